//
// Generated by NVIDIA NVVM Compiler
//
// Compiler Build ID: CL-36424714
// Cuda compilation tools, release 13.0, V13.0.88
// Based on NVVM 20.0.0
//

.version 9.0
.target sm_100
.address_size 64

	// .globl	msm_bucket_accumulate
.const .align 8 .b8 BN254_P[32] = {71, 253, 124, 216, 22, 140, 32, 60, 141, 202, 113, 104, 145, 106, 129, 151, 93, 88, 129, 129, 182, 69, 80, 184, 41, 160, 49, 225, 114, 78, 100, 48};
.const .align 8 .u64 BN254_INV = -8659850874718887031;
.const .align 8 .b8 BN254_R2[32] = {137, 250, 138, 83, 91, 252, 44, 243, 251, 1, 69, 212, 17, 25, 231, 181, 246, 127, 65, 10, 255, 30, 171, 71, 31, 53, 184, 202, 113, 159, 216, 6};
.extern .shared .align 16 .b8 shared[];

.visible .entry msm_bucket_accumulate(
	.param .u64 .ptr .align 1 msm_bucket_accumulate_param_0,
	.param .u64 .ptr .align 1 msm_bucket_accumulate_param_1,
	.param .u64 .ptr .align 1 msm_bucket_accumulate_param_2,
	.param .u32 msm_bucket_accumulate_param_3,
	.param .u32 msm_bucket_accumulate_param_4
)
{
	.reg .pred 	%p<1373>;
	.reg .b16 	%rs<3>;
	.reg .b32 	%r<74>;
	.reg .b64 	%rd<3586>;

	ld.param.u64 	%rd643, [msm_bucket_accumulate_param_0];
	ld.param.u64 	%rd644, [msm_bucket_accumulate_param_1];
	ld.param.u64 	%rd645, [msm_bucket_accumulate_param_2];
	ld.param.u32 	%r4, [msm_bucket_accumulate_param_3];
	ld.param.u32 	%r3, [msm_bucket_accumulate_param_4];
	mov.u32 	%r5, %ctaid.x;
	mov.u32 	%r6, %ntid.x;
	mov.u32 	%r7, %tid.x;
	mad.lo.s32 	%r1, %r5, %r6, %r7;
	setp.ge.u32 	%p70, %r1, %r4;
	@%p70 bra 	$L__BB0_134;
	cvta.to.global.u64 	%rd646, %rd644;
	mul.wide.u32 	%rd647, %r1, 32;
	add.s64 	%rd648, %rd646, %rd647;
	shl.b32 	%r8, %r3, 3;
	shr.u32 	%r9, %r8, 6;
	and.b32  	%r10, %r8, 56;
	mul.wide.u32 	%rd649, %r9, 8;
	add.s64 	%rd650, %rd648, %rd649;
	ld.global.nc.u64 	%rd651, [%rd650];
	shr.u64 	%rd652, %rd651, %r10;
	cvt.u32.u64 	%r11, %rd652;
	and.b32  	%r2, %r11, 255;
	setp.eq.s32 	%p71, %r2, 0;
	@%p71 bra 	$L__BB0_134;
	mad.lo.s32 	%r12, %r3, 255, %r2;
	add.s32 	%r13, %r12, -1;
	cvta.to.global.u64 	%rd653, %rd645;
	mul.wide.u32 	%rd654, %r13, 96;
	add.s64 	%rd1, %rd653, %rd654;
	ld.global.u64 	%rd3585, [%rd1];
	ld.global.u64 	%rd3584, [%rd1+8];
	ld.global.u64 	%rd3583, [%rd1+16];
	ld.global.u64 	%rd3582, [%rd1+24];
	ld.global.u64 	%rd3581, [%rd1+32];
	ld.global.u64 	%rd3580, [%rd1+40];
	ld.global.u64 	%rd3579, [%rd1+48];
	ld.global.u64 	%rd3578, [%rd1+56];
	ld.global.u64 	%rd3577, [%rd1+64];
	ld.global.u64 	%rd3576, [%rd1+72];
	ld.global.u64 	%rd3575, [%rd1+80];
	ld.global.u64 	%rd3574, [%rd1+88];
	cvta.to.global.u64 	%rd655, %rd643;
	mul.wide.u32 	%rd656, %r1, 72;
	add.s64 	%rd14, %rd655, %rd656;
	ld.global.nc.u8 	%rs1, [%rd14+64];
	cvt.u16.u8 	%rs2, %rs1;
	setp.ne.s16 	%p72, %rs2, 0;
	@%p72 bra 	$L__BB0_133;
	or.b64  	%rd657, %rd3576, %rd3577;
	or.b64  	%rd658, %rd657, %rd3575;
	or.b64  	%rd659, %rd658, %rd3574;
	setp.ne.s64 	%p73, %rd659, 0;
	@%p73 bra 	$L__BB0_5;
	ld.global.nc.u64 	%rd3585, [%rd14];
	ld.global.nc.u64 	%rd3584, [%rd14+8];
	ld.global.nc.u64 	%rd3583, [%rd14+16];
	ld.global.nc.u64 	%rd3582, [%rd14+24];
	ld.global.nc.u64 	%rd3581, [%rd14+32];
	ld.global.nc.u64 	%rd3580, [%rd14+40];
	ld.global.nc.u64 	%rd3579, [%rd14+48];
	ld.global.nc.u64 	%rd3578, [%rd14+56];
	mov.b64 	%rd3577, 1;
	mov.b64 	%rd3574, 0;
	mov.u64 	%rd3575, %rd3574;
	mov.u64 	%rd3576, %rd3574;
	bra.uni 	$L__BB0_133;
$L__BB0_5:
	mul.lo.s64 	%rd660, %rd3577, %rd3577;
	mul.hi.u64 	%rd661, %rd3577, %rd3577;
	mul.lo.s64 	%rd662, %rd3576, %rd3577;
	mul.hi.u64 	%rd663, %rd3577, %rd3576;
	add.s64 	%rd664, %rd662, %rd661;
	setp.lt.u64 	%p74, %rd664, %rd662;
	selp.u64 	%rd665, 1, 0, %p74;
	add.s64 	%rd666, %rd663, %rd665;
	mul.lo.s64 	%rd667, %rd3575, %rd3577;
	mul.hi.u64 	%rd668, %rd3577, %rd3575;
	add.s64 	%rd669, %rd667, %rd666;
	setp.lt.u64 	%p75, %rd669, %rd667;
	selp.u64 	%rd670, 1, 0, %p75;
	add.s64 	%rd671, %rd668, %rd670;
	mul.lo.s64 	%rd672, %rd3574, %rd3577;
	mul.hi.u64 	%rd673, %rd3577, %rd3574;
	add.s64 	%rd674, %rd672, %rd671;
	setp.lt.u64 	%p76, %rd674, %rd672;
	selp.u64 	%rd675, 1, 0, %p76;
	add.s64 	%rd676, %rd673, %rd675;
	mul.hi.u64 	%rd677, %rd3576, %rd3577;
	add.s64 	%rd678, %rd664, %rd662;
	setp.lt.u64 	%p77, %rd678, %rd664;
	selp.u64 	%rd679, 1, 0, %p77;
	add.s64 	%rd680, %rd677, %rd679;
	mul.lo.s64 	%rd681, %rd3576, %rd3576;
	mul.hi.u64 	%rd682, %rd3576, %rd3576;
	add.s64 	%rd683, %rd681, %rd669;
	setp.lt.u64 	%p78, %rd683, %rd681;
	selp.u64 	%rd684, 1, 0, %p78;
	add.s64 	%rd685, %rd683, %rd680;
	setp.lt.u64 	%p79, %rd685, %rd683;
	selp.u64 	%rd686, 1, 0, %p79;
	add.s64 	%rd687, %rd682, %rd684;
	add.s64 	%rd688, %rd687, %rd686;
	mul.lo.s64 	%rd689, %rd3575, %rd3576;
	mul.hi.u64 	%rd690, %rd3576, %rd3575;
	add.s64 	%rd691, %rd689, %rd674;
	setp.lt.u64 	%p80, %rd691, %rd689;
	selp.u64 	%rd692, 1, 0, %p80;
	add.s64 	%rd693, %rd691, %rd688;
	setp.lt.u64 	%p81, %rd693, %rd691;
	selp.u64 	%rd694, 1, 0, %p81;
	add.s64 	%rd695, %rd690, %rd692;
	add.s64 	%rd696, %rd695, %rd694;
	mul.lo.s64 	%rd697, %rd3574, %rd3576;
	mul.hi.u64 	%rd698, %rd3576, %rd3574;
	add.s64 	%rd699, %rd697, %rd676;
	setp.lt.u64 	%p82, %rd699, %rd697;
	selp.u64 	%rd700, 1, 0, %p82;
	add.s64 	%rd701, %rd699, %rd696;
	setp.lt.u64 	%p83, %rd701, %rd699;
	selp.u64 	%rd702, 1, 0, %p83;
	add.s64 	%rd703, %rd698, %rd700;
	add.s64 	%rd704, %rd703, %rd702;
	mul.hi.u64 	%rd705, %rd3575, %rd3577;
	add.s64 	%rd706, %rd667, %rd685;
	setp.lt.u64 	%p84, %rd706, %rd667;
	selp.u64 	%rd707, 1, 0, %p84;
	add.s64 	%rd708, %rd705, %rd707;
	mul.hi.u64 	%rd709, %rd3575, %rd3576;
	add.s64 	%rd710, %rd689, %rd693;
	setp.lt.u64 	%p85, %rd710, %rd689;
	selp.u64 	%rd711, 1, 0, %p85;
	add.s64 	%rd712, %rd710, %rd708;
	setp.lt.u64 	%p86, %rd712, %rd710;
	selp.u64 	%rd713, 1, 0, %p86;
	add.s64 	%rd714, %rd709, %rd711;
	add.s64 	%rd715, %rd714, %rd713;
	mul.lo.s64 	%rd716, %rd3575, %rd3575;
	mul.hi.u64 	%rd717, %rd3575, %rd3575;
	add.s64 	%rd718, %rd716, %rd701;
	setp.lt.u64 	%p87, %rd718, %rd716;
	selp.u64 	%rd719, 1, 0, %p87;
	add.s64 	%rd720, %rd718, %rd715;
	setp.lt.u64 	%p88, %rd720, %rd718;
	selp.u64 	%rd721, 1, 0, %p88;
	add.s64 	%rd722, %rd717, %rd719;
	add.s64 	%rd723, %rd722, %rd721;
	mul.lo.s64 	%rd724, %rd3574, %rd3575;
	mul.hi.u64 	%rd725, %rd3575, %rd3574;
	add.s64 	%rd726, %rd724, %rd704;
	setp.lt.u64 	%p89, %rd726, %rd724;
	selp.u64 	%rd727, 1, 0, %p89;
	add.s64 	%rd728, %rd726, %rd723;
	setp.lt.u64 	%p90, %rd728, %rd726;
	selp.u64 	%rd729, 1, 0, %p90;
	add.s64 	%rd730, %rd725, %rd727;
	add.s64 	%rd731, %rd730, %rd729;
	mul.hi.u64 	%rd732, %rd3574, %rd3577;
	add.s64 	%rd733, %rd672, %rd712;
	setp.lt.u64 	%p91, %rd733, %rd672;
	selp.u64 	%rd734, 1, 0, %p91;
	add.s64 	%rd735, %rd732, %rd734;
	mul.hi.u64 	%rd736, %rd3574, %rd3576;
	add.s64 	%rd737, %rd697, %rd720;
	setp.lt.u64 	%p92, %rd737, %rd697;
	selp.u64 	%rd738, 1, 0, %p92;
	add.s64 	%rd3450, %rd737, %rd735;
	setp.lt.u64 	%p93, %rd3450, %rd737;
	selp.u64 	%rd739, 1, 0, %p93;
	add.s64 	%rd740, %rd736, %rd738;
	add.s64 	%rd741, %rd740, %rd739;
	mul.hi.u64 	%rd742, %rd3574, %rd3575;
	add.s64 	%rd743, %rd724, %rd728;
	setp.lt.u64 	%p94, %rd743, %rd724;
	selp.u64 	%rd744, 1, 0, %p94;
	add.s64 	%rd3449, %rd743, %rd741;
	setp.lt.u64 	%p95, %rd3449, %rd743;
	selp.u64 	%rd745, 1, 0, %p95;
	add.s64 	%rd746, %rd742, %rd744;
	add.s64 	%rd747, %rd746, %rd745;
	mul.lo.s64 	%rd748, %rd3574, %rd3574;
	mul.hi.u64 	%rd749, %rd3574, %rd3574;
	add.s64 	%rd750, %rd748, %rd731;
	setp.lt.u64 	%p96, %rd750, %rd748;
	selp.u64 	%rd751, 1, 0, %p96;
	add.s64 	%rd3448, %rd750, %rd747;
	setp.lt.u64 	%p97, %rd3448, %rd750;
	selp.u64 	%rd752, 1, 0, %p97;
	add.s64 	%rd753, %rd749, %rd751;
	add.s64 	%rd3447, %rd753, %rd752;
	ld.const.u64 	%rd27, [BN254_INV];
	ld.const.u64 	%rd28, [BN254_P];
	ld.const.u64 	%rd29, [BN254_P+8];
	ld.const.u64 	%rd30, [BN254_P+16];
	ld.const.u64 	%rd31, [BN254_P+24];
	mul.lo.s64 	%rd754, %rd27, %rd660;
	mul.lo.s64 	%rd755, %rd754, %rd28;
	mul.hi.u64 	%rd756, %rd754, %rd28;
	not.b64 	%rd757, %rd755;
	setp.gt.u64 	%p98, %rd660, %rd757;
	selp.u64 	%rd758, 1, 0, %p98;
	add.s64 	%rd759, %rd756, %rd758;
	mul.lo.s64 	%rd760, %rd29, %rd754;
	mul.hi.u64 	%rd761, %rd754, %rd29;
	add.s64 	%rd762, %rd760, %rd678;
	setp.lt.u64 	%p99, %rd762, %rd760;
	selp.u64 	%rd763, 1, 0, %p99;
	add.s64 	%rd32, %rd759, %rd762;
	setp.lt.u64 	%p100, %rd32, %rd759;
	selp.u64 	%rd764, 1, 0, %p100;
	add.s64 	%rd765, %rd761, %rd763;
	add.s64 	%rd766, %rd765, %rd764;
	mul.lo.s64 	%rd767, %rd30, %rd754;
	mul.hi.u64 	%rd768, %rd754, %rd30;
	add.s64 	%rd769, %rd767, %rd706;
	setp.lt.u64 	%p101, %rd769, %rd767;
	selp.u64 	%rd770, 1, 0, %p101;
	add.s64 	%rd33, %rd766, %rd769;
	setp.lt.u64 	%p102, %rd33, %rd766;
	selp.u64 	%rd771, 1, 0, %p102;
	add.s64 	%rd772, %rd768, %rd770;
	add.s64 	%rd773, %rd772, %rd771;
	mul.lo.s64 	%rd774, %rd31, %rd754;
	mul.hi.u64 	%rd775, %rd754, %rd31;
	add.s64 	%rd776, %rd774, %rd733;
	setp.lt.u64 	%p103, %rd776, %rd774;
	selp.u64 	%rd777, 1, 0, %p103;
	add.s64 	%rd34, %rd773, %rd776;
	setp.lt.u64 	%p104, %rd34, %rd773;
	selp.u64 	%rd778, 1, 0, %p104;
	add.s64 	%rd779, %rd775, %rd777;
	add.s64 	%rd35, %rd779, %rd778;
	setp.ne.s64 	%p105, %rd35, 0;
	@%p105 bra 	$L__BB0_135;
$L__BB0_6:
	mul.lo.s64 	%rd782, %rd27, %rd32;
	mul.lo.s64 	%rd783, %rd782, %rd28;
	mul.hi.u64 	%rd784, %rd782, %rd28;
	not.b64 	%rd785, %rd783;
	setp.gt.u64 	%p109, %rd32, %rd785;
	selp.u64 	%rd786, 1, 0, %p109;
	add.s64 	%rd787, %rd784, %rd786;
	mul.lo.s64 	%rd788, %rd29, %rd782;
	mul.hi.u64 	%rd789, %rd782, %rd29;
	add.s64 	%rd790, %rd788, %rd33;
	setp.lt.u64 	%p110, %rd790, %rd788;
	selp.u64 	%rd791, 1, 0, %p110;
	add.s64 	%rd40, %rd787, %rd790;
	setp.lt.u64 	%p111, %rd40, %rd787;
	selp.u64 	%rd792, 1, 0, %p111;
	add.s64 	%rd793, %rd789, %rd791;
	add.s64 	%rd794, %rd793, %rd792;
	mul.lo.s64 	%rd795, %rd30, %rd782;
	mul.hi.u64 	%rd796, %rd782, %rd30;
	add.s64 	%rd797, %rd795, %rd34;
	setp.lt.u64 	%p112, %rd797, %rd795;
	selp.u64 	%rd798, 1, 0, %p112;
	add.s64 	%rd41, %rd794, %rd797;
	setp.lt.u64 	%p113, %rd41, %rd794;
	selp.u64 	%rd799, 1, 0, %p113;
	add.s64 	%rd800, %rd796, %rd798;
	add.s64 	%rd801, %rd800, %rd799;
	mul.lo.s64 	%rd802, %rd31, %rd782;
	mul.hi.u64 	%rd803, %rd782, %rd31;
	add.s64 	%rd804, %rd802, %rd3450;
	setp.lt.u64 	%p114, %rd804, %rd802;
	selp.u64 	%rd805, 1, 0, %p114;
	add.s64 	%rd42, %rd801, %rd804;
	setp.lt.u64 	%p115, %rd42, %rd801;
	selp.u64 	%rd806, 1, 0, %p115;
	add.s64 	%rd807, %rd803, %rd805;
	add.s64 	%rd43, %rd807, %rd806;
	setp.eq.s64 	%p116, %rd43, 0;
	@%p116 bra 	$L__BB0_9;
	add.s64 	%rd44, %rd3449, %rd43;
	setp.ge.u64 	%p117, %rd44, %rd3449;
	mov.u64 	%rd3449, %rd44;
	@%p117 bra 	$L__BB0_9;
	add.s64 	%rd3448, %rd3448, 1;
	setp.eq.s64 	%p118, %rd3448, 0;
	selp.u64 	%rd808, 1, 0, %p118;
	add.s64 	%rd3447, %rd3447, %rd808;
$L__BB0_9:
	mul.lo.s64 	%rd809, %rd27, %rd40;
	mul.lo.s64 	%rd810, %rd809, %rd28;
	mul.hi.u64 	%rd811, %rd809, %rd28;
	not.b64 	%rd812, %rd810;
	setp.gt.u64 	%p119, %rd40, %rd812;
	selp.u64 	%rd813, 1, 0, %p119;
	add.s64 	%rd814, %rd811, %rd813;
	mul.lo.s64 	%rd815, %rd29, %rd809;
	mul.hi.u64 	%rd816, %rd809, %rd29;
	add.s64 	%rd817, %rd815, %rd41;
	setp.lt.u64 	%p120, %rd817, %rd815;
	selp.u64 	%rd818, 1, 0, %p120;
	add.s64 	%rd50, %rd814, %rd817;
	setp.lt.u64 	%p121, %rd50, %rd814;
	selp.u64 	%rd819, 1, 0, %p121;
	add.s64 	%rd820, %rd816, %rd818;
	add.s64 	%rd821, %rd820, %rd819;
	mul.lo.s64 	%rd822, %rd30, %rd809;
	mul.hi.u64 	%rd823, %rd809, %rd30;
	add.s64 	%rd824, %rd822, %rd42;
	setp.lt.u64 	%p122, %rd824, %rd822;
	selp.u64 	%rd825, 1, 0, %p122;
	add.s64 	%rd51, %rd821, %rd824;
	setp.lt.u64 	%p123, %rd51, %rd821;
	selp.u64 	%rd826, 1, 0, %p123;
	add.s64 	%rd827, %rd823, %rd825;
	add.s64 	%rd828, %rd827, %rd826;
	mul.lo.s64 	%rd829, %rd31, %rd809;
	mul.hi.u64 	%rd830, %rd809, %rd31;
	add.s64 	%rd831, %rd829, %rd3449;
	setp.lt.u64 	%p124, %rd831, %rd829;
	selp.u64 	%rd832, 1, 0, %p124;
	add.s64 	%rd52, %rd828, %rd831;
	setp.lt.u64 	%p125, %rd52, %rd828;
	selp.u64 	%rd833, 1, 0, %p125;
	add.s64 	%rd834, %rd830, %rd832;
	add.s64 	%rd53, %rd834, %rd833;
	setp.eq.s64 	%p126, %rd53, 0;
	@%p126 bra 	$L__BB0_11;
	add.s64 	%rd54, %rd3448, %rd53;
	setp.lt.u64 	%p127, %rd54, %rd3448;
	selp.u64 	%rd835, 1, 0, %p127;
	add.s64 	%rd3447, %rd3447, %rd835;
	mov.u64 	%rd3448, %rd54;
$L__BB0_11:
	mul.lo.s64 	%rd836, %rd27, %rd50;
	mul.lo.s64 	%rd837, %rd836, %rd28;
	mul.hi.u64 	%rd838, %rd836, %rd28;
	not.b64 	%rd839, %rd837;
	setp.gt.u64 	%p129, %rd50, %rd839;
	selp.u64 	%rd840, 1, 0, %p129;
	add.s64 	%rd841, %rd838, %rd840;
	mul.lo.s64 	%rd842, %rd29, %rd836;
	mul.hi.u64 	%rd843, %rd836, %rd29;
	add.s64 	%rd844, %rd842, %rd51;
	setp.lt.u64 	%p130, %rd844, %rd842;
	selp.u64 	%rd845, 1, 0, %p130;
	add.s64 	%rd58, %rd841, %rd844;
	setp.lt.u64 	%p131, %rd58, %rd841;
	selp.u64 	%rd846, 1, 0, %p131;
	add.s64 	%rd847, %rd843, %rd845;
	add.s64 	%rd848, %rd847, %rd846;
	mul.lo.s64 	%rd849, %rd30, %rd836;
	mul.hi.u64 	%rd850, %rd836, %rd30;
	add.s64 	%rd851, %rd849, %rd52;
	setp.lt.u64 	%p132, %rd851, %rd849;
	selp.u64 	%rd852, 1, 0, %p132;
	add.s64 	%rd59, %rd848, %rd851;
	setp.lt.u64 	%p133, %rd59, %rd848;
	selp.u64 	%rd853, 1, 0, %p133;
	add.s64 	%rd854, %rd850, %rd852;
	add.s64 	%rd855, %rd854, %rd853;
	mul.lo.s64 	%rd856, %rd31, %rd836;
	mul.hi.u64 	%rd857, %rd836, %rd31;
	add.s64 	%rd858, %rd856, %rd3448;
	setp.lt.u64 	%p134, %rd858, %rd856;
	selp.u64 	%rd859, 1, 0, %p134;
	add.s64 	%rd60, %rd855, %rd858;
	setp.lt.u64 	%p135, %rd60, %rd855;
	selp.u64 	%rd860, 1, 0, %p135;
	add.s64 	%rd861, %rd857, %rd859;
	add.s64 	%rd862, %rd861, %rd860;
	add.s64 	%rd61, %rd3447, %rd862;
	setp.lt.u64 	%p136, %rd58, %rd28;
	selp.u64 	%rd62, 1, 0, %p136;
	setp.lt.u64 	%p137, %rd59, %rd29;
	setp.eq.s64 	%p138, %rd59, %rd29;
	and.pred  	%p139, %p136, %p138;
	or.pred  	%p141, %p137, %p139;
	selp.u64 	%rd63, 1, 0, %p141;
	setp.lt.u64 	%p142, %rd60, %rd30;
	setp.eq.s64 	%p143, %rd60, %rd30;
	and.pred  	%p144, %p143, %p141;
	or.pred  	%p1, %p142, %p144;
	setp.lt.u64 	%p146, %rd61, %rd31;
	mov.pred 	%p1350, 0;
	@%p146 bra 	$L__BB0_13;
	not.pred 	%p147, %p1;
	setp.ne.s64 	%p148, %rd61, %rd31;
	or.pred  	%p1350, %p148, %p147;
$L__BB0_13:
	selp.u64 	%rd863, 1, 0, %p1;
	add.s64 	%rd864, %rd31, %rd863;
	selp.b64 	%rd865, %rd864, 0, %p1350;
	sub.s64 	%rd68, %rd61, %rd865;
	add.s64 	%rd866, %rd30, %rd63;
	selp.b64 	%rd867, %rd866, 0, %p1350;
	sub.s64 	%rd69, %rd60, %rd867;
	add.s64 	%rd868, %rd29, %rd62;
	selp.b64 	%rd869, %rd868, 0, %p1350;
	sub.s64 	%rd70, %rd59, %rd869;
	selp.b64 	%rd870, %rd28, 0, %p1350;
	sub.s64 	%rd71, %rd58, %rd870;
	ld.global.nc.u64 	%rd871, [%rd14];
	mul.lo.s64 	%rd872, %rd71, %rd871;
	mul.hi.u64 	%rd873, %rd871, %rd71;
	mul.lo.s64 	%rd874, %rd70, %rd871;
	mul.hi.u64 	%rd875, %rd871, %rd70;
	add.s64 	%rd876, %rd874, %rd873;
	setp.lt.u64 	%p149, %rd876, %rd874;
	selp.u64 	%rd877, 1, 0, %p149;
	add.s64 	%rd878, %rd875, %rd877;
	mul.lo.s64 	%rd879, %rd69, %rd871;
	mul.hi.u64 	%rd880, %rd871, %rd69;
	add.s64 	%rd881, %rd879, %rd878;
	setp.lt.u64 	%p150, %rd881, %rd879;
	selp.u64 	%rd882, 1, 0, %p150;
	add.s64 	%rd883, %rd880, %rd882;
	mul.lo.s64 	%rd884, %rd68, %rd871;
	mul.hi.u64 	%rd885, %rd871, %rd68;
	add.s64 	%rd886, %rd884, %rd883;
	setp.lt.u64 	%p151, %rd886, %rd884;
	selp.u64 	%rd887, 1, 0, %p151;
	add.s64 	%rd888, %rd885, %rd887;
	ld.global.nc.u64 	%rd889, [%rd14+8];
	mul.lo.s64 	%rd890, %rd71, %rd889;
	mul.hi.u64 	%rd891, %rd889, %rd71;
	add.s64 	%rd892, %rd890, %rd876;
	setp.lt.u64 	%p152, %rd892, %rd890;
	selp.u64 	%rd893, 1, 0, %p152;
	add.s64 	%rd894, %rd891, %rd893;
	mul.lo.s64 	%rd895, %rd70, %rd889;
	mul.hi.u64 	%rd896, %rd889, %rd70;
	add.s64 	%rd897, %rd895, %rd881;
	setp.lt.u64 	%p153, %rd897, %rd895;
	selp.u64 	%rd898, 1, 0, %p153;
	add.s64 	%rd899, %rd897, %rd894;
	setp.lt.u64 	%p154, %rd899, %rd897;
	selp.u64 	%rd900, 1, 0, %p154;
	add.s64 	%rd901, %rd896, %rd898;
	add.s64 	%rd902, %rd901, %rd900;
	mul.lo.s64 	%rd903, %rd69, %rd889;
	mul.hi.u64 	%rd904, %rd889, %rd69;
	add.s64 	%rd905, %rd903, %rd886;
	setp.lt.u64 	%p155, %rd905, %rd903;
	selp.u64 	%rd906, 1, 0, %p155;
	add.s64 	%rd907, %rd905, %rd902;
	setp.lt.u64 	%p156, %rd907, %rd905;
	selp.u64 	%rd908, 1, 0, %p156;
	add.s64 	%rd909, %rd904, %rd906;
	add.s64 	%rd910, %rd909, %rd908;
	mul.lo.s64 	%rd911, %rd68, %rd889;
	mul.hi.u64 	%rd912, %rd889, %rd68;
	add.s64 	%rd913, %rd911, %rd888;
	setp.lt.u64 	%p157, %rd913, %rd911;
	selp.u64 	%rd914, 1, 0, %p157;
	add.s64 	%rd915, %rd913, %rd910;
	setp.lt.u64 	%p158, %rd915, %rd913;
	selp.u64 	%rd916, 1, 0, %p158;
	add.s64 	%rd917, %rd912, %rd914;
	add.s64 	%rd918, %rd917, %rd916;
	ld.global.nc.u64 	%rd919, [%rd14+16];
	mul.lo.s64 	%rd920, %rd71, %rd919;
	mul.hi.u64 	%rd921, %rd919, %rd71;
	add.s64 	%rd922, %rd920, %rd899;
	setp.lt.u64 	%p159, %rd922, %rd920;
	selp.u64 	%rd923, 1, 0, %p159;
	add.s64 	%rd924, %rd921, %rd923;
	mul.lo.s64 	%rd925, %rd70, %rd919;
	mul.hi.u64 	%rd926, %rd919, %rd70;
	add.s64 	%rd927, %rd925, %rd907;
	setp.lt.u64 	%p160, %rd927, %rd925;
	selp.u64 	%rd928, 1, 0, %p160;
	add.s64 	%rd929, %rd927, %rd924;
	setp.lt.u64 	%p161, %rd929, %rd927;
	selp.u64 	%rd930, 1, 0, %p161;
	add.s64 	%rd931, %rd926, %rd928;
	add.s64 	%rd932, %rd931, %rd930;
	mul.lo.s64 	%rd933, %rd69, %rd919;
	mul.hi.u64 	%rd934, %rd919, %rd69;
	add.s64 	%rd935, %rd933, %rd915;
	setp.lt.u64 	%p162, %rd935, %rd933;
	selp.u64 	%rd936, 1, 0, %p162;
	add.s64 	%rd937, %rd935, %rd932;
	setp.lt.u64 	%p163, %rd937, %rd935;
	selp.u64 	%rd938, 1, 0, %p163;
	add.s64 	%rd939, %rd934, %rd936;
	add.s64 	%rd940, %rd939, %rd938;
	mul.lo.s64 	%rd941, %rd68, %rd919;
	mul.hi.u64 	%rd942, %rd919, %rd68;
	add.s64 	%rd943, %rd941, %rd918;
	setp.lt.u64 	%p164, %rd943, %rd941;
	selp.u64 	%rd944, 1, 0, %p164;
	add.s64 	%rd945, %rd943, %rd940;
	setp.lt.u64 	%p165, %rd945, %rd943;
	selp.u64 	%rd946, 1, 0, %p165;
	add.s64 	%rd947, %rd942, %rd944;
	add.s64 	%rd948, %rd947, %rd946;
	ld.global.nc.u64 	%rd949, [%rd14+24];
	mul.lo.s64 	%rd950, %rd71, %rd949;
	mul.hi.u64 	%rd951, %rd949, %rd71;
	add.s64 	%rd952, %rd950, %rd929;
	setp.lt.u64 	%p166, %rd952, %rd950;
	selp.u64 	%rd953, 1, 0, %p166;
	add.s64 	%rd954, %rd951, %rd953;
	mul.lo.s64 	%rd955, %rd70, %rd949;
	mul.hi.u64 	%rd956, %rd949, %rd70;
	add.s64 	%rd957, %rd955, %rd937;
	setp.lt.u64 	%p167, %rd957, %rd955;
	selp.u64 	%rd958, 1, 0, %p167;
	add.s64 	%rd3459, %rd957, %rd954;
	setp.lt.u64 	%p168, %rd3459, %rd957;
	selp.u64 	%rd959, 1, 0, %p168;
	add.s64 	%rd960, %rd956, %rd958;
	add.s64 	%rd961, %rd960, %rd959;
	mul.lo.s64 	%rd962, %rd69, %rd949;
	mul.hi.u64 	%rd963, %rd949, %rd69;
	add.s64 	%rd964, %rd962, %rd945;
	setp.lt.u64 	%p169, %rd964, %rd962;
	selp.u64 	%rd965, 1, 0, %p169;
	add.s64 	%rd3458, %rd964, %rd961;
	setp.lt.u64 	%p170, %rd3458, %rd964;
	selp.u64 	%rd966, 1, 0, %p170;
	add.s64 	%rd967, %rd963, %rd965;
	add.s64 	%rd968, %rd967, %rd966;
	mul.lo.s64 	%rd969, %rd68, %rd949;
	mul.hi.u64 	%rd970, %rd949, %rd68;
	add.s64 	%rd971, %rd969, %rd948;
	setp.lt.u64 	%p171, %rd971, %rd969;
	selp.u64 	%rd972, 1, 0, %p171;
	add.s64 	%rd3457, %rd971, %rd968;
	setp.lt.u64 	%p172, %rd3457, %rd971;
	selp.u64 	%rd973, 1, 0, %p172;
	add.s64 	%rd974, %rd970, %rd972;
	add.s64 	%rd3456, %rd974, %rd973;
	mul.lo.s64 	%rd975, %rd27, %rd872;
	mul.lo.s64 	%rd976, %rd975, %rd28;
	mul.hi.u64 	%rd977, %rd975, %rd28;
	not.b64 	%rd978, %rd976;
	setp.gt.u64 	%p173, %rd872, %rd978;
	selp.u64 	%rd979, 1, 0, %p173;
	add.s64 	%rd980, %rd977, %rd979;
	mul.lo.s64 	%rd981, %rd29, %rd975;
	mul.hi.u64 	%rd982, %rd975, %rd29;
	add.s64 	%rd983, %rd981, %rd892;
	setp.lt.u64 	%p174, %rd983, %rd981;
	selp.u64 	%rd984, 1, 0, %p174;
	add.s64 	%rd76, %rd980, %rd983;
	setp.lt.u64 	%p175, %rd76, %rd980;
	selp.u64 	%rd985, 1, 0, %p175;
	add.s64 	%rd986, %rd982, %rd984;
	add.s64 	%rd987, %rd986, %rd985;
	mul.lo.s64 	%rd988, %rd30, %rd975;
	mul.hi.u64 	%rd989, %rd975, %rd30;
	add.s64 	%rd990, %rd988, %rd922;
	setp.lt.u64 	%p176, %rd990, %rd988;
	selp.u64 	%rd991, 1, 0, %p176;
	add.s64 	%rd77, %rd987, %rd990;
	setp.lt.u64 	%p177, %rd77, %rd987;
	selp.u64 	%rd992, 1, 0, %p177;
	add.s64 	%rd993, %rd989, %rd991;
	add.s64 	%rd994, %rd993, %rd992;
	mul.lo.s64 	%rd995, %rd31, %rd975;
	mul.hi.u64 	%rd996, %rd975, %rd31;
	add.s64 	%rd997, %rd995, %rd952;
	setp.lt.u64 	%p178, %rd997, %rd995;
	selp.u64 	%rd998, 1, 0, %p178;
	add.s64 	%rd78, %rd994, %rd997;
	setp.lt.u64 	%p179, %rd78, %rd994;
	selp.u64 	%rd999, 1, 0, %p179;
	add.s64 	%rd1000, %rd996, %rd998;
	add.s64 	%rd79, %rd1000, %rd999;
	setp.ne.s64 	%p180, %rd79, 0;
	@%p180 bra 	$L__BB0_138;
$L__BB0_14:
	mul.lo.s64 	%rd1003, %rd27, %rd76;
	mul.lo.s64 	%rd1004, %rd1003, %rd28;
	mul.hi.u64 	%rd1005, %rd1003, %rd28;
	not.b64 	%rd1006, %rd1004;
	setp.gt.u64 	%p184, %rd76, %rd1006;
	selp.u64 	%rd1007, 1, 0, %p184;
	add.s64 	%rd1008, %rd1005, %rd1007;
	mul.lo.s64 	%rd1009, %rd29, %rd1003;
	mul.hi.u64 	%rd1010, %rd1003, %rd29;
	add.s64 	%rd1011, %rd1009, %rd77;
	setp.lt.u64 	%p185, %rd1011, %rd1009;
	selp.u64 	%rd1012, 1, 0, %p185;
	add.s64 	%rd84, %rd1008, %rd1011;
	setp.lt.u64 	%p186, %rd84, %rd1008;
	selp.u64 	%rd1013, 1, 0, %p186;
	add.s64 	%rd1014, %rd1010, %rd1012;
	add.s64 	%rd1015, %rd1014, %rd1013;
	mul.lo.s64 	%rd1016, %rd30, %rd1003;
	mul.hi.u64 	%rd1017, %rd1003, %rd30;
	add.s64 	%rd1018, %rd1016, %rd78;
	setp.lt.u64 	%p187, %rd1018, %rd1016;
	selp.u64 	%rd1019, 1, 0, %p187;
	add.s64 	%rd85, %rd1015, %rd1018;
	setp.lt.u64 	%p188, %rd85, %rd1015;
	selp.u64 	%rd1020, 1, 0, %p188;
	add.s64 	%rd1021, %rd1017, %rd1019;
	add.s64 	%rd1022, %rd1021, %rd1020;
	mul.lo.s64 	%rd1023, %rd31, %rd1003;
	mul.hi.u64 	%rd1024, %rd1003, %rd31;
	add.s64 	%rd1025, %rd1023, %rd3459;
	setp.lt.u64 	%p189, %rd1025, %rd1023;
	selp.u64 	%rd1026, 1, 0, %p189;
	add.s64 	%rd86, %rd1022, %rd1025;
	setp.lt.u64 	%p190, %rd86, %rd1022;
	selp.u64 	%rd1027, 1, 0, %p190;
	add.s64 	%rd1028, %rd1024, %rd1026;
	add.s64 	%rd87, %rd1028, %rd1027;
	setp.eq.s64 	%p191, %rd87, 0;
	@%p191 bra 	$L__BB0_17;
	add.s64 	%rd88, %rd3458, %rd87;
	setp.ge.u64 	%p192, %rd88, %rd3458;
	mov.u64 	%rd3458, %rd88;
	@%p192 bra 	$L__BB0_17;
	add.s64 	%rd3457, %rd3457, 1;
	setp.eq.s64 	%p193, %rd3457, 0;
	selp.u64 	%rd1029, 1, 0, %p193;
	add.s64 	%rd3456, %rd3456, %rd1029;
$L__BB0_17:
	mul.lo.s64 	%rd1030, %rd27, %rd84;
	mul.lo.s64 	%rd1031, %rd1030, %rd28;
	mul.hi.u64 	%rd1032, %rd1030, %rd28;
	not.b64 	%rd1033, %rd1031;
	setp.gt.u64 	%p194, %rd84, %rd1033;
	selp.u64 	%rd1034, 1, 0, %p194;
	add.s64 	%rd1035, %rd1032, %rd1034;
	mul.lo.s64 	%rd1036, %rd29, %rd1030;
	mul.hi.u64 	%rd1037, %rd1030, %rd29;
	add.s64 	%rd1038, %rd1036, %rd85;
	setp.lt.u64 	%p195, %rd1038, %rd1036;
	selp.u64 	%rd1039, 1, 0, %p195;
	add.s64 	%rd94, %rd1035, %rd1038;
	setp.lt.u64 	%p196, %rd94, %rd1035;
	selp.u64 	%rd1040, 1, 0, %p196;
	add.s64 	%rd1041, %rd1037, %rd1039;
	add.s64 	%rd1042, %rd1041, %rd1040;
	mul.lo.s64 	%rd1043, %rd30, %rd1030;
	mul.hi.u64 	%rd1044, %rd1030, %rd30;
	add.s64 	%rd1045, %rd1043, %rd86;
	setp.lt.u64 	%p197, %rd1045, %rd1043;
	selp.u64 	%rd1046, 1, 0, %p197;
	add.s64 	%rd95, %rd1042, %rd1045;
	setp.lt.u64 	%p198, %rd95, %rd1042;
	selp.u64 	%rd1047, 1, 0, %p198;
	add.s64 	%rd1048, %rd1044, %rd1046;
	add.s64 	%rd1049, %rd1048, %rd1047;
	mul.lo.s64 	%rd1050, %rd31, %rd1030;
	mul.hi.u64 	%rd1051, %rd1030, %rd31;
	add.s64 	%rd1052, %rd1050, %rd3458;
	setp.lt.u64 	%p199, %rd1052, %rd1050;
	selp.u64 	%rd1053, 1, 0, %p199;
	add.s64 	%rd96, %rd1049, %rd1052;
	setp.lt.u64 	%p200, %rd96, %rd1049;
	selp.u64 	%rd1054, 1, 0, %p200;
	add.s64 	%rd1055, %rd1051, %rd1053;
	add.s64 	%rd97, %rd1055, %rd1054;
	setp.eq.s64 	%p201, %rd97, 0;
	@%p201 bra 	$L__BB0_19;
	add.s64 	%rd98, %rd3457, %rd97;
	setp.lt.u64 	%p202, %rd98, %rd3457;
	selp.u64 	%rd1056, 1, 0, %p202;
	add.s64 	%rd3456, %rd3456, %rd1056;
	mov.u64 	%rd3457, %rd98;
$L__BB0_19:
	mul.lo.s64 	%rd1057, %rd27, %rd94;
	mul.lo.s64 	%rd1058, %rd1057, %rd28;
	mul.hi.u64 	%rd1059, %rd1057, %rd28;
	not.b64 	%rd1060, %rd1058;
	setp.gt.u64 	%p204, %rd94, %rd1060;
	selp.u64 	%rd1061, 1, 0, %p204;
	add.s64 	%rd1062, %rd1059, %rd1061;
	mul.lo.s64 	%rd1063, %rd29, %rd1057;
	mul.hi.u64 	%rd1064, %rd1057, %rd29;
	add.s64 	%rd1065, %rd1063, %rd95;
	setp.lt.u64 	%p205, %rd1065, %rd1063;
	selp.u64 	%rd1066, 1, 0, %p205;
	add.s64 	%rd102, %rd1062, %rd1065;
	setp.lt.u64 	%p206, %rd102, %rd1062;
	selp.u64 	%rd1067, 1, 0, %p206;
	add.s64 	%rd1068, %rd1064, %rd1066;
	add.s64 	%rd1069, %rd1068, %rd1067;
	mul.lo.s64 	%rd1070, %rd30, %rd1057;
	mul.hi.u64 	%rd1071, %rd1057, %rd30;
	add.s64 	%rd1072, %rd1070, %rd96;
	setp.lt.u64 	%p207, %rd1072, %rd1070;
	selp.u64 	%rd1073, 1, 0, %p207;
	add.s64 	%rd103, %rd1069, %rd1072;
	setp.lt.u64 	%p208, %rd103, %rd1069;
	selp.u64 	%rd1074, 1, 0, %p208;
	add.s64 	%rd1075, %rd1071, %rd1073;
	add.s64 	%rd1076, %rd1075, %rd1074;
	mul.lo.s64 	%rd1077, %rd31, %rd1057;
	mul.hi.u64 	%rd1078, %rd1057, %rd31;
	add.s64 	%rd1079, %rd1077, %rd3457;
	setp.lt.u64 	%p209, %rd1079, %rd1077;
	selp.u64 	%rd1080, 1, 0, %p209;
	add.s64 	%rd104, %rd1076, %rd1079;
	setp.lt.u64 	%p210, %rd104, %rd1076;
	selp.u64 	%rd1081, 1, 0, %p210;
	add.s64 	%rd1082, %rd1078, %rd1080;
	add.s64 	%rd1083, %rd1082, %rd1081;
	add.s64 	%rd105, %rd3456, %rd1083;
	setp.lt.u64 	%p211, %rd102, %rd28;
	selp.u64 	%rd106, 1, 0, %p211;
	setp.lt.u64 	%p212, %rd103, %rd29;
	setp.eq.s64 	%p213, %rd103, %rd29;
	and.pred  	%p214, %p211, %p213;
	or.pred  	%p216, %p212, %p214;
	selp.u64 	%rd107, 1, 0, %p216;
	setp.lt.u64 	%p217, %rd104, %rd30;
	setp.eq.s64 	%p218, %rd104, %rd30;
	and.pred  	%p219, %p218, %p216;
	or.pred  	%p4, %p217, %p219;
	setp.lt.u64 	%p221, %rd105, %rd31;
	mov.pred 	%p1351, 0;
	@%p221 bra 	$L__BB0_21;
	not.pred 	%p222, %p4;
	setp.ne.s64 	%p223, %rd105, %rd31;
	or.pred  	%p1351, %p223, %p222;
$L__BB0_21:
	selp.u64 	%rd1084, 1, 0, %p4;
	add.s64 	%rd1085, %rd31, %rd1084;
	selp.b64 	%rd1086, %rd1085, 0, %p1351;
	sub.s64 	%rd112, %rd105, %rd1086;
	add.s64 	%rd1087, %rd30, %rd107;
	selp.b64 	%rd1088, %rd1087, 0, %p1351;
	sub.s64 	%rd113, %rd104, %rd1088;
	add.s64 	%rd1089, %rd29, %rd106;
	selp.b64 	%rd1090, %rd1089, 0, %p1351;
	sub.s64 	%rd114, %rd103, %rd1090;
	selp.b64 	%rd1091, %rd28, 0, %p1351;
	sub.s64 	%rd116, %rd102, %rd1091;
	ld.global.nc.u64 	%rd1092, [%rd14+32];
	mul.lo.s64 	%rd1093, %rd3577, %rd1092;
	mul.hi.u64 	%rd1094, %rd1092, %rd3577;
	mul.lo.s64 	%rd1095, %rd3576, %rd1092;
	mul.hi.u64 	%rd1096, %rd1092, %rd3576;
	add.s64 	%rd1097, %rd1095, %rd1094;
	setp.lt.u64 	%p224, %rd1097, %rd1095;
	selp.u64 	%rd1098, 1, 0, %p224;
	add.s64 	%rd1099, %rd1096, %rd1098;
	mul.lo.s64 	%rd1100, %rd3575, %rd1092;
	mul.hi.u64 	%rd1101, %rd1092, %rd3575;
	add.s64 	%rd1102, %rd1100, %rd1099;
	setp.lt.u64 	%p225, %rd1102, %rd1100;
	selp.u64 	%rd1103, 1, 0, %p225;
	add.s64 	%rd1104, %rd1101, %rd1103;
	mul.lo.s64 	%rd1105, %rd3574, %rd1092;
	mul.hi.u64 	%rd1106, %rd1092, %rd3574;
	add.s64 	%rd1107, %rd1105, %rd1104;
	setp.lt.u64 	%p226, %rd1107, %rd1105;
	selp.u64 	%rd1108, 1, 0, %p226;
	add.s64 	%rd1109, %rd1106, %rd1108;
	ld.global.nc.u64 	%rd1110, [%rd14+40];
	mul.lo.s64 	%rd1111, %rd3577, %rd1110;
	mul.hi.u64 	%rd1112, %rd1110, %rd3577;
	add.s64 	%rd1113, %rd1111, %rd1097;
	setp.lt.u64 	%p227, %rd1113, %rd1111;
	selp.u64 	%rd1114, 1, 0, %p227;
	add.s64 	%rd1115, %rd1112, %rd1114;
	mul.lo.s64 	%rd1116, %rd3576, %rd1110;
	mul.hi.u64 	%rd1117, %rd1110, %rd3576;
	add.s64 	%rd1118, %rd1116, %rd1102;
	setp.lt.u64 	%p228, %rd1118, %rd1116;
	selp.u64 	%rd1119, 1, 0, %p228;
	add.s64 	%rd1120, %rd1118, %rd1115;
	setp.lt.u64 	%p229, %rd1120, %rd1118;
	selp.u64 	%rd1121, 1, 0, %p229;
	add.s64 	%rd1122, %rd1117, %rd1119;
	add.s64 	%rd1123, %rd1122, %rd1121;
	mul.lo.s64 	%rd1124, %rd3575, %rd1110;
	mul.hi.u64 	%rd1125, %rd1110, %rd3575;
	add.s64 	%rd1126, %rd1124, %rd1107;
	setp.lt.u64 	%p230, %rd1126, %rd1124;
	selp.u64 	%rd1127, 1, 0, %p230;
	add.s64 	%rd1128, %rd1126, %rd1123;
	setp.lt.u64 	%p231, %rd1128, %rd1126;
	selp.u64 	%rd1129, 1, 0, %p231;
	add.s64 	%rd1130, %rd1125, %rd1127;
	add.s64 	%rd1131, %rd1130, %rd1129;
	mul.lo.s64 	%rd1132, %rd3574, %rd1110;
	mul.hi.u64 	%rd1133, %rd1110, %rd3574;
	add.s64 	%rd1134, %rd1132, %rd1109;
	setp.lt.u64 	%p232, %rd1134, %rd1132;
	selp.u64 	%rd1135, 1, 0, %p232;
	add.s64 	%rd1136, %rd1134, %rd1131;
	setp.lt.u64 	%p233, %rd1136, %rd1134;
	selp.u64 	%rd1137, 1, 0, %p233;
	add.s64 	%rd1138, %rd1133, %rd1135;
	add.s64 	%rd1139, %rd1138, %rd1137;
	ld.global.nc.u64 	%rd1140, [%rd14+48];
	mul.lo.s64 	%rd1141, %rd3577, %rd1140;
	mul.hi.u64 	%rd1142, %rd1140, %rd3577;
	add.s64 	%rd1143, %rd1141, %rd1120;
	setp.lt.u64 	%p234, %rd1143, %rd1141;
	selp.u64 	%rd1144, 1, 0, %p234;
	add.s64 	%rd1145, %rd1142, %rd1144;
	mul.lo.s64 	%rd1146, %rd3576, %rd1140;
	mul.hi.u64 	%rd1147, %rd1140, %rd3576;
	add.s64 	%rd1148, %rd1146, %rd1128;
	setp.lt.u64 	%p235, %rd1148, %rd1146;
	selp.u64 	%rd1149, 1, 0, %p235;
	add.s64 	%rd1150, %rd1148, %rd1145;
	setp.lt.u64 	%p236, %rd1150, %rd1148;
	selp.u64 	%rd1151, 1, 0, %p236;
	add.s64 	%rd1152, %rd1147, %rd1149;
	add.s64 	%rd1153, %rd1152, %rd1151;
	mul.lo.s64 	%rd1154, %rd3575, %rd1140;
	mul.hi.u64 	%rd1155, %rd1140, %rd3575;
	add.s64 	%rd1156, %rd1154, %rd1136;
	setp.lt.u64 	%p237, %rd1156, %rd1154;
	selp.u64 	%rd1157, 1, 0, %p237;
	add.s64 	%rd1158, %rd1156, %rd1153;
	setp.lt.u64 	%p238, %rd1158, %rd1156;
	selp.u64 	%rd1159, 1, 0, %p238;
	add.s64 	%rd1160, %rd1155, %rd1157;
	add.s64 	%rd1161, %rd1160, %rd1159;
	mul.lo.s64 	%rd1162, %rd3574, %rd1140;
	mul.hi.u64 	%rd1163, %rd1140, %rd3574;
	add.s64 	%rd1164, %rd1162, %rd1139;
	setp.lt.u64 	%p239, %rd1164, %rd1162;
	selp.u64 	%rd1165, 1, 0, %p239;
	add.s64 	%rd1166, %rd1164, %rd1161;
	setp.lt.u64 	%p240, %rd1166, %rd1164;
	selp.u64 	%rd1167, 1, 0, %p240;
	add.s64 	%rd1168, %rd1163, %rd1165;
	add.s64 	%rd1169, %rd1168, %rd1167;
	ld.global.nc.u64 	%rd1170, [%rd14+56];
	mul.lo.s64 	%rd1171, %rd3577, %rd1170;
	mul.hi.u64 	%rd1172, %rd1170, %rd3577;
	add.s64 	%rd1173, %rd1171, %rd1150;
	setp.lt.u64 	%p241, %rd1173, %rd1171;
	selp.u64 	%rd1174, 1, 0, %p241;
	add.s64 	%rd1175, %rd1172, %rd1174;
	mul.lo.s64 	%rd1176, %rd3576, %rd1170;
	mul.hi.u64 	%rd1177, %rd1170, %rd3576;
	add.s64 	%rd1178, %rd1176, %rd1158;
	setp.lt.u64 	%p242, %rd1178, %rd1176;
	selp.u64 	%rd1179, 1, 0, %p242;
	add.s64 	%rd3468, %rd1178, %rd1175;
	setp.lt.u64 	%p243, %rd3468, %rd1178;
	selp.u64 	%rd1180, 1, 0, %p243;
	add.s64 	%rd1181, %rd1177, %rd1179;
	add.s64 	%rd1182, %rd1181, %rd1180;
	mul.lo.s64 	%rd1183, %rd3575, %rd1170;
	mul.hi.u64 	%rd1184, %rd1170, %rd3575;
	add.s64 	%rd1185, %rd1183, %rd1166;
	setp.lt.u64 	%p244, %rd1185, %rd1183;
	selp.u64 	%rd1186, 1, 0, %p244;
	add.s64 	%rd3467, %rd1185, %rd1182;
	setp.lt.u64 	%p245, %rd3467, %rd1185;
	selp.u64 	%rd1187, 1, 0, %p245;
	add.s64 	%rd1188, %rd1184, %rd1186;
	add.s64 	%rd1189, %rd1188, %rd1187;
	mul.lo.s64 	%rd1190, %rd3574, %rd1170;
	mul.hi.u64 	%rd1191, %rd1170, %rd3574;
	add.s64 	%rd1192, %rd1190, %rd1169;
	setp.lt.u64 	%p246, %rd1192, %rd1190;
	selp.u64 	%rd1193, 1, 0, %p246;
	add.s64 	%rd3466, %rd1192, %rd1189;
	setp.lt.u64 	%p247, %rd3466, %rd1192;
	selp.u64 	%rd1194, 1, 0, %p247;
	add.s64 	%rd1195, %rd1191, %rd1193;
	add.s64 	%rd3465, %rd1195, %rd1194;
	mul.lo.s64 	%rd1197, %rd27, %rd1093;
	mul.lo.s64 	%rd1198, %rd1197, %rd28;
	mul.hi.u64 	%rd1199, %rd1197, %rd28;
	not.b64 	%rd1200, %rd1198;
	setp.gt.u64 	%p248, %rd1093, %rd1200;
	selp.u64 	%rd1201, 1, 0, %p248;
	add.s64 	%rd1202, %rd1199, %rd1201;
	mul.lo.s64 	%rd1203, %rd29, %rd1197;
	mul.hi.u64 	%rd1204, %rd1197, %rd29;
	add.s64 	%rd1205, %rd1203, %rd1113;
	setp.lt.u64 	%p249, %rd1205, %rd1203;
	selp.u64 	%rd1206, 1, 0, %p249;
	add.s64 	%rd121, %rd1202, %rd1205;
	setp.lt.u64 	%p250, %rd121, %rd1202;
	selp.u64 	%rd1207, 1, 0, %p250;
	add.s64 	%rd1208, %rd1204, %rd1206;
	add.s64 	%rd1209, %rd1208, %rd1207;
	mul.lo.s64 	%rd1210, %rd30, %rd1197;
	mul.hi.u64 	%rd1211, %rd1197, %rd30;
	add.s64 	%rd1212, %rd1210, %rd1143;
	setp.lt.u64 	%p251, %rd1212, %rd1210;
	selp.u64 	%rd1213, 1, 0, %p251;
	add.s64 	%rd122, %rd1209, %rd1212;
	setp.lt.u64 	%p252, %rd122, %rd1209;
	selp.u64 	%rd1214, 1, 0, %p252;
	add.s64 	%rd1215, %rd1211, %rd1213;
	add.s64 	%rd1216, %rd1215, %rd1214;
	mul.lo.s64 	%rd1217, %rd31, %rd1197;
	mul.hi.u64 	%rd1218, %rd1197, %rd31;
	add.s64 	%rd1219, %rd1217, %rd1173;
	setp.lt.u64 	%p253, %rd1219, %rd1217;
	selp.u64 	%rd1220, 1, 0, %p253;
	add.s64 	%rd123, %rd1216, %rd1219;
	setp.lt.u64 	%p254, %rd123, %rd1216;
	selp.u64 	%rd1221, 1, 0, %p254;
	add.s64 	%rd1222, %rd1218, %rd1220;
	add.s64 	%rd124, %rd1222, %rd1221;
	setp.ne.s64 	%p255, %rd124, 0;
	@%p255 bra 	$L__BB0_141;
$L__BB0_22:
	mul.lo.s64 	%rd1225, %rd27, %rd121;
	mul.lo.s64 	%rd1226, %rd1225, %rd28;
	mul.hi.u64 	%rd1227, %rd1225, %rd28;
	not.b64 	%rd1228, %rd1226;
	setp.gt.u64 	%p259, %rd121, %rd1228;
	selp.u64 	%rd1229, 1, 0, %p259;
	add.s64 	%rd1230, %rd1227, %rd1229;
	mul.lo.s64 	%rd1231, %rd29, %rd1225;
	mul.hi.u64 	%rd1232, %rd1225, %rd29;
	add.s64 	%rd1233, %rd1231, %rd122;
	setp.lt.u64 	%p260, %rd1233, %rd1231;
	selp.u64 	%rd1234, 1, 0, %p260;
	add.s64 	%rd130, %rd1230, %rd1233;
	setp.lt.u64 	%p261, %rd130, %rd1230;
	selp.u64 	%rd1235, 1, 0, %p261;
	add.s64 	%rd1236, %rd1232, %rd1234;
	add.s64 	%rd1237, %rd1236, %rd1235;
	mul.lo.s64 	%rd1238, %rd30, %rd1225;
	mul.hi.u64 	%rd1239, %rd1225, %rd30;
	add.s64 	%rd1240, %rd1238, %rd123;
	setp.lt.u64 	%p262, %rd1240, %rd1238;
	selp.u64 	%rd1241, 1, 0, %p262;
	add.s64 	%rd131, %rd1237, %rd1240;
	setp.lt.u64 	%p263, %rd131, %rd1237;
	selp.u64 	%rd1242, 1, 0, %p263;
	add.s64 	%rd1243, %rd1239, %rd1241;
	add.s64 	%rd1244, %rd1243, %rd1242;
	mul.lo.s64 	%rd1245, %rd31, %rd1225;
	mul.hi.u64 	%rd1246, %rd1225, %rd31;
	add.s64 	%rd1247, %rd1245, %rd3468;
	setp.lt.u64 	%p264, %rd1247, %rd1245;
	selp.u64 	%rd1248, 1, 0, %p264;
	add.s64 	%rd132, %rd1244, %rd1247;
	setp.lt.u64 	%p265, %rd132, %rd1244;
	selp.u64 	%rd1249, 1, 0, %p265;
	add.s64 	%rd1250, %rd1246, %rd1248;
	add.s64 	%rd133, %rd1250, %rd1249;
	setp.eq.s64 	%p266, %rd133, 0;
	@%p266 bra 	$L__BB0_25;
	add.s64 	%rd134, %rd3467, %rd133;
	setp.ge.u64 	%p267, %rd134, %rd3467;
	mov.u64 	%rd3467, %rd134;
	@%p267 bra 	$L__BB0_25;
	add.s64 	%rd3466, %rd3466, 1;
	setp.eq.s64 	%p268, %rd3466, 0;
	selp.u64 	%rd1251, 1, 0, %p268;
	add.s64 	%rd3465, %rd3465, %rd1251;
$L__BB0_25:
	mul.lo.s64 	%rd1252, %rd27, %rd130;
	mul.lo.s64 	%rd1253, %rd1252, %rd28;
	mul.hi.u64 	%rd1254, %rd1252, %rd28;
	not.b64 	%rd1255, %rd1253;
	setp.gt.u64 	%p269, %rd130, %rd1255;
	selp.u64 	%rd1256, 1, 0, %p269;
	add.s64 	%rd1257, %rd1254, %rd1256;
	mul.lo.s64 	%rd1258, %rd29, %rd1252;
	mul.hi.u64 	%rd1259, %rd1252, %rd29;
	add.s64 	%rd1260, %rd1258, %rd131;
	setp.lt.u64 	%p270, %rd1260, %rd1258;
	selp.u64 	%rd1261, 1, 0, %p270;
	add.s64 	%rd140, %rd1257, %rd1260;
	setp.lt.u64 	%p271, %rd140, %rd1257;
	selp.u64 	%rd1262, 1, 0, %p271;
	add.s64 	%rd1263, %rd1259, %rd1261;
	add.s64 	%rd1264, %rd1263, %rd1262;
	mul.lo.s64 	%rd1265, %rd30, %rd1252;
	mul.hi.u64 	%rd1266, %rd1252, %rd30;
	add.s64 	%rd1267, %rd1265, %rd132;
	setp.lt.u64 	%p272, %rd1267, %rd1265;
	selp.u64 	%rd1268, 1, 0, %p272;
	add.s64 	%rd141, %rd1264, %rd1267;
	setp.lt.u64 	%p273, %rd141, %rd1264;
	selp.u64 	%rd1269, 1, 0, %p273;
	add.s64 	%rd1270, %rd1266, %rd1268;
	add.s64 	%rd1271, %rd1270, %rd1269;
	mul.lo.s64 	%rd1272, %rd31, %rd1252;
	mul.hi.u64 	%rd1273, %rd1252, %rd31;
	add.s64 	%rd1274, %rd1272, %rd3467;
	setp.lt.u64 	%p274, %rd1274, %rd1272;
	selp.u64 	%rd1275, 1, 0, %p274;
	add.s64 	%rd142, %rd1271, %rd1274;
	setp.lt.u64 	%p275, %rd142, %rd1271;
	selp.u64 	%rd1276, 1, 0, %p275;
	add.s64 	%rd1277, %rd1273, %rd1275;
	add.s64 	%rd143, %rd1277, %rd1276;
	setp.eq.s64 	%p276, %rd143, 0;
	@%p276 bra 	$L__BB0_27;
	add.s64 	%rd144, %rd3466, %rd143;
	setp.lt.u64 	%p277, %rd144, %rd3466;
	selp.u64 	%rd1278, 1, 0, %p277;
	add.s64 	%rd3465, %rd3465, %rd1278;
	mov.u64 	%rd3466, %rd144;
$L__BB0_27:
	mul.lo.s64 	%rd1279, %rd27, %rd140;
	mul.lo.s64 	%rd1280, %rd1279, %rd28;
	mul.hi.u64 	%rd1281, %rd1279, %rd28;
	not.b64 	%rd1282, %rd1280;
	setp.gt.u64 	%p279, %rd140, %rd1282;
	selp.u64 	%rd1283, 1, 0, %p279;
	add.s64 	%rd1284, %rd1281, %rd1283;
	mul.lo.s64 	%rd1285, %rd29, %rd1279;
	mul.hi.u64 	%rd1286, %rd1279, %rd29;
	add.s64 	%rd1287, %rd1285, %rd141;
	setp.lt.u64 	%p280, %rd1287, %rd1285;
	selp.u64 	%rd1288, 1, 0, %p280;
	add.s64 	%rd148, %rd1284, %rd1287;
	setp.lt.u64 	%p281, %rd148, %rd1284;
	selp.u64 	%rd1289, 1, 0, %p281;
	add.s64 	%rd1290, %rd1286, %rd1288;
	add.s64 	%rd1291, %rd1290, %rd1289;
	mul.lo.s64 	%rd1292, %rd30, %rd1279;
	mul.hi.u64 	%rd1293, %rd1279, %rd30;
	add.s64 	%rd1294, %rd1292, %rd142;
	setp.lt.u64 	%p282, %rd1294, %rd1292;
	selp.u64 	%rd1295, 1, 0, %p282;
	add.s64 	%rd149, %rd1291, %rd1294;
	setp.lt.u64 	%p283, %rd149, %rd1291;
	selp.u64 	%rd1296, 1, 0, %p283;
	add.s64 	%rd1297, %rd1293, %rd1295;
	add.s64 	%rd1298, %rd1297, %rd1296;
	mul.lo.s64 	%rd1299, %rd31, %rd1279;
	mul.hi.u64 	%rd1300, %rd1279, %rd31;
	add.s64 	%rd1301, %rd1299, %rd3466;
	setp.lt.u64 	%p284, %rd1301, %rd1299;
	selp.u64 	%rd1302, 1, 0, %p284;
	add.s64 	%rd150, %rd1298, %rd1301;
	setp.lt.u64 	%p285, %rd150, %rd1298;
	selp.u64 	%rd1303, 1, 0, %p285;
	add.s64 	%rd1304, %rd1300, %rd1302;
	add.s64 	%rd1305, %rd1304, %rd1303;
	add.s64 	%rd151, %rd3465, %rd1305;
	setp.lt.u64 	%p286, %rd148, %rd28;
	selp.u64 	%rd152, 1, 0, %p286;
	setp.lt.u64 	%p287, %rd149, %rd29;
	setp.eq.s64 	%p288, %rd149, %rd29;
	and.pred  	%p289, %p286, %p288;
	or.pred  	%p291, %p287, %p289;
	selp.u64 	%rd153, 1, 0, %p291;
	setp.lt.u64 	%p292, %rd150, %rd30;
	setp.eq.s64 	%p293, %rd150, %rd30;
	and.pred  	%p294, %p293, %p291;
	or.pred  	%p7, %p292, %p294;
	setp.lt.u64 	%p296, %rd151, %rd31;
	mov.pred 	%p1352, 0;
	@%p296 bra 	$L__BB0_29;
	not.pred 	%p297, %p7;
	setp.ne.s64 	%p298, %rd151, %rd31;
	or.pred  	%p1352, %p298, %p297;
$L__BB0_29:
	selp.u64 	%rd1306, 1, 0, %p7;
	add.s64 	%rd1307, %rd31, %rd1306;
	selp.b64 	%rd1308, %rd1307, 0, %p1352;
	sub.s64 	%rd1309, %rd151, %rd1308;
	add.s64 	%rd1310, %rd30, %rd153;
	selp.b64 	%rd1311, %rd1310, 0, %p1352;
	sub.s64 	%rd1312, %rd150, %rd1311;
	add.s64 	%rd1313, %rd29, %rd152;
	selp.b64 	%rd1314, %rd1313, 0, %p1352;
	sub.s64 	%rd1315, %rd149, %rd1314;
	selp.b64 	%rd1316, %rd28, 0, %p1352;
	sub.s64 	%rd1317, %rd148, %rd1316;
	mul.lo.s64 	%rd1318, %rd71, %rd1317;
	mul.hi.u64 	%rd1319, %rd1317, %rd71;
	mul.lo.s64 	%rd1320, %rd70, %rd1317;
	mul.hi.u64 	%rd1321, %rd1317, %rd70;
	add.s64 	%rd1322, %rd1320, %rd1319;
	setp.lt.u64 	%p299, %rd1322, %rd1320;
	selp.u64 	%rd1323, 1, 0, %p299;
	add.s64 	%rd1324, %rd1321, %rd1323;
	mul.lo.s64 	%rd1325, %rd69, %rd1317;
	mul.hi.u64 	%rd1326, %rd1317, %rd69;
	add.s64 	%rd1327, %rd1325, %rd1324;
	setp.lt.u64 	%p300, %rd1327, %rd1325;
	selp.u64 	%rd1328, 1, 0, %p300;
	add.s64 	%rd1329, %rd1326, %rd1328;
	mul.lo.s64 	%rd1330, %rd68, %rd1317;
	mul.hi.u64 	%rd1331, %rd1317, %rd68;
	add.s64 	%rd1332, %rd1330, %rd1329;
	setp.lt.u64 	%p301, %rd1332, %rd1330;
	selp.u64 	%rd1333, 1, 0, %p301;
	add.s64 	%rd1334, %rd1331, %rd1333;
	mul.lo.s64 	%rd1335, %rd71, %rd1315;
	mul.hi.u64 	%rd1336, %rd1315, %rd71;
	add.s64 	%rd1337, %rd1335, %rd1322;
	setp.lt.u64 	%p302, %rd1337, %rd1335;
	selp.u64 	%rd1338, 1, 0, %p302;
	add.s64 	%rd1339, %rd1336, %rd1338;
	mul.lo.s64 	%rd1340, %rd70, %rd1315;
	mul.hi.u64 	%rd1341, %rd1315, %rd70;
	add.s64 	%rd1342, %rd1340, %rd1327;
	setp.lt.u64 	%p303, %rd1342, %rd1340;
	selp.u64 	%rd1343, 1, 0, %p303;
	add.s64 	%rd1344, %rd1342, %rd1339;
	setp.lt.u64 	%p304, %rd1344, %rd1342;
	selp.u64 	%rd1345, 1, 0, %p304;
	add.s64 	%rd1346, %rd1341, %rd1343;
	add.s64 	%rd1347, %rd1346, %rd1345;
	mul.lo.s64 	%rd1348, %rd69, %rd1315;
	mul.hi.u64 	%rd1349, %rd1315, %rd69;
	add.s64 	%rd1350, %rd1348, %rd1332;
	setp.lt.u64 	%p305, %rd1350, %rd1348;
	selp.u64 	%rd1351, 1, 0, %p305;
	add.s64 	%rd1352, %rd1350, %rd1347;
	setp.lt.u64 	%p306, %rd1352, %rd1350;
	selp.u64 	%rd1353, 1, 0, %p306;
	add.s64 	%rd1354, %rd1349, %rd1351;
	add.s64 	%rd1355, %rd1354, %rd1353;
	mul.lo.s64 	%rd1356, %rd68, %rd1315;
	mul.hi.u64 	%rd1357, %rd1315, %rd68;
	add.s64 	%rd1358, %rd1356, %rd1334;
	setp.lt.u64 	%p307, %rd1358, %rd1356;
	selp.u64 	%rd1359, 1, 0, %p307;
	add.s64 	%rd1360, %rd1358, %rd1355;
	setp.lt.u64 	%p308, %rd1360, %rd1358;
	selp.u64 	%rd1361, 1, 0, %p308;
	add.s64 	%rd1362, %rd1357, %rd1359;
	add.s64 	%rd1363, %rd1362, %rd1361;
	mul.lo.s64 	%rd1364, %rd71, %rd1312;
	mul.hi.u64 	%rd1365, %rd1312, %rd71;
	add.s64 	%rd1366, %rd1364, %rd1344;
	setp.lt.u64 	%p309, %rd1366, %rd1364;
	selp.u64 	%rd1367, 1, 0, %p309;
	add.s64 	%rd1368, %rd1365, %rd1367;
	mul.lo.s64 	%rd1369, %rd70, %rd1312;
	mul.hi.u64 	%rd1370, %rd1312, %rd70;
	add.s64 	%rd1371, %rd1369, %rd1352;
	setp.lt.u64 	%p310, %rd1371, %rd1369;
	selp.u64 	%rd1372, 1, 0, %p310;
	add.s64 	%rd1373, %rd1371, %rd1368;
	setp.lt.u64 	%p311, %rd1373, %rd1371;
	selp.u64 	%rd1374, 1, 0, %p311;
	add.s64 	%rd1375, %rd1370, %rd1372;
	add.s64 	%rd1376, %rd1375, %rd1374;
	mul.lo.s64 	%rd1377, %rd69, %rd1312;
	mul.hi.u64 	%rd1378, %rd1312, %rd69;
	add.s64 	%rd1379, %rd1377, %rd1360;
	setp.lt.u64 	%p312, %rd1379, %rd1377;
	selp.u64 	%rd1380, 1, 0, %p312;
	add.s64 	%rd1381, %rd1379, %rd1376;
	setp.lt.u64 	%p313, %rd1381, %rd1379;
	selp.u64 	%rd1382, 1, 0, %p313;
	add.s64 	%rd1383, %rd1378, %rd1380;
	add.s64 	%rd1384, %rd1383, %rd1382;
	mul.lo.s64 	%rd1385, %rd68, %rd1312;
	mul.hi.u64 	%rd1386, %rd1312, %rd68;
	add.s64 	%rd1387, %rd1385, %rd1363;
	setp.lt.u64 	%p314, %rd1387, %rd1385;
	selp.u64 	%rd1388, 1, 0, %p314;
	add.s64 	%rd1389, %rd1387, %rd1384;
	setp.lt.u64 	%p315, %rd1389, %rd1387;
	selp.u64 	%rd1390, 1, 0, %p315;
	add.s64 	%rd1391, %rd1386, %rd1388;
	add.s64 	%rd1392, %rd1391, %rd1390;
	mul.lo.s64 	%rd1393, %rd71, %rd1309;
	mul.hi.u64 	%rd1394, %rd1309, %rd71;
	add.s64 	%rd1395, %rd1393, %rd1373;
	setp.lt.u64 	%p316, %rd1395, %rd1393;
	selp.u64 	%rd1396, 1, 0, %p316;
	add.s64 	%rd1397, %rd1394, %rd1396;
	mul.lo.s64 	%rd1398, %rd70, %rd1309;
	mul.hi.u64 	%rd1399, %rd1309, %rd70;
	add.s64 	%rd1400, %rd1398, %rd1381;
	setp.lt.u64 	%p317, %rd1400, %rd1398;
	selp.u64 	%rd1401, 1, 0, %p317;
	add.s64 	%rd3477, %rd1400, %rd1397;
	setp.lt.u64 	%p318, %rd3477, %rd1400;
	selp.u64 	%rd1402, 1, 0, %p318;
	add.s64 	%rd1403, %rd1399, %rd1401;
	add.s64 	%rd1404, %rd1403, %rd1402;
	mul.lo.s64 	%rd1405, %rd69, %rd1309;
	mul.hi.u64 	%rd1406, %rd1309, %rd69;
	add.s64 	%rd1407, %rd1405, %rd1389;
	setp.lt.u64 	%p319, %rd1407, %rd1405;
	selp.u64 	%rd1408, 1, 0, %p319;
	add.s64 	%rd3476, %rd1407, %rd1404;
	setp.lt.u64 	%p320, %rd3476, %rd1407;
	selp.u64 	%rd1409, 1, 0, %p320;
	add.s64 	%rd1410, %rd1406, %rd1408;
	add.s64 	%rd1411, %rd1410, %rd1409;
	mul.lo.s64 	%rd1412, %rd68, %rd1309;
	mul.hi.u64 	%rd1413, %rd1309, %rd68;
	add.s64 	%rd1414, %rd1412, %rd1392;
	setp.lt.u64 	%p321, %rd1414, %rd1412;
	selp.u64 	%rd1415, 1, 0, %p321;
	add.s64 	%rd3475, %rd1414, %rd1411;
	setp.lt.u64 	%p322, %rd3475, %rd1414;
	selp.u64 	%rd1416, 1, 0, %p322;
	add.s64 	%rd1417, %rd1413, %rd1415;
	add.s64 	%rd3474, %rd1417, %rd1416;
	mul.lo.s64 	%rd1419, %rd27, %rd1318;
	mul.lo.s64 	%rd1420, %rd1419, %rd28;
	mul.hi.u64 	%rd1421, %rd1419, %rd28;
	not.b64 	%rd1422, %rd1420;
	setp.gt.u64 	%p323, %rd1318, %rd1422;
	selp.u64 	%rd1423, 1, 0, %p323;
	add.s64 	%rd1424, %rd1421, %rd1423;
	mul.lo.s64 	%rd1425, %rd29, %rd1419;
	mul.hi.u64 	%rd1426, %rd1419, %rd29;
	add.s64 	%rd1427, %rd1425, %rd1337;
	setp.lt.u64 	%p324, %rd1427, %rd1425;
	selp.u64 	%rd1428, 1, 0, %p324;
	add.s64 	%rd163, %rd1424, %rd1427;
	setp.lt.u64 	%p325, %rd163, %rd1424;
	selp.u64 	%rd1429, 1, 0, %p325;
	add.s64 	%rd1430, %rd1426, %rd1428;
	add.s64 	%rd1431, %rd1430, %rd1429;
	mul.lo.s64 	%rd1432, %rd30, %rd1419;
	mul.hi.u64 	%rd1433, %rd1419, %rd30;
	add.s64 	%rd1434, %rd1432, %rd1366;
	setp.lt.u64 	%p326, %rd1434, %rd1432;
	selp.u64 	%rd1435, 1, 0, %p326;
	add.s64 	%rd164, %rd1431, %rd1434;
	setp.lt.u64 	%p327, %rd164, %rd1431;
	selp.u64 	%rd1436, 1, 0, %p327;
	add.s64 	%rd1437, %rd1433, %rd1435;
	add.s64 	%rd1438, %rd1437, %rd1436;
	mul.lo.s64 	%rd1439, %rd31, %rd1419;
	mul.hi.u64 	%rd1440, %rd1419, %rd31;
	add.s64 	%rd1441, %rd1439, %rd1395;
	setp.lt.u64 	%p328, %rd1441, %rd1439;
	selp.u64 	%rd1442, 1, 0, %p328;
	add.s64 	%rd165, %rd1438, %rd1441;
	setp.lt.u64 	%p329, %rd165, %rd1438;
	selp.u64 	%rd1443, 1, 0, %p329;
	add.s64 	%rd1444, %rd1440, %rd1442;
	add.s64 	%rd166, %rd1444, %rd1443;
	setp.ne.s64 	%p330, %rd166, 0;
	@%p330 bra 	$L__BB0_144;
$L__BB0_30:
	mul.lo.s64 	%rd1447, %rd27, %rd163;
	mul.lo.s64 	%rd1448, %rd1447, %rd28;
	mul.hi.u64 	%rd1449, %rd1447, %rd28;
	not.b64 	%rd1450, %rd1448;
	setp.gt.u64 	%p334, %rd163, %rd1450;
	selp.u64 	%rd1451, 1, 0, %p334;
	add.s64 	%rd1452, %rd1449, %rd1451;
	mul.lo.s64 	%rd1453, %rd29, %rd1447;
	mul.hi.u64 	%rd1454, %rd1447, %rd29;
	add.s64 	%rd1455, %rd1453, %rd164;
	setp.lt.u64 	%p335, %rd1455, %rd1453;
	selp.u64 	%rd1456, 1, 0, %p335;
	add.s64 	%rd172, %rd1452, %rd1455;
	setp.lt.u64 	%p336, %rd172, %rd1452;
	selp.u64 	%rd1457, 1, 0, %p336;
	add.s64 	%rd1458, %rd1454, %rd1456;
	add.s64 	%rd1459, %rd1458, %rd1457;
	mul.lo.s64 	%rd1460, %rd30, %rd1447;
	mul.hi.u64 	%rd1461, %rd1447, %rd30;
	add.s64 	%rd1462, %rd1460, %rd165;
	setp.lt.u64 	%p337, %rd1462, %rd1460;
	selp.u64 	%rd1463, 1, 0, %p337;
	add.s64 	%rd173, %rd1459, %rd1462;
	setp.lt.u64 	%p338, %rd173, %rd1459;
	selp.u64 	%rd1464, 1, 0, %p338;
	add.s64 	%rd1465, %rd1461, %rd1463;
	add.s64 	%rd1466, %rd1465, %rd1464;
	mul.lo.s64 	%rd1467, %rd31, %rd1447;
	mul.hi.u64 	%rd1468, %rd1447, %rd31;
	add.s64 	%rd1469, %rd1467, %rd3477;
	setp.lt.u64 	%p339, %rd1469, %rd1467;
	selp.u64 	%rd1470, 1, 0, %p339;
	add.s64 	%rd174, %rd1466, %rd1469;
	setp.lt.u64 	%p340, %rd174, %rd1466;
	selp.u64 	%rd1471, 1, 0, %p340;
	add.s64 	%rd1472, %rd1468, %rd1470;
	add.s64 	%rd175, %rd1472, %rd1471;
	setp.eq.s64 	%p341, %rd175, 0;
	@%p341 bra 	$L__BB0_33;
	add.s64 	%rd176, %rd3476, %rd175;
	setp.ge.u64 	%p342, %rd176, %rd3476;
	mov.u64 	%rd3476, %rd176;
	@%p342 bra 	$L__BB0_33;
	add.s64 	%rd3475, %rd3475, 1;
	setp.eq.s64 	%p343, %rd3475, 0;
	selp.u64 	%rd1473, 1, 0, %p343;
	add.s64 	%rd3474, %rd3474, %rd1473;
$L__BB0_33:
	mul.lo.s64 	%rd1474, %rd27, %rd172;
	mul.lo.s64 	%rd1475, %rd1474, %rd28;
	mul.hi.u64 	%rd1476, %rd1474, %rd28;
	not.b64 	%rd1477, %rd1475;
	setp.gt.u64 	%p344, %rd172, %rd1477;
	selp.u64 	%rd1478, 1, 0, %p344;
	add.s64 	%rd1479, %rd1476, %rd1478;
	mul.lo.s64 	%rd1480, %rd29, %rd1474;
	mul.hi.u64 	%rd1481, %rd1474, %rd29;
	add.s64 	%rd1482, %rd1480, %rd173;
	setp.lt.u64 	%p345, %rd1482, %rd1480;
	selp.u64 	%rd1483, 1, 0, %p345;
	add.s64 	%rd182, %rd1479, %rd1482;
	setp.lt.u64 	%p346, %rd182, %rd1479;
	selp.u64 	%rd1484, 1, 0, %p346;
	add.s64 	%rd1485, %rd1481, %rd1483;
	add.s64 	%rd1486, %rd1485, %rd1484;
	mul.lo.s64 	%rd1487, %rd30, %rd1474;
	mul.hi.u64 	%rd1488, %rd1474, %rd30;
	add.s64 	%rd1489, %rd1487, %rd174;
	setp.lt.u64 	%p347, %rd1489, %rd1487;
	selp.u64 	%rd1490, 1, 0, %p347;
	add.s64 	%rd183, %rd1486, %rd1489;
	setp.lt.u64 	%p348, %rd183, %rd1486;
	selp.u64 	%rd1491, 1, 0, %p348;
	add.s64 	%rd1492, %rd1488, %rd1490;
	add.s64 	%rd1493, %rd1492, %rd1491;
	mul.lo.s64 	%rd1494, %rd31, %rd1474;
	mul.hi.u64 	%rd1495, %rd1474, %rd31;
	add.s64 	%rd1496, %rd1494, %rd3476;
	setp.lt.u64 	%p349, %rd1496, %rd1494;
	selp.u64 	%rd1497, 1, 0, %p349;
	add.s64 	%rd184, %rd1493, %rd1496;
	setp.lt.u64 	%p350, %rd184, %rd1493;
	selp.u64 	%rd1498, 1, 0, %p350;
	add.s64 	%rd1499, %rd1495, %rd1497;
	add.s64 	%rd185, %rd1499, %rd1498;
	setp.eq.s64 	%p351, %rd185, 0;
	@%p351 bra 	$L__BB0_35;
	add.s64 	%rd186, %rd3475, %rd185;
	setp.lt.u64 	%p352, %rd186, %rd3475;
	selp.u64 	%rd1500, 1, 0, %p352;
	add.s64 	%rd3474, %rd3474, %rd1500;
	mov.u64 	%rd3475, %rd186;
$L__BB0_35:
	mul.lo.s64 	%rd1501, %rd27, %rd182;
	mul.lo.s64 	%rd1502, %rd1501, %rd28;
	mul.hi.u64 	%rd1503, %rd1501, %rd28;
	not.b64 	%rd1504, %rd1502;
	setp.gt.u64 	%p354, %rd182, %rd1504;
	selp.u64 	%rd1505, 1, 0, %p354;
	add.s64 	%rd1506, %rd1503, %rd1505;
	mul.lo.s64 	%rd1507, %rd29, %rd1501;
	mul.hi.u64 	%rd1508, %rd1501, %rd29;
	add.s64 	%rd1509, %rd1507, %rd183;
	setp.lt.u64 	%p355, %rd1509, %rd1507;
	selp.u64 	%rd1510, 1, 0, %p355;
	add.s64 	%rd190, %rd1506, %rd1509;
	setp.lt.u64 	%p356, %rd190, %rd1506;
	selp.u64 	%rd1511, 1, 0, %p356;
	add.s64 	%rd1512, %rd1508, %rd1510;
	add.s64 	%rd1513, %rd1512, %rd1511;
	mul.lo.s64 	%rd1514, %rd30, %rd1501;
	mul.hi.u64 	%rd1515, %rd1501, %rd30;
	add.s64 	%rd1516, %rd1514, %rd184;
	setp.lt.u64 	%p357, %rd1516, %rd1514;
	selp.u64 	%rd1517, 1, 0, %p357;
	add.s64 	%rd191, %rd1513, %rd1516;
	setp.lt.u64 	%p358, %rd191, %rd1513;
	selp.u64 	%rd1518, 1, 0, %p358;
	add.s64 	%rd1519, %rd1515, %rd1517;
	add.s64 	%rd1520, %rd1519, %rd1518;
	mul.lo.s64 	%rd1521, %rd31, %rd1501;
	mul.hi.u64 	%rd1522, %rd1501, %rd31;
	add.s64 	%rd1523, %rd1521, %rd3475;
	setp.lt.u64 	%p359, %rd1523, %rd1521;
	selp.u64 	%rd1524, 1, 0, %p359;
	add.s64 	%rd192, %rd1520, %rd1523;
	setp.lt.u64 	%p360, %rd192, %rd1520;
	selp.u64 	%rd1525, 1, 0, %p360;
	add.s64 	%rd1526, %rd1522, %rd1524;
	add.s64 	%rd1527, %rd1526, %rd1525;
	add.s64 	%rd193, %rd3474, %rd1527;
	setp.lt.u64 	%p361, %rd190, %rd28;
	selp.u64 	%rd194, 1, 0, %p361;
	setp.lt.u64 	%p362, %rd191, %rd29;
	setp.eq.s64 	%p363, %rd191, %rd29;
	and.pred  	%p364, %p361, %p363;
	or.pred  	%p366, %p362, %p364;
	selp.u64 	%rd195, 1, 0, %p366;
	setp.lt.u64 	%p367, %rd192, %rd30;
	setp.eq.s64 	%p368, %rd192, %rd30;
	and.pred  	%p369, %p368, %p366;
	or.pred  	%p10, %p367, %p369;
	setp.lt.u64 	%p371, %rd193, %rd31;
	mov.pred 	%p1353, 0;
	@%p371 bra 	$L__BB0_37;
	not.pred 	%p372, %p10;
	setp.ne.s64 	%p373, %rd193, %rd31;
	or.pred  	%p1353, %p373, %p372;
$L__BB0_37:
	selp.u64 	%rd1528, 1, 0, %p10;
	add.s64 	%rd1529, %rd31, %rd1528;
	selp.b64 	%rd1530, %rd1529, 0, %p1353;
	sub.s64 	%rd200, %rd193, %rd1530;
	add.s64 	%rd1531, %rd30, %rd195;
	selp.b64 	%rd1532, %rd1531, 0, %p1353;
	sub.s64 	%rd201, %rd192, %rd1532;
	add.s64 	%rd1533, %rd29, %rd194;
	selp.b64 	%rd1534, %rd1533, 0, %p1353;
	sub.s64 	%rd202, %rd191, %rd1534;
	selp.b64 	%rd1535, %rd28, 0, %p1353;
	sub.s64 	%rd203, %rd190, %rd1535;
	sub.s64 	%rd3486, %rd116, %rd3585;
	setp.lt.u64 	%p374, %rd116, %rd3585;
	selp.s64 	%rd1536, -1, 0, %p374;
	sub.s64 	%rd1537, %rd114, %rd3584;
	add.s64 	%rd3485, %rd1537, %rd1536;
	setp.lt.u64 	%p375, %rd114, %rd3584;
	setp.eq.s64 	%p376, %rd114, %rd3584;
	and.pred  	%p377, %p374, %p376;
	or.pred  	%p378, %p375, %p377;
	selp.s64 	%rd1538, -1, 0, %p378;
	sub.s64 	%rd1539, %rd113, %rd3583;
	add.s64 	%rd3484, %rd1539, %rd1538;
	setp.lt.u64 	%p379, %rd113, %rd3583;
	setp.eq.s64 	%p380, %rd113, %rd3583;
	and.pred  	%p381, %p380, %p378;
	or.pred  	%p382, %p379, %p381;
	not.pred 	%p383, %p382;
	selp.s64 	%rd1540, -1, 0, %p382;
	sub.s64 	%rd1541, %rd112, %rd3582;
	add.s64 	%rd3483, %rd1541, %rd1540;
	setp.ge.u64 	%p384, %rd112, %rd3582;
	setp.ne.s64 	%p385, %rd112, %rd3582;
	or.pred  	%p386, %p385, %p383;
	and.pred  	%p387, %p384, %p386;
	@%p387 bra 	$L__BB0_39;
	add.s64 	%rd3486, %rd28, %rd3486;
	setp.lt.u64 	%p388, %rd3486, %rd28;
	selp.u64 	%rd1542, 1, 0, %p388;
	add.s64 	%rd1543, %rd29, %rd3485;
	add.s64 	%rd209, %rd1543, %rd1542;
	setp.lt.u64 	%p389, %rd209, %rd3485;
	setp.eq.s64 	%p390, %rd209, %rd3485;
	and.pred  	%p391, %p388, %p390;
	or.pred  	%p392, %p389, %p391;
	selp.u64 	%rd1544, 1, 0, %p392;
	add.s64 	%rd1545, %rd30, %rd3484;
	add.s64 	%rd210, %rd1545, %rd1544;
	setp.lt.u64 	%p393, %rd210, %rd3484;
	setp.eq.s64 	%p394, %rd210, %rd3484;
	and.pred  	%p395, %p392, %p394;
	or.pred  	%p397, %p393, %p395;
	selp.u64 	%rd1546, 1, 0, %p397;
	add.s64 	%rd1547, %rd31, %rd3483;
	add.s64 	%rd3483, %rd1547, %rd1546;
	mov.u64 	%rd3484, %rd210;
	mov.u64 	%rd3485, %rd209;
$L__BB0_39:
	mul.lo.s64 	%rd1548, %rd3486, %rd3486;
	mul.hi.u64 	%rd1549, %rd3486, %rd3486;
	mul.lo.s64 	%rd1550, %rd3485, %rd3486;
	mul.hi.u64 	%rd1551, %rd3486, %rd3485;
	add.s64 	%rd1552, %rd1550, %rd1549;
	setp.lt.u64 	%p398, %rd1552, %rd1550;
	selp.u64 	%rd1553, 1, 0, %p398;
	add.s64 	%rd1554, %rd1551, %rd1553;
	mul.lo.s64 	%rd1555, %rd3484, %rd3486;
	mul.hi.u64 	%rd1556, %rd3486, %rd3484;
	add.s64 	%rd1557, %rd1555, %rd1554;
	setp.lt.u64 	%p399, %rd1557, %rd1555;
	selp.u64 	%rd1558, 1, 0, %p399;
	add.s64 	%rd1559, %rd1556, %rd1558;
	mul.lo.s64 	%rd1560, %rd3483, %rd3486;
	mul.hi.u64 	%rd1561, %rd3486, %rd3483;
	add.s64 	%rd1562, %rd1560, %rd1559;
	setp.lt.u64 	%p400, %rd1562, %rd1560;
	selp.u64 	%rd1563, 1, 0, %p400;
	add.s64 	%rd1564, %rd1561, %rd1563;
	mul.hi.u64 	%rd1565, %rd3485, %rd3486;
	add.s64 	%rd1566, %rd1552, %rd1550;
	setp.lt.u64 	%p401, %rd1566, %rd1552;
	selp.u64 	%rd1567, 1, 0, %p401;
	add.s64 	%rd1568, %rd1565, %rd1567;
	mul.lo.s64 	%rd1569, %rd3485, %rd3485;
	mul.hi.u64 	%rd1570, %rd3485, %rd3485;
	add.s64 	%rd1571, %rd1569, %rd1557;
	setp.lt.u64 	%p402, %rd1571, %rd1569;
	selp.u64 	%rd1572, 1, 0, %p402;
	add.s64 	%rd1573, %rd1571, %rd1568;
	setp.lt.u64 	%p403, %rd1573, %rd1571;
	selp.u64 	%rd1574, 1, 0, %p403;
	add.s64 	%rd1575, %rd1570, %rd1572;
	add.s64 	%rd1576, %rd1575, %rd1574;
	mul.lo.s64 	%rd1577, %rd3484, %rd3485;
	mul.hi.u64 	%rd1578, %rd3485, %rd3484;
	add.s64 	%rd1579, %rd1577, %rd1562;
	setp.lt.u64 	%p404, %rd1579, %rd1577;
	selp.u64 	%rd1580, 1, 0, %p404;
	add.s64 	%rd1581, %rd1579, %rd1576;
	setp.lt.u64 	%p405, %rd1581, %rd1579;
	selp.u64 	%rd1582, 1, 0, %p405;
	add.s64 	%rd1583, %rd1578, %rd1580;
	add.s64 	%rd1584, %rd1583, %rd1582;
	mul.lo.s64 	%rd1585, %rd3483, %rd3485;
	mul.hi.u64 	%rd1586, %rd3485, %rd3483;
	add.s64 	%rd1587, %rd1585, %rd1564;
	setp.lt.u64 	%p406, %rd1587, %rd1585;
	selp.u64 	%rd1588, 1, 0, %p406;
	add.s64 	%rd1589, %rd1587, %rd1584;
	setp.lt.u64 	%p407, %rd1589, %rd1587;
	selp.u64 	%rd1590, 1, 0, %p407;
	add.s64 	%rd1591, %rd1586, %rd1588;
	add.s64 	%rd1592, %rd1591, %rd1590;
	mul.hi.u64 	%rd1593, %rd3484, %rd3486;
	add.s64 	%rd1594, %rd1555, %rd1573;
	setp.lt.u64 	%p408, %rd1594, %rd1555;
	selp.u64 	%rd1595, 1, 0, %p408;
	add.s64 	%rd1596, %rd1593, %rd1595;
	mul.hi.u64 	%rd1597, %rd3484, %rd3485;
	add.s64 	%rd1598, %rd1577, %rd1581;
	setp.lt.u64 	%p409, %rd1598, %rd1577;
	selp.u64 	%rd1599, 1, 0, %p409;
	add.s64 	%rd1600, %rd1598, %rd1596;
	setp.lt.u64 	%p410, %rd1600, %rd1598;
	selp.u64 	%rd1601, 1, 0, %p410;
	add.s64 	%rd1602, %rd1597, %rd1599;
	add.s64 	%rd1603, %rd1602, %rd1601;
	mul.lo.s64 	%rd1604, %rd3484, %rd3484;
	mul.hi.u64 	%rd1605, %rd3484, %rd3484;
	add.s64 	%rd1606, %rd1604, %rd1589;
	setp.lt.u64 	%p411, %rd1606, %rd1604;
	selp.u64 	%rd1607, 1, 0, %p411;
	add.s64 	%rd1608, %rd1606, %rd1603;
	setp.lt.u64 	%p412, %rd1608, %rd1606;
	selp.u64 	%rd1609, 1, 0, %p412;
	add.s64 	%rd1610, %rd1605, %rd1607;
	add.s64 	%rd1611, %rd1610, %rd1609;
	mul.lo.s64 	%rd1612, %rd3483, %rd3484;
	mul.hi.u64 	%rd1613, %rd3484, %rd3483;
	add.s64 	%rd1614, %rd1612, %rd1592;
	setp.lt.u64 	%p413, %rd1614, %rd1612;
	selp.u64 	%rd1615, 1, 0, %p413;
	add.s64 	%rd1616, %rd1614, %rd1611;
	setp.lt.u64 	%p414, %rd1616, %rd1614;
	selp.u64 	%rd1617, 1, 0, %p414;
	add.s64 	%rd1618, %rd1613, %rd1615;
	add.s64 	%rd1619, %rd1618, %rd1617;
	mul.hi.u64 	%rd1620, %rd3483, %rd3486;
	add.s64 	%rd1621, %rd1560, %rd1600;
	setp.lt.u64 	%p415, %rd1621, %rd1560;
	selp.u64 	%rd1622, 1, 0, %p415;
	add.s64 	%rd1623, %rd1620, %rd1622;
	mul.hi.u64 	%rd1624, %rd3483, %rd3485;
	add.s64 	%rd1625, %rd1585, %rd1608;
	setp.lt.u64 	%p416, %rd1625, %rd1585;
	selp.u64 	%rd1626, 1, 0, %p416;
	add.s64 	%rd3490, %rd1625, %rd1623;
	setp.lt.u64 	%p417, %rd3490, %rd1625;
	selp.u64 	%rd1627, 1, 0, %p417;
	add.s64 	%rd1628, %rd1624, %rd1626;
	add.s64 	%rd1629, %rd1628, %rd1627;
	mul.hi.u64 	%rd1630, %rd3483, %rd3484;
	add.s64 	%rd1631, %rd1612, %rd1616;
	setp.lt.u64 	%p418, %rd1631, %rd1612;
	selp.u64 	%rd1632, 1, 0, %p418;
	add.s64 	%rd3489, %rd1631, %rd1629;
	setp.lt.u64 	%p419, %rd3489, %rd1631;
	selp.u64 	%rd1633, 1, 0, %p419;
	add.s64 	%rd1634, %rd1630, %rd1632;
	add.s64 	%rd1635, %rd1634, %rd1633;
	mul.lo.s64 	%rd1636, %rd3483, %rd3483;
	mul.hi.u64 	%rd1637, %rd3483, %rd3483;
	add.s64 	%rd1638, %rd1636, %rd1619;
	setp.lt.u64 	%p420, %rd1638, %rd1636;
	selp.u64 	%rd1639, 1, 0, %p420;
	add.s64 	%rd3488, %rd1638, %rd1635;
	setp.lt.u64 	%p421, %rd3488, %rd1638;
	selp.u64 	%rd1640, 1, 0, %p421;
	add.s64 	%rd1641, %rd1637, %rd1639;
	add.s64 	%rd3487, %rd1641, %rd1640;
	mul.lo.s64 	%rd1643, %rd27, %rd1548;
	mul.lo.s64 	%rd1645, %rd1643, %rd28;
	mul.hi.u64 	%rd1646, %rd1643, %rd28;
	not.b64 	%rd1647, %rd1645;
	setp.gt.u64 	%p422, %rd1548, %rd1647;
	selp.u64 	%rd1648, 1, 0, %p422;
	add.s64 	%rd1649, %rd1646, %rd1648;
	ld.const.u64 	%rd1650, [BN254_P+8];
	mul.lo.s64 	%rd1651, %rd1650, %rd1643;
	mul.hi.u64 	%rd1652, %rd1643, %rd1650;
	add.s64 	%rd1653, %rd1651, %rd1566;
	setp.lt.u64 	%p423, %rd1653, %rd1651;
	selp.u64 	%rd1654, 1, 0, %p423;
	add.s64 	%rd220, %rd1649, %rd1653;
	setp.lt.u64 	%p424, %rd220, %rd1649;
	selp.u64 	%rd1655, 1, 0, %p424;
	add.s64 	%rd1656, %rd1652, %rd1654;
	add.s64 	%rd1657, %rd1656, %rd1655;
	ld.const.u64 	%rd1658, [BN254_P+16];
	mul.lo.s64 	%rd1659, %rd1658, %rd1643;
	mul.hi.u64 	%rd1660, %rd1643, %rd1658;
	add.s64 	%rd1661, %rd1659, %rd1594;
	setp.lt.u64 	%p425, %rd1661, %rd1659;
	selp.u64 	%rd1662, 1, 0, %p425;
	add.s64 	%rd221, %rd1657, %rd1661;
	setp.lt.u64 	%p426, %rd221, %rd1657;
	selp.u64 	%rd1663, 1, 0, %p426;
	add.s64 	%rd1664, %rd1660, %rd1662;
	add.s64 	%rd1665, %rd1664, %rd1663;
	ld.const.u64 	%rd1666, [BN254_P+24];
	mul.lo.s64 	%rd1667, %rd1666, %rd1643;
	mul.hi.u64 	%rd1668, %rd1643, %rd1666;
	add.s64 	%rd1669, %rd1667, %rd1621;
	setp.lt.u64 	%p427, %rd1669, %rd1667;
	selp.u64 	%rd1670, 1, 0, %p427;
	add.s64 	%rd222, %rd1665, %rd1669;
	setp.lt.u64 	%p428, %rd222, %rd1665;
	selp.u64 	%rd1671, 1, 0, %p428;
	add.s64 	%rd1672, %rd1668, %rd1670;
	add.s64 	%rd223, %rd1672, %rd1671;
	setp.ne.s64 	%p429, %rd223, 0;
	@%p429 bra 	$L__BB0_147;
$L__BB0_40:
	mul.lo.s64 	%rd1676, %rd27, %rd220;
	ld.const.u64 	%rd1677, [BN254_P];
	mul.lo.s64 	%rd1678, %rd1676, %rd1677;
	mul.hi.u64 	%rd1679, %rd1676, %rd1677;
	not.b64 	%rd1680, %rd1678;
	setp.gt.u64 	%p433, %rd220, %rd1680;
	selp.u64 	%rd1681, 1, 0, %p433;
	add.s64 	%rd1682, %rd1679, %rd1681;
	mul.lo.s64 	%rd1684, %rd1650, %rd1676;
	mul.hi.u64 	%rd1685, %rd1676, %rd1650;
	add.s64 	%rd1686, %rd1684, %rd221;
	setp.lt.u64 	%p434, %rd1686, %rd1684;
	selp.u64 	%rd1687, 1, 0, %p434;
	add.s64 	%rd228, %rd1682, %rd1686;
	setp.lt.u64 	%p435, %rd228, %rd1682;
	selp.u64 	%rd1688, 1, 0, %p435;
	add.s64 	%rd1689, %rd1685, %rd1687;
	add.s64 	%rd1690, %rd1689, %rd1688;
	mul.lo.s64 	%rd1692, %rd1658, %rd1676;
	mul.hi.u64 	%rd1693, %rd1676, %rd1658;
	add.s64 	%rd1694, %rd1692, %rd222;
	setp.lt.u64 	%p436, %rd1694, %rd1692;
	selp.u64 	%rd1695, 1, 0, %p436;
	add.s64 	%rd229, %rd1690, %rd1694;
	setp.lt.u64 	%p437, %rd229, %rd1690;
	selp.u64 	%rd1696, 1, 0, %p437;
	add.s64 	%rd1697, %rd1693, %rd1695;
	add.s64 	%rd1698, %rd1697, %rd1696;
	mul.lo.s64 	%rd1699, %rd1666, %rd1676;
	mul.hi.u64 	%rd1700, %rd1676, %rd1666;
	add.s64 	%rd1701, %rd1699, %rd3490;
	setp.lt.u64 	%p438, %rd1701, %rd1699;
	selp.u64 	%rd1702, 1, 0, %p438;
	add.s64 	%rd231, %rd1698, %rd1701;
	setp.lt.u64 	%p439, %rd231, %rd1698;
	selp.u64 	%rd1703, 1, 0, %p439;
	add.s64 	%rd1704, %rd1700, %rd1702;
	add.s64 	%rd232, %rd1704, %rd1703;
	setp.eq.s64 	%p440, %rd232, 0;
	@%p440 bra 	$L__BB0_43;
	add.s64 	%rd233, %rd3489, %rd232;
	setp.ge.u64 	%p441, %rd233, %rd3489;
	mov.u64 	%rd3489, %rd233;
	@%p441 bra 	$L__BB0_43;
	add.s64 	%rd3488, %rd3488, 1;
	setp.eq.s64 	%p442, %rd3488, 0;
	selp.u64 	%rd1705, 1, 0, %p442;
	add.s64 	%rd3487, %rd3487, %rd1705;
$L__BB0_43:
	mul.lo.s64 	%rd1707, %rd27, %rd228;
	mul.lo.s64 	%rd1709, %rd1707, %rd1677;
	mul.hi.u64 	%rd1710, %rd1707, %rd1677;
	not.b64 	%rd1711, %rd1709;
	setp.gt.u64 	%p443, %rd228, %rd1711;
	selp.u64 	%rd1712, 1, 0, %p443;
	add.s64 	%rd1713, %rd1710, %rd1712;
	ld.const.u64 	%rd1714, [BN254_P+8];
	mul.lo.s64 	%rd1715, %rd1714, %rd1707;
	mul.hi.u64 	%rd1716, %rd1707, %rd1714;
	add.s64 	%rd1717, %rd1715, %rd229;
	setp.lt.u64 	%p444, %rd1717, %rd1715;
	selp.u64 	%rd1718, 1, 0, %p444;
	add.s64 	%rd239, %rd1713, %rd1717;
	setp.lt.u64 	%p445, %rd239, %rd1713;
	selp.u64 	%rd1719, 1, 0, %p445;
	add.s64 	%rd1720, %rd1716, %rd1718;
	add.s64 	%rd1721, %rd1720, %rd1719;
	ld.const.u64 	%rd240, [BN254_P+16];
	mul.lo.s64 	%rd1722, %rd240, %rd1707;
	mul.hi.u64 	%rd1723, %rd1707, %rd240;
	add.s64 	%rd1724, %rd1722, %rd231;
	setp.lt.u64 	%p446, %rd1724, %rd1722;
	selp.u64 	%rd1725, 1, 0, %p446;
	add.s64 	%rd241, %rd1721, %rd1724;
	setp.lt.u64 	%p447, %rd241, %rd1721;
	selp.u64 	%rd1726, 1, 0, %p447;
	add.s64 	%rd1727, %rd1723, %rd1725;
	add.s64 	%rd1728, %rd1727, %rd1726;
	mul.lo.s64 	%rd1729, %rd1666, %rd1707;
	mul.hi.u64 	%rd1730, %rd1707, %rd1666;
	add.s64 	%rd1731, %rd1729, %rd3489;
	setp.lt.u64 	%p448, %rd1731, %rd1729;
	selp.u64 	%rd1732, 1, 0, %p448;
	add.s64 	%rd242, %rd1728, %rd1731;
	setp.lt.u64 	%p449, %rd242, %rd1728;
	selp.u64 	%rd1733, 1, 0, %p449;
	add.s64 	%rd1734, %rd1730, %rd1732;
	add.s64 	%rd243, %rd1734, %rd1733;
	setp.eq.s64 	%p450, %rd243, 0;
	@%p450 bra 	$L__BB0_45;
	add.s64 	%rd244, %rd3488, %rd243;
	setp.lt.u64 	%p451, %rd244, %rd3488;
	selp.u64 	%rd1735, 1, 0, %p451;
	add.s64 	%rd3487, %rd3487, %rd1735;
	mov.u64 	%rd3488, %rd244;
$L__BB0_45:
	mul.lo.s64 	%rd1737, %rd27, %rd239;
	mul.lo.s64 	%rd1739, %rd1737, %rd1677;
	mul.hi.u64 	%rd1740, %rd1737, %rd1677;
	not.b64 	%rd1741, %rd1739;
	setp.gt.u64 	%p453, %rd239, %rd1741;
	selp.u64 	%rd1742, 1, 0, %p453;
	add.s64 	%rd1743, %rd1740, %rd1742;
	ld.const.u64 	%rd1744, [BN254_P+8];
	mul.lo.s64 	%rd1745, %rd1744, %rd1737;
	mul.hi.u64 	%rd1746, %rd1737, %rd1744;
	add.s64 	%rd1747, %rd1745, %rd241;
	setp.lt.u64 	%p454, %rd1747, %rd1745;
	selp.u64 	%rd1748, 1, 0, %p454;
	add.s64 	%rd248, %rd1743, %rd1747;
	setp.lt.u64 	%p455, %rd248, %rd1743;
	selp.u64 	%rd1749, 1, 0, %p455;
	add.s64 	%rd1750, %rd1746, %rd1748;
	add.s64 	%rd1751, %rd1750, %rd1749;
	mul.lo.s64 	%rd1752, %rd240, %rd1737;
	mul.hi.u64 	%rd1753, %rd1737, %rd240;
	add.s64 	%rd1754, %rd1752, %rd242;
	setp.lt.u64 	%p456, %rd1754, %rd1752;
	selp.u64 	%rd1755, 1, 0, %p456;
	add.s64 	%rd249, %rd1751, %rd1754;
	setp.lt.u64 	%p457, %rd249, %rd1751;
	selp.u64 	%rd1756, 1, 0, %p457;
	add.s64 	%rd1757, %rd1753, %rd1755;
	add.s64 	%rd1758, %rd1757, %rd1756;
	mul.lo.s64 	%rd1759, %rd1666, %rd1737;
	mul.hi.u64 	%rd1760, %rd1737, %rd1666;
	add.s64 	%rd1761, %rd1759, %rd3488;
	setp.lt.u64 	%p458, %rd1761, %rd1759;
	selp.u64 	%rd1762, 1, 0, %p458;
	add.s64 	%rd250, %rd1758, %rd1761;
	setp.lt.u64 	%p459, %rd250, %rd1758;
	selp.u64 	%rd1763, 1, 0, %p459;
	add.s64 	%rd1764, %rd1760, %rd1762;
	add.s64 	%rd1765, %rd1764, %rd1763;
	add.s64 	%rd251, %rd3487, %rd1765;
	setp.lt.u64 	%p460, %rd248, %rd1677;
	selp.u64 	%rd252, 1, 0, %p460;
	setp.lt.u64 	%p461, %rd249, %rd1744;
	setp.eq.s64 	%p462, %rd249, %rd1744;
	and.pred  	%p463, %p460, %p462;
	or.pred  	%p465, %p461, %p463;
	selp.u64 	%rd253, 1, 0, %p465;
	setp.lt.u64 	%p466, %rd250, %rd240;
	setp.eq.s64 	%p467, %rd250, %rd240;
	and.pred  	%p468, %p467, %p465;
	or.pred  	%p13, %p466, %p468;
	setp.lt.u64 	%p470, %rd251, %rd1666;
	mov.pred 	%p1354, 0;
	@%p470 bra 	$L__BB0_47;
	not.pred 	%p471, %p13;
	setp.ne.s64 	%p472, %rd251, %rd1666;
	or.pred  	%p1354, %p472, %p471;
$L__BB0_47:
	selp.u64 	%rd1766, 1, 0, %p13;
	add.s64 	%rd1767, %rd1666, %rd1766;
	selp.b64 	%rd1768, %rd1767, 0, %p1354;
	sub.s64 	%rd258, %rd251, %rd1768;
	add.s64 	%rd1769, %rd240, %rd253;
	selp.b64 	%rd1770, %rd1769, 0, %p1354;
	sub.s64 	%rd260, %rd250, %rd1770;
	add.s64 	%rd1771, %rd1744, %rd252;
	selp.b64 	%rd1772, %rd1771, 0, %p1354;
	sub.s64 	%rd262, %rd249, %rd1772;
	ld.const.u64 	%rd263, [BN254_P];
	selp.b64 	%rd1773, %rd263, 0, %p1354;
	sub.s64 	%rd264, %rd248, %rd1773;
	setp.lt.s64 	%p474, %rd264, 0;
	mov.b64 	{%r14, %r15}, %rd264;
	mov.b64 	{%r16, %r17}, %rd262;
	shf.l.wrap.b32 	%r18, %r15, %r16, 1;
	shf.l.wrap.b32 	%r19, %r16, %r17, 1;
	mov.b64 	%rd1774, {%r18, %r19};
	setp.lt.u64 	%p475, %rd1774, %rd262;
	setp.eq.s64 	%p476, %rd1774, %rd262;
	and.pred  	%p477, %p474, %p476;
	or.pred  	%p478, %p475, %p477;
	selp.u64 	%rd1775, 1, 0, %p478;
	shl.b64 	%rd1776, %rd260, 1;
	or.b64  	%rd1777, %rd1776, %rd1775;
	setp.lt.u64 	%p479, %rd1777, %rd260;
	setp.eq.s64 	%p480, %rd1777, %rd260;
	and.pred  	%p481, %p478, %p480;
	or.pred  	%p16, %p479, %p481;
	selp.u64 	%rd1778, 1, 0, %p16;
	shl.b64 	%rd1779, %rd258, 1;
	or.b64  	%rd265, %rd1779, %rd1778;
	setp.lt.u64 	%p482, %rd265, %rd258;
	mov.pred 	%p1355, -1;
	@%p482 bra 	$L__BB0_49;
	setp.eq.s64 	%p483, %rd265, %rd258;
	and.pred  	%p1355, %p16, %p483;
$L__BB0_49:
	shl.b64 	%rd1780, %rd264, 1;
	setp.lt.u64 	%p485, %rd1780, %rd263;
	setp.lt.u64 	%p486, %rd1774, %rd1744;
	setp.eq.s64 	%p487, %rd1774, %rd1744;
	and.pred  	%p488, %p485, %p487;
	or.pred  	%p489, %p486, %p488;
	setp.eq.s64 	%p492, %rd1774, %rd262;
	and.pred  	%p493, %p474, %p492;
	or.pred  	%p494, %p475, %p493;
	selp.u64 	%rd1783, 1, 0, %p494;
	or.b64  	%rd1784, %rd1776, %rd1783;
	setp.lt.u64 	%p495, %rd1784, %rd240;
	setp.eq.s64 	%p496, %rd1784, %rd240;
	and.pred  	%p497, %p496, %p489;
	or.pred  	%p19, %p495, %p497;
	setp.lt.u64 	%p499, %rd1784, %rd260;
	setp.eq.s64 	%p500, %rd1784, %rd260;
	and.pred  	%p501, %p494, %p500;
	or.pred  	%p502, %p499, %p501;
	selp.u64 	%rd1786, 1, 0, %p502;
	or.b64  	%rd266, %rd1779, %rd1786;
	setp.lt.u64 	%p503, %rd266, %rd1666;
	mov.pred 	%p1356, 0;
	@%p503 bra 	$L__BB0_51;
	not.pred 	%p504, %p19;
	setp.ne.s64 	%p505, %rd266, %rd1666;
	or.pred  	%p1356, %p505, %p504;
$L__BB0_51:
	or.pred  	%p507, %p1355, %p1356;
	selp.u64 	%rd1787, 1, 0, %p19;
	add.s64 	%rd1788, %rd1666, %rd1787;
	selp.b64 	%rd1789, %rd1788, 0, %p507;
	shl.b64 	%rd1790, %rd258, 1;
	shl.b64 	%rd1791, %rd260, 1;
	mov.b64 	{%r26, %r27}, %rd262;
	mov.b64 	{%r28, %r29}, %rd264;
	shf.l.wrap.b32 	%r30, %r29, %r26, 1;
	shf.l.wrap.b32 	%r31, %r26, %r27, 1;
	mov.b64 	%rd1792, {%r30, %r31};
	setp.lt.u64 	%p508, %rd1792, %rd262;
	setp.lt.s64 	%p509, %rd264, 0;
	setp.eq.s64 	%p510, %rd1792, %rd262;
	and.pred  	%p511, %p509, %p510;
	or.pred  	%p512, %p508, %p511;
	selp.u64 	%rd1793, 1, 0, %p512;
	or.b64  	%rd1794, %rd1791, %rd1793;
	setp.lt.u64 	%p513, %rd1794, %rd260;
	setp.eq.s64 	%p514, %rd1794, %rd260;
	and.pred  	%p515, %p512, %p514;
	or.pred  	%p516, %p513, %p515;
	selp.u64 	%rd1795, 1, 0, %p516;
	or.b64  	%rd1796, %rd1790, %rd1795;
	sub.s64 	%rd267, %rd1796, %rd1789;
	setp.lt.u64 	%p517, %rd1792, %rd1744;
	shl.b64 	%rd1797, %rd264, 1;
	setp.lt.u64 	%p518, %rd1797, %rd263;
	setp.eq.s64 	%p519, %rd1792, %rd1744;
	and.pred  	%p520, %p518, %p519;
	or.pred  	%p521, %p517, %p520;
	selp.u64 	%rd1798, 1, 0, %p521;
	add.s64 	%rd1799, %rd240, %rd1798;
	selp.b64 	%rd1800, %rd1799, 0, %p507;
	sub.s64 	%rd1801, %rd1794, %rd1800;
	selp.u64 	%rd1802, 1, 0, %p518;
	add.s64 	%rd1803, %rd1744, %rd1802;
	selp.b64 	%rd1804, %rd1803, 0, %p507;
	sub.s64 	%rd1805, %rd1792, %rd1804;
	selp.b64 	%rd1806, %rd263, 0, %p507;
	sub.s64 	%rd1807, %rd1797, %rd1806;
	shl.b64 	%rd268, %rd1807, 1;
	setp.lt.s64 	%p522, %rd1807, 0;
	mov.b64 	{%r32, %r33}, %rd1805;
	mov.b64 	{%r34, %r35}, %rd1807;
	shf.l.wrap.b32 	%r36, %r35, %r32, 1;
	shf.l.wrap.b32 	%r37, %r32, %r33, 1;
	mov.b64 	%rd269, {%r36, %r37};
	setp.lt.u64 	%p523, %rd269, %rd1805;
	setp.eq.s64 	%p524, %rd269, %rd1805;
	and.pred  	%p525, %p522, %p524;
	or.pred  	%p526, %p523, %p525;
	selp.u64 	%rd1808, 1, 0, %p526;
	shl.b64 	%rd1809, %rd1801, 1;
	or.b64  	%rd270, %rd1809, %rd1808;
	setp.lt.u64 	%p527, %rd270, %rd1801;
	setp.eq.s64 	%p528, %rd270, %rd1801;
	and.pred  	%p529, %p526, %p528;
	or.pred  	%p22, %p527, %p529;
	selp.u64 	%rd1810, 1, 0, %p22;
	shl.b64 	%rd1811, %rd267, 1;
	or.b64  	%rd271, %rd1811, %rd1810;
	setp.lt.u64 	%p530, %rd271, %rd267;
	mov.pred 	%p1357, -1;
	@%p530 bra 	$L__BB0_53;
	setp.eq.s64 	%p531, %rd271, %rd267;
	and.pred  	%p1357, %p22, %p531;
$L__BB0_53:
	ld.const.u64 	%rd1812, [BN254_P];
	setp.lt.u64 	%p533, %rd268, %rd1812;
	ld.const.u64 	%rd1813, [BN254_P+8];
	setp.lt.u64 	%p534, %rd269, %rd1813;
	setp.eq.s64 	%p535, %rd269, %rd1813;
	and.pred  	%p536, %p533, %p535;
	or.pred  	%p538, %p534, %p536;
	ld.const.u64 	%rd1814, [BN254_P+16];
	setp.lt.u64 	%p539, %rd270, %rd1814;
	setp.eq.s64 	%p540, %rd270, %rd1814;
	and.pred  	%p541, %p540, %p538;
	or.pred  	%p25, %p539, %p541;
	setp.lt.u64 	%p543, %rd271, %rd1666;
	mov.pred 	%p1358, 0;
	@%p543 bra 	$L__BB0_55;
	not.pred 	%p544, %p25;
	setp.ne.s64 	%p545, %rd271, %rd1666;
	or.pred  	%p1358, %p545, %p544;
$L__BB0_55:
	or.pred  	%p546, %p1357, %p1358;
	ld.const.u64 	%rd1815, [BN254_P];
	selp.b64 	%rd1816, %rd1815, 0, %p546;
	sub.s64 	%rd272, %rd268, %rd1816;
	setp.lt.u64 	%p547, %rd268, %rd1815;
	selp.u64 	%rd1817, 1, 0, %p547;
	ld.const.u64 	%rd1818, [BN254_P+8];
	add.s64 	%rd1819, %rd1818, %rd1817;
	selp.b64 	%rd1820, %rd1819, 0, %p546;
	sub.s64 	%rd273, %rd269, %rd1820;
	setp.lt.u64 	%p548, %rd269, %rd1818;
	setp.eq.s64 	%p549, %rd269, %rd1818;
	and.pred  	%p550, %p547, %p549;
	or.pred  	%p552, %p548, %p550;
	selp.u64 	%rd1821, 1, 0, %p552;
	ld.const.u64 	%rd1822, [BN254_P+16];
	add.s64 	%rd1823, %rd1822, %rd1821;
	selp.b64 	%rd1824, %rd1823, 0, %p546;
	sub.s64 	%rd274, %rd270, %rd1824;
	selp.u64 	%rd1825, 1, 0, %p25;
	ld.const.u64 	%rd1826, [BN254_P+24];
	add.s64 	%rd1827, %rd1826, %rd1825;
	selp.b64 	%rd1828, %rd1827, 0, %p546;
	sub.s64 	%rd275, %rd271, %rd1828;
	mul.lo.s64 	%rd1829, %rd272, %rd3486;
	mul.hi.u64 	%rd1830, %rd3486, %rd272;
	mul.lo.s64 	%rd1831, %rd273, %rd3486;
	mul.hi.u64 	%rd1832, %rd3486, %rd273;
	add.s64 	%rd1833, %rd1831, %rd1830;
	setp.lt.u64 	%p553, %rd1833, %rd1831;
	selp.u64 	%rd1834, 1, 0, %p553;
	add.s64 	%rd1835, %rd1832, %rd1834;
	mul.lo.s64 	%rd1836, %rd274, %rd3486;
	mul.hi.u64 	%rd1837, %rd3486, %rd274;
	add.s64 	%rd1838, %rd1836, %rd1835;
	setp.lt.u64 	%p554, %rd1838, %rd1836;
	selp.u64 	%rd1839, 1, 0, %p554;
	add.s64 	%rd1840, %rd1837, %rd1839;
	mul.lo.s64 	%rd1841, %rd275, %rd3486;
	mul.hi.u64 	%rd1842, %rd3486, %rd275;
	add.s64 	%rd1843, %rd1841, %rd1840;
	setp.lt.u64 	%p555, %rd1843, %rd1841;
	selp.u64 	%rd1844, 1, 0, %p555;
	add.s64 	%rd1845, %rd1842, %rd1844;
	mul.lo.s64 	%rd1846, %rd272, %rd3485;
	mul.hi.u64 	%rd1847, %rd3485, %rd272;
	add.s64 	%rd1848, %rd1846, %rd1833;
	setp.lt.u64 	%p556, %rd1848, %rd1846;
	selp.u64 	%rd1849, 1, 0, %p556;
	add.s64 	%rd1850, %rd1847, %rd1849;
	mul.lo.s64 	%rd1851, %rd273, %rd3485;
	mul.hi.u64 	%rd1852, %rd3485, %rd273;
	add.s64 	%rd1853, %rd1851, %rd1838;
	setp.lt.u64 	%p557, %rd1853, %rd1851;
	selp.u64 	%rd1854, 1, 0, %p557;
	add.s64 	%rd1855, %rd1853, %rd1850;
	setp.lt.u64 	%p558, %rd1855, %rd1853;
	selp.u64 	%rd1856, 1, 0, %p558;
	add.s64 	%rd1857, %rd1852, %rd1854;
	add.s64 	%rd1858, %rd1857, %rd1856;
	mul.lo.s64 	%rd1859, %rd274, %rd3485;
	mul.hi.u64 	%rd1860, %rd3485, %rd274;
	add.s64 	%rd1861, %rd1859, %rd1843;
	setp.lt.u64 	%p559, %rd1861, %rd1859;
	selp.u64 	%rd1862, 1, 0, %p559;
	add.s64 	%rd1863, %rd1861, %rd1858;
	setp.lt.u64 	%p560, %rd1863, %rd1861;
	selp.u64 	%rd1864, 1, 0, %p560;
	add.s64 	%rd1865, %rd1860, %rd1862;
	add.s64 	%rd1866, %rd1865, %rd1864;
	mul.lo.s64 	%rd1867, %rd275, %rd3485;
	mul.hi.u64 	%rd1868, %rd3485, %rd275;
	add.s64 	%rd1869, %rd1867, %rd1845;
	setp.lt.u64 	%p561, %rd1869, %rd1867;
	selp.u64 	%rd1870, 1, 0, %p561;
	add.s64 	%rd1871, %rd1869, %rd1866;
	setp.lt.u64 	%p562, %rd1871, %rd1869;
	selp.u64 	%rd1872, 1, 0, %p562;
	add.s64 	%rd1873, %rd1868, %rd1870;
	add.s64 	%rd1874, %rd1873, %rd1872;
	mul.lo.s64 	%rd1875, %rd272, %rd3484;
	mul.hi.u64 	%rd1876, %rd3484, %rd272;
	add.s64 	%rd1877, %rd1875, %rd1855;
	setp.lt.u64 	%p563, %rd1877, %rd1875;
	selp.u64 	%rd1878, 1, 0, %p563;
	add.s64 	%rd1879, %rd1876, %rd1878;
	mul.lo.s64 	%rd1880, %rd273, %rd3484;
	mul.hi.u64 	%rd1881, %rd3484, %rd273;
	add.s64 	%rd1882, %rd1880, %rd1863;
	setp.lt.u64 	%p564, %rd1882, %rd1880;
	selp.u64 	%rd1883, 1, 0, %p564;
	add.s64 	%rd1884, %rd1882, %rd1879;
	setp.lt.u64 	%p565, %rd1884, %rd1882;
	selp.u64 	%rd1885, 1, 0, %p565;
	add.s64 	%rd1886, %rd1881, %rd1883;
	add.s64 	%rd1887, %rd1886, %rd1885;
	mul.lo.s64 	%rd1888, %rd274, %rd3484;
	mul.hi.u64 	%rd1889, %rd3484, %rd274;
	add.s64 	%rd1890, %rd1888, %rd1871;
	setp.lt.u64 	%p566, %rd1890, %rd1888;
	selp.u64 	%rd1891, 1, 0, %p566;
	add.s64 	%rd1892, %rd1890, %rd1887;
	setp.lt.u64 	%p567, %rd1892, %rd1890;
	selp.u64 	%rd1893, 1, 0, %p567;
	add.s64 	%rd1894, %rd1889, %rd1891;
	add.s64 	%rd1895, %rd1894, %rd1893;
	mul.lo.s64 	%rd1896, %rd275, %rd3484;
	mul.hi.u64 	%rd1897, %rd3484, %rd275;
	add.s64 	%rd1898, %rd1896, %rd1874;
	setp.lt.u64 	%p568, %rd1898, %rd1896;
	selp.u64 	%rd1899, 1, 0, %p568;
	add.s64 	%rd1900, %rd1898, %rd1895;
	setp.lt.u64 	%p569, %rd1900, %rd1898;
	selp.u64 	%rd1901, 1, 0, %p569;
	add.s64 	%rd1902, %rd1897, %rd1899;
	add.s64 	%rd1903, %rd1902, %rd1901;
	mul.lo.s64 	%rd1904, %rd272, %rd3483;
	mul.hi.u64 	%rd1905, %rd3483, %rd272;
	add.s64 	%rd1906, %rd1904, %rd1884;
	setp.lt.u64 	%p570, %rd1906, %rd1904;
	selp.u64 	%rd1907, 1, 0, %p570;
	add.s64 	%rd1908, %rd1905, %rd1907;
	mul.lo.s64 	%rd1909, %rd273, %rd3483;
	mul.hi.u64 	%rd1910, %rd3483, %rd273;
	add.s64 	%rd1911, %rd1909, %rd1892;
	setp.lt.u64 	%p571, %rd1911, %rd1909;
	selp.u64 	%rd1912, 1, 0, %p571;
	add.s64 	%rd3496, %rd1911, %rd1908;
	setp.lt.u64 	%p572, %rd3496, %rd1911;
	selp.u64 	%rd1913, 1, 0, %p572;
	add.s64 	%rd1914, %rd1910, %rd1912;
	add.s64 	%rd1915, %rd1914, %rd1913;
	mul.lo.s64 	%rd1916, %rd274, %rd3483;
	mul.hi.u64 	%rd1917, %rd3483, %rd274;
	add.s64 	%rd1918, %rd1916, %rd1900;
	setp.lt.u64 	%p573, %rd1918, %rd1916;
	selp.u64 	%rd1919, 1, 0, %p573;
	add.s64 	%rd3497, %rd1918, %rd1915;
	setp.lt.u64 	%p574, %rd3497, %rd1918;
	selp.u64 	%rd1920, 1, 0, %p574;
	add.s64 	%rd1921, %rd1917, %rd1919;
	add.s64 	%rd1922, %rd1921, %rd1920;
	mul.lo.s64 	%rd1923, %rd275, %rd3483;
	mul.hi.u64 	%rd1924, %rd3483, %rd275;
	add.s64 	%rd1925, %rd1923, %rd1903;
	setp.lt.u64 	%p575, %rd1925, %rd1923;
	selp.u64 	%rd1926, 1, 0, %p575;
	add.s64 	%rd3498, %rd1925, %rd1922;
	setp.lt.u64 	%p576, %rd3498, %rd1925;
	selp.u64 	%rd1927, 1, 0, %p576;
	add.s64 	%rd1928, %rd1924, %rd1926;
	add.s64 	%rd3499, %rd1928, %rd1927;
	ld.const.u64 	%rd1929, [BN254_INV];
	mul.lo.s64 	%rd1930, %rd1929, %rd1829;
	mul.lo.s64 	%rd1931, %rd1930, %rd1815;
	mul.hi.u64 	%rd1932, %rd1930, %rd1815;
	not.b64 	%rd1933, %rd1931;
	setp.gt.u64 	%p577, %rd1829, %rd1933;
	selp.u64 	%rd1934, 1, 0, %p577;
	add.s64 	%rd1935, %rd1932, %rd1934;
	mul.lo.s64 	%rd1936, %rd1818, %rd1930;
	mul.hi.u64 	%rd1937, %rd1930, %rd1818;
	add.s64 	%rd1938, %rd1936, %rd1848;
	setp.lt.u64 	%p578, %rd1938, %rd1936;
	selp.u64 	%rd1939, 1, 0, %p578;
	add.s64 	%rd280, %rd1935, %rd1938;
	setp.lt.u64 	%p579, %rd280, %rd1935;
	selp.u64 	%rd1940, 1, 0, %p579;
	add.s64 	%rd1941, %rd1937, %rd1939;
	add.s64 	%rd1942, %rd1941, %rd1940;
	mul.lo.s64 	%rd1943, %rd1822, %rd1930;
	mul.hi.u64 	%rd1944, %rd1930, %rd1822;
	add.s64 	%rd1945, %rd1943, %rd1877;
	setp.lt.u64 	%p580, %rd1945, %rd1943;
	selp.u64 	%rd1946, 1, 0, %p580;
	add.s64 	%rd281, %rd1942, %rd1945;
	setp.lt.u64 	%p581, %rd281, %rd1942;
	selp.u64 	%rd1947, 1, 0, %p581;
	add.s64 	%rd1948, %rd1944, %rd1946;
	add.s64 	%rd1949, %rd1948, %rd1947;
	mul.lo.s64 	%rd1950, %rd1826, %rd1930;
	mul.hi.u64 	%rd1951, %rd1930, %rd1826;
	add.s64 	%rd1952, %rd1950, %rd1906;
	setp.lt.u64 	%p582, %rd1952, %rd1950;
	selp.u64 	%rd1953, 1, 0, %p582;
	add.s64 	%rd282, %rd1949, %rd1952;
	setp.lt.u64 	%p583, %rd282, %rd1949;
	selp.u64 	%rd1954, 1, 0, %p583;
	add.s64 	%rd1955, %rd1951, %rd1953;
	add.s64 	%rd283, %rd1955, %rd1954;
	setp.ne.s64 	%p584, %rd283, 0;
	@%p584 bra 	$L__BB0_150;
$L__BB0_56:
	ld.const.u64 	%rd1958, [BN254_INV];
	mul.lo.s64 	%rd1959, %rd1958, %rd280;
	ld.const.u64 	%rd1960, [BN254_P];
	mul.lo.s64 	%rd1961, %rd1959, %rd1960;
	mul.hi.u64 	%rd1962, %rd1959, %rd1960;
	not.b64 	%rd1963, %rd1961;
	setp.gt.u64 	%p588, %rd280, %rd1963;
	selp.u64 	%rd1964, 1, 0, %p588;
	add.s64 	%rd1965, %rd1962, %rd1964;
	ld.const.u64 	%rd1966, [BN254_P+8];
	mul.lo.s64 	%rd1967, %rd1966, %rd1959;
	mul.hi.u64 	%rd1968, %rd1959, %rd1966;
	add.s64 	%rd1969, %rd1967, %rd281;
	setp.lt.u64 	%p589, %rd1969, %rd1967;
	selp.u64 	%rd1970, 1, 0, %p589;
	add.s64 	%rd288, %rd1965, %rd1969;
	setp.lt.u64 	%p590, %rd288, %rd1965;
	selp.u64 	%rd1971, 1, 0, %p590;
	add.s64 	%rd1972, %rd1968, %rd1970;
	add.s64 	%rd1973, %rd1972, %rd1971;
	ld.const.u64 	%rd1974, [BN254_P+16];
	mul.lo.s64 	%rd1975, %rd1974, %rd1959;
	mul.hi.u64 	%rd1976, %rd1959, %rd1974;
	add.s64 	%rd1977, %rd1975, %rd282;
	setp.lt.u64 	%p591, %rd1977, %rd1975;
	selp.u64 	%rd1978, 1, 0, %p591;
	add.s64 	%rd289, %rd1973, %rd1977;
	setp.lt.u64 	%p592, %rd289, %rd1973;
	selp.u64 	%rd1979, 1, 0, %p592;
	add.s64 	%rd1980, %rd1976, %rd1978;
	add.s64 	%rd1981, %rd1980, %rd1979;
	ld.const.u64 	%rd1982, [BN254_P+24];
	mul.lo.s64 	%rd1983, %rd1982, %rd1959;
	mul.hi.u64 	%rd1984, %rd1959, %rd1982;
	add.s64 	%rd1985, %rd1983, %rd3496;
	setp.lt.u64 	%p593, %rd1985, %rd1983;
	selp.u64 	%rd1986, 1, 0, %p593;
	add.s64 	%rd290, %rd1981, %rd1985;
	setp.lt.u64 	%p594, %rd290, %rd1981;
	selp.u64 	%rd1987, 1, 0, %p594;
	add.s64 	%rd1988, %rd1984, %rd1986;
	add.s64 	%rd291, %rd1988, %rd1987;
	setp.eq.s64 	%p595, %rd291, 0;
	@%p595 bra 	$L__BB0_59;
	add.s64 	%rd292, %rd3497, %rd291;
	setp.ge.u64 	%p596, %rd292, %rd3497;
	mov.u64 	%rd3497, %rd292;
	@%p596 bra 	$L__BB0_59;
	add.s64 	%rd3498, %rd3498, 1;
	setp.eq.s64 	%p597, %rd3498, 0;
	selp.u64 	%rd1989, 1, 0, %p597;
	add.s64 	%rd3499, %rd3499, %rd1989;
$L__BB0_59:
	ld.const.u64 	%rd1990, [BN254_INV];
	mul.lo.s64 	%rd1991, %rd1990, %rd288;
	ld.const.u64 	%rd1992, [BN254_P];
	mul.lo.s64 	%rd1993, %rd1991, %rd1992;
	mul.hi.u64 	%rd1994, %rd1991, %rd1992;
	not.b64 	%rd1995, %rd1993;
	setp.gt.u64 	%p598, %rd288, %rd1995;
	selp.u64 	%rd1996, 1, 0, %p598;
	add.s64 	%rd1997, %rd1994, %rd1996;
	ld.const.u64 	%rd1998, [BN254_P+8];
	mul.lo.s64 	%rd1999, %rd1998, %rd1991;
	mul.hi.u64 	%rd2000, %rd1991, %rd1998;
	add.s64 	%rd2001, %rd1999, %rd289;
	setp.lt.u64 	%p599, %rd2001, %rd1999;
	selp.u64 	%rd2002, 1, 0, %p599;
	add.s64 	%rd298, %rd1997, %rd2001;
	setp.lt.u64 	%p600, %rd298, %rd1997;
	selp.u64 	%rd2003, 1, 0, %p600;
	add.s64 	%rd2004, %rd2000, %rd2002;
	add.s64 	%rd2005, %rd2004, %rd2003;
	ld.const.u64 	%rd2006, [BN254_P+16];
	mul.lo.s64 	%rd2007, %rd2006, %rd1991;
	mul.hi.u64 	%rd2008, %rd1991, %rd2006;
	add.s64 	%rd2009, %rd2007, %rd290;
	setp.lt.u64 	%p601, %rd2009, %rd2007;
	selp.u64 	%rd2010, 1, 0, %p601;
	add.s64 	%rd299, %rd2005, %rd2009;
	setp.lt.u64 	%p602, %rd299, %rd2005;
	selp.u64 	%rd2011, 1, 0, %p602;
	add.s64 	%rd2012, %rd2008, %rd2010;
	add.s64 	%rd2013, %rd2012, %rd2011;
	ld.const.u64 	%rd2014, [BN254_P+24];
	mul.lo.s64 	%rd2015, %rd2014, %rd1991;
	mul.hi.u64 	%rd2016, %rd1991, %rd2014;
	add.s64 	%rd2017, %rd2015, %rd3497;
	setp.lt.u64 	%p603, %rd2017, %rd2015;
	selp.u64 	%rd2018, 1, 0, %p603;
	add.s64 	%rd300, %rd2013, %rd2017;
	setp.lt.u64 	%p604, %rd300, %rd2013;
	selp.u64 	%rd2019, 1, 0, %p604;
	add.s64 	%rd2020, %rd2016, %rd2018;
	add.s64 	%rd301, %rd2020, %rd2019;
	setp.eq.s64 	%p605, %rd301, 0;
	@%p605 bra 	$L__BB0_61;
	add.s64 	%rd302, %rd3498, %rd301;
	setp.lt.u64 	%p606, %rd302, %rd3498;
	selp.u64 	%rd2021, 1, 0, %p606;
	add.s64 	%rd3499, %rd3499, %rd2021;
	mov.u64 	%rd3498, %rd302;
$L__BB0_61:
	ld.const.u64 	%rd2022, [BN254_INV];
	mul.lo.s64 	%rd2023, %rd2022, %rd298;
	ld.const.u64 	%rd2024, [BN254_P];
	mul.lo.s64 	%rd2025, %rd2023, %rd2024;
	mul.hi.u64 	%rd2026, %rd2023, %rd2024;
	not.b64 	%rd2027, %rd2025;
	setp.gt.u64 	%p608, %rd298, %rd2027;
	selp.u64 	%rd2028, 1, 0, %p608;
	add.s64 	%rd2029, %rd2026, %rd2028;
	ld.const.u64 	%rd2030, [BN254_P+8];
	mul.lo.s64 	%rd2031, %rd2030, %rd2023;
	mul.hi.u64 	%rd2032, %rd2023, %rd2030;
	add.s64 	%rd2033, %rd2031, %rd299;
	setp.lt.u64 	%p609, %rd2033, %rd2031;
	selp.u64 	%rd2034, 1, 0, %p609;
	add.s64 	%rd306, %rd2029, %rd2033;
	setp.lt.u64 	%p610, %rd306, %rd2029;
	selp.u64 	%rd2035, 1, 0, %p610;
	add.s64 	%rd2036, %rd2032, %rd2034;
	add.s64 	%rd2037, %rd2036, %rd2035;
	ld.const.u64 	%rd2038, [BN254_P+16];
	mul.lo.s64 	%rd2039, %rd2038, %rd2023;
	mul.hi.u64 	%rd2040, %rd2023, %rd2038;
	add.s64 	%rd2041, %rd2039, %rd300;
	setp.lt.u64 	%p611, %rd2041, %rd2039;
	selp.u64 	%rd2042, 1, 0, %p611;
	add.s64 	%rd307, %rd2037, %rd2041;
	setp.lt.u64 	%p612, %rd307, %rd2037;
	selp.u64 	%rd2043, 1, 0, %p612;
	add.s64 	%rd2044, %rd2040, %rd2042;
	add.s64 	%rd2045, %rd2044, %rd2043;
	ld.const.u64 	%rd2046, [BN254_P+24];
	mul.lo.s64 	%rd2047, %rd2046, %rd2023;
	mul.hi.u64 	%rd2048, %rd2023, %rd2046;
	add.s64 	%rd2049, %rd2047, %rd3498;
	setp.lt.u64 	%p613, %rd2049, %rd2047;
	selp.u64 	%rd2050, 1, 0, %p613;
	add.s64 	%rd308, %rd2045, %rd2049;
	setp.lt.u64 	%p614, %rd308, %rd2045;
	selp.u64 	%rd2051, 1, 0, %p614;
	add.s64 	%rd2052, %rd2048, %rd2050;
	add.s64 	%rd2053, %rd2052, %rd2051;
	add.s64 	%rd309, %rd3499, %rd2053;
	setp.lt.u64 	%p615, %rd306, %rd2024;
	setp.lt.u64 	%p616, %rd307, %rd2030;
	setp.eq.s64 	%p617, %rd307, %rd2030;
	and.pred  	%p618, %p615, %p617;
	or.pred  	%p620, %p616, %p618;
	setp.lt.u64 	%p621, %rd308, %rd2038;
	setp.eq.s64 	%p622, %rd308, %rd2038;
	and.pred  	%p623, %p622, %p620;
	or.pred  	%p28, %p621, %p623;
	setp.lt.u64 	%p625, %rd309, %rd2046;
	mov.pred 	%p1359, 0;
	@%p625 bra 	$L__BB0_63;
	not.pred 	%p626, %p28;
	setp.ne.s64 	%p627, %rd309, %rd2046;
	or.pred  	%p1359, %p627, %p626;
$L__BB0_63:
	ld.const.u64 	%rd2055, [BN254_P];
	selp.b64 	%rd2056, %rd2055, 0, %p1359;
	sub.s64 	%rd314, %rd306, %rd2056;
	setp.lt.u64 	%p628, %rd306, %rd2055;
	selp.u64 	%rd2057, 1, 0, %p628;
	ld.const.u64 	%rd2058, [BN254_P+8];
	add.s64 	%rd2059, %rd2058, %rd2057;
	selp.b64 	%rd2060, %rd2059, 0, %p1359;
	sub.s64 	%rd315, %rd307, %rd2060;
	setp.lt.u64 	%p629, %rd307, %rd2058;
	setp.eq.s64 	%p630, %rd307, %rd2058;
	and.pred  	%p631, %p628, %p630;
	or.pred  	%p633, %p629, %p631;
	selp.u64 	%rd2061, 1, 0, %p633;
	ld.const.u64 	%rd2062, [BN254_P+16];
	add.s64 	%rd2063, %rd2062, %rd2061;
	selp.b64 	%rd2064, %rd2063, 0, %p1359;
	sub.s64 	%rd316, %rd308, %rd2064;
	selp.u64 	%rd2065, 1, 0, %p28;
	ld.const.u64 	%rd2066, [BN254_P+24];
	add.s64 	%rd2067, %rd2066, %rd2065;
	selp.b64 	%rd2068, %rd2067, 0, %p1359;
	sub.s64 	%rd317, %rd309, %rd2068;
	sub.s64 	%rd3505, %rd203, %rd3581;
	setp.lt.u64 	%p634, %rd203, %rd3581;
	selp.s64 	%rd2069, -1, 0, %p634;
	add.s64 	%rd2070, %rd202, %rd2069;
	sub.s64 	%rd3506, %rd2070, %rd3580;
	setp.lt.u64 	%p635, %rd202, %rd3580;
	setp.eq.s64 	%p636, %rd202, %rd3580;
	and.pred  	%p637, %p634, %p636;
	or.pred  	%p638, %p635, %p637;
	selp.s64 	%rd2071, -1, 0, %p638;
	sub.s64 	%rd2072, %rd201, %rd3579;
	add.s64 	%rd3507, %rd2072, %rd2071;
	setp.lt.u64 	%p639, %rd201, %rd3579;
	setp.eq.s64 	%p640, %rd201, %rd3579;
	and.pred  	%p641, %p638, %p640;
	or.pred  	%p642, %p639, %p641;
	not.pred 	%p643, %p642;
	selp.s64 	%rd2073, -1, 0, %p642;
	sub.s64 	%rd2074, %rd200, %rd3578;
	add.s64 	%rd3508, %rd2074, %rd2073;
	setp.ge.u64 	%p644, %rd200, %rd3578;
	setp.ne.s64 	%p645, %rd200, %rd3578;
	or.pred  	%p646, %p645, %p643;
	and.pred  	%p647, %p644, %p646;
	@%p647 bra 	$L__BB0_65;
	ld.const.u64 	%rd2075, [BN254_P];
	add.s64 	%rd3505, %rd2075, %rd3505;
	setp.lt.u64 	%p648, %rd3505, %rd2075;
	selp.u64 	%rd2076, 1, 0, %p648;
	ld.const.u64 	%rd2077, [BN254_P+8];
	add.s64 	%rd2078, %rd2077, %rd3506;
	add.s64 	%rd323, %rd2078, %rd2076;
	setp.lt.u64 	%p649, %rd323, %rd3506;
	setp.eq.s64 	%p650, %rd323, %rd3506;
	and.pred  	%p651, %p648, %p650;
	or.pred  	%p653, %p649, %p651;
	selp.u64 	%rd2079, 1, 0, %p653;
	ld.const.u64 	%rd2080, [BN254_P+16];
	add.s64 	%rd2081, %rd2080, %rd3507;
	add.s64 	%rd324, %rd2081, %rd2079;
	setp.lt.u64 	%p654, %rd324, %rd3507;
	setp.eq.s64 	%p655, %rd324, %rd3507;
	and.pred  	%p656, %p653, %p655;
	or.pred  	%p658, %p654, %p656;
	selp.u64 	%rd2082, 1, 0, %p658;
	ld.const.u64 	%rd2083, [BN254_P+24];
	add.s64 	%rd2084, %rd2083, %rd3508;
	add.s64 	%rd3508, %rd2084, %rd2082;
	mov.u64 	%rd3506, %rd323;
	mov.u64 	%rd3507, %rd324;
$L__BB0_65:
	shl.b64 	%rd330, %rd3505, 1;
	setp.lt.s64 	%p660, %rd3505, 0;
	mov.b64 	{%r38, %r39}, %rd3506;
	mov.b64 	{%r40, %r41}, %rd3505;
	shf.l.wrap.b32 	%r42, %r41, %r38, 1;
	shf.l.wrap.b32 	%r43, %r38, %r39, 1;
	mov.b64 	%rd331, {%r42, %r43};
	setp.lt.u64 	%p661, %rd331, %rd3506;
	setp.eq.s64 	%p662, %rd331, %rd3506;
	and.pred  	%p663, %p660, %p662;
	or.pred  	%p664, %p661, %p663;
	selp.u64 	%rd2085, 1, 0, %p664;
	shl.b64 	%rd2086, %rd3507, 1;
	or.b64  	%rd332, %rd2086, %rd2085;
	setp.lt.u64 	%p665, %rd332, %rd3507;
	setp.eq.s64 	%p666, %rd332, %rd3507;
	and.pred  	%p667, %p664, %p666;
	or.pred  	%p31, %p665, %p667;
	selp.u64 	%rd2087, 1, 0, %p31;
	shl.b64 	%rd2088, %rd3508, 1;
	or.b64  	%rd333, %rd2088, %rd2087;
	setp.lt.u64 	%p668, %rd333, %rd3508;
	mov.pred 	%p1360, -1;
	@%p668 bra 	$L__BB0_67;
	setp.eq.s64 	%p669, %rd333, %rd3508;
	and.pred  	%p1360, %p31, %p669;
$L__BB0_67:
	ld.const.u64 	%rd2089, [BN254_P];
	setp.lt.u64 	%p671, %rd330, %rd2089;
	ld.const.u64 	%rd2090, [BN254_P+8];
	setp.lt.u64 	%p672, %rd331, %rd2090;
	setp.eq.s64 	%p673, %rd331, %rd2090;
	and.pred  	%p674, %p671, %p673;
	or.pred  	%p676, %p672, %p674;
	ld.const.u64 	%rd2091, [BN254_P+16];
	setp.lt.u64 	%p677, %rd332, %rd2091;
	setp.eq.s64 	%p678, %rd332, %rd2091;
	and.pred  	%p679, %p678, %p676;
	or.pred  	%p34, %p677, %p679;
	ld.const.u64 	%rd2092, [BN254_P+24];
	setp.lt.u64 	%p681, %rd333, %rd2092;
	mov.pred 	%p1361, 0;
	@%p681 bra 	$L__BB0_69;
	not.pred 	%p682, %p34;
	setp.ne.s64 	%p683, %rd333, %rd2092;
	or.pred  	%p1361, %p683, %p682;
$L__BB0_69:
	or.pred  	%p684, %p1360, %p1361;
	ld.const.u64 	%rd2094, [BN254_P];
	selp.b64 	%rd2095, %rd2094, 0, %p684;
	sub.s64 	%rd334, %rd330, %rd2095;
	setp.lt.u64 	%p685, %rd330, %rd2094;
	selp.u64 	%rd2096, 1, 0, %p685;
	ld.const.u64 	%rd2097, [BN254_P+8];
	add.s64 	%rd2098, %rd2097, %rd2096;
	selp.b64 	%rd2099, %rd2098, 0, %p684;
	sub.s64 	%rd335, %rd331, %rd2099;
	setp.lt.u64 	%p686, %rd331, %rd2097;
	setp.eq.s64 	%p687, %rd331, %rd2097;
	and.pred  	%p688, %p685, %p687;
	or.pred  	%p690, %p686, %p688;
	selp.u64 	%rd2100, 1, 0, %p690;
	ld.const.u64 	%rd2101, [BN254_P+16];
	add.s64 	%rd2102, %rd2101, %rd2100;
	selp.b64 	%rd2103, %rd2102, 0, %p684;
	sub.s64 	%rd336, %rd332, %rd2103;
	selp.u64 	%rd2104, 1, 0, %p34;
	ld.const.u64 	%rd2105, [BN254_P+24];
	add.s64 	%rd2106, %rd2105, %rd2104;
	selp.b64 	%rd2107, %rd2106, 0, %p684;
	sub.s64 	%rd337, %rd333, %rd2107;
	mul.lo.s64 	%rd2108, %rd272, %rd3585;
	mul.hi.u64 	%rd2109, %rd3585, %rd272;
	mul.lo.s64 	%rd2110, %rd273, %rd3585;
	mul.hi.u64 	%rd2111, %rd3585, %rd273;
	add.s64 	%rd2112, %rd2110, %rd2109;
	setp.lt.u64 	%p691, %rd2112, %rd2110;
	selp.u64 	%rd2113, 1, 0, %p691;
	add.s64 	%rd2114, %rd2111, %rd2113;
	mul.lo.s64 	%rd2115, %rd274, %rd3585;
	mul.hi.u64 	%rd2116, %rd3585, %rd274;
	add.s64 	%rd2117, %rd2115, %rd2114;
	setp.lt.u64 	%p692, %rd2117, %rd2115;
	selp.u64 	%rd2118, 1, 0, %p692;
	add.s64 	%rd2119, %rd2116, %rd2118;
	mul.lo.s64 	%rd2120, %rd275, %rd3585;
	mul.hi.u64 	%rd2121, %rd3585, %rd275;
	add.s64 	%rd2122, %rd2120, %rd2119;
	setp.lt.u64 	%p693, %rd2122, %rd2120;
	selp.u64 	%rd2123, 1, 0, %p693;
	add.s64 	%rd2124, %rd2121, %rd2123;
	mul.lo.s64 	%rd2125, %rd272, %rd3584;
	mul.hi.u64 	%rd2126, %rd3584, %rd272;
	add.s64 	%rd2127, %rd2125, %rd2112;
	setp.lt.u64 	%p694, %rd2127, %rd2125;
	selp.u64 	%rd2128, 1, 0, %p694;
	add.s64 	%rd2129, %rd2126, %rd2128;
	mul.lo.s64 	%rd2130, %rd273, %rd3584;
	mul.hi.u64 	%rd2131, %rd3584, %rd273;
	add.s64 	%rd2132, %rd2130, %rd2117;
	setp.lt.u64 	%p695, %rd2132, %rd2130;
	selp.u64 	%rd2133, 1, 0, %p695;
	add.s64 	%rd2134, %rd2132, %rd2129;
	setp.lt.u64 	%p696, %rd2134, %rd2132;
	selp.u64 	%rd2135, 1, 0, %p696;
	add.s64 	%rd2136, %rd2131, %rd2133;
	add.s64 	%rd2137, %rd2136, %rd2135;
	mul.lo.s64 	%rd2138, %rd274, %rd3584;
	mul.hi.u64 	%rd2139, %rd3584, %rd274;
	add.s64 	%rd2140, %rd2138, %rd2122;
	setp.lt.u64 	%p697, %rd2140, %rd2138;
	selp.u64 	%rd2141, 1, 0, %p697;
	add.s64 	%rd2142, %rd2140, %rd2137;
	setp.lt.u64 	%p698, %rd2142, %rd2140;
	selp.u64 	%rd2143, 1, 0, %p698;
	add.s64 	%rd2144, %rd2139, %rd2141;
	add.s64 	%rd2145, %rd2144, %rd2143;
	mul.lo.s64 	%rd2146, %rd275, %rd3584;
	mul.hi.u64 	%rd2147, %rd3584, %rd275;
	add.s64 	%rd2148, %rd2146, %rd2124;
	setp.lt.u64 	%p699, %rd2148, %rd2146;
	selp.u64 	%rd2149, 1, 0, %p699;
	add.s64 	%rd2150, %rd2148, %rd2145;
	setp.lt.u64 	%p700, %rd2150, %rd2148;
	selp.u64 	%rd2151, 1, 0, %p700;
	add.s64 	%rd2152, %rd2147, %rd2149;
	add.s64 	%rd2153, %rd2152, %rd2151;
	mul.lo.s64 	%rd2154, %rd272, %rd3583;
	mul.hi.u64 	%rd2155, %rd3583, %rd272;
	add.s64 	%rd2156, %rd2154, %rd2134;
	setp.lt.u64 	%p701, %rd2156, %rd2154;
	selp.u64 	%rd2157, 1, 0, %p701;
	add.s64 	%rd2158, %rd2155, %rd2157;
	mul.lo.s64 	%rd2159, %rd273, %rd3583;
	mul.hi.u64 	%rd2160, %rd3583, %rd273;
	add.s64 	%rd2161, %rd2159, %rd2142;
	setp.lt.u64 	%p702, %rd2161, %rd2159;
	selp.u64 	%rd2162, 1, 0, %p702;
	add.s64 	%rd2163, %rd2161, %rd2158;
	setp.lt.u64 	%p703, %rd2163, %rd2161;
	selp.u64 	%rd2164, 1, 0, %p703;
	add.s64 	%rd2165, %rd2160, %rd2162;
	add.s64 	%rd2166, %rd2165, %rd2164;
	mul.lo.s64 	%rd2167, %rd274, %rd3583;
	mul.hi.u64 	%rd2168, %rd3583, %rd274;
	add.s64 	%rd2169, %rd2167, %rd2150;
	setp.lt.u64 	%p704, %rd2169, %rd2167;
	selp.u64 	%rd2170, 1, 0, %p704;
	add.s64 	%rd2171, %rd2169, %rd2166;
	setp.lt.u64 	%p705, %rd2171, %rd2169;
	selp.u64 	%rd2172, 1, 0, %p705;
	add.s64 	%rd2173, %rd2168, %rd2170;
	add.s64 	%rd2174, %rd2173, %rd2172;
	mul.lo.s64 	%rd2175, %rd275, %rd3583;
	mul.hi.u64 	%rd2176, %rd3583, %rd275;
	add.s64 	%rd2177, %rd2175, %rd2153;
	setp.lt.u64 	%p706, %rd2177, %rd2175;
	selp.u64 	%rd2178, 1, 0, %p706;
	add.s64 	%rd2179, %rd2177, %rd2174;
	setp.lt.u64 	%p707, %rd2179, %rd2177;
	selp.u64 	%rd2180, 1, 0, %p707;
	add.s64 	%rd2181, %rd2176, %rd2178;
	add.s64 	%rd2182, %rd2181, %rd2180;
	mul.lo.s64 	%rd2183, %rd272, %rd3582;
	mul.hi.u64 	%rd2184, %rd3582, %rd272;
	add.s64 	%rd2185, %rd2183, %rd2163;
	setp.lt.u64 	%p708, %rd2185, %rd2183;
	selp.u64 	%rd2186, 1, 0, %p708;
	add.s64 	%rd2187, %rd2184, %rd2186;
	mul.lo.s64 	%rd2188, %rd273, %rd3582;
	mul.hi.u64 	%rd2189, %rd3582, %rd273;
	add.s64 	%rd2190, %rd2188, %rd2171;
	setp.lt.u64 	%p709, %rd2190, %rd2188;
	selp.u64 	%rd2191, 1, 0, %p709;
	add.s64 	%rd3509, %rd2190, %rd2187;
	setp.lt.u64 	%p710, %rd3509, %rd2190;
	selp.u64 	%rd2192, 1, 0, %p710;
	add.s64 	%rd2193, %rd2189, %rd2191;
	add.s64 	%rd2194, %rd2193, %rd2192;
	mul.lo.s64 	%rd2195, %rd274, %rd3582;
	mul.hi.u64 	%rd2196, %rd3582, %rd274;
	add.s64 	%rd2197, %rd2195, %rd2179;
	setp.lt.u64 	%p711, %rd2197, %rd2195;
	selp.u64 	%rd2198, 1, 0, %p711;
	add.s64 	%rd3510, %rd2197, %rd2194;
	setp.lt.u64 	%p712, %rd3510, %rd2197;
	selp.u64 	%rd2199, 1, 0, %p712;
	add.s64 	%rd2200, %rd2196, %rd2198;
	add.s64 	%rd2201, %rd2200, %rd2199;
	mul.lo.s64 	%rd2202, %rd275, %rd3582;
	mul.hi.u64 	%rd2203, %rd3582, %rd275;
	add.s64 	%rd2204, %rd2202, %rd2182;
	setp.lt.u64 	%p713, %rd2204, %rd2202;
	selp.u64 	%rd2205, 1, 0, %p713;
	add.s64 	%rd3511, %rd2204, %rd2201;
	setp.lt.u64 	%p714, %rd3511, %rd2204;
	selp.u64 	%rd2206, 1, 0, %p714;
	add.s64 	%rd2207, %rd2203, %rd2205;
	add.s64 	%rd3512, %rd2207, %rd2206;
	ld.const.u64 	%rd2208, [BN254_INV];
	mul.lo.s64 	%rd2209, %rd2208, %rd2108;
	mul.lo.s64 	%rd2210, %rd2209, %rd2094;
	mul.hi.u64 	%rd2211, %rd2209, %rd2094;
	not.b64 	%rd2212, %rd2210;
	setp.gt.u64 	%p715, %rd2108, %rd2212;
	selp.u64 	%rd2213, 1, 0, %p715;
	add.s64 	%rd2214, %rd2211, %rd2213;
	mul.lo.s64 	%rd2215, %rd2097, %rd2209;
	mul.hi.u64 	%rd2216, %rd2209, %rd2097;
	add.s64 	%rd2217, %rd2215, %rd2127;
	setp.lt.u64 	%p716, %rd2217, %rd2215;
	selp.u64 	%rd2218, 1, 0, %p716;
	add.s64 	%rd342, %rd2214, %rd2217;
	setp.lt.u64 	%p717, %rd342, %rd2214;
	selp.u64 	%rd2219, 1, 0, %p717;
	add.s64 	%rd2220, %rd2216, %rd2218;
	add.s64 	%rd2221, %rd2220, %rd2219;
	mul.lo.s64 	%rd2222, %rd2101, %rd2209;
	mul.hi.u64 	%rd2223, %rd2209, %rd2101;
	add.s64 	%rd2224, %rd2222, %rd2156;
	setp.lt.u64 	%p718, %rd2224, %rd2222;
	selp.u64 	%rd2225, 1, 0, %p718;
	add.s64 	%rd343, %rd2221, %rd2224;
	setp.lt.u64 	%p719, %rd343, %rd2221;
	selp.u64 	%rd2226, 1, 0, %p719;
	add.s64 	%rd2227, %rd2223, %rd2225;
	add.s64 	%rd2228, %rd2227, %rd2226;
	mul.lo.s64 	%rd2229, %rd2105, %rd2209;
	mul.hi.u64 	%rd2230, %rd2209, %rd2105;
	add.s64 	%rd2231, %rd2229, %rd2185;
	setp.lt.u64 	%p720, %rd2231, %rd2229;
	selp.u64 	%rd2232, 1, 0, %p720;
	add.s64 	%rd344, %rd2228, %rd2231;
	setp.lt.u64 	%p721, %rd344, %rd2228;
	selp.u64 	%rd2233, 1, 0, %p721;
	add.s64 	%rd2234, %rd2230, %rd2232;
	add.s64 	%rd345, %rd2234, %rd2233;
	setp.ne.s64 	%p722, %rd345, 0;
	@%p722 bra 	$L__BB0_153;
$L__BB0_70:
	ld.const.u64 	%rd2237, [BN254_INV];
	mul.lo.s64 	%rd2238, %rd2237, %rd342;
	ld.const.u64 	%rd2239, [BN254_P];
	mul.lo.s64 	%rd2240, %rd2238, %rd2239;
	mul.hi.u64 	%rd2241, %rd2238, %rd2239;
	not.b64 	%rd2242, %rd2240;
	setp.gt.u64 	%p726, %rd342, %rd2242;
	selp.u64 	%rd2243, 1, 0, %p726;
	add.s64 	%rd2244, %rd2241, %rd2243;
	ld.const.u64 	%rd2245, [BN254_P+8];
	mul.lo.s64 	%rd2246, %rd2245, %rd2238;
	mul.hi.u64 	%rd2247, %rd2238, %rd2245;
	add.s64 	%rd2248, %rd2246, %rd343;
	setp.lt.u64 	%p727, %rd2248, %rd2246;
	selp.u64 	%rd2249, 1, 0, %p727;
	add.s64 	%rd350, %rd2244, %rd2248;
	setp.lt.u64 	%p728, %rd350, %rd2244;
	selp.u64 	%rd2250, 1, 0, %p728;
	add.s64 	%rd2251, %rd2247, %rd2249;
	add.s64 	%rd2252, %rd2251, %rd2250;
	ld.const.u64 	%rd2253, [BN254_P+16];
	mul.lo.s64 	%rd2254, %rd2253, %rd2238;
	mul.hi.u64 	%rd2255, %rd2238, %rd2253;
	add.s64 	%rd2256, %rd2254, %rd344;
	setp.lt.u64 	%p729, %rd2256, %rd2254;
	selp.u64 	%rd2257, 1, 0, %p729;
	add.s64 	%rd351, %rd2252, %rd2256;
	setp.lt.u64 	%p730, %rd351, %rd2252;
	selp.u64 	%rd2258, 1, 0, %p730;
	add.s64 	%rd2259, %rd2255, %rd2257;
	add.s64 	%rd2260, %rd2259, %rd2258;
	ld.const.u64 	%rd2261, [BN254_P+24];
	mul.lo.s64 	%rd2262, %rd2261, %rd2238;
	mul.hi.u64 	%rd2263, %rd2238, %rd2261;
	add.s64 	%rd2264, %rd2262, %rd3509;
	setp.lt.u64 	%p731, %rd2264, %rd2262;
	selp.u64 	%rd2265, 1, 0, %p731;
	add.s64 	%rd352, %rd2260, %rd2264;
	setp.lt.u64 	%p732, %rd352, %rd2260;
	selp.u64 	%rd2266, 1, 0, %p732;
	add.s64 	%rd2267, %rd2263, %rd2265;
	add.s64 	%rd353, %rd2267, %rd2266;
	setp.eq.s64 	%p733, %rd353, 0;
	@%p733 bra 	$L__BB0_73;
	add.s64 	%rd354, %rd3510, %rd353;
	setp.ge.u64 	%p734, %rd354, %rd3510;
	mov.u64 	%rd3510, %rd354;
	@%p734 bra 	$L__BB0_73;
	add.s64 	%rd3511, %rd3511, 1;
	setp.eq.s64 	%p735, %rd3511, 0;
	selp.u64 	%rd2268, 1, 0, %p735;
	add.s64 	%rd3512, %rd3512, %rd2268;
$L__BB0_73:
	mul.lo.s64 	%rd2270, %rd2237, %rd350;
	ld.const.u64 	%rd2271, [BN254_P];
	mul.lo.s64 	%rd2272, %rd2270, %rd2271;
	mul.hi.u64 	%rd2273, %rd2270, %rd2271;
	not.b64 	%rd2274, %rd2272;
	setp.gt.u64 	%p736, %rd350, %rd2274;
	selp.u64 	%rd2275, 1, 0, %p736;
	add.s64 	%rd2276, %rd2273, %rd2275;
	ld.const.u64 	%rd2277, [BN254_P+8];
	mul.lo.s64 	%rd2278, %rd2277, %rd2270;
	mul.hi.u64 	%rd2279, %rd2270, %rd2277;
	add.s64 	%rd2280, %rd2278, %rd351;
	setp.lt.u64 	%p737, %rd2280, %rd2278;
	selp.u64 	%rd2281, 1, 0, %p737;
	add.s64 	%rd360, %rd2276, %rd2280;
	setp.lt.u64 	%p738, %rd360, %rd2276;
	selp.u64 	%rd2282, 1, 0, %p738;
	add.s64 	%rd2283, %rd2279, %rd2281;
	add.s64 	%rd2284, %rd2283, %rd2282;
	ld.const.u64 	%rd2285, [BN254_P+16];
	mul.lo.s64 	%rd2286, %rd2285, %rd2270;
	mul.hi.u64 	%rd2287, %rd2270, %rd2285;
	add.s64 	%rd2288, %rd2286, %rd352;
	setp.lt.u64 	%p739, %rd2288, %rd2286;
	selp.u64 	%rd2289, 1, 0, %p739;
	add.s64 	%rd361, %rd2284, %rd2288;
	setp.lt.u64 	%p740, %rd361, %rd2284;
	selp.u64 	%rd2290, 1, 0, %p740;
	add.s64 	%rd2291, %rd2287, %rd2289;
	add.s64 	%rd2292, %rd2291, %rd2290;
	ld.const.u64 	%rd2293, [BN254_P+24];
	mul.lo.s64 	%rd2294, %rd2293, %rd2270;
	mul.hi.u64 	%rd2295, %rd2270, %rd2293;
	add.s64 	%rd2296, %rd2294, %rd3510;
	setp.lt.u64 	%p741, %rd2296, %rd2294;
	selp.u64 	%rd2297, 1, 0, %p741;
	add.s64 	%rd362, %rd2292, %rd2296;
	setp.lt.u64 	%p742, %rd362, %rd2292;
	selp.u64 	%rd2298, 1, 0, %p742;
	add.s64 	%rd2299, %rd2295, %rd2297;
	add.s64 	%rd363, %rd2299, %rd2298;
	setp.eq.s64 	%p743, %rd363, 0;
	@%p743 bra 	$L__BB0_75;
	add.s64 	%rd364, %rd3511, %rd363;
	setp.lt.u64 	%p744, %rd364, %rd3511;
	selp.u64 	%rd2300, 1, 0, %p744;
	add.s64 	%rd3512, %rd3512, %rd2300;
	mov.u64 	%rd3511, %rd364;
$L__BB0_75:
	ld.const.u64 	%rd2301, [BN254_INV];
	mul.lo.s64 	%rd2302, %rd2301, %rd360;
	ld.const.u64 	%rd2303, [BN254_P];
	mul.lo.s64 	%rd2304, %rd2302, %rd2303;
	mul.hi.u64 	%rd2305, %rd2302, %rd2303;
	not.b64 	%rd2306, %rd2304;
	setp.gt.u64 	%p746, %rd360, %rd2306;
	selp.u64 	%rd2307, 1, 0, %p746;
	add.s64 	%rd2308, %rd2305, %rd2307;
	ld.const.u64 	%rd2309, [BN254_P+8];
	mul.lo.s64 	%rd2310, %rd2309, %rd2302;
	mul.hi.u64 	%rd2311, %rd2302, %rd2309;
	add.s64 	%rd2312, %rd2310, %rd361;
	setp.lt.u64 	%p747, %rd2312, %rd2310;
	selp.u64 	%rd2313, 1, 0, %p747;
	add.s64 	%rd368, %rd2308, %rd2312;
	setp.lt.u64 	%p748, %rd368, %rd2308;
	selp.u64 	%rd2314, 1, 0, %p748;
	add.s64 	%rd2315, %rd2311, %rd2313;
	add.s64 	%rd2316, %rd2315, %rd2314;
	ld.const.u64 	%rd2317, [BN254_P+16];
	mul.lo.s64 	%rd2318, %rd2317, %rd2302;
	mul.hi.u64 	%rd2319, %rd2302, %rd2317;
	add.s64 	%rd2320, %rd2318, %rd362;
	setp.lt.u64 	%p749, %rd2320, %rd2318;
	selp.u64 	%rd2321, 1, 0, %p749;
	add.s64 	%rd369, %rd2316, %rd2320;
	setp.lt.u64 	%p750, %rd369, %rd2316;
	selp.u64 	%rd2322, 1, 0, %p750;
	add.s64 	%rd2323, %rd2319, %rd2321;
	add.s64 	%rd2324, %rd2323, %rd2322;
	ld.const.u64 	%rd370, [BN254_P+24];
	mul.lo.s64 	%rd2325, %rd370, %rd2302;
	mul.hi.u64 	%rd2326, %rd2302, %rd370;
	add.s64 	%rd2327, %rd2325, %rd3511;
	setp.lt.u64 	%p751, %rd2327, %rd2325;
	selp.u64 	%rd2328, 1, 0, %p751;
	add.s64 	%rd371, %rd2324, %rd2327;
	setp.lt.u64 	%p752, %rd371, %rd2324;
	selp.u64 	%rd2329, 1, 0, %p752;
	add.s64 	%rd2330, %rd2326, %rd2328;
	add.s64 	%rd2331, %rd2330, %rd2329;
	add.s64 	%rd372, %rd3512, %rd2331;
	setp.lt.u64 	%p753, %rd368, %rd2303;
	setp.lt.u64 	%p754, %rd369, %rd2309;
	setp.eq.s64 	%p755, %rd369, %rd2309;
	and.pred  	%p756, %p753, %p755;
	or.pred  	%p758, %p754, %p756;
	setp.lt.u64 	%p759, %rd371, %rd2317;
	setp.eq.s64 	%p760, %rd371, %rd2317;
	and.pred  	%p761, %p760, %p758;
	or.pred  	%p37, %p759, %p761;
	setp.lt.u64 	%p763, %rd372, %rd370;
	mov.pred 	%p1362, 0;
	@%p763 bra 	$L__BB0_77;
	not.pred 	%p764, %p37;
	setp.ne.s64 	%p765, %rd372, %rd370;
	or.pred  	%p1362, %p765, %p764;
$L__BB0_77:
	ld.const.u64 	%rd2332, [BN254_P];
	selp.b64 	%rd2333, %rd2332, 0, %p1362;
	sub.s64 	%rd377, %rd368, %rd2333;
	setp.lt.u64 	%p766, %rd368, %rd2332;
	selp.u64 	%rd2334, 1, 0, %p766;
	ld.const.u64 	%rd2335, [BN254_P+8];
	add.s64 	%rd2336, %rd2335, %rd2334;
	selp.b64 	%rd2337, %rd2336, 0, %p1362;
	sub.s64 	%rd378, %rd369, %rd2337;
	setp.lt.u64 	%p767, %rd369, %rd2335;
	setp.eq.s64 	%p768, %rd369, %rd2335;
	and.pred  	%p769, %p766, %p768;
	or.pred  	%p771, %p767, %p769;
	selp.u64 	%rd2338, 1, 0, %p771;
	ld.const.u64 	%rd2339, [BN254_P+16];
	add.s64 	%rd2340, %rd2339, %rd2338;
	selp.b64 	%rd2341, %rd2340, 0, %p1362;
	sub.s64 	%rd379, %rd371, %rd2341;
	selp.u64 	%rd2342, 1, 0, %p37;
	ld.const.u64 	%rd2343, [BN254_P+24];
	add.s64 	%rd2344, %rd2343, %rd2342;
	selp.b64 	%rd2345, %rd2344, 0, %p1362;
	sub.s64 	%rd380, %rd372, %rd2345;
	mul.lo.s64 	%rd2346, %rd334, %rd334;
	mul.hi.u64 	%rd2347, %rd334, %rd334;
	mul.lo.s64 	%rd2348, %rd335, %rd334;
	mul.hi.u64 	%rd2349, %rd334, %rd335;
	add.s64 	%rd2350, %rd2348, %rd2347;
	setp.lt.u64 	%p772, %rd2350, %rd2348;
	selp.u64 	%rd2351, 1, 0, %p772;
	add.s64 	%rd2352, %rd2349, %rd2351;
	mul.lo.s64 	%rd2353, %rd336, %rd334;
	mul.hi.u64 	%rd2354, %rd334, %rd336;
	add.s64 	%rd2355, %rd2353, %rd2352;
	setp.lt.u64 	%p773, %rd2355, %rd2353;
	selp.u64 	%rd2356, 1, 0, %p773;
	add.s64 	%rd2357, %rd2354, %rd2356;
	mul.lo.s64 	%rd2358, %rd337, %rd334;
	mul.hi.u64 	%rd2359, %rd334, %rd337;
	add.s64 	%rd2360, %rd2358, %rd2357;
	setp.lt.u64 	%p774, %rd2360, %rd2358;
	selp.u64 	%rd2361, 1, 0, %p774;
	add.s64 	%rd2362, %rd2359, %rd2361;
	mul.hi.u64 	%rd2363, %rd335, %rd334;
	add.s64 	%rd2364, %rd2348, %rd2350;
	setp.lt.u64 	%p775, %rd2364, %rd2348;
	selp.u64 	%rd2365, 1, 0, %p775;
	add.s64 	%rd2366, %rd2363, %rd2365;
	mul.lo.s64 	%rd2367, %rd335, %rd335;
	mul.hi.u64 	%rd2368, %rd335, %rd335;
	add.s64 	%rd2369, %rd2367, %rd2355;
	setp.lt.u64 	%p776, %rd2369, %rd2367;
	selp.u64 	%rd2370, 1, 0, %p776;
	add.s64 	%rd2371, %rd2369, %rd2366;
	setp.lt.u64 	%p777, %rd2371, %rd2369;
	selp.u64 	%rd2372, 1, 0, %p777;
	add.s64 	%rd2373, %rd2368, %rd2370;
	add.s64 	%rd2374, %rd2373, %rd2372;
	mul.lo.s64 	%rd2375, %rd336, %rd335;
	mul.hi.u64 	%rd2376, %rd335, %rd336;
	add.s64 	%rd2377, %rd2375, %rd2360;
	setp.lt.u64 	%p778, %rd2377, %rd2375;
	selp.u64 	%rd2378, 1, 0, %p778;
	add.s64 	%rd2379, %rd2377, %rd2374;
	setp.lt.u64 	%p779, %rd2379, %rd2377;
	selp.u64 	%rd2380, 1, 0, %p779;
	add.s64 	%rd2381, %rd2376, %rd2378;
	add.s64 	%rd2382, %rd2381, %rd2380;
	mul.lo.s64 	%rd2383, %rd337, %rd335;
	mul.hi.u64 	%rd2384, %rd335, %rd337;
	add.s64 	%rd2385, %rd2383, %rd2362;
	setp.lt.u64 	%p780, %rd2385, %rd2383;
	selp.u64 	%rd2386, 1, 0, %p780;
	add.s64 	%rd2387, %rd2385, %rd2382;
	setp.lt.u64 	%p781, %rd2387, %rd2385;
	selp.u64 	%rd2388, 1, 0, %p781;
	add.s64 	%rd2389, %rd2384, %rd2386;
	add.s64 	%rd2390, %rd2389, %rd2388;
	mul.hi.u64 	%rd2391, %rd336, %rd334;
	add.s64 	%rd2392, %rd2353, %rd2371;
	setp.lt.u64 	%p782, %rd2392, %rd2353;
	selp.u64 	%rd2393, 1, 0, %p782;
	add.s64 	%rd2394, %rd2391, %rd2393;
	mul.hi.u64 	%rd2395, %rd336, %rd335;
	add.s64 	%rd2396, %rd2375, %rd2379;
	setp.lt.u64 	%p783, %rd2396, %rd2375;
	selp.u64 	%rd2397, 1, 0, %p783;
	add.s64 	%rd2398, %rd2396, %rd2394;
	setp.lt.u64 	%p784, %rd2398, %rd2396;
	selp.u64 	%rd2399, 1, 0, %p784;
	add.s64 	%rd2400, %rd2395, %rd2397;
	add.s64 	%rd2401, %rd2400, %rd2399;
	mul.lo.s64 	%rd2402, %rd336, %rd336;
	mul.hi.u64 	%rd2403, %rd336, %rd336;
	add.s64 	%rd2404, %rd2402, %rd2387;
	setp.lt.u64 	%p785, %rd2404, %rd2402;
	selp.u64 	%rd2405, 1, 0, %p785;
	add.s64 	%rd2406, %rd2404, %rd2401;
	setp.lt.u64 	%p786, %rd2406, %rd2404;
	selp.u64 	%rd2407, 1, 0, %p786;
	add.s64 	%rd2408, %rd2403, %rd2405;
	add.s64 	%rd2409, %rd2408, %rd2407;
	mul.lo.s64 	%rd2410, %rd337, %rd336;
	mul.hi.u64 	%rd2411, %rd336, %rd337;
	add.s64 	%rd2412, %rd2410, %rd2390;
	setp.lt.u64 	%p787, %rd2412, %rd2410;
	selp.u64 	%rd2413, 1, 0, %p787;
	add.s64 	%rd2414, %rd2412, %rd2409;
	setp.lt.u64 	%p788, %rd2414, %rd2412;
	selp.u64 	%rd2415, 1, 0, %p788;
	add.s64 	%rd2416, %rd2411, %rd2413;
	add.s64 	%rd2417, %rd2416, %rd2415;
	mul.hi.u64 	%rd2418, %rd337, %rd334;
	add.s64 	%rd2419, %rd2358, %rd2398;
	setp.lt.u64 	%p789, %rd2419, %rd2358;
	selp.u64 	%rd2420, 1, 0, %p789;
	add.s64 	%rd2421, %rd2418, %rd2420;
	mul.hi.u64 	%rd2422, %rd337, %rd335;
	add.s64 	%rd2423, %rd2383, %rd2406;
	setp.lt.u64 	%p790, %rd2423, %rd2383;
	selp.u64 	%rd2424, 1, 0, %p790;
	add.s64 	%rd3518, %rd2423, %rd2421;
	setp.lt.u64 	%p791, %rd3518, %rd2423;
	selp.u64 	%rd2425, 1, 0, %p791;
	add.s64 	%rd2426, %rd2422, %rd2424;
	add.s64 	%rd2427, %rd2426, %rd2425;
	mul.hi.u64 	%rd2428, %rd337, %rd336;
	add.s64 	%rd2429, %rd2410, %rd2414;
	setp.lt.u64 	%p792, %rd2429, %rd2410;
	selp.u64 	%rd2430, 1, 0, %p792;
	add.s64 	%rd3519, %rd2429, %rd2427;
	setp.lt.u64 	%p793, %rd3519, %rd2429;
	selp.u64 	%rd2431, 1, 0, %p793;
	add.s64 	%rd2432, %rd2428, %rd2430;
	add.s64 	%rd2433, %rd2432, %rd2431;
	mul.lo.s64 	%rd2434, %rd337, %rd337;
	mul.hi.u64 	%rd2435, %rd337, %rd337;
	add.s64 	%rd2436, %rd2434, %rd2417;
	setp.lt.u64 	%p794, %rd2436, %rd2434;
	selp.u64 	%rd2437, 1, 0, %p794;
	add.s64 	%rd3520, %rd2436, %rd2433;
	setp.lt.u64 	%p795, %rd3520, %rd2436;
	selp.u64 	%rd2438, 1, 0, %p795;
	add.s64 	%rd2439, %rd2435, %rd2437;
	add.s64 	%rd3521, %rd2439, %rd2438;
	ld.const.u64 	%rd2440, [BN254_INV];
	mul.lo.s64 	%rd2441, %rd2440, %rd2346;
	mul.lo.s64 	%rd2442, %rd2441, %rd2332;
	mul.hi.u64 	%rd2443, %rd2441, %rd2332;
	not.b64 	%rd2444, %rd2442;
	setp.gt.u64 	%p796, %rd2346, %rd2444;
	selp.u64 	%rd2445, 1, 0, %p796;
	add.s64 	%rd2446, %rd2443, %rd2445;
	mul.lo.s64 	%rd2447, %rd2335, %rd2441;
	mul.hi.u64 	%rd2448, %rd2441, %rd2335;
	add.s64 	%rd2449, %rd2447, %rd2364;
	setp.lt.u64 	%p797, %rd2449, %rd2447;
	selp.u64 	%rd2450, 1, 0, %p797;
	add.s64 	%rd385, %rd2446, %rd2449;
	setp.lt.u64 	%p798, %rd385, %rd2446;
	selp.u64 	%rd2451, 1, 0, %p798;
	add.s64 	%rd2452, %rd2448, %rd2450;
	add.s64 	%rd2453, %rd2452, %rd2451;
	mul.lo.s64 	%rd2454, %rd2339, %rd2441;
	mul.hi.u64 	%rd2455, %rd2441, %rd2339;
	add.s64 	%rd2456, %rd2454, %rd2392;
	setp.lt.u64 	%p799, %rd2456, %rd2454;
	selp.u64 	%rd2457, 1, 0, %p799;
	add.s64 	%rd386, %rd2453, %rd2456;
	setp.lt.u64 	%p800, %rd386, %rd2453;
	selp.u64 	%rd2458, 1, 0, %p800;
	add.s64 	%rd2459, %rd2455, %rd2457;
	add.s64 	%rd2460, %rd2459, %rd2458;
	mul.lo.s64 	%rd2461, %rd2343, %rd2441;
	mul.hi.u64 	%rd2462, %rd2441, %rd2343;
	add.s64 	%rd2463, %rd2461, %rd2419;
	setp.lt.u64 	%p801, %rd2463, %rd2461;
	selp.u64 	%rd2464, 1, 0, %p801;
	add.s64 	%rd387, %rd2460, %rd2463;
	setp.lt.u64 	%p802, %rd387, %rd2460;
	selp.u64 	%rd2465, 1, 0, %p802;
	add.s64 	%rd2466, %rd2462, %rd2464;
	add.s64 	%rd388, %rd2466, %rd2465;
	setp.ne.s64 	%p803, %rd388, 0;
	@%p803 bra 	$L__BB0_156;
$L__BB0_78:
	ld.const.u64 	%rd2469, [BN254_INV];
	mul.lo.s64 	%rd2470, %rd2469, %rd385;
	ld.const.u64 	%rd2471, [BN254_P];
	mul.lo.s64 	%rd2472, %rd2470, %rd2471;
	mul.hi.u64 	%rd2473, %rd2470, %rd2471;
	not.b64 	%rd2474, %rd2472;
	setp.gt.u64 	%p807, %rd385, %rd2474;
	selp.u64 	%rd2475, 1, 0, %p807;
	add.s64 	%rd2476, %rd2473, %rd2475;
	ld.const.u64 	%rd2477, [BN254_P+8];
	mul.lo.s64 	%rd2478, %rd2477, %rd2470;
	mul.hi.u64 	%rd2479, %rd2470, %rd2477;
	add.s64 	%rd2480, %rd2478, %rd386;
	setp.lt.u64 	%p808, %rd2480, %rd2478;
	selp.u64 	%rd2481, 1, 0, %p808;
	add.s64 	%rd393, %rd2476, %rd2480;
	setp.lt.u64 	%p809, %rd393, %rd2476;
	selp.u64 	%rd2482, 1, 0, %p809;
	add.s64 	%rd2483, %rd2479, %rd2481;
	add.s64 	%rd2484, %rd2483, %rd2482;
	ld.const.u64 	%rd2485, [BN254_P+16];
	mul.lo.s64 	%rd2486, %rd2485, %rd2470;
	mul.hi.u64 	%rd2487, %rd2470, %rd2485;
	add.s64 	%rd2488, %rd2486, %rd387;
	setp.lt.u64 	%p810, %rd2488, %rd2486;
	selp.u64 	%rd2489, 1, 0, %p810;
	add.s64 	%rd394, %rd2484, %rd2488;
	setp.lt.u64 	%p811, %rd394, %rd2484;
	selp.u64 	%rd2490, 1, 0, %p811;
	add.s64 	%rd2491, %rd2487, %rd2489;
	add.s64 	%rd2492, %rd2491, %rd2490;
	ld.const.u64 	%rd2493, [BN254_P+24];
	mul.lo.s64 	%rd2494, %rd2493, %rd2470;
	mul.hi.u64 	%rd2495, %rd2470, %rd2493;
	add.s64 	%rd2496, %rd2494, %rd3518;
	setp.lt.u64 	%p812, %rd2496, %rd2494;
	selp.u64 	%rd2497, 1, 0, %p812;
	add.s64 	%rd395, %rd2492, %rd2496;
	setp.lt.u64 	%p813, %rd395, %rd2492;
	selp.u64 	%rd2498, 1, 0, %p813;
	add.s64 	%rd2499, %rd2495, %rd2497;
	add.s64 	%rd396, %rd2499, %rd2498;
	setp.eq.s64 	%p814, %rd396, 0;
	@%p814 bra 	$L__BB0_81;
	add.s64 	%rd397, %rd3519, %rd396;
	setp.ge.u64 	%p815, %rd397, %rd3519;
	mov.u64 	%rd3519, %rd397;
	@%p815 bra 	$L__BB0_81;
	add.s64 	%rd3520, %rd3520, 1;
	setp.eq.s64 	%p816, %rd3520, 0;
	selp.u64 	%rd2500, 1, 0, %p816;
	add.s64 	%rd3521, %rd3521, %rd2500;
$L__BB0_81:
	ld.const.u64 	%rd2501, [BN254_INV];
	mul.lo.s64 	%rd2502, %rd2501, %rd393;
	ld.const.u64 	%rd2503, [BN254_P];
	mul.lo.s64 	%rd2504, %rd2502, %rd2503;
	mul.hi.u64 	%rd2505, %rd2502, %rd2503;
	not.b64 	%rd2506, %rd2504;
	setp.gt.u64 	%p817, %rd393, %rd2506;
	selp.u64 	%rd2507, 1, 0, %p817;
	add.s64 	%rd2508, %rd2505, %rd2507;
	ld.const.u64 	%rd2509, [BN254_P+8];
	mul.lo.s64 	%rd2510, %rd2509, %rd2502;
	mul.hi.u64 	%rd2511, %rd2502, %rd2509;
	add.s64 	%rd2512, %rd2510, %rd394;
	setp.lt.u64 	%p818, %rd2512, %rd2510;
	selp.u64 	%rd2513, 1, 0, %p818;
	add.s64 	%rd403, %rd2508, %rd2512;
	setp.lt.u64 	%p819, %rd403, %rd2508;
	selp.u64 	%rd2514, 1, 0, %p819;
	add.s64 	%rd2515, %rd2511, %rd2513;
	add.s64 	%rd2516, %rd2515, %rd2514;
	ld.const.u64 	%rd2517, [BN254_P+16];
	mul.lo.s64 	%rd2518, %rd2517, %rd2502;
	mul.hi.u64 	%rd2519, %rd2502, %rd2517;
	add.s64 	%rd2520, %rd2518, %rd395;
	setp.lt.u64 	%p820, %rd2520, %rd2518;
	selp.u64 	%rd2521, 1, 0, %p820;
	add.s64 	%rd404, %rd2516, %rd2520;
	setp.lt.u64 	%p821, %rd404, %rd2516;
	selp.u64 	%rd2522, 1, 0, %p821;
	add.s64 	%rd2523, %rd2519, %rd2521;
	add.s64 	%rd2524, %rd2523, %rd2522;
	ld.const.u64 	%rd2525, [BN254_P+24];
	mul.lo.s64 	%rd2526, %rd2525, %rd2502;
	mul.hi.u64 	%rd2527, %rd2502, %rd2525;
	add.s64 	%rd2528, %rd2526, %rd3519;
	setp.lt.u64 	%p822, %rd2528, %rd2526;
	selp.u64 	%rd2529, 1, 0, %p822;
	add.s64 	%rd405, %rd2524, %rd2528;
	setp.lt.u64 	%p823, %rd405, %rd2524;
	selp.u64 	%rd2530, 1, 0, %p823;
	add.s64 	%rd2531, %rd2527, %rd2529;
	add.s64 	%rd406, %rd2531, %rd2530;
	setp.eq.s64 	%p824, %rd406, 0;
	@%p824 bra 	$L__BB0_83;
	add.s64 	%rd407, %rd3520, %rd406;
	setp.lt.u64 	%p825, %rd407, %rd3520;
	selp.u64 	%rd2532, 1, 0, %p825;
	add.s64 	%rd3521, %rd3521, %rd2532;
	mov.u64 	%rd3520, %rd407;
$L__BB0_83:
	ld.const.u64 	%rd2533, [BN254_INV];
	mul.lo.s64 	%rd2534, %rd2533, %rd403;
	ld.const.u64 	%rd2535, [BN254_P];
	mul.lo.s64 	%rd2536, %rd2534, %rd2535;
	mul.hi.u64 	%rd2537, %rd2534, %rd2535;
	not.b64 	%rd2538, %rd2536;
	setp.gt.u64 	%p827, %rd403, %rd2538;
	selp.u64 	%rd2539, 1, 0, %p827;
	add.s64 	%rd2540, %rd2537, %rd2539;
	ld.const.u64 	%rd2541, [BN254_P+8];
	mul.lo.s64 	%rd2542, %rd2541, %rd2534;
	mul.hi.u64 	%rd2543, %rd2534, %rd2541;
	add.s64 	%rd2544, %rd2542, %rd404;
	setp.lt.u64 	%p828, %rd2544, %rd2542;
	selp.u64 	%rd2545, 1, 0, %p828;
	add.s64 	%rd411, %rd2540, %rd2544;
	setp.lt.u64 	%p829, %rd411, %rd2540;
	selp.u64 	%rd2546, 1, 0, %p829;
	add.s64 	%rd2547, %rd2543, %rd2545;
	add.s64 	%rd2548, %rd2547, %rd2546;
	ld.const.u64 	%rd2549, [BN254_P+16];
	mul.lo.s64 	%rd2550, %rd2549, %rd2534;
	mul.hi.u64 	%rd2551, %rd2534, %rd2549;
	add.s64 	%rd2552, %rd2550, %rd405;
	setp.lt.u64 	%p830, %rd2552, %rd2550;
	selp.u64 	%rd2553, 1, 0, %p830;
	add.s64 	%rd412, %rd2548, %rd2552;
	setp.lt.u64 	%p831, %rd412, %rd2548;
	selp.u64 	%rd2554, 1, 0, %p831;
	add.s64 	%rd2555, %rd2551, %rd2553;
	add.s64 	%rd2556, %rd2555, %rd2554;
	ld.const.u64 	%rd2557, [BN254_P+24];
	mul.lo.s64 	%rd2558, %rd2557, %rd2534;
	mul.hi.u64 	%rd2559, %rd2534, %rd2557;
	add.s64 	%rd2560, %rd2558, %rd3520;
	setp.lt.u64 	%p832, %rd2560, %rd2558;
	selp.u64 	%rd2561, 1, 0, %p832;
	add.s64 	%rd413, %rd2556, %rd2560;
	setp.lt.u64 	%p833, %rd413, %rd2556;
	selp.u64 	%rd2562, 1, 0, %p833;
	add.s64 	%rd2563, %rd2559, %rd2561;
	add.s64 	%rd2564, %rd2563, %rd2562;
	add.s64 	%rd414, %rd3521, %rd2564;
	setp.lt.u64 	%p834, %rd411, %rd2535;
	setp.lt.u64 	%p835, %rd412, %rd2541;
	setp.eq.s64 	%p836, %rd412, %rd2541;
	and.pred  	%p837, %p834, %p836;
	or.pred  	%p839, %p835, %p837;
	setp.lt.u64 	%p840, %rd413, %rd2549;
	setp.eq.s64 	%p841, %rd413, %rd2549;
	and.pred  	%p842, %p841, %p839;
	or.pred  	%p40, %p840, %p842;
	setp.lt.u64 	%p844, %rd414, %rd2557;
	mov.pred 	%p1363, 0;
	@%p844 bra 	$L__BB0_85;
	not.pred 	%p845, %p40;
	setp.ne.s64 	%p846, %rd414, %rd2557;
	or.pred  	%p1363, %p846, %p845;
$L__BB0_85:
	ld.const.u64 	%rd2566, [BN254_P];
	selp.b64 	%rd2567, %rd2566, 0, %p1363;
	sub.s64 	%rd2568, %rd411, %rd2567;
	setp.lt.u64 	%p847, %rd411, %rd2566;
	selp.u64 	%rd2569, 1, 0, %p847;
	ld.const.u64 	%rd2570, [BN254_P+8];
	add.s64 	%rd2571, %rd2570, %rd2569;
	selp.b64 	%rd2572, %rd2571, 0, %p1363;
	sub.s64 	%rd2573, %rd412, %rd2572;
	setp.lt.u64 	%p848, %rd412, %rd2570;
	setp.eq.s64 	%p849, %rd412, %rd2570;
	and.pred  	%p850, %p847, %p849;
	or.pred  	%p852, %p848, %p850;
	selp.u64 	%rd2574, 1, 0, %p852;
	ld.const.u64 	%rd2575, [BN254_P+16];
	add.s64 	%rd2576, %rd2575, %rd2574;
	selp.b64 	%rd2577, %rd2576, 0, %p1363;
	sub.s64 	%rd2578, %rd413, %rd2577;
	selp.u64 	%rd2579, 1, 0, %p40;
	ld.const.u64 	%rd2580, [BN254_P+24];
	add.s64 	%rd2581, %rd2580, %rd2579;
	selp.b64 	%rd2582, %rd2581, 0, %p1363;
	sub.s64 	%rd2583, %rd414, %rd2582;
	sub.s64 	%rd3527, %rd2568, %rd314;
	setp.lt.u64 	%p853, %rd2568, %rd314;
	selp.s64 	%rd2584, -1, 0, %p853;
	sub.s64 	%rd2585, %rd2573, %rd315;
	add.s64 	%rd3528, %rd2585, %rd2584;
	setp.lt.u64 	%p854, %rd2573, %rd315;
	setp.eq.s64 	%p855, %rd2573, %rd315;
	and.pred  	%p856, %p853, %p855;
	or.pred  	%p858, %p854, %p856;
	selp.s64 	%rd2586, -1, 0, %p858;
	sub.s64 	%rd2587, %rd2578, %rd316;
	add.s64 	%rd3529, %rd2587, %rd2586;
	setp.lt.u64 	%p859, %rd2578, %rd316;
	setp.eq.s64 	%p860, %rd2578, %rd316;
	and.pred  	%p861, %p860, %p858;
	or.pred  	%p863, %p859, %p861;
	selp.s64 	%rd2588, -1, 0, %p863;
	sub.s64 	%rd2589, %rd2583, %rd317;
	add.s64 	%rd3530, %rd2589, %rd2588;
	setp.ge.u64 	%p864, %rd2583, %rd317;
	setp.eq.s64 	%p865, %rd2583, %rd317;
	and.pred  	%p866, %p865, %p863;
	not.pred 	%p868, %p866;
	and.pred  	%p869, %p864, %p868;
	@%p869 bra 	$L__BB0_87;
	ld.const.u64 	%rd2590, [BN254_P];
	add.s64 	%rd3527, %rd2590, %rd3527;
	setp.lt.u64 	%p870, %rd3527, %rd2590;
	selp.u64 	%rd2591, 1, 0, %p870;
	ld.const.u64 	%rd2592, [BN254_P+8];
	add.s64 	%rd2593, %rd2592, %rd3528;
	add.s64 	%rd424, %rd2593, %rd2591;
	setp.lt.u64 	%p871, %rd424, %rd3528;
	setp.eq.s64 	%p872, %rd424, %rd3528;
	and.pred  	%p873, %p870, %p872;
	or.pred  	%p875, %p871, %p873;
	selp.u64 	%rd2594, 1, 0, %p875;
	ld.const.u64 	%rd2595, [BN254_P+16];
	add.s64 	%rd2596, %rd2595, %rd3529;
	add.s64 	%rd425, %rd2596, %rd2594;
	setp.lt.u64 	%p876, %rd425, %rd3529;
	setp.eq.s64 	%p877, %rd425, %rd3529;
	and.pred  	%p878, %p875, %p877;
	or.pred  	%p880, %p876, %p878;
	selp.u64 	%rd2597, 1, 0, %p880;
	ld.const.u64 	%rd2598, [BN254_P+24];
	add.s64 	%rd2599, %rd2598, %rd3530;
	add.s64 	%rd3530, %rd2599, %rd2597;
	mov.u64 	%rd3528, %rd424;
	mov.u64 	%rd3529, %rd425;
$L__BB0_87:
	setp.lt.s64 	%p882, %rd377, 0;
	mov.b64 	{%r44, %r45}, %rd378;
	mov.b64 	{%r46, %r47}, %rd377;
	shf.l.wrap.b32 	%r48, %r47, %r44, 1;
	shf.l.wrap.b32 	%r49, %r44, %r45, 1;
	mov.b64 	%rd2600, {%r48, %r49};
	setp.lt.u64 	%p883, %rd2600, %rd378;
	setp.eq.s64 	%p884, %rd2600, %rd378;
	and.pred  	%p885, %p882, %p884;
	or.pred  	%p886, %p883, %p885;
	selp.u64 	%rd2601, 1, 0, %p886;
	shl.b64 	%rd2602, %rd379, 1;
	or.b64  	%rd2603, %rd2602, %rd2601;
	setp.lt.u64 	%p887, %rd2603, %rd379;
	setp.eq.s64 	%p888, %rd2603, %rd379;
	and.pred  	%p889, %p886, %p888;
	or.pred  	%p43, %p887, %p889;
	selp.u64 	%rd2604, 1, 0, %p43;
	shl.b64 	%rd2605, %rd380, 1;
	or.b64  	%rd2606, %rd2605, %rd2604;
	setp.lt.u64 	%p890, %rd2606, %rd380;
	mov.pred 	%p1364, -1;
	@%p890 bra 	$L__BB0_89;
	shl.b64 	%rd2607, %rd380, 1;
	selp.u64 	%rd2608, 1, 0, %p43;
	or.b64  	%rd2609, %rd2607, %rd2608;
	setp.eq.s64 	%p891, %rd2609, %rd380;
	and.pred  	%p1364, %p43, %p891;
$L__BB0_89:
	shl.b64 	%rd2610, %rd377, 1;
	ld.const.u64 	%rd2611, [BN254_P];
	setp.lt.u64 	%p893, %rd2610, %rd2611;
	mov.b64 	{%r50, %r51}, %rd378;
	mov.b64 	{%r52, %r53}, %rd377;
	shf.l.wrap.b32 	%r54, %r53, %r50, 1;
	shf.l.wrap.b32 	%r55, %r50, %r51, 1;
	mov.b64 	%rd2612, {%r54, %r55};
	ld.const.u64 	%rd2613, [BN254_P+8];
	setp.lt.u64 	%p894, %rd2612, %rd2613;
	setp.eq.s64 	%p895, %rd2612, %rd2613;
	and.pred  	%p896, %p893, %p895;
	or.pred  	%p898, %p894, %p896;
	shl.b64 	%rd2614, %rd379, 1;
	setp.lt.u64 	%p899, %rd2612, %rd378;
	setp.eq.s64 	%p901, %rd2612, %rd378;
	and.pred  	%p902, %p882, %p901;
	or.pred  	%p903, %p899, %p902;
	selp.u64 	%rd2615, 1, 0, %p903;
	or.b64  	%rd2616, %rd2614, %rd2615;
	ld.const.u64 	%rd2617, [BN254_P+16];
	setp.lt.u64 	%p904, %rd2616, %rd2617;
	setp.eq.s64 	%p905, %rd2616, %rd2617;
	and.pred  	%p906, %p905, %p898;
	or.pred  	%p46, %p904, %p906;
	shl.b64 	%rd2618, %rd380, 1;
	setp.lt.u64 	%p908, %rd2616, %rd379;
	setp.eq.s64 	%p909, %rd2616, %rd379;
	and.pred  	%p910, %p903, %p909;
	or.pred  	%p911, %p908, %p910;
	selp.u64 	%rd2619, 1, 0, %p911;
	or.b64  	%rd2620, %rd2618, %rd2619;
	ld.const.u64 	%rd2621, [BN254_P+24];
	setp.lt.u64 	%p912, %rd2620, %rd2621;
	mov.pred 	%p1365, 0;
	@%p912 bra 	$L__BB0_91;
	not.pred 	%p913, %p46;
	shl.b64 	%rd2622, %rd380, 1;
	shl.b64 	%rd2623, %rd379, 1;
	mov.b64 	{%r56, %r57}, %rd378;
	mov.b64 	{%r58, %r59}, %rd377;
	shf.l.wrap.b32 	%r60, %r59, %r56, 1;
	shf.l.wrap.b32 	%r61, %r56, %r57, 1;
	mov.b64 	%rd2624, {%r60, %r61};
	setp.lt.u64 	%p914, %rd2624, %rd378;
	setp.lt.s64 	%p915, %rd377, 0;
	setp.eq.s64 	%p916, %rd2624, %rd378;
	and.pred  	%p917, %p915, %p916;
	or.pred  	%p918, %p914, %p917;
	selp.u64 	%rd2625, 1, 0, %p918;
	or.b64  	%rd2626, %rd2623, %rd2625;
	setp.lt.u64 	%p919, %rd2626, %rd379;
	setp.eq.s64 	%p920, %rd2626, %rd379;
	and.pred  	%p921, %p918, %p920;
	or.pred  	%p922, %p919, %p921;
	selp.u64 	%rd2627, 1, 0, %p922;
	or.b64  	%rd2628, %rd2622, %rd2627;
	ld.const.u64 	%rd2629, [BN254_P+24];
	setp.ne.s64 	%p923, %rd2628, %rd2629;
	or.pred  	%p1365, %p923, %p913;
$L__BB0_91:
	or.pred  	%p924, %p1364, %p1365;
	ld.const.u64 	%rd2630, [BN254_P];
	selp.b64 	%rd2631, %rd2630, 0, %p924;
	shl.b64 	%rd2632, %rd377, 1;
	sub.s64 	%rd2633, %rd2632, %rd2631;
	setp.lt.u64 	%p925, %rd2632, %rd2630;
	selp.u64 	%rd2634, 1, 0, %p925;
	ld.const.u64 	%rd2635, [BN254_P+8];
	add.s64 	%rd2636, %rd2635, %rd2634;
	selp.b64 	%rd2637, %rd2636, 0, %p924;
	mov.b64 	{%r62, %r63}, %rd378;
	mov.b64 	{%r64, %r65}, %rd377;
	shf.l.wrap.b32 	%r66, %r65, %r62, 1;
	shf.l.wrap.b32 	%r67, %r62, %r63, 1;
	mov.b64 	%rd2638, {%r66, %r67};
	sub.s64 	%rd2639, %rd2638, %rd2637;
	setp.lt.u64 	%p926, %rd2638, %rd2635;
	setp.eq.s64 	%p927, %rd2638, %rd2635;
	and.pred  	%p928, %p925, %p927;
	or.pred  	%p930, %p926, %p928;
	selp.u64 	%rd2640, 1, 0, %p930;
	ld.const.u64 	%rd2641, [BN254_P+16];
	add.s64 	%rd2642, %rd2641, %rd2640;
	selp.b64 	%rd2643, %rd2642, 0, %p924;
	shl.b64 	%rd2644, %rd379, 1;
	setp.lt.u64 	%p931, %rd2638, %rd378;
	setp.lt.s64 	%p932, %rd377, 0;
	setp.eq.s64 	%p933, %rd2638, %rd378;
	and.pred  	%p934, %p932, %p933;
	or.pred  	%p935, %p931, %p934;
	selp.u64 	%rd2645, 1, 0, %p935;
	or.b64  	%rd2646, %rd2644, %rd2645;
	sub.s64 	%rd2647, %rd2646, %rd2643;
	selp.u64 	%rd2648, 1, 0, %p46;
	ld.const.u64 	%rd2649, [BN254_P+24];
	add.s64 	%rd2650, %rd2649, %rd2648;
	selp.b64 	%rd2651, %rd2650, 0, %p924;
	shl.b64 	%rd2652, %rd380, 1;
	setp.lt.u64 	%p936, %rd2646, %rd379;
	setp.eq.s64 	%p937, %rd2646, %rd379;
	and.pred  	%p938, %p935, %p937;
	or.pred  	%p939, %p936, %p938;
	selp.u64 	%rd2653, 1, 0, %p939;
	or.b64  	%rd2654, %rd2652, %rd2653;
	sub.s64 	%rd2655, %rd2654, %rd2651;
	sub.s64 	%rd3585, %rd3527, %rd2633;
	setp.lt.u64 	%p940, %rd3527, %rd2633;
	selp.s64 	%rd2656, -1, 0, %p940;
	sub.s64 	%rd2657, %rd3528, %rd2639;
	add.s64 	%rd3584, %rd2657, %rd2656;
	setp.lt.u64 	%p941, %rd3528, %rd2639;
	setp.eq.s64 	%p942, %rd3528, %rd2639;
	and.pred  	%p943, %p940, %p942;
	or.pred  	%p945, %p941, %p943;
	selp.s64 	%rd2658, -1, 0, %p945;
	sub.s64 	%rd2659, %rd3529, %rd2647;
	add.s64 	%rd3583, %rd2659, %rd2658;
	setp.lt.u64 	%p946, %rd3529, %rd2647;
	setp.eq.s64 	%p947, %rd3529, %rd2647;
	and.pred  	%p948, %p947, %p945;
	or.pred  	%p950, %p946, %p948;
	selp.s64 	%rd2660, -1, 0, %p950;
	sub.s64 	%rd2661, %rd3530, %rd2655;
	add.s64 	%rd3582, %rd2661, %rd2660;
	setp.ge.u64 	%p951, %rd3530, %rd2655;
	setp.eq.s64 	%p952, %rd3530, %rd2655;
	and.pred  	%p953, %p952, %p950;
	not.pred 	%p955, %p953;
	and.pred  	%p956, %p951, %p955;
	@%p956 bra 	$L__BB0_93;
	ld.const.u64 	%rd2662, [BN254_P];
	add.s64 	%rd3585, %rd2662, %rd3585;
	setp.lt.u64 	%p957, %rd3585, %rd2662;
	selp.u64 	%rd2663, 1, 0, %p957;
	ld.const.u64 	%rd2664, [BN254_P+8];
	add.s64 	%rd2665, %rd2664, %rd3584;
	add.s64 	%rd436, %rd2665, %rd2663;
	setp.lt.u64 	%p958, %rd436, %rd3584;
	setp.eq.s64 	%p959, %rd436, %rd3584;
	and.pred  	%p960, %p957, %p959;
	or.pred  	%p962, %p958, %p960;
	selp.u64 	%rd2666, 1, 0, %p962;
	ld.const.u64 	%rd2667, [BN254_P+16];
	add.s64 	%rd2668, %rd2667, %rd3583;
	add.s64 	%rd437, %rd2668, %rd2666;
	setp.lt.u64 	%p963, %rd437, %rd3583;
	setp.eq.s64 	%p964, %rd437, %rd3583;
	and.pred  	%p965, %p962, %p964;
	or.pred  	%p967, %p963, %p965;
	selp.u64 	%rd2669, 1, 0, %p967;
	ld.const.u64 	%rd2670, [BN254_P+24];
	add.s64 	%rd2671, %rd2670, %rd3582;
	add.s64 	%rd3582, %rd2671, %rd2669;
	mov.u64 	%rd3584, %rd436;
	mov.u64 	%rd3583, %rd437;
$L__BB0_93:
	sub.s64 	%rd3535, %rd377, %rd3585;
	setp.lt.u64 	%p968, %rd377, %rd3585;
	selp.s64 	%rd2672, -1, 0, %p968;
	sub.s64 	%rd2673, %rd378, %rd3584;
	add.s64 	%rd3536, %rd2673, %rd2672;
	setp.lt.u64 	%p969, %rd378, %rd3584;
	setp.eq.s64 	%p970, %rd378, %rd3584;
	and.pred  	%p971, %p968, %p970;
	or.pred  	%p972, %p969, %p971;
	selp.s64 	%rd2674, -1, 0, %p972;
	sub.s64 	%rd2675, %rd379, %rd3583;
	add.s64 	%rd3537, %rd2675, %rd2674;
	setp.lt.u64 	%p973, %rd379, %rd3583;
	setp.eq.s64 	%p974, %rd379, %rd3583;
	and.pred  	%p975, %p974, %p972;
	or.pred  	%p976, %p973, %p975;
	not.pred 	%p977, %p976;
	selp.s64 	%rd2676, -1, 0, %p976;
	sub.s64 	%rd2677, %rd380, %rd3582;
	add.s64 	%rd3538, %rd2677, %rd2676;
	setp.ge.u64 	%p978, %rd380, %rd3582;
	setp.ne.s64 	%p979, %rd380, %rd3582;
	or.pred  	%p980, %p979, %p977;
	and.pred  	%p981, %p978, %p980;
	@%p981 bra 	$L__BB0_95;
	ld.const.u64 	%rd2678, [BN254_P];
	add.s64 	%rd3535, %rd2678, %rd3535;
	setp.lt.u64 	%p982, %rd3535, %rd2678;
	selp.u64 	%rd2679, 1, 0, %p982;
	ld.const.u64 	%rd2680, [BN254_P+8];
	add.s64 	%rd2681, %rd2680, %rd3536;
	add.s64 	%rd448, %rd2681, %rd2679;
	setp.lt.u64 	%p983, %rd448, %rd3536;
	setp.eq.s64 	%p984, %rd448, %rd3536;
	and.pred  	%p985, %p982, %p984;
	or.pred  	%p987, %p983, %p985;
	selp.u64 	%rd2682, 1, 0, %p987;
	ld.const.u64 	%rd2683, [BN254_P+16];
	add.s64 	%rd2684, %rd2683, %rd3537;
	add.s64 	%rd449, %rd2684, %rd2682;
	setp.lt.u64 	%p988, %rd449, %rd3537;
	setp.eq.s64 	%p989, %rd449, %rd3537;
	and.pred  	%p990, %p987, %p989;
	or.pred  	%p992, %p988, %p990;
	selp.u64 	%rd2685, 1, 0, %p992;
	ld.const.u64 	%rd2686, [BN254_P+24];
	add.s64 	%rd2687, %rd2686, %rd3538;
	add.s64 	%rd3538, %rd2687, %rd2685;
	mov.u64 	%rd3536, %rd448;
	mov.u64 	%rd3537, %rd449;
$L__BB0_95:
	mul.lo.s64 	%rd2688, %rd3535, %rd334;
	mul.hi.u64 	%rd2689, %rd334, %rd3535;
	mul.lo.s64 	%rd2690, %rd3536, %rd334;
	mul.hi.u64 	%rd2691, %rd334, %rd3536;
	add.s64 	%rd2692, %rd2690, %rd2689;
	setp.lt.u64 	%p993, %rd2692, %rd2690;
	selp.u64 	%rd2693, 1, 0, %p993;
	add.s64 	%rd2694, %rd2691, %rd2693;
	mul.lo.s64 	%rd2695, %rd3537, %rd334;
	mul.hi.u64 	%rd2696, %rd334, %rd3537;
	add.s64 	%rd2697, %rd2695, %rd2694;
	setp.lt.u64 	%p994, %rd2697, %rd2695;
	selp.u64 	%rd2698, 1, 0, %p994;
	add.s64 	%rd2699, %rd2696, %rd2698;
	mul.lo.s64 	%rd2700, %rd3538, %rd334;
	mul.hi.u64 	%rd2701, %rd334, %rd3538;
	add.s64 	%rd2702, %rd2700, %rd2699;
	setp.lt.u64 	%p995, %rd2702, %rd2700;
	selp.u64 	%rd2703, 1, 0, %p995;
	add.s64 	%rd2704, %rd2701, %rd2703;
	mul.lo.s64 	%rd2705, %rd3535, %rd335;
	mul.hi.u64 	%rd2706, %rd335, %rd3535;
	add.s64 	%rd2707, %rd2705, %rd2692;
	setp.lt.u64 	%p996, %rd2707, %rd2705;
	selp.u64 	%rd2708, 1, 0, %p996;
	add.s64 	%rd2709, %rd2706, %rd2708;
	mul.lo.s64 	%rd2710, %rd3536, %rd335;
	mul.hi.u64 	%rd2711, %rd335, %rd3536;
	add.s64 	%rd2712, %rd2710, %rd2697;
	setp.lt.u64 	%p997, %rd2712, %rd2710;
	selp.u64 	%rd2713, 1, 0, %p997;
	add.s64 	%rd2714, %rd2712, %rd2709;
	setp.lt.u64 	%p998, %rd2714, %rd2712;
	selp.u64 	%rd2715, 1, 0, %p998;
	add.s64 	%rd2716, %rd2711, %rd2713;
	add.s64 	%rd2717, %rd2716, %rd2715;
	mul.lo.s64 	%rd2718, %rd3537, %rd335;
	mul.hi.u64 	%rd2719, %rd335, %rd3537;
	add.s64 	%rd2720, %rd2718, %rd2702;
	setp.lt.u64 	%p999, %rd2720, %rd2718;
	selp.u64 	%rd2721, 1, 0, %p999;
	add.s64 	%rd2722, %rd2720, %rd2717;
	setp.lt.u64 	%p1000, %rd2722, %rd2720;
	selp.u64 	%rd2723, 1, 0, %p1000;
	add.s64 	%rd2724, %rd2719, %rd2721;
	add.s64 	%rd2725, %rd2724, %rd2723;
	mul.lo.s64 	%rd2726, %rd3538, %rd335;
	mul.hi.u64 	%rd2727, %rd335, %rd3538;
	add.s64 	%rd2728, %rd2726, %rd2704;
	setp.lt.u64 	%p1001, %rd2728, %rd2726;
	selp.u64 	%rd2729, 1, 0, %p1001;
	add.s64 	%rd2730, %rd2728, %rd2725;
	setp.lt.u64 	%p1002, %rd2730, %rd2728;
	selp.u64 	%rd2731, 1, 0, %p1002;
	add.s64 	%rd2732, %rd2727, %rd2729;
	add.s64 	%rd2733, %rd2732, %rd2731;
	mul.lo.s64 	%rd2734, %rd3535, %rd336;
	mul.hi.u64 	%rd2735, %rd336, %rd3535;
	add.s64 	%rd2736, %rd2734, %rd2714;
	setp.lt.u64 	%p1003, %rd2736, %rd2734;
	selp.u64 	%rd2737, 1, 0, %p1003;
	add.s64 	%rd2738, %rd2735, %rd2737;
	mul.lo.s64 	%rd2739, %rd3536, %rd336;
	mul.hi.u64 	%rd2740, %rd336, %rd3536;
	add.s64 	%rd2741, %rd2739, %rd2722;
	setp.lt.u64 	%p1004, %rd2741, %rd2739;
	selp.u64 	%rd2742, 1, 0, %p1004;
	add.s64 	%rd2743, %rd2741, %rd2738;
	setp.lt.u64 	%p1005, %rd2743, %rd2741;
	selp.u64 	%rd2744, 1, 0, %p1005;
	add.s64 	%rd2745, %rd2740, %rd2742;
	add.s64 	%rd2746, %rd2745, %rd2744;
	mul.lo.s64 	%rd2747, %rd3537, %rd336;
	mul.hi.u64 	%rd2748, %rd336, %rd3537;
	add.s64 	%rd2749, %rd2747, %rd2730;
	setp.lt.u64 	%p1006, %rd2749, %rd2747;
	selp.u64 	%rd2750, 1, 0, %p1006;
	add.s64 	%rd2751, %rd2749, %rd2746;
	setp.lt.u64 	%p1007, %rd2751, %rd2749;
	selp.u64 	%rd2752, 1, 0, %p1007;
	add.s64 	%rd2753, %rd2748, %rd2750;
	add.s64 	%rd2754, %rd2753, %rd2752;
	mul.lo.s64 	%rd2755, %rd3538, %rd336;
	mul.hi.u64 	%rd2756, %rd336, %rd3538;
	add.s64 	%rd2757, %rd2755, %rd2733;
	setp.lt.u64 	%p1008, %rd2757, %rd2755;
	selp.u64 	%rd2758, 1, 0, %p1008;
	add.s64 	%rd2759, %rd2757, %rd2754;
	setp.lt.u64 	%p1009, %rd2759, %rd2757;
	selp.u64 	%rd2760, 1, 0, %p1009;
	add.s64 	%rd2761, %rd2756, %rd2758;
	add.s64 	%rd2762, %rd2761, %rd2760;
	mul.lo.s64 	%rd2763, %rd3535, %rd337;
	mul.hi.u64 	%rd2764, %rd337, %rd3535;
	add.s64 	%rd2765, %rd2763, %rd2743;
	setp.lt.u64 	%p1010, %rd2765, %rd2763;
	selp.u64 	%rd2766, 1, 0, %p1010;
	add.s64 	%rd2767, %rd2764, %rd2766;
	mul.lo.s64 	%rd2768, %rd3536, %rd337;
	mul.hi.u64 	%rd2769, %rd337, %rd3536;
	add.s64 	%rd2770, %rd2768, %rd2751;
	setp.lt.u64 	%p1011, %rd2770, %rd2768;
	selp.u64 	%rd2771, 1, 0, %p1011;
	add.s64 	%rd3539, %rd2770, %rd2767;
	setp.lt.u64 	%p1012, %rd3539, %rd2770;
	selp.u64 	%rd2772, 1, 0, %p1012;
	add.s64 	%rd2773, %rd2769, %rd2771;
	add.s64 	%rd2774, %rd2773, %rd2772;
	mul.lo.s64 	%rd2775, %rd3537, %rd337;
	mul.hi.u64 	%rd2776, %rd337, %rd3537;
	add.s64 	%rd2777, %rd2775, %rd2759;
	setp.lt.u64 	%p1013, %rd2777, %rd2775;
	selp.u64 	%rd2778, 1, 0, %p1013;
	add.s64 	%rd3540, %rd2777, %rd2774;
	setp.lt.u64 	%p1014, %rd3540, %rd2777;
	selp.u64 	%rd2779, 1, 0, %p1014;
	add.s64 	%rd2780, %rd2776, %rd2778;
	add.s64 	%rd2781, %rd2780, %rd2779;
	mul.lo.s64 	%rd2782, %rd3538, %rd337;
	mul.hi.u64 	%rd2783, %rd337, %rd3538;
	add.s64 	%rd2784, %rd2782, %rd2762;
	setp.lt.u64 	%p1015, %rd2784, %rd2782;
	selp.u64 	%rd2785, 1, 0, %p1015;
	add.s64 	%rd3541, %rd2784, %rd2781;
	setp.lt.u64 	%p1016, %rd3541, %rd2784;
	selp.u64 	%rd2786, 1, 0, %p1016;
	add.s64 	%rd2787, %rd2783, %rd2785;
	add.s64 	%rd3542, %rd2787, %rd2786;
	ld.const.u64 	%rd2788, [BN254_INV];
	mul.lo.s64 	%rd2789, %rd2788, %rd2688;
	ld.const.u64 	%rd2790, [BN254_P];
	mul.lo.s64 	%rd2791, %rd2789, %rd2790;
	mul.hi.u64 	%rd2792, %rd2789, %rd2790;
	not.b64 	%rd2793, %rd2791;
	setp.gt.u64 	%p1017, %rd2688, %rd2793;
	selp.u64 	%rd2794, 1, 0, %p1017;
	add.s64 	%rd2795, %rd2792, %rd2794;
	ld.const.u64 	%rd2796, [BN254_P+8];
	mul.lo.s64 	%rd2797, %rd2796, %rd2789;
	mul.hi.u64 	%rd2798, %rd2789, %rd2796;
	add.s64 	%rd2799, %rd2797, %rd2707;
	setp.lt.u64 	%p1018, %rd2799, %rd2797;
	selp.u64 	%rd2800, 1, 0, %p1018;
	add.s64 	%rd459, %rd2795, %rd2799;
	setp.lt.u64 	%p1019, %rd459, %rd2795;
	selp.u64 	%rd2801, 1, 0, %p1019;
	add.s64 	%rd2802, %rd2798, %rd2800;
	add.s64 	%rd2803, %rd2802, %rd2801;
	ld.const.u64 	%rd2804, [BN254_P+16];
	mul.lo.s64 	%rd2805, %rd2804, %rd2789;
	mul.hi.u64 	%rd2806, %rd2789, %rd2804;
	add.s64 	%rd2807, %rd2805, %rd2736;
	setp.lt.u64 	%p1020, %rd2807, %rd2805;
	selp.u64 	%rd2808, 1, 0, %p1020;
	add.s64 	%rd460, %rd2803, %rd2807;
	setp.lt.u64 	%p1021, %rd460, %rd2803;
	selp.u64 	%rd2809, 1, 0, %p1021;
	add.s64 	%rd2810, %rd2806, %rd2808;
	add.s64 	%rd2811, %rd2810, %rd2809;
	ld.const.u64 	%rd2812, [BN254_P+24];
	mul.lo.s64 	%rd2813, %rd2812, %rd2789;
	mul.hi.u64 	%rd2814, %rd2789, %rd2812;
	add.s64 	%rd2815, %rd2813, %rd2765;
	setp.lt.u64 	%p1022, %rd2815, %rd2813;
	selp.u64 	%rd2816, 1, 0, %p1022;
	add.s64 	%rd461, %rd2811, %rd2815;
	setp.lt.u64 	%p1023, %rd461, %rd2811;
	selp.u64 	%rd2817, 1, 0, %p1023;
	add.s64 	%rd2818, %rd2814, %rd2816;
	add.s64 	%rd462, %rd2818, %rd2817;
	setp.ne.s64 	%p1024, %rd462, 0;
	@%p1024 bra 	$L__BB0_159;
$L__BB0_96:
	ld.const.u64 	%rd2821, [BN254_INV];
	mul.lo.s64 	%rd2822, %rd2821, %rd459;
	ld.const.u64 	%rd2823, [BN254_P];
	mul.lo.s64 	%rd2824, %rd2822, %rd2823;
	mul.hi.u64 	%rd2825, %rd2822, %rd2823;
	not.b64 	%rd2826, %rd2824;
	setp.gt.u64 	%p1028, %rd459, %rd2826;
	selp.u64 	%rd2827, 1, 0, %p1028;
	add.s64 	%rd2828, %rd2825, %rd2827;
	ld.const.u64 	%rd2829, [BN254_P+8];
	mul.lo.s64 	%rd2830, %rd2829, %rd2822;
	mul.hi.u64 	%rd2831, %rd2822, %rd2829;
	add.s64 	%rd2832, %rd2830, %rd460;
	setp.lt.u64 	%p1029, %rd2832, %rd2830;
	selp.u64 	%rd2833, 1, 0, %p1029;
	add.s64 	%rd467, %rd2828, %rd2832;
	setp.lt.u64 	%p1030, %rd467, %rd2828;
	selp.u64 	%rd2834, 1, 0, %p1030;
	add.s64 	%rd2835, %rd2831, %rd2833;
	add.s64 	%rd2836, %rd2835, %rd2834;
	ld.const.u64 	%rd2837, [BN254_P+16];
	mul.lo.s64 	%rd2838, %rd2837, %rd2822;
	mul.hi.u64 	%rd2839, %rd2822, %rd2837;
	add.s64 	%rd2840, %rd2838, %rd461;
	setp.lt.u64 	%p1031, %rd2840, %rd2838;
	selp.u64 	%rd2841, 1, 0, %p1031;
	add.s64 	%rd468, %rd2836, %rd2840;
	setp.lt.u64 	%p1032, %rd468, %rd2836;
	selp.u64 	%rd2842, 1, 0, %p1032;
	add.s64 	%rd2843, %rd2839, %rd2841;
	add.s64 	%rd2844, %rd2843, %rd2842;
	ld.const.u64 	%rd2845, [BN254_P+24];
	mul.lo.s64 	%rd2846, %rd2845, %rd2822;
	mul.hi.u64 	%rd2847, %rd2822, %rd2845;
	add.s64 	%rd2848, %rd2846, %rd3539;
	setp.lt.u64 	%p1033, %rd2848, %rd2846;
	selp.u64 	%rd2849, 1, 0, %p1033;
	add.s64 	%rd469, %rd2844, %rd2848;
	setp.lt.u64 	%p1034, %rd469, %rd2844;
	selp.u64 	%rd2850, 1, 0, %p1034;
	add.s64 	%rd2851, %rd2847, %rd2849;
	add.s64 	%rd470, %rd2851, %rd2850;
	setp.eq.s64 	%p1035, %rd470, 0;
	@%p1035 bra 	$L__BB0_99;
	add.s64 	%rd471, %rd3540, %rd470;
	setp.ge.u64 	%p1036, %rd471, %rd3540;
	mov.u64 	%rd3540, %rd471;
	@%p1036 bra 	$L__BB0_99;
	add.s64 	%rd3541, %rd3541, 1;
	setp.eq.s64 	%p1037, %rd3541, 0;
	selp.u64 	%rd2852, 1, 0, %p1037;
	add.s64 	%rd3542, %rd3542, %rd2852;
$L__BB0_99:
	mul.lo.s64 	%rd2854, %rd2821, %rd467;
	ld.const.u64 	%rd2855, [BN254_P];
	mul.lo.s64 	%rd2856, %rd2854, %rd2855;
	mul.hi.u64 	%rd2857, %rd2854, %rd2855;
	not.b64 	%rd2858, %rd2856;
	setp.gt.u64 	%p1038, %rd467, %rd2858;
	selp.u64 	%rd2859, 1, 0, %p1038;
	add.s64 	%rd2860, %rd2857, %rd2859;
	ld.const.u64 	%rd2861, [BN254_P+8];
	mul.lo.s64 	%rd2862, %rd2861, %rd2854;
	mul.hi.u64 	%rd2863, %rd2854, %rd2861;
	add.s64 	%rd2864, %rd2862, %rd468;
	setp.lt.u64 	%p1039, %rd2864, %rd2862;
	selp.u64 	%rd2865, 1, 0, %p1039;
	add.s64 	%rd477, %rd2860, %rd2864;
	setp.lt.u64 	%p1040, %rd477, %rd2860;
	selp.u64 	%rd2866, 1, 0, %p1040;
	add.s64 	%rd2867, %rd2863, %rd2865;
	add.s64 	%rd2868, %rd2867, %rd2866;
	ld.const.u64 	%rd2869, [BN254_P+16];
	mul.lo.s64 	%rd2870, %rd2869, %rd2854;
	mul.hi.u64 	%rd2871, %rd2854, %rd2869;
	add.s64 	%rd2872, %rd2870, %rd469;
	setp.lt.u64 	%p1041, %rd2872, %rd2870;
	selp.u64 	%rd2873, 1, 0, %p1041;
	add.s64 	%rd478, %rd2868, %rd2872;
	setp.lt.u64 	%p1042, %rd478, %rd2868;
	selp.u64 	%rd2874, 1, 0, %p1042;
	add.s64 	%rd2875, %rd2871, %rd2873;
	add.s64 	%rd2876, %rd2875, %rd2874;
	ld.const.u64 	%rd2877, [BN254_P+24];
	mul.lo.s64 	%rd2878, %rd2877, %rd2854;
	mul.hi.u64 	%rd2879, %rd2854, %rd2877;
	add.s64 	%rd2880, %rd2878, %rd3540;
	setp.lt.u64 	%p1043, %rd2880, %rd2878;
	selp.u64 	%rd2881, 1, 0, %p1043;
	add.s64 	%rd479, %rd2876, %rd2880;
	setp.lt.u64 	%p1044, %rd479, %rd2876;
	selp.u64 	%rd2882, 1, 0, %p1044;
	add.s64 	%rd2883, %rd2879, %rd2881;
	add.s64 	%rd480, %rd2883, %rd2882;
	setp.eq.s64 	%p1045, %rd480, 0;
	@%p1045 bra 	$L__BB0_101;
	add.s64 	%rd481, %rd3541, %rd480;
	setp.lt.u64 	%p1046, %rd481, %rd3541;
	selp.u64 	%rd2884, 1, 0, %p1046;
	add.s64 	%rd3542, %rd3542, %rd2884;
	mov.u64 	%rd3541, %rd481;
$L__BB0_101:
	ld.const.u64 	%rd2885, [BN254_INV];
	mul.lo.s64 	%rd2886, %rd2885, %rd477;
	ld.const.u64 	%rd2887, [BN254_P];
	mul.lo.s64 	%rd2888, %rd2886, %rd2887;
	mul.hi.u64 	%rd2889, %rd2886, %rd2887;
	not.b64 	%rd2890, %rd2888;
	setp.gt.u64 	%p1048, %rd477, %rd2890;
	selp.u64 	%rd2891, 1, 0, %p1048;
	add.s64 	%rd2892, %rd2889, %rd2891;
	ld.const.u64 	%rd2893, [BN254_P+8];
	mul.lo.s64 	%rd2894, %rd2893, %rd2886;
	mul.hi.u64 	%rd2895, %rd2886, %rd2893;
	add.s64 	%rd2896, %rd2894, %rd478;
	setp.lt.u64 	%p1049, %rd2896, %rd2894;
	selp.u64 	%rd2897, 1, 0, %p1049;
	add.s64 	%rd485, %rd2892, %rd2896;
	setp.lt.u64 	%p1050, %rd485, %rd2892;
	selp.u64 	%rd2898, 1, 0, %p1050;
	add.s64 	%rd2899, %rd2895, %rd2897;
	add.s64 	%rd2900, %rd2899, %rd2898;
	ld.const.u64 	%rd2901, [BN254_P+16];
	mul.lo.s64 	%rd2902, %rd2901, %rd2886;
	mul.hi.u64 	%rd2903, %rd2886, %rd2901;
	add.s64 	%rd2904, %rd2902, %rd479;
	setp.lt.u64 	%p1051, %rd2904, %rd2902;
	selp.u64 	%rd2905, 1, 0, %p1051;
	add.s64 	%rd486, %rd2900, %rd2904;
	setp.lt.u64 	%p1052, %rd486, %rd2900;
	selp.u64 	%rd2906, 1, 0, %p1052;
	add.s64 	%rd2907, %rd2903, %rd2905;
	add.s64 	%rd2908, %rd2907, %rd2906;
	ld.const.u64 	%rd487, [BN254_P+24];
	mul.lo.s64 	%rd2909, %rd487, %rd2886;
	mul.hi.u64 	%rd2910, %rd2886, %rd487;
	add.s64 	%rd2911, %rd2909, %rd3541;
	setp.lt.u64 	%p1053, %rd2911, %rd2909;
	selp.u64 	%rd2912, 1, 0, %p1053;
	add.s64 	%rd488, %rd2908, %rd2911;
	setp.lt.u64 	%p1054, %rd488, %rd2908;
	selp.u64 	%rd2913, 1, 0, %p1054;
	add.s64 	%rd2914, %rd2910, %rd2912;
	add.s64 	%rd2915, %rd2914, %rd2913;
	add.s64 	%rd489, %rd3542, %rd2915;
	setp.lt.u64 	%p1055, %rd485, %rd2887;
	setp.lt.u64 	%p1056, %rd486, %rd2893;
	setp.eq.s64 	%p1057, %rd486, %rd2893;
	and.pred  	%p1058, %p1055, %p1057;
	or.pred  	%p1060, %p1056, %p1058;
	setp.lt.u64 	%p1061, %rd488, %rd2901;
	setp.eq.s64 	%p1062, %rd488, %rd2901;
	and.pred  	%p1063, %p1062, %p1060;
	or.pred  	%p49, %p1061, %p1063;
	setp.lt.u64 	%p1065, %rd489, %rd487;
	mov.pred 	%p1366, 0;
	@%p1065 bra 	$L__BB0_103;
	not.pred 	%p1066, %p49;
	setp.ne.s64 	%p1067, %rd489, %rd487;
	or.pred  	%p1366, %p1067, %p1066;
$L__BB0_103:
	ld.const.u64 	%rd2916, [BN254_P];
	selp.b64 	%rd2917, %rd2916, 0, %p1366;
	sub.s64 	%rd494, %rd485, %rd2917;
	setp.lt.u64 	%p1068, %rd485, %rd2916;
	selp.u64 	%rd2918, 1, 0, %p1068;
	ld.const.u64 	%rd2919, [BN254_P+8];
	add.s64 	%rd2920, %rd2919, %rd2918;
	selp.b64 	%rd2921, %rd2920, 0, %p1366;
	sub.s64 	%rd495, %rd486, %rd2921;
	setp.lt.u64 	%p1069, %rd486, %rd2919;
	setp.eq.s64 	%p1070, %rd486, %rd2919;
	and.pred  	%p1071, %p1068, %p1070;
	or.pred  	%p1073, %p1069, %p1071;
	selp.u64 	%rd2922, 1, 0, %p1073;
	ld.const.u64 	%rd2923, [BN254_P+16];
	add.s64 	%rd2924, %rd2923, %rd2922;
	selp.b64 	%rd2925, %rd2924, 0, %p1366;
	sub.s64 	%rd496, %rd488, %rd2925;
	selp.u64 	%rd2926, 1, 0, %p49;
	ld.const.u64 	%rd2927, [BN254_P+24];
	add.s64 	%rd2928, %rd2927, %rd2926;
	selp.b64 	%rd2929, %rd2928, 0, %p1366;
	sub.s64 	%rd497, %rd489, %rd2929;
	mul.lo.s64 	%rd2930, %rd314, %rd3581;
	mul.hi.u64 	%rd2931, %rd3581, %rd314;
	mul.lo.s64 	%rd2932, %rd315, %rd3581;
	mul.hi.u64 	%rd2933, %rd3581, %rd315;
	add.s64 	%rd2934, %rd2932, %rd2931;
	setp.lt.u64 	%p1074, %rd2934, %rd2932;
	selp.u64 	%rd2935, 1, 0, %p1074;
	add.s64 	%rd2936, %rd2933, %rd2935;
	mul.lo.s64 	%rd2937, %rd316, %rd3581;
	mul.hi.u64 	%rd2938, %rd3581, %rd316;
	add.s64 	%rd2939, %rd2937, %rd2936;
	setp.lt.u64 	%p1075, %rd2939, %rd2937;
	selp.u64 	%rd2940, 1, 0, %p1075;
	add.s64 	%rd2941, %rd2938, %rd2940;
	mul.lo.s64 	%rd2942, %rd317, %rd3581;
	mul.hi.u64 	%rd2943, %rd3581, %rd317;
	add.s64 	%rd2944, %rd2942, %rd2941;
	setp.lt.u64 	%p1076, %rd2944, %rd2942;
	selp.u64 	%rd2945, 1, 0, %p1076;
	add.s64 	%rd2946, %rd2943, %rd2945;
	mul.lo.s64 	%rd2947, %rd314, %rd3580;
	mul.hi.u64 	%rd2948, %rd3580, %rd314;
	add.s64 	%rd2949, %rd2947, %rd2934;
	setp.lt.u64 	%p1077, %rd2949, %rd2947;
	selp.u64 	%rd2950, 1, 0, %p1077;
	add.s64 	%rd2951, %rd2948, %rd2950;
	mul.lo.s64 	%rd2952, %rd315, %rd3580;
	mul.hi.u64 	%rd2953, %rd3580, %rd315;
	add.s64 	%rd2954, %rd2952, %rd2939;
	setp.lt.u64 	%p1078, %rd2954, %rd2952;
	selp.u64 	%rd2955, 1, 0, %p1078;
	add.s64 	%rd2956, %rd2954, %rd2951;
	setp.lt.u64 	%p1079, %rd2956, %rd2954;
	selp.u64 	%rd2957, 1, 0, %p1079;
	add.s64 	%rd2958, %rd2953, %rd2955;
	add.s64 	%rd2959, %rd2958, %rd2957;
	mul.lo.s64 	%rd2960, %rd316, %rd3580;
	mul.hi.u64 	%rd2961, %rd3580, %rd316;
	add.s64 	%rd2962, %rd2960, %rd2944;
	setp.lt.u64 	%p1080, %rd2962, %rd2960;
	selp.u64 	%rd2963, 1, 0, %p1080;
	add.s64 	%rd2964, %rd2962, %rd2959;
	setp.lt.u64 	%p1081, %rd2964, %rd2962;
	selp.u64 	%rd2965, 1, 0, %p1081;
	add.s64 	%rd2966, %rd2961, %rd2963;
	add.s64 	%rd2967, %rd2966, %rd2965;
	mul.lo.s64 	%rd2968, %rd317, %rd3580;
	mul.hi.u64 	%rd2969, %rd3580, %rd317;
	add.s64 	%rd2970, %rd2968, %rd2946;
	setp.lt.u64 	%p1082, %rd2970, %rd2968;
	selp.u64 	%rd2971, 1, 0, %p1082;
	add.s64 	%rd2972, %rd2970, %rd2967;
	setp.lt.u64 	%p1083, %rd2972, %rd2970;
	selp.u64 	%rd2973, 1, 0, %p1083;
	add.s64 	%rd2974, %rd2969, %rd2971;
	add.s64 	%rd2975, %rd2974, %rd2973;
	mul.lo.s64 	%rd2976, %rd314, %rd3579;
	mul.hi.u64 	%rd2977, %rd3579, %rd314;
	add.s64 	%rd2978, %rd2976, %rd2956;
	setp.lt.u64 	%p1084, %rd2978, %rd2976;
	selp.u64 	%rd2979, 1, 0, %p1084;
	add.s64 	%rd2980, %rd2977, %rd2979;
	mul.lo.s64 	%rd2981, %rd315, %rd3579;
	mul.hi.u64 	%rd2982, %rd3579, %rd315;
	add.s64 	%rd2983, %rd2981, %rd2964;
	setp.lt.u64 	%p1085, %rd2983, %rd2981;
	selp.u64 	%rd2984, 1, 0, %p1085;
	add.s64 	%rd2985, %rd2983, %rd2980;
	setp.lt.u64 	%p1086, %rd2985, %rd2983;
	selp.u64 	%rd2986, 1, 0, %p1086;
	add.s64 	%rd2987, %rd2982, %rd2984;
	add.s64 	%rd2988, %rd2987, %rd2986;
	mul.lo.s64 	%rd2989, %rd316, %rd3579;
	mul.hi.u64 	%rd2990, %rd3579, %rd316;
	add.s64 	%rd2991, %rd2989, %rd2972;
	setp.lt.u64 	%p1087, %rd2991, %rd2989;
	selp.u64 	%rd2992, 1, 0, %p1087;
	add.s64 	%rd2993, %rd2991, %rd2988;
	setp.lt.u64 	%p1088, %rd2993, %rd2991;
	selp.u64 	%rd2994, 1, 0, %p1088;
	add.s64 	%rd2995, %rd2990, %rd2992;
	add.s64 	%rd2996, %rd2995, %rd2994;
	mul.lo.s64 	%rd2997, %rd317, %rd3579;
	mul.hi.u64 	%rd2998, %rd3579, %rd317;
	add.s64 	%rd2999, %rd2997, %rd2975;
	setp.lt.u64 	%p1089, %rd2999, %rd2997;
	selp.u64 	%rd3000, 1, 0, %p1089;
	add.s64 	%rd3001, %rd2999, %rd2996;
	setp.lt.u64 	%p1090, %rd3001, %rd2999;
	selp.u64 	%rd3002, 1, 0, %p1090;
	add.s64 	%rd3003, %rd2998, %rd3000;
	add.s64 	%rd3004, %rd3003, %rd3002;
	mul.lo.s64 	%rd3005, %rd314, %rd3578;
	mul.hi.u64 	%rd3006, %rd3578, %rd314;
	add.s64 	%rd3007, %rd3005, %rd2985;
	setp.lt.u64 	%p1091, %rd3007, %rd3005;
	selp.u64 	%rd3008, 1, 0, %p1091;
	add.s64 	%rd3009, %rd3006, %rd3008;
	mul.lo.s64 	%rd3010, %rd315, %rd3578;
	mul.hi.u64 	%rd3011, %rd3578, %rd315;
	add.s64 	%rd3012, %rd3010, %rd2993;
	setp.lt.u64 	%p1092, %rd3012, %rd3010;
	selp.u64 	%rd3013, 1, 0, %p1092;
	add.s64 	%rd3548, %rd3012, %rd3009;
	setp.lt.u64 	%p1093, %rd3548, %rd3012;
	selp.u64 	%rd3014, 1, 0, %p1093;
	add.s64 	%rd3015, %rd3011, %rd3013;
	add.s64 	%rd3016, %rd3015, %rd3014;
	mul.lo.s64 	%rd3017, %rd316, %rd3578;
	mul.hi.u64 	%rd3018, %rd3578, %rd316;
	add.s64 	%rd3019, %rd3017, %rd3001;
	setp.lt.u64 	%p1094, %rd3019, %rd3017;
	selp.u64 	%rd3020, 1, 0, %p1094;
	add.s64 	%rd3549, %rd3019, %rd3016;
	setp.lt.u64 	%p1095, %rd3549, %rd3019;
	selp.u64 	%rd3021, 1, 0, %p1095;
	add.s64 	%rd3022, %rd3018, %rd3020;
	add.s64 	%rd3023, %rd3022, %rd3021;
	mul.lo.s64 	%rd3024, %rd317, %rd3578;
	mul.hi.u64 	%rd3025, %rd3578, %rd317;
	add.s64 	%rd3026, %rd3024, %rd3004;
	setp.lt.u64 	%p1096, %rd3026, %rd3024;
	selp.u64 	%rd3027, 1, 0, %p1096;
	add.s64 	%rd3550, %rd3026, %rd3023;
	setp.lt.u64 	%p1097, %rd3550, %rd3026;
	selp.u64 	%rd3028, 1, 0, %p1097;
	add.s64 	%rd3029, %rd3025, %rd3027;
	add.s64 	%rd3551, %rd3029, %rd3028;
	ld.const.u64 	%rd3030, [BN254_INV];
	mul.lo.s64 	%rd3031, %rd3030, %rd2930;
	mul.lo.s64 	%rd3032, %rd3031, %rd2916;
	mul.hi.u64 	%rd3033, %rd3031, %rd2916;
	not.b64 	%rd3034, %rd3032;
	setp.gt.u64 	%p1098, %rd2930, %rd3034;
	selp.u64 	%rd3035, 1, 0, %p1098;
	add.s64 	%rd3036, %rd3033, %rd3035;
	mul.lo.s64 	%rd3037, %rd2919, %rd3031;
	mul.hi.u64 	%rd3038, %rd3031, %rd2919;
	add.s64 	%rd3039, %rd3037, %rd2949;
	setp.lt.u64 	%p1099, %rd3039, %rd3037;
	selp.u64 	%rd3040, 1, 0, %p1099;
	add.s64 	%rd502, %rd3036, %rd3039;
	setp.lt.u64 	%p1100, %rd502, %rd3036;
	selp.u64 	%rd3041, 1, 0, %p1100;
	add.s64 	%rd3042, %rd3038, %rd3040;
	add.s64 	%rd3043, %rd3042, %rd3041;
	mul.lo.s64 	%rd3044, %rd2923, %rd3031;
	mul.hi.u64 	%rd3045, %rd3031, %rd2923;
	add.s64 	%rd3046, %rd3044, %rd2978;
	setp.lt.u64 	%p1101, %rd3046, %rd3044;
	selp.u64 	%rd3047, 1, 0, %p1101;
	add.s64 	%rd503, %rd3043, %rd3046;
	setp.lt.u64 	%p1102, %rd503, %rd3043;
	selp.u64 	%rd3048, 1, 0, %p1102;
	add.s64 	%rd3049, %rd3045, %rd3047;
	add.s64 	%rd3050, %rd3049, %rd3048;
	mul.lo.s64 	%rd3051, %rd2927, %rd3031;
	mul.hi.u64 	%rd3052, %rd3031, %rd2927;
	add.s64 	%rd3053, %rd3051, %rd3007;
	setp.lt.u64 	%p1103, %rd3053, %rd3051;
	selp.u64 	%rd3054, 1, 0, %p1103;
	add.s64 	%rd504, %rd3050, %rd3053;
	setp.lt.u64 	%p1104, %rd504, %rd3050;
	selp.u64 	%rd3055, 1, 0, %p1104;
	add.s64 	%rd3056, %rd3052, %rd3054;
	add.s64 	%rd505, %rd3056, %rd3055;
	setp.ne.s64 	%p1105, %rd505, 0;
	@%p1105 bra 	$L__BB0_162;
$L__BB0_104:
	mul.lo.s64 	%rd3060, %rd3030, %rd502;
	mul.lo.s64 	%rd3062, %rd3060, %rd2916;
	mul.hi.u64 	%rd3063, %rd3060, %rd2916;
	not.b64 	%rd3064, %rd3062;
	setp.gt.u64 	%p1109, %rd502, %rd3064;
	selp.u64 	%rd3065, 1, 0, %p1109;
	add.s64 	%rd3066, %rd3063, %rd3065;
	mul.lo.s64 	%rd3068, %rd2919, %rd3060;
	mul.hi.u64 	%rd3069, %rd3060, %rd2919;
	add.s64 	%rd3070, %rd3068, %rd503;
	setp.lt.u64 	%p1110, %rd3070, %rd3068;
	selp.u64 	%rd3071, 1, 0, %p1110;
	add.s64 	%rd510, %rd3066, %rd3070;
	setp.lt.u64 	%p1111, %rd510, %rd3066;
	selp.u64 	%rd3072, 1, 0, %p1111;
	add.s64 	%rd3073, %rd3069, %rd3071;
	add.s64 	%rd3074, %rd3073, %rd3072;
	mul.lo.s64 	%rd3076, %rd2923, %rd3060;
	mul.hi.u64 	%rd3077, %rd3060, %rd2923;
	add.s64 	%rd3078, %rd3076, %rd504;
	setp.lt.u64 	%p1112, %rd3078, %rd3076;
	selp.u64 	%rd3079, 1, 0, %p1112;
	add.s64 	%rd511, %rd3074, %rd3078;
	setp.lt.u64 	%p1113, %rd511, %rd3074;
	selp.u64 	%rd3080, 1, 0, %p1113;
	add.s64 	%rd3081, %rd3077, %rd3079;
	add.s64 	%rd3082, %rd3081, %rd3080;
	ld.const.u64 	%rd512, [BN254_P+24];
	mul.lo.s64 	%rd3083, %rd512, %rd3060;
	mul.hi.u64 	%rd3084, %rd3060, %rd512;
	add.s64 	%rd3085, %rd3083, %rd3548;
	setp.lt.u64 	%p1114, %rd3085, %rd3083;
	selp.u64 	%rd3086, 1, 0, %p1114;
	add.s64 	%rd513, %rd3082, %rd3085;
	setp.lt.u64 	%p1115, %rd513, %rd3082;
	selp.u64 	%rd3087, 1, 0, %p1115;
	add.s64 	%rd3088, %rd3084, %rd3086;
	add.s64 	%rd514, %rd3088, %rd3087;
	setp.eq.s64 	%p1116, %rd514, 0;
	@%p1116 bra 	$L__BB0_107;
	add.s64 	%rd515, %rd3549, %rd514;
	setp.ge.u64 	%p1117, %rd515, %rd3549;
	mov.u64 	%rd3549, %rd515;
	@%p1117 bra 	$L__BB0_107;
	add.s64 	%rd3550, %rd3550, 1;
	setp.eq.s64 	%p1118, %rd3550, 0;
	selp.u64 	%rd3089, 1, 0, %p1118;
	add.s64 	%rd3551, %rd3551, %rd3089;
$L__BB0_107:
	mul.lo.s64 	%rd3091, %rd3030, %rd510;
	ld.const.u64 	%rd3092, [BN254_P];
	mul.lo.s64 	%rd3093, %rd3091, %rd3092;
	mul.hi.u64 	%rd3094, %rd3091, %rd3092;
	not.b64 	%rd3095, %rd3093;
	setp.gt.u64 	%p1119, %rd510, %rd3095;
	selp.u64 	%rd3096, 1, 0, %p1119;
	add.s64 	%rd3097, %rd3094, %rd3096;
	ld.const.u64 	%rd3098, [BN254_P+8];
	mul.lo.s64 	%rd3099, %rd3098, %rd3091;
	mul.hi.u64 	%rd3100, %rd3091, %rd3098;
	add.s64 	%rd3101, %rd3099, %rd511;
	setp.lt.u64 	%p1120, %rd3101, %rd3099;
	selp.u64 	%rd3102, 1, 0, %p1120;
	add.s64 	%rd521, %rd3097, %rd3101;
	setp.lt.u64 	%p1121, %rd521, %rd3097;
	selp.u64 	%rd3103, 1, 0, %p1121;
	add.s64 	%rd3104, %rd3100, %rd3102;
	add.s64 	%rd3105, %rd3104, %rd3103;
	ld.const.u64 	%rd522, [BN254_P+16];
	mul.lo.s64 	%rd3106, %rd522, %rd3091;
	mul.hi.u64 	%rd3107, %rd3091, %rd522;
	add.s64 	%rd3108, %rd3106, %rd513;
	setp.lt.u64 	%p1122, %rd3108, %rd3106;
	selp.u64 	%rd3109, 1, 0, %p1122;
	add.s64 	%rd523, %rd3105, %rd3108;
	setp.lt.u64 	%p1123, %rd523, %rd3105;
	selp.u64 	%rd3110, 1, 0, %p1123;
	add.s64 	%rd3111, %rd3107, %rd3109;
	add.s64 	%rd3112, %rd3111, %rd3110;
	mul.lo.s64 	%rd3113, %rd512, %rd3091;
	mul.hi.u64 	%rd3114, %rd3091, %rd512;
	add.s64 	%rd3115, %rd3113, %rd3549;
	setp.lt.u64 	%p1124, %rd3115, %rd3113;
	selp.u64 	%rd3116, 1, 0, %p1124;
	add.s64 	%rd524, %rd3112, %rd3115;
	setp.lt.u64 	%p1125, %rd524, %rd3112;
	selp.u64 	%rd3117, 1, 0, %p1125;
	add.s64 	%rd3118, %rd3114, %rd3116;
	add.s64 	%rd525, %rd3118, %rd3117;
	setp.eq.s64 	%p1126, %rd525, 0;
	@%p1126 bra 	$L__BB0_109;
	add.s64 	%rd526, %rd3550, %rd525;
	setp.lt.u64 	%p1127, %rd526, %rd3550;
	selp.u64 	%rd3119, 1, 0, %p1127;
	add.s64 	%rd3551, %rd3551, %rd3119;
	mov.u64 	%rd3550, %rd526;
$L__BB0_109:
	mul.lo.s64 	%rd3121, %rd3030, %rd521;
	mul.lo.s64 	%rd3123, %rd3121, %rd3092;
	mul.hi.u64 	%rd3124, %rd3121, %rd3092;
	not.b64 	%rd3125, %rd3123;
	setp.gt.u64 	%p1129, %rd521, %rd3125;
	selp.u64 	%rd3126, 1, 0, %p1129;
	add.s64 	%rd3127, %rd3124, %rd3126;
	ld.const.u64 	%rd530, [BN254_P+8];
	mul.lo.s64 	%rd3128, %rd530, %rd3121;
	mul.hi.u64 	%rd3129, %rd3121, %rd530;
	add.s64 	%rd3130, %rd3128, %rd523;
	setp.lt.u64 	%p1130, %rd3130, %rd3128;
	selp.u64 	%rd3131, 1, 0, %p1130;
	add.s64 	%rd531, %rd3127, %rd3130;
	setp.lt.u64 	%p1131, %rd531, %rd3127;
	selp.u64 	%rd3132, 1, 0, %p1131;
	add.s64 	%rd3133, %rd3129, %rd3131;
	add.s64 	%rd3134, %rd3133, %rd3132;
	mul.lo.s64 	%rd3135, %rd522, %rd3121;
	mul.hi.u64 	%rd3136, %rd3121, %rd522;
	add.s64 	%rd3137, %rd3135, %rd524;
	setp.lt.u64 	%p1132, %rd3137, %rd3135;
	selp.u64 	%rd3138, 1, 0, %p1132;
	add.s64 	%rd532, %rd3134, %rd3137;
	setp.lt.u64 	%p1133, %rd532, %rd3134;
	selp.u64 	%rd3139, 1, 0, %p1133;
	add.s64 	%rd3140, %rd3136, %rd3138;
	add.s64 	%rd3141, %rd3140, %rd3139;
	mul.lo.s64 	%rd3142, %rd512, %rd3121;
	mul.hi.u64 	%rd3143, %rd3121, %rd512;
	add.s64 	%rd3144, %rd3142, %rd3550;
	setp.lt.u64 	%p1134, %rd3144, %rd3142;
	selp.u64 	%rd3145, 1, 0, %p1134;
	add.s64 	%rd533, %rd3141, %rd3144;
	setp.lt.u64 	%p1135, %rd533, %rd3141;
	selp.u64 	%rd3146, 1, 0, %p1135;
	add.s64 	%rd3147, %rd3143, %rd3145;
	add.s64 	%rd3148, %rd3147, %rd3146;
	add.s64 	%rd534, %rd3551, %rd3148;
	setp.lt.u64 	%p1136, %rd531, %rd3092;
	selp.u64 	%rd535, 1, 0, %p1136;
	setp.lt.u64 	%p1137, %rd532, %rd530;
	setp.eq.s64 	%p1138, %rd532, %rd530;
	and.pred  	%p1139, %p1136, %p1138;
	or.pred  	%p1141, %p1137, %p1139;
	selp.u64 	%rd536, 1, 0, %p1141;
	setp.lt.u64 	%p1142, %rd533, %rd522;
	setp.eq.s64 	%p1143, %rd533, %rd522;
	and.pred  	%p1144, %p1143, %p1141;
	or.pred  	%p52, %p1142, %p1144;
	setp.lt.u64 	%p1146, %rd534, %rd512;
	mov.pred 	%p1367, 0;
	@%p1146 bra 	$L__BB0_111;
	not.pred 	%p1147, %p52;
	setp.ne.s64 	%p1148, %rd534, %rd512;
	or.pred  	%p1367, %p1148, %p1147;
$L__BB0_111:
	selp.b64 	%rd3149, %rd3092, 0, %p1367;
	sub.s64 	%rd3150, %rd531, %rd3149;
	add.s64 	%rd3151, %rd530, %rd535;
	selp.b64 	%rd3152, %rd3151, 0, %p1367;
	sub.s64 	%rd3153, %rd532, %rd3152;
	add.s64 	%rd3154, %rd522, %rd536;
	selp.b64 	%rd3155, %rd3154, 0, %p1367;
	sub.s64 	%rd3156, %rd533, %rd3155;
	selp.u64 	%rd3157, 1, 0, %p52;
	add.s64 	%rd3158, %rd512, %rd3157;
	selp.b64 	%rd3159, %rd3158, 0, %p1367;
	sub.s64 	%rd542, %rd534, %rd3159;
	shl.b64 	%rd543, %rd3150, 1;
	setp.lt.s64 	%p1150, %rd3150, 0;
	mov.b64 	{%r68, %r69}, %rd3150;
	mov.b64 	{%r70, %r71}, %rd3153;
	shf.l.wrap.b32 	%r72, %r69, %r70, 1;
	shf.l.wrap.b32 	%r73, %r70, %r71, 1;
	mov.b64 	%rd544, {%r72, %r73};
	setp.lt.u64 	%p1151, %rd544, %rd3153;
	setp.eq.s64 	%p1152, %rd544, %rd3153;
	and.pred  	%p1153, %p1150, %p1152;
	or.pred  	%p1154, %p1151, %p1153;
	selp.u64 	%rd3160, 1, 0, %p1154;
	shl.b64 	%rd3161, %rd3156, 1;
	or.b64  	%rd545, %rd3161, %rd3160;
	setp.lt.u64 	%p1155, %rd545, %rd3156;
	setp.eq.s64 	%p1156, %rd545, %rd3156;
	and.pred  	%p1157, %p1154, %p1156;
	or.pred  	%p55, %p1155, %p1157;
	selp.u64 	%rd3162, 1, 0, %p55;
	shl.b64 	%rd3163, %rd542, 1;
	or.b64  	%rd546, %rd3163, %rd3162;
	setp.lt.u64 	%p1158, %rd546, %rd542;
	mov.pred 	%p1368, -1;
	@%p1158 bra 	$L__BB0_113;
	setp.eq.s64 	%p1159, %rd546, %rd542;
	and.pred  	%p1368, %p55, %p1159;
$L__BB0_113:
	setp.lt.u64 	%p1161, %rd543, %rd3092;
	selp.u64 	%rd547, 1, 0, %p1161;
	setp.lt.u64 	%p1162, %rd544, %rd530;
	setp.eq.s64 	%p1163, %rd544, %rd530;
	and.pred  	%p1164, %p1161, %p1163;
	or.pred  	%p1165, %p1162, %p1164;
	selp.u64 	%rd548, 1, 0, %p1165;
	setp.lt.u64 	%p1166, %rd545, %rd522;
	setp.eq.s64 	%p1167, %rd545, %rd522;
	and.pred  	%p1168, %p1167, %p1165;
	or.pred  	%p58, %p1166, %p1168;
	setp.lt.u64 	%p1169, %rd546, %rd512;
	mov.pred 	%p1369, 0;
	@%p1169 bra 	$L__BB0_115;
	not.pred 	%p1170, %p58;
	setp.ne.s64 	%p1171, %rd546, %rd512;
	or.pred  	%p1369, %p1171, %p1170;
$L__BB0_115:
	or.pred  	%p1172, %p1368, %p1369;
	selp.b64 	%rd3164, %rd3092, 0, %p1172;
	sub.s64 	%rd3165, %rd543, %rd3164;
	add.s64 	%rd3166, %rd530, %rd547;
	selp.b64 	%rd3167, %rd3166, 0, %p1172;
	sub.s64 	%rd3168, %rd544, %rd3167;
	add.s64 	%rd3169, %rd522, %rd548;
	selp.b64 	%rd3170, %rd3169, 0, %p1172;
	sub.s64 	%rd3171, %rd545, %rd3170;
	selp.u64 	%rd3172, 1, 0, %p58;
	add.s64 	%rd3173, %rd512, %rd3172;
	selp.b64 	%rd3174, %rd3173, 0, %p1172;
	sub.s64 	%rd3175, %rd546, %rd3174;
	sub.s64 	%rd3581, %rd494, %rd3165;
	setp.lt.u64 	%p1173, %rd494, %rd3165;
	selp.s64 	%rd3176, -1, 0, %p1173;
	sub.s64 	%rd3177, %rd495, %rd3168;
	add.s64 	%rd3580, %rd3177, %rd3176;
	setp.lt.u64 	%p1174, %rd495, %rd3168;
	setp.eq.s64 	%p1175, %rd495, %rd3168;
	and.pred  	%p1176, %p1173, %p1175;
	or.pred  	%p1178, %p1174, %p1176;
	selp.s64 	%rd3178, -1, 0, %p1178;
	sub.s64 	%rd3179, %rd496, %rd3171;
	add.s64 	%rd3579, %rd3179, %rd3178;
	setp.lt.u64 	%p1179, %rd496, %rd3171;
	setp.eq.s64 	%p1180, %rd496, %rd3171;
	and.pred  	%p1181, %p1180, %p1178;
	or.pred  	%p1183, %p1179, %p1181;
	selp.s64 	%rd3180, -1, 0, %p1183;
	sub.s64 	%rd3181, %rd497, %rd3175;
	add.s64 	%rd3578, %rd3181, %rd3180;
	setp.ge.u64 	%p1184, %rd497, %rd3175;
	setp.eq.s64 	%p1185, %rd497, %rd3175;
	and.pred  	%p1186, %p1185, %p1183;
	not.pred 	%p1188, %p1186;
	and.pred  	%p1189, %p1184, %p1188;
	@%p1189 bra 	$L__BB0_117;
	add.s64 	%rd3581, %rd3092, %rd3581;
	setp.lt.u64 	%p1190, %rd3581, %rd3092;
	selp.u64 	%rd3182, 1, 0, %p1190;
	add.s64 	%rd3183, %rd530, %rd3580;
	add.s64 	%rd555, %rd3183, %rd3182;
	setp.lt.u64 	%p1191, %rd555, %rd3580;
	setp.eq.s64 	%p1192, %rd555, %rd3580;
	and.pred  	%p1193, %p1190, %p1192;
	or.pred  	%p1194, %p1191, %p1193;
	selp.u64 	%rd3184, 1, 0, %p1194;
	add.s64 	%rd3185, %rd522, %rd3579;
	add.s64 	%rd556, %rd3185, %rd3184;
	setp.lt.u64 	%p1195, %rd556, %rd3579;
	setp.eq.s64 	%p1196, %rd556, %rd3579;
	and.pred  	%p1197, %p1194, %p1196;
	or.pred  	%p1199, %p1195, %p1197;
	selp.u64 	%rd3186, 1, 0, %p1199;
	add.s64 	%rd3187, %rd512, %rd3578;
	add.s64 	%rd3578, %rd3187, %rd3186;
	mov.u64 	%rd3580, %rd555;
	mov.u64 	%rd3579, %rd556;
$L__BB0_117:
	add.s64 	%rd562, %rd3486, %rd3577;
	setp.lt.u64 	%p1201, %rd562, %rd3486;
	selp.u64 	%rd3188, 1, 0, %p1201;
	add.s64 	%rd3189, %rd3485, %rd3576;
	add.s64 	%rd563, %rd3189, %rd3188;
	setp.lt.u64 	%p1202, %rd563, %rd3576;
	setp.eq.s64 	%p1203, %rd563, %rd3576;
	and.pred  	%p1204, %p1201, %p1203;
	or.pred  	%p1205, %p1202, %p1204;
	selp.u64 	%rd3190, 1, 0, %p1205;
	add.s64 	%rd3191, %rd3484, %rd3575;
	add.s64 	%rd564, %rd3191, %rd3190;
	setp.lt.u64 	%p1206, %rd564, %rd3575;
	setp.eq.s64 	%p1207, %rd564, %rd3575;
	and.pred  	%p1208, %p1205, %p1207;
	or.pred  	%p61, %p1206, %p1208;
	selp.u64 	%rd3192, 1, 0, %p61;
	add.s64 	%rd3193, %rd3483, %rd3574;
	add.s64 	%rd565, %rd3193, %rd3192;
	setp.lt.u64 	%p1209, %rd565, %rd3574;
	mov.pred 	%p1370, -1;
	@%p1209 bra 	$L__BB0_119;
	setp.eq.s64 	%p1210, %rd565, %rd3574;
	and.pred  	%p1370, %p61, %p1210;
$L__BB0_119:
	setp.lt.u64 	%p1212, %rd562, %rd3092;
	selp.u64 	%rd566, 1, 0, %p1212;
	setp.lt.u64 	%p1213, %rd563, %rd530;
	setp.eq.s64 	%p1214, %rd563, %rd530;
	and.pred  	%p1215, %p1212, %p1214;
	or.pred  	%p1216, %p1213, %p1215;
	selp.u64 	%rd567, 1, 0, %p1216;
	setp.lt.u64 	%p1217, %rd564, %rd522;
	setp.eq.s64 	%p1218, %rd564, %rd522;
	and.pred  	%p1219, %p1218, %p1216;
	or.pred  	%p64, %p1217, %p1219;
	setp.lt.u64 	%p1220, %rd565, %rd512;
	mov.pred 	%p1371, 0;
	@%p1220 bra 	$L__BB0_121;
	not.pred 	%p1221, %p64;
	setp.ne.s64 	%p1222, %rd565, %rd512;
	or.pred  	%p1371, %p1222, %p1221;
$L__BB0_121:
	or.pred  	%p1223, %p1370, %p1371;
	selp.b64 	%rd3194, %rd3092, 0, %p1223;
	sub.s64 	%rd3195, %rd562, %rd3194;
	add.s64 	%rd3196, %rd530, %rd566;
	selp.b64 	%rd3197, %rd3196, 0, %p1223;
	sub.s64 	%rd3198, %rd563, %rd3197;
	add.s64 	%rd3199, %rd522, %rd567;
	selp.b64 	%rd3200, %rd3199, 0, %p1223;
	sub.s64 	%rd3201, %rd564, %rd3200;
	selp.u64 	%rd3202, 1, 0, %p64;
	add.s64 	%rd3203, %rd512, %rd3202;
	selp.b64 	%rd3204, %rd3203, 0, %p1223;
	sub.s64 	%rd3205, %rd565, %rd3204;
	mul.lo.s64 	%rd3206, %rd3195, %rd3195;
	mul.hi.u64 	%rd3207, %rd3195, %rd3195;
	mul.lo.s64 	%rd3208, %rd3198, %rd3195;
	mul.hi.u64 	%rd3209, %rd3195, %rd3198;
	add.s64 	%rd3210, %rd3208, %rd3207;
	setp.lt.u64 	%p1224, %rd3210, %rd3208;
	selp.u64 	%rd3211, 1, 0, %p1224;
	add.s64 	%rd3212, %rd3209, %rd3211;
	mul.lo.s64 	%rd3213, %rd3201, %rd3195;
	mul.hi.u64 	%rd3214, %rd3195, %rd3201;
	add.s64 	%rd3215, %rd3213, %rd3212;
	setp.lt.u64 	%p1225, %rd3215, %rd3213;
	selp.u64 	%rd3216, 1, 0, %p1225;
	add.s64 	%rd3217, %rd3214, %rd3216;
	mul.lo.s64 	%rd3218, %rd3205, %rd3195;
	mul.hi.u64 	%rd3219, %rd3195, %rd3205;
	add.s64 	%rd3220, %rd3218, %rd3217;
	setp.lt.u64 	%p1226, %rd3220, %rd3218;
	selp.u64 	%rd3221, 1, 0, %p1226;
	add.s64 	%rd3222, %rd3219, %rd3221;
	mul.hi.u64 	%rd3223, %rd3198, %rd3195;
	add.s64 	%rd3224, %rd3208, %rd3210;
	setp.lt.u64 	%p1227, %rd3224, %rd3208;
	selp.u64 	%rd3225, 1, 0, %p1227;
	add.s64 	%rd3226, %rd3223, %rd3225;
	mul.lo.s64 	%rd3227, %rd3198, %rd3198;
	mul.hi.u64 	%rd3228, %rd3198, %rd3198;
	add.s64 	%rd3229, %rd3227, %rd3215;
	setp.lt.u64 	%p1228, %rd3229, %rd3227;
	selp.u64 	%rd3230, 1, 0, %p1228;
	add.s64 	%rd3231, %rd3229, %rd3226;
	setp.lt.u64 	%p1229, %rd3231, %rd3229;
	selp.u64 	%rd3232, 1, 0, %p1229;
	add.s64 	%rd3233, %rd3228, %rd3230;
	add.s64 	%rd3234, %rd3233, %rd3232;
	mul.lo.s64 	%rd3235, %rd3201, %rd3198;
	mul.hi.u64 	%rd3236, %rd3198, %rd3201;
	add.s64 	%rd3237, %rd3235, %rd3220;
	setp.lt.u64 	%p1230, %rd3237, %rd3235;
	selp.u64 	%rd3238, 1, 0, %p1230;
	add.s64 	%rd3239, %rd3237, %rd3234;
	setp.lt.u64 	%p1231, %rd3239, %rd3237;
	selp.u64 	%rd3240, 1, 0, %p1231;
	add.s64 	%rd3241, %rd3236, %rd3238;
	add.s64 	%rd3242, %rd3241, %rd3240;
	mul.lo.s64 	%rd3243, %rd3205, %rd3198;
	mul.hi.u64 	%rd3244, %rd3198, %rd3205;
	add.s64 	%rd3245, %rd3243, %rd3222;
	setp.lt.u64 	%p1232, %rd3245, %rd3243;
	selp.u64 	%rd3246, 1, 0, %p1232;
	add.s64 	%rd3247, %rd3245, %rd3242;
	setp.lt.u64 	%p1233, %rd3247, %rd3245;
	selp.u64 	%rd3248, 1, 0, %p1233;
	add.s64 	%rd3249, %rd3244, %rd3246;
	add.s64 	%rd3250, %rd3249, %rd3248;
	mul.hi.u64 	%rd3251, %rd3201, %rd3195;
	add.s64 	%rd3252, %rd3213, %rd3231;
	setp.lt.u64 	%p1234, %rd3252, %rd3213;
	selp.u64 	%rd3253, 1, 0, %p1234;
	add.s64 	%rd3254, %rd3251, %rd3253;
	mul.hi.u64 	%rd3255, %rd3201, %rd3198;
	add.s64 	%rd3256, %rd3235, %rd3239;
	setp.lt.u64 	%p1235, %rd3256, %rd3235;
	selp.u64 	%rd3257, 1, 0, %p1235;
	add.s64 	%rd3258, %rd3256, %rd3254;
	setp.lt.u64 	%p1236, %rd3258, %rd3256;
	selp.u64 	%rd3259, 1, 0, %p1236;
	add.s64 	%rd3260, %rd3255, %rd3257;
	add.s64 	%rd3261, %rd3260, %rd3259;
	mul.lo.s64 	%rd3262, %rd3201, %rd3201;
	mul.hi.u64 	%rd3263, %rd3201, %rd3201;
	add.s64 	%rd3264, %rd3262, %rd3247;
	setp.lt.u64 	%p1237, %rd3264, %rd3262;
	selp.u64 	%rd3265, 1, 0, %p1237;
	add.s64 	%rd3266, %rd3264, %rd3261;
	setp.lt.u64 	%p1238, %rd3266, %rd3264;
	selp.u64 	%rd3267, 1, 0, %p1238;
	add.s64 	%rd3268, %rd3263, %rd3265;
	add.s64 	%rd3269, %rd3268, %rd3267;
	mul.lo.s64 	%rd3270, %rd3205, %rd3201;
	mul.hi.u64 	%rd3271, %rd3201, %rd3205;
	add.s64 	%rd3272, %rd3270, %rd3250;
	setp.lt.u64 	%p1239, %rd3272, %rd3270;
	selp.u64 	%rd3273, 1, 0, %p1239;
	add.s64 	%rd3274, %rd3272, %rd3269;
	setp.lt.u64 	%p1240, %rd3274, %rd3272;
	selp.u64 	%rd3275, 1, 0, %p1240;
	add.s64 	%rd3276, %rd3271, %rd3273;
	add.s64 	%rd3277, %rd3276, %rd3275;
	mul.hi.u64 	%rd3278, %rd3205, %rd3195;
	add.s64 	%rd3279, %rd3218, %rd3258;
	setp.lt.u64 	%p1241, %rd3279, %rd3218;
	selp.u64 	%rd3280, 1, 0, %p1241;
	add.s64 	%rd3281, %rd3278, %rd3280;
	mul.hi.u64 	%rd3282, %rd3205, %rd3198;
	add.s64 	%rd3283, %rd3243, %rd3266;
	setp.lt.u64 	%p1242, %rd3283, %rd3243;
	selp.u64 	%rd3284, 1, 0, %p1242;
	add.s64 	%rd3561, %rd3283, %rd3281;
	setp.lt.u64 	%p1243, %rd3561, %rd3283;
	selp.u64 	%rd3285, 1, 0, %p1243;
	add.s64 	%rd3286, %rd3282, %rd3284;
	add.s64 	%rd3287, %rd3286, %rd3285;
	mul.hi.u64 	%rd3288, %rd3205, %rd3201;
	add.s64 	%rd3289, %rd3270, %rd3274;
	setp.lt.u64 	%p1244, %rd3289, %rd3270;
	selp.u64 	%rd3290, 1, 0, %p1244;
	add.s64 	%rd3562, %rd3289, %rd3287;
	setp.lt.u64 	%p1245, %rd3562, %rd3289;
	selp.u64 	%rd3291, 1, 0, %p1245;
	add.s64 	%rd3292, %rd3288, %rd3290;
	add.s64 	%rd3293, %rd3292, %rd3291;
	mul.lo.s64 	%rd3294, %rd3205, %rd3205;
	mul.hi.u64 	%rd3295, %rd3205, %rd3205;
	add.s64 	%rd3296, %rd3294, %rd3277;
	setp.lt.u64 	%p1246, %rd3296, %rd3294;
	selp.u64 	%rd3297, 1, 0, %p1246;
	add.s64 	%rd3563, %rd3296, %rd3293;
	setp.lt.u64 	%p1247, %rd3563, %rd3296;
	selp.u64 	%rd3298, 1, 0, %p1247;
	add.s64 	%rd3299, %rd3295, %rd3297;
	add.s64 	%rd3564, %rd3299, %rd3298;
	ld.const.u64 	%rd574, [BN254_INV];
	mul.lo.s64 	%rd3300, %rd574, %rd3206;
	mul.lo.s64 	%rd3301, %rd3300, %rd3092;
	mul.hi.u64 	%rd3302, %rd3300, %rd3092;
	not.b64 	%rd3303, %rd3301;
	setp.gt.u64 	%p1248, %rd3206, %rd3303;
	selp.u64 	%rd3304, 1, 0, %p1248;
	add.s64 	%rd3305, %rd3302, %rd3304;
	mul.lo.s64 	%rd3306, %rd530, %rd3300;
	mul.hi.u64 	%rd3307, %rd3300, %rd530;
	add.s64 	%rd3308, %rd3306, %rd3224;
	setp.lt.u64 	%p1249, %rd3308, %rd3306;
	selp.u64 	%rd3309, 1, 0, %p1249;
	add.s64 	%rd575, %rd3305, %rd3308;
	setp.lt.u64 	%p1250, %rd575, %rd3305;
	selp.u64 	%rd3310, 1, 0, %p1250;
	add.s64 	%rd3311, %rd3307, %rd3309;
	add.s64 	%rd3312, %rd3311, %rd3310;
	mul.lo.s64 	%rd3313, %rd522, %rd3300;
	mul.hi.u64 	%rd3314, %rd3300, %rd522;
	add.s64 	%rd3315, %rd3313, %rd3252;
	setp.lt.u64 	%p1251, %rd3315, %rd3313;
	selp.u64 	%rd3316, 1, 0, %p1251;
	add.s64 	%rd576, %rd3312, %rd3315;
	setp.lt.u64 	%p1252, %rd576, %rd3312;
	selp.u64 	%rd3317, 1, 0, %p1252;
	add.s64 	%rd3318, %rd3314, %rd3316;
	add.s64 	%rd3319, %rd3318, %rd3317;
	mul.lo.s64 	%rd3320, %rd512, %rd3300;
	mul.hi.u64 	%rd3321, %rd3300, %rd512;
	add.s64 	%rd3322, %rd3320, %rd3279;
	setp.lt.u64 	%p1253, %rd3322, %rd3320;
	selp.u64 	%rd3323, 1, 0, %p1253;
	add.s64 	%rd577, %rd3319, %rd3322;
	setp.lt.u64 	%p1254, %rd577, %rd3319;
	selp.u64 	%rd3324, 1, 0, %p1254;
	add.s64 	%rd3325, %rd3321, %rd3323;
	add.s64 	%rd578, %rd3325, %rd3324;
	setp.ne.s64 	%p1255, %rd578, 0;
	@%p1255 bra 	$L__BB0_165;
$L__BB0_122:
	mul.lo.s64 	%rd3328, %rd574, %rd575;
	mul.lo.s64 	%rd3329, %rd3328, %rd3092;
	mul.hi.u64 	%rd3330, %rd3328, %rd3092;
	not.b64 	%rd3331, %rd3329;
	setp.gt.u64 	%p1259, %rd575, %rd3331;
	selp.u64 	%rd3332, 1, 0, %p1259;
	add.s64 	%rd3333, %rd3330, %rd3332;
	mul.lo.s64 	%rd3334, %rd530, %rd3328;
	mul.hi.u64 	%rd3335, %rd3328, %rd530;
	add.s64 	%rd3336, %rd3334, %rd576;
	setp.lt.u64 	%p1260, %rd3336, %rd3334;
	selp.u64 	%rd3337, 1, 0, %p1260;
	add.s64 	%rd583, %rd3333, %rd3336;
	setp.lt.u64 	%p1261, %rd583, %rd3333;
	selp.u64 	%rd3338, 1, 0, %p1261;
	add.s64 	%rd3339, %rd3335, %rd3337;
	add.s64 	%rd3340, %rd3339, %rd3338;
	mul.lo.s64 	%rd3341, %rd522, %rd3328;
	mul.hi.u64 	%rd3342, %rd3328, %rd522;
	add.s64 	%rd3343, %rd3341, %rd577;
	setp.lt.u64 	%p1262, %rd3343, %rd3341;
	selp.u64 	%rd3344, 1, 0, %p1262;
	add.s64 	%rd584, %rd3340, %rd3343;
	setp.lt.u64 	%p1263, %rd584, %rd3340;
	selp.u64 	%rd3345, 1, 0, %p1263;
	add.s64 	%rd3346, %rd3342, %rd3344;
	add.s64 	%rd3347, %rd3346, %rd3345;
	mul.lo.s64 	%rd3348, %rd512, %rd3328;
	mul.hi.u64 	%rd3349, %rd3328, %rd512;
	add.s64 	%rd3350, %rd3348, %rd3561;
	setp.lt.u64 	%p1264, %rd3350, %rd3348;
	selp.u64 	%rd3351, 1, 0, %p1264;
	add.s64 	%rd585, %rd3347, %rd3350;
	setp.lt.u64 	%p1265, %rd585, %rd3347;
	selp.u64 	%rd3352, 1, 0, %p1265;
	add.s64 	%rd3353, %rd3349, %rd3351;
	add.s64 	%rd586, %rd3353, %rd3352;
	setp.eq.s64 	%p1266, %rd586, 0;
	@%p1266 bra 	$L__BB0_125;
	add.s64 	%rd587, %rd3562, %rd586;
	setp.ge.u64 	%p1267, %rd587, %rd3562;
	mov.u64 	%rd3562, %rd587;
	@%p1267 bra 	$L__BB0_125;
	add.s64 	%rd3563, %rd3563, 1;
	setp.eq.s64 	%p1268, %rd3563, 0;
	selp.u64 	%rd3354, 1, 0, %p1268;
	add.s64 	%rd3564, %rd3564, %rd3354;
$L__BB0_125:
	mul.lo.s64 	%rd3355, %rd574, %rd583;
	mul.lo.s64 	%rd3356, %rd3355, %rd3092;
	mul.hi.u64 	%rd3357, %rd3355, %rd3092;
	not.b64 	%rd3358, %rd3356;
	setp.gt.u64 	%p1269, %rd583, %rd3358;
	selp.u64 	%rd3359, 1, 0, %p1269;
	add.s64 	%rd3360, %rd3357, %rd3359;
	mul.lo.s64 	%rd3361, %rd530, %rd3355;
	mul.hi.u64 	%rd3362, %rd3355, %rd530;
	add.s64 	%rd3363, %rd3361, %rd584;
	setp.lt.u64 	%p1270, %rd3363, %rd3361;
	selp.u64 	%rd3364, 1, 0, %p1270;
	add.s64 	%rd593, %rd3360, %rd3363;
	setp.lt.u64 	%p1271, %rd593, %rd3360;
	selp.u64 	%rd3365, 1, 0, %p1271;
	add.s64 	%rd3366, %rd3362, %rd3364;
	add.s64 	%rd3367, %rd3366, %rd3365;
	mul.lo.s64 	%rd3368, %rd522, %rd3355;
	mul.hi.u64 	%rd3369, %rd3355, %rd522;
	add.s64 	%rd3370, %rd3368, %rd585;
	setp.lt.u64 	%p1272, %rd3370, %rd3368;
	selp.u64 	%rd3371, 1, 0, %p1272;
	add.s64 	%rd594, %rd3367, %rd3370;
	setp.lt.u64 	%p1273, %rd594, %rd3367;
	selp.u64 	%rd3372, 1, 0, %p1273;
	add.s64 	%rd3373, %rd3369, %rd3371;
	add.s64 	%rd3374, %rd3373, %rd3372;
	mul.lo.s64 	%rd3375, %rd512, %rd3355;
	mul.hi.u64 	%rd3376, %rd3355, %rd512;
	add.s64 	%rd3377, %rd3375, %rd3562;
	setp.lt.u64 	%p1274, %rd3377, %rd3375;
	selp.u64 	%rd3378, 1, 0, %p1274;
	add.s64 	%rd595, %rd3374, %rd3377;
	setp.lt.u64 	%p1275, %rd595, %rd3374;
	selp.u64 	%rd3379, 1, 0, %p1275;
	add.s64 	%rd3380, %rd3376, %rd3378;
	add.s64 	%rd596, %rd3380, %rd3379;
	setp.eq.s64 	%p1276, %rd596, 0;
	@%p1276 bra 	$L__BB0_127;
	add.s64 	%rd597, %rd3563, %rd596;
	setp.lt.u64 	%p1277, %rd597, %rd3563;
	selp.u64 	%rd3381, 1, 0, %p1277;
	add.s64 	%rd3564, %rd3564, %rd3381;
	mov.u64 	%rd3563, %rd597;
$L__BB0_127:
	mul.lo.s64 	%rd3382, %rd574, %rd593;
	mul.lo.s64 	%rd3383, %rd3382, %rd3092;
	mul.hi.u64 	%rd3384, %rd3382, %rd3092;
	not.b64 	%rd3385, %rd3383;
	setp.gt.u64 	%p1279, %rd593, %rd3385;
	selp.u64 	%rd3386, 1, 0, %p1279;
	add.s64 	%rd3387, %rd3384, %rd3386;
	mul.lo.s64 	%rd3388, %rd530, %rd3382;
	mul.hi.u64 	%rd3389, %rd3382, %rd530;
	add.s64 	%rd3390, %rd3388, %rd594;
	setp.lt.u64 	%p1280, %rd3390, %rd3388;
	selp.u64 	%rd3391, 1, 0, %p1280;
	add.s64 	%rd601, %rd3387, %rd3390;
	setp.lt.u64 	%p1281, %rd601, %rd3387;
	selp.u64 	%rd3392, 1, 0, %p1281;
	add.s64 	%rd3393, %rd3389, %rd3391;
	add.s64 	%rd3394, %rd3393, %rd3392;
	mul.lo.s64 	%rd3395, %rd522, %rd3382;
	mul.hi.u64 	%rd3396, %rd3382, %rd522;
	add.s64 	%rd3397, %rd3395, %rd595;
	setp.lt.u64 	%p1282, %rd3397, %rd3395;
	selp.u64 	%rd3398, 1, 0, %p1282;
	add.s64 	%rd602, %rd3394, %rd3397;
	setp.lt.u64 	%p1283, %rd602, %rd3394;
	selp.u64 	%rd3399, 1, 0, %p1283;
	add.s64 	%rd3400, %rd3396, %rd3398;
	add.s64 	%rd3401, %rd3400, %rd3399;
	mul.lo.s64 	%rd3402, %rd512, %rd3382;
	mul.hi.u64 	%rd3403, %rd3382, %rd512;
	add.s64 	%rd3404, %rd3402, %rd3563;
	setp.lt.u64 	%p1284, %rd3404, %rd3402;
	selp.u64 	%rd3405, 1, 0, %p1284;
	add.s64 	%rd603, %rd3401, %rd3404;
	setp.lt.u64 	%p1285, %rd603, %rd3401;
	selp.u64 	%rd3406, 1, 0, %p1285;
	add.s64 	%rd3407, %rd3403, %rd3405;
	add.s64 	%rd3408, %rd3407, %rd3406;
	add.s64 	%rd604, %rd3564, %rd3408;
	setp.lt.u64 	%p1286, %rd601, %rd3092;
	selp.u64 	%rd605, 1, 0, %p1286;
	setp.lt.u64 	%p1287, %rd602, %rd530;
	setp.eq.s64 	%p1288, %rd602, %rd530;
	and.pred  	%p1289, %p1286, %p1288;
	or.pred  	%p1291, %p1287, %p1289;
	selp.u64 	%rd606, 1, 0, %p1291;
	setp.lt.u64 	%p1292, %rd603, %rd522;
	setp.eq.s64 	%p1293, %rd603, %rd522;
	and.pred  	%p1294, %p1293, %p1291;
	or.pred  	%p67, %p1292, %p1294;
	setp.lt.u64 	%p1296, %rd604, %rd512;
	mov.pred 	%p1372, 0;
	@%p1296 bra 	$L__BB0_129;
	not.pred 	%p1297, %p67;
	setp.ne.s64 	%p1298, %rd604, %rd512;
	or.pred  	%p1372, %p1298, %p1297;
$L__BB0_129:
	selp.b64 	%rd3409, %rd3092, 0, %p1372;
	sub.s64 	%rd3410, %rd601, %rd3409;
	add.s64 	%rd3411, %rd530, %rd605;
	selp.b64 	%rd3412, %rd3411, 0, %p1372;
	sub.s64 	%rd3413, %rd602, %rd3412;
	add.s64 	%rd3414, %rd522, %rd606;
	selp.b64 	%rd3415, %rd3414, 0, %p1372;
	sub.s64 	%rd3416, %rd603, %rd3415;
	selp.u64 	%rd3417, 1, 0, %p67;
	add.s64 	%rd3418, %rd512, %rd3417;
	selp.b64 	%rd3419, %rd3418, 0, %p1372;
	sub.s64 	%rd3420, %rd604, %rd3419;
	sub.s64 	%rd3570, %rd3410, %rd71;
	setp.lt.u64 	%p1299, %rd3410, %rd71;
	selp.s64 	%rd3421, -1, 0, %p1299;
	sub.s64 	%rd3422, %rd3413, %rd70;
	add.s64 	%rd3571, %rd3422, %rd3421;
	setp.lt.u64 	%p1300, %rd3413, %rd70;
	setp.eq.s64 	%p1301, %rd3413, %rd70;
	and.pred  	%p1302, %p1299, %p1301;
	or.pred  	%p1304, %p1300, %p1302;
	selp.s64 	%rd3423, -1, 0, %p1304;
	sub.s64 	%rd3424, %rd3416, %rd69;
	add.s64 	%rd3572, %rd3424, %rd3423;
	setp.lt.u64 	%p1305, %rd3416, %rd69;
	setp.eq.s64 	%p1306, %rd3416, %rd69;
	and.pred  	%p1307, %p1306, %p1304;
	or.pred  	%p1309, %p1305, %p1307;
	selp.s64 	%rd3425, -1, 0, %p1309;
	sub.s64 	%rd3426, %rd3420, %rd68;
	add.s64 	%rd3573, %rd3426, %rd3425;
	setp.ge.u64 	%p1310, %rd3420, %rd68;
	setp.eq.s64 	%p1311, %rd3420, %rd68;
	and.pred  	%p1312, %p1311, %p1309;
	not.pred 	%p1314, %p1312;
	and.pred  	%p1315, %p1310, %p1314;
	@%p1315 bra 	$L__BB0_131;
	add.s64 	%rd3570, %rd3092, %rd3570;
	setp.lt.u64 	%p1316, %rd3570, %rd3092;
	selp.u64 	%rd3427, 1, 0, %p1316;
	add.s64 	%rd3428, %rd530, %rd3571;
	add.s64 	%rd616, %rd3428, %rd3427;
	setp.lt.u64 	%p1317, %rd616, %rd3571;
	setp.eq.s64 	%p1318, %rd616, %rd3571;
	and.pred  	%p1319, %p1316, %p1318;
	or.pred  	%p1320, %p1317, %p1319;
	selp.u64 	%rd3429, 1, 0, %p1320;
	add.s64 	%rd3430, %rd522, %rd3572;
	add.s64 	%rd617, %rd3430, %rd3429;
	setp.lt.u64 	%p1321, %rd617, %rd3572;
	setp.eq.s64 	%p1322, %rd617, %rd3572;
	and.pred  	%p1323, %p1320, %p1322;
	or.pred  	%p1325, %p1321, %p1323;
	selp.u64 	%rd3431, 1, 0, %p1325;
	add.s64 	%rd3432, %rd512, %rd3573;
	add.s64 	%rd3573, %rd3432, %rd3431;
	mov.u64 	%rd3571, %rd616;
	mov.u64 	%rd3572, %rd617;
$L__BB0_131:
	sub.s64 	%rd3577, %rd3570, %rd264;
	setp.lt.u64 	%p1326, %rd3570, %rd264;
	selp.s64 	%rd3433, -1, 0, %p1326;
	sub.s64 	%rd3434, %rd3571, %rd262;
	add.s64 	%rd3576, %rd3434, %rd3433;
	setp.lt.u64 	%p1327, %rd3571, %rd262;
	setp.eq.s64 	%p1328, %rd3571, %rd262;
	and.pred  	%p1329, %p1326, %p1328;
	or.pred  	%p1330, %p1327, %p1329;
	selp.s64 	%rd3435, -1, 0, %p1330;
	sub.s64 	%rd3436, %rd3572, %rd260;
	add.s64 	%rd3575, %rd3436, %rd3435;
	setp.lt.u64 	%p1331, %rd3572, %rd260;
	setp.eq.s64 	%p1332, %rd3572, %rd260;
	and.pred  	%p1333, %p1332, %p1330;
	or.pred  	%p1334, %p1331, %p1333;
	not.pred 	%p1335, %p1334;
	selp.s64 	%rd3437, -1, 0, %p1334;
	sub.s64 	%rd3438, %rd3573, %rd258;
	add.s64 	%rd3574, %rd3438, %rd3437;
	setp.ge.u64 	%p1336, %rd3573, %rd258;
	setp.ne.s64 	%p1337, %rd3573, %rd258;
	or.pred  	%p1338, %p1337, %p1335;
	and.pred  	%p1339, %p1336, %p1338;
	@%p1339 bra 	$L__BB0_133;
	add.s64 	%rd3577, %rd3092, %rd3577;
	setp.lt.u64 	%p1340, %rd3577, %rd3092;
	selp.u64 	%rd3439, 1, 0, %p1340;
	add.s64 	%rd3440, %rd530, %rd3576;
	add.s64 	%rd628, %rd3440, %rd3439;
	setp.lt.u64 	%p1341, %rd628, %rd3576;
	setp.eq.s64 	%p1342, %rd628, %rd3576;
	and.pred  	%p1343, %p1340, %p1342;
	or.pred  	%p1344, %p1341, %p1343;
	selp.u64 	%rd3441, 1, 0, %p1344;
	add.s64 	%rd3442, %rd522, %rd3575;
	add.s64 	%rd629, %rd3442, %rd3441;
	setp.lt.u64 	%p1345, %rd629, %rd3575;
	setp.eq.s64 	%p1346, %rd629, %rd3575;
	and.pred  	%p1347, %p1344, %p1346;
	or.pred  	%p1349, %p1345, %p1347;
	selp.u64 	%rd3443, 1, 0, %p1349;
	add.s64 	%rd3444, %rd512, %rd3574;
	add.s64 	%rd3574, %rd3444, %rd3443;
	mov.u64 	%rd3575, %rd629;
	mov.u64 	%rd3576, %rd628;
$L__BB0_133:
	st.global.u64 	[%rd1], %rd3585;
	st.global.u64 	[%rd1+8], %rd3584;
	st.global.u64 	[%rd1+16], %rd3583;
	st.global.u64 	[%rd1+24], %rd3582;
	st.global.u64 	[%rd1+32], %rd3581;
	st.global.u64 	[%rd1+40], %rd3580;
	st.global.u64 	[%rd1+48], %rd3579;
	st.global.u64 	[%rd1+56], %rd3578;
	st.global.u64 	[%rd1+64], %rd3577;
	st.global.u64 	[%rd1+72], %rd3576;
	st.global.u64 	[%rd1+80], %rd3575;
	st.global.u64 	[%rd1+88], %rd3574;
$L__BB0_134:
	ret;
$L__BB0_135:
	add.s64 	%rd64, %rd3450, %rd35;
	setp.ge.u64 	%p106, %rd64, %rd3450;
	mov.u64 	%rd3450, %rd64;
	@%p106 bra 	$L__BB0_6;
	add.s64 	%rd3449, %rd3449, 1;
	setp.ne.s64 	%p107, %rd3449, 0;
	mov.u64 	%rd3450, %rd64;
	@%p107 bra 	$L__BB0_6;
	add.s64 	%rd3448, %rd3448, 1;
	setp.eq.s64 	%p108, %rd3448, 0;
	selp.u64 	%rd781, 1, 0, %p108;
	add.s64 	%rd3447, %rd3447, %rd781;
	mov.b64 	%rd3449, 0;
	mov.u64 	%rd3450, %rd64;
	bra.uni 	$L__BB0_6;
$L__BB0_138:
	add.s64 	%rd108, %rd3459, %rd79;
	setp.ge.u64 	%p181, %rd108, %rd3459;
	mov.u64 	%rd3459, %rd108;
	@%p181 bra 	$L__BB0_14;
	add.s64 	%rd3458, %rd3458, 1;
	setp.ne.s64 	%p182, %rd3458, 0;
	mov.u64 	%rd3459, %rd108;
	@%p182 bra 	$L__BB0_14;
	add.s64 	%rd3457, %rd3457, 1;
	setp.eq.s64 	%p183, %rd3457, 0;
	selp.u64 	%rd1002, 1, 0, %p183;
	add.s64 	%rd3456, %rd3456, %rd1002;
	mov.b64 	%rd3458, 0;
	mov.u64 	%rd3459, %rd108;
	bra.uni 	$L__BB0_14;
$L__BB0_141:
	add.s64 	%rd154, %rd3468, %rd124;
	setp.ge.u64 	%p256, %rd154, %rd3468;
	mov.u64 	%rd3468, %rd154;
	@%p256 bra 	$L__BB0_22;
	add.s64 	%rd3467, %rd3467, 1;
	setp.ne.s64 	%p257, %rd3467, 0;
	mov.u64 	%rd3468, %rd154;
	@%p257 bra 	$L__BB0_22;
	add.s64 	%rd3466, %rd3466, 1;
	setp.eq.s64 	%p258, %rd3466, 0;
	selp.u64 	%rd1224, 1, 0, %p258;
	add.s64 	%rd3465, %rd3465, %rd1224;
	mov.b64 	%rd3467, 0;
	mov.u64 	%rd3468, %rd154;
	bra.uni 	$L__BB0_22;
$L__BB0_144:
	add.s64 	%rd196, %rd3477, %rd166;
	setp.ge.u64 	%p331, %rd196, %rd3477;
	mov.u64 	%rd3477, %rd196;
	@%p331 bra 	$L__BB0_30;
	add.s64 	%rd3476, %rd3476, 1;
	setp.ne.s64 	%p332, %rd3476, 0;
	mov.u64 	%rd3477, %rd196;
	@%p332 bra 	$L__BB0_30;
	add.s64 	%rd3475, %rd3475, 1;
	setp.eq.s64 	%p333, %rd3475, 0;
	selp.u64 	%rd1446, 1, 0, %p333;
	add.s64 	%rd3474, %rd3474, %rd1446;
	mov.b64 	%rd3476, 0;
	mov.u64 	%rd3477, %rd196;
	bra.uni 	$L__BB0_30;
$L__BB0_147:
	add.s64 	%rd254, %rd3490, %rd223;
	setp.ge.u64 	%p430, %rd254, %rd3490;
	mov.u64 	%rd3490, %rd254;
	@%p430 bra 	$L__BB0_40;
	add.s64 	%rd3489, %rd3489, 1;
	setp.ne.s64 	%p431, %rd3489, 0;
	mov.u64 	%rd3490, %rd254;
	@%p431 bra 	$L__BB0_40;
	add.s64 	%rd3488, %rd3488, 1;
	setp.eq.s64 	%p432, %rd3488, 0;
	selp.u64 	%rd1674, 1, 0, %p432;
	add.s64 	%rd3487, %rd3487, %rd1674;
	mov.b64 	%rd3489, 0;
	mov.u64 	%rd3490, %rd254;
	bra.uni 	$L__BB0_40;
$L__BB0_150:
	add.s64 	%rd310, %rd3496, %rd283;
	setp.ge.u64 	%p585, %rd310, %rd3496;
	mov.u64 	%rd3496, %rd310;
	@%p585 bra 	$L__BB0_56;
	add.s64 	%rd3497, %rd3497, 1;
	setp.ne.s64 	%p586, %rd3497, 0;
	mov.u64 	%rd3496, %rd310;
	@%p586 bra 	$L__BB0_56;
	add.s64 	%rd3498, %rd3498, 1;
	setp.eq.s64 	%p587, %rd3498, 0;
	selp.u64 	%rd1957, 1, 0, %p587;
	add.s64 	%rd3499, %rd3499, %rd1957;
	mov.b64 	%rd3497, 0;
	mov.u64 	%rd3496, %rd310;
	bra.uni 	$L__BB0_56;
$L__BB0_153:
	add.s64 	%rd373, %rd3509, %rd345;
	setp.ge.u64 	%p723, %rd373, %rd3509;
	mov.u64 	%rd3509, %rd373;
	@%p723 bra 	$L__BB0_70;
	add.s64 	%rd3510, %rd3510, 1;
	setp.ne.s64 	%p724, %rd3510, 0;
	mov.u64 	%rd3509, %rd373;
	@%p724 bra 	$L__BB0_70;
	add.s64 	%rd3511, %rd3511, 1;
	setp.eq.s64 	%p725, %rd3511, 0;
	selp.u64 	%rd2236, 1, 0, %p725;
	add.s64 	%rd3512, %rd3512, %rd2236;
	mov.b64 	%rd3510, 0;
	mov.u64 	%rd3509, %rd373;
	bra.uni 	$L__BB0_70;
$L__BB0_156:
	add.s64 	%rd415, %rd3518, %rd388;
	setp.ge.u64 	%p804, %rd415, %rd3518;
	mov.u64 	%rd3518, %rd415;
	@%p804 bra 	$L__BB0_78;
	add.s64 	%rd3519, %rd3519, 1;
	setp.ne.s64 	%p805, %rd3519, 0;
	mov.u64 	%rd3518, %rd415;
	@%p805 bra 	$L__BB0_78;
	add.s64 	%rd3520, %rd3520, 1;
	setp.eq.s64 	%p806, %rd3520, 0;
	selp.u64 	%rd2468, 1, 0, %p806;
	add.s64 	%rd3521, %rd3521, %rd2468;
	mov.b64 	%rd3519, 0;
	mov.u64 	%rd3518, %rd415;
	bra.uni 	$L__BB0_78;
$L__BB0_159:
	add.s64 	%rd490, %rd3539, %rd462;
	setp.ge.u64 	%p1025, %rd490, %rd3539;
	mov.u64 	%rd3539, %rd490;
	@%p1025 bra 	$L__BB0_96;
	add.s64 	%rd3540, %rd3540, 1;
	setp.ne.s64 	%p1026, %rd3540, 0;
	mov.u64 	%rd3539, %rd490;
	@%p1026 bra 	$L__BB0_96;
	add.s64 	%rd3541, %rd3541, 1;
	setp.eq.s64 	%p1027, %rd3541, 0;
	selp.u64 	%rd2820, 1, 0, %p1027;
	add.s64 	%rd3542, %rd3542, %rd2820;
	mov.b64 	%rd3540, 0;
	mov.u64 	%rd3539, %rd490;
	bra.uni 	$L__BB0_96;
$L__BB0_162:
	add.s64 	%rd537, %rd3548, %rd505;
	setp.ge.u64 	%p1106, %rd537, %rd3548;
	mov.u64 	%rd3548, %rd537;
	@%p1106 bra 	$L__BB0_104;
	add.s64 	%rd3549, %rd3549, 1;
	setp.ne.s64 	%p1107, %rd3549, 0;
	mov.u64 	%rd3548, %rd537;
	@%p1107 bra 	$L__BB0_104;
	add.s64 	%rd3550, %rd3550, 1;
	setp.eq.s64 	%p1108, %rd3550, 0;
	selp.u64 	%rd3058, 1, 0, %p1108;
	add.s64 	%rd3551, %rd3551, %rd3058;
	mov.b64 	%rd3549, 0;
	mov.u64 	%rd3548, %rd537;
	bra.uni 	$L__BB0_104;
$L__BB0_165:
	add.s64 	%rd607, %rd3561, %rd578;
	setp.ge.u64 	%p1256, %rd607, %rd3561;
	mov.u64 	%rd3561, %rd607;
	@%p1256 bra 	$L__BB0_122;
	add.s64 	%rd3562, %rd3562, 1;
	setp.ne.s64 	%p1257, %rd3562, 0;
	mov.u64 	%rd3561, %rd607;
	@%p1257 bra 	$L__BB0_122;
	add.s64 	%rd3563, %rd3563, 1;
	setp.eq.s64 	%p1258, %rd3563, 0;
	selp.u64 	%rd3327, 1, 0, %p1258;
	add.s64 	%rd3564, %rd3564, %rd3327;
	mov.b64 	%rd3562, 0;
	mov.u64 	%rd3561, %rd607;
	bra.uni 	$L__BB0_122;

}
	// .globl	msm_bucket_reduce
.visible .entry msm_bucket_reduce(
	.param .u64 .ptr .align 1 msm_bucket_reduce_param_0,
	.param .u64 .ptr .align 1 msm_bucket_reduce_param_1,
	.param .u32 msm_bucket_reduce_param_2
)
{
	.reg .pred 	%p<3391>;
	.reg .b32 	%r<104>;
	.reg .b64 	%rd<9541>;

	mov.u32 	%r7, %tid.x;
	setp.ne.s32 	%p157, %r7, 0;
	@%p157 bra 	$L__BB1_339;
	ld.param.u32 	%r100, [msm_bucket_reduce_param_2];
	mul.lo.s32 	%r102, %r100, 255;
	ld.const.u64 	%rd1, [BN254_P+8];
	ld.const.u64 	%rd2, [BN254_P+16];
	mov.b32 	%r103, 254;
	mov.b64 	%rd9348, 1;
	mov.b64 	%rd9341, 0;
	ld.const.u64 	%rd3, [BN254_P+24];
	mov.u64 	%rd9342, %rd9341;
	mov.u64 	%rd9343, %rd9341;
	mov.u64 	%rd9344, %rd9341;
	mov.u64 	%rd9345, %rd9341;
	mov.u64 	%rd9346, %rd9341;
	mov.u64 	%rd9347, %rd9341;
	mov.u64 	%rd9349, %rd9341;
	mov.u64 	%rd9350, %rd9341;
	mov.u64 	%rd9351, %rd9341;
	mov.u64 	%rd9352, %rd9341;
	mov.u64 	%rd9540, %rd9341;
	mov.u64 	%rd9539, %rd9341;
	mov.u64 	%rd9538, %rd9341;
	mov.u64 	%rd9537, %rd9341;
	mov.u64 	%rd9536, %rd9341;
	mov.u64 	%rd9535, %rd9341;
	mov.u64 	%rd9534, %rd9341;
	mov.u64 	%rd9533, %rd9348;
	mov.u64 	%rd9532, %rd9341;
	mov.u64 	%rd9531, %rd9341;
	mov.u64 	%rd9530, %rd9341;
	mov.u64 	%rd9529, %rd9341;
$L__BB1_2:
	mov.u64 	%rd27, %rd9529;
	mov.u64 	%rd26, %rd9530;
	mov.u64 	%rd25, %rd9531;
	mov.u64 	%rd24, %rd9532;
	mov.u64 	%rd23, %rd9533;
	mov.u64 	%rd22, %rd9534;
	mov.u64 	%rd21, %rd9535;
	mov.u64 	%rd20, %rd9536;
	mov.u64 	%rd19, %rd9537;
	mov.u64 	%rd18, %rd9538;
	mov.u64 	%rd17, %rd9539;
	mov.u64 	%rd16, %rd9540;
	ld.param.u64 	%rd9139, [msm_bucket_reduce_param_0];
	add.s32 	%r9, %r102, 254;
	cvta.to.global.u64 	%rd1686, %rd9139;
	mul.wide.u32 	%rd1687, %r9, 96;
	add.s64 	%rd28, %rd1686, %rd1687;
	or.b64  	%rd1688, %rd9343, %rd9344;
	or.b64  	%rd1689, %rd1688, %rd9342;
	or.b64  	%rd1690, %rd1689, %rd9341;
	setp.ne.s64 	%p158, %rd1690, 0;
	@%p158 bra 	$L__BB1_4;
	ld.global.nc.u64 	%rd9352, [%rd28];
	ld.global.nc.u64 	%rd9351, [%rd28+8];
	ld.global.nc.u64 	%rd9350, [%rd28+16];
	ld.global.nc.u64 	%rd9349, [%rd28+24];
	ld.global.nc.u64 	%rd9348, [%rd28+32];
	ld.global.nc.u64 	%rd9347, [%rd28+40];
	ld.global.nc.u64 	%rd9346, [%rd28+48];
	ld.global.nc.u64 	%rd9345, [%rd28+56];
	ld.global.nc.u64 	%rd9344, [%rd28+64];
	ld.global.nc.u64 	%rd9343, [%rd28+72];
	ld.global.nc.u64 	%rd9342, [%rd28+80];
	ld.global.nc.u64 	%rd9341, [%rd28+88];
	bra.uni 	$L__BB1_170;
$L__BB1_4:
	ld.global.nc.u64 	%rd41, [%rd28+64];
	ld.global.nc.u64 	%rd42, [%rd28+72];
	or.b64  	%rd1691, %rd42, %rd41;
	ld.global.nc.u64 	%rd43, [%rd28+80];
	or.b64  	%rd1692, %rd1691, %rd43;
	ld.global.nc.u64 	%rd44, [%rd28+88];
	or.b64  	%rd1693, %rd1692, %rd44;
	setp.eq.s64 	%p159, %rd1693, 0;
	@%p159 bra 	$L__BB1_170;
	mul.lo.s64 	%rd1694, %rd9344, %rd9344;
	mul.hi.u64 	%rd1695, %rd9344, %rd9344;
	mul.lo.s64 	%rd1696, %rd9343, %rd9344;
	mul.hi.u64 	%rd1697, %rd9344, %rd9343;
	add.s64 	%rd1698, %rd1696, %rd1695;
	setp.lt.u64 	%p160, %rd1698, %rd1696;
	selp.u64 	%rd1699, 1, 0, %p160;
	add.s64 	%rd1700, %rd1697, %rd1699;
	mul.lo.s64 	%rd1701, %rd9342, %rd9344;
	mul.hi.u64 	%rd1702, %rd9344, %rd9342;
	add.s64 	%rd1703, %rd1701, %rd1700;
	setp.lt.u64 	%p161, %rd1703, %rd1701;
	selp.u64 	%rd1704, 1, 0, %p161;
	add.s64 	%rd1705, %rd1702, %rd1704;
	mul.lo.s64 	%rd1706, %rd9341, %rd9344;
	mul.hi.u64 	%rd1707, %rd9344, %rd9341;
	add.s64 	%rd1708, %rd1706, %rd1705;
	setp.lt.u64 	%p162, %rd1708, %rd1706;
	selp.u64 	%rd1709, 1, 0, %p162;
	add.s64 	%rd1710, %rd1707, %rd1709;
	mul.hi.u64 	%rd1711, %rd9343, %rd9344;
	add.s64 	%rd1712, %rd1698, %rd1696;
	setp.lt.u64 	%p163, %rd1712, %rd1698;
	selp.u64 	%rd1713, 1, 0, %p163;
	add.s64 	%rd1714, %rd1711, %rd1713;
	mul.lo.s64 	%rd1715, %rd9343, %rd9343;
	mul.hi.u64 	%rd1716, %rd9343, %rd9343;
	add.s64 	%rd1717, %rd1715, %rd1703;
	setp.lt.u64 	%p164, %rd1717, %rd1715;
	selp.u64 	%rd1718, 1, 0, %p164;
	add.s64 	%rd1719, %rd1717, %rd1714;
	setp.lt.u64 	%p165, %rd1719, %rd1717;
	selp.u64 	%rd1720, 1, 0, %p165;
	add.s64 	%rd1721, %rd1716, %rd1718;
	add.s64 	%rd1722, %rd1721, %rd1720;
	mul.lo.s64 	%rd1723, %rd9342, %rd9343;
	mul.hi.u64 	%rd1724, %rd9343, %rd9342;
	add.s64 	%rd1725, %rd1723, %rd1708;
	setp.lt.u64 	%p166, %rd1725, %rd1723;
	selp.u64 	%rd1726, 1, 0, %p166;
	add.s64 	%rd1727, %rd1725, %rd1722;
	setp.lt.u64 	%p167, %rd1727, %rd1725;
	selp.u64 	%rd1728, 1, 0, %p167;
	add.s64 	%rd1729, %rd1724, %rd1726;
	add.s64 	%rd1730, %rd1729, %rd1728;
	mul.lo.s64 	%rd1731, %rd9341, %rd9343;
	mul.hi.u64 	%rd1732, %rd9343, %rd9341;
	add.s64 	%rd1733, %rd1731, %rd1710;
	setp.lt.u64 	%p168, %rd1733, %rd1731;
	selp.u64 	%rd1734, 1, 0, %p168;
	add.s64 	%rd1735, %rd1733, %rd1730;
	setp.lt.u64 	%p169, %rd1735, %rd1733;
	selp.u64 	%rd1736, 1, 0, %p169;
	add.s64 	%rd1737, %rd1732, %rd1734;
	add.s64 	%rd1738, %rd1737, %rd1736;
	mul.hi.u64 	%rd1739, %rd9342, %rd9344;
	add.s64 	%rd1740, %rd1701, %rd1719;
	setp.lt.u64 	%p170, %rd1740, %rd1701;
	selp.u64 	%rd1741, 1, 0, %p170;
	add.s64 	%rd1742, %rd1739, %rd1741;
	mul.hi.u64 	%rd1743, %rd9342, %rd9343;
	add.s64 	%rd1744, %rd1723, %rd1727;
	setp.lt.u64 	%p171, %rd1744, %rd1723;
	selp.u64 	%rd1745, 1, 0, %p171;
	add.s64 	%rd1746, %rd1744, %rd1742;
	setp.lt.u64 	%p172, %rd1746, %rd1744;
	selp.u64 	%rd1747, 1, 0, %p172;
	add.s64 	%rd1748, %rd1743, %rd1745;
	add.s64 	%rd1749, %rd1748, %rd1747;
	mul.lo.s64 	%rd1750, %rd9342, %rd9342;
	mul.hi.u64 	%rd1751, %rd9342, %rd9342;
	add.s64 	%rd1752, %rd1750, %rd1735;
	setp.lt.u64 	%p173, %rd1752, %rd1750;
	selp.u64 	%rd1753, 1, 0, %p173;
	add.s64 	%rd1754, %rd1752, %rd1749;
	setp.lt.u64 	%p174, %rd1754, %rd1752;
	selp.u64 	%rd1755, 1, 0, %p174;
	add.s64 	%rd1756, %rd1751, %rd1753;
	add.s64 	%rd1757, %rd1756, %rd1755;
	mul.lo.s64 	%rd1758, %rd9341, %rd9342;
	mul.hi.u64 	%rd1759, %rd9342, %rd9341;
	add.s64 	%rd1760, %rd1758, %rd1738;
	setp.lt.u64 	%p175, %rd1760, %rd1758;
	selp.u64 	%rd1761, 1, 0, %p175;
	add.s64 	%rd1762, %rd1760, %rd1757;
	setp.lt.u64 	%p176, %rd1762, %rd1760;
	selp.u64 	%rd1763, 1, 0, %p176;
	add.s64 	%rd1764, %rd1759, %rd1761;
	add.s64 	%rd1765, %rd1764, %rd1763;
	mul.hi.u64 	%rd1766, %rd9341, %rd9344;
	add.s64 	%rd1767, %rd1706, %rd1746;
	setp.lt.u64 	%p177, %rd1767, %rd1706;
	selp.u64 	%rd1768, 1, 0, %p177;
	add.s64 	%rd1769, %rd1766, %rd1768;
	mul.hi.u64 	%rd1770, %rd9341, %rd9343;
	add.s64 	%rd1771, %rd1731, %rd1754;
	setp.lt.u64 	%p178, %rd1771, %rd1731;
	selp.u64 	%rd1772, 1, 0, %p178;
	add.s64 	%rd9168, %rd1771, %rd1769;
	setp.lt.u64 	%p179, %rd9168, %rd1771;
	selp.u64 	%rd1773, 1, 0, %p179;
	add.s64 	%rd1774, %rd1770, %rd1772;
	add.s64 	%rd1775, %rd1774, %rd1773;
	mul.hi.u64 	%rd1776, %rd9341, %rd9342;
	add.s64 	%rd1777, %rd1758, %rd1762;
	setp.lt.u64 	%p180, %rd1777, %rd1758;
	selp.u64 	%rd1778, 1, 0, %p180;
	add.s64 	%rd9167, %rd1777, %rd1775;
	setp.lt.u64 	%p181, %rd9167, %rd1777;
	selp.u64 	%rd1779, 1, 0, %p181;
	add.s64 	%rd1780, %rd1776, %rd1778;
	add.s64 	%rd1781, %rd1780, %rd1779;
	mul.lo.s64 	%rd1782, %rd9341, %rd9341;
	mul.hi.u64 	%rd1783, %rd9341, %rd9341;
	add.s64 	%rd1784, %rd1782, %rd1765;
	setp.lt.u64 	%p182, %rd1784, %rd1782;
	selp.u64 	%rd1785, 1, 0, %p182;
	add.s64 	%rd9166, %rd1784, %rd1781;
	setp.lt.u64 	%p183, %rd9166, %rd1784;
	selp.u64 	%rd1786, 1, 0, %p183;
	add.s64 	%rd1787, %rd1783, %rd1785;
	add.s64 	%rd9165, %rd1787, %rd1786;
	ld.const.u64 	%rd49, [BN254_INV];
	mul.lo.s64 	%rd1788, %rd49, %rd1694;
	ld.const.u64 	%rd50, [BN254_P];
	mul.lo.s64 	%rd1789, %rd1788, %rd50;
	mul.hi.u64 	%rd1790, %rd1788, %rd50;
	not.b64 	%rd1791, %rd1789;
	setp.gt.u64 	%p184, %rd1694, %rd1791;
	selp.u64 	%rd1792, 1, 0, %p184;
	add.s64 	%rd1793, %rd1790, %rd1792;
	mul.lo.s64 	%rd1794, %rd1, %rd1788;
	mul.hi.u64 	%rd1795, %rd1788, %rd1;
	add.s64 	%rd1796, %rd1794, %rd1712;
	setp.lt.u64 	%p185, %rd1796, %rd1794;
	selp.u64 	%rd1797, 1, 0, %p185;
	add.s64 	%rd51, %rd1793, %rd1796;
	setp.lt.u64 	%p186, %rd51, %rd1793;
	selp.u64 	%rd1798, 1, 0, %p186;
	add.s64 	%rd1799, %rd1795, %rd1797;
	add.s64 	%rd1800, %rd1799, %rd1798;
	mul.lo.s64 	%rd1801, %rd2, %rd1788;
	mul.hi.u64 	%rd1802, %rd1788, %rd2;
	add.s64 	%rd1803, %rd1801, %rd1740;
	setp.lt.u64 	%p187, %rd1803, %rd1801;
	selp.u64 	%rd1804, 1, 0, %p187;
	add.s64 	%rd52, %rd1800, %rd1803;
	setp.lt.u64 	%p188, %rd52, %rd1800;
	selp.u64 	%rd1805, 1, 0, %p188;
	add.s64 	%rd1806, %rd1802, %rd1804;
	add.s64 	%rd1807, %rd1806, %rd1805;
	mul.lo.s64 	%rd1808, %rd3, %rd1788;
	mul.hi.u64 	%rd1809, %rd1788, %rd3;
	add.s64 	%rd1810, %rd1808, %rd1767;
	setp.lt.u64 	%p189, %rd1810, %rd1808;
	selp.u64 	%rd1811, 1, 0, %p189;
	add.s64 	%rd53, %rd1807, %rd1810;
	setp.lt.u64 	%p190, %rd53, %rd1807;
	selp.u64 	%rd1812, 1, 0, %p190;
	add.s64 	%rd1813, %rd1809, %rd1811;
	add.s64 	%rd54, %rd1813, %rd1812;
	setp.ne.s64 	%p191, %rd54, 0;
	@%p191 bra 	$L__BB1_340;
$L__BB1_6:
	mul.lo.s64 	%rd1816, %rd49, %rd51;
	mul.lo.s64 	%rd1817, %rd1816, %rd50;
	mul.hi.u64 	%rd1818, %rd1816, %rd50;
	not.b64 	%rd1819, %rd1817;
	setp.gt.u64 	%p195, %rd51, %rd1819;
	selp.u64 	%rd1820, 1, 0, %p195;
	add.s64 	%rd1821, %rd1818, %rd1820;
	mul.lo.s64 	%rd1822, %rd1, %rd1816;
	mul.hi.u64 	%rd1823, %rd1816, %rd1;
	add.s64 	%rd1824, %rd1822, %rd52;
	setp.lt.u64 	%p196, %rd1824, %rd1822;
	selp.u64 	%rd1825, 1, 0, %p196;
	add.s64 	%rd59, %rd1821, %rd1824;
	setp.lt.u64 	%p197, %rd59, %rd1821;
	selp.u64 	%rd1826, 1, 0, %p197;
	add.s64 	%rd1827, %rd1823, %rd1825;
	add.s64 	%rd1828, %rd1827, %rd1826;
	mul.lo.s64 	%rd1829, %rd2, %rd1816;
	mul.hi.u64 	%rd1830, %rd1816, %rd2;
	add.s64 	%rd1831, %rd1829, %rd53;
	setp.lt.u64 	%p198, %rd1831, %rd1829;
	selp.u64 	%rd1832, 1, 0, %p198;
	add.s64 	%rd60, %rd1828, %rd1831;
	setp.lt.u64 	%p199, %rd60, %rd1828;
	selp.u64 	%rd1833, 1, 0, %p199;
	add.s64 	%rd1834, %rd1830, %rd1832;
	add.s64 	%rd1835, %rd1834, %rd1833;
	mul.lo.s64 	%rd1836, %rd3, %rd1816;
	mul.hi.u64 	%rd1837, %rd1816, %rd3;
	add.s64 	%rd1838, %rd1836, %rd9168;
	setp.lt.u64 	%p200, %rd1838, %rd1836;
	selp.u64 	%rd1839, 1, 0, %p200;
	add.s64 	%rd61, %rd1835, %rd1838;
	setp.lt.u64 	%p201, %rd61, %rd1835;
	selp.u64 	%rd1840, 1, 0, %p201;
	add.s64 	%rd1841, %rd1837, %rd1839;
	add.s64 	%rd62, %rd1841, %rd1840;
	setp.eq.s64 	%p202, %rd62, 0;
	@%p202 bra 	$L__BB1_9;
	add.s64 	%rd63, %rd9167, %rd62;
	setp.ge.u64 	%p203, %rd63, %rd9167;
	mov.u64 	%rd9167, %rd63;
	@%p203 bra 	$L__BB1_9;
	add.s64 	%rd9166, %rd9166, 1;
	setp.eq.s64 	%p204, %rd9166, 0;
	selp.u64 	%rd1842, 1, 0, %p204;
	add.s64 	%rd9165, %rd9165, %rd1842;
$L__BB1_9:
	mul.lo.s64 	%rd1843, %rd49, %rd59;
	mul.lo.s64 	%rd1844, %rd1843, %rd50;
	mul.hi.u64 	%rd1845, %rd1843, %rd50;
	not.b64 	%rd1846, %rd1844;
	setp.gt.u64 	%p205, %rd59, %rd1846;
	selp.u64 	%rd1847, 1, 0, %p205;
	add.s64 	%rd1848, %rd1845, %rd1847;
	mul.lo.s64 	%rd1849, %rd1, %rd1843;
	mul.hi.u64 	%rd1850, %rd1843, %rd1;
	add.s64 	%rd1851, %rd1849, %rd60;
	setp.lt.u64 	%p206, %rd1851, %rd1849;
	selp.u64 	%rd1852, 1, 0, %p206;
	add.s64 	%rd69, %rd1848, %rd1851;
	setp.lt.u64 	%p207, %rd69, %rd1848;
	selp.u64 	%rd1853, 1, 0, %p207;
	add.s64 	%rd1854, %rd1850, %rd1852;
	add.s64 	%rd1855, %rd1854, %rd1853;
	mul.lo.s64 	%rd1856, %rd2, %rd1843;
	mul.hi.u64 	%rd1857, %rd1843, %rd2;
	add.s64 	%rd1858, %rd1856, %rd61;
	setp.lt.u64 	%p208, %rd1858, %rd1856;
	selp.u64 	%rd1859, 1, 0, %p208;
	add.s64 	%rd70, %rd1855, %rd1858;
	setp.lt.u64 	%p209, %rd70, %rd1855;
	selp.u64 	%rd1860, 1, 0, %p209;
	add.s64 	%rd1861, %rd1857, %rd1859;
	add.s64 	%rd1862, %rd1861, %rd1860;
	mul.lo.s64 	%rd1863, %rd3, %rd1843;
	mul.hi.u64 	%rd1864, %rd1843, %rd3;
	add.s64 	%rd1865, %rd1863, %rd9167;
	setp.lt.u64 	%p210, %rd1865, %rd1863;
	selp.u64 	%rd1866, 1, 0, %p210;
	add.s64 	%rd71, %rd1862, %rd1865;
	setp.lt.u64 	%p211, %rd71, %rd1862;
	selp.u64 	%rd1867, 1, 0, %p211;
	add.s64 	%rd1868, %rd1864, %rd1866;
	add.s64 	%rd72, %rd1868, %rd1867;
	setp.eq.s64 	%p212, %rd72, 0;
	@%p212 bra 	$L__BB1_11;
	add.s64 	%rd73, %rd9166, %rd72;
	setp.lt.u64 	%p213, %rd73, %rd9166;
	selp.u64 	%rd1869, 1, 0, %p213;
	add.s64 	%rd9165, %rd9165, %rd1869;
	mov.u64 	%rd9166, %rd73;
$L__BB1_11:
	mul.lo.s64 	%rd1870, %rd49, %rd69;
	mul.lo.s64 	%rd1871, %rd1870, %rd50;
	mul.hi.u64 	%rd1872, %rd1870, %rd50;
	not.b64 	%rd1873, %rd1871;
	setp.gt.u64 	%p215, %rd69, %rd1873;
	selp.u64 	%rd1874, 1, 0, %p215;
	add.s64 	%rd1875, %rd1872, %rd1874;
	mul.lo.s64 	%rd1876, %rd1, %rd1870;
	mul.hi.u64 	%rd1877, %rd1870, %rd1;
	add.s64 	%rd1878, %rd1876, %rd70;
	setp.lt.u64 	%p216, %rd1878, %rd1876;
	selp.u64 	%rd1879, 1, 0, %p216;
	add.s64 	%rd77, %rd1875, %rd1878;
	setp.lt.u64 	%p217, %rd77, %rd1875;
	selp.u64 	%rd1880, 1, 0, %p217;
	add.s64 	%rd1881, %rd1877, %rd1879;
	add.s64 	%rd1882, %rd1881, %rd1880;
	mul.lo.s64 	%rd1883, %rd2, %rd1870;
	mul.hi.u64 	%rd1884, %rd1870, %rd2;
	add.s64 	%rd1885, %rd1883, %rd71;
	setp.lt.u64 	%p218, %rd1885, %rd1883;
	selp.u64 	%rd1886, 1, 0, %p218;
	add.s64 	%rd78, %rd1882, %rd1885;
	setp.lt.u64 	%p219, %rd78, %rd1882;
	selp.u64 	%rd1887, 1, 0, %p219;
	add.s64 	%rd1888, %rd1884, %rd1886;
	add.s64 	%rd1889, %rd1888, %rd1887;
	mul.lo.s64 	%rd1890, %rd3, %rd1870;
	mul.hi.u64 	%rd1891, %rd1870, %rd3;
	add.s64 	%rd1892, %rd1890, %rd9166;
	setp.lt.u64 	%p220, %rd1892, %rd1890;
	selp.u64 	%rd1893, 1, 0, %p220;
	add.s64 	%rd79, %rd1889, %rd1892;
	setp.lt.u64 	%p221, %rd79, %rd1889;
	selp.u64 	%rd1894, 1, 0, %p221;
	add.s64 	%rd1895, %rd1891, %rd1893;
	add.s64 	%rd1896, %rd1895, %rd1894;
	add.s64 	%rd80, %rd9165, %rd1896;
	setp.lt.u64 	%p222, %rd77, %rd50;
	selp.u64 	%rd81, 1, 0, %p222;
	setp.lt.u64 	%p223, %rd78, %rd1;
	setp.eq.s64 	%p224, %rd78, %rd1;
	and.pred  	%p225, %p222, %p224;
	or.pred  	%p227, %p223, %p225;
	selp.u64 	%rd82, 1, 0, %p227;
	setp.lt.u64 	%p228, %rd79, %rd2;
	setp.eq.s64 	%p229, %rd79, %rd2;
	and.pred  	%p230, %p229, %p227;
	or.pred  	%p1, %p228, %p230;
	setp.lt.u64 	%p232, %rd80, %rd3;
	mov.pred 	%p3339, 0;
	@%p232 bra 	$L__BB1_13;
	not.pred 	%p233, %p1;
	setp.ne.s64 	%p234, %rd80, %rd3;
	or.pred  	%p3339, %p234, %p233;
$L__BB1_13:
	selp.u64 	%rd1897, 1, 0, %p1;
	add.s64 	%rd1898, %rd3, %rd1897;
	selp.b64 	%rd1899, %rd1898, 0, %p3339;
	sub.s64 	%rd87, %rd80, %rd1899;
	add.s64 	%rd1900, %rd2, %rd82;
	selp.b64 	%rd1901, %rd1900, 0, %p3339;
	sub.s64 	%rd88, %rd79, %rd1901;
	add.s64 	%rd1902, %rd1, %rd81;
	selp.b64 	%rd1903, %rd1902, 0, %p3339;
	sub.s64 	%rd89, %rd78, %rd1903;
	selp.b64 	%rd1904, %rd50, 0, %p3339;
	sub.s64 	%rd90, %rd77, %rd1904;
	mul.lo.s64 	%rd1905, %rd41, %rd41;
	mul.hi.u64 	%rd1906, %rd41, %rd41;
	mul.lo.s64 	%rd1907, %rd42, %rd41;
	mul.hi.u64 	%rd1908, %rd41, %rd42;
	add.s64 	%rd1909, %rd1907, %rd1906;
	setp.lt.u64 	%p235, %rd1909, %rd1907;
	selp.u64 	%rd1910, 1, 0, %p235;
	add.s64 	%rd1911, %rd1908, %rd1910;
	mul.lo.s64 	%rd1912, %rd43, %rd41;
	mul.hi.u64 	%rd1913, %rd41, %rd43;
	add.s64 	%rd1914, %rd1912, %rd1911;
	setp.lt.u64 	%p236, %rd1914, %rd1912;
	selp.u64 	%rd1915, 1, 0, %p236;
	add.s64 	%rd1916, %rd1913, %rd1915;
	mul.lo.s64 	%rd1917, %rd44, %rd41;
	mul.hi.u64 	%rd1918, %rd41, %rd44;
	add.s64 	%rd1919, %rd1917, %rd1916;
	setp.lt.u64 	%p237, %rd1919, %rd1917;
	selp.u64 	%rd1920, 1, 0, %p237;
	add.s64 	%rd1921, %rd1918, %rd1920;
	mul.hi.u64 	%rd1922, %rd42, %rd41;
	add.s64 	%rd1923, %rd1909, %rd1907;
	setp.lt.u64 	%p238, %rd1923, %rd1909;
	selp.u64 	%rd1924, 1, 0, %p238;
	add.s64 	%rd1925, %rd1922, %rd1924;
	mul.lo.s64 	%rd1926, %rd42, %rd42;
	mul.hi.u64 	%rd1927, %rd42, %rd42;
	add.s64 	%rd1928, %rd1926, %rd1914;
	setp.lt.u64 	%p239, %rd1928, %rd1926;
	selp.u64 	%rd1929, 1, 0, %p239;
	add.s64 	%rd1930, %rd1928, %rd1925;
	setp.lt.u64 	%p240, %rd1930, %rd1928;
	selp.u64 	%rd1931, 1, 0, %p240;
	add.s64 	%rd1932, %rd1927, %rd1929;
	add.s64 	%rd1933, %rd1932, %rd1931;
	mul.lo.s64 	%rd1934, %rd43, %rd42;
	mul.hi.u64 	%rd1935, %rd42, %rd43;
	add.s64 	%rd1936, %rd1934, %rd1919;
	setp.lt.u64 	%p241, %rd1936, %rd1934;
	selp.u64 	%rd1937, 1, 0, %p241;
	add.s64 	%rd1938, %rd1936, %rd1933;
	setp.lt.u64 	%p242, %rd1938, %rd1936;
	selp.u64 	%rd1939, 1, 0, %p242;
	add.s64 	%rd1940, %rd1935, %rd1937;
	add.s64 	%rd1941, %rd1940, %rd1939;
	mul.lo.s64 	%rd1942, %rd44, %rd42;
	mul.hi.u64 	%rd1943, %rd42, %rd44;
	add.s64 	%rd1944, %rd1942, %rd1921;
	setp.lt.u64 	%p243, %rd1944, %rd1942;
	selp.u64 	%rd1945, 1, 0, %p243;
	add.s64 	%rd1946, %rd1944, %rd1941;
	setp.lt.u64 	%p244, %rd1946, %rd1944;
	selp.u64 	%rd1947, 1, 0, %p244;
	add.s64 	%rd1948, %rd1943, %rd1945;
	add.s64 	%rd1949, %rd1948, %rd1947;
	mul.hi.u64 	%rd1950, %rd43, %rd41;
	add.s64 	%rd1951, %rd1912, %rd1930;
	setp.lt.u64 	%p245, %rd1951, %rd1912;
	selp.u64 	%rd1952, 1, 0, %p245;
	add.s64 	%rd1953, %rd1950, %rd1952;
	mul.hi.u64 	%rd1954, %rd43, %rd42;
	add.s64 	%rd1955, %rd1934, %rd1938;
	setp.lt.u64 	%p246, %rd1955, %rd1934;
	selp.u64 	%rd1956, 1, 0, %p246;
	add.s64 	%rd1957, %rd1955, %rd1953;
	setp.lt.u64 	%p247, %rd1957, %rd1955;
	selp.u64 	%rd1958, 1, 0, %p247;
	add.s64 	%rd1959, %rd1954, %rd1956;
	add.s64 	%rd1960, %rd1959, %rd1958;
	mul.lo.s64 	%rd1961, %rd43, %rd43;
	mul.hi.u64 	%rd1962, %rd43, %rd43;
	add.s64 	%rd1963, %rd1961, %rd1946;
	setp.lt.u64 	%p248, %rd1963, %rd1961;
	selp.u64 	%rd1964, 1, 0, %p248;
	add.s64 	%rd1965, %rd1963, %rd1960;
	setp.lt.u64 	%p249, %rd1965, %rd1963;
	selp.u64 	%rd1966, 1, 0, %p249;
	add.s64 	%rd1967, %rd1962, %rd1964;
	add.s64 	%rd1968, %rd1967, %rd1966;
	mul.lo.s64 	%rd1969, %rd44, %rd43;
	mul.hi.u64 	%rd1970, %rd43, %rd44;
	add.s64 	%rd1971, %rd1969, %rd1949;
	setp.lt.u64 	%p250, %rd1971, %rd1969;
	selp.u64 	%rd1972, 1, 0, %p250;
	add.s64 	%rd1973, %rd1971, %rd1968;
	setp.lt.u64 	%p251, %rd1973, %rd1971;
	selp.u64 	%rd1974, 1, 0, %p251;
	add.s64 	%rd1975, %rd1970, %rd1972;
	add.s64 	%rd1976, %rd1975, %rd1974;
	mul.hi.u64 	%rd1977, %rd44, %rd41;
	add.s64 	%rd1978, %rd1917, %rd1957;
	setp.lt.u64 	%p252, %rd1978, %rd1917;
	selp.u64 	%rd1979, 1, 0, %p252;
	add.s64 	%rd1980, %rd1977, %rd1979;
	mul.hi.u64 	%rd1981, %rd44, %rd42;
	add.s64 	%rd1982, %rd1942, %rd1965;
	setp.lt.u64 	%p253, %rd1982, %rd1942;
	selp.u64 	%rd1983, 1, 0, %p253;
	add.s64 	%rd9177, %rd1982, %rd1980;
	setp.lt.u64 	%p254, %rd9177, %rd1982;
	selp.u64 	%rd1984, 1, 0, %p254;
	add.s64 	%rd1985, %rd1981, %rd1983;
	add.s64 	%rd1986, %rd1985, %rd1984;
	mul.hi.u64 	%rd1987, %rd44, %rd43;
	add.s64 	%rd1988, %rd1969, %rd1973;
	setp.lt.u64 	%p255, %rd1988, %rd1969;
	selp.u64 	%rd1989, 1, 0, %p255;
	add.s64 	%rd9176, %rd1988, %rd1986;
	setp.lt.u64 	%p256, %rd9176, %rd1988;
	selp.u64 	%rd1990, 1, 0, %p256;
	add.s64 	%rd1991, %rd1987, %rd1989;
	add.s64 	%rd1992, %rd1991, %rd1990;
	mul.lo.s64 	%rd1993, %rd44, %rd44;
	mul.hi.u64 	%rd1994, %rd44, %rd44;
	add.s64 	%rd1995, %rd1993, %rd1976;
	setp.lt.u64 	%p257, %rd1995, %rd1993;
	selp.u64 	%rd1996, 1, 0, %p257;
	add.s64 	%rd9175, %rd1995, %rd1992;
	setp.lt.u64 	%p258, %rd9175, %rd1995;
	selp.u64 	%rd1997, 1, 0, %p258;
	add.s64 	%rd1998, %rd1994, %rd1996;
	add.s64 	%rd9174, %rd1998, %rd1997;
	mul.lo.s64 	%rd1999, %rd49, %rd1905;
	mul.lo.s64 	%rd2000, %rd1999, %rd50;
	mul.hi.u64 	%rd2001, %rd1999, %rd50;
	not.b64 	%rd2002, %rd2000;
	setp.gt.u64 	%p259, %rd1905, %rd2002;
	selp.u64 	%rd2003, 1, 0, %p259;
	add.s64 	%rd2004, %rd2001, %rd2003;
	mul.lo.s64 	%rd2005, %rd1, %rd1999;
	mul.hi.u64 	%rd2006, %rd1999, %rd1;
	add.s64 	%rd2007, %rd2005, %rd1923;
	setp.lt.u64 	%p260, %rd2007, %rd2005;
	selp.u64 	%rd2008, 1, 0, %p260;
	add.s64 	%rd95, %rd2004, %rd2007;
	setp.lt.u64 	%p261, %rd95, %rd2004;
	selp.u64 	%rd2009, 1, 0, %p261;
	add.s64 	%rd2010, %rd2006, %rd2008;
	add.s64 	%rd2011, %rd2010, %rd2009;
	mul.lo.s64 	%rd2012, %rd2, %rd1999;
	mul.hi.u64 	%rd2013, %rd1999, %rd2;
	add.s64 	%rd2014, %rd2012, %rd1951;
	setp.lt.u64 	%p262, %rd2014, %rd2012;
	selp.u64 	%rd2015, 1, 0, %p262;
	add.s64 	%rd96, %rd2011, %rd2014;
	setp.lt.u64 	%p263, %rd96, %rd2011;
	selp.u64 	%rd2016, 1, 0, %p263;
	add.s64 	%rd2017, %rd2013, %rd2015;
	add.s64 	%rd2018, %rd2017, %rd2016;
	mul.lo.s64 	%rd2019, %rd3, %rd1999;
	mul.hi.u64 	%rd2020, %rd1999, %rd3;
	add.s64 	%rd2021, %rd2019, %rd1978;
	setp.lt.u64 	%p264, %rd2021, %rd2019;
	selp.u64 	%rd2022, 1, 0, %p264;
	add.s64 	%rd97, %rd2018, %rd2021;
	setp.lt.u64 	%p265, %rd97, %rd2018;
	selp.u64 	%rd2023, 1, 0, %p265;
	add.s64 	%rd2024, %rd2020, %rd2022;
	add.s64 	%rd98, %rd2024, %rd2023;
	setp.ne.s64 	%p266, %rd98, 0;
	@%p266 bra 	$L__BB1_343;
$L__BB1_14:
	mul.lo.s64 	%rd2027, %rd49, %rd95;
	mul.lo.s64 	%rd2028, %rd2027, %rd50;
	mul.hi.u64 	%rd2029, %rd2027, %rd50;
	not.b64 	%rd2030, %rd2028;
	setp.gt.u64 	%p270, %rd95, %rd2030;
	selp.u64 	%rd2031, 1, 0, %p270;
	add.s64 	%rd2032, %rd2029, %rd2031;
	mul.lo.s64 	%rd2033, %rd1, %rd2027;
	mul.hi.u64 	%rd2034, %rd2027, %rd1;
	add.s64 	%rd2035, %rd2033, %rd96;
	setp.lt.u64 	%p271, %rd2035, %rd2033;
	selp.u64 	%rd2036, 1, 0, %p271;
	add.s64 	%rd103, %rd2032, %rd2035;
	setp.lt.u64 	%p272, %rd103, %rd2032;
	selp.u64 	%rd2037, 1, 0, %p272;
	add.s64 	%rd2038, %rd2034, %rd2036;
	add.s64 	%rd2039, %rd2038, %rd2037;
	mul.lo.s64 	%rd2040, %rd2, %rd2027;
	mul.hi.u64 	%rd2041, %rd2027, %rd2;
	add.s64 	%rd2042, %rd2040, %rd97;
	setp.lt.u64 	%p273, %rd2042, %rd2040;
	selp.u64 	%rd2043, 1, 0, %p273;
	add.s64 	%rd104, %rd2039, %rd2042;
	setp.lt.u64 	%p274, %rd104, %rd2039;
	selp.u64 	%rd2044, 1, 0, %p274;
	add.s64 	%rd2045, %rd2041, %rd2043;
	add.s64 	%rd2046, %rd2045, %rd2044;
	mul.lo.s64 	%rd2047, %rd3, %rd2027;
	mul.hi.u64 	%rd2048, %rd2027, %rd3;
	add.s64 	%rd2049, %rd2047, %rd9177;
	setp.lt.u64 	%p275, %rd2049, %rd2047;
	selp.u64 	%rd2050, 1, 0, %p275;
	add.s64 	%rd105, %rd2046, %rd2049;
	setp.lt.u64 	%p276, %rd105, %rd2046;
	selp.u64 	%rd2051, 1, 0, %p276;
	add.s64 	%rd2052, %rd2048, %rd2050;
	add.s64 	%rd106, %rd2052, %rd2051;
	setp.eq.s64 	%p277, %rd106, 0;
	@%p277 bra 	$L__BB1_17;
	add.s64 	%rd107, %rd9176, %rd106;
	setp.ge.u64 	%p278, %rd107, %rd9176;
	mov.u64 	%rd9176, %rd107;
	@%p278 bra 	$L__BB1_17;
	add.s64 	%rd9175, %rd9175, 1;
	setp.eq.s64 	%p279, %rd9175, 0;
	selp.u64 	%rd2053, 1, 0, %p279;
	add.s64 	%rd9174, %rd9174, %rd2053;
$L__BB1_17:
	mul.lo.s64 	%rd2054, %rd49, %rd103;
	mul.lo.s64 	%rd2055, %rd2054, %rd50;
	mul.hi.u64 	%rd2056, %rd2054, %rd50;
	not.b64 	%rd2057, %rd2055;
	setp.gt.u64 	%p280, %rd103, %rd2057;
	selp.u64 	%rd2058, 1, 0, %p280;
	add.s64 	%rd2059, %rd2056, %rd2058;
	mul.lo.s64 	%rd2060, %rd1, %rd2054;
	mul.hi.u64 	%rd2061, %rd2054, %rd1;
	add.s64 	%rd2062, %rd2060, %rd104;
	setp.lt.u64 	%p281, %rd2062, %rd2060;
	selp.u64 	%rd2063, 1, 0, %p281;
	add.s64 	%rd113, %rd2059, %rd2062;
	setp.lt.u64 	%p282, %rd113, %rd2059;
	selp.u64 	%rd2064, 1, 0, %p282;
	add.s64 	%rd2065, %rd2061, %rd2063;
	add.s64 	%rd2066, %rd2065, %rd2064;
	mul.lo.s64 	%rd2067, %rd2, %rd2054;
	mul.hi.u64 	%rd2068, %rd2054, %rd2;
	add.s64 	%rd2069, %rd2067, %rd105;
	setp.lt.u64 	%p283, %rd2069, %rd2067;
	selp.u64 	%rd2070, 1, 0, %p283;
	add.s64 	%rd114, %rd2066, %rd2069;
	setp.lt.u64 	%p284, %rd114, %rd2066;
	selp.u64 	%rd2071, 1, 0, %p284;
	add.s64 	%rd2072, %rd2068, %rd2070;
	add.s64 	%rd2073, %rd2072, %rd2071;
	mul.lo.s64 	%rd2074, %rd3, %rd2054;
	mul.hi.u64 	%rd2075, %rd2054, %rd3;
	add.s64 	%rd2076, %rd2074, %rd9176;
	setp.lt.u64 	%p285, %rd2076, %rd2074;
	selp.u64 	%rd2077, 1, 0, %p285;
	add.s64 	%rd115, %rd2073, %rd2076;
	setp.lt.u64 	%p286, %rd115, %rd2073;
	selp.u64 	%rd2078, 1, 0, %p286;
	add.s64 	%rd2079, %rd2075, %rd2077;
	add.s64 	%rd116, %rd2079, %rd2078;
	setp.eq.s64 	%p287, %rd116, 0;
	@%p287 bra 	$L__BB1_19;
	add.s64 	%rd117, %rd9175, %rd116;
	setp.lt.u64 	%p288, %rd117, %rd9175;
	selp.u64 	%rd2080, 1, 0, %p288;
	add.s64 	%rd9174, %rd9174, %rd2080;
	mov.u64 	%rd9175, %rd117;
$L__BB1_19:
	mul.lo.s64 	%rd2081, %rd49, %rd113;
	mul.lo.s64 	%rd2082, %rd2081, %rd50;
	mul.hi.u64 	%rd2083, %rd2081, %rd50;
	not.b64 	%rd2084, %rd2082;
	setp.gt.u64 	%p290, %rd113, %rd2084;
	selp.u64 	%rd2085, 1, 0, %p290;
	add.s64 	%rd2086, %rd2083, %rd2085;
	mul.lo.s64 	%rd2087, %rd1, %rd2081;
	mul.hi.u64 	%rd2088, %rd2081, %rd1;
	add.s64 	%rd2089, %rd2087, %rd114;
	setp.lt.u64 	%p291, %rd2089, %rd2087;
	selp.u64 	%rd2090, 1, 0, %p291;
	add.s64 	%rd121, %rd2086, %rd2089;
	setp.lt.u64 	%p292, %rd121, %rd2086;
	selp.u64 	%rd2091, 1, 0, %p292;
	add.s64 	%rd2092, %rd2088, %rd2090;
	add.s64 	%rd2093, %rd2092, %rd2091;
	mul.lo.s64 	%rd2094, %rd2, %rd2081;
	mul.hi.u64 	%rd2095, %rd2081, %rd2;
	add.s64 	%rd2096, %rd2094, %rd115;
	setp.lt.u64 	%p293, %rd2096, %rd2094;
	selp.u64 	%rd2097, 1, 0, %p293;
	add.s64 	%rd122, %rd2093, %rd2096;
	setp.lt.u64 	%p294, %rd122, %rd2093;
	selp.u64 	%rd2098, 1, 0, %p294;
	add.s64 	%rd2099, %rd2095, %rd2097;
	add.s64 	%rd2100, %rd2099, %rd2098;
	mul.lo.s64 	%rd2101, %rd3, %rd2081;
	mul.hi.u64 	%rd2102, %rd2081, %rd3;
	add.s64 	%rd2103, %rd2101, %rd9175;
	setp.lt.u64 	%p295, %rd2103, %rd2101;
	selp.u64 	%rd2104, 1, 0, %p295;
	add.s64 	%rd123, %rd2100, %rd2103;
	setp.lt.u64 	%p296, %rd123, %rd2100;
	selp.u64 	%rd2105, 1, 0, %p296;
	add.s64 	%rd2106, %rd2102, %rd2104;
	add.s64 	%rd2107, %rd2106, %rd2105;
	add.s64 	%rd124, %rd9174, %rd2107;
	setp.lt.u64 	%p297, %rd121, %rd50;
	selp.u64 	%rd125, 1, 0, %p297;
	setp.lt.u64 	%p298, %rd122, %rd1;
	setp.eq.s64 	%p299, %rd122, %rd1;
	and.pred  	%p300, %p297, %p299;
	or.pred  	%p302, %p298, %p300;
	selp.u64 	%rd126, 1, 0, %p302;
	setp.lt.u64 	%p303, %rd123, %rd2;
	setp.eq.s64 	%p304, %rd123, %rd2;
	and.pred  	%p305, %p304, %p302;
	or.pred  	%p4, %p303, %p305;
	setp.lt.u64 	%p307, %rd124, %rd3;
	mov.pred 	%p3340, 0;
	@%p307 bra 	$L__BB1_21;
	not.pred 	%p308, %p4;
	setp.ne.s64 	%p309, %rd124, %rd3;
	or.pred  	%p3340, %p309, %p308;
$L__BB1_21:
	selp.u64 	%rd2108, 1, 0, %p4;
	add.s64 	%rd2109, %rd3, %rd2108;
	selp.b64 	%rd2110, %rd2109, 0, %p3340;
	sub.s64 	%rd131, %rd124, %rd2110;
	add.s64 	%rd2111, %rd2, %rd126;
	selp.b64 	%rd2112, %rd2111, 0, %p3340;
	sub.s64 	%rd132, %rd123, %rd2112;
	add.s64 	%rd2113, %rd1, %rd125;
	selp.b64 	%rd2114, %rd2113, 0, %p3340;
	sub.s64 	%rd133, %rd122, %rd2114;
	selp.b64 	%rd2115, %rd50, 0, %p3340;
	sub.s64 	%rd134, %rd121, %rd2115;
	mul.lo.s64 	%rd2116, %rd134, %rd9352;
	mul.hi.u64 	%rd2117, %rd9352, %rd134;
	mul.lo.s64 	%rd2118, %rd133, %rd9352;
	mul.hi.u64 	%rd2119, %rd9352, %rd133;
	add.s64 	%rd2120, %rd2118, %rd2117;
	setp.lt.u64 	%p310, %rd2120, %rd2118;
	selp.u64 	%rd2121, 1, 0, %p310;
	add.s64 	%rd2122, %rd2119, %rd2121;
	mul.lo.s64 	%rd2123, %rd132, %rd9352;
	mul.hi.u64 	%rd2124, %rd9352, %rd132;
	add.s64 	%rd2125, %rd2123, %rd2122;
	setp.lt.u64 	%p311, %rd2125, %rd2123;
	selp.u64 	%rd2126, 1, 0, %p311;
	add.s64 	%rd2127, %rd2124, %rd2126;
	mul.lo.s64 	%rd2128, %rd131, %rd9352;
	mul.hi.u64 	%rd2129, %rd9352, %rd131;
	add.s64 	%rd2130, %rd2128, %rd2127;
	setp.lt.u64 	%p312, %rd2130, %rd2128;
	selp.u64 	%rd2131, 1, 0, %p312;
	add.s64 	%rd2132, %rd2129, %rd2131;
	mul.lo.s64 	%rd2133, %rd134, %rd9351;
	mul.hi.u64 	%rd2134, %rd9351, %rd134;
	add.s64 	%rd2135, %rd2133, %rd2120;
	setp.lt.u64 	%p313, %rd2135, %rd2133;
	selp.u64 	%rd2136, 1, 0, %p313;
	add.s64 	%rd2137, %rd2134, %rd2136;
	mul.lo.s64 	%rd2138, %rd133, %rd9351;
	mul.hi.u64 	%rd2139, %rd9351, %rd133;
	add.s64 	%rd2140, %rd2138, %rd2125;
	setp.lt.u64 	%p314, %rd2140, %rd2138;
	selp.u64 	%rd2141, 1, 0, %p314;
	add.s64 	%rd2142, %rd2140, %rd2137;
	setp.lt.u64 	%p315, %rd2142, %rd2140;
	selp.u64 	%rd2143, 1, 0, %p315;
	add.s64 	%rd2144, %rd2139, %rd2141;
	add.s64 	%rd2145, %rd2144, %rd2143;
	mul.lo.s64 	%rd2146, %rd132, %rd9351;
	mul.hi.u64 	%rd2147, %rd9351, %rd132;
	add.s64 	%rd2148, %rd2146, %rd2130;
	setp.lt.u64 	%p316, %rd2148, %rd2146;
	selp.u64 	%rd2149, 1, 0, %p316;
	add.s64 	%rd2150, %rd2148, %rd2145;
	setp.lt.u64 	%p317, %rd2150, %rd2148;
	selp.u64 	%rd2151, 1, 0, %p317;
	add.s64 	%rd2152, %rd2147, %rd2149;
	add.s64 	%rd2153, %rd2152, %rd2151;
	mul.lo.s64 	%rd2154, %rd131, %rd9351;
	mul.hi.u64 	%rd2155, %rd9351, %rd131;
	add.s64 	%rd2156, %rd2154, %rd2132;
	setp.lt.u64 	%p318, %rd2156, %rd2154;
	selp.u64 	%rd2157, 1, 0, %p318;
	add.s64 	%rd2158, %rd2156, %rd2153;
	setp.lt.u64 	%p319, %rd2158, %rd2156;
	selp.u64 	%rd2159, 1, 0, %p319;
	add.s64 	%rd2160, %rd2155, %rd2157;
	add.s64 	%rd2161, %rd2160, %rd2159;
	mul.lo.s64 	%rd2162, %rd134, %rd9350;
	mul.hi.u64 	%rd2163, %rd9350, %rd134;
	add.s64 	%rd2164, %rd2162, %rd2142;
	setp.lt.u64 	%p320, %rd2164, %rd2162;
	selp.u64 	%rd2165, 1, 0, %p320;
	add.s64 	%rd2166, %rd2163, %rd2165;
	mul.lo.s64 	%rd2167, %rd133, %rd9350;
	mul.hi.u64 	%rd2168, %rd9350, %rd133;
	add.s64 	%rd2169, %rd2167, %rd2150;
	setp.lt.u64 	%p321, %rd2169, %rd2167;
	selp.u64 	%rd2170, 1, 0, %p321;
	add.s64 	%rd2171, %rd2169, %rd2166;
	setp.lt.u64 	%p322, %rd2171, %rd2169;
	selp.u64 	%rd2172, 1, 0, %p322;
	add.s64 	%rd2173, %rd2168, %rd2170;
	add.s64 	%rd2174, %rd2173, %rd2172;
	mul.lo.s64 	%rd2175, %rd132, %rd9350;
	mul.hi.u64 	%rd2176, %rd9350, %rd132;
	add.s64 	%rd2177, %rd2175, %rd2158;
	setp.lt.u64 	%p323, %rd2177, %rd2175;
	selp.u64 	%rd2178, 1, 0, %p323;
	add.s64 	%rd2179, %rd2177, %rd2174;
	setp.lt.u64 	%p324, %rd2179, %rd2177;
	selp.u64 	%rd2180, 1, 0, %p324;
	add.s64 	%rd2181, %rd2176, %rd2178;
	add.s64 	%rd2182, %rd2181, %rd2180;
	mul.lo.s64 	%rd2183, %rd131, %rd9350;
	mul.hi.u64 	%rd2184, %rd9350, %rd131;
	add.s64 	%rd2185, %rd2183, %rd2161;
	setp.lt.u64 	%p325, %rd2185, %rd2183;
	selp.u64 	%rd2186, 1, 0, %p325;
	add.s64 	%rd2187, %rd2185, %rd2182;
	setp.lt.u64 	%p326, %rd2187, %rd2185;
	selp.u64 	%rd2188, 1, 0, %p326;
	add.s64 	%rd2189, %rd2184, %rd2186;
	add.s64 	%rd2190, %rd2189, %rd2188;
	mul.lo.s64 	%rd2191, %rd134, %rd9349;
	mul.hi.u64 	%rd2192, %rd9349, %rd134;
	add.s64 	%rd2193, %rd2191, %rd2171;
	setp.lt.u64 	%p327, %rd2193, %rd2191;
	selp.u64 	%rd2194, 1, 0, %p327;
	add.s64 	%rd2195, %rd2192, %rd2194;
	mul.lo.s64 	%rd2196, %rd133, %rd9349;
	mul.hi.u64 	%rd2197, %rd9349, %rd133;
	add.s64 	%rd2198, %rd2196, %rd2179;
	setp.lt.u64 	%p328, %rd2198, %rd2196;
	selp.u64 	%rd2199, 1, 0, %p328;
	add.s64 	%rd9186, %rd2198, %rd2195;
	setp.lt.u64 	%p329, %rd9186, %rd2198;
	selp.u64 	%rd2200, 1, 0, %p329;
	add.s64 	%rd2201, %rd2197, %rd2199;
	add.s64 	%rd2202, %rd2201, %rd2200;
	mul.lo.s64 	%rd2203, %rd132, %rd9349;
	mul.hi.u64 	%rd2204, %rd9349, %rd132;
	add.s64 	%rd2205, %rd2203, %rd2187;
	setp.lt.u64 	%p330, %rd2205, %rd2203;
	selp.u64 	%rd2206, 1, 0, %p330;
	add.s64 	%rd9185, %rd2205, %rd2202;
	setp.lt.u64 	%p331, %rd9185, %rd2205;
	selp.u64 	%rd2207, 1, 0, %p331;
	add.s64 	%rd2208, %rd2204, %rd2206;
	add.s64 	%rd2209, %rd2208, %rd2207;
	mul.lo.s64 	%rd2210, %rd131, %rd9349;
	mul.hi.u64 	%rd2211, %rd9349, %rd131;
	add.s64 	%rd2212, %rd2210, %rd2190;
	setp.lt.u64 	%p332, %rd2212, %rd2210;
	selp.u64 	%rd2213, 1, 0, %p332;
	add.s64 	%rd9184, %rd2212, %rd2209;
	setp.lt.u64 	%p333, %rd9184, %rd2212;
	selp.u64 	%rd2214, 1, 0, %p333;
	add.s64 	%rd2215, %rd2211, %rd2213;
	add.s64 	%rd9183, %rd2215, %rd2214;
	mul.lo.s64 	%rd2216, %rd49, %rd2116;
	mul.lo.s64 	%rd2217, %rd2216, %rd50;
	mul.hi.u64 	%rd2218, %rd2216, %rd50;
	not.b64 	%rd2219, %rd2217;
	setp.gt.u64 	%p334, %rd2116, %rd2219;
	selp.u64 	%rd2220, 1, 0, %p334;
	add.s64 	%rd2221, %rd2218, %rd2220;
	mul.lo.s64 	%rd2222, %rd1, %rd2216;
	mul.hi.u64 	%rd2223, %rd2216, %rd1;
	add.s64 	%rd2224, %rd2222, %rd2135;
	setp.lt.u64 	%p335, %rd2224, %rd2222;
	selp.u64 	%rd2225, 1, 0, %p335;
	add.s64 	%rd139, %rd2221, %rd2224;
	setp.lt.u64 	%p336, %rd139, %rd2221;
	selp.u64 	%rd2226, 1, 0, %p336;
	add.s64 	%rd2227, %rd2223, %rd2225;
	add.s64 	%rd2228, %rd2227, %rd2226;
	mul.lo.s64 	%rd2229, %rd2, %rd2216;
	mul.hi.u64 	%rd2230, %rd2216, %rd2;
	add.s64 	%rd2231, %rd2229, %rd2164;
	setp.lt.u64 	%p337, %rd2231, %rd2229;
	selp.u64 	%rd2232, 1, 0, %p337;
	add.s64 	%rd140, %rd2228, %rd2231;
	setp.lt.u64 	%p338, %rd140, %rd2228;
	selp.u64 	%rd2233, 1, 0, %p338;
	add.s64 	%rd2234, %rd2230, %rd2232;
	add.s64 	%rd2235, %rd2234, %rd2233;
	mul.lo.s64 	%rd2236, %rd3, %rd2216;
	mul.hi.u64 	%rd2237, %rd2216, %rd3;
	add.s64 	%rd2238, %rd2236, %rd2193;
	setp.lt.u64 	%p339, %rd2238, %rd2236;
	selp.u64 	%rd2239, 1, 0, %p339;
	add.s64 	%rd141, %rd2235, %rd2238;
	setp.lt.u64 	%p340, %rd141, %rd2235;
	selp.u64 	%rd2240, 1, 0, %p340;
	add.s64 	%rd2241, %rd2237, %rd2239;
	add.s64 	%rd142, %rd2241, %rd2240;
	setp.ne.s64 	%p341, %rd142, 0;
	@%p341 bra 	$L__BB1_346;
$L__BB1_22:
	mul.lo.s64 	%rd2244, %rd49, %rd139;
	mul.lo.s64 	%rd2245, %rd2244, %rd50;
	mul.hi.u64 	%rd2246, %rd2244, %rd50;
	not.b64 	%rd2247, %rd2245;
	setp.gt.u64 	%p345, %rd139, %rd2247;
	selp.u64 	%rd2248, 1, 0, %p345;
	add.s64 	%rd2249, %rd2246, %rd2248;
	mul.lo.s64 	%rd2250, %rd1, %rd2244;
	mul.hi.u64 	%rd2251, %rd2244, %rd1;
	add.s64 	%rd2252, %rd2250, %rd140;
	setp.lt.u64 	%p346, %rd2252, %rd2250;
	selp.u64 	%rd2253, 1, 0, %p346;
	add.s64 	%rd147, %rd2249, %rd2252;
	setp.lt.u64 	%p347, %rd147, %rd2249;
	selp.u64 	%rd2254, 1, 0, %p347;
	add.s64 	%rd2255, %rd2251, %rd2253;
	add.s64 	%rd2256, %rd2255, %rd2254;
	mul.lo.s64 	%rd2257, %rd2, %rd2244;
	mul.hi.u64 	%rd2258, %rd2244, %rd2;
	add.s64 	%rd2259, %rd2257, %rd141;
	setp.lt.u64 	%p348, %rd2259, %rd2257;
	selp.u64 	%rd2260, 1, 0, %p348;
	add.s64 	%rd148, %rd2256, %rd2259;
	setp.lt.u64 	%p349, %rd148, %rd2256;
	selp.u64 	%rd2261, 1, 0, %p349;
	add.s64 	%rd2262, %rd2258, %rd2260;
	add.s64 	%rd2263, %rd2262, %rd2261;
	mul.lo.s64 	%rd2264, %rd3, %rd2244;
	mul.hi.u64 	%rd2265, %rd2244, %rd3;
	add.s64 	%rd2266, %rd2264, %rd9186;
	setp.lt.u64 	%p350, %rd2266, %rd2264;
	selp.u64 	%rd2267, 1, 0, %p350;
	add.s64 	%rd149, %rd2263, %rd2266;
	setp.lt.u64 	%p351, %rd149, %rd2263;
	selp.u64 	%rd2268, 1, 0, %p351;
	add.s64 	%rd2269, %rd2265, %rd2267;
	add.s64 	%rd150, %rd2269, %rd2268;
	setp.eq.s64 	%p352, %rd150, 0;
	@%p352 bra 	$L__BB1_25;
	add.s64 	%rd151, %rd9185, %rd150;
	setp.ge.u64 	%p353, %rd151, %rd9185;
	mov.u64 	%rd9185, %rd151;
	@%p353 bra 	$L__BB1_25;
	add.s64 	%rd9184, %rd9184, 1;
	setp.eq.s64 	%p354, %rd9184, 0;
	selp.u64 	%rd2270, 1, 0, %p354;
	add.s64 	%rd9183, %rd9183, %rd2270;
$L__BB1_25:
	mul.lo.s64 	%rd2271, %rd49, %rd147;
	mul.lo.s64 	%rd2272, %rd2271, %rd50;
	mul.hi.u64 	%rd2273, %rd2271, %rd50;
	not.b64 	%rd2274, %rd2272;
	setp.gt.u64 	%p355, %rd147, %rd2274;
	selp.u64 	%rd2275, 1, 0, %p355;
	add.s64 	%rd2276, %rd2273, %rd2275;
	mul.lo.s64 	%rd2277, %rd1, %rd2271;
	mul.hi.u64 	%rd2278, %rd2271, %rd1;
	add.s64 	%rd2279, %rd2277, %rd148;
	setp.lt.u64 	%p356, %rd2279, %rd2277;
	selp.u64 	%rd2280, 1, 0, %p356;
	add.s64 	%rd157, %rd2276, %rd2279;
	setp.lt.u64 	%p357, %rd157, %rd2276;
	selp.u64 	%rd2281, 1, 0, %p357;
	add.s64 	%rd2282, %rd2278, %rd2280;
	add.s64 	%rd2283, %rd2282, %rd2281;
	mul.lo.s64 	%rd2284, %rd2, %rd2271;
	mul.hi.u64 	%rd2285, %rd2271, %rd2;
	add.s64 	%rd2286, %rd2284, %rd149;
	setp.lt.u64 	%p358, %rd2286, %rd2284;
	selp.u64 	%rd2287, 1, 0, %p358;
	add.s64 	%rd158, %rd2283, %rd2286;
	setp.lt.u64 	%p359, %rd158, %rd2283;
	selp.u64 	%rd2288, 1, 0, %p359;
	add.s64 	%rd2289, %rd2285, %rd2287;
	add.s64 	%rd2290, %rd2289, %rd2288;
	mul.lo.s64 	%rd2291, %rd3, %rd2271;
	mul.hi.u64 	%rd2292, %rd2271, %rd3;
	add.s64 	%rd2293, %rd2291, %rd9185;
	setp.lt.u64 	%p360, %rd2293, %rd2291;
	selp.u64 	%rd2294, 1, 0, %p360;
	add.s64 	%rd159, %rd2290, %rd2293;
	setp.lt.u64 	%p361, %rd159, %rd2290;
	selp.u64 	%rd2295, 1, 0, %p361;
	add.s64 	%rd2296, %rd2292, %rd2294;
	add.s64 	%rd160, %rd2296, %rd2295;
	setp.eq.s64 	%p362, %rd160, 0;
	@%p362 bra 	$L__BB1_27;
	add.s64 	%rd161, %rd9184, %rd160;
	setp.lt.u64 	%p363, %rd161, %rd9184;
	selp.u64 	%rd2297, 1, 0, %p363;
	add.s64 	%rd9183, %rd9183, %rd2297;
	mov.u64 	%rd9184, %rd161;
$L__BB1_27:
	mul.lo.s64 	%rd2298, %rd49, %rd157;
	mul.lo.s64 	%rd2299, %rd2298, %rd50;
	mul.hi.u64 	%rd2300, %rd2298, %rd50;
	not.b64 	%rd2301, %rd2299;
	setp.gt.u64 	%p365, %rd157, %rd2301;
	selp.u64 	%rd2302, 1, 0, %p365;
	add.s64 	%rd2303, %rd2300, %rd2302;
	mul.lo.s64 	%rd2304, %rd1, %rd2298;
	mul.hi.u64 	%rd2305, %rd2298, %rd1;
	add.s64 	%rd2306, %rd2304, %rd158;
	setp.lt.u64 	%p366, %rd2306, %rd2304;
	selp.u64 	%rd2307, 1, 0, %p366;
	add.s64 	%rd165, %rd2303, %rd2306;
	setp.lt.u64 	%p367, %rd165, %rd2303;
	selp.u64 	%rd2308, 1, 0, %p367;
	add.s64 	%rd2309, %rd2305, %rd2307;
	add.s64 	%rd2310, %rd2309, %rd2308;
	mul.lo.s64 	%rd2311, %rd2, %rd2298;
	mul.hi.u64 	%rd2312, %rd2298, %rd2;
	add.s64 	%rd2313, %rd2311, %rd159;
	setp.lt.u64 	%p368, %rd2313, %rd2311;
	selp.u64 	%rd2314, 1, 0, %p368;
	add.s64 	%rd166, %rd2310, %rd2313;
	setp.lt.u64 	%p369, %rd166, %rd2310;
	selp.u64 	%rd2315, 1, 0, %p369;
	add.s64 	%rd2316, %rd2312, %rd2314;
	add.s64 	%rd2317, %rd2316, %rd2315;
	mul.lo.s64 	%rd2318, %rd3, %rd2298;
	mul.hi.u64 	%rd2319, %rd2298, %rd3;
	add.s64 	%rd2320, %rd2318, %rd9184;
	setp.lt.u64 	%p370, %rd2320, %rd2318;
	selp.u64 	%rd2321, 1, 0, %p370;
	add.s64 	%rd167, %rd2317, %rd2320;
	setp.lt.u64 	%p371, %rd167, %rd2317;
	selp.u64 	%rd2322, 1, 0, %p371;
	add.s64 	%rd2323, %rd2319, %rd2321;
	add.s64 	%rd2324, %rd2323, %rd2322;
	add.s64 	%rd168, %rd9183, %rd2324;
	setp.lt.u64 	%p372, %rd165, %rd50;
	selp.u64 	%rd169, 1, 0, %p372;
	setp.lt.u64 	%p373, %rd166, %rd1;
	setp.eq.s64 	%p374, %rd166, %rd1;
	and.pred  	%p375, %p372, %p374;
	or.pred  	%p377, %p373, %p375;
	selp.u64 	%rd170, 1, 0, %p377;
	setp.lt.u64 	%p378, %rd167, %rd2;
	setp.eq.s64 	%p379, %rd167, %rd2;
	and.pred  	%p380, %p379, %p377;
	or.pred  	%p7, %p378, %p380;
	setp.lt.u64 	%p382, %rd168, %rd3;
	mov.pred 	%p3341, 0;
	@%p382 bra 	$L__BB1_29;
	not.pred 	%p383, %p7;
	setp.ne.s64 	%p384, %rd168, %rd3;
	or.pred  	%p3341, %p384, %p383;
$L__BB1_29:
	selp.u64 	%rd2325, 1, 0, %p7;
	add.s64 	%rd2326, %rd3, %rd2325;
	selp.b64 	%rd2327, %rd2326, 0, %p3341;
	sub.s64 	%rd175, %rd168, %rd2327;
	add.s64 	%rd2328, %rd2, %rd170;
	selp.b64 	%rd2329, %rd2328, 0, %p3341;
	sub.s64 	%rd176, %rd167, %rd2329;
	add.s64 	%rd2330, %rd1, %rd169;
	selp.b64 	%rd2331, %rd2330, 0, %p3341;
	sub.s64 	%rd177, %rd166, %rd2331;
	selp.b64 	%rd2332, %rd50, 0, %p3341;
	sub.s64 	%rd178, %rd165, %rd2332;
	ld.global.nc.u64 	%rd2333, [%rd28];
	mul.lo.s64 	%rd2334, %rd90, %rd2333;
	mul.hi.u64 	%rd2335, %rd2333, %rd90;
	mul.lo.s64 	%rd2336, %rd89, %rd2333;
	mul.hi.u64 	%rd2337, %rd2333, %rd89;
	add.s64 	%rd2338, %rd2336, %rd2335;
	setp.lt.u64 	%p385, %rd2338, %rd2336;
	selp.u64 	%rd2339, 1, 0, %p385;
	add.s64 	%rd2340, %rd2337, %rd2339;
	mul.lo.s64 	%rd2341, %rd88, %rd2333;
	mul.hi.u64 	%rd2342, %rd2333, %rd88;
	add.s64 	%rd2343, %rd2341, %rd2340;
	setp.lt.u64 	%p386, %rd2343, %rd2341;
	selp.u64 	%rd2344, 1, 0, %p386;
	add.s64 	%rd2345, %rd2342, %rd2344;
	mul.lo.s64 	%rd2346, %rd87, %rd2333;
	mul.hi.u64 	%rd2347, %rd2333, %rd87;
	add.s64 	%rd2348, %rd2346, %rd2345;
	setp.lt.u64 	%p387, %rd2348, %rd2346;
	selp.u64 	%rd2349, 1, 0, %p387;
	add.s64 	%rd2350, %rd2347, %rd2349;
	ld.global.nc.u64 	%rd2351, [%rd28+8];
	mul.lo.s64 	%rd2352, %rd90, %rd2351;
	mul.hi.u64 	%rd2353, %rd2351, %rd90;
	add.s64 	%rd2354, %rd2352, %rd2338;
	setp.lt.u64 	%p388, %rd2354, %rd2352;
	selp.u64 	%rd2355, 1, 0, %p388;
	add.s64 	%rd2356, %rd2353, %rd2355;
	mul.lo.s64 	%rd2357, %rd89, %rd2351;
	mul.hi.u64 	%rd2358, %rd2351, %rd89;
	add.s64 	%rd2359, %rd2357, %rd2343;
	setp.lt.u64 	%p389, %rd2359, %rd2357;
	selp.u64 	%rd2360, 1, 0, %p389;
	add.s64 	%rd2361, %rd2359, %rd2356;
	setp.lt.u64 	%p390, %rd2361, %rd2359;
	selp.u64 	%rd2362, 1, 0, %p390;
	add.s64 	%rd2363, %rd2358, %rd2360;
	add.s64 	%rd2364, %rd2363, %rd2362;
	mul.lo.s64 	%rd2365, %rd88, %rd2351;
	mul.hi.u64 	%rd2366, %rd2351, %rd88;
	add.s64 	%rd2367, %rd2365, %rd2348;
	setp.lt.u64 	%p391, %rd2367, %rd2365;
	selp.u64 	%rd2368, 1, 0, %p391;
	add.s64 	%rd2369, %rd2367, %rd2364;
	setp.lt.u64 	%p392, %rd2369, %rd2367;
	selp.u64 	%rd2370, 1, 0, %p392;
	add.s64 	%rd2371, %rd2366, %rd2368;
	add.s64 	%rd2372, %rd2371, %rd2370;
	mul.lo.s64 	%rd2373, %rd87, %rd2351;
	mul.hi.u64 	%rd2374, %rd2351, %rd87;
	add.s64 	%rd2375, %rd2373, %rd2350;
	setp.lt.u64 	%p393, %rd2375, %rd2373;
	selp.u64 	%rd2376, 1, 0, %p393;
	add.s64 	%rd2377, %rd2375, %rd2372;
	setp.lt.u64 	%p394, %rd2377, %rd2375;
	selp.u64 	%rd2378, 1, 0, %p394;
	add.s64 	%rd2379, %rd2374, %rd2376;
	add.s64 	%rd2380, %rd2379, %rd2378;
	ld.global.nc.u64 	%rd2381, [%rd28+16];
	mul.lo.s64 	%rd2382, %rd90, %rd2381;
	mul.hi.u64 	%rd2383, %rd2381, %rd90;
	add.s64 	%rd2384, %rd2382, %rd2361;
	setp.lt.u64 	%p395, %rd2384, %rd2382;
	selp.u64 	%rd2385, 1, 0, %p395;
	add.s64 	%rd2386, %rd2383, %rd2385;
	mul.lo.s64 	%rd2387, %rd89, %rd2381;
	mul.hi.u64 	%rd2388, %rd2381, %rd89;
	add.s64 	%rd2389, %rd2387, %rd2369;
	setp.lt.u64 	%p396, %rd2389, %rd2387;
	selp.u64 	%rd2390, 1, 0, %p396;
	add.s64 	%rd2391, %rd2389, %rd2386;
	setp.lt.u64 	%p397, %rd2391, %rd2389;
	selp.u64 	%rd2392, 1, 0, %p397;
	add.s64 	%rd2393, %rd2388, %rd2390;
	add.s64 	%rd2394, %rd2393, %rd2392;
	mul.lo.s64 	%rd2395, %rd88, %rd2381;
	mul.hi.u64 	%rd2396, %rd2381, %rd88;
	add.s64 	%rd2397, %rd2395, %rd2377;
	setp.lt.u64 	%p398, %rd2397, %rd2395;
	selp.u64 	%rd2398, 1, 0, %p398;
	add.s64 	%rd2399, %rd2397, %rd2394;
	setp.lt.u64 	%p399, %rd2399, %rd2397;
	selp.u64 	%rd2400, 1, 0, %p399;
	add.s64 	%rd2401, %rd2396, %rd2398;
	add.s64 	%rd2402, %rd2401, %rd2400;
	mul.lo.s64 	%rd2403, %rd87, %rd2381;
	mul.hi.u64 	%rd2404, %rd2381, %rd87;
	add.s64 	%rd2405, %rd2403, %rd2380;
	setp.lt.u64 	%p400, %rd2405, %rd2403;
	selp.u64 	%rd2406, 1, 0, %p400;
	add.s64 	%rd2407, %rd2405, %rd2402;
	setp.lt.u64 	%p401, %rd2407, %rd2405;
	selp.u64 	%rd2408, 1, 0, %p401;
	add.s64 	%rd2409, %rd2404, %rd2406;
	add.s64 	%rd2410, %rd2409, %rd2408;
	ld.global.nc.u64 	%rd2411, [%rd28+24];
	mul.lo.s64 	%rd2412, %rd90, %rd2411;
	mul.hi.u64 	%rd2413, %rd2411, %rd90;
	add.s64 	%rd2414, %rd2412, %rd2391;
	setp.lt.u64 	%p402, %rd2414, %rd2412;
	selp.u64 	%rd2415, 1, 0, %p402;
	add.s64 	%rd2416, %rd2413, %rd2415;
	mul.lo.s64 	%rd2417, %rd89, %rd2411;
	mul.hi.u64 	%rd2418, %rd2411, %rd89;
	add.s64 	%rd2419, %rd2417, %rd2399;
	setp.lt.u64 	%p403, %rd2419, %rd2417;
	selp.u64 	%rd2420, 1, 0, %p403;
	add.s64 	%rd9195, %rd2419, %rd2416;
	setp.lt.u64 	%p404, %rd9195, %rd2419;
	selp.u64 	%rd2421, 1, 0, %p404;
	add.s64 	%rd2422, %rd2418, %rd2420;
	add.s64 	%rd2423, %rd2422, %rd2421;
	mul.lo.s64 	%rd2424, %rd88, %rd2411;
	mul.hi.u64 	%rd2425, %rd2411, %rd88;
	add.s64 	%rd2426, %rd2424, %rd2407;
	setp.lt.u64 	%p405, %rd2426, %rd2424;
	selp.u64 	%rd2427, 1, 0, %p405;
	add.s64 	%rd9194, %rd2426, %rd2423;
	setp.lt.u64 	%p406, %rd9194, %rd2426;
	selp.u64 	%rd2428, 1, 0, %p406;
	add.s64 	%rd2429, %rd2425, %rd2427;
	add.s64 	%rd2430, %rd2429, %rd2428;
	mul.lo.s64 	%rd2431, %rd87, %rd2411;
	mul.hi.u64 	%rd2432, %rd2411, %rd87;
	add.s64 	%rd2433, %rd2431, %rd2410;
	setp.lt.u64 	%p407, %rd2433, %rd2431;
	selp.u64 	%rd2434, 1, 0, %p407;
	add.s64 	%rd9193, %rd2433, %rd2430;
	setp.lt.u64 	%p408, %rd9193, %rd2433;
	selp.u64 	%rd2435, 1, 0, %p408;
	add.s64 	%rd2436, %rd2432, %rd2434;
	add.s64 	%rd9192, %rd2436, %rd2435;
	mul.lo.s64 	%rd2437, %rd49, %rd2334;
	mul.lo.s64 	%rd2438, %rd2437, %rd50;
	mul.hi.u64 	%rd2439, %rd2437, %rd50;
	not.b64 	%rd2440, %rd2438;
	setp.gt.u64 	%p409, %rd2334, %rd2440;
	selp.u64 	%rd2441, 1, 0, %p409;
	add.s64 	%rd2442, %rd2439, %rd2441;
	mul.lo.s64 	%rd2443, %rd1, %rd2437;
	mul.hi.u64 	%rd2444, %rd2437, %rd1;
	add.s64 	%rd2445, %rd2443, %rd2354;
	setp.lt.u64 	%p410, %rd2445, %rd2443;
	selp.u64 	%rd2446, 1, 0, %p410;
	add.s64 	%rd183, %rd2442, %rd2445;
	setp.lt.u64 	%p411, %rd183, %rd2442;
	selp.u64 	%rd2447, 1, 0, %p411;
	add.s64 	%rd2448, %rd2444, %rd2446;
	add.s64 	%rd2449, %rd2448, %rd2447;
	mul.lo.s64 	%rd2450, %rd2, %rd2437;
	mul.hi.u64 	%rd2451, %rd2437, %rd2;
	add.s64 	%rd2452, %rd2450, %rd2384;
	setp.lt.u64 	%p412, %rd2452, %rd2450;
	selp.u64 	%rd2453, 1, 0, %p412;
	add.s64 	%rd184, %rd2449, %rd2452;
	setp.lt.u64 	%p413, %rd184, %rd2449;
	selp.u64 	%rd2454, 1, 0, %p413;
	add.s64 	%rd2455, %rd2451, %rd2453;
	add.s64 	%rd2456, %rd2455, %rd2454;
	mul.lo.s64 	%rd2457, %rd3, %rd2437;
	mul.hi.u64 	%rd2458, %rd2437, %rd3;
	add.s64 	%rd2459, %rd2457, %rd2414;
	setp.lt.u64 	%p414, %rd2459, %rd2457;
	selp.u64 	%rd2460, 1, 0, %p414;
	add.s64 	%rd185, %rd2456, %rd2459;
	setp.lt.u64 	%p415, %rd185, %rd2456;
	selp.u64 	%rd2461, 1, 0, %p415;
	add.s64 	%rd2462, %rd2458, %rd2460;
	add.s64 	%rd186, %rd2462, %rd2461;
	setp.ne.s64 	%p416, %rd186, 0;
	@%p416 bra 	$L__BB1_349;
$L__BB1_30:
	mul.lo.s64 	%rd2465, %rd49, %rd183;
	mul.lo.s64 	%rd2466, %rd2465, %rd50;
	mul.hi.u64 	%rd2467, %rd2465, %rd50;
	not.b64 	%rd2468, %rd2466;
	setp.gt.u64 	%p420, %rd183, %rd2468;
	selp.u64 	%rd2469, 1, 0, %p420;
	add.s64 	%rd2470, %rd2467, %rd2469;
	mul.lo.s64 	%rd2471, %rd1, %rd2465;
	mul.hi.u64 	%rd2472, %rd2465, %rd1;
	add.s64 	%rd2473, %rd2471, %rd184;
	setp.lt.u64 	%p421, %rd2473, %rd2471;
	selp.u64 	%rd2474, 1, 0, %p421;
	add.s64 	%rd191, %rd2470, %rd2473;
	setp.lt.u64 	%p422, %rd191, %rd2470;
	selp.u64 	%rd2475, 1, 0, %p422;
	add.s64 	%rd2476, %rd2472, %rd2474;
	add.s64 	%rd2477, %rd2476, %rd2475;
	mul.lo.s64 	%rd2478, %rd2, %rd2465;
	mul.hi.u64 	%rd2479, %rd2465, %rd2;
	add.s64 	%rd2480, %rd2478, %rd185;
	setp.lt.u64 	%p423, %rd2480, %rd2478;
	selp.u64 	%rd2481, 1, 0, %p423;
	add.s64 	%rd192, %rd2477, %rd2480;
	setp.lt.u64 	%p424, %rd192, %rd2477;
	selp.u64 	%rd2482, 1, 0, %p424;
	add.s64 	%rd2483, %rd2479, %rd2481;
	add.s64 	%rd2484, %rd2483, %rd2482;
	mul.lo.s64 	%rd2485, %rd3, %rd2465;
	mul.hi.u64 	%rd2486, %rd2465, %rd3;
	add.s64 	%rd2487, %rd2485, %rd9195;
	setp.lt.u64 	%p425, %rd2487, %rd2485;
	selp.u64 	%rd2488, 1, 0, %p425;
	add.s64 	%rd193, %rd2484, %rd2487;
	setp.lt.u64 	%p426, %rd193, %rd2484;
	selp.u64 	%rd2489, 1, 0, %p426;
	add.s64 	%rd2490, %rd2486, %rd2488;
	add.s64 	%rd194, %rd2490, %rd2489;
	setp.eq.s64 	%p427, %rd194, 0;
	@%p427 bra 	$L__BB1_33;
	add.s64 	%rd195, %rd9194, %rd194;
	setp.ge.u64 	%p428, %rd195, %rd9194;
	mov.u64 	%rd9194, %rd195;
	@%p428 bra 	$L__BB1_33;
	add.s64 	%rd9193, %rd9193, 1;
	setp.eq.s64 	%p429, %rd9193, 0;
	selp.u64 	%rd2491, 1, 0, %p429;
	add.s64 	%rd9192, %rd9192, %rd2491;
$L__BB1_33:
	mul.lo.s64 	%rd2492, %rd49, %rd191;
	mul.lo.s64 	%rd2493, %rd2492, %rd50;
	mul.hi.u64 	%rd2494, %rd2492, %rd50;
	not.b64 	%rd2495, %rd2493;
	setp.gt.u64 	%p430, %rd191, %rd2495;
	selp.u64 	%rd2496, 1, 0, %p430;
	add.s64 	%rd2497, %rd2494, %rd2496;
	mul.lo.s64 	%rd2498, %rd1, %rd2492;
	mul.hi.u64 	%rd2499, %rd2492, %rd1;
	add.s64 	%rd2500, %rd2498, %rd192;
	setp.lt.u64 	%p431, %rd2500, %rd2498;
	selp.u64 	%rd2501, 1, 0, %p431;
	add.s64 	%rd201, %rd2497, %rd2500;
	setp.lt.u64 	%p432, %rd201, %rd2497;
	selp.u64 	%rd2502, 1, 0, %p432;
	add.s64 	%rd2503, %rd2499, %rd2501;
	add.s64 	%rd2504, %rd2503, %rd2502;
	mul.lo.s64 	%rd2505, %rd2, %rd2492;
	mul.hi.u64 	%rd2506, %rd2492, %rd2;
	add.s64 	%rd2507, %rd2505, %rd193;
	setp.lt.u64 	%p433, %rd2507, %rd2505;
	selp.u64 	%rd2508, 1, 0, %p433;
	add.s64 	%rd202, %rd2504, %rd2507;
	setp.lt.u64 	%p434, %rd202, %rd2504;
	selp.u64 	%rd2509, 1, 0, %p434;
	add.s64 	%rd2510, %rd2506, %rd2508;
	add.s64 	%rd2511, %rd2510, %rd2509;
	mul.lo.s64 	%rd2512, %rd3, %rd2492;
	mul.hi.u64 	%rd2513, %rd2492, %rd3;
	add.s64 	%rd2514, %rd2512, %rd9194;
	setp.lt.u64 	%p435, %rd2514, %rd2512;
	selp.u64 	%rd2515, 1, 0, %p435;
	add.s64 	%rd203, %rd2511, %rd2514;
	setp.lt.u64 	%p436, %rd203, %rd2511;
	selp.u64 	%rd2516, 1, 0, %p436;
	add.s64 	%rd2517, %rd2513, %rd2515;
	add.s64 	%rd204, %rd2517, %rd2516;
	setp.eq.s64 	%p437, %rd204, 0;
	@%p437 bra 	$L__BB1_35;
	add.s64 	%rd205, %rd9193, %rd204;
	setp.lt.u64 	%p438, %rd205, %rd9193;
	selp.u64 	%rd2518, 1, 0, %p438;
	add.s64 	%rd9192, %rd9192, %rd2518;
	mov.u64 	%rd9193, %rd205;
$L__BB1_35:
	mul.lo.s64 	%rd2519, %rd49, %rd201;
	mul.lo.s64 	%rd2520, %rd2519, %rd50;
	mul.hi.u64 	%rd2521, %rd2519, %rd50;
	not.b64 	%rd2522, %rd2520;
	setp.gt.u64 	%p440, %rd201, %rd2522;
	selp.u64 	%rd2523, 1, 0, %p440;
	add.s64 	%rd2524, %rd2521, %rd2523;
	mul.lo.s64 	%rd2525, %rd1, %rd2519;
	mul.hi.u64 	%rd2526, %rd2519, %rd1;
	add.s64 	%rd2527, %rd2525, %rd202;
	setp.lt.u64 	%p441, %rd2527, %rd2525;
	selp.u64 	%rd2528, 1, 0, %p441;
	add.s64 	%rd209, %rd2524, %rd2527;
	setp.lt.u64 	%p442, %rd209, %rd2524;
	selp.u64 	%rd2529, 1, 0, %p442;
	add.s64 	%rd2530, %rd2526, %rd2528;
	add.s64 	%rd2531, %rd2530, %rd2529;
	mul.lo.s64 	%rd2532, %rd2, %rd2519;
	mul.hi.u64 	%rd2533, %rd2519, %rd2;
	add.s64 	%rd2534, %rd2532, %rd203;
	setp.lt.u64 	%p443, %rd2534, %rd2532;
	selp.u64 	%rd2535, 1, 0, %p443;
	add.s64 	%rd210, %rd2531, %rd2534;
	setp.lt.u64 	%p444, %rd210, %rd2531;
	selp.u64 	%rd2536, 1, 0, %p444;
	add.s64 	%rd2537, %rd2533, %rd2535;
	add.s64 	%rd2538, %rd2537, %rd2536;
	mul.lo.s64 	%rd2539, %rd3, %rd2519;
	mul.hi.u64 	%rd2540, %rd2519, %rd3;
	add.s64 	%rd2541, %rd2539, %rd9193;
	setp.lt.u64 	%p445, %rd2541, %rd2539;
	selp.u64 	%rd2542, 1, 0, %p445;
	add.s64 	%rd211, %rd2538, %rd2541;
	setp.lt.u64 	%p446, %rd211, %rd2538;
	selp.u64 	%rd2543, 1, 0, %p446;
	add.s64 	%rd2544, %rd2540, %rd2542;
	add.s64 	%rd2545, %rd2544, %rd2543;
	add.s64 	%rd212, %rd9192, %rd2545;
	setp.lt.u64 	%p447, %rd209, %rd50;
	selp.u64 	%rd213, 1, 0, %p447;
	setp.lt.u64 	%p448, %rd210, %rd1;
	setp.eq.s64 	%p449, %rd210, %rd1;
	and.pred  	%p450, %p447, %p449;
	or.pred  	%p452, %p448, %p450;
	selp.u64 	%rd214, 1, 0, %p452;
	setp.lt.u64 	%p453, %rd211, %rd2;
	setp.eq.s64 	%p454, %rd211, %rd2;
	and.pred  	%p455, %p454, %p452;
	or.pred  	%p10, %p453, %p455;
	setp.lt.u64 	%p457, %rd212, %rd3;
	mov.pred 	%p3342, 0;
	@%p457 bra 	$L__BB1_37;
	not.pred 	%p458, %p10;
	setp.ne.s64 	%p459, %rd212, %rd3;
	or.pred  	%p3342, %p459, %p458;
$L__BB1_37:
	selp.u64 	%rd2546, 1, 0, %p10;
	add.s64 	%rd2547, %rd3, %rd2546;
	selp.b64 	%rd2548, %rd2547, 0, %p3342;
	sub.s64 	%rd219, %rd212, %rd2548;
	add.s64 	%rd2549, %rd2, %rd214;
	selp.b64 	%rd2550, %rd2549, 0, %p3342;
	sub.s64 	%rd220, %rd211, %rd2550;
	add.s64 	%rd2551, %rd1, %rd213;
	selp.b64 	%rd2552, %rd2551, 0, %p3342;
	sub.s64 	%rd221, %rd210, %rd2552;
	selp.b64 	%rd2553, %rd50, 0, %p3342;
	sub.s64 	%rd222, %rd209, %rd2553;
	mul.lo.s64 	%rd2554, %rd41, %rd9348;
	mul.hi.u64 	%rd2555, %rd9348, %rd41;
	mul.lo.s64 	%rd2556, %rd42, %rd9348;
	mul.hi.u64 	%rd2557, %rd9348, %rd42;
	add.s64 	%rd2558, %rd2556, %rd2555;
	setp.lt.u64 	%p460, %rd2558, %rd2556;
	selp.u64 	%rd2559, 1, 0, %p460;
	add.s64 	%rd2560, %rd2557, %rd2559;
	mul.lo.s64 	%rd2561, %rd43, %rd9348;
	mul.hi.u64 	%rd2562, %rd9348, %rd43;
	add.s64 	%rd2563, %rd2561, %rd2560;
	setp.lt.u64 	%p461, %rd2563, %rd2561;
	selp.u64 	%rd2564, 1, 0, %p461;
	add.s64 	%rd2565, %rd2562, %rd2564;
	mul.lo.s64 	%rd2566, %rd44, %rd9348;
	mul.hi.u64 	%rd2567, %rd9348, %rd44;
	add.s64 	%rd2568, %rd2566, %rd2565;
	setp.lt.u64 	%p462, %rd2568, %rd2566;
	selp.u64 	%rd2569, 1, 0, %p462;
	add.s64 	%rd2570, %rd2567, %rd2569;
	mul.lo.s64 	%rd2571, %rd41, %rd9347;
	mul.hi.u64 	%rd2572, %rd9347, %rd41;
	add.s64 	%rd2573, %rd2571, %rd2558;
	setp.lt.u64 	%p463, %rd2573, %rd2571;
	selp.u64 	%rd2574, 1, 0, %p463;
	add.s64 	%rd2575, %rd2572, %rd2574;
	mul.lo.s64 	%rd2576, %rd42, %rd9347;
	mul.hi.u64 	%rd2577, %rd9347, %rd42;
	add.s64 	%rd2578, %rd2576, %rd2563;
	setp.lt.u64 	%p464, %rd2578, %rd2576;
	selp.u64 	%rd2579, 1, 0, %p464;
	add.s64 	%rd2580, %rd2578, %rd2575;
	setp.lt.u64 	%p465, %rd2580, %rd2578;
	selp.u64 	%rd2581, 1, 0, %p465;
	add.s64 	%rd2582, %rd2577, %rd2579;
	add.s64 	%rd2583, %rd2582, %rd2581;
	mul.lo.s64 	%rd2584, %rd43, %rd9347;
	mul.hi.u64 	%rd2585, %rd9347, %rd43;
	add.s64 	%rd2586, %rd2584, %rd2568;
	setp.lt.u64 	%p466, %rd2586, %rd2584;
	selp.u64 	%rd2587, 1, 0, %p466;
	add.s64 	%rd2588, %rd2586, %rd2583;
	setp.lt.u64 	%p467, %rd2588, %rd2586;
	selp.u64 	%rd2589, 1, 0, %p467;
	add.s64 	%rd2590, %rd2585, %rd2587;
	add.s64 	%rd2591, %rd2590, %rd2589;
	mul.lo.s64 	%rd2592, %rd44, %rd9347;
	mul.hi.u64 	%rd2593, %rd9347, %rd44;
	add.s64 	%rd2594, %rd2592, %rd2570;
	setp.lt.u64 	%p468, %rd2594, %rd2592;
	selp.u64 	%rd2595, 1, 0, %p468;
	add.s64 	%rd2596, %rd2594, %rd2591;
	setp.lt.u64 	%p469, %rd2596, %rd2594;
	selp.u64 	%rd2597, 1, 0, %p469;
	add.s64 	%rd2598, %rd2593, %rd2595;
	add.s64 	%rd2599, %rd2598, %rd2597;
	mul.lo.s64 	%rd2600, %rd41, %rd9346;
	mul.hi.u64 	%rd2601, %rd9346, %rd41;
	add.s64 	%rd2602, %rd2600, %rd2580;
	setp.lt.u64 	%p470, %rd2602, %rd2600;
	selp.u64 	%rd2603, 1, 0, %p470;
	add.s64 	%rd2604, %rd2601, %rd2603;
	mul.lo.s64 	%rd2605, %rd42, %rd9346;
	mul.hi.u64 	%rd2606, %rd9346, %rd42;
	add.s64 	%rd2607, %rd2605, %rd2588;
	setp.lt.u64 	%p471, %rd2607, %rd2605;
	selp.u64 	%rd2608, 1, 0, %p471;
	add.s64 	%rd2609, %rd2607, %rd2604;
	setp.lt.u64 	%p472, %rd2609, %rd2607;
	selp.u64 	%rd2610, 1, 0, %p472;
	add.s64 	%rd2611, %rd2606, %rd2608;
	add.s64 	%rd2612, %rd2611, %rd2610;
	mul.lo.s64 	%rd2613, %rd43, %rd9346;
	mul.hi.u64 	%rd2614, %rd9346, %rd43;
	add.s64 	%rd2615, %rd2613, %rd2596;
	setp.lt.u64 	%p473, %rd2615, %rd2613;
	selp.u64 	%rd2616, 1, 0, %p473;
	add.s64 	%rd2617, %rd2615, %rd2612;
	setp.lt.u64 	%p474, %rd2617, %rd2615;
	selp.u64 	%rd2618, 1, 0, %p474;
	add.s64 	%rd2619, %rd2614, %rd2616;
	add.s64 	%rd2620, %rd2619, %rd2618;
	mul.lo.s64 	%rd2621, %rd44, %rd9346;
	mul.hi.u64 	%rd2622, %rd9346, %rd44;
	add.s64 	%rd2623, %rd2621, %rd2599;
	setp.lt.u64 	%p475, %rd2623, %rd2621;
	selp.u64 	%rd2624, 1, 0, %p475;
	add.s64 	%rd2625, %rd2623, %rd2620;
	setp.lt.u64 	%p476, %rd2625, %rd2623;
	selp.u64 	%rd2626, 1, 0, %p476;
	add.s64 	%rd2627, %rd2622, %rd2624;
	add.s64 	%rd2628, %rd2627, %rd2626;
	mul.lo.s64 	%rd2629, %rd41, %rd9345;
	mul.hi.u64 	%rd2630, %rd9345, %rd41;
	add.s64 	%rd2631, %rd2629, %rd2609;
	setp.lt.u64 	%p477, %rd2631, %rd2629;
	selp.u64 	%rd2632, 1, 0, %p477;
	add.s64 	%rd2633, %rd2630, %rd2632;
	mul.lo.s64 	%rd2634, %rd42, %rd9345;
	mul.hi.u64 	%rd2635, %rd9345, %rd42;
	add.s64 	%rd2636, %rd2634, %rd2617;
	setp.lt.u64 	%p478, %rd2636, %rd2634;
	selp.u64 	%rd2637, 1, 0, %p478;
	add.s64 	%rd9204, %rd2636, %rd2633;
	setp.lt.u64 	%p479, %rd9204, %rd2636;
	selp.u64 	%rd2638, 1, 0, %p479;
	add.s64 	%rd2639, %rd2635, %rd2637;
	add.s64 	%rd2640, %rd2639, %rd2638;
	mul.lo.s64 	%rd2641, %rd43, %rd9345;
	mul.hi.u64 	%rd2642, %rd9345, %rd43;
	add.s64 	%rd2643, %rd2641, %rd2625;
	setp.lt.u64 	%p480, %rd2643, %rd2641;
	selp.u64 	%rd2644, 1, 0, %p480;
	add.s64 	%rd9203, %rd2643, %rd2640;
	setp.lt.u64 	%p481, %rd9203, %rd2643;
	selp.u64 	%rd2645, 1, 0, %p481;
	add.s64 	%rd2646, %rd2642, %rd2644;
	add.s64 	%rd2647, %rd2646, %rd2645;
	mul.lo.s64 	%rd2648, %rd44, %rd9345;
	mul.hi.u64 	%rd2649, %rd9345, %rd44;
	add.s64 	%rd2650, %rd2648, %rd2628;
	setp.lt.u64 	%p482, %rd2650, %rd2648;
	selp.u64 	%rd2651, 1, 0, %p482;
	add.s64 	%rd9202, %rd2650, %rd2647;
	setp.lt.u64 	%p483, %rd9202, %rd2650;
	selp.u64 	%rd2652, 1, 0, %p483;
	add.s64 	%rd2653, %rd2649, %rd2651;
	add.s64 	%rd9201, %rd2653, %rd2652;
	mul.lo.s64 	%rd2654, %rd49, %rd2554;
	mul.lo.s64 	%rd2655, %rd2654, %rd50;
	mul.hi.u64 	%rd2656, %rd2654, %rd50;
	not.b64 	%rd2657, %rd2655;
	setp.gt.u64 	%p484, %rd2554, %rd2657;
	selp.u64 	%rd2658, 1, 0, %p484;
	add.s64 	%rd2659, %rd2656, %rd2658;
	mul.lo.s64 	%rd2660, %rd1, %rd2654;
	mul.hi.u64 	%rd2661, %rd2654, %rd1;
	add.s64 	%rd2662, %rd2660, %rd2573;
	setp.lt.u64 	%p485, %rd2662, %rd2660;
	selp.u64 	%rd2663, 1, 0, %p485;
	add.s64 	%rd227, %rd2659, %rd2662;
	setp.lt.u64 	%p486, %rd227, %rd2659;
	selp.u64 	%rd2664, 1, 0, %p486;
	add.s64 	%rd2665, %rd2661, %rd2663;
	add.s64 	%rd2666, %rd2665, %rd2664;
	mul.lo.s64 	%rd2667, %rd2, %rd2654;
	mul.hi.u64 	%rd2668, %rd2654, %rd2;
	add.s64 	%rd2669, %rd2667, %rd2602;
	setp.lt.u64 	%p487, %rd2669, %rd2667;
	selp.u64 	%rd2670, 1, 0, %p487;
	add.s64 	%rd228, %rd2666, %rd2669;
	setp.lt.u64 	%p488, %rd228, %rd2666;
	selp.u64 	%rd2671, 1, 0, %p488;
	add.s64 	%rd2672, %rd2668, %rd2670;
	add.s64 	%rd2673, %rd2672, %rd2671;
	mul.lo.s64 	%rd2674, %rd3, %rd2654;
	mul.hi.u64 	%rd2675, %rd2654, %rd3;
	add.s64 	%rd2676, %rd2674, %rd2631;
	setp.lt.u64 	%p489, %rd2676, %rd2674;
	selp.u64 	%rd2677, 1, 0, %p489;
	add.s64 	%rd229, %rd2673, %rd2676;
	setp.lt.u64 	%p490, %rd229, %rd2673;
	selp.u64 	%rd2678, 1, 0, %p490;
	add.s64 	%rd2679, %rd2675, %rd2677;
	add.s64 	%rd230, %rd2679, %rd2678;
	setp.ne.s64 	%p491, %rd230, 0;
	@%p491 bra 	$L__BB1_352;
$L__BB1_38:
	mul.lo.s64 	%rd2682, %rd49, %rd227;
	mul.lo.s64 	%rd2683, %rd2682, %rd50;
	mul.hi.u64 	%rd2684, %rd2682, %rd50;
	not.b64 	%rd2685, %rd2683;
	setp.gt.u64 	%p495, %rd227, %rd2685;
	selp.u64 	%rd2686, 1, 0, %p495;
	add.s64 	%rd2687, %rd2684, %rd2686;
	mul.lo.s64 	%rd2688, %rd1, %rd2682;
	mul.hi.u64 	%rd2689, %rd2682, %rd1;
	add.s64 	%rd2690, %rd2688, %rd228;
	setp.lt.u64 	%p496, %rd2690, %rd2688;
	selp.u64 	%rd2691, 1, 0, %p496;
	add.s64 	%rd235, %rd2687, %rd2690;
	setp.lt.u64 	%p497, %rd235, %rd2687;
	selp.u64 	%rd2692, 1, 0, %p497;
	add.s64 	%rd2693, %rd2689, %rd2691;
	add.s64 	%rd2694, %rd2693, %rd2692;
	mul.lo.s64 	%rd2695, %rd2, %rd2682;
	mul.hi.u64 	%rd2696, %rd2682, %rd2;
	add.s64 	%rd2697, %rd2695, %rd229;
	setp.lt.u64 	%p498, %rd2697, %rd2695;
	selp.u64 	%rd2698, 1, 0, %p498;
	add.s64 	%rd236, %rd2694, %rd2697;
	setp.lt.u64 	%p499, %rd236, %rd2694;
	selp.u64 	%rd2699, 1, 0, %p499;
	add.s64 	%rd2700, %rd2696, %rd2698;
	add.s64 	%rd2701, %rd2700, %rd2699;
	mul.lo.s64 	%rd2702, %rd3, %rd2682;
	mul.hi.u64 	%rd2703, %rd2682, %rd3;
	add.s64 	%rd2704, %rd2702, %rd9204;
	setp.lt.u64 	%p500, %rd2704, %rd2702;
	selp.u64 	%rd2705, 1, 0, %p500;
	add.s64 	%rd237, %rd2701, %rd2704;
	setp.lt.u64 	%p501, %rd237, %rd2701;
	selp.u64 	%rd2706, 1, 0, %p501;
	add.s64 	%rd2707, %rd2703, %rd2705;
	add.s64 	%rd238, %rd2707, %rd2706;
	setp.eq.s64 	%p502, %rd238, 0;
	@%p502 bra 	$L__BB1_41;
	add.s64 	%rd239, %rd9203, %rd238;
	setp.ge.u64 	%p503, %rd239, %rd9203;
	mov.u64 	%rd9203, %rd239;
	@%p503 bra 	$L__BB1_41;
	add.s64 	%rd9202, %rd9202, 1;
	setp.eq.s64 	%p504, %rd9202, 0;
	selp.u64 	%rd2708, 1, 0, %p504;
	add.s64 	%rd9201, %rd9201, %rd2708;
$L__BB1_41:
	mul.lo.s64 	%rd2709, %rd49, %rd235;
	mul.lo.s64 	%rd2710, %rd2709, %rd50;
	mul.hi.u64 	%rd2711, %rd2709, %rd50;
	not.b64 	%rd2712, %rd2710;
	setp.gt.u64 	%p505, %rd235, %rd2712;
	selp.u64 	%rd2713, 1, 0, %p505;
	add.s64 	%rd2714, %rd2711, %rd2713;
	mul.lo.s64 	%rd2715, %rd1, %rd2709;
	mul.hi.u64 	%rd2716, %rd2709, %rd1;
	add.s64 	%rd2717, %rd2715, %rd236;
	setp.lt.u64 	%p506, %rd2717, %rd2715;
	selp.u64 	%rd2718, 1, 0, %p506;
	add.s64 	%rd245, %rd2714, %rd2717;
	setp.lt.u64 	%p507, %rd245, %rd2714;
	selp.u64 	%rd2719, 1, 0, %p507;
	add.s64 	%rd2720, %rd2716, %rd2718;
	add.s64 	%rd2721, %rd2720, %rd2719;
	mul.lo.s64 	%rd2722, %rd2, %rd2709;
	mul.hi.u64 	%rd2723, %rd2709, %rd2;
	add.s64 	%rd2724, %rd2722, %rd237;
	setp.lt.u64 	%p508, %rd2724, %rd2722;
	selp.u64 	%rd2725, 1, 0, %p508;
	add.s64 	%rd246, %rd2721, %rd2724;
	setp.lt.u64 	%p509, %rd246, %rd2721;
	selp.u64 	%rd2726, 1, 0, %p509;
	add.s64 	%rd2727, %rd2723, %rd2725;
	add.s64 	%rd2728, %rd2727, %rd2726;
	mul.lo.s64 	%rd2729, %rd3, %rd2709;
	mul.hi.u64 	%rd2730, %rd2709, %rd3;
	add.s64 	%rd2731, %rd2729, %rd9203;
	setp.lt.u64 	%p510, %rd2731, %rd2729;
	selp.u64 	%rd2732, 1, 0, %p510;
	add.s64 	%rd247, %rd2728, %rd2731;
	setp.lt.u64 	%p511, %rd247, %rd2728;
	selp.u64 	%rd2733, 1, 0, %p511;
	add.s64 	%rd2734, %rd2730, %rd2732;
	add.s64 	%rd248, %rd2734, %rd2733;
	setp.eq.s64 	%p512, %rd248, 0;
	@%p512 bra 	$L__BB1_43;
	add.s64 	%rd249, %rd9202, %rd248;
	setp.lt.u64 	%p513, %rd249, %rd9202;
	selp.u64 	%rd2735, 1, 0, %p513;
	add.s64 	%rd9201, %rd9201, %rd2735;
	mov.u64 	%rd9202, %rd249;
$L__BB1_43:
	mul.lo.s64 	%rd2736, %rd49, %rd245;
	mul.lo.s64 	%rd2737, %rd2736, %rd50;
	mul.hi.u64 	%rd2738, %rd2736, %rd50;
	not.b64 	%rd2739, %rd2737;
	setp.gt.u64 	%p515, %rd245, %rd2739;
	selp.u64 	%rd2740, 1, 0, %p515;
	add.s64 	%rd2741, %rd2738, %rd2740;
	mul.lo.s64 	%rd2742, %rd1, %rd2736;
	mul.hi.u64 	%rd2743, %rd2736, %rd1;
	add.s64 	%rd2744, %rd2742, %rd246;
	setp.lt.u64 	%p516, %rd2744, %rd2742;
	selp.u64 	%rd2745, 1, 0, %p516;
	add.s64 	%rd253, %rd2741, %rd2744;
	setp.lt.u64 	%p517, %rd253, %rd2741;
	selp.u64 	%rd2746, 1, 0, %p517;
	add.s64 	%rd2747, %rd2743, %rd2745;
	add.s64 	%rd2748, %rd2747, %rd2746;
	mul.lo.s64 	%rd2749, %rd2, %rd2736;
	mul.hi.u64 	%rd2750, %rd2736, %rd2;
	add.s64 	%rd2751, %rd2749, %rd247;
	setp.lt.u64 	%p518, %rd2751, %rd2749;
	selp.u64 	%rd2752, 1, 0, %p518;
	add.s64 	%rd254, %rd2748, %rd2751;
	setp.lt.u64 	%p519, %rd254, %rd2748;
	selp.u64 	%rd2753, 1, 0, %p519;
	add.s64 	%rd2754, %rd2750, %rd2752;
	add.s64 	%rd2755, %rd2754, %rd2753;
	mul.lo.s64 	%rd2756, %rd3, %rd2736;
	mul.hi.u64 	%rd2757, %rd2736, %rd3;
	add.s64 	%rd2758, %rd2756, %rd9202;
	setp.lt.u64 	%p520, %rd2758, %rd2756;
	selp.u64 	%rd2759, 1, 0, %p520;
	add.s64 	%rd255, %rd2755, %rd2758;
	setp.lt.u64 	%p521, %rd255, %rd2755;
	selp.u64 	%rd2760, 1, 0, %p521;
	add.s64 	%rd2761, %rd2757, %rd2759;
	add.s64 	%rd2762, %rd2761, %rd2760;
	add.s64 	%rd256, %rd9201, %rd2762;
	setp.lt.u64 	%p522, %rd253, %rd50;
	selp.u64 	%rd257, 1, 0, %p522;
	setp.lt.u64 	%p523, %rd254, %rd1;
	setp.eq.s64 	%p524, %rd254, %rd1;
	and.pred  	%p525, %p522, %p524;
	or.pred  	%p527, %p523, %p525;
	selp.u64 	%rd258, 1, 0, %p527;
	setp.lt.u64 	%p528, %rd255, %rd2;
	setp.eq.s64 	%p529, %rd255, %rd2;
	and.pred  	%p530, %p529, %p527;
	or.pred  	%p13, %p528, %p530;
	setp.lt.u64 	%p532, %rd256, %rd3;
	mov.pred 	%p3343, 0;
	@%p532 bra 	$L__BB1_45;
	not.pred 	%p533, %p13;
	setp.ne.s64 	%p534, %rd256, %rd3;
	or.pred  	%p3343, %p534, %p533;
$L__BB1_45:
	selp.u64 	%rd2763, 1, 0, %p13;
	add.s64 	%rd2764, %rd3, %rd2763;
	selp.b64 	%rd2765, %rd2764, 0, %p3343;
	sub.s64 	%rd2766, %rd256, %rd2765;
	add.s64 	%rd2767, %rd2, %rd258;
	selp.b64 	%rd2768, %rd2767, 0, %p3343;
	sub.s64 	%rd2769, %rd255, %rd2768;
	add.s64 	%rd2770, %rd1, %rd257;
	selp.b64 	%rd2771, %rd2770, 0, %p3343;
	sub.s64 	%rd2772, %rd254, %rd2771;
	selp.b64 	%rd2773, %rd50, 0, %p3343;
	sub.s64 	%rd2774, %rd253, %rd2773;
	mul.lo.s64 	%rd2775, %rd134, %rd2774;
	mul.hi.u64 	%rd2776, %rd2774, %rd134;
	mul.lo.s64 	%rd2777, %rd133, %rd2774;
	mul.hi.u64 	%rd2778, %rd2774, %rd133;
	add.s64 	%rd2779, %rd2777, %rd2776;
	setp.lt.u64 	%p535, %rd2779, %rd2777;
	selp.u64 	%rd2780, 1, 0, %p535;
	add.s64 	%rd2781, %rd2778, %rd2780;
	mul.lo.s64 	%rd2782, %rd132, %rd2774;
	mul.hi.u64 	%rd2783, %rd2774, %rd132;
	add.s64 	%rd2784, %rd2782, %rd2781;
	setp.lt.u64 	%p536, %rd2784, %rd2782;
	selp.u64 	%rd2785, 1, 0, %p536;
	add.s64 	%rd2786, %rd2783, %rd2785;
	mul.lo.s64 	%rd2787, %rd131, %rd2774;
	mul.hi.u64 	%rd2788, %rd2774, %rd131;
	add.s64 	%rd2789, %rd2787, %rd2786;
	setp.lt.u64 	%p537, %rd2789, %rd2787;
	selp.u64 	%rd2790, 1, 0, %p537;
	add.s64 	%rd2791, %rd2788, %rd2790;
	mul.lo.s64 	%rd2792, %rd134, %rd2772;
	mul.hi.u64 	%rd2793, %rd2772, %rd134;
	add.s64 	%rd2794, %rd2792, %rd2779;
	setp.lt.u64 	%p538, %rd2794, %rd2792;
	selp.u64 	%rd2795, 1, 0, %p538;
	add.s64 	%rd2796, %rd2793, %rd2795;
	mul.lo.s64 	%rd2797, %rd133, %rd2772;
	mul.hi.u64 	%rd2798, %rd2772, %rd133;
	add.s64 	%rd2799, %rd2797, %rd2784;
	setp.lt.u64 	%p539, %rd2799, %rd2797;
	selp.u64 	%rd2800, 1, 0, %p539;
	add.s64 	%rd2801, %rd2799, %rd2796;
	setp.lt.u64 	%p540, %rd2801, %rd2799;
	selp.u64 	%rd2802, 1, 0, %p540;
	add.s64 	%rd2803, %rd2798, %rd2800;
	add.s64 	%rd2804, %rd2803, %rd2802;
	mul.lo.s64 	%rd2805, %rd132, %rd2772;
	mul.hi.u64 	%rd2806, %rd2772, %rd132;
	add.s64 	%rd2807, %rd2805, %rd2789;
	setp.lt.u64 	%p541, %rd2807, %rd2805;
	selp.u64 	%rd2808, 1, 0, %p541;
	add.s64 	%rd2809, %rd2807, %rd2804;
	setp.lt.u64 	%p542, %rd2809, %rd2807;
	selp.u64 	%rd2810, 1, 0, %p542;
	add.s64 	%rd2811, %rd2806, %rd2808;
	add.s64 	%rd2812, %rd2811, %rd2810;
	mul.lo.s64 	%rd2813, %rd131, %rd2772;
	mul.hi.u64 	%rd2814, %rd2772, %rd131;
	add.s64 	%rd2815, %rd2813, %rd2791;
	setp.lt.u64 	%p543, %rd2815, %rd2813;
	selp.u64 	%rd2816, 1, 0, %p543;
	add.s64 	%rd2817, %rd2815, %rd2812;
	setp.lt.u64 	%p544, %rd2817, %rd2815;
	selp.u64 	%rd2818, 1, 0, %p544;
	add.s64 	%rd2819, %rd2814, %rd2816;
	add.s64 	%rd2820, %rd2819, %rd2818;
	mul.lo.s64 	%rd2821, %rd134, %rd2769;
	mul.hi.u64 	%rd2822, %rd2769, %rd134;
	add.s64 	%rd2823, %rd2821, %rd2801;
	setp.lt.u64 	%p545, %rd2823, %rd2821;
	selp.u64 	%rd2824, 1, 0, %p545;
	add.s64 	%rd2825, %rd2822, %rd2824;
	mul.lo.s64 	%rd2826, %rd133, %rd2769;
	mul.hi.u64 	%rd2827, %rd2769, %rd133;
	add.s64 	%rd2828, %rd2826, %rd2809;
	setp.lt.u64 	%p546, %rd2828, %rd2826;
	selp.u64 	%rd2829, 1, 0, %p546;
	add.s64 	%rd2830, %rd2828, %rd2825;
	setp.lt.u64 	%p547, %rd2830, %rd2828;
	selp.u64 	%rd2831, 1, 0, %p547;
	add.s64 	%rd2832, %rd2827, %rd2829;
	add.s64 	%rd2833, %rd2832, %rd2831;
	mul.lo.s64 	%rd2834, %rd132, %rd2769;
	mul.hi.u64 	%rd2835, %rd2769, %rd132;
	add.s64 	%rd2836, %rd2834, %rd2817;
	setp.lt.u64 	%p548, %rd2836, %rd2834;
	selp.u64 	%rd2837, 1, 0, %p548;
	add.s64 	%rd2838, %rd2836, %rd2833;
	setp.lt.u64 	%p549, %rd2838, %rd2836;
	selp.u64 	%rd2839, 1, 0, %p549;
	add.s64 	%rd2840, %rd2835, %rd2837;
	add.s64 	%rd2841, %rd2840, %rd2839;
	mul.lo.s64 	%rd2842, %rd131, %rd2769;
	mul.hi.u64 	%rd2843, %rd2769, %rd131;
	add.s64 	%rd2844, %rd2842, %rd2820;
	setp.lt.u64 	%p550, %rd2844, %rd2842;
	selp.u64 	%rd2845, 1, 0, %p550;
	add.s64 	%rd2846, %rd2844, %rd2841;
	setp.lt.u64 	%p551, %rd2846, %rd2844;
	selp.u64 	%rd2847, 1, 0, %p551;
	add.s64 	%rd2848, %rd2843, %rd2845;
	add.s64 	%rd2849, %rd2848, %rd2847;
	mul.lo.s64 	%rd2850, %rd134, %rd2766;
	mul.hi.u64 	%rd2851, %rd2766, %rd134;
	add.s64 	%rd2852, %rd2850, %rd2830;
	setp.lt.u64 	%p552, %rd2852, %rd2850;
	selp.u64 	%rd2853, 1, 0, %p552;
	add.s64 	%rd2854, %rd2851, %rd2853;
	mul.lo.s64 	%rd2855, %rd133, %rd2766;
	mul.hi.u64 	%rd2856, %rd2766, %rd133;
	add.s64 	%rd2857, %rd2855, %rd2838;
	setp.lt.u64 	%p553, %rd2857, %rd2855;
	selp.u64 	%rd2858, 1, 0, %p553;
	add.s64 	%rd9213, %rd2857, %rd2854;
	setp.lt.u64 	%p554, %rd9213, %rd2857;
	selp.u64 	%rd2859, 1, 0, %p554;
	add.s64 	%rd2860, %rd2856, %rd2858;
	add.s64 	%rd2861, %rd2860, %rd2859;
	mul.lo.s64 	%rd2862, %rd132, %rd2766;
	mul.hi.u64 	%rd2863, %rd2766, %rd132;
	add.s64 	%rd2864, %rd2862, %rd2846;
	setp.lt.u64 	%p555, %rd2864, %rd2862;
	selp.u64 	%rd2865, 1, 0, %p555;
	add.s64 	%rd9212, %rd2864, %rd2861;
	setp.lt.u64 	%p556, %rd9212, %rd2864;
	selp.u64 	%rd2866, 1, 0, %p556;
	add.s64 	%rd2867, %rd2863, %rd2865;
	add.s64 	%rd2868, %rd2867, %rd2866;
	mul.lo.s64 	%rd2869, %rd131, %rd2766;
	mul.hi.u64 	%rd2870, %rd2766, %rd131;
	add.s64 	%rd2871, %rd2869, %rd2849;
	setp.lt.u64 	%p557, %rd2871, %rd2869;
	selp.u64 	%rd2872, 1, 0, %p557;
	add.s64 	%rd9211, %rd2871, %rd2868;
	setp.lt.u64 	%p558, %rd9211, %rd2871;
	selp.u64 	%rd2873, 1, 0, %p558;
	add.s64 	%rd2874, %rd2870, %rd2872;
	add.s64 	%rd9210, %rd2874, %rd2873;
	mul.lo.s64 	%rd2875, %rd49, %rd2775;
	mul.lo.s64 	%rd2876, %rd2875, %rd50;
	mul.hi.u64 	%rd2877, %rd2875, %rd50;
	not.b64 	%rd2878, %rd2876;
	setp.gt.u64 	%p559, %rd2775, %rd2878;
	selp.u64 	%rd2879, 1, 0, %p559;
	add.s64 	%rd2880, %rd2877, %rd2879;
	mul.lo.s64 	%rd2881, %rd1, %rd2875;
	mul.hi.u64 	%rd2882, %rd2875, %rd1;
	add.s64 	%rd2883, %rd2881, %rd2794;
	setp.lt.u64 	%p560, %rd2883, %rd2881;
	selp.u64 	%rd2884, 1, 0, %p560;
	add.s64 	%rd267, %rd2880, %rd2883;
	setp.lt.u64 	%p561, %rd267, %rd2880;
	selp.u64 	%rd2885, 1, 0, %p561;
	add.s64 	%rd2886, %rd2882, %rd2884;
	add.s64 	%rd2887, %rd2886, %rd2885;
	mul.lo.s64 	%rd2888, %rd2, %rd2875;
	mul.hi.u64 	%rd2889, %rd2875, %rd2;
	add.s64 	%rd2890, %rd2888, %rd2823;
	setp.lt.u64 	%p562, %rd2890, %rd2888;
	selp.u64 	%rd2891, 1, 0, %p562;
	add.s64 	%rd268, %rd2887, %rd2890;
	setp.lt.u64 	%p563, %rd268, %rd2887;
	selp.u64 	%rd2892, 1, 0, %p563;
	add.s64 	%rd2893, %rd2889, %rd2891;
	add.s64 	%rd2894, %rd2893, %rd2892;
	mul.lo.s64 	%rd2895, %rd3, %rd2875;
	mul.hi.u64 	%rd2896, %rd2875, %rd3;
	add.s64 	%rd2897, %rd2895, %rd2852;
	setp.lt.u64 	%p564, %rd2897, %rd2895;
	selp.u64 	%rd2898, 1, 0, %p564;
	add.s64 	%rd269, %rd2894, %rd2897;
	setp.lt.u64 	%p565, %rd269, %rd2894;
	selp.u64 	%rd2899, 1, 0, %p565;
	add.s64 	%rd2900, %rd2896, %rd2898;
	add.s64 	%rd270, %rd2900, %rd2899;
	setp.ne.s64 	%p566, %rd270, 0;
	@%p566 bra 	$L__BB1_355;
$L__BB1_46:
	mul.lo.s64 	%rd2903, %rd49, %rd267;
	mul.lo.s64 	%rd2904, %rd2903, %rd50;
	mul.hi.u64 	%rd2905, %rd2903, %rd50;
	not.b64 	%rd2906, %rd2904;
	setp.gt.u64 	%p570, %rd267, %rd2906;
	selp.u64 	%rd2907, 1, 0, %p570;
	add.s64 	%rd2908, %rd2905, %rd2907;
	mul.lo.s64 	%rd2909, %rd1, %rd2903;
	mul.hi.u64 	%rd2910, %rd2903, %rd1;
	add.s64 	%rd2911, %rd2909, %rd268;
	setp.lt.u64 	%p571, %rd2911, %rd2909;
	selp.u64 	%rd2912, 1, 0, %p571;
	add.s64 	%rd275, %rd2908, %rd2911;
	setp.lt.u64 	%p572, %rd275, %rd2908;
	selp.u64 	%rd2913, 1, 0, %p572;
	add.s64 	%rd2914, %rd2910, %rd2912;
	add.s64 	%rd2915, %rd2914, %rd2913;
	mul.lo.s64 	%rd2916, %rd2, %rd2903;
	mul.hi.u64 	%rd2917, %rd2903, %rd2;
	add.s64 	%rd2918, %rd2916, %rd269;
	setp.lt.u64 	%p573, %rd2918, %rd2916;
	selp.u64 	%rd2919, 1, 0, %p573;
	add.s64 	%rd276, %rd2915, %rd2918;
	setp.lt.u64 	%p574, %rd276, %rd2915;
	selp.u64 	%rd2920, 1, 0, %p574;
	add.s64 	%rd2921, %rd2917, %rd2919;
	add.s64 	%rd2922, %rd2921, %rd2920;
	mul.lo.s64 	%rd2923, %rd3, %rd2903;
	mul.hi.u64 	%rd2924, %rd2903, %rd3;
	add.s64 	%rd2925, %rd2923, %rd9213;
	setp.lt.u64 	%p575, %rd2925, %rd2923;
	selp.u64 	%rd2926, 1, 0, %p575;
	add.s64 	%rd277, %rd2922, %rd2925;
	setp.lt.u64 	%p576, %rd277, %rd2922;
	selp.u64 	%rd2927, 1, 0, %p576;
	add.s64 	%rd2928, %rd2924, %rd2926;
	add.s64 	%rd278, %rd2928, %rd2927;
	setp.eq.s64 	%p577, %rd278, 0;
	@%p577 bra 	$L__BB1_49;
	add.s64 	%rd279, %rd9212, %rd278;
	setp.ge.u64 	%p578, %rd279, %rd9212;
	mov.u64 	%rd9212, %rd279;
	@%p578 bra 	$L__BB1_49;
	add.s64 	%rd9211, %rd9211, 1;
	setp.eq.s64 	%p579, %rd9211, 0;
	selp.u64 	%rd2929, 1, 0, %p579;
	add.s64 	%rd9210, %rd9210, %rd2929;
$L__BB1_49:
	mul.lo.s64 	%rd2930, %rd49, %rd275;
	mul.lo.s64 	%rd2931, %rd2930, %rd50;
	mul.hi.u64 	%rd2932, %rd2930, %rd50;
	not.b64 	%rd2933, %rd2931;
	setp.gt.u64 	%p580, %rd275, %rd2933;
	selp.u64 	%rd2934, 1, 0, %p580;
	add.s64 	%rd2935, %rd2932, %rd2934;
	mul.lo.s64 	%rd2936, %rd1, %rd2930;
	mul.hi.u64 	%rd2937, %rd2930, %rd1;
	add.s64 	%rd2938, %rd2936, %rd276;
	setp.lt.u64 	%p581, %rd2938, %rd2936;
	selp.u64 	%rd2939, 1, 0, %p581;
	add.s64 	%rd285, %rd2935, %rd2938;
	setp.lt.u64 	%p582, %rd285, %rd2935;
	selp.u64 	%rd2940, 1, 0, %p582;
	add.s64 	%rd2941, %rd2937, %rd2939;
	add.s64 	%rd2942, %rd2941, %rd2940;
	mul.lo.s64 	%rd2943, %rd2, %rd2930;
	mul.hi.u64 	%rd2944, %rd2930, %rd2;
	add.s64 	%rd2945, %rd2943, %rd277;
	setp.lt.u64 	%p583, %rd2945, %rd2943;
	selp.u64 	%rd2946, 1, 0, %p583;
	add.s64 	%rd286, %rd2942, %rd2945;
	setp.lt.u64 	%p584, %rd286, %rd2942;
	selp.u64 	%rd2947, 1, 0, %p584;
	add.s64 	%rd2948, %rd2944, %rd2946;
	add.s64 	%rd2949, %rd2948, %rd2947;
	mul.lo.s64 	%rd2950, %rd3, %rd2930;
	mul.hi.u64 	%rd2951, %rd2930, %rd3;
	add.s64 	%rd2952, %rd2950, %rd9212;
	setp.lt.u64 	%p585, %rd2952, %rd2950;
	selp.u64 	%rd2953, 1, 0, %p585;
	add.s64 	%rd287, %rd2949, %rd2952;
	setp.lt.u64 	%p586, %rd287, %rd2949;
	selp.u64 	%rd2954, 1, 0, %p586;
	add.s64 	%rd2955, %rd2951, %rd2953;
	add.s64 	%rd288, %rd2955, %rd2954;
	setp.eq.s64 	%p587, %rd288, 0;
	@%p587 bra 	$L__BB1_51;
	add.s64 	%rd289, %rd9211, %rd288;
	setp.lt.u64 	%p588, %rd289, %rd9211;
	selp.u64 	%rd2956, 1, 0, %p588;
	add.s64 	%rd9210, %rd9210, %rd2956;
	mov.u64 	%rd9211, %rd289;
$L__BB1_51:
	mul.lo.s64 	%rd2957, %rd49, %rd285;
	mul.lo.s64 	%rd2958, %rd2957, %rd50;
	mul.hi.u64 	%rd2959, %rd2957, %rd50;
	not.b64 	%rd2960, %rd2958;
	setp.gt.u64 	%p590, %rd285, %rd2960;
	selp.u64 	%rd2961, 1, 0, %p590;
	add.s64 	%rd2962, %rd2959, %rd2961;
	mul.lo.s64 	%rd2963, %rd1, %rd2957;
	mul.hi.u64 	%rd2964, %rd2957, %rd1;
	add.s64 	%rd2965, %rd2963, %rd286;
	setp.lt.u64 	%p591, %rd2965, %rd2963;
	selp.u64 	%rd2966, 1, 0, %p591;
	add.s64 	%rd293, %rd2962, %rd2965;
	setp.lt.u64 	%p592, %rd293, %rd2962;
	selp.u64 	%rd2967, 1, 0, %p592;
	add.s64 	%rd2968, %rd2964, %rd2966;
	add.s64 	%rd2969, %rd2968, %rd2967;
	mul.lo.s64 	%rd2970, %rd2, %rd2957;
	mul.hi.u64 	%rd2971, %rd2957, %rd2;
	add.s64 	%rd2972, %rd2970, %rd287;
	setp.lt.u64 	%p593, %rd2972, %rd2970;
	selp.u64 	%rd2973, 1, 0, %p593;
	add.s64 	%rd294, %rd2969, %rd2972;
	setp.lt.u64 	%p594, %rd294, %rd2969;
	selp.u64 	%rd2974, 1, 0, %p594;
	add.s64 	%rd2975, %rd2971, %rd2973;
	add.s64 	%rd2976, %rd2975, %rd2974;
	mul.lo.s64 	%rd2977, %rd3, %rd2957;
	mul.hi.u64 	%rd2978, %rd2957, %rd3;
	add.s64 	%rd2979, %rd2977, %rd9211;
	setp.lt.u64 	%p595, %rd2979, %rd2977;
	selp.u64 	%rd2980, 1, 0, %p595;
	add.s64 	%rd295, %rd2976, %rd2979;
	setp.lt.u64 	%p596, %rd295, %rd2976;
	selp.u64 	%rd2981, 1, 0, %p596;
	add.s64 	%rd2982, %rd2978, %rd2980;
	add.s64 	%rd2983, %rd2982, %rd2981;
	add.s64 	%rd296, %rd9210, %rd2983;
	setp.lt.u64 	%p597, %rd293, %rd50;
	selp.u64 	%rd297, 1, 0, %p597;
	setp.lt.u64 	%p598, %rd294, %rd1;
	setp.eq.s64 	%p599, %rd294, %rd1;
	and.pred  	%p600, %p597, %p599;
	or.pred  	%p602, %p598, %p600;
	selp.u64 	%rd298, 1, 0, %p602;
	setp.lt.u64 	%p603, %rd295, %rd2;
	setp.eq.s64 	%p604, %rd295, %rd2;
	and.pred  	%p605, %p604, %p602;
	or.pred  	%p16, %p603, %p605;
	setp.lt.u64 	%p607, %rd296, %rd3;
	mov.pred 	%p3344, 0;
	@%p607 bra 	$L__BB1_53;
	not.pred 	%p608, %p16;
	setp.ne.s64 	%p609, %rd296, %rd3;
	or.pred  	%p3344, %p609, %p608;
$L__BB1_53:
	selp.u64 	%rd2984, 1, 0, %p16;
	add.s64 	%rd2985, %rd3, %rd2984;
	selp.b64 	%rd2986, %rd2985, 0, %p3344;
	sub.s64 	%rd303, %rd296, %rd2986;
	add.s64 	%rd2987, %rd2, %rd298;
	selp.b64 	%rd2988, %rd2987, 0, %p3344;
	sub.s64 	%rd304, %rd295, %rd2988;
	add.s64 	%rd2989, %rd1, %rd297;
	selp.b64 	%rd2990, %rd2989, 0, %p3344;
	sub.s64 	%rd305, %rd294, %rd2990;
	selp.b64 	%rd2991, %rd50, 0, %p3344;
	sub.s64 	%rd306, %rd293, %rd2991;
	ld.global.nc.u64 	%rd2992, [%rd28+32];
	mul.lo.s64 	%rd2993, %rd9344, %rd2992;
	mul.hi.u64 	%rd2994, %rd2992, %rd9344;
	mul.lo.s64 	%rd2995, %rd9343, %rd2992;
	mul.hi.u64 	%rd2996, %rd2992, %rd9343;
	add.s64 	%rd2997, %rd2995, %rd2994;
	setp.lt.u64 	%p610, %rd2997, %rd2995;
	selp.u64 	%rd2998, 1, 0, %p610;
	add.s64 	%rd2999, %rd2996, %rd2998;
	mul.lo.s64 	%rd3000, %rd9342, %rd2992;
	mul.hi.u64 	%rd3001, %rd2992, %rd9342;
	add.s64 	%rd3002, %rd3000, %rd2999;
	setp.lt.u64 	%p611, %rd3002, %rd3000;
	selp.u64 	%rd3003, 1, 0, %p611;
	add.s64 	%rd3004, %rd3001, %rd3003;
	mul.lo.s64 	%rd3005, %rd9341, %rd2992;
	mul.hi.u64 	%rd3006, %rd2992, %rd9341;
	add.s64 	%rd3007, %rd3005, %rd3004;
	setp.lt.u64 	%p612, %rd3007, %rd3005;
	selp.u64 	%rd3008, 1, 0, %p612;
	add.s64 	%rd3009, %rd3006, %rd3008;
	ld.global.nc.u64 	%rd3010, [%rd28+40];
	mul.lo.s64 	%rd3011, %rd9344, %rd3010;
	mul.hi.u64 	%rd3012, %rd3010, %rd9344;
	add.s64 	%rd3013, %rd3011, %rd2997;
	setp.lt.u64 	%p613, %rd3013, %rd3011;
	selp.u64 	%rd3014, 1, 0, %p613;
	add.s64 	%rd3015, %rd3012, %rd3014;
	mul.lo.s64 	%rd3016, %rd9343, %rd3010;
	mul.hi.u64 	%rd3017, %rd3010, %rd9343;
	add.s64 	%rd3018, %rd3016, %rd3002;
	setp.lt.u64 	%p614, %rd3018, %rd3016;
	selp.u64 	%rd3019, 1, 0, %p614;
	add.s64 	%rd3020, %rd3018, %rd3015;
	setp.lt.u64 	%p615, %rd3020, %rd3018;
	selp.u64 	%rd3021, 1, 0, %p615;
	add.s64 	%rd3022, %rd3017, %rd3019;
	add.s64 	%rd3023, %rd3022, %rd3021;
	mul.lo.s64 	%rd3024, %rd9342, %rd3010;
	mul.hi.u64 	%rd3025, %rd3010, %rd9342;
	add.s64 	%rd3026, %rd3024, %rd3007;
	setp.lt.u64 	%p616, %rd3026, %rd3024;
	selp.u64 	%rd3027, 1, 0, %p616;
	add.s64 	%rd3028, %rd3026, %rd3023;
	setp.lt.u64 	%p617, %rd3028, %rd3026;
	selp.u64 	%rd3029, 1, 0, %p617;
	add.s64 	%rd3030, %rd3025, %rd3027;
	add.s64 	%rd3031, %rd3030, %rd3029;
	mul.lo.s64 	%rd3032, %rd9341, %rd3010;
	mul.hi.u64 	%rd3033, %rd3010, %rd9341;
	add.s64 	%rd3034, %rd3032, %rd3009;
	setp.lt.u64 	%p618, %rd3034, %rd3032;
	selp.u64 	%rd3035, 1, 0, %p618;
	add.s64 	%rd3036, %rd3034, %rd3031;
	setp.lt.u64 	%p619, %rd3036, %rd3034;
	selp.u64 	%rd3037, 1, 0, %p619;
	add.s64 	%rd3038, %rd3033, %rd3035;
	add.s64 	%rd3039, %rd3038, %rd3037;
	ld.global.nc.u64 	%rd3040, [%rd28+48];
	mul.lo.s64 	%rd3041, %rd9344, %rd3040;
	mul.hi.u64 	%rd3042, %rd3040, %rd9344;
	add.s64 	%rd3043, %rd3041, %rd3020;
	setp.lt.u64 	%p620, %rd3043, %rd3041;
	selp.u64 	%rd3044, 1, 0, %p620;
	add.s64 	%rd3045, %rd3042, %rd3044;
	mul.lo.s64 	%rd3046, %rd9343, %rd3040;
	mul.hi.u64 	%rd3047, %rd3040, %rd9343;
	add.s64 	%rd3048, %rd3046, %rd3028;
	setp.lt.u64 	%p621, %rd3048, %rd3046;
	selp.u64 	%rd3049, 1, 0, %p621;
	add.s64 	%rd3050, %rd3048, %rd3045;
	setp.lt.u64 	%p622, %rd3050, %rd3048;
	selp.u64 	%rd3051, 1, 0, %p622;
	add.s64 	%rd3052, %rd3047, %rd3049;
	add.s64 	%rd3053, %rd3052, %rd3051;
	mul.lo.s64 	%rd3054, %rd9342, %rd3040;
	mul.hi.u64 	%rd3055, %rd3040, %rd9342;
	add.s64 	%rd3056, %rd3054, %rd3036;
	setp.lt.u64 	%p623, %rd3056, %rd3054;
	selp.u64 	%rd3057, 1, 0, %p623;
	add.s64 	%rd3058, %rd3056, %rd3053;
	setp.lt.u64 	%p624, %rd3058, %rd3056;
	selp.u64 	%rd3059, 1, 0, %p624;
	add.s64 	%rd3060, %rd3055, %rd3057;
	add.s64 	%rd3061, %rd3060, %rd3059;
	mul.lo.s64 	%rd3062, %rd9341, %rd3040;
	mul.hi.u64 	%rd3063, %rd3040, %rd9341;
	add.s64 	%rd3064, %rd3062, %rd3039;
	setp.lt.u64 	%p625, %rd3064, %rd3062;
	selp.u64 	%rd3065, 1, 0, %p625;
	add.s64 	%rd3066, %rd3064, %rd3061;
	setp.lt.u64 	%p626, %rd3066, %rd3064;
	selp.u64 	%rd3067, 1, 0, %p626;
	add.s64 	%rd3068, %rd3063, %rd3065;
	add.s64 	%rd3069, %rd3068, %rd3067;
	ld.global.nc.u64 	%rd3070, [%rd28+56];
	mul.lo.s64 	%rd3071, %rd9344, %rd3070;
	mul.hi.u64 	%rd3072, %rd3070, %rd9344;
	add.s64 	%rd3073, %rd3071, %rd3050;
	setp.lt.u64 	%p627, %rd3073, %rd3071;
	selp.u64 	%rd3074, 1, 0, %p627;
	add.s64 	%rd3075, %rd3072, %rd3074;
	mul.lo.s64 	%rd3076, %rd9343, %rd3070;
	mul.hi.u64 	%rd3077, %rd3070, %rd9343;
	add.s64 	%rd3078, %rd3076, %rd3058;
	setp.lt.u64 	%p628, %rd3078, %rd3076;
	selp.u64 	%rd3079, 1, 0, %p628;
	add.s64 	%rd9222, %rd3078, %rd3075;
	setp.lt.u64 	%p629, %rd9222, %rd3078;
	selp.u64 	%rd3080, 1, 0, %p629;
	add.s64 	%rd3081, %rd3077, %rd3079;
	add.s64 	%rd3082, %rd3081, %rd3080;
	mul.lo.s64 	%rd3083, %rd9342, %rd3070;
	mul.hi.u64 	%rd3084, %rd3070, %rd9342;
	add.s64 	%rd3085, %rd3083, %rd3066;
	setp.lt.u64 	%p630, %rd3085, %rd3083;
	selp.u64 	%rd3086, 1, 0, %p630;
	add.s64 	%rd9221, %rd3085, %rd3082;
	setp.lt.u64 	%p631, %rd9221, %rd3085;
	selp.u64 	%rd3087, 1, 0, %p631;
	add.s64 	%rd3088, %rd3084, %rd3086;
	add.s64 	%rd3089, %rd3088, %rd3087;
	mul.lo.s64 	%rd3090, %rd9341, %rd3070;
	mul.hi.u64 	%rd3091, %rd3070, %rd9341;
	add.s64 	%rd3092, %rd3090, %rd3069;
	setp.lt.u64 	%p632, %rd3092, %rd3090;
	selp.u64 	%rd3093, 1, 0, %p632;
	add.s64 	%rd9220, %rd3092, %rd3089;
	setp.lt.u64 	%p633, %rd9220, %rd3092;
	selp.u64 	%rd3094, 1, 0, %p633;
	add.s64 	%rd3095, %rd3091, %rd3093;
	add.s64 	%rd9219, %rd3095, %rd3094;
	mul.lo.s64 	%rd3096, %rd49, %rd2993;
	mul.lo.s64 	%rd3097, %rd3096, %rd50;
	mul.hi.u64 	%rd3098, %rd3096, %rd50;
	not.b64 	%rd3099, %rd3097;
	setp.gt.u64 	%p634, %rd2993, %rd3099;
	selp.u64 	%rd3100, 1, 0, %p634;
	add.s64 	%rd3101, %rd3098, %rd3100;
	mul.lo.s64 	%rd3102, %rd1, %rd3096;
	mul.hi.u64 	%rd3103, %rd3096, %rd1;
	add.s64 	%rd3104, %rd3102, %rd3013;
	setp.lt.u64 	%p635, %rd3104, %rd3102;
	selp.u64 	%rd3105, 1, 0, %p635;
	add.s64 	%rd312, %rd3101, %rd3104;
	setp.lt.u64 	%p636, %rd312, %rd3101;
	selp.u64 	%rd3106, 1, 0, %p636;
	add.s64 	%rd3107, %rd3103, %rd3105;
	add.s64 	%rd3108, %rd3107, %rd3106;
	mul.lo.s64 	%rd3109, %rd2, %rd3096;
	mul.hi.u64 	%rd3110, %rd3096, %rd2;
	add.s64 	%rd3111, %rd3109, %rd3043;
	setp.lt.u64 	%p637, %rd3111, %rd3109;
	selp.u64 	%rd3112, 1, 0, %p637;
	add.s64 	%rd313, %rd3108, %rd3111;
	setp.lt.u64 	%p638, %rd313, %rd3108;
	selp.u64 	%rd3113, 1, 0, %p638;
	add.s64 	%rd3114, %rd3110, %rd3112;
	add.s64 	%rd3115, %rd3114, %rd3113;
	mul.lo.s64 	%rd3116, %rd3, %rd3096;
	mul.hi.u64 	%rd3117, %rd3096, %rd3;
	add.s64 	%rd3118, %rd3116, %rd3073;
	setp.lt.u64 	%p639, %rd3118, %rd3116;
	selp.u64 	%rd3119, 1, 0, %p639;
	add.s64 	%rd314, %rd3115, %rd3118;
	setp.lt.u64 	%p640, %rd314, %rd3115;
	selp.u64 	%rd3120, 1, 0, %p640;
	add.s64 	%rd3121, %rd3117, %rd3119;
	add.s64 	%rd315, %rd3121, %rd3120;
	setp.ne.s64 	%p641, %rd315, 0;
	@%p641 bra 	$L__BB1_358;
$L__BB1_54:
	mul.lo.s64 	%rd3124, %rd49, %rd312;
	mul.lo.s64 	%rd3125, %rd3124, %rd50;
	mul.hi.u64 	%rd3126, %rd3124, %rd50;
	not.b64 	%rd3127, %rd3125;
	setp.gt.u64 	%p645, %rd312, %rd3127;
	selp.u64 	%rd3128, 1, 0, %p645;
	add.s64 	%rd3129, %rd3126, %rd3128;
	mul.lo.s64 	%rd3130, %rd1, %rd3124;
	mul.hi.u64 	%rd3131, %rd3124, %rd1;
	add.s64 	%rd3132, %rd3130, %rd313;
	setp.lt.u64 	%p646, %rd3132, %rd3130;
	selp.u64 	%rd3133, 1, 0, %p646;
	add.s64 	%rd320, %rd3129, %rd3132;
	setp.lt.u64 	%p647, %rd320, %rd3129;
	selp.u64 	%rd3134, 1, 0, %p647;
	add.s64 	%rd3135, %rd3131, %rd3133;
	add.s64 	%rd3136, %rd3135, %rd3134;
	mul.lo.s64 	%rd3137, %rd2, %rd3124;
	mul.hi.u64 	%rd3138, %rd3124, %rd2;
	add.s64 	%rd3139, %rd3137, %rd314;
	setp.lt.u64 	%p648, %rd3139, %rd3137;
	selp.u64 	%rd3140, 1, 0, %p648;
	add.s64 	%rd321, %rd3136, %rd3139;
	setp.lt.u64 	%p649, %rd321, %rd3136;
	selp.u64 	%rd3141, 1, 0, %p649;
	add.s64 	%rd3142, %rd3138, %rd3140;
	add.s64 	%rd3143, %rd3142, %rd3141;
	mul.lo.s64 	%rd3144, %rd3, %rd3124;
	mul.hi.u64 	%rd3145, %rd3124, %rd3;
	add.s64 	%rd3146, %rd3144, %rd9222;
	setp.lt.u64 	%p650, %rd3146, %rd3144;
	selp.u64 	%rd3147, 1, 0, %p650;
	add.s64 	%rd322, %rd3143, %rd3146;
	setp.lt.u64 	%p651, %rd322, %rd3143;
	selp.u64 	%rd3148, 1, 0, %p651;
	add.s64 	%rd3149, %rd3145, %rd3147;
	add.s64 	%rd323, %rd3149, %rd3148;
	setp.eq.s64 	%p652, %rd323, 0;
	@%p652 bra 	$L__BB1_57;
	add.s64 	%rd324, %rd9221, %rd323;
	setp.ge.u64 	%p653, %rd324, %rd9221;
	mov.u64 	%rd9221, %rd324;
	@%p653 bra 	$L__BB1_57;
	add.s64 	%rd9220, %rd9220, 1;
	setp.eq.s64 	%p654, %rd9220, 0;
	selp.u64 	%rd3150, 1, 0, %p654;
	add.s64 	%rd9219, %rd9219, %rd3150;
$L__BB1_57:
	mul.lo.s64 	%rd3151, %rd49, %rd320;
	mul.lo.s64 	%rd3152, %rd3151, %rd50;
	mul.hi.u64 	%rd3153, %rd3151, %rd50;
	not.b64 	%rd3154, %rd3152;
	setp.gt.u64 	%p655, %rd320, %rd3154;
	selp.u64 	%rd3155, 1, 0, %p655;
	add.s64 	%rd3156, %rd3153, %rd3155;
	mul.lo.s64 	%rd3157, %rd1, %rd3151;
	mul.hi.u64 	%rd3158, %rd3151, %rd1;
	add.s64 	%rd3159, %rd3157, %rd321;
	setp.lt.u64 	%p656, %rd3159, %rd3157;
	selp.u64 	%rd3160, 1, 0, %p656;
	add.s64 	%rd330, %rd3156, %rd3159;
	setp.lt.u64 	%p657, %rd330, %rd3156;
	selp.u64 	%rd3161, 1, 0, %p657;
	add.s64 	%rd3162, %rd3158, %rd3160;
	add.s64 	%rd3163, %rd3162, %rd3161;
	mul.lo.s64 	%rd3164, %rd2, %rd3151;
	mul.hi.u64 	%rd3165, %rd3151, %rd2;
	add.s64 	%rd3166, %rd3164, %rd322;
	setp.lt.u64 	%p658, %rd3166, %rd3164;
	selp.u64 	%rd3167, 1, 0, %p658;
	add.s64 	%rd331, %rd3163, %rd3166;
	setp.lt.u64 	%p659, %rd331, %rd3163;
	selp.u64 	%rd3168, 1, 0, %p659;
	add.s64 	%rd3169, %rd3165, %rd3167;
	add.s64 	%rd3170, %rd3169, %rd3168;
	mul.lo.s64 	%rd3171, %rd3, %rd3151;
	mul.hi.u64 	%rd3172, %rd3151, %rd3;
	add.s64 	%rd3173, %rd3171, %rd9221;
	setp.lt.u64 	%p660, %rd3173, %rd3171;
	selp.u64 	%rd3174, 1, 0, %p660;
	add.s64 	%rd332, %rd3170, %rd3173;
	setp.lt.u64 	%p661, %rd332, %rd3170;
	selp.u64 	%rd3175, 1, 0, %p661;
	add.s64 	%rd3176, %rd3172, %rd3174;
	add.s64 	%rd333, %rd3176, %rd3175;
	setp.eq.s64 	%p662, %rd333, 0;
	@%p662 bra 	$L__BB1_59;
	add.s64 	%rd334, %rd9220, %rd333;
	setp.lt.u64 	%p663, %rd334, %rd9220;
	selp.u64 	%rd3177, 1, 0, %p663;
	add.s64 	%rd9219, %rd9219, %rd3177;
	mov.u64 	%rd9220, %rd334;
$L__BB1_59:
	mul.lo.s64 	%rd3178, %rd49, %rd330;
	mul.lo.s64 	%rd3179, %rd3178, %rd50;
	mul.hi.u64 	%rd3180, %rd3178, %rd50;
	not.b64 	%rd3181, %rd3179;
	setp.gt.u64 	%p665, %rd330, %rd3181;
	selp.u64 	%rd3182, 1, 0, %p665;
	add.s64 	%rd3183, %rd3180, %rd3182;
	mul.lo.s64 	%rd3184, %rd1, %rd3178;
	mul.hi.u64 	%rd3185, %rd3178, %rd1;
	add.s64 	%rd3186, %rd3184, %rd331;
	setp.lt.u64 	%p666, %rd3186, %rd3184;
	selp.u64 	%rd3187, 1, 0, %p666;
	add.s64 	%rd338, %rd3183, %rd3186;
	setp.lt.u64 	%p667, %rd338, %rd3183;
	selp.u64 	%rd3188, 1, 0, %p667;
	add.s64 	%rd3189, %rd3185, %rd3187;
	add.s64 	%rd3190, %rd3189, %rd3188;
	mul.lo.s64 	%rd3191, %rd2, %rd3178;
	mul.hi.u64 	%rd3192, %rd3178, %rd2;
	add.s64 	%rd3193, %rd3191, %rd332;
	setp.lt.u64 	%p668, %rd3193, %rd3191;
	selp.u64 	%rd3194, 1, 0, %p668;
	add.s64 	%rd339, %rd3190, %rd3193;
	setp.lt.u64 	%p669, %rd339, %rd3190;
	selp.u64 	%rd3195, 1, 0, %p669;
	add.s64 	%rd3196, %rd3192, %rd3194;
	add.s64 	%rd3197, %rd3196, %rd3195;
	mul.lo.s64 	%rd3198, %rd3, %rd3178;
	mul.hi.u64 	%rd3199, %rd3178, %rd3;
	add.s64 	%rd3200, %rd3198, %rd9220;
	setp.lt.u64 	%p670, %rd3200, %rd3198;
	selp.u64 	%rd3201, 1, 0, %p670;
	add.s64 	%rd340, %rd3197, %rd3200;
	setp.lt.u64 	%p671, %rd340, %rd3197;
	selp.u64 	%rd3202, 1, 0, %p671;
	add.s64 	%rd3203, %rd3199, %rd3201;
	add.s64 	%rd3204, %rd3203, %rd3202;
	add.s64 	%rd341, %rd9219, %rd3204;
	setp.lt.u64 	%p672, %rd338, %rd50;
	selp.u64 	%rd342, 1, 0, %p672;
	setp.lt.u64 	%p673, %rd339, %rd1;
	setp.eq.s64 	%p674, %rd339, %rd1;
	and.pred  	%p675, %p672, %p674;
	or.pred  	%p677, %p673, %p675;
	selp.u64 	%rd343, 1, 0, %p677;
	setp.lt.u64 	%p678, %rd340, %rd2;
	setp.eq.s64 	%p679, %rd340, %rd2;
	and.pred  	%p680, %p679, %p677;
	or.pred  	%p19, %p678, %p680;
	setp.lt.u64 	%p682, %rd341, %rd3;
	mov.pred 	%p3345, 0;
	@%p682 bra 	$L__BB1_61;
	not.pred 	%p683, %p19;
	setp.ne.s64 	%p684, %rd341, %rd3;
	or.pred  	%p3345, %p684, %p683;
$L__BB1_61:
	selp.u64 	%rd3205, 1, 0, %p19;
	add.s64 	%rd3206, %rd3, %rd3205;
	selp.b64 	%rd3207, %rd3206, 0, %p3345;
	sub.s64 	%rd3208, %rd341, %rd3207;
	add.s64 	%rd3209, %rd2, %rd343;
	selp.b64 	%rd3210, %rd3209, 0, %p3345;
	sub.s64 	%rd3211, %rd340, %rd3210;
	add.s64 	%rd3212, %rd1, %rd342;
	selp.b64 	%rd3213, %rd3212, 0, %p3345;
	sub.s64 	%rd3214, %rd339, %rd3213;
	selp.b64 	%rd3215, %rd50, 0, %p3345;
	sub.s64 	%rd3216, %rd338, %rd3215;
	mul.lo.s64 	%rd3217, %rd90, %rd3216;
	mul.hi.u64 	%rd3218, %rd3216, %rd90;
	mul.lo.s64 	%rd3219, %rd89, %rd3216;
	mul.hi.u64 	%rd3220, %rd3216, %rd89;
	add.s64 	%rd3221, %rd3219, %rd3218;
	setp.lt.u64 	%p685, %rd3221, %rd3219;
	selp.u64 	%rd3222, 1, 0, %p685;
	add.s64 	%rd3223, %rd3220, %rd3222;
	mul.lo.s64 	%rd3224, %rd88, %rd3216;
	mul.hi.u64 	%rd3225, %rd3216, %rd88;
	add.s64 	%rd3226, %rd3224, %rd3223;
	setp.lt.u64 	%p686, %rd3226, %rd3224;
	selp.u64 	%rd3227, 1, 0, %p686;
	add.s64 	%rd3228, %rd3225, %rd3227;
	mul.lo.s64 	%rd3229, %rd87, %rd3216;
	mul.hi.u64 	%rd3230, %rd3216, %rd87;
	add.s64 	%rd3231, %rd3229, %rd3228;
	setp.lt.u64 	%p687, %rd3231, %rd3229;
	selp.u64 	%rd3232, 1, 0, %p687;
	add.s64 	%rd3233, %rd3230, %rd3232;
	mul.lo.s64 	%rd3234, %rd90, %rd3214;
	mul.hi.u64 	%rd3235, %rd3214, %rd90;
	add.s64 	%rd3236, %rd3234, %rd3221;
	setp.lt.u64 	%p688, %rd3236, %rd3234;
	selp.u64 	%rd3237, 1, 0, %p688;
	add.s64 	%rd3238, %rd3235, %rd3237;
	mul.lo.s64 	%rd3239, %rd89, %rd3214;
	mul.hi.u64 	%rd3240, %rd3214, %rd89;
	add.s64 	%rd3241, %rd3239, %rd3226;
	setp.lt.u64 	%p689, %rd3241, %rd3239;
	selp.u64 	%rd3242, 1, 0, %p689;
	add.s64 	%rd3243, %rd3241, %rd3238;
	setp.lt.u64 	%p690, %rd3243, %rd3241;
	selp.u64 	%rd3244, 1, 0, %p690;
	add.s64 	%rd3245, %rd3240, %rd3242;
	add.s64 	%rd3246, %rd3245, %rd3244;
	mul.lo.s64 	%rd3247, %rd88, %rd3214;
	mul.hi.u64 	%rd3248, %rd3214, %rd88;
	add.s64 	%rd3249, %rd3247, %rd3231;
	setp.lt.u64 	%p691, %rd3249, %rd3247;
	selp.u64 	%rd3250, 1, 0, %p691;
	add.s64 	%rd3251, %rd3249, %rd3246;
	setp.lt.u64 	%p692, %rd3251, %rd3249;
	selp.u64 	%rd3252, 1, 0, %p692;
	add.s64 	%rd3253, %rd3248, %rd3250;
	add.s64 	%rd3254, %rd3253, %rd3252;
	mul.lo.s64 	%rd3255, %rd87, %rd3214;
	mul.hi.u64 	%rd3256, %rd3214, %rd87;
	add.s64 	%rd3257, %rd3255, %rd3233;
	setp.lt.u64 	%p693, %rd3257, %rd3255;
	selp.u64 	%rd3258, 1, 0, %p693;
	add.s64 	%rd3259, %rd3257, %rd3254;
	setp.lt.u64 	%p694, %rd3259, %rd3257;
	selp.u64 	%rd3260, 1, 0, %p694;
	add.s64 	%rd3261, %rd3256, %rd3258;
	add.s64 	%rd3262, %rd3261, %rd3260;
	mul.lo.s64 	%rd3263, %rd90, %rd3211;
	mul.hi.u64 	%rd3264, %rd3211, %rd90;
	add.s64 	%rd3265, %rd3263, %rd3243;
	setp.lt.u64 	%p695, %rd3265, %rd3263;
	selp.u64 	%rd3266, 1, 0, %p695;
	add.s64 	%rd3267, %rd3264, %rd3266;
	mul.lo.s64 	%rd3268, %rd89, %rd3211;
	mul.hi.u64 	%rd3269, %rd3211, %rd89;
	add.s64 	%rd3270, %rd3268, %rd3251;
	setp.lt.u64 	%p696, %rd3270, %rd3268;
	selp.u64 	%rd3271, 1, 0, %p696;
	add.s64 	%rd3272, %rd3270, %rd3267;
	setp.lt.u64 	%p697, %rd3272, %rd3270;
	selp.u64 	%rd3273, 1, 0, %p697;
	add.s64 	%rd3274, %rd3269, %rd3271;
	add.s64 	%rd3275, %rd3274, %rd3273;
	mul.lo.s64 	%rd3276, %rd88, %rd3211;
	mul.hi.u64 	%rd3277, %rd3211, %rd88;
	add.s64 	%rd3278, %rd3276, %rd3259;
	setp.lt.u64 	%p698, %rd3278, %rd3276;
	selp.u64 	%rd3279, 1, 0, %p698;
	add.s64 	%rd3280, %rd3278, %rd3275;
	setp.lt.u64 	%p699, %rd3280, %rd3278;
	selp.u64 	%rd3281, 1, 0, %p699;
	add.s64 	%rd3282, %rd3277, %rd3279;
	add.s64 	%rd3283, %rd3282, %rd3281;
	mul.lo.s64 	%rd3284, %rd87, %rd3211;
	mul.hi.u64 	%rd3285, %rd3211, %rd87;
	add.s64 	%rd3286, %rd3284, %rd3262;
	setp.lt.u64 	%p700, %rd3286, %rd3284;
	selp.u64 	%rd3287, 1, 0, %p700;
	add.s64 	%rd3288, %rd3286, %rd3283;
	setp.lt.u64 	%p701, %rd3288, %rd3286;
	selp.u64 	%rd3289, 1, 0, %p701;
	add.s64 	%rd3290, %rd3285, %rd3287;
	add.s64 	%rd3291, %rd3290, %rd3289;
	mul.lo.s64 	%rd3292, %rd90, %rd3208;
	mul.hi.u64 	%rd3293, %rd3208, %rd90;
	add.s64 	%rd3294, %rd3292, %rd3272;
	setp.lt.u64 	%p702, %rd3294, %rd3292;
	selp.u64 	%rd3295, 1, 0, %p702;
	add.s64 	%rd3296, %rd3293, %rd3295;
	mul.lo.s64 	%rd3297, %rd89, %rd3208;
	mul.hi.u64 	%rd3298, %rd3208, %rd89;
	add.s64 	%rd3299, %rd3297, %rd3280;
	setp.lt.u64 	%p703, %rd3299, %rd3297;
	selp.u64 	%rd3300, 1, 0, %p703;
	add.s64 	%rd9231, %rd3299, %rd3296;
	setp.lt.u64 	%p704, %rd9231, %rd3299;
	selp.u64 	%rd3301, 1, 0, %p704;
	add.s64 	%rd3302, %rd3298, %rd3300;
	add.s64 	%rd3303, %rd3302, %rd3301;
	mul.lo.s64 	%rd3304, %rd88, %rd3208;
	mul.hi.u64 	%rd3305, %rd3208, %rd88;
	add.s64 	%rd3306, %rd3304, %rd3288;
	setp.lt.u64 	%p705, %rd3306, %rd3304;
	selp.u64 	%rd3307, 1, 0, %p705;
	add.s64 	%rd9230, %rd3306, %rd3303;
	setp.lt.u64 	%p706, %rd9230, %rd3306;
	selp.u64 	%rd3308, 1, 0, %p706;
	add.s64 	%rd3309, %rd3305, %rd3307;
	add.s64 	%rd3310, %rd3309, %rd3308;
	mul.lo.s64 	%rd3311, %rd87, %rd3208;
	mul.hi.u64 	%rd3312, %rd3208, %rd87;
	add.s64 	%rd3313, %rd3311, %rd3291;
	setp.lt.u64 	%p707, %rd3313, %rd3311;
	selp.u64 	%rd3314, 1, 0, %p707;
	add.s64 	%rd9229, %rd3313, %rd3310;
	setp.lt.u64 	%p708, %rd9229, %rd3313;
	selp.u64 	%rd3315, 1, 0, %p708;
	add.s64 	%rd3316, %rd3312, %rd3314;
	add.s64 	%rd9228, %rd3316, %rd3315;
	mul.lo.s64 	%rd3317, %rd49, %rd3217;
	mul.lo.s64 	%rd3318, %rd3317, %rd50;
	mul.hi.u64 	%rd3319, %rd3317, %rd50;
	not.b64 	%rd3320, %rd3318;
	setp.gt.u64 	%p709, %rd3217, %rd3320;
	selp.u64 	%rd3321, 1, 0, %p709;
	add.s64 	%rd3322, %rd3319, %rd3321;
	mul.lo.s64 	%rd3323, %rd1, %rd3317;
	mul.hi.u64 	%rd3324, %rd3317, %rd1;
	add.s64 	%rd3325, %rd3323, %rd3236;
	setp.lt.u64 	%p710, %rd3325, %rd3323;
	selp.u64 	%rd3326, 1, 0, %p710;
	add.s64 	%rd353, %rd3322, %rd3325;
	setp.lt.u64 	%p711, %rd353, %rd3322;
	selp.u64 	%rd3327, 1, 0, %p711;
	add.s64 	%rd3328, %rd3324, %rd3326;
	add.s64 	%rd3329, %rd3328, %rd3327;
	mul.lo.s64 	%rd3330, %rd2, %rd3317;
	mul.hi.u64 	%rd3331, %rd3317, %rd2;
	add.s64 	%rd3332, %rd3330, %rd3265;
	setp.lt.u64 	%p712, %rd3332, %rd3330;
	selp.u64 	%rd3333, 1, 0, %p712;
	add.s64 	%rd354, %rd3329, %rd3332;
	setp.lt.u64 	%p713, %rd354, %rd3329;
	selp.u64 	%rd3334, 1, 0, %p713;
	add.s64 	%rd3335, %rd3331, %rd3333;
	add.s64 	%rd3336, %rd3335, %rd3334;
	mul.lo.s64 	%rd3337, %rd3, %rd3317;
	mul.hi.u64 	%rd3338, %rd3317, %rd3;
	add.s64 	%rd3339, %rd3337, %rd3294;
	setp.lt.u64 	%p714, %rd3339, %rd3337;
	selp.u64 	%rd3340, 1, 0, %p714;
	add.s64 	%rd355, %rd3336, %rd3339;
	setp.lt.u64 	%p715, %rd355, %rd3336;
	selp.u64 	%rd3341, 1, 0, %p715;
	add.s64 	%rd3342, %rd3338, %rd3340;
	add.s64 	%rd356, %rd3342, %rd3341;
	setp.ne.s64 	%p716, %rd356, 0;
	@%p716 bra 	$L__BB1_361;
$L__BB1_62:
	mul.lo.s64 	%rd3345, %rd49, %rd353;
	mul.lo.s64 	%rd3346, %rd3345, %rd50;
	mul.hi.u64 	%rd3347, %rd3345, %rd50;
	not.b64 	%rd3348, %rd3346;
	setp.gt.u64 	%p720, %rd353, %rd3348;
	selp.u64 	%rd3349, 1, 0, %p720;
	add.s64 	%rd3350, %rd3347, %rd3349;
	mul.lo.s64 	%rd3351, %rd1, %rd3345;
	mul.hi.u64 	%rd3352, %rd3345, %rd1;
	add.s64 	%rd3353, %rd3351, %rd354;
	setp.lt.u64 	%p721, %rd3353, %rd3351;
	selp.u64 	%rd3354, 1, 0, %p721;
	add.s64 	%rd361, %rd3350, %rd3353;
	setp.lt.u64 	%p722, %rd361, %rd3350;
	selp.u64 	%rd3355, 1, 0, %p722;
	add.s64 	%rd3356, %rd3352, %rd3354;
	add.s64 	%rd3357, %rd3356, %rd3355;
	mul.lo.s64 	%rd3358, %rd2, %rd3345;
	mul.hi.u64 	%rd3359, %rd3345, %rd2;
	add.s64 	%rd3360, %rd3358, %rd355;
	setp.lt.u64 	%p723, %rd3360, %rd3358;
	selp.u64 	%rd3361, 1, 0, %p723;
	add.s64 	%rd362, %rd3357, %rd3360;
	setp.lt.u64 	%p724, %rd362, %rd3357;
	selp.u64 	%rd3362, 1, 0, %p724;
	add.s64 	%rd3363, %rd3359, %rd3361;
	add.s64 	%rd3364, %rd3363, %rd3362;
	mul.lo.s64 	%rd3365, %rd3, %rd3345;
	mul.hi.u64 	%rd3366, %rd3345, %rd3;
	add.s64 	%rd3367, %rd3365, %rd9231;
	setp.lt.u64 	%p725, %rd3367, %rd3365;
	selp.u64 	%rd3368, 1, 0, %p725;
	add.s64 	%rd363, %rd3364, %rd3367;
	setp.lt.u64 	%p726, %rd363, %rd3364;
	selp.u64 	%rd3369, 1, 0, %p726;
	add.s64 	%rd3370, %rd3366, %rd3368;
	add.s64 	%rd364, %rd3370, %rd3369;
	setp.eq.s64 	%p727, %rd364, 0;
	@%p727 bra 	$L__BB1_65;
	add.s64 	%rd365, %rd9230, %rd364;
	setp.ge.u64 	%p728, %rd365, %rd9230;
	mov.u64 	%rd9230, %rd365;
	@%p728 bra 	$L__BB1_65;
	add.s64 	%rd9229, %rd9229, 1;
	setp.eq.s64 	%p729, %rd9229, 0;
	selp.u64 	%rd3371, 1, 0, %p729;
	add.s64 	%rd9228, %rd9228, %rd3371;
$L__BB1_65:
	mul.lo.s64 	%rd3372, %rd49, %rd361;
	mul.lo.s64 	%rd3373, %rd3372, %rd50;
	mul.hi.u64 	%rd3374, %rd3372, %rd50;
	not.b64 	%rd3375, %rd3373;
	setp.gt.u64 	%p730, %rd361, %rd3375;
	selp.u64 	%rd3376, 1, 0, %p730;
	add.s64 	%rd3377, %rd3374, %rd3376;
	mul.lo.s64 	%rd3378, %rd1, %rd3372;
	mul.hi.u64 	%rd3379, %rd3372, %rd1;
	add.s64 	%rd3380, %rd3378, %rd362;
	setp.lt.u64 	%p731, %rd3380, %rd3378;
	selp.u64 	%rd3381, 1, 0, %p731;
	add.s64 	%rd371, %rd3377, %rd3380;
	setp.lt.u64 	%p732, %rd371, %rd3377;
	selp.u64 	%rd3382, 1, 0, %p732;
	add.s64 	%rd3383, %rd3379, %rd3381;
	add.s64 	%rd3384, %rd3383, %rd3382;
	mul.lo.s64 	%rd3385, %rd2, %rd3372;
	mul.hi.u64 	%rd3386, %rd3372, %rd2;
	add.s64 	%rd3387, %rd3385, %rd363;
	setp.lt.u64 	%p733, %rd3387, %rd3385;
	selp.u64 	%rd3388, 1, 0, %p733;
	add.s64 	%rd372, %rd3384, %rd3387;
	setp.lt.u64 	%p734, %rd372, %rd3384;
	selp.u64 	%rd3389, 1, 0, %p734;
	add.s64 	%rd3390, %rd3386, %rd3388;
	add.s64 	%rd3391, %rd3390, %rd3389;
	mul.lo.s64 	%rd3392, %rd3, %rd3372;
	mul.hi.u64 	%rd3393, %rd3372, %rd3;
	add.s64 	%rd3394, %rd3392, %rd9230;
	setp.lt.u64 	%p735, %rd3394, %rd3392;
	selp.u64 	%rd3395, 1, 0, %p735;
	add.s64 	%rd373, %rd3391, %rd3394;
	setp.lt.u64 	%p736, %rd373, %rd3391;
	selp.u64 	%rd3396, 1, 0, %p736;
	add.s64 	%rd3397, %rd3393, %rd3395;
	add.s64 	%rd374, %rd3397, %rd3396;
	setp.eq.s64 	%p737, %rd374, 0;
	@%p737 bra 	$L__BB1_67;
	add.s64 	%rd375, %rd9229, %rd374;
	setp.lt.u64 	%p738, %rd375, %rd9229;
	selp.u64 	%rd3398, 1, 0, %p738;
	add.s64 	%rd9228, %rd9228, %rd3398;
	mov.u64 	%rd9229, %rd375;
$L__BB1_67:
	mul.lo.s64 	%rd3399, %rd49, %rd371;
	mul.lo.s64 	%rd3400, %rd3399, %rd50;
	mul.hi.u64 	%rd3401, %rd3399, %rd50;
	not.b64 	%rd3402, %rd3400;
	setp.gt.u64 	%p740, %rd371, %rd3402;
	selp.u64 	%rd3403, 1, 0, %p740;
	add.s64 	%rd3404, %rd3401, %rd3403;
	mul.lo.s64 	%rd3405, %rd1, %rd3399;
	mul.hi.u64 	%rd3406, %rd3399, %rd1;
	add.s64 	%rd3407, %rd3405, %rd372;
	setp.lt.u64 	%p741, %rd3407, %rd3405;
	selp.u64 	%rd3408, 1, 0, %p741;
	add.s64 	%rd379, %rd3404, %rd3407;
	setp.lt.u64 	%p742, %rd379, %rd3404;
	selp.u64 	%rd3409, 1, 0, %p742;
	add.s64 	%rd3410, %rd3406, %rd3408;
	add.s64 	%rd3411, %rd3410, %rd3409;
	mul.lo.s64 	%rd3412, %rd2, %rd3399;
	mul.hi.u64 	%rd3413, %rd3399, %rd2;
	add.s64 	%rd3414, %rd3412, %rd373;
	setp.lt.u64 	%p743, %rd3414, %rd3412;
	selp.u64 	%rd3415, 1, 0, %p743;
	add.s64 	%rd380, %rd3411, %rd3414;
	setp.lt.u64 	%p744, %rd380, %rd3411;
	selp.u64 	%rd3416, 1, 0, %p744;
	add.s64 	%rd3417, %rd3413, %rd3415;
	add.s64 	%rd3418, %rd3417, %rd3416;
	mul.lo.s64 	%rd3419, %rd3, %rd3399;
	mul.hi.u64 	%rd3420, %rd3399, %rd3;
	add.s64 	%rd3421, %rd3419, %rd9229;
	setp.lt.u64 	%p745, %rd3421, %rd3419;
	selp.u64 	%rd3422, 1, 0, %p745;
	add.s64 	%rd381, %rd3418, %rd3421;
	setp.lt.u64 	%p746, %rd381, %rd3418;
	selp.u64 	%rd3423, 1, 0, %p746;
	add.s64 	%rd3424, %rd3420, %rd3422;
	add.s64 	%rd3425, %rd3424, %rd3423;
	add.s64 	%rd382, %rd9228, %rd3425;
	setp.lt.u64 	%p747, %rd379, %rd50;
	selp.u64 	%rd383, 1, 0, %p747;
	setp.lt.u64 	%p748, %rd380, %rd1;
	setp.eq.s64 	%p749, %rd380, %rd1;
	and.pred  	%p750, %p747, %p749;
	or.pred  	%p752, %p748, %p750;
	selp.u64 	%rd384, 1, 0, %p752;
	setp.lt.u64 	%p753, %rd381, %rd2;
	setp.eq.s64 	%p754, %rd381, %rd2;
	and.pred  	%p755, %p754, %p752;
	or.pred  	%p22, %p753, %p755;
	setp.lt.u64 	%p757, %rd382, %rd3;
	mov.pred 	%p3346, 0;
	@%p757 bra 	$L__BB1_69;
	not.pred 	%p758, %p22;
	setp.ne.s64 	%p759, %rd382, %rd3;
	or.pred  	%p3346, %p759, %p758;
$L__BB1_69:
	selp.u64 	%rd3426, 1, 0, %p22;
	add.s64 	%rd3427, %rd3, %rd3426;
	selp.b64 	%rd3428, %rd3427, 0, %p3346;
	sub.s64 	%rd389, %rd382, %rd3428;
	add.s64 	%rd3429, %rd2, %rd384;
	selp.b64 	%rd3430, %rd3429, 0, %p3346;
	sub.s64 	%rd390, %rd381, %rd3430;
	add.s64 	%rd3431, %rd1, %rd383;
	selp.b64 	%rd3432, %rd3431, 0, %p3346;
	sub.s64 	%rd391, %rd380, %rd3432;
	selp.b64 	%rd3433, %rd50, 0, %p3346;
	sub.s64 	%rd392, %rd379, %rd3433;
	sub.s64 	%rd9240, %rd222, %rd178;
	setp.lt.u64 	%p760, %rd222, %rd178;
	selp.s64 	%rd3434, -1, 0, %p760;
	sub.s64 	%rd3435, %rd221, %rd177;
	add.s64 	%rd9239, %rd3435, %rd3434;
	setp.lt.u64 	%p761, %rd221, %rd177;
	setp.eq.s64 	%p762, %rd221, %rd177;
	and.pred  	%p763, %p760, %p762;
	or.pred  	%p764, %p761, %p763;
	selp.s64 	%rd3436, -1, 0, %p764;
	sub.s64 	%rd3437, %rd220, %rd176;
	add.s64 	%rd9238, %rd3437, %rd3436;
	setp.lt.u64 	%p765, %rd220, %rd176;
	setp.eq.s64 	%p766, %rd220, %rd176;
	and.pred  	%p767, %p766, %p764;
	or.pred  	%p768, %p765, %p767;
	not.pred 	%p769, %p768;
	selp.s64 	%rd3438, -1, 0, %p768;
	sub.s64 	%rd3439, %rd219, %rd175;
	add.s64 	%rd9237, %rd3439, %rd3438;
	setp.ge.u64 	%p770, %rd219, %rd175;
	setp.ne.s64 	%p771, %rd219, %rd175;
	or.pred  	%p772, %p771, %p769;
	and.pred  	%p773, %p770, %p772;
	@%p773 bra 	$L__BB1_71;
	add.s64 	%rd9240, %rd50, %rd9240;
	setp.lt.u64 	%p774, %rd9240, %rd50;
	selp.u64 	%rd3440, 1, 0, %p774;
	add.s64 	%rd3441, %rd1, %rd9239;
	add.s64 	%rd398, %rd3441, %rd3440;
	setp.lt.u64 	%p775, %rd398, %rd9239;
	setp.eq.s64 	%p776, %rd398, %rd9239;
	and.pred  	%p777, %p774, %p776;
	or.pred  	%p778, %p775, %p777;
	selp.u64 	%rd3442, 1, 0, %p778;
	add.s64 	%rd3443, %rd2, %rd9238;
	add.s64 	%rd399, %rd3443, %rd3442;
	setp.lt.u64 	%p779, %rd399, %rd9238;
	setp.eq.s64 	%p780, %rd399, %rd9238;
	and.pred  	%p781, %p778, %p780;
	or.pred  	%p783, %p779, %p781;
	selp.u64 	%rd3444, 1, 0, %p783;
	add.s64 	%rd3445, %rd3, %rd9237;
	add.s64 	%rd9237, %rd3445, %rd3444;
	mov.u64 	%rd9238, %rd399;
	mov.u64 	%rd9239, %rd398;
$L__BB1_71:
	shl.b64 	%rd405, %rd9240, 1;
	setp.lt.s64 	%p785, %rd9240, 0;
	mov.b64 	{%r10, %r11}, %rd9239;
	mov.b64 	{%r12, %r13}, %rd9240;
	shf.l.wrap.b32 	%r14, %r13, %r10, 1;
	shf.l.wrap.b32 	%r15, %r10, %r11, 1;
	mov.b64 	%rd406, {%r14, %r15};
	setp.lt.u64 	%p786, %rd406, %rd9239;
	setp.eq.s64 	%p787, %rd406, %rd9239;
	and.pred  	%p788, %p785, %p787;
	or.pred  	%p789, %p786, %p788;
	selp.u64 	%rd3446, 1, 0, %p789;
	shl.b64 	%rd3447, %rd9238, 1;
	or.b64  	%rd407, %rd3447, %rd3446;
	setp.lt.u64 	%p790, %rd407, %rd9238;
	setp.eq.s64 	%p791, %rd407, %rd9238;
	and.pred  	%p792, %p789, %p791;
	or.pred  	%p25, %p790, %p792;
	selp.u64 	%rd3448, 1, 0, %p25;
	shl.b64 	%rd3449, %rd9237, 1;
	or.b64  	%rd408, %rd3449, %rd3448;
	setp.lt.u64 	%p793, %rd408, %rd9237;
	mov.pred 	%p3347, -1;
	@%p793 bra 	$L__BB1_73;
	setp.eq.s64 	%p794, %rd408, %rd9237;
	and.pred  	%p3347, %p25, %p794;
$L__BB1_73:
	setp.lt.u64 	%p796, %rd405, %rd50;
	setp.lt.u64 	%p797, %rd406, %rd1;
	setp.eq.s64 	%p798, %rd406, %rd1;
	and.pred  	%p799, %p796, %p798;
	or.pred  	%p800, %p797, %p799;
	setp.lt.u64 	%p801, %rd407, %rd2;
	setp.eq.s64 	%p802, %rd407, %rd2;
	and.pred  	%p803, %p802, %p800;
	or.pred  	%p28, %p801, %p803;
	setp.lt.u64 	%p804, %rd408, %rd3;
	mov.pred 	%p3348, 0;
	@%p804 bra 	$L__BB1_75;
	not.pred 	%p805, %p28;
	setp.ne.s64 	%p806, %rd408, %rd3;
	or.pred  	%p3348, %p806, %p805;
$L__BB1_75:
	or.pred  	%p807, %p3347, %p3348;
	selp.u64 	%rd3450, 1, 0, %p28;
	add.s64 	%rd3451, %rd3, %rd3450;
	selp.b64 	%rd3452, %rd3451, 0, %p807;
	shl.b64 	%rd3453, %rd9237, 1;
	shl.b64 	%rd3454, %rd9238, 1;
	mov.b64 	{%r16, %r17}, %rd9239;
	mov.b64 	{%r18, %r19}, %rd9240;
	shf.l.wrap.b32 	%r20, %r19, %r16, 1;
	shf.l.wrap.b32 	%r21, %r16, %r17, 1;
	mov.b64 	%rd3455, {%r20, %r21};
	setp.lt.u64 	%p808, %rd3455, %rd9239;
	setp.lt.s64 	%p809, %rd9240, 0;
	setp.eq.s64 	%p810, %rd3455, %rd9239;
	and.pred  	%p811, %p809, %p810;
	or.pred  	%p812, %p808, %p811;
	selp.u64 	%rd3456, 1, 0, %p812;
	or.b64  	%rd3457, %rd3454, %rd3456;
	setp.lt.u64 	%p813, %rd3457, %rd9238;
	setp.eq.s64 	%p814, %rd3457, %rd9238;
	and.pred  	%p815, %p812, %p814;
	or.pred  	%p816, %p813, %p815;
	selp.u64 	%rd3458, 1, 0, %p816;
	or.b64  	%rd3459, %rd3453, %rd3458;
	sub.s64 	%rd3460, %rd3459, %rd3452;
	setp.lt.u64 	%p817, %rd3455, %rd1;
	shl.b64 	%rd3461, %rd9240, 1;
	ld.const.u64 	%rd3462, [BN254_P];
	setp.lt.u64 	%p818, %rd3461, %rd3462;
	setp.eq.s64 	%p819, %rd3455, %rd1;
	and.pred  	%p820, %p818, %p819;
	or.pred  	%p822, %p817, %p820;
	selp.u64 	%rd3463, 1, 0, %p822;
	add.s64 	%rd3464, %rd2, %rd3463;
	selp.b64 	%rd3465, %rd3464, 0, %p807;
	sub.s64 	%rd3466, %rd3457, %rd3465;
	selp.u64 	%rd3467, 1, 0, %p818;
	add.s64 	%rd3468, %rd1, %rd3467;
	selp.b64 	%rd3469, %rd3468, 0, %p807;
	sub.s64 	%rd3470, %rd3455, %rd3469;
	selp.b64 	%rd3471, %rd3462, 0, %p807;
	sub.s64 	%rd3472, %rd3461, %rd3471;
	mul.lo.s64 	%rd3473, %rd3472, %rd3472;
	mul.hi.u64 	%rd3474, %rd3472, %rd3472;
	mul.lo.s64 	%rd3475, %rd3470, %rd3472;
	mul.hi.u64 	%rd3476, %rd3472, %rd3470;
	add.s64 	%rd3477, %rd3475, %rd3474;
	setp.lt.u64 	%p823, %rd3477, %rd3475;
	selp.u64 	%rd3478, 1, 0, %p823;
	add.s64 	%rd3479, %rd3476, %rd3478;
	mul.lo.s64 	%rd3480, %rd3466, %rd3472;
	mul.hi.u64 	%rd3481, %rd3472, %rd3466;
	add.s64 	%rd3482, %rd3480, %rd3479;
	setp.lt.u64 	%p824, %rd3482, %rd3480;
	selp.u64 	%rd3483, 1, 0, %p824;
	add.s64 	%rd3484, %rd3481, %rd3483;
	mul.lo.s64 	%rd3485, %rd3460, %rd3472;
	mul.hi.u64 	%rd3486, %rd3472, %rd3460;
	add.s64 	%rd3487, %rd3485, %rd3484;
	setp.lt.u64 	%p825, %rd3487, %rd3485;
	selp.u64 	%rd3488, 1, 0, %p825;
	add.s64 	%rd3489, %rd3486, %rd3488;
	mul.hi.u64 	%rd3490, %rd3470, %rd3472;
	add.s64 	%rd3491, %rd3477, %rd3475;
	setp.lt.u64 	%p826, %rd3491, %rd3477;
	selp.u64 	%rd3492, 1, 0, %p826;
	add.s64 	%rd3493, %rd3490, %rd3492;
	mul.lo.s64 	%rd3494, %rd3470, %rd3470;
	mul.hi.u64 	%rd3495, %rd3470, %rd3470;
	add.s64 	%rd3496, %rd3494, %rd3482;
	setp.lt.u64 	%p827, %rd3496, %rd3494;
	selp.u64 	%rd3497, 1, 0, %p827;
	add.s64 	%rd3498, %rd3496, %rd3493;
	setp.lt.u64 	%p828, %rd3498, %rd3496;
	selp.u64 	%rd3499, 1, 0, %p828;
	add.s64 	%rd3500, %rd3495, %rd3497;
	add.s64 	%rd3501, %rd3500, %rd3499;
	mul.lo.s64 	%rd3502, %rd3466, %rd3470;
	mul.hi.u64 	%rd3503, %rd3470, %rd3466;
	add.s64 	%rd3504, %rd3502, %rd3487;
	setp.lt.u64 	%p829, %rd3504, %rd3502;
	selp.u64 	%rd3505, 1, 0, %p829;
	add.s64 	%rd3506, %rd3504, %rd3501;
	setp.lt.u64 	%p830, %rd3506, %rd3504;
	selp.u64 	%rd3507, 1, 0, %p830;
	add.s64 	%rd3508, %rd3503, %rd3505;
	add.s64 	%rd3509, %rd3508, %rd3507;
	mul.lo.s64 	%rd3510, %rd3460, %rd3470;
	mul.hi.u64 	%rd3511, %rd3470, %rd3460;
	add.s64 	%rd3512, %rd3510, %rd3489;
	setp.lt.u64 	%p831, %rd3512, %rd3510;
	selp.u64 	%rd3513, 1, 0, %p831;
	add.s64 	%rd3514, %rd3512, %rd3509;
	setp.lt.u64 	%p832, %rd3514, %rd3512;
	selp.u64 	%rd3515, 1, 0, %p832;
	add.s64 	%rd3516, %rd3511, %rd3513;
	add.s64 	%rd3517, %rd3516, %rd3515;
	mul.hi.u64 	%rd3518, %rd3466, %rd3472;
	add.s64 	%rd3519, %rd3480, %rd3498;
	setp.lt.u64 	%p833, %rd3519, %rd3480;
	selp.u64 	%rd3520, 1, 0, %p833;
	add.s64 	%rd3521, %rd3518, %rd3520;
	mul.hi.u64 	%rd3522, %rd3466, %rd3470;
	add.s64 	%rd3523, %rd3502, %rd3506;
	setp.lt.u64 	%p834, %rd3523, %rd3502;
	selp.u64 	%rd3524, 1, 0, %p834;
	add.s64 	%rd3525, %rd3523, %rd3521;
	setp.lt.u64 	%p835, %rd3525, %rd3523;
	selp.u64 	%rd3526, 1, 0, %p835;
	add.s64 	%rd3527, %rd3522, %rd3524;
	add.s64 	%rd3528, %rd3527, %rd3526;
	mul.lo.s64 	%rd3529, %rd3466, %rd3466;
	mul.hi.u64 	%rd3530, %rd3466, %rd3466;
	add.s64 	%rd3531, %rd3529, %rd3514;
	setp.lt.u64 	%p836, %rd3531, %rd3529;
	selp.u64 	%rd3532, 1, 0, %p836;
	add.s64 	%rd3533, %rd3531, %rd3528;
	setp.lt.u64 	%p837, %rd3533, %rd3531;
	selp.u64 	%rd3534, 1, 0, %p837;
	add.s64 	%rd3535, %rd3530, %rd3532;
	add.s64 	%rd3536, %rd3535, %rd3534;
	mul.lo.s64 	%rd3537, %rd3460, %rd3466;
	mul.hi.u64 	%rd3538, %rd3466, %rd3460;
	add.s64 	%rd3539, %rd3537, %rd3517;
	setp.lt.u64 	%p838, %rd3539, %rd3537;
	selp.u64 	%rd3540, 1, 0, %p838;
	add.s64 	%rd3541, %rd3539, %rd3536;
	setp.lt.u64 	%p839, %rd3541, %rd3539;
	selp.u64 	%rd3542, 1, 0, %p839;
	add.s64 	%rd3543, %rd3538, %rd3540;
	add.s64 	%rd3544, %rd3543, %rd3542;
	mul.hi.u64 	%rd3545, %rd3460, %rd3472;
	add.s64 	%rd3546, %rd3485, %rd3525;
	setp.lt.u64 	%p840, %rd3546, %rd3485;
	selp.u64 	%rd3547, 1, 0, %p840;
	add.s64 	%rd3548, %rd3545, %rd3547;
	mul.hi.u64 	%rd3549, %rd3460, %rd3470;
	add.s64 	%rd3550, %rd3510, %rd3533;
	setp.lt.u64 	%p841, %rd3550, %rd3510;
	selp.u64 	%rd3551, 1, 0, %p841;
	add.s64 	%rd9244, %rd3550, %rd3548;
	setp.lt.u64 	%p842, %rd9244, %rd3550;
	selp.u64 	%rd3552, 1, 0, %p842;
	add.s64 	%rd3553, %rd3549, %rd3551;
	add.s64 	%rd3554, %rd3553, %rd3552;
	mul.hi.u64 	%rd3555, %rd3460, %rd3466;
	add.s64 	%rd3556, %rd3537, %rd3541;
	setp.lt.u64 	%p843, %rd3556, %rd3537;
	selp.u64 	%rd3557, 1, 0, %p843;
	add.s64 	%rd9243, %rd3556, %rd3554;
	setp.lt.u64 	%p844, %rd9243, %rd3556;
	selp.u64 	%rd3558, 1, 0, %p844;
	add.s64 	%rd3559, %rd3555, %rd3557;
	add.s64 	%rd3560, %rd3559, %rd3558;
	mul.lo.s64 	%rd3561, %rd3460, %rd3460;
	mul.hi.u64 	%rd3562, %rd3460, %rd3460;
	add.s64 	%rd3563, %rd3561, %rd3544;
	setp.lt.u64 	%p845, %rd3563, %rd3561;
	selp.u64 	%rd3564, 1, 0, %p845;
	add.s64 	%rd9242, %rd3563, %rd3560;
	setp.lt.u64 	%p846, %rd9242, %rd3563;
	selp.u64 	%rd3565, 1, 0, %p846;
	add.s64 	%rd3566, %rd3562, %rd3564;
	add.s64 	%rd9241, %rd3566, %rd3565;
	ld.const.u64 	%rd3567, [BN254_INV];
	mul.lo.s64 	%rd3568, %rd3567, %rd3473;
	mul.lo.s64 	%rd3569, %rd3568, %rd3462;
	mul.hi.u64 	%rd3570, %rd3568, %rd3462;
	not.b64 	%rd3571, %rd3569;
	setp.gt.u64 	%p847, %rd3473, %rd3571;
	selp.u64 	%rd3572, 1, 0, %p847;
	add.s64 	%rd3573, %rd3570, %rd3572;
	mul.lo.s64 	%rd3574, %rd1, %rd3568;
	mul.hi.u64 	%rd3575, %rd3568, %rd1;
	add.s64 	%rd3576, %rd3574, %rd3491;
	setp.lt.u64 	%p848, %rd3576, %rd3574;
	selp.u64 	%rd3577, 1, 0, %p848;
	add.s64 	%rd413, %rd3573, %rd3576;
	setp.lt.u64 	%p849, %rd413, %rd3573;
	selp.u64 	%rd3578, 1, 0, %p849;
	add.s64 	%rd3579, %rd3575, %rd3577;
	add.s64 	%rd3580, %rd3579, %rd3578;
	mul.lo.s64 	%rd3581, %rd2, %rd3568;
	mul.hi.u64 	%rd3582, %rd3568, %rd2;
	add.s64 	%rd3583, %rd3581, %rd3519;
	setp.lt.u64 	%p850, %rd3583, %rd3581;
	selp.u64 	%rd3584, 1, 0, %p850;
	add.s64 	%rd414, %rd3580, %rd3583;
	setp.lt.u64 	%p851, %rd414, %rd3580;
	selp.u64 	%rd3585, 1, 0, %p851;
	add.s64 	%rd3586, %rd3582, %rd3584;
	add.s64 	%rd3587, %rd3586, %rd3585;
	mul.lo.s64 	%rd3588, %rd3, %rd3568;
	mul.hi.u64 	%rd3589, %rd3568, %rd3;
	add.s64 	%rd3590, %rd3588, %rd3546;
	setp.lt.u64 	%p852, %rd3590, %rd3588;
	selp.u64 	%rd3591, 1, 0, %p852;
	add.s64 	%rd415, %rd3587, %rd3590;
	setp.lt.u64 	%p853, %rd415, %rd3587;
	selp.u64 	%rd3592, 1, 0, %p853;
	add.s64 	%rd3593, %rd3589, %rd3591;
	add.s64 	%rd416, %rd3593, %rd3592;
	setp.ne.s64 	%p854, %rd416, 0;
	@%p854 bra 	$L__BB1_364;
$L__BB1_76:
	mul.lo.s64 	%rd3597, %rd3567, %rd413;
	mul.lo.s64 	%rd3599, %rd3597, %rd3462;
	mul.hi.u64 	%rd3600, %rd3597, %rd3462;
	not.b64 	%rd3601, %rd3599;
	setp.gt.u64 	%p858, %rd413, %rd3601;
	selp.u64 	%rd3602, 1, 0, %p858;
	add.s64 	%rd3603, %rd3600, %rd3602;
	mul.lo.s64 	%rd3604, %rd1, %rd3597;
	mul.hi.u64 	%rd3605, %rd3597, %rd1;
	add.s64 	%rd3606, %rd3604, %rd414;
	setp.lt.u64 	%p859, %rd3606, %rd3604;
	selp.u64 	%rd3607, 1, 0, %p859;
	add.s64 	%rd421, %rd3603, %rd3606;
	setp.lt.u64 	%p860, %rd421, %rd3603;
	selp.u64 	%rd3608, 1, 0, %p860;
	add.s64 	%rd3609, %rd3605, %rd3607;
	add.s64 	%rd3610, %rd3609, %rd3608;
	mul.lo.s64 	%rd3611, %rd2, %rd3597;
	mul.hi.u64 	%rd3612, %rd3597, %rd2;
	add.s64 	%rd3613, %rd3611, %rd415;
	setp.lt.u64 	%p861, %rd3613, %rd3611;
	selp.u64 	%rd3614, 1, 0, %p861;
	add.s64 	%rd422, %rd3610, %rd3613;
	setp.lt.u64 	%p862, %rd422, %rd3610;
	selp.u64 	%rd3615, 1, 0, %p862;
	add.s64 	%rd3616, %rd3612, %rd3614;
	add.s64 	%rd3617, %rd3616, %rd3615;
	mul.lo.s64 	%rd3618, %rd3, %rd3597;
	mul.hi.u64 	%rd3619, %rd3597, %rd3;
	add.s64 	%rd3620, %rd3618, %rd9244;
	setp.lt.u64 	%p863, %rd3620, %rd3618;
	selp.u64 	%rd3621, 1, 0, %p863;
	add.s64 	%rd423, %rd3617, %rd3620;
	setp.lt.u64 	%p864, %rd423, %rd3617;
	selp.u64 	%rd3622, 1, 0, %p864;
	add.s64 	%rd3623, %rd3619, %rd3621;
	add.s64 	%rd424, %rd3623, %rd3622;
	setp.eq.s64 	%p865, %rd424, 0;
	@%p865 bra 	$L__BB1_79;
	add.s64 	%rd425, %rd9243, %rd424;
	setp.ge.u64 	%p866, %rd425, %rd9243;
	mov.u64 	%rd9243, %rd425;
	@%p866 bra 	$L__BB1_79;
	add.s64 	%rd9242, %rd9242, 1;
	setp.eq.s64 	%p867, %rd9242, 0;
	selp.u64 	%rd3624, 1, 0, %p867;
	add.s64 	%rd9241, %rd9241, %rd3624;
$L__BB1_79:
	mul.lo.s64 	%rd3626, %rd3567, %rd421;
	mul.lo.s64 	%rd3628, %rd3626, %rd3462;
	mul.hi.u64 	%rd3629, %rd3626, %rd3462;
	not.b64 	%rd3630, %rd3628;
	setp.gt.u64 	%p868, %rd421, %rd3630;
	selp.u64 	%rd3631, 1, 0, %p868;
	add.s64 	%rd3632, %rd3629, %rd3631;
	mul.lo.s64 	%rd3633, %rd1, %rd3626;
	mul.hi.u64 	%rd3634, %rd3626, %rd1;
	add.s64 	%rd3635, %rd3633, %rd422;
	setp.lt.u64 	%p869, %rd3635, %rd3633;
	selp.u64 	%rd3636, 1, 0, %p869;
	add.s64 	%rd431, %rd3632, %rd3635;
	setp.lt.u64 	%p870, %rd431, %rd3632;
	selp.u64 	%rd3637, 1, 0, %p870;
	add.s64 	%rd3638, %rd3634, %rd3636;
	add.s64 	%rd3639, %rd3638, %rd3637;
	mul.lo.s64 	%rd3640, %rd2, %rd3626;
	mul.hi.u64 	%rd3641, %rd3626, %rd2;
	add.s64 	%rd3642, %rd3640, %rd423;
	setp.lt.u64 	%p871, %rd3642, %rd3640;
	selp.u64 	%rd3643, 1, 0, %p871;
	add.s64 	%rd432, %rd3639, %rd3642;
	setp.lt.u64 	%p872, %rd432, %rd3639;
	selp.u64 	%rd3644, 1, 0, %p872;
	add.s64 	%rd3645, %rd3641, %rd3643;
	add.s64 	%rd3646, %rd3645, %rd3644;
	mul.lo.s64 	%rd3647, %rd3, %rd3626;
	mul.hi.u64 	%rd3648, %rd3626, %rd3;
	add.s64 	%rd3649, %rd3647, %rd9243;
	setp.lt.u64 	%p873, %rd3649, %rd3647;
	selp.u64 	%rd3650, 1, 0, %p873;
	add.s64 	%rd433, %rd3646, %rd3649;
	setp.lt.u64 	%p874, %rd433, %rd3646;
	selp.u64 	%rd3651, 1, 0, %p874;
	add.s64 	%rd3652, %rd3648, %rd3650;
	add.s64 	%rd434, %rd3652, %rd3651;
	setp.eq.s64 	%p875, %rd434, 0;
	@%p875 bra 	$L__BB1_81;
	add.s64 	%rd435, %rd9242, %rd434;
	setp.lt.u64 	%p876, %rd435, %rd9242;
	selp.u64 	%rd3653, 1, 0, %p876;
	add.s64 	%rd9241, %rd9241, %rd3653;
	mov.u64 	%rd9242, %rd435;
$L__BB1_81:
	mul.lo.s64 	%rd3655, %rd3567, %rd431;
	mul.lo.s64 	%rd3657, %rd3655, %rd3462;
	mul.hi.u64 	%rd3658, %rd3655, %rd3462;
	not.b64 	%rd3659, %rd3657;
	setp.gt.u64 	%p878, %rd431, %rd3659;
	selp.u64 	%rd3660, 1, 0, %p878;
	add.s64 	%rd3661, %rd3658, %rd3660;
	mul.lo.s64 	%rd3662, %rd1, %rd3655;
	mul.hi.u64 	%rd3663, %rd3655, %rd1;
	add.s64 	%rd3664, %rd3662, %rd432;
	setp.lt.u64 	%p879, %rd3664, %rd3662;
	selp.u64 	%rd3665, 1, 0, %p879;
	add.s64 	%rd439, %rd3661, %rd3664;
	setp.lt.u64 	%p880, %rd439, %rd3661;
	selp.u64 	%rd3666, 1, 0, %p880;
	add.s64 	%rd3667, %rd3663, %rd3665;
	add.s64 	%rd3668, %rd3667, %rd3666;
	mul.lo.s64 	%rd3669, %rd2, %rd3655;
	mul.hi.u64 	%rd3670, %rd3655, %rd2;
	add.s64 	%rd3671, %rd3669, %rd433;
	setp.lt.u64 	%p881, %rd3671, %rd3669;
	selp.u64 	%rd3672, 1, 0, %p881;
	add.s64 	%rd440, %rd3668, %rd3671;
	setp.lt.u64 	%p882, %rd440, %rd3668;
	selp.u64 	%rd3673, 1, 0, %p882;
	add.s64 	%rd3674, %rd3670, %rd3672;
	add.s64 	%rd3675, %rd3674, %rd3673;
	mul.lo.s64 	%rd3676, %rd3, %rd3655;
	mul.hi.u64 	%rd3677, %rd3655, %rd3;
	add.s64 	%rd3678, %rd3676, %rd9242;
	setp.lt.u64 	%p883, %rd3678, %rd3676;
	selp.u64 	%rd3679, 1, 0, %p883;
	add.s64 	%rd441, %rd3675, %rd3678;
	setp.lt.u64 	%p884, %rd441, %rd3675;
	selp.u64 	%rd3680, 1, 0, %p884;
	add.s64 	%rd3681, %rd3677, %rd3679;
	add.s64 	%rd3682, %rd3681, %rd3680;
	add.s64 	%rd442, %rd9241, %rd3682;
	setp.lt.u64 	%p885, %rd439, %rd3462;
	setp.lt.u64 	%p886, %rd440, %rd1;
	setp.eq.s64 	%p887, %rd440, %rd1;
	and.pred  	%p888, %p885, %p887;
	or.pred  	%p890, %p886, %p888;
	setp.lt.u64 	%p891, %rd441, %rd2;
	setp.eq.s64 	%p892, %rd441, %rd2;
	and.pred  	%p893, %p892, %p890;
	or.pred  	%p31, %p891, %p893;
	setp.lt.u64 	%p895, %rd442, %rd3;
	mov.pred 	%p3349, 0;
	@%p895 bra 	$L__BB1_83;
	not.pred 	%p896, %p31;
	setp.ne.s64 	%p897, %rd442, %rd3;
	or.pred  	%p3349, %p897, %p896;
$L__BB1_83:
	selp.u64 	%rd3683, 1, 0, %p31;
	add.s64 	%rd3684, %rd3, %rd3683;
	selp.b64 	%rd3685, %rd3684, 0, %p3349;
	sub.s64 	%rd447, %rd442, %rd3685;
	ld.const.u64 	%rd3686, [BN254_P];
	setp.lt.u64 	%p899, %rd439, %rd3686;
	and.pred  	%p901, %p899, %p887;
	or.pred  	%p902, %p886, %p901;
	selp.u64 	%rd3688, 1, 0, %p902;
	add.s64 	%rd3689, %rd2, %rd3688;
	selp.b64 	%rd3690, %rd3689, 0, %p3349;
	sub.s64 	%rd448, %rd441, %rd3690;
	selp.u64 	%rd3691, 1, 0, %p899;
	add.s64 	%rd3692, %rd1, %rd3691;
	selp.b64 	%rd3693, %rd3692, 0, %p3349;
	sub.s64 	%rd449, %rd440, %rd3693;
	selp.b64 	%rd3694, %rd3686, 0, %p3349;
	sub.s64 	%rd450, %rd439, %rd3694;
	mul.lo.s64 	%rd3695, %rd450, %rd9240;
	mul.hi.u64 	%rd3696, %rd9240, %rd450;
	mul.lo.s64 	%rd3697, %rd449, %rd9240;
	mul.hi.u64 	%rd3698, %rd9240, %rd449;
	add.s64 	%rd3699, %rd3697, %rd3696;
	setp.lt.u64 	%p903, %rd3699, %rd3697;
	selp.u64 	%rd3700, 1, 0, %p903;
	add.s64 	%rd3701, %rd3698, %rd3700;
	mul.lo.s64 	%rd3702, %rd448, %rd9240;
	mul.hi.u64 	%rd3703, %rd9240, %rd448;
	add.s64 	%rd3704, %rd3702, %rd3701;
	setp.lt.u64 	%p904, %rd3704, %rd3702;
	selp.u64 	%rd3705, 1, 0, %p904;
	add.s64 	%rd3706, %rd3703, %rd3705;
	mul.lo.s64 	%rd3707, %rd447, %rd9240;
	mul.hi.u64 	%rd3708, %rd9240, %rd447;
	add.s64 	%rd3709, %rd3707, %rd3706;
	setp.lt.u64 	%p905, %rd3709, %rd3707;
	selp.u64 	%rd3710, 1, 0, %p905;
	add.s64 	%rd3711, %rd3708, %rd3710;
	mul.lo.s64 	%rd3712, %rd450, %rd9239;
	mul.hi.u64 	%rd3713, %rd9239, %rd450;
	add.s64 	%rd3714, %rd3712, %rd3699;
	setp.lt.u64 	%p906, %rd3714, %rd3712;
	selp.u64 	%rd3715, 1, 0, %p906;
	add.s64 	%rd3716, %rd3713, %rd3715;
	mul.lo.s64 	%rd3717, %rd449, %rd9239;
	mul.hi.u64 	%rd3718, %rd9239, %rd449;
	add.s64 	%rd3719, %rd3717, %rd3704;
	setp.lt.u64 	%p907, %rd3719, %rd3717;
	selp.u64 	%rd3720, 1, 0, %p907;
	add.s64 	%rd3721, %rd3719, %rd3716;
	setp.lt.u64 	%p908, %rd3721, %rd3719;
	selp.u64 	%rd3722, 1, 0, %p908;
	add.s64 	%rd3723, %rd3718, %rd3720;
	add.s64 	%rd3724, %rd3723, %rd3722;
	mul.lo.s64 	%rd3725, %rd448, %rd9239;
	mul.hi.u64 	%rd3726, %rd9239, %rd448;
	add.s64 	%rd3727, %rd3725, %rd3709;
	setp.lt.u64 	%p909, %rd3727, %rd3725;
	selp.u64 	%rd3728, 1, 0, %p909;
	add.s64 	%rd3729, %rd3727, %rd3724;
	setp.lt.u64 	%p910, %rd3729, %rd3727;
	selp.u64 	%rd3730, 1, 0, %p910;
	add.s64 	%rd3731, %rd3726, %rd3728;
	add.s64 	%rd3732, %rd3731, %rd3730;
	mul.lo.s64 	%rd3733, %rd447, %rd9239;
	mul.hi.u64 	%rd3734, %rd9239, %rd447;
	add.s64 	%rd3735, %rd3733, %rd3711;
	setp.lt.u64 	%p911, %rd3735, %rd3733;
	selp.u64 	%rd3736, 1, 0, %p911;
	add.s64 	%rd3737, %rd3735, %rd3732;
	setp.lt.u64 	%p912, %rd3737, %rd3735;
	selp.u64 	%rd3738, 1, 0, %p912;
	add.s64 	%rd3739, %rd3734, %rd3736;
	add.s64 	%rd3740, %rd3739, %rd3738;
	mul.lo.s64 	%rd3741, %rd450, %rd9238;
	mul.hi.u64 	%rd3742, %rd9238, %rd450;
	add.s64 	%rd3743, %rd3741, %rd3721;
	setp.lt.u64 	%p913, %rd3743, %rd3741;
	selp.u64 	%rd3744, 1, 0, %p913;
	add.s64 	%rd3745, %rd3742, %rd3744;
	mul.lo.s64 	%rd3746, %rd449, %rd9238;
	mul.hi.u64 	%rd3747, %rd9238, %rd449;
	add.s64 	%rd3748, %rd3746, %rd3729;
	setp.lt.u64 	%p914, %rd3748, %rd3746;
	selp.u64 	%rd3749, 1, 0, %p914;
	add.s64 	%rd3750, %rd3748, %rd3745;
	setp.lt.u64 	%p915, %rd3750, %rd3748;
	selp.u64 	%rd3751, 1, 0, %p915;
	add.s64 	%rd3752, %rd3747, %rd3749;
	add.s64 	%rd3753, %rd3752, %rd3751;
	mul.lo.s64 	%rd3754, %rd448, %rd9238;
	mul.hi.u64 	%rd3755, %rd9238, %rd448;
	add.s64 	%rd3756, %rd3754, %rd3737;
	setp.lt.u64 	%p916, %rd3756, %rd3754;
	selp.u64 	%rd3757, 1, 0, %p916;
	add.s64 	%rd3758, %rd3756, %rd3753;
	setp.lt.u64 	%p917, %rd3758, %rd3756;
	selp.u64 	%rd3759, 1, 0, %p917;
	add.s64 	%rd3760, %rd3755, %rd3757;
	add.s64 	%rd3761, %rd3760, %rd3759;
	mul.lo.s64 	%rd3762, %rd447, %rd9238;
	mul.hi.u64 	%rd3763, %rd9238, %rd447;
	add.s64 	%rd3764, %rd3762, %rd3740;
	setp.lt.u64 	%p918, %rd3764, %rd3762;
	selp.u64 	%rd3765, 1, 0, %p918;
	add.s64 	%rd3766, %rd3764, %rd3761;
	setp.lt.u64 	%p919, %rd3766, %rd3764;
	selp.u64 	%rd3767, 1, 0, %p919;
	add.s64 	%rd3768, %rd3763, %rd3765;
	add.s64 	%rd3769, %rd3768, %rd3767;
	mul.lo.s64 	%rd3770, %rd450, %rd9237;
	mul.hi.u64 	%rd3771, %rd9237, %rd450;
	add.s64 	%rd3772, %rd3770, %rd3750;
	setp.lt.u64 	%p920, %rd3772, %rd3770;
	selp.u64 	%rd3773, 1, 0, %p920;
	add.s64 	%rd3774, %rd3771, %rd3773;
	mul.lo.s64 	%rd3775, %rd449, %rd9237;
	mul.hi.u64 	%rd3776, %rd9237, %rd449;
	add.s64 	%rd3777, %rd3775, %rd3758;
	setp.lt.u64 	%p921, %rd3777, %rd3775;
	selp.u64 	%rd3778, 1, 0, %p921;
	add.s64 	%rd9253, %rd3777, %rd3774;
	setp.lt.u64 	%p922, %rd9253, %rd3777;
	selp.u64 	%rd3779, 1, 0, %p922;
	add.s64 	%rd3780, %rd3776, %rd3778;
	add.s64 	%rd3781, %rd3780, %rd3779;
	mul.lo.s64 	%rd3782, %rd448, %rd9237;
	mul.hi.u64 	%rd3783, %rd9237, %rd448;
	add.s64 	%rd3784, %rd3782, %rd3766;
	setp.lt.u64 	%p923, %rd3784, %rd3782;
	selp.u64 	%rd3785, 1, 0, %p923;
	add.s64 	%rd9252, %rd3784, %rd3781;
	setp.lt.u64 	%p924, %rd9252, %rd3784;
	selp.u64 	%rd3786, 1, 0, %p924;
	add.s64 	%rd3787, %rd3783, %rd3785;
	add.s64 	%rd3788, %rd3787, %rd3786;
	mul.lo.s64 	%rd3789, %rd447, %rd9237;
	mul.hi.u64 	%rd3790, %rd9237, %rd447;
	add.s64 	%rd3791, %rd3789, %rd3769;
	setp.lt.u64 	%p925, %rd3791, %rd3789;
	selp.u64 	%rd3792, 1, 0, %p925;
	add.s64 	%rd9251, %rd3791, %rd3788;
	setp.lt.u64 	%p926, %rd9251, %rd3791;
	selp.u64 	%rd3793, 1, 0, %p926;
	add.s64 	%rd3794, %rd3790, %rd3792;
	add.s64 	%rd9250, %rd3794, %rd3793;
	ld.const.u64 	%rd3795, [BN254_INV];
	mul.lo.s64 	%rd3796, %rd3795, %rd3695;
	mul.lo.s64 	%rd3797, %rd3796, %rd3686;
	mul.hi.u64 	%rd3798, %rd3796, %rd3686;
	not.b64 	%rd3799, %rd3797;
	setp.gt.u64 	%p927, %rd3695, %rd3799;
	selp.u64 	%rd3800, 1, 0, %p927;
	add.s64 	%rd3801, %rd3798, %rd3800;
	mul.lo.s64 	%rd3802, %rd1, %rd3796;
	mul.hi.u64 	%rd3803, %rd3796, %rd1;
	add.s64 	%rd3804, %rd3802, %rd3714;
	setp.lt.u64 	%p928, %rd3804, %rd3802;
	selp.u64 	%rd3805, 1, 0, %p928;
	add.s64 	%rd455, %rd3801, %rd3804;
	setp.lt.u64 	%p929, %rd455, %rd3801;
	selp.u64 	%rd3806, 1, 0, %p929;
	add.s64 	%rd3807, %rd3803, %rd3805;
	add.s64 	%rd3808, %rd3807, %rd3806;
	mul.lo.s64 	%rd3809, %rd2, %rd3796;
	mul.hi.u64 	%rd3810, %rd3796, %rd2;
	add.s64 	%rd3811, %rd3809, %rd3743;
	setp.lt.u64 	%p930, %rd3811, %rd3809;
	selp.u64 	%rd3812, 1, 0, %p930;
	add.s64 	%rd456, %rd3808, %rd3811;
	setp.lt.u64 	%p931, %rd456, %rd3808;
	selp.u64 	%rd3813, 1, 0, %p931;
	add.s64 	%rd3814, %rd3810, %rd3812;
	add.s64 	%rd3815, %rd3814, %rd3813;
	mul.lo.s64 	%rd3816, %rd3, %rd3796;
	mul.hi.u64 	%rd3817, %rd3796, %rd3;
	add.s64 	%rd3818, %rd3816, %rd3772;
	setp.lt.u64 	%p932, %rd3818, %rd3816;
	selp.u64 	%rd3819, 1, 0, %p932;
	add.s64 	%rd457, %rd3815, %rd3818;
	setp.lt.u64 	%p933, %rd457, %rd3815;
	selp.u64 	%rd3820, 1, 0, %p933;
	add.s64 	%rd3821, %rd3817, %rd3819;
	add.s64 	%rd458, %rd3821, %rd3820;
	setp.ne.s64 	%p934, %rd458, 0;
	@%p934 bra 	$L__BB1_367;
$L__BB1_84:
	mul.lo.s64 	%rd3825, %rd3795, %rd455;
	ld.const.u64 	%rd3826, [BN254_P];
	mul.lo.s64 	%rd3827, %rd3825, %rd3826;
	mul.hi.u64 	%rd3828, %rd3825, %rd3826;
	not.b64 	%rd3829, %rd3827;
	setp.gt.u64 	%p938, %rd455, %rd3829;
	selp.u64 	%rd3830, 1, 0, %p938;
	add.s64 	%rd3831, %rd3828, %rd3830;
	mul.lo.s64 	%rd3832, %rd1, %rd3825;
	mul.hi.u64 	%rd3833, %rd3825, %rd1;
	add.s64 	%rd3834, %rd3832, %rd456;
	setp.lt.u64 	%p939, %rd3834, %rd3832;
	selp.u64 	%rd3835, 1, 0, %p939;
	add.s64 	%rd463, %rd3831, %rd3834;
	setp.lt.u64 	%p940, %rd463, %rd3831;
	selp.u64 	%rd3836, 1, 0, %p940;
	add.s64 	%rd3837, %rd3833, %rd3835;
	add.s64 	%rd3838, %rd3837, %rd3836;
	mul.lo.s64 	%rd3839, %rd2, %rd3825;
	mul.hi.u64 	%rd3840, %rd3825, %rd2;
	add.s64 	%rd3841, %rd3839, %rd457;
	setp.lt.u64 	%p941, %rd3841, %rd3839;
	selp.u64 	%rd3842, 1, 0, %p941;
	add.s64 	%rd464, %rd3838, %rd3841;
	setp.lt.u64 	%p942, %rd464, %rd3838;
	selp.u64 	%rd3843, 1, 0, %p942;
	add.s64 	%rd3844, %rd3840, %rd3842;
	add.s64 	%rd3845, %rd3844, %rd3843;
	mul.lo.s64 	%rd3846, %rd3, %rd3825;
	mul.hi.u64 	%rd3847, %rd3825, %rd3;
	add.s64 	%rd3848, %rd3846, %rd9253;
	setp.lt.u64 	%p943, %rd3848, %rd3846;
	selp.u64 	%rd3849, 1, 0, %p943;
	add.s64 	%rd465, %rd3845, %rd3848;
	setp.lt.u64 	%p944, %rd465, %rd3845;
	selp.u64 	%rd3850, 1, 0, %p944;
	add.s64 	%rd3851, %rd3847, %rd3849;
	add.s64 	%rd466, %rd3851, %rd3850;
	setp.eq.s64 	%p945, %rd466, 0;
	@%p945 bra 	$L__BB1_87;
	add.s64 	%rd467, %rd9252, %rd466;
	setp.ge.u64 	%p946, %rd467, %rd9252;
	mov.u64 	%rd9252, %rd467;
	@%p946 bra 	$L__BB1_87;
	add.s64 	%rd9251, %rd9251, 1;
	setp.eq.s64 	%p947, %rd9251, 0;
	selp.u64 	%rd3852, 1, 0, %p947;
	add.s64 	%rd9250, %rd9250, %rd3852;
$L__BB1_87:
	mul.lo.s64 	%rd3854, %rd3795, %rd463;
	mul.lo.s64 	%rd3856, %rd3854, %rd3826;
	mul.hi.u64 	%rd3857, %rd3854, %rd3826;
	not.b64 	%rd3858, %rd3856;
	setp.gt.u64 	%p948, %rd463, %rd3858;
	selp.u64 	%rd3859, 1, 0, %p948;
	add.s64 	%rd3860, %rd3857, %rd3859;
	mul.lo.s64 	%rd3861, %rd1, %rd3854;
	mul.hi.u64 	%rd3862, %rd3854, %rd1;
	add.s64 	%rd3863, %rd3861, %rd464;
	setp.lt.u64 	%p949, %rd3863, %rd3861;
	selp.u64 	%rd3864, 1, 0, %p949;
	add.s64 	%rd473, %rd3860, %rd3863;
	setp.lt.u64 	%p950, %rd473, %rd3860;
	selp.u64 	%rd3865, 1, 0, %p950;
	add.s64 	%rd3866, %rd3862, %rd3864;
	add.s64 	%rd3867, %rd3866, %rd3865;
	mul.lo.s64 	%rd3868, %rd2, %rd3854;
	mul.hi.u64 	%rd3869, %rd3854, %rd2;
	add.s64 	%rd3870, %rd3868, %rd465;
	setp.lt.u64 	%p951, %rd3870, %rd3868;
	selp.u64 	%rd3871, 1, 0, %p951;
	add.s64 	%rd474, %rd3867, %rd3870;
	setp.lt.u64 	%p952, %rd474, %rd3867;
	selp.u64 	%rd3872, 1, 0, %p952;
	add.s64 	%rd3873, %rd3869, %rd3871;
	add.s64 	%rd3874, %rd3873, %rd3872;
	mul.lo.s64 	%rd3875, %rd3, %rd3854;
	mul.hi.u64 	%rd3876, %rd3854, %rd3;
	add.s64 	%rd3877, %rd3875, %rd9252;
	setp.lt.u64 	%p953, %rd3877, %rd3875;
	selp.u64 	%rd3878, 1, 0, %p953;
	add.s64 	%rd475, %rd3874, %rd3877;
	setp.lt.u64 	%p954, %rd475, %rd3874;
	selp.u64 	%rd3879, 1, 0, %p954;
	add.s64 	%rd3880, %rd3876, %rd3878;
	add.s64 	%rd476, %rd3880, %rd3879;
	setp.eq.s64 	%p955, %rd476, 0;
	@%p955 bra 	$L__BB1_89;
	add.s64 	%rd477, %rd9251, %rd476;
	setp.lt.u64 	%p956, %rd477, %rd9251;
	selp.u64 	%rd3881, 1, 0, %p956;
	add.s64 	%rd9250, %rd9250, %rd3881;
	mov.u64 	%rd9251, %rd477;
$L__BB1_89:
	mul.lo.s64 	%rd3883, %rd3795, %rd473;
	ld.const.u64 	%rd3884, [BN254_P];
	mul.lo.s64 	%rd3885, %rd3883, %rd3884;
	mul.hi.u64 	%rd3886, %rd3883, %rd3884;
	not.b64 	%rd3887, %rd3885;
	setp.gt.u64 	%p958, %rd473, %rd3887;
	selp.u64 	%rd3888, 1, 0, %p958;
	add.s64 	%rd3889, %rd3886, %rd3888;
	mul.lo.s64 	%rd3890, %rd1, %rd3883;
	mul.hi.u64 	%rd3891, %rd3883, %rd1;
	add.s64 	%rd3892, %rd3890, %rd474;
	setp.lt.u64 	%p959, %rd3892, %rd3890;
	selp.u64 	%rd3893, 1, 0, %p959;
	add.s64 	%rd481, %rd3889, %rd3892;
	setp.lt.u64 	%p960, %rd481, %rd3889;
	selp.u64 	%rd3894, 1, 0, %p960;
	add.s64 	%rd3895, %rd3891, %rd3893;
	add.s64 	%rd3896, %rd3895, %rd3894;
	mul.lo.s64 	%rd3897, %rd2, %rd3883;
	mul.hi.u64 	%rd3898, %rd3883, %rd2;
	add.s64 	%rd3899, %rd3897, %rd475;
	setp.lt.u64 	%p961, %rd3899, %rd3897;
	selp.u64 	%rd3900, 1, 0, %p961;
	add.s64 	%rd482, %rd3896, %rd3899;
	setp.lt.u64 	%p962, %rd482, %rd3896;
	selp.u64 	%rd3901, 1, 0, %p962;
	add.s64 	%rd3902, %rd3898, %rd3900;
	add.s64 	%rd3903, %rd3902, %rd3901;
	mul.lo.s64 	%rd3904, %rd3, %rd3883;
	mul.hi.u64 	%rd3905, %rd3883, %rd3;
	add.s64 	%rd3906, %rd3904, %rd9251;
	setp.lt.u64 	%p963, %rd3906, %rd3904;
	selp.u64 	%rd3907, 1, 0, %p963;
	add.s64 	%rd483, %rd3903, %rd3906;
	setp.lt.u64 	%p964, %rd483, %rd3903;
	selp.u64 	%rd3908, 1, 0, %p964;
	add.s64 	%rd3909, %rd3905, %rd3907;
	add.s64 	%rd3910, %rd3909, %rd3908;
	add.s64 	%rd484, %rd9250, %rd3910;
	setp.lt.u64 	%p965, %rd481, %rd3884;
	setp.lt.u64 	%p966, %rd482, %rd1;
	setp.eq.s64 	%p967, %rd482, %rd1;
	and.pred  	%p968, %p965, %p967;
	or.pred  	%p970, %p966, %p968;
	setp.lt.u64 	%p971, %rd483, %rd2;
	setp.eq.s64 	%p972, %rd483, %rd2;
	and.pred  	%p973, %p972, %p970;
	or.pred  	%p34, %p971, %p973;
	setp.lt.u64 	%p975, %rd484, %rd3;
	mov.pred 	%p3350, 0;
	@%p975 bra 	$L__BB1_91;
	not.pred 	%p976, %p34;
	setp.ne.s64 	%p977, %rd484, %rd3;
	or.pred  	%p3350, %p977, %p976;
$L__BB1_91:
	selp.u64 	%rd3911, 1, 0, %p34;
	add.s64 	%rd3912, %rd3, %rd3911;
	selp.b64 	%rd3913, %rd3912, 0, %p3350;
	sub.s64 	%rd489, %rd484, %rd3913;
	setp.eq.s64 	%p980, %rd482, %rd1;
	and.pred  	%p981, %p965, %p980;
	or.pred  	%p982, %p966, %p981;
	selp.u64 	%rd3916, 1, 0, %p982;
	add.s64 	%rd3917, %rd2, %rd3916;
	selp.b64 	%rd3918, %rd3917, 0, %p3350;
	sub.s64 	%rd490, %rd483, %rd3918;
	selp.u64 	%rd3919, 1, 0, %p965;
	add.s64 	%rd3920, %rd1, %rd3919;
	selp.b64 	%rd3921, %rd3920, 0, %p3350;
	sub.s64 	%rd491, %rd482, %rd3921;
	selp.b64 	%rd3922, %rd3884, 0, %p3350;
	sub.s64 	%rd492, %rd481, %rd3922;
	sub.s64 	%rd9262, %rd392, %rd306;
	setp.lt.u64 	%p983, %rd392, %rd306;
	selp.s64 	%rd3923, -1, 0, %p983;
	add.s64 	%rd3924, %rd391, %rd3923;
	sub.s64 	%rd9261, %rd3924, %rd305;
	setp.lt.u64 	%p984, %rd391, %rd305;
	setp.eq.s64 	%p985, %rd391, %rd305;
	and.pred  	%p986, %p983, %p985;
	or.pred  	%p987, %p984, %p986;
	selp.s64 	%rd3925, -1, 0, %p987;
	sub.s64 	%rd3926, %rd390, %rd304;
	add.s64 	%rd9260, %rd3926, %rd3925;
	setp.lt.u64 	%p988, %rd390, %rd304;
	setp.eq.s64 	%p989, %rd390, %rd304;
	and.pred  	%p990, %p987, %p989;
	or.pred  	%p991, %p988, %p990;
	not.pred 	%p992, %p991;
	selp.s64 	%rd3927, -1, 0, %p991;
	sub.s64 	%rd3928, %rd389, %rd303;
	add.s64 	%rd9259, %rd3928, %rd3927;
	setp.ge.u64 	%p993, %rd389, %rd303;
	setp.ne.s64 	%p994, %rd389, %rd303;
	or.pred  	%p995, %p994, %p992;
	and.pred  	%p996, %p993, %p995;
	@%p996 bra 	$L__BB1_93;
	add.s64 	%rd9262, %rd3884, %rd9262;
	setp.lt.u64 	%p997, %rd9262, %rd3884;
	selp.u64 	%rd3930, 1, 0, %p997;
	add.s64 	%rd3931, %rd1, %rd9261;
	add.s64 	%rd498, %rd3931, %rd3930;
	setp.lt.u64 	%p998, %rd498, %rd9261;
	setp.eq.s64 	%p999, %rd498, %rd9261;
	and.pred  	%p1000, %p997, %p999;
	or.pred  	%p1002, %p998, %p1000;
	selp.u64 	%rd3932, 1, 0, %p1002;
	add.s64 	%rd3933, %rd2, %rd9260;
	add.s64 	%rd499, %rd3933, %rd3932;
	setp.lt.u64 	%p1003, %rd499, %rd9260;
	setp.eq.s64 	%p1004, %rd499, %rd9260;
	and.pred  	%p1005, %p1002, %p1004;
	or.pred  	%p1007, %p1003, %p1005;
	selp.u64 	%rd3934, 1, 0, %p1007;
	add.s64 	%rd3935, %rd3, %rd9259;
	add.s64 	%rd9259, %rd3935, %rd3934;
	mov.u64 	%rd9260, %rd499;
	mov.u64 	%rd9261, %rd498;
$L__BB1_93:
	shl.b64 	%rd505, %rd9262, 1;
	setp.lt.s64 	%p1009, %rd9262, 0;
	mov.b64 	{%r22, %r23}, %rd9261;
	mov.b64 	{%r24, %r25}, %rd9262;
	shf.l.wrap.b32 	%r26, %r25, %r22, 1;
	shf.l.wrap.b32 	%r27, %r22, %r23, 1;
	mov.b64 	%rd506, {%r26, %r27};
	setp.lt.u64 	%p1010, %rd506, %rd9261;
	setp.eq.s64 	%p1011, %rd506, %rd9261;
	and.pred  	%p1012, %p1009, %p1011;
	or.pred  	%p1013, %p1010, %p1012;
	selp.u64 	%rd3936, 1, 0, %p1013;
	shl.b64 	%rd3937, %rd9260, 1;
	or.b64  	%rd507, %rd3937, %rd3936;
	setp.lt.u64 	%p1014, %rd507, %rd9260;
	setp.eq.s64 	%p1015, %rd507, %rd9260;
	and.pred  	%p1016, %p1013, %p1015;
	or.pred  	%p37, %p1014, %p1016;
	selp.u64 	%rd3938, 1, 0, %p37;
	shl.b64 	%rd3939, %rd9259, 1;
	or.b64  	%rd508, %rd3939, %rd3938;
	setp.lt.u64 	%p1017, %rd508, %rd9259;
	mov.pred 	%p3351, -1;
	@%p1017 bra 	$L__BB1_95;
	setp.eq.s64 	%p1018, %rd508, %rd9259;
	and.pred  	%p3351, %p37, %p1018;
$L__BB1_95:
	setp.lt.u64 	%p1020, %rd505, %rd3884;
	setp.lt.u64 	%p1021, %rd506, %rd1;
	setp.eq.s64 	%p1022, %rd506, %rd1;
	and.pred  	%p1023, %p1020, %p1022;
	or.pred  	%p1024, %p1021, %p1023;
	setp.lt.u64 	%p1025, %rd507, %rd2;
	setp.eq.s64 	%p1026, %rd507, %rd2;
	and.pred  	%p1027, %p1026, %p1024;
	or.pred  	%p40, %p1025, %p1027;
	setp.lt.u64 	%p1028, %rd508, %rd3;
	mov.pred 	%p3352, 0;
	@%p1028 bra 	$L__BB1_97;
	not.pred 	%p1029, %p40;
	setp.ne.s64 	%p1030, %rd508, %rd3;
	or.pred  	%p3352, %p1030, %p1029;
$L__BB1_97:
	or.pred  	%p1031, %p3351, %p3352;
	selp.u64 	%rd3942, 1, 0, %p40;
	add.s64 	%rd3943, %rd3, %rd3942;
	selp.b64 	%rd3944, %rd3943, 0, %p1031;
	sub.s64 	%rd509, %rd508, %rd3944;
	ld.const.u64 	%rd3945, [BN254_P];
	setp.lt.u64 	%p1033, %rd505, %rd3945;
	and.pred  	%p1035, %p1033, %p1022;
	or.pred  	%p1036, %p1021, %p1035;
	selp.u64 	%rd3947, 1, 0, %p1036;
	add.s64 	%rd3948, %rd2, %rd3947;
	selp.b64 	%rd3949, %rd3948, 0, %p1031;
	sub.s64 	%rd510, %rd507, %rd3949;
	selp.u64 	%rd3950, 1, 0, %p1033;
	add.s64 	%rd3951, %rd1, %rd3950;
	selp.b64 	%rd3952, %rd3951, 0, %p1031;
	sub.s64 	%rd511, %rd506, %rd3952;
	selp.b64 	%rd3953, %rd3945, 0, %p1031;
	sub.s64 	%rd512, %rd505, %rd3953;
	mul.lo.s64 	%rd3954, %rd450, %rd178;
	mul.hi.u64 	%rd3955, %rd178, %rd450;
	mul.lo.s64 	%rd3956, %rd449, %rd178;
	mul.hi.u64 	%rd3957, %rd178, %rd449;
	add.s64 	%rd3958, %rd3956, %rd3955;
	setp.lt.u64 	%p1037, %rd3958, %rd3956;
	selp.u64 	%rd3959, 1, 0, %p1037;
	add.s64 	%rd3960, %rd3957, %rd3959;
	mul.lo.s64 	%rd3961, %rd448, %rd178;
	mul.hi.u64 	%rd3962, %rd178, %rd448;
	add.s64 	%rd3963, %rd3961, %rd3960;
	setp.lt.u64 	%p1038, %rd3963, %rd3961;
	selp.u64 	%rd3964, 1, 0, %p1038;
	add.s64 	%rd3965, %rd3962, %rd3964;
	mul.lo.s64 	%rd3966, %rd447, %rd178;
	mul.hi.u64 	%rd3967, %rd178, %rd447;
	add.s64 	%rd3968, %rd3966, %rd3965;
	setp.lt.u64 	%p1039, %rd3968, %rd3966;
	selp.u64 	%rd3969, 1, 0, %p1039;
	add.s64 	%rd3970, %rd3967, %rd3969;
	mul.lo.s64 	%rd3971, %rd450, %rd177;
	mul.hi.u64 	%rd3972, %rd177, %rd450;
	add.s64 	%rd3973, %rd3971, %rd3958;
	setp.lt.u64 	%p1040, %rd3973, %rd3971;
	selp.u64 	%rd3974, 1, 0, %p1040;
	add.s64 	%rd3975, %rd3972, %rd3974;
	mul.lo.s64 	%rd3976, %rd449, %rd177;
	mul.hi.u64 	%rd3977, %rd177, %rd449;
	add.s64 	%rd3978, %rd3976, %rd3963;
	setp.lt.u64 	%p1041, %rd3978, %rd3976;
	selp.u64 	%rd3979, 1, 0, %p1041;
	add.s64 	%rd3980, %rd3978, %rd3975;
	setp.lt.u64 	%p1042, %rd3980, %rd3978;
	selp.u64 	%rd3981, 1, 0, %p1042;
	add.s64 	%rd3982, %rd3977, %rd3979;
	add.s64 	%rd3983, %rd3982, %rd3981;
	mul.lo.s64 	%rd3984, %rd448, %rd177;
	mul.hi.u64 	%rd3985, %rd177, %rd448;
	add.s64 	%rd3986, %rd3984, %rd3968;
	setp.lt.u64 	%p1043, %rd3986, %rd3984;
	selp.u64 	%rd3987, 1, 0, %p1043;
	add.s64 	%rd3988, %rd3986, %rd3983;
	setp.lt.u64 	%p1044, %rd3988, %rd3986;
	selp.u64 	%rd3989, 1, 0, %p1044;
	add.s64 	%rd3990, %rd3985, %rd3987;
	add.s64 	%rd3991, %rd3990, %rd3989;
	mul.lo.s64 	%rd3992, %rd447, %rd177;
	mul.hi.u64 	%rd3993, %rd177, %rd447;
	add.s64 	%rd3994, %rd3992, %rd3970;
	setp.lt.u64 	%p1045, %rd3994, %rd3992;
	selp.u64 	%rd3995, 1, 0, %p1045;
	add.s64 	%rd3996, %rd3994, %rd3991;
	setp.lt.u64 	%p1046, %rd3996, %rd3994;
	selp.u64 	%rd3997, 1, 0, %p1046;
	add.s64 	%rd3998, %rd3993, %rd3995;
	add.s64 	%rd3999, %rd3998, %rd3997;
	mul.lo.s64 	%rd4000, %rd450, %rd176;
	mul.hi.u64 	%rd4001, %rd176, %rd450;
	add.s64 	%rd4002, %rd4000, %rd3980;
	setp.lt.u64 	%p1047, %rd4002, %rd4000;
	selp.u64 	%rd4003, 1, 0, %p1047;
	add.s64 	%rd4004, %rd4001, %rd4003;
	mul.lo.s64 	%rd4005, %rd449, %rd176;
	mul.hi.u64 	%rd4006, %rd176, %rd449;
	add.s64 	%rd4007, %rd4005, %rd3988;
	setp.lt.u64 	%p1048, %rd4007, %rd4005;
	selp.u64 	%rd4008, 1, 0, %p1048;
	add.s64 	%rd4009, %rd4007, %rd4004;
	setp.lt.u64 	%p1049, %rd4009, %rd4007;
	selp.u64 	%rd4010, 1, 0, %p1049;
	add.s64 	%rd4011, %rd4006, %rd4008;
	add.s64 	%rd4012, %rd4011, %rd4010;
	mul.lo.s64 	%rd4013, %rd448, %rd176;
	mul.hi.u64 	%rd4014, %rd176, %rd448;
	add.s64 	%rd4015, %rd4013, %rd3996;
	setp.lt.u64 	%p1050, %rd4015, %rd4013;
	selp.u64 	%rd4016, 1, 0, %p1050;
	add.s64 	%rd4017, %rd4015, %rd4012;
	setp.lt.u64 	%p1051, %rd4017, %rd4015;
	selp.u64 	%rd4018, 1, 0, %p1051;
	add.s64 	%rd4019, %rd4014, %rd4016;
	add.s64 	%rd4020, %rd4019, %rd4018;
	mul.lo.s64 	%rd4021, %rd447, %rd176;
	mul.hi.u64 	%rd4022, %rd176, %rd447;
	add.s64 	%rd4023, %rd4021, %rd3999;
	setp.lt.u64 	%p1052, %rd4023, %rd4021;
	selp.u64 	%rd4024, 1, 0, %p1052;
	add.s64 	%rd4025, %rd4023, %rd4020;
	setp.lt.u64 	%p1053, %rd4025, %rd4023;
	selp.u64 	%rd4026, 1, 0, %p1053;
	add.s64 	%rd4027, %rd4022, %rd4024;
	add.s64 	%rd4028, %rd4027, %rd4026;
	mul.lo.s64 	%rd4029, %rd450, %rd175;
	mul.hi.u64 	%rd4030, %rd175, %rd450;
	add.s64 	%rd4031, %rd4029, %rd4009;
	setp.lt.u64 	%p1054, %rd4031, %rd4029;
	selp.u64 	%rd4032, 1, 0, %p1054;
	add.s64 	%rd4033, %rd4030, %rd4032;
	mul.lo.s64 	%rd4034, %rd449, %rd175;
	mul.hi.u64 	%rd4035, %rd175, %rd449;
	add.s64 	%rd4036, %rd4034, %rd4017;
	setp.lt.u64 	%p1055, %rd4036, %rd4034;
	selp.u64 	%rd4037, 1, 0, %p1055;
	add.s64 	%rd9266, %rd4036, %rd4033;
	setp.lt.u64 	%p1056, %rd9266, %rd4036;
	selp.u64 	%rd4038, 1, 0, %p1056;
	add.s64 	%rd4039, %rd4035, %rd4037;
	add.s64 	%rd4040, %rd4039, %rd4038;
	mul.lo.s64 	%rd4041, %rd448, %rd175;
	mul.hi.u64 	%rd4042, %rd175, %rd448;
	add.s64 	%rd4043, %rd4041, %rd4025;
	setp.lt.u64 	%p1057, %rd4043, %rd4041;
	selp.u64 	%rd4044, 1, 0, %p1057;
	add.s64 	%rd9265, %rd4043, %rd4040;
	setp.lt.u64 	%p1058, %rd9265, %rd4043;
	selp.u64 	%rd4045, 1, 0, %p1058;
	add.s64 	%rd4046, %rd4042, %rd4044;
	add.s64 	%rd4047, %rd4046, %rd4045;
	mul.lo.s64 	%rd4048, %rd447, %rd175;
	mul.hi.u64 	%rd4049, %rd175, %rd447;
	add.s64 	%rd4050, %rd4048, %rd4028;
	setp.lt.u64 	%p1059, %rd4050, %rd4048;
	selp.u64 	%rd4051, 1, 0, %p1059;
	add.s64 	%rd9264, %rd4050, %rd4047;
	setp.lt.u64 	%p1060, %rd9264, %rd4050;
	selp.u64 	%rd4052, 1, 0, %p1060;
	add.s64 	%rd4053, %rd4049, %rd4051;
	add.s64 	%rd9263, %rd4053, %rd4052;
	ld.const.u64 	%rd4054, [BN254_INV];
	mul.lo.s64 	%rd4055, %rd4054, %rd3954;
	mul.lo.s64 	%rd4056, %rd4055, %rd3945;
	mul.hi.u64 	%rd4057, %rd4055, %rd3945;
	not.b64 	%rd4058, %rd4056;
	setp.gt.u64 	%p1061, %rd3954, %rd4058;
	selp.u64 	%rd4059, 1, 0, %p1061;
	add.s64 	%rd4060, %rd4057, %rd4059;
	mul.lo.s64 	%rd4061, %rd1, %rd4055;
	mul.hi.u64 	%rd4062, %rd4055, %rd1;
	add.s64 	%rd4063, %rd4061, %rd3973;
	setp.lt.u64 	%p1062, %rd4063, %rd4061;
	selp.u64 	%rd4064, 1, 0, %p1062;
	add.s64 	%rd517, %rd4060, %rd4063;
	setp.lt.u64 	%p1063, %rd517, %rd4060;
	selp.u64 	%rd4065, 1, 0, %p1063;
	add.s64 	%rd4066, %rd4062, %rd4064;
	add.s64 	%rd4067, %rd4066, %rd4065;
	mul.lo.s64 	%rd4068, %rd2, %rd4055;
	mul.hi.u64 	%rd4069, %rd4055, %rd2;
	add.s64 	%rd4070, %rd4068, %rd4002;
	setp.lt.u64 	%p1064, %rd4070, %rd4068;
	selp.u64 	%rd4071, 1, 0, %p1064;
	add.s64 	%rd518, %rd4067, %rd4070;
	setp.lt.u64 	%p1065, %rd518, %rd4067;
	selp.u64 	%rd4072, 1, 0, %p1065;
	add.s64 	%rd4073, %rd4069, %rd4071;
	add.s64 	%rd4074, %rd4073, %rd4072;
	mul.lo.s64 	%rd4075, %rd3, %rd4055;
	mul.hi.u64 	%rd4076, %rd4055, %rd3;
	add.s64 	%rd4077, %rd4075, %rd4031;
	setp.lt.u64 	%p1066, %rd4077, %rd4075;
	selp.u64 	%rd4078, 1, 0, %p1066;
	add.s64 	%rd519, %rd4074, %rd4077;
	setp.lt.u64 	%p1067, %rd519, %rd4074;
	selp.u64 	%rd4079, 1, 0, %p1067;
	add.s64 	%rd4080, %rd4076, %rd4078;
	add.s64 	%rd520, %rd4080, %rd4079;
	setp.ne.s64 	%p1068, %rd520, 0;
	@%p1068 bra 	$L__BB1_370;
$L__BB1_98:
	mul.lo.s64 	%rd4084, %rd4054, %rd517;
	mul.lo.s64 	%rd4086, %rd4084, %rd3945;
	mul.hi.u64 	%rd4087, %rd4084, %rd3945;
	not.b64 	%rd4088, %rd4086;
	setp.gt.u64 	%p1072, %rd517, %rd4088;
	selp.u64 	%rd4089, 1, 0, %p1072;
	add.s64 	%rd4090, %rd4087, %rd4089;
	mul.lo.s64 	%rd4091, %rd1, %rd4084;
	mul.hi.u64 	%rd4092, %rd4084, %rd1;
	add.s64 	%rd4093, %rd4091, %rd518;
	setp.lt.u64 	%p1073, %rd4093, %rd4091;
	selp.u64 	%rd4094, 1, 0, %p1073;
	add.s64 	%rd525, %rd4090, %rd4093;
	setp.lt.u64 	%p1074, %rd525, %rd4090;
	selp.u64 	%rd4095, 1, 0, %p1074;
	add.s64 	%rd4096, %rd4092, %rd4094;
	add.s64 	%rd4097, %rd4096, %rd4095;
	mul.lo.s64 	%rd4098, %rd2, %rd4084;
	mul.hi.u64 	%rd4099, %rd4084, %rd2;
	add.s64 	%rd4100, %rd4098, %rd519;
	setp.lt.u64 	%p1075, %rd4100, %rd4098;
	selp.u64 	%rd4101, 1, 0, %p1075;
	add.s64 	%rd526, %rd4097, %rd4100;
	setp.lt.u64 	%p1076, %rd526, %rd4097;
	selp.u64 	%rd4102, 1, 0, %p1076;
	add.s64 	%rd4103, %rd4099, %rd4101;
	add.s64 	%rd4104, %rd4103, %rd4102;
	mul.lo.s64 	%rd4105, %rd3, %rd4084;
	mul.hi.u64 	%rd4106, %rd4084, %rd3;
	add.s64 	%rd4107, %rd4105, %rd9266;
	setp.lt.u64 	%p1077, %rd4107, %rd4105;
	selp.u64 	%rd4108, 1, 0, %p1077;
	add.s64 	%rd527, %rd4104, %rd4107;
	setp.lt.u64 	%p1078, %rd527, %rd4104;
	selp.u64 	%rd4109, 1, 0, %p1078;
	add.s64 	%rd4110, %rd4106, %rd4108;
	add.s64 	%rd528, %rd4110, %rd4109;
	setp.eq.s64 	%p1079, %rd528, 0;
	@%p1079 bra 	$L__BB1_101;
	add.s64 	%rd529, %rd9265, %rd528;
	setp.ge.u64 	%p1080, %rd529, %rd9265;
	mov.u64 	%rd9265, %rd529;
	@%p1080 bra 	$L__BB1_101;
	add.s64 	%rd9264, %rd9264, 1;
	setp.eq.s64 	%p1081, %rd9264, 0;
	selp.u64 	%rd4111, 1, 0, %p1081;
	add.s64 	%rd9263, %rd9263, %rd4111;
$L__BB1_101:
	mul.lo.s64 	%rd4113, %rd4054, %rd525;
	mul.lo.s64 	%rd4115, %rd4113, %rd3945;
	mul.hi.u64 	%rd4116, %rd4113, %rd3945;
	not.b64 	%rd4117, %rd4115;
	setp.gt.u64 	%p1082, %rd525, %rd4117;
	selp.u64 	%rd4118, 1, 0, %p1082;
	add.s64 	%rd4119, %rd4116, %rd4118;
	mul.lo.s64 	%rd4120, %rd1, %rd4113;
	mul.hi.u64 	%rd4121, %rd4113, %rd1;
	add.s64 	%rd4122, %rd4120, %rd526;
	setp.lt.u64 	%p1083, %rd4122, %rd4120;
	selp.u64 	%rd4123, 1, 0, %p1083;
	add.s64 	%rd535, %rd4119, %rd4122;
	setp.lt.u64 	%p1084, %rd535, %rd4119;
	selp.u64 	%rd4124, 1, 0, %p1084;
	add.s64 	%rd4125, %rd4121, %rd4123;
	add.s64 	%rd4126, %rd4125, %rd4124;
	mul.lo.s64 	%rd4127, %rd2, %rd4113;
	mul.hi.u64 	%rd4128, %rd4113, %rd2;
	add.s64 	%rd4129, %rd4127, %rd527;
	setp.lt.u64 	%p1085, %rd4129, %rd4127;
	selp.u64 	%rd4130, 1, 0, %p1085;
	add.s64 	%rd536, %rd4126, %rd4129;
	setp.lt.u64 	%p1086, %rd536, %rd4126;
	selp.u64 	%rd4131, 1, 0, %p1086;
	add.s64 	%rd4132, %rd4128, %rd4130;
	add.s64 	%rd4133, %rd4132, %rd4131;
	mul.lo.s64 	%rd4134, %rd3, %rd4113;
	mul.hi.u64 	%rd4135, %rd4113, %rd3;
	add.s64 	%rd4136, %rd4134, %rd9265;
	setp.lt.u64 	%p1087, %rd4136, %rd4134;
	selp.u64 	%rd4137, 1, 0, %p1087;
	add.s64 	%rd537, %rd4133, %rd4136;
	setp.lt.u64 	%p1088, %rd537, %rd4133;
	selp.u64 	%rd4138, 1, 0, %p1088;
	add.s64 	%rd4139, %rd4135, %rd4137;
	add.s64 	%rd538, %rd4139, %rd4138;
	setp.eq.s64 	%p1089, %rd538, 0;
	@%p1089 bra 	$L__BB1_103;
	add.s64 	%rd539, %rd9264, %rd538;
	setp.lt.u64 	%p1090, %rd539, %rd9264;
	selp.u64 	%rd4140, 1, 0, %p1090;
	add.s64 	%rd9263, %rd9263, %rd4140;
	mov.u64 	%rd9264, %rd539;
$L__BB1_103:
	mul.lo.s64 	%rd4142, %rd4054, %rd535;
	mul.lo.s64 	%rd4144, %rd4142, %rd3945;
	mul.hi.u64 	%rd4145, %rd4142, %rd3945;
	not.b64 	%rd4146, %rd4144;
	setp.gt.u64 	%p1092, %rd535, %rd4146;
	selp.u64 	%rd4147, 1, 0, %p1092;
	add.s64 	%rd4148, %rd4145, %rd4147;
	mul.lo.s64 	%rd4149, %rd1, %rd4142;
	mul.hi.u64 	%rd4150, %rd4142, %rd1;
	add.s64 	%rd4151, %rd4149, %rd536;
	setp.lt.u64 	%p1093, %rd4151, %rd4149;
	selp.u64 	%rd4152, 1, 0, %p1093;
	add.s64 	%rd543, %rd4148, %rd4151;
	setp.lt.u64 	%p1094, %rd543, %rd4148;
	selp.u64 	%rd4153, 1, 0, %p1094;
	add.s64 	%rd4154, %rd4150, %rd4152;
	add.s64 	%rd4155, %rd4154, %rd4153;
	mul.lo.s64 	%rd4156, %rd2, %rd4142;
	mul.hi.u64 	%rd4157, %rd4142, %rd2;
	add.s64 	%rd4158, %rd4156, %rd537;
	setp.lt.u64 	%p1095, %rd4158, %rd4156;
	selp.u64 	%rd4159, 1, 0, %p1095;
	add.s64 	%rd544, %rd4155, %rd4158;
	setp.lt.u64 	%p1096, %rd544, %rd4155;
	selp.u64 	%rd4160, 1, 0, %p1096;
	add.s64 	%rd4161, %rd4157, %rd4159;
	add.s64 	%rd4162, %rd4161, %rd4160;
	mul.lo.s64 	%rd4163, %rd3, %rd4142;
	mul.hi.u64 	%rd4164, %rd4142, %rd3;
	add.s64 	%rd4165, %rd4163, %rd9264;
	setp.lt.u64 	%p1097, %rd4165, %rd4163;
	selp.u64 	%rd4166, 1, 0, %p1097;
	add.s64 	%rd545, %rd4162, %rd4165;
	setp.lt.u64 	%p1098, %rd545, %rd4162;
	selp.u64 	%rd4167, 1, 0, %p1098;
	add.s64 	%rd4168, %rd4164, %rd4166;
	add.s64 	%rd4169, %rd4168, %rd4167;
	add.s64 	%rd546, %rd9263, %rd4169;
	setp.lt.u64 	%p1099, %rd543, %rd3945;
	setp.lt.u64 	%p1100, %rd544, %rd1;
	setp.eq.s64 	%p1101, %rd544, %rd1;
	and.pred  	%p1102, %p1099, %p1101;
	or.pred  	%p1104, %p1100, %p1102;
	setp.lt.u64 	%p1105, %rd545, %rd2;
	setp.eq.s64 	%p1106, %rd545, %rd2;
	and.pred  	%p1107, %p1106, %p1104;
	or.pred  	%p43, %p1105, %p1107;
	setp.lt.u64 	%p1109, %rd546, %rd3;
	mov.pred 	%p3353, 0;
	@%p1109 bra 	$L__BB1_105;
	not.pred 	%p1110, %p43;
	setp.ne.s64 	%p1111, %rd546, %rd3;
	or.pred  	%p3353, %p1111, %p1110;
$L__BB1_105:
	selp.u64 	%rd4170, 1, 0, %p43;
	add.s64 	%rd4171, %rd3, %rd4170;
	selp.b64 	%rd4172, %rd4171, 0, %p3353;
	sub.s64 	%rd551, %rd546, %rd4172;
	ld.const.u64 	%rd4173, [BN254_P];
	setp.lt.u64 	%p1113, %rd543, %rd4173;
	and.pred  	%p1115, %p1113, %p1101;
	or.pred  	%p1116, %p1100, %p1115;
	selp.u64 	%rd4175, 1, 0, %p1116;
	add.s64 	%rd4176, %rd2, %rd4175;
	selp.b64 	%rd4177, %rd4176, 0, %p3353;
	sub.s64 	%rd552, %rd545, %rd4177;
	selp.u64 	%rd4178, 1, 0, %p1113;
	add.s64 	%rd4179, %rd1, %rd4178;
	selp.b64 	%rd4180, %rd4179, 0, %p3353;
	sub.s64 	%rd553, %rd544, %rd4180;
	selp.b64 	%rd4181, %rd4173, 0, %p3353;
	sub.s64 	%rd554, %rd543, %rd4181;
	mul.lo.s64 	%rd4182, %rd512, %rd512;
	mul.hi.u64 	%rd4183, %rd512, %rd512;
	mul.lo.s64 	%rd4184, %rd511, %rd512;
	mul.hi.u64 	%rd4185, %rd512, %rd511;
	add.s64 	%rd4186, %rd4184, %rd4183;
	setp.lt.u64 	%p1117, %rd4186, %rd4184;
	selp.u64 	%rd4187, 1, 0, %p1117;
	add.s64 	%rd4188, %rd4185, %rd4187;
	mul.lo.s64 	%rd4189, %rd510, %rd512;
	mul.hi.u64 	%rd4190, %rd512, %rd510;
	add.s64 	%rd4191, %rd4189, %rd4188;
	setp.lt.u64 	%p1118, %rd4191, %rd4189;
	selp.u64 	%rd4192, 1, 0, %p1118;
	add.s64 	%rd4193, %rd4190, %rd4192;
	mul.lo.s64 	%rd4194, %rd509, %rd512;
	mul.hi.u64 	%rd4195, %rd512, %rd509;
	add.s64 	%rd4196, %rd4194, %rd4193;
	setp.lt.u64 	%p1119, %rd4196, %rd4194;
	selp.u64 	%rd4197, 1, 0, %p1119;
	add.s64 	%rd4198, %rd4195, %rd4197;
	mul.hi.u64 	%rd4199, %rd511, %rd512;
	add.s64 	%rd4200, %rd4186, %rd4184;
	setp.lt.u64 	%p1120, %rd4200, %rd4186;
	selp.u64 	%rd4201, 1, 0, %p1120;
	add.s64 	%rd4202, %rd4199, %rd4201;
	mul.lo.s64 	%rd4203, %rd511, %rd511;
	mul.hi.u64 	%rd4204, %rd511, %rd511;
	add.s64 	%rd4205, %rd4203, %rd4191;
	setp.lt.u64 	%p1121, %rd4205, %rd4203;
	selp.u64 	%rd4206, 1, 0, %p1121;
	add.s64 	%rd4207, %rd4205, %rd4202;
	setp.lt.u64 	%p1122, %rd4207, %rd4205;
	selp.u64 	%rd4208, 1, 0, %p1122;
	add.s64 	%rd4209, %rd4204, %rd4206;
	add.s64 	%rd4210, %rd4209, %rd4208;
	mul.lo.s64 	%rd4211, %rd510, %rd511;
	mul.hi.u64 	%rd4212, %rd511, %rd510;
	add.s64 	%rd4213, %rd4211, %rd4196;
	setp.lt.u64 	%p1123, %rd4213, %rd4211;
	selp.u64 	%rd4214, 1, 0, %p1123;
	add.s64 	%rd4215, %rd4213, %rd4210;
	setp.lt.u64 	%p1124, %rd4215, %rd4213;
	selp.u64 	%rd4216, 1, 0, %p1124;
	add.s64 	%rd4217, %rd4212, %rd4214;
	add.s64 	%rd4218, %rd4217, %rd4216;
	mul.lo.s64 	%rd4219, %rd509, %rd511;
	mul.hi.u64 	%rd4220, %rd511, %rd509;
	add.s64 	%rd4221, %rd4219, %rd4198;
	setp.lt.u64 	%p1125, %rd4221, %rd4219;
	selp.u64 	%rd4222, 1, 0, %p1125;
	add.s64 	%rd4223, %rd4221, %rd4218;
	setp.lt.u64 	%p1126, %rd4223, %rd4221;
	selp.u64 	%rd4224, 1, 0, %p1126;
	add.s64 	%rd4225, %rd4220, %rd4222;
	add.s64 	%rd4226, %rd4225, %rd4224;
	mul.hi.u64 	%rd4227, %rd510, %rd512;
	add.s64 	%rd4228, %rd4189, %rd4207;
	setp.lt.u64 	%p1127, %rd4228, %rd4189;
	selp.u64 	%rd4229, 1, 0, %p1127;
	add.s64 	%rd4230, %rd4227, %rd4229;
	mul.hi.u64 	%rd4231, %rd510, %rd511;
	add.s64 	%rd4232, %rd4211, %rd4215;
	setp.lt.u64 	%p1128, %rd4232, %rd4211;
	selp.u64 	%rd4233, 1, 0, %p1128;
	add.s64 	%rd4234, %rd4232, %rd4230;
	setp.lt.u64 	%p1129, %rd4234, %rd4232;
	selp.u64 	%rd4235, 1, 0, %p1129;
	add.s64 	%rd4236, %rd4231, %rd4233;
	add.s64 	%rd4237, %rd4236, %rd4235;
	mul.lo.s64 	%rd4238, %rd510, %rd510;
	mul.hi.u64 	%rd4239, %rd510, %rd510;
	add.s64 	%rd4240, %rd4238, %rd4223;
	setp.lt.u64 	%p1130, %rd4240, %rd4238;
	selp.u64 	%rd4241, 1, 0, %p1130;
	add.s64 	%rd4242, %rd4240, %rd4237;
	setp.lt.u64 	%p1131, %rd4242, %rd4240;
	selp.u64 	%rd4243, 1, 0, %p1131;
	add.s64 	%rd4244, %rd4239, %rd4241;
	add.s64 	%rd4245, %rd4244, %rd4243;
	mul.lo.s64 	%rd4246, %rd509, %rd510;
	mul.hi.u64 	%rd4247, %rd510, %rd509;
	add.s64 	%rd4248, %rd4246, %rd4226;
	setp.lt.u64 	%p1132, %rd4248, %rd4246;
	selp.u64 	%rd4249, 1, 0, %p1132;
	add.s64 	%rd4250, %rd4248, %rd4245;
	setp.lt.u64 	%p1133, %rd4250, %rd4248;
	selp.u64 	%rd4251, 1, 0, %p1133;
	add.s64 	%rd4252, %rd4247, %rd4249;
	add.s64 	%rd4253, %rd4252, %rd4251;
	mul.hi.u64 	%rd4254, %rd509, %rd512;
	add.s64 	%rd4255, %rd4194, %rd4234;
	setp.lt.u64 	%p1134, %rd4255, %rd4194;
	selp.u64 	%rd4256, 1, 0, %p1134;
	add.s64 	%rd4257, %rd4254, %rd4256;
	mul.hi.u64 	%rd4258, %rd509, %rd511;
	add.s64 	%rd4259, %rd4219, %rd4242;
	setp.lt.u64 	%p1135, %rd4259, %rd4219;
	selp.u64 	%rd4260, 1, 0, %p1135;
	add.s64 	%rd9275, %rd4259, %rd4257;
	setp.lt.u64 	%p1136, %rd9275, %rd4259;
	selp.u64 	%rd4261, 1, 0, %p1136;
	add.s64 	%rd4262, %rd4258, %rd4260;
	add.s64 	%rd4263, %rd4262, %rd4261;
	mul.hi.u64 	%rd4264, %rd509, %rd510;
	add.s64 	%rd4265, %rd4246, %rd4250;
	setp.lt.u64 	%p1137, %rd4265, %rd4246;
	selp.u64 	%rd4266, 1, 0, %p1137;
	add.s64 	%rd9274, %rd4265, %rd4263;
	setp.lt.u64 	%p1138, %rd9274, %rd4265;
	selp.u64 	%rd4267, 1, 0, %p1138;
	add.s64 	%rd4268, %rd4264, %rd4266;
	add.s64 	%rd4269, %rd4268, %rd4267;
	mul.lo.s64 	%rd4270, %rd509, %rd509;
	mul.hi.u64 	%rd4271, %rd509, %rd509;
	add.s64 	%rd4272, %rd4270, %rd4253;
	setp.lt.u64 	%p1139, %rd4272, %rd4270;
	selp.u64 	%rd4273, 1, 0, %p1139;
	add.s64 	%rd9273, %rd4272, %rd4269;
	setp.lt.u64 	%p1140, %rd9273, %rd4272;
	selp.u64 	%rd4274, 1, 0, %p1140;
	add.s64 	%rd4275, %rd4271, %rd4273;
	add.s64 	%rd9272, %rd4275, %rd4274;
	ld.const.u64 	%rd4276, [BN254_INV];
	mul.lo.s64 	%rd4277, %rd4276, %rd4182;
	mul.lo.s64 	%rd4278, %rd4277, %rd4173;
	mul.hi.u64 	%rd4279, %rd4277, %rd4173;
	not.b64 	%rd4280, %rd4278;
	setp.gt.u64 	%p1141, %rd4182, %rd4280;
	selp.u64 	%rd4281, 1, 0, %p1141;
	add.s64 	%rd4282, %rd4279, %rd4281;
	mul.lo.s64 	%rd4283, %rd1, %rd4277;
	mul.hi.u64 	%rd4284, %rd4277, %rd1;
	add.s64 	%rd4285, %rd4283, %rd4200;
	setp.lt.u64 	%p1142, %rd4285, %rd4283;
	selp.u64 	%rd4286, 1, 0, %p1142;
	add.s64 	%rd559, %rd4282, %rd4285;
	setp.lt.u64 	%p1143, %rd559, %rd4282;
	selp.u64 	%rd4287, 1, 0, %p1143;
	add.s64 	%rd4288, %rd4284, %rd4286;
	add.s64 	%rd4289, %rd4288, %rd4287;
	mul.lo.s64 	%rd4290, %rd2, %rd4277;
	mul.hi.u64 	%rd4291, %rd4277, %rd2;
	add.s64 	%rd4292, %rd4290, %rd4228;
	setp.lt.u64 	%p1144, %rd4292, %rd4290;
	selp.u64 	%rd4293, 1, 0, %p1144;
	add.s64 	%rd560, %rd4289, %rd4292;
	setp.lt.u64 	%p1145, %rd560, %rd4289;
	selp.u64 	%rd4294, 1, 0, %p1145;
	add.s64 	%rd4295, %rd4291, %rd4293;
	add.s64 	%rd4296, %rd4295, %rd4294;
	mul.lo.s64 	%rd4297, %rd3, %rd4277;
	mul.hi.u64 	%rd4298, %rd4277, %rd3;
	add.s64 	%rd4299, %rd4297, %rd4255;
	setp.lt.u64 	%p1146, %rd4299, %rd4297;
	selp.u64 	%rd4300, 1, 0, %p1146;
	add.s64 	%rd561, %rd4296, %rd4299;
	setp.lt.u64 	%p1147, %rd561, %rd4296;
	selp.u64 	%rd4301, 1, 0, %p1147;
	add.s64 	%rd4302, %rd4298, %rd4300;
	add.s64 	%rd562, %rd4302, %rd4301;
	setp.ne.s64 	%p1148, %rd562, 0;
	@%p1148 bra 	$L__BB1_373;
$L__BB1_106:
	mul.lo.s64 	%rd4306, %rd4276, %rd559;
	ld.const.u64 	%rd4307, [BN254_P];
	mul.lo.s64 	%rd4308, %rd4306, %rd4307;
	mul.hi.u64 	%rd4309, %rd4306, %rd4307;
	not.b64 	%rd4310, %rd4308;
	setp.gt.u64 	%p1152, %rd559, %rd4310;
	selp.u64 	%rd4311, 1, 0, %p1152;
	add.s64 	%rd4312, %rd4309, %rd4311;
	mul.lo.s64 	%rd4313, %rd1, %rd4306;
	mul.hi.u64 	%rd4314, %rd4306, %rd1;
	add.s64 	%rd4315, %rd4313, %rd560;
	setp.lt.u64 	%p1153, %rd4315, %rd4313;
	selp.u64 	%rd4316, 1, 0, %p1153;
	add.s64 	%rd567, %rd4312, %rd4315;
	setp.lt.u64 	%p1154, %rd567, %rd4312;
	selp.u64 	%rd4317, 1, 0, %p1154;
	add.s64 	%rd4318, %rd4314, %rd4316;
	add.s64 	%rd4319, %rd4318, %rd4317;
	mul.lo.s64 	%rd4320, %rd2, %rd4306;
	mul.hi.u64 	%rd4321, %rd4306, %rd2;
	add.s64 	%rd4322, %rd4320, %rd561;
	setp.lt.u64 	%p1155, %rd4322, %rd4320;
	selp.u64 	%rd4323, 1, 0, %p1155;
	add.s64 	%rd568, %rd4319, %rd4322;
	setp.lt.u64 	%p1156, %rd568, %rd4319;
	selp.u64 	%rd4324, 1, 0, %p1156;
	add.s64 	%rd4325, %rd4321, %rd4323;
	add.s64 	%rd4326, %rd4325, %rd4324;
	mul.lo.s64 	%rd4327, %rd3, %rd4306;
	mul.hi.u64 	%rd4328, %rd4306, %rd3;
	add.s64 	%rd4329, %rd4327, %rd9275;
	setp.lt.u64 	%p1157, %rd4329, %rd4327;
	selp.u64 	%rd4330, 1, 0, %p1157;
	add.s64 	%rd569, %rd4326, %rd4329;
	setp.lt.u64 	%p1158, %rd569, %rd4326;
	selp.u64 	%rd4331, 1, 0, %p1158;
	add.s64 	%rd4332, %rd4328, %rd4330;
	add.s64 	%rd570, %rd4332, %rd4331;
	setp.eq.s64 	%p1159, %rd570, 0;
	@%p1159 bra 	$L__BB1_109;
	add.s64 	%rd571, %rd9274, %rd570;
	setp.ge.u64 	%p1160, %rd571, %rd9274;
	mov.u64 	%rd9274, %rd571;
	@%p1160 bra 	$L__BB1_109;
	add.s64 	%rd9273, %rd9273, 1;
	setp.eq.s64 	%p1161, %rd9273, 0;
	selp.u64 	%rd4333, 1, 0, %p1161;
	add.s64 	%rd9272, %rd9272, %rd4333;
$L__BB1_109:
	mul.lo.s64 	%rd4335, %rd4276, %rd567;
	mul.lo.s64 	%rd4337, %rd4335, %rd4307;
	mul.hi.u64 	%rd4338, %rd4335, %rd4307;
	not.b64 	%rd4339, %rd4337;
	setp.gt.u64 	%p1162, %rd567, %rd4339;
	selp.u64 	%rd4340, 1, 0, %p1162;
	add.s64 	%rd4341, %rd4338, %rd4340;
	mul.lo.s64 	%rd4342, %rd1, %rd4335;
	mul.hi.u64 	%rd4343, %rd4335, %rd1;
	add.s64 	%rd4344, %rd4342, %rd568;
	setp.lt.u64 	%p1163, %rd4344, %rd4342;
	selp.u64 	%rd4345, 1, 0, %p1163;
	add.s64 	%rd577, %rd4341, %rd4344;
	setp.lt.u64 	%p1164, %rd577, %rd4341;
	selp.u64 	%rd4346, 1, 0, %p1164;
	add.s64 	%rd4347, %rd4343, %rd4345;
	add.s64 	%rd4348, %rd4347, %rd4346;
	mul.lo.s64 	%rd4349, %rd2, %rd4335;
	mul.hi.u64 	%rd4350, %rd4335, %rd2;
	add.s64 	%rd4351, %rd4349, %rd569;
	setp.lt.u64 	%p1165, %rd4351, %rd4349;
	selp.u64 	%rd4352, 1, 0, %p1165;
	add.s64 	%rd578, %rd4348, %rd4351;
	setp.lt.u64 	%p1166, %rd578, %rd4348;
	selp.u64 	%rd4353, 1, 0, %p1166;
	add.s64 	%rd4354, %rd4350, %rd4352;
	add.s64 	%rd4355, %rd4354, %rd4353;
	mul.lo.s64 	%rd4356, %rd3, %rd4335;
	mul.hi.u64 	%rd4357, %rd4335, %rd3;
	add.s64 	%rd4358, %rd4356, %rd9274;
	setp.lt.u64 	%p1167, %rd4358, %rd4356;
	selp.u64 	%rd4359, 1, 0, %p1167;
	add.s64 	%rd579, %rd4355, %rd4358;
	setp.lt.u64 	%p1168, %rd579, %rd4355;
	selp.u64 	%rd4360, 1, 0, %p1168;
	add.s64 	%rd4361, %rd4357, %rd4359;
	add.s64 	%rd580, %rd4361, %rd4360;
	setp.eq.s64 	%p1169, %rd580, 0;
	@%p1169 bra 	$L__BB1_111;
	add.s64 	%rd581, %rd9273, %rd580;
	setp.lt.u64 	%p1170, %rd581, %rd9273;
	selp.u64 	%rd4362, 1, 0, %p1170;
	add.s64 	%rd9272, %rd9272, %rd4362;
	mov.u64 	%rd9273, %rd581;
$L__BB1_111:
	mul.lo.s64 	%rd4364, %rd4276, %rd577;
	ld.const.u64 	%rd4365, [BN254_P];
	mul.lo.s64 	%rd4366, %rd4364, %rd4365;
	mul.hi.u64 	%rd4367, %rd4364, %rd4365;
	not.b64 	%rd4368, %rd4366;
	setp.gt.u64 	%p1172, %rd577, %rd4368;
	selp.u64 	%rd4369, 1, 0, %p1172;
	add.s64 	%rd4370, %rd4367, %rd4369;
	mul.lo.s64 	%rd4371, %rd1, %rd4364;
	mul.hi.u64 	%rd4372, %rd4364, %rd1;
	add.s64 	%rd4373, %rd4371, %rd578;
	setp.lt.u64 	%p1173, %rd4373, %rd4371;
	selp.u64 	%rd4374, 1, 0, %p1173;
	add.s64 	%rd585, %rd4370, %rd4373;
	setp.lt.u64 	%p1174, %rd585, %rd4370;
	selp.u64 	%rd4375, 1, 0, %p1174;
	add.s64 	%rd4376, %rd4372, %rd4374;
	add.s64 	%rd4377, %rd4376, %rd4375;
	mul.lo.s64 	%rd4378, %rd2, %rd4364;
	mul.hi.u64 	%rd4379, %rd4364, %rd2;
	add.s64 	%rd4380, %rd4378, %rd579;
	setp.lt.u64 	%p1175, %rd4380, %rd4378;
	selp.u64 	%rd4381, 1, 0, %p1175;
	add.s64 	%rd586, %rd4377, %rd4380;
	setp.lt.u64 	%p1176, %rd586, %rd4377;
	selp.u64 	%rd4382, 1, 0, %p1176;
	add.s64 	%rd4383, %rd4379, %rd4381;
	add.s64 	%rd4384, %rd4383, %rd4382;
	mul.lo.s64 	%rd4385, %rd3, %rd4364;
	mul.hi.u64 	%rd4386, %rd4364, %rd3;
	add.s64 	%rd4387, %rd4385, %rd9273;
	setp.lt.u64 	%p1177, %rd4387, %rd4385;
	selp.u64 	%rd4388, 1, 0, %p1177;
	add.s64 	%rd587, %rd4384, %rd4387;
	setp.lt.u64 	%p1178, %rd587, %rd4384;
	selp.u64 	%rd4389, 1, 0, %p1178;
	add.s64 	%rd4390, %rd4386, %rd4388;
	add.s64 	%rd4391, %rd4390, %rd4389;
	add.s64 	%rd588, %rd9272, %rd4391;
	setp.lt.u64 	%p1179, %rd585, %rd4365;
	setp.lt.u64 	%p1180, %rd586, %rd1;
	setp.eq.s64 	%p1181, %rd586, %rd1;
	and.pred  	%p1182, %p1179, %p1181;
	or.pred  	%p1184, %p1180, %p1182;
	setp.lt.u64 	%p1185, %rd587, %rd2;
	setp.eq.s64 	%p1186, %rd587, %rd2;
	and.pred  	%p1187, %p1186, %p1184;
	or.pred  	%p46, %p1185, %p1187;
	setp.lt.u64 	%p1189, %rd588, %rd3;
	mov.pred 	%p3354, 0;
	@%p1189 bra 	$L__BB1_113;
	not.pred 	%p1190, %p46;
	setp.ne.s64 	%p1191, %rd588, %rd3;
	or.pred  	%p3354, %p1191, %p1190;
$L__BB1_113:
	selp.u64 	%rd4392, 1, 0, %p46;
	add.s64 	%rd4393, %rd3, %rd4392;
	selp.b64 	%rd4394, %rd4393, 0, %p3354;
	sub.s64 	%rd4395, %rd588, %rd4394;
	setp.eq.s64 	%p1194, %rd586, %rd1;
	and.pred  	%p1195, %p1179, %p1194;
	or.pred  	%p1196, %p1180, %p1195;
	selp.u64 	%rd4398, 1, 0, %p1196;
	add.s64 	%rd4399, %rd2, %rd4398;
	selp.b64 	%rd4400, %rd4399, 0, %p3354;
	sub.s64 	%rd4401, %rd587, %rd4400;
	selp.u64 	%rd4402, 1, 0, %p1179;
	add.s64 	%rd4403, %rd1, %rd4402;
	selp.b64 	%rd4404, %rd4403, 0, %p3354;
	sub.s64 	%rd4405, %rd586, %rd4404;
	selp.b64 	%rd4406, %rd4365, 0, %p3354;
	sub.s64 	%rd4407, %rd585, %rd4406;
	sub.s64 	%rd9284, %rd4407, %rd492;
	setp.lt.u64 	%p1197, %rd4407, %rd492;
	selp.s64 	%rd4408, -1, 0, %p1197;
	sub.s64 	%rd4409, %rd4405, %rd491;
	add.s64 	%rd9283, %rd4409, %rd4408;
	setp.lt.u64 	%p1198, %rd4405, %rd491;
	setp.eq.s64 	%p1199, %rd4405, %rd491;
	and.pred  	%p1200, %p1197, %p1199;
	or.pred  	%p1202, %p1198, %p1200;
	selp.s64 	%rd4410, -1, 0, %p1202;
	sub.s64 	%rd4411, %rd4401, %rd490;
	add.s64 	%rd9282, %rd4411, %rd4410;
	setp.lt.u64 	%p1203, %rd4401, %rd490;
	setp.eq.s64 	%p1204, %rd4401, %rd490;
	and.pred  	%p1205, %p1204, %p1202;
	or.pred  	%p1207, %p1203, %p1205;
	selp.s64 	%rd4412, -1, 0, %p1207;
	sub.s64 	%rd4413, %rd4395, %rd489;
	add.s64 	%rd9281, %rd4413, %rd4412;
	setp.ge.u64 	%p1208, %rd4395, %rd489;
	setp.eq.s64 	%p1209, %rd4395, %rd489;
	and.pred  	%p1210, %p1209, %p1207;
	not.pred 	%p1212, %p1210;
	and.pred  	%p1213, %p1208, %p1212;
	@%p1213 bra 	$L__BB1_115;
	add.s64 	%rd9284, %rd4365, %rd9284;
	setp.lt.u64 	%p1214, %rd9284, %rd4365;
	selp.u64 	%rd4415, 1, 0, %p1214;
	add.s64 	%rd4416, %rd1, %rd9283;
	add.s64 	%rd598, %rd4416, %rd4415;
	setp.lt.u64 	%p1215, %rd598, %rd9283;
	setp.eq.s64 	%p1216, %rd598, %rd9283;
	and.pred  	%p1217, %p1214, %p1216;
	or.pred  	%p1219, %p1215, %p1217;
	selp.u64 	%rd4417, 1, 0, %p1219;
	add.s64 	%rd4418, %rd2, %rd9282;
	add.s64 	%rd599, %rd4418, %rd4417;
	setp.lt.u64 	%p1220, %rd599, %rd9282;
	setp.eq.s64 	%p1221, %rd599, %rd9282;
	and.pred  	%p1222, %p1219, %p1221;
	or.pred  	%p1224, %p1220, %p1222;
	selp.u64 	%rd4419, 1, 0, %p1224;
	add.s64 	%rd4420, %rd3, %rd9281;
	add.s64 	%rd9281, %rd4420, %rd4419;
	mov.u64 	%rd9282, %rd599;
	mov.u64 	%rd9283, %rd598;
$L__BB1_115:
	setp.lt.s64 	%p1226, %rd554, 0;
	mov.b64 	{%r28, %r29}, %rd553;
	mov.b64 	{%r30, %r31}, %rd554;
	shf.l.wrap.b32 	%r32, %r31, %r28, 1;
	shf.l.wrap.b32 	%r33, %r28, %r29, 1;
	mov.b64 	%rd4421, {%r32, %r33};
	setp.lt.u64 	%p1227, %rd4421, %rd553;
	setp.eq.s64 	%p1228, %rd4421, %rd553;
	and.pred  	%p1229, %p1226, %p1228;
	or.pred  	%p1230, %p1227, %p1229;
	selp.u64 	%rd4422, 1, 0, %p1230;
	shl.b64 	%rd4423, %rd552, 1;
	or.b64  	%rd4424, %rd4423, %rd4422;
	setp.lt.u64 	%p1231, %rd4424, %rd552;
	setp.eq.s64 	%p1232, %rd4424, %rd552;
	and.pred  	%p1233, %p1230, %p1232;
	or.pred  	%p49, %p1231, %p1233;
	selp.u64 	%rd4425, 1, 0, %p49;
	shl.b64 	%rd4426, %rd551, 1;
	or.b64  	%rd4427, %rd4426, %rd4425;
	setp.lt.u64 	%p1234, %rd4427, %rd551;
	mov.pred 	%p3355, -1;
	@%p1234 bra 	$L__BB1_117;
	setp.eq.s64 	%p1235, %rd4427, %rd551;
	and.pred  	%p3355, %p49, %p1235;
$L__BB1_117:
	shl.b64 	%rd4431, %rd554, 1;
	setp.lt.u64 	%p1237, %rd4431, %rd4365;
	setp.lt.u64 	%p1238, %rd4421, %rd1;
	setp.eq.s64 	%p1239, %rd4421, %rd1;
	and.pred  	%p1240, %p1237, %p1239;
	or.pred  	%p1241, %p1238, %p1240;
	setp.eq.s64 	%p1244, %rd4421, %rd553;
	and.pred  	%p1245, %p1226, %p1244;
	or.pred  	%p1246, %p1227, %p1245;
	selp.u64 	%rd4436, 1, 0, %p1246;
	or.b64  	%rd4437, %rd4423, %rd4436;
	setp.lt.u64 	%p1247, %rd4437, %rd2;
	setp.eq.s64 	%p1248, %rd4437, %rd2;
	and.pred  	%p1249, %p1248, %p1241;
	or.pred  	%p52, %p1247, %p1249;
	shl.b64 	%rd4438, %rd551, 1;
	setp.lt.u64 	%p1251, %rd4437, %rd552;
	setp.eq.s64 	%p1252, %rd4437, %rd552;
	and.pred  	%p1253, %p1246, %p1252;
	or.pred  	%p1254, %p1251, %p1253;
	selp.u64 	%rd4439, 1, 0, %p1254;
	or.b64  	%rd4440, %rd4438, %rd4439;
	setp.lt.u64 	%p1255, %rd4440, %rd3;
	mov.pred 	%p3356, 0;
	@%p1255 bra 	$L__BB1_119;
	not.pred 	%p1256, %p52;
	shl.b64 	%rd4442, %rd552, 1;
	mov.b64 	{%r40, %r41}, %rd553;
	mov.b64 	{%r42, %r43}, %rd554;
	shf.l.wrap.b32 	%r44, %r43, %r40, 1;
	shf.l.wrap.b32 	%r45, %r40, %r41, 1;
	mov.b64 	%rd4443, {%r44, %r45};
	setp.lt.u64 	%p1257, %rd4443, %rd553;
	setp.lt.s64 	%p1258, %rd554, 0;
	setp.eq.s64 	%p1259, %rd4443, %rd553;
	and.pred  	%p1260, %p1258, %p1259;
	or.pred  	%p1261, %p1257, %p1260;
	selp.u64 	%rd4444, 1, 0, %p1261;
	or.b64  	%rd4445, %rd4442, %rd4444;
	setp.lt.u64 	%p1262, %rd4445, %rd552;
	setp.eq.s64 	%p1263, %rd4445, %rd552;
	and.pred  	%p1264, %p1261, %p1263;
	or.pred  	%p1265, %p1262, %p1264;
	selp.u64 	%rd4446, 1, 0, %p1265;
	or.b64  	%rd4447, %rd4438, %rd4446;
	setp.ne.s64 	%p1266, %rd4447, %rd3;
	or.pred  	%p3356, %p1266, %p1256;
$L__BB1_119:
	or.pred  	%p1267, %p3355, %p3356;
	selp.u64 	%rd4448, 1, 0, %p52;
	add.s64 	%rd4449, %rd3, %rd4448;
	selp.b64 	%rd4450, %rd4449, 0, %p1267;
	shl.b64 	%rd4451, %rd551, 1;
	shl.b64 	%rd4452, %rd552, 1;
	mov.b64 	{%r46, %r47}, %rd553;
	mov.b64 	{%r48, %r49}, %rd554;
	shf.l.wrap.b32 	%r50, %r49, %r46, 1;
	shf.l.wrap.b32 	%r51, %r46, %r47, 1;
	mov.b64 	%rd4453, {%r50, %r51};
	setp.lt.u64 	%p1268, %rd4453, %rd553;
	setp.lt.s64 	%p1269, %rd554, 0;
	setp.eq.s64 	%p1270, %rd4453, %rd553;
	and.pred  	%p1271, %p1269, %p1270;
	or.pred  	%p1272, %p1268, %p1271;
	selp.u64 	%rd4454, 1, 0, %p1272;
	or.b64  	%rd4455, %rd4452, %rd4454;
	setp.lt.u64 	%p1273, %rd4455, %rd552;
	setp.eq.s64 	%p1274, %rd4455, %rd552;
	and.pred  	%p1275, %p1272, %p1274;
	or.pred  	%p1276, %p1273, %p1275;
	selp.u64 	%rd4456, 1, 0, %p1276;
	or.b64  	%rd4457, %rd4451, %rd4456;
	sub.s64 	%rd4458, %rd4457, %rd4450;
	setp.lt.u64 	%p1277, %rd4453, %rd1;
	shl.b64 	%rd4459, %rd554, 1;
	ld.const.u64 	%rd4460, [BN254_P];
	setp.lt.u64 	%p1278, %rd4459, %rd4460;
	setp.eq.s64 	%p1279, %rd4453, %rd1;
	and.pred  	%p1280, %p1278, %p1279;
	or.pred  	%p1282, %p1277, %p1280;
	selp.u64 	%rd4461, 1, 0, %p1282;
	add.s64 	%rd4462, %rd2, %rd4461;
	selp.b64 	%rd4463, %rd4462, 0, %p1267;
	sub.s64 	%rd4464, %rd4455, %rd4463;
	selp.u64 	%rd4465, 1, 0, %p1278;
	add.s64 	%rd4466, %rd1, %rd4465;
	selp.b64 	%rd4467, %rd4466, 0, %p1267;
	sub.s64 	%rd4468, %rd4453, %rd4467;
	selp.b64 	%rd4469, %rd4460, 0, %p1267;
	sub.s64 	%rd4470, %rd4459, %rd4469;
	sub.s64 	%rd9352, %rd9284, %rd4470;
	setp.lt.u64 	%p1283, %rd9284, %rd4470;
	selp.s64 	%rd4471, -1, 0, %p1283;
	sub.s64 	%rd4472, %rd9283, %rd4468;
	add.s64 	%rd9351, %rd4472, %rd4471;
	setp.lt.u64 	%p1284, %rd9283, %rd4468;
	setp.eq.s64 	%p1285, %rd9283, %rd4468;
	and.pred  	%p1286, %p1283, %p1285;
	or.pred  	%p1288, %p1284, %p1286;
	selp.s64 	%rd4473, -1, 0, %p1288;
	sub.s64 	%rd4474, %rd9282, %rd4464;
	add.s64 	%rd9350, %rd4474, %rd4473;
	setp.lt.u64 	%p1289, %rd9282, %rd4464;
	setp.eq.s64 	%p1290, %rd9282, %rd4464;
	and.pred  	%p1291, %p1290, %p1288;
	or.pred  	%p1293, %p1289, %p1291;
	selp.s64 	%rd4475, -1, 0, %p1293;
	sub.s64 	%rd4476, %rd9281, %rd4458;
	add.s64 	%rd9349, %rd4476, %rd4475;
	setp.ge.u64 	%p1294, %rd9281, %rd4458;
	setp.eq.s64 	%p1295, %rd9281, %rd4458;
	and.pred  	%p1296, %p1295, %p1293;
	not.pred 	%p1298, %p1296;
	and.pred  	%p1299, %p1294, %p1298;
	@%p1299 bra 	$L__BB1_121;
	add.s64 	%rd9352, %rd4460, %rd9352;
	setp.lt.u64 	%p1300, %rd9352, %rd4460;
	selp.u64 	%rd4478, 1, 0, %p1300;
	add.s64 	%rd4479, %rd1, %rd9351;
	add.s64 	%rd610, %rd4479, %rd4478;
	setp.lt.u64 	%p1301, %rd610, %rd9351;
	setp.eq.s64 	%p1302, %rd610, %rd9351;
	and.pred  	%p1303, %p1300, %p1302;
	or.pred  	%p1305, %p1301, %p1303;
	selp.u64 	%rd4480, 1, 0, %p1305;
	add.s64 	%rd4481, %rd2, %rd9350;
	add.s64 	%rd611, %rd4481, %rd4480;
	setp.lt.u64 	%p1306, %rd611, %rd9350;
	setp.eq.s64 	%p1307, %rd611, %rd9350;
	and.pred  	%p1308, %p1305, %p1307;
	or.pred  	%p1310, %p1306, %p1308;
	selp.u64 	%rd4482, 1, 0, %p1310;
	add.s64 	%rd4483, %rd3, %rd9349;
	add.s64 	%rd9349, %rd4483, %rd4482;
	mov.u64 	%rd9350, %rd611;
	mov.u64 	%rd9351, %rd610;
$L__BB1_121:
	sub.s64 	%rd9292, %rd554, %rd9352;
	setp.lt.u64 	%p1311, %rd554, %rd9352;
	selp.s64 	%rd4484, -1, 0, %p1311;
	sub.s64 	%rd4485, %rd553, %rd9351;
	add.s64 	%rd9291, %rd4485, %rd4484;
	setp.lt.u64 	%p1312, %rd553, %rd9351;
	setp.eq.s64 	%p1313, %rd553, %rd9351;
	and.pred  	%p1314, %p1313, %p1311;
	or.pred  	%p1315, %p1312, %p1314;
	selp.s64 	%rd4486, -1, 0, %p1315;
	sub.s64 	%rd4487, %rd552, %rd9350;
	add.s64 	%rd9290, %rd4487, %rd4486;
	setp.lt.u64 	%p1316, %rd552, %rd9350;
	setp.eq.s64 	%p1317, %rd552, %rd9350;
	and.pred  	%p1318, %p1317, %p1315;
	or.pred  	%p1319, %p1316, %p1318;
	not.pred 	%p1320, %p1319;
	selp.s64 	%rd4488, -1, 0, %p1319;
	sub.s64 	%rd4489, %rd551, %rd9349;
	add.s64 	%rd9289, %rd4489, %rd4488;
	setp.ge.u64 	%p1321, %rd551, %rd9349;
	setp.ne.s64 	%p1322, %rd551, %rd9349;
	or.pred  	%p1323, %p1322, %p1320;
	and.pred  	%p1324, %p1321, %p1323;
	@%p1324 bra 	$L__BB1_123;
	add.s64 	%rd9292, %rd4460, %rd9292;
	setp.lt.u64 	%p1325, %rd9292, %rd4460;
	selp.u64 	%rd4491, 1, 0, %p1325;
	add.s64 	%rd4492, %rd1, %rd9291;
	add.s64 	%rd622, %rd4492, %rd4491;
	setp.lt.u64 	%p1326, %rd622, %rd9291;
	setp.eq.s64 	%p1327, %rd622, %rd9291;
	and.pred  	%p1328, %p1325, %p1327;
	or.pred  	%p1330, %p1326, %p1328;
	selp.u64 	%rd4493, 1, 0, %p1330;
	add.s64 	%rd4494, %rd2, %rd9290;
	add.s64 	%rd623, %rd4494, %rd4493;
	setp.lt.u64 	%p1331, %rd623, %rd9290;
	setp.eq.s64 	%p1332, %rd623, %rd9290;
	and.pred  	%p1333, %p1330, %p1332;
	or.pred  	%p1335, %p1331, %p1333;
	selp.u64 	%rd4495, 1, 0, %p1335;
	add.s64 	%rd4496, %rd3, %rd9289;
	add.s64 	%rd9289, %rd4496, %rd4495;
	mov.u64 	%rd9290, %rd623;
	mov.u64 	%rd9291, %rd622;
$L__BB1_123:
	mul.lo.s64 	%rd4497, %rd9292, %rd512;
	mul.hi.u64 	%rd4498, %rd512, %rd9292;
	mul.lo.s64 	%rd4499, %rd9291, %rd512;
	mul.hi.u64 	%rd4500, %rd512, %rd9291;
	add.s64 	%rd4501, %rd4499, %rd4498;
	setp.lt.u64 	%p1336, %rd4501, %rd4499;
	selp.u64 	%rd4502, 1, 0, %p1336;
	add.s64 	%rd4503, %rd4500, %rd4502;
	mul.lo.s64 	%rd4504, %rd9290, %rd512;
	mul.hi.u64 	%rd4505, %rd512, %rd9290;
	add.s64 	%rd4506, %rd4504, %rd4503;
	setp.lt.u64 	%p1337, %rd4506, %rd4504;
	selp.u64 	%rd4507, 1, 0, %p1337;
	add.s64 	%rd4508, %rd4505, %rd4507;
	mul.lo.s64 	%rd4509, %rd9289, %rd512;
	mul.hi.u64 	%rd4510, %rd512, %rd9289;
	add.s64 	%rd4511, %rd4509, %rd4508;
	setp.lt.u64 	%p1338, %rd4511, %rd4509;
	selp.u64 	%rd4512, 1, 0, %p1338;
	add.s64 	%rd4513, %rd4510, %rd4512;
	mul.lo.s64 	%rd4514, %rd9292, %rd511;
	mul.hi.u64 	%rd4515, %rd511, %rd9292;
	add.s64 	%rd4516, %rd4514, %rd4501;
	setp.lt.u64 	%p1339, %rd4516, %rd4514;
	selp.u64 	%rd4517, 1, 0, %p1339;
	add.s64 	%rd4518, %rd4515, %rd4517;
	mul.lo.s64 	%rd4519, %rd9291, %rd511;
	mul.hi.u64 	%rd4520, %rd511, %rd9291;
	add.s64 	%rd4521, %rd4519, %rd4506;
	setp.lt.u64 	%p1340, %rd4521, %rd4519;
	selp.u64 	%rd4522, 1, 0, %p1340;
	add.s64 	%rd4523, %rd4521, %rd4518;
	setp.lt.u64 	%p1341, %rd4523, %rd4521;
	selp.u64 	%rd4524, 1, 0, %p1341;
	add.s64 	%rd4525, %rd4520, %rd4522;
	add.s64 	%rd4526, %rd4525, %rd4524;
	mul.lo.s64 	%rd4527, %rd9290, %rd511;
	mul.hi.u64 	%rd4528, %rd511, %rd9290;
	add.s64 	%rd4529, %rd4527, %rd4511;
	setp.lt.u64 	%p1342, %rd4529, %rd4527;
	selp.u64 	%rd4530, 1, 0, %p1342;
	add.s64 	%rd4531, %rd4529, %rd4526;
	setp.lt.u64 	%p1343, %rd4531, %rd4529;
	selp.u64 	%rd4532, 1, 0, %p1343;
	add.s64 	%rd4533, %rd4528, %rd4530;
	add.s64 	%rd4534, %rd4533, %rd4532;
	mul.lo.s64 	%rd4535, %rd9289, %rd511;
	mul.hi.u64 	%rd4536, %rd511, %rd9289;
	add.s64 	%rd4537, %rd4535, %rd4513;
	setp.lt.u64 	%p1344, %rd4537, %rd4535;
	selp.u64 	%rd4538, 1, 0, %p1344;
	add.s64 	%rd4539, %rd4537, %rd4534;
	setp.lt.u64 	%p1345, %rd4539, %rd4537;
	selp.u64 	%rd4540, 1, 0, %p1345;
	add.s64 	%rd4541, %rd4536, %rd4538;
	add.s64 	%rd4542, %rd4541, %rd4540;
	mul.lo.s64 	%rd4543, %rd9292, %rd510;
	mul.hi.u64 	%rd4544, %rd510, %rd9292;
	add.s64 	%rd4545, %rd4543, %rd4523;
	setp.lt.u64 	%p1346, %rd4545, %rd4543;
	selp.u64 	%rd4546, 1, 0, %p1346;
	add.s64 	%rd4547, %rd4544, %rd4546;
	mul.lo.s64 	%rd4548, %rd9291, %rd510;
	mul.hi.u64 	%rd4549, %rd510, %rd9291;
	add.s64 	%rd4550, %rd4548, %rd4531;
	setp.lt.u64 	%p1347, %rd4550, %rd4548;
	selp.u64 	%rd4551, 1, 0, %p1347;
	add.s64 	%rd4552, %rd4550, %rd4547;
	setp.lt.u64 	%p1348, %rd4552, %rd4550;
	selp.u64 	%rd4553, 1, 0, %p1348;
	add.s64 	%rd4554, %rd4549, %rd4551;
	add.s64 	%rd4555, %rd4554, %rd4553;
	mul.lo.s64 	%rd4556, %rd9290, %rd510;
	mul.hi.u64 	%rd4557, %rd510, %rd9290;
	add.s64 	%rd4558, %rd4556, %rd4539;
	setp.lt.u64 	%p1349, %rd4558, %rd4556;
	selp.u64 	%rd4559, 1, 0, %p1349;
	add.s64 	%rd4560, %rd4558, %rd4555;
	setp.lt.u64 	%p1350, %rd4560, %rd4558;
	selp.u64 	%rd4561, 1, 0, %p1350;
	add.s64 	%rd4562, %rd4557, %rd4559;
	add.s64 	%rd4563, %rd4562, %rd4561;
	mul.lo.s64 	%rd4564, %rd9289, %rd510;
	mul.hi.u64 	%rd4565, %rd510, %rd9289;
	add.s64 	%rd4566, %rd4564, %rd4542;
	setp.lt.u64 	%p1351, %rd4566, %rd4564;
	selp.u64 	%rd4567, 1, 0, %p1351;
	add.s64 	%rd4568, %rd4566, %rd4563;
	setp.lt.u64 	%p1352, %rd4568, %rd4566;
	selp.u64 	%rd4569, 1, 0, %p1352;
	add.s64 	%rd4570, %rd4565, %rd4567;
	add.s64 	%rd4571, %rd4570, %rd4569;
	mul.lo.s64 	%rd4572, %rd9292, %rd509;
	mul.hi.u64 	%rd4573, %rd509, %rd9292;
	add.s64 	%rd4574, %rd4572, %rd4552;
	setp.lt.u64 	%p1353, %rd4574, %rd4572;
	selp.u64 	%rd4575, 1, 0, %p1353;
	add.s64 	%rd4576, %rd4573, %rd4575;
	mul.lo.s64 	%rd4577, %rd9291, %rd509;
	mul.hi.u64 	%rd4578, %rd509, %rd9291;
	add.s64 	%rd4579, %rd4577, %rd4560;
	setp.lt.u64 	%p1354, %rd4579, %rd4577;
	selp.u64 	%rd4580, 1, 0, %p1354;
	add.s64 	%rd9296, %rd4579, %rd4576;
	setp.lt.u64 	%p1355, %rd9296, %rd4579;
	selp.u64 	%rd4581, 1, 0, %p1355;
	add.s64 	%rd4582, %rd4578, %rd4580;
	add.s64 	%rd4583, %rd4582, %rd4581;
	mul.lo.s64 	%rd4584, %rd9290, %rd509;
	mul.hi.u64 	%rd4585, %rd509, %rd9290;
	add.s64 	%rd4586, %rd4584, %rd4568;
	setp.lt.u64 	%p1356, %rd4586, %rd4584;
	selp.u64 	%rd4587, 1, 0, %p1356;
	add.s64 	%rd9295, %rd4586, %rd4583;
	setp.lt.u64 	%p1357, %rd9295, %rd4586;
	selp.u64 	%rd4588, 1, 0, %p1357;
	add.s64 	%rd4589, %rd4585, %rd4587;
	add.s64 	%rd4590, %rd4589, %rd4588;
	mul.lo.s64 	%rd4591, %rd9289, %rd509;
	mul.hi.u64 	%rd4592, %rd509, %rd9289;
	add.s64 	%rd4593, %rd4591, %rd4571;
	setp.lt.u64 	%p1358, %rd4593, %rd4591;
	selp.u64 	%rd4594, 1, 0, %p1358;
	add.s64 	%rd9294, %rd4593, %rd4590;
	setp.lt.u64 	%p1359, %rd9294, %rd4593;
	selp.u64 	%rd4595, 1, 0, %p1359;
	add.s64 	%rd4596, %rd4592, %rd4594;
	add.s64 	%rd9293, %rd4596, %rd4595;
	ld.const.u64 	%rd4597, [BN254_INV];
	mul.lo.s64 	%rd4598, %rd4597, %rd4497;
	ld.const.u64 	%rd4599, [BN254_P];
	mul.lo.s64 	%rd4600, %rd4598, %rd4599;
	mul.hi.u64 	%rd4601, %rd4598, %rd4599;
	not.b64 	%rd4602, %rd4600;
	setp.gt.u64 	%p1360, %rd4497, %rd4602;
	selp.u64 	%rd4603, 1, 0, %p1360;
	add.s64 	%rd4604, %rd4601, %rd4603;
	mul.lo.s64 	%rd4605, %rd1, %rd4598;
	mul.hi.u64 	%rd4606, %rd4598, %rd1;
	add.s64 	%rd4607, %rd4605, %rd4516;
	setp.lt.u64 	%p1361, %rd4607, %rd4605;
	selp.u64 	%rd4608, 1, 0, %p1361;
	add.s64 	%rd633, %rd4604, %rd4607;
	setp.lt.u64 	%p1362, %rd633, %rd4604;
	selp.u64 	%rd4609, 1, 0, %p1362;
	add.s64 	%rd4610, %rd4606, %rd4608;
	add.s64 	%rd4611, %rd4610, %rd4609;
	mul.lo.s64 	%rd4612, %rd2, %rd4598;
	mul.hi.u64 	%rd4613, %rd4598, %rd2;
	add.s64 	%rd4614, %rd4612, %rd4545;
	setp.lt.u64 	%p1363, %rd4614, %rd4612;
	selp.u64 	%rd4615, 1, 0, %p1363;
	add.s64 	%rd634, %rd4611, %rd4614;
	setp.lt.u64 	%p1364, %rd634, %rd4611;
	selp.u64 	%rd4616, 1, 0, %p1364;
	add.s64 	%rd4617, %rd4613, %rd4615;
	add.s64 	%rd4618, %rd4617, %rd4616;
	mul.lo.s64 	%rd4619, %rd3, %rd4598;
	mul.hi.u64 	%rd4620, %rd4598, %rd3;
	add.s64 	%rd4621, %rd4619, %rd4574;
	setp.lt.u64 	%p1365, %rd4621, %rd4619;
	selp.u64 	%rd4622, 1, 0, %p1365;
	add.s64 	%rd635, %rd4618, %rd4621;
	setp.lt.u64 	%p1366, %rd635, %rd4618;
	selp.u64 	%rd4623, 1, 0, %p1366;
	add.s64 	%rd4624, %rd4620, %rd4622;
	add.s64 	%rd636, %rd4624, %rd4623;
	setp.ne.s64 	%p1367, %rd636, 0;
	@%p1367 bra 	$L__BB1_376;
$L__BB1_124:
	mul.lo.s64 	%rd4628, %rd4597, %rd633;
	mul.lo.s64 	%rd4630, %rd4628, %rd4599;
	mul.hi.u64 	%rd4631, %rd4628, %rd4599;
	not.b64 	%rd4632, %rd4630;
	setp.gt.u64 	%p1371, %rd633, %rd4632;
	selp.u64 	%rd4633, 1, 0, %p1371;
	add.s64 	%rd4634, %rd4631, %rd4633;
	mul.lo.s64 	%rd4635, %rd1, %rd4628;
	mul.hi.u64 	%rd4636, %rd4628, %rd1;
	add.s64 	%rd4637, %rd4635, %rd634;
	setp.lt.u64 	%p1372, %rd4637, %rd4635;
	selp.u64 	%rd4638, 1, 0, %p1372;
	add.s64 	%rd641, %rd4634, %rd4637;
	setp.lt.u64 	%p1373, %rd641, %rd4634;
	selp.u64 	%rd4639, 1, 0, %p1373;
	add.s64 	%rd4640, %rd4636, %rd4638;
	add.s64 	%rd4641, %rd4640, %rd4639;
	mul.lo.s64 	%rd4642, %rd2, %rd4628;
	mul.hi.u64 	%rd4643, %rd4628, %rd2;
	add.s64 	%rd4644, %rd4642, %rd635;
	setp.lt.u64 	%p1374, %rd4644, %rd4642;
	selp.u64 	%rd4645, 1, 0, %p1374;
	add.s64 	%rd642, %rd4641, %rd4644;
	setp.lt.u64 	%p1375, %rd642, %rd4641;
	selp.u64 	%rd4646, 1, 0, %p1375;
	add.s64 	%rd4647, %rd4643, %rd4645;
	add.s64 	%rd4648, %rd4647, %rd4646;
	mul.lo.s64 	%rd4649, %rd3, %rd4628;
	mul.hi.u64 	%rd4650, %rd4628, %rd3;
	add.s64 	%rd4651, %rd4649, %rd9296;
	setp.lt.u64 	%p1376, %rd4651, %rd4649;
	selp.u64 	%rd4652, 1, 0, %p1376;
	add.s64 	%rd643, %rd4648, %rd4651;
	setp.lt.u64 	%p1377, %rd643, %rd4648;
	selp.u64 	%rd4653, 1, 0, %p1377;
	add.s64 	%rd4654, %rd4650, %rd4652;
	add.s64 	%rd644, %rd4654, %rd4653;
	setp.eq.s64 	%p1378, %rd644, 0;
	@%p1378 bra 	$L__BB1_127;
	add.s64 	%rd645, %rd9295, %rd644;
	setp.ge.u64 	%p1379, %rd645, %rd9295;
	mov.u64 	%rd9295, %rd645;
	@%p1379 bra 	$L__BB1_127;
	add.s64 	%rd9294, %rd9294, 1;
	setp.eq.s64 	%p1380, %rd9294, 0;
	selp.u64 	%rd4655, 1, 0, %p1380;
	add.s64 	%rd9293, %rd9293, %rd4655;
$L__BB1_127:
	mul.lo.s64 	%rd4657, %rd4597, %rd641;
	mul.lo.s64 	%rd4659, %rd4657, %rd4599;
	mul.hi.u64 	%rd4660, %rd4657, %rd4599;
	not.b64 	%rd4661, %rd4659;
	setp.gt.u64 	%p1381, %rd641, %rd4661;
	selp.u64 	%rd4662, 1, 0, %p1381;
	add.s64 	%rd4663, %rd4660, %rd4662;
	mul.lo.s64 	%rd4664, %rd1, %rd4657;
	mul.hi.u64 	%rd4665, %rd4657, %rd1;
	add.s64 	%rd4666, %rd4664, %rd642;
	setp.lt.u64 	%p1382, %rd4666, %rd4664;
	selp.u64 	%rd4667, 1, 0, %p1382;
	add.s64 	%rd651, %rd4663, %rd4666;
	setp.lt.u64 	%p1383, %rd651, %rd4663;
	selp.u64 	%rd4668, 1, 0, %p1383;
	add.s64 	%rd4669, %rd4665, %rd4667;
	add.s64 	%rd4670, %rd4669, %rd4668;
	mul.lo.s64 	%rd4671, %rd2, %rd4657;
	mul.hi.u64 	%rd4672, %rd4657, %rd2;
	add.s64 	%rd4673, %rd4671, %rd643;
	setp.lt.u64 	%p1384, %rd4673, %rd4671;
	selp.u64 	%rd4674, 1, 0, %p1384;
	add.s64 	%rd652, %rd4670, %rd4673;
	setp.lt.u64 	%p1385, %rd652, %rd4670;
	selp.u64 	%rd4675, 1, 0, %p1385;
	add.s64 	%rd4676, %rd4672, %rd4674;
	add.s64 	%rd4677, %rd4676, %rd4675;
	mul.lo.s64 	%rd4678, %rd3, %rd4657;
	mul.hi.u64 	%rd4679, %rd4657, %rd3;
	add.s64 	%rd4680, %rd4678, %rd9295;
	setp.lt.u64 	%p1386, %rd4680, %rd4678;
	selp.u64 	%rd4681, 1, 0, %p1386;
	add.s64 	%rd653, %rd4677, %rd4680;
	setp.lt.u64 	%p1387, %rd653, %rd4677;
	selp.u64 	%rd4682, 1, 0, %p1387;
	add.s64 	%rd4683, %rd4679, %rd4681;
	add.s64 	%rd654, %rd4683, %rd4682;
	setp.eq.s64 	%p1388, %rd654, 0;
	@%p1388 bra 	$L__BB1_129;
	add.s64 	%rd655, %rd9294, %rd654;
	setp.lt.u64 	%p1389, %rd655, %rd9294;
	selp.u64 	%rd4684, 1, 0, %p1389;
	add.s64 	%rd9293, %rd9293, %rd4684;
	mov.u64 	%rd9294, %rd655;
$L__BB1_129:
	mul.lo.s64 	%rd4686, %rd4597, %rd651;
	mul.lo.s64 	%rd4688, %rd4686, %rd4599;
	mul.hi.u64 	%rd4689, %rd4686, %rd4599;
	not.b64 	%rd4690, %rd4688;
	setp.gt.u64 	%p1391, %rd651, %rd4690;
	selp.u64 	%rd4691, 1, 0, %p1391;
	add.s64 	%rd4692, %rd4689, %rd4691;
	mul.lo.s64 	%rd4693, %rd1, %rd4686;
	mul.hi.u64 	%rd4694, %rd4686, %rd1;
	add.s64 	%rd4695, %rd4693, %rd652;
	setp.lt.u64 	%p1392, %rd4695, %rd4693;
	selp.u64 	%rd4696, 1, 0, %p1392;
	add.s64 	%rd659, %rd4692, %rd4695;
	setp.lt.u64 	%p1393, %rd659, %rd4692;
	selp.u64 	%rd4697, 1, 0, %p1393;
	add.s64 	%rd4698, %rd4694, %rd4696;
	add.s64 	%rd4699, %rd4698, %rd4697;
	mul.lo.s64 	%rd4700, %rd2, %rd4686;
	mul.hi.u64 	%rd4701, %rd4686, %rd2;
	add.s64 	%rd4702, %rd4700, %rd653;
	setp.lt.u64 	%p1394, %rd4702, %rd4700;
	selp.u64 	%rd4703, 1, 0, %p1394;
	add.s64 	%rd660, %rd4699, %rd4702;
	setp.lt.u64 	%p1395, %rd660, %rd4699;
	selp.u64 	%rd4704, 1, 0, %p1395;
	add.s64 	%rd4705, %rd4701, %rd4703;
	add.s64 	%rd4706, %rd4705, %rd4704;
	mul.lo.s64 	%rd4707, %rd3, %rd4686;
	mul.hi.u64 	%rd4708, %rd4686, %rd3;
	add.s64 	%rd4709, %rd4707, %rd9294;
	setp.lt.u64 	%p1396, %rd4709, %rd4707;
	selp.u64 	%rd4710, 1, 0, %p1396;
	add.s64 	%rd661, %rd4706, %rd4709;
	setp.lt.u64 	%p1397, %rd661, %rd4706;
	selp.u64 	%rd4711, 1, 0, %p1397;
	add.s64 	%rd4712, %rd4708, %rd4710;
	add.s64 	%rd4713, %rd4712, %rd4711;
	add.s64 	%rd662, %rd9293, %rd4713;
	setp.lt.u64 	%p1398, %rd659, %rd4599;
	setp.lt.u64 	%p1399, %rd660, %rd1;
	setp.eq.s64 	%p1400, %rd660, %rd1;
	and.pred  	%p1401, %p1398, %p1400;
	or.pred  	%p1403, %p1399, %p1401;
	setp.lt.u64 	%p1404, %rd661, %rd2;
	setp.eq.s64 	%p1405, %rd661, %rd2;
	and.pred  	%p1406, %p1405, %p1403;
	or.pred  	%p55, %p1404, %p1406;
	setp.lt.u64 	%p1408, %rd662, %rd3;
	mov.pred 	%p3357, 0;
	@%p1408 bra 	$L__BB1_131;
	not.pred 	%p1409, %p55;
	setp.ne.s64 	%p1410, %rd662, %rd3;
	or.pred  	%p3357, %p1410, %p1409;
$L__BB1_131:
	selp.u64 	%rd4714, 1, 0, %p55;
	add.s64 	%rd4715, %rd3, %rd4714;
	selp.b64 	%rd4716, %rd4715, 0, %p3357;
	sub.s64 	%rd667, %rd662, %rd4716;
	setp.eq.s64 	%p1413, %rd660, %rd1;
	and.pred  	%p1414, %p1398, %p1413;
	or.pred  	%p1415, %p1399, %p1414;
	selp.u64 	%rd4718, 1, 0, %p1415;
	add.s64 	%rd4719, %rd2, %rd4718;
	selp.b64 	%rd4720, %rd4719, 0, %p3357;
	sub.s64 	%rd669, %rd661, %rd4720;
	selp.u64 	%rd4721, 1, 0, %p1398;
	add.s64 	%rd4722, %rd1, %rd4721;
	selp.b64 	%rd4723, %rd4722, 0, %p3357;
	sub.s64 	%rd670, %rd660, %rd4723;
	selp.b64 	%rd4724, %rd4599, 0, %p3357;
	sub.s64 	%rd671, %rd659, %rd4724;
	mul.lo.s64 	%rd4725, %rd492, %rd306;
	mul.hi.u64 	%rd4726, %rd306, %rd492;
	mul.lo.s64 	%rd4727, %rd491, %rd306;
	mul.hi.u64 	%rd4728, %rd306, %rd491;
	add.s64 	%rd4729, %rd4727, %rd4726;
	setp.lt.u64 	%p1416, %rd4729, %rd4727;
	selp.u64 	%rd4730, 1, 0, %p1416;
	add.s64 	%rd4731, %rd4728, %rd4730;
	mul.lo.s64 	%rd4732, %rd490, %rd306;
	mul.hi.u64 	%rd4733, %rd306, %rd490;
	add.s64 	%rd4734, %rd4732, %rd4731;
	setp.lt.u64 	%p1417, %rd4734, %rd4732;
	selp.u64 	%rd4735, 1, 0, %p1417;
	add.s64 	%rd4736, %rd4733, %rd4735;
	mul.lo.s64 	%rd4737, %rd489, %rd306;
	mul.hi.u64 	%rd4738, %rd306, %rd489;
	add.s64 	%rd4739, %rd4737, %rd4736;
	setp.lt.u64 	%p1418, %rd4739, %rd4737;
	selp.u64 	%rd4740, 1, 0, %p1418;
	add.s64 	%rd4741, %rd4738, %rd4740;
	mul.lo.s64 	%rd4742, %rd492, %rd305;
	mul.hi.u64 	%rd4743, %rd305, %rd492;
	add.s64 	%rd4744, %rd4742, %rd4729;
	setp.lt.u64 	%p1419, %rd4744, %rd4742;
	selp.u64 	%rd4745, 1, 0, %p1419;
	add.s64 	%rd4746, %rd4743, %rd4745;
	mul.lo.s64 	%rd4747, %rd491, %rd305;
	mul.hi.u64 	%rd4748, %rd305, %rd491;
	add.s64 	%rd4749, %rd4747, %rd4734;
	setp.lt.u64 	%p1420, %rd4749, %rd4747;
	selp.u64 	%rd4750, 1, 0, %p1420;
	add.s64 	%rd4751, %rd4749, %rd4746;
	setp.lt.u64 	%p1421, %rd4751, %rd4749;
	selp.u64 	%rd4752, 1, 0, %p1421;
	add.s64 	%rd4753, %rd4748, %rd4750;
	add.s64 	%rd4754, %rd4753, %rd4752;
	mul.lo.s64 	%rd4755, %rd490, %rd305;
	mul.hi.u64 	%rd4756, %rd305, %rd490;
	add.s64 	%rd4757, %rd4755, %rd4739;
	setp.lt.u64 	%p1422, %rd4757, %rd4755;
	selp.u64 	%rd4758, 1, 0, %p1422;
	add.s64 	%rd4759, %rd4757, %rd4754;
	setp.lt.u64 	%p1423, %rd4759, %rd4757;
	selp.u64 	%rd4760, 1, 0, %p1423;
	add.s64 	%rd4761, %rd4756, %rd4758;
	add.s64 	%rd4762, %rd4761, %rd4760;
	mul.lo.s64 	%rd4763, %rd489, %rd305;
	mul.hi.u64 	%rd4764, %rd305, %rd489;
	add.s64 	%rd4765, %rd4763, %rd4741;
	setp.lt.u64 	%p1424, %rd4765, %rd4763;
	selp.u64 	%rd4766, 1, 0, %p1424;
	add.s64 	%rd4767, %rd4765, %rd4762;
	setp.lt.u64 	%p1425, %rd4767, %rd4765;
	selp.u64 	%rd4768, 1, 0, %p1425;
	add.s64 	%rd4769, %rd4764, %rd4766;
	add.s64 	%rd4770, %rd4769, %rd4768;
	mul.lo.s64 	%rd4771, %rd492, %rd304;
	mul.hi.u64 	%rd4772, %rd304, %rd492;
	add.s64 	%rd4773, %rd4771, %rd4751;
	setp.lt.u64 	%p1426, %rd4773, %rd4771;
	selp.u64 	%rd4774, 1, 0, %p1426;
	add.s64 	%rd4775, %rd4772, %rd4774;
	mul.lo.s64 	%rd4776, %rd491, %rd304;
	mul.hi.u64 	%rd4777, %rd304, %rd491;
	add.s64 	%rd4778, %rd4776, %rd4759;
	setp.lt.u64 	%p1427, %rd4778, %rd4776;
	selp.u64 	%rd4779, 1, 0, %p1427;
	add.s64 	%rd4780, %rd4778, %rd4775;
	setp.lt.u64 	%p1428, %rd4780, %rd4778;
	selp.u64 	%rd4781, 1, 0, %p1428;
	add.s64 	%rd4782, %rd4777, %rd4779;
	add.s64 	%rd4783, %rd4782, %rd4781;
	mul.lo.s64 	%rd4784, %rd490, %rd304;
	mul.hi.u64 	%rd4785, %rd304, %rd490;
	add.s64 	%rd4786, %rd4784, %rd4767;
	setp.lt.u64 	%p1429, %rd4786, %rd4784;
	selp.u64 	%rd4787, 1, 0, %p1429;
	add.s64 	%rd4788, %rd4786, %rd4783;
	setp.lt.u64 	%p1430, %rd4788, %rd4786;
	selp.u64 	%rd4789, 1, 0, %p1430;
	add.s64 	%rd4790, %rd4785, %rd4787;
	add.s64 	%rd4791, %rd4790, %rd4789;
	mul.lo.s64 	%rd4792, %rd489, %rd304;
	mul.hi.u64 	%rd4793, %rd304, %rd489;
	add.s64 	%rd4794, %rd4792, %rd4770;
	setp.lt.u64 	%p1431, %rd4794, %rd4792;
	selp.u64 	%rd4795, 1, 0, %p1431;
	add.s64 	%rd4796, %rd4794, %rd4791;
	setp.lt.u64 	%p1432, %rd4796, %rd4794;
	selp.u64 	%rd4797, 1, 0, %p1432;
	add.s64 	%rd4798, %rd4793, %rd4795;
	add.s64 	%rd4799, %rd4798, %rd4797;
	mul.lo.s64 	%rd4800, %rd492, %rd303;
	mul.hi.u64 	%rd4801, %rd303, %rd492;
	add.s64 	%rd4802, %rd4800, %rd4780;
	setp.lt.u64 	%p1433, %rd4802, %rd4800;
	selp.u64 	%rd4803, 1, 0, %p1433;
	add.s64 	%rd4804, %rd4801, %rd4803;
	mul.lo.s64 	%rd4805, %rd491, %rd303;
	mul.hi.u64 	%rd4806, %rd303, %rd491;
	add.s64 	%rd4807, %rd4805, %rd4788;
	setp.lt.u64 	%p1434, %rd4807, %rd4805;
	selp.u64 	%rd4808, 1, 0, %p1434;
	add.s64 	%rd9305, %rd4807, %rd4804;
	setp.lt.u64 	%p1435, %rd9305, %rd4807;
	selp.u64 	%rd4809, 1, 0, %p1435;
	add.s64 	%rd4810, %rd4806, %rd4808;
	add.s64 	%rd4811, %rd4810, %rd4809;
	mul.lo.s64 	%rd4812, %rd490, %rd303;
	mul.hi.u64 	%rd4813, %rd303, %rd490;
	add.s64 	%rd4814, %rd4812, %rd4796;
	setp.lt.u64 	%p1436, %rd4814, %rd4812;
	selp.u64 	%rd4815, 1, 0, %p1436;
	add.s64 	%rd9304, %rd4814, %rd4811;
	setp.lt.u64 	%p1437, %rd9304, %rd4814;
	selp.u64 	%rd4816, 1, 0, %p1437;
	add.s64 	%rd4817, %rd4813, %rd4815;
	add.s64 	%rd4818, %rd4817, %rd4816;
	mul.lo.s64 	%rd4819, %rd489, %rd303;
	mul.hi.u64 	%rd4820, %rd303, %rd489;
	add.s64 	%rd4821, %rd4819, %rd4799;
	setp.lt.u64 	%p1438, %rd4821, %rd4819;
	selp.u64 	%rd4822, 1, 0, %p1438;
	add.s64 	%rd9303, %rd4821, %rd4818;
	setp.lt.u64 	%p1439, %rd9303, %rd4821;
	selp.u64 	%rd4823, 1, 0, %p1439;
	add.s64 	%rd4824, %rd4820, %rd4822;
	add.s64 	%rd9302, %rd4824, %rd4823;
	mul.lo.s64 	%rd4825, %rd4597, %rd4725;
	mul.lo.s64 	%rd4826, %rd4825, %rd4599;
	mul.hi.u64 	%rd4827, %rd4825, %rd4599;
	not.b64 	%rd4828, %rd4826;
	setp.gt.u64 	%p1440, %rd4725, %rd4828;
	selp.u64 	%rd4829, 1, 0, %p1440;
	add.s64 	%rd4830, %rd4827, %rd4829;
	mul.lo.s64 	%rd4831, %rd1, %rd4825;
	mul.hi.u64 	%rd4832, %rd4825, %rd1;
	add.s64 	%rd4833, %rd4831, %rd4744;
	setp.lt.u64 	%p1441, %rd4833, %rd4831;
	selp.u64 	%rd4834, 1, 0, %p1441;
	add.s64 	%rd677, %rd4830, %rd4833;
	setp.lt.u64 	%p1442, %rd677, %rd4830;
	selp.u64 	%rd4835, 1, 0, %p1442;
	add.s64 	%rd4836, %rd4832, %rd4834;
	add.s64 	%rd4837, %rd4836, %rd4835;
	mul.lo.s64 	%rd4838, %rd2, %rd4825;
	mul.hi.u64 	%rd4839, %rd4825, %rd2;
	add.s64 	%rd4840, %rd4838, %rd4773;
	setp.lt.u64 	%p1443, %rd4840, %rd4838;
	selp.u64 	%rd4841, 1, 0, %p1443;
	add.s64 	%rd678, %rd4837, %rd4840;
	setp.lt.u64 	%p1444, %rd678, %rd4837;
	selp.u64 	%rd4842, 1, 0, %p1444;
	add.s64 	%rd4843, %rd4839, %rd4841;
	add.s64 	%rd4844, %rd4843, %rd4842;
	mul.lo.s64 	%rd4845, %rd3, %rd4825;
	mul.hi.u64 	%rd4846, %rd4825, %rd3;
	add.s64 	%rd4847, %rd4845, %rd4802;
	setp.lt.u64 	%p1445, %rd4847, %rd4845;
	selp.u64 	%rd4848, 1, 0, %p1445;
	add.s64 	%rd679, %rd4844, %rd4847;
	setp.lt.u64 	%p1446, %rd679, %rd4844;
	selp.u64 	%rd4849, 1, 0, %p1446;
	add.s64 	%rd4850, %rd4846, %rd4848;
	add.s64 	%rd680, %rd4850, %rd4849;
	setp.ne.s64 	%p1447, %rd680, 0;
	@%p1447 bra 	$L__BB1_379;
$L__BB1_132:
	mul.lo.s64 	%rd4853, %rd4597, %rd677;
	mul.lo.s64 	%rd4854, %rd4853, %rd4599;
	mul.hi.u64 	%rd4855, %rd4853, %rd4599;
	not.b64 	%rd4856, %rd4854;
	setp.gt.u64 	%p1451, %rd677, %rd4856;
	selp.u64 	%rd4857, 1, 0, %p1451;
	add.s64 	%rd4858, %rd4855, %rd4857;
	mul.lo.s64 	%rd4859, %rd1, %rd4853;
	mul.hi.u64 	%rd4860, %rd4853, %rd1;
	add.s64 	%rd4861, %rd4859, %rd678;
	setp.lt.u64 	%p1452, %rd4861, %rd4859;
	selp.u64 	%rd4862, 1, 0, %p1452;
	add.s64 	%rd685, %rd4858, %rd4861;
	setp.lt.u64 	%p1453, %rd685, %rd4858;
	selp.u64 	%rd4863, 1, 0, %p1453;
	add.s64 	%rd4864, %rd4860, %rd4862;
	add.s64 	%rd4865, %rd4864, %rd4863;
	mul.lo.s64 	%rd4866, %rd2, %rd4853;
	mul.hi.u64 	%rd4867, %rd4853, %rd2;
	add.s64 	%rd4868, %rd4866, %rd679;
	setp.lt.u64 	%p1454, %rd4868, %rd4866;
	selp.u64 	%rd4869, 1, 0, %p1454;
	add.s64 	%rd686, %rd4865, %rd4868;
	setp.lt.u64 	%p1455, %rd686, %rd4865;
	selp.u64 	%rd4870, 1, 0, %p1455;
	add.s64 	%rd4871, %rd4867, %rd4869;
	add.s64 	%rd4872, %rd4871, %rd4870;
	mul.lo.s64 	%rd4873, %rd3, %rd4853;
	mul.hi.u64 	%rd4874, %rd4853, %rd3;
	add.s64 	%rd4875, %rd4873, %rd9305;
	setp.lt.u64 	%p1456, %rd4875, %rd4873;
	selp.u64 	%rd4876, 1, 0, %p1456;
	add.s64 	%rd687, %rd4872, %rd4875;
	setp.lt.u64 	%p1457, %rd687, %rd4872;
	selp.u64 	%rd4877, 1, 0, %p1457;
	add.s64 	%rd4878, %rd4874, %rd4876;
	add.s64 	%rd688, %rd4878, %rd4877;
	setp.eq.s64 	%p1458, %rd688, 0;
	@%p1458 bra 	$L__BB1_135;
	add.s64 	%rd689, %rd9304, %rd688;
	setp.ge.u64 	%p1459, %rd689, %rd9304;
	mov.u64 	%rd9304, %rd689;
	@%p1459 bra 	$L__BB1_135;
	add.s64 	%rd9303, %rd9303, 1;
	setp.eq.s64 	%p1460, %rd9303, 0;
	selp.u64 	%rd4879, 1, 0, %p1460;
	add.s64 	%rd9302, %rd9302, %rd4879;
$L__BB1_135:
	mul.lo.s64 	%rd4880, %rd4597, %rd685;
	mul.lo.s64 	%rd4881, %rd4880, %rd4599;
	mul.hi.u64 	%rd4882, %rd4880, %rd4599;
	not.b64 	%rd4883, %rd4881;
	setp.gt.u64 	%p1461, %rd685, %rd4883;
	selp.u64 	%rd4884, 1, 0, %p1461;
	add.s64 	%rd4885, %rd4882, %rd4884;
	mul.lo.s64 	%rd4886, %rd1, %rd4880;
	mul.hi.u64 	%rd4887, %rd4880, %rd1;
	add.s64 	%rd4888, %rd4886, %rd686;
	setp.lt.u64 	%p1462, %rd4888, %rd4886;
	selp.u64 	%rd4889, 1, 0, %p1462;
	add.s64 	%rd695, %rd4885, %rd4888;
	setp.lt.u64 	%p1463, %rd695, %rd4885;
	selp.u64 	%rd4890, 1, 0, %p1463;
	add.s64 	%rd4891, %rd4887, %rd4889;
	add.s64 	%rd4892, %rd4891, %rd4890;
	mul.lo.s64 	%rd4893, %rd2, %rd4880;
	mul.hi.u64 	%rd4894, %rd4880, %rd2;
	add.s64 	%rd4895, %rd4893, %rd687;
	setp.lt.u64 	%p1464, %rd4895, %rd4893;
	selp.u64 	%rd4896, 1, 0, %p1464;
	add.s64 	%rd696, %rd4892, %rd4895;
	setp.lt.u64 	%p1465, %rd696, %rd4892;
	selp.u64 	%rd4897, 1, 0, %p1465;
	add.s64 	%rd4898, %rd4894, %rd4896;
	add.s64 	%rd4899, %rd4898, %rd4897;
	mul.lo.s64 	%rd4900, %rd3, %rd4880;
	mul.hi.u64 	%rd4901, %rd4880, %rd3;
	add.s64 	%rd4902, %rd4900, %rd9304;
	setp.lt.u64 	%p1466, %rd4902, %rd4900;
	selp.u64 	%rd4903, 1, 0, %p1466;
	add.s64 	%rd697, %rd4899, %rd4902;
	setp.lt.u64 	%p1467, %rd697, %rd4899;
	selp.u64 	%rd4904, 1, 0, %p1467;
	add.s64 	%rd4905, %rd4901, %rd4903;
	add.s64 	%rd698, %rd4905, %rd4904;
	setp.eq.s64 	%p1468, %rd698, 0;
	@%p1468 bra 	$L__BB1_137;
	add.s64 	%rd699, %rd9303, %rd698;
	setp.lt.u64 	%p1469, %rd699, %rd9303;
	selp.u64 	%rd4906, 1, 0, %p1469;
	add.s64 	%rd9302, %rd9302, %rd4906;
	mov.u64 	%rd9303, %rd699;
$L__BB1_137:
	mul.lo.s64 	%rd4907, %rd4597, %rd695;
	mul.lo.s64 	%rd4908, %rd4907, %rd4599;
	mul.hi.u64 	%rd4909, %rd4907, %rd4599;
	not.b64 	%rd4910, %rd4908;
	setp.gt.u64 	%p1471, %rd695, %rd4910;
	selp.u64 	%rd4911, 1, 0, %p1471;
	add.s64 	%rd4912, %rd4909, %rd4911;
	mul.lo.s64 	%rd4913, %rd1, %rd4907;
	mul.hi.u64 	%rd4914, %rd4907, %rd1;
	add.s64 	%rd4915, %rd4913, %rd696;
	setp.lt.u64 	%p1472, %rd4915, %rd4913;
	selp.u64 	%rd4916, 1, 0, %p1472;
	add.s64 	%rd703, %rd4912, %rd4915;
	setp.lt.u64 	%p1473, %rd703, %rd4912;
	selp.u64 	%rd4917, 1, 0, %p1473;
	add.s64 	%rd4918, %rd4914, %rd4916;
	add.s64 	%rd4919, %rd4918, %rd4917;
	mul.lo.s64 	%rd4920, %rd2, %rd4907;
	mul.hi.u64 	%rd4921, %rd4907, %rd2;
	add.s64 	%rd4922, %rd4920, %rd697;
	setp.lt.u64 	%p1474, %rd4922, %rd4920;
	selp.u64 	%rd4923, 1, 0, %p1474;
	add.s64 	%rd704, %rd4919, %rd4922;
	setp.lt.u64 	%p1475, %rd704, %rd4919;
	selp.u64 	%rd4924, 1, 0, %p1475;
	add.s64 	%rd4925, %rd4921, %rd4923;
	add.s64 	%rd4926, %rd4925, %rd4924;
	mul.lo.s64 	%rd4927, %rd3, %rd4907;
	mul.hi.u64 	%rd4928, %rd4907, %rd3;
	add.s64 	%rd4929, %rd4927, %rd9303;
	setp.lt.u64 	%p1476, %rd4929, %rd4927;
	selp.u64 	%rd4930, 1, 0, %p1476;
	add.s64 	%rd705, %rd4926, %rd4929;
	setp.lt.u64 	%p1477, %rd705, %rd4926;
	selp.u64 	%rd4931, 1, 0, %p1477;
	add.s64 	%rd4932, %rd4928, %rd4930;
	add.s64 	%rd4933, %rd4932, %rd4931;
	add.s64 	%rd706, %rd9302, %rd4933;
	setp.lt.u64 	%p1478, %rd703, %rd4599;
	selp.u64 	%rd707, 1, 0, %p1478;
	setp.lt.u64 	%p1479, %rd704, %rd1;
	setp.eq.s64 	%p1480, %rd704, %rd1;
	and.pred  	%p1481, %p1478, %p1480;
	or.pred  	%p1483, %p1479, %p1481;
	selp.u64 	%rd708, 1, 0, %p1483;
	setp.lt.u64 	%p1484, %rd705, %rd2;
	setp.eq.s64 	%p1485, %rd705, %rd2;
	and.pred  	%p1486, %p1485, %p1483;
	or.pred  	%p58, %p1484, %p1486;
	setp.lt.u64 	%p1488, %rd706, %rd3;
	mov.pred 	%p3358, 0;
	@%p1488 bra 	$L__BB1_139;
	not.pred 	%p1489, %p58;
	setp.ne.s64 	%p1490, %rd706, %rd3;
	or.pred  	%p3358, %p1490, %p1489;
$L__BB1_139:
	selp.u64 	%rd4934, 1, 0, %p58;
	add.s64 	%rd4935, %rd3, %rd4934;
	selp.b64 	%rd4936, %rd4935, 0, %p3358;
	sub.s64 	%rd713, %rd706, %rd4936;
	add.s64 	%rd4937, %rd2, %rd708;
	selp.b64 	%rd4938, %rd4937, 0, %p3358;
	sub.s64 	%rd4939, %rd705, %rd4938;
	add.s64 	%rd4940, %rd1, %rd707;
	selp.b64 	%rd4941, %rd4940, 0, %p3358;
	sub.s64 	%rd4942, %rd704, %rd4941;
	selp.b64 	%rd4943, %rd4599, 0, %p3358;
	sub.s64 	%rd4944, %rd703, %rd4943;
	shl.b64 	%rd714, %rd4944, 1;
	setp.lt.s64 	%p1492, %rd4944, 0;
	mov.b64 	{%r52, %r53}, %rd4944;
	mov.b64 	{%r54, %r55}, %rd4942;
	shf.l.wrap.b32 	%r56, %r53, %r54, 1;
	shf.l.wrap.b32 	%r57, %r54, %r55, 1;
	mov.b64 	%rd715, {%r56, %r57};
	setp.lt.u64 	%p1493, %rd715, %rd4942;
	setp.eq.s64 	%p1494, %rd715, %rd4942;
	and.pred  	%p1495, %p1492, %p1494;
	or.pred  	%p1496, %p1493, %p1495;
	selp.u64 	%rd4945, 1, 0, %p1496;
	shl.b64 	%rd4946, %rd4939, 1;
	or.b64  	%rd716, %rd4946, %rd4945;
	setp.lt.u64 	%p1497, %rd716, %rd4939;
	setp.eq.s64 	%p1498, %rd716, %rd4939;
	and.pred  	%p1499, %p1496, %p1498;
	or.pred  	%p61, %p1497, %p1499;
	selp.u64 	%rd4947, 1, 0, %p61;
	shl.b64 	%rd4948, %rd713, 1;
	or.b64  	%rd717, %rd4948, %rd4947;
	setp.lt.u64 	%p1500, %rd717, %rd713;
	mov.pred 	%p3359, -1;
	@%p1500 bra 	$L__BB1_141;
	setp.eq.s64 	%p1501, %rd717, %rd713;
	and.pred  	%p3359, %p61, %p1501;
$L__BB1_141:
	setp.lt.u64 	%p1503, %rd714, %rd4599;
	selp.u64 	%rd718, 1, 0, %p1503;
	setp.lt.u64 	%p1504, %rd715, %rd1;
	setp.eq.s64 	%p1505, %rd715, %rd1;
	and.pred  	%p1506, %p1503, %p1505;
	or.pred  	%p1507, %p1504, %p1506;
	selp.u64 	%rd719, 1, 0, %p1507;
	setp.lt.u64 	%p1508, %rd716, %rd2;
	setp.eq.s64 	%p1509, %rd716, %rd2;
	and.pred  	%p1510, %p1509, %p1507;
	or.pred  	%p64, %p1508, %p1510;
	setp.lt.u64 	%p1511, %rd717, %rd3;
	mov.pred 	%p3360, 0;
	@%p1511 bra 	$L__BB1_143;
	not.pred 	%p1512, %p64;
	setp.ne.s64 	%p1513, %rd717, %rd3;
	or.pred  	%p3360, %p1513, %p1512;
$L__BB1_143:
	or.pred  	%p1514, %p3359, %p3360;
	selp.u64 	%rd4949, 1, 0, %p64;
	add.s64 	%rd4950, %rd3, %rd4949;
	selp.b64 	%rd4951, %rd4950, 0, %p1514;
	sub.s64 	%rd4952, %rd717, %rd4951;
	add.s64 	%rd4953, %rd2, %rd719;
	selp.b64 	%rd4954, %rd4953, 0, %p1514;
	sub.s64 	%rd4955, %rd716, %rd4954;
	add.s64 	%rd4956, %rd1, %rd718;
	selp.b64 	%rd4957, %rd4956, 0, %p1514;
	sub.s64 	%rd4958, %rd715, %rd4957;
	selp.b64 	%rd4959, %rd4599, 0, %p1514;
	sub.s64 	%rd4960, %rd714, %rd4959;
	sub.s64 	%rd9348, %rd671, %rd4960;
	setp.lt.u64 	%p1515, %rd671, %rd4960;
	selp.s64 	%rd4961, -1, 0, %p1515;
	sub.s64 	%rd4962, %rd670, %rd4958;
	add.s64 	%rd9347, %rd4962, %rd4961;
	setp.lt.u64 	%p1516, %rd670, %rd4958;
	setp.eq.s64 	%p1517, %rd670, %rd4958;
	and.pred  	%p1518, %p1515, %p1517;
	or.pred  	%p1520, %p1516, %p1518;
	selp.s64 	%rd4963, -1, 0, %p1520;
	sub.s64 	%rd4964, %rd669, %rd4955;
	add.s64 	%rd9346, %rd4964, %rd4963;
	setp.lt.u64 	%p1521, %rd669, %rd4955;
	setp.eq.s64 	%p1522, %rd669, %rd4955;
	and.pred  	%p1523, %p1522, %p1520;
	or.pred  	%p1525, %p1521, %p1523;
	selp.s64 	%rd4965, -1, 0, %p1525;
	sub.s64 	%rd4966, %rd667, %rd4952;
	add.s64 	%rd9345, %rd4966, %rd4965;
	setp.ge.u64 	%p1526, %rd667, %rd4952;
	setp.eq.s64 	%p1527, %rd667, %rd4952;
	and.pred  	%p1528, %p1527, %p1525;
	not.pred 	%p1530, %p1528;
	and.pred  	%p1531, %p1526, %p1530;
	@%p1531 bra 	$L__BB1_145;
	add.s64 	%rd9348, %rd4599, %rd9348;
	setp.lt.u64 	%p1532, %rd9348, %rd4599;
	selp.u64 	%rd4967, 1, 0, %p1532;
	add.s64 	%rd4968, %rd1, %rd9347;
	add.s64 	%rd725, %rd4968, %rd4967;
	setp.lt.u64 	%p1533, %rd725, %rd9347;
	setp.eq.s64 	%p1534, %rd725, %rd9347;
	and.pred  	%p1535, %p1532, %p1534;
	or.pred  	%p1536, %p1533, %p1535;
	selp.u64 	%rd4969, 1, 0, %p1536;
	add.s64 	%rd4970, %rd2, %rd9346;
	add.s64 	%rd726, %rd4970, %rd4969;
	setp.lt.u64 	%p1537, %rd726, %rd9346;
	setp.eq.s64 	%p1538, %rd726, %rd9346;
	and.pred  	%p1539, %p1536, %p1538;
	or.pred  	%p1541, %p1537, %p1539;
	selp.u64 	%rd4971, 1, 0, %p1541;
	add.s64 	%rd4972, %rd3, %rd9345;
	add.s64 	%rd9345, %rd4972, %rd4971;
	mov.u64 	%rd9346, %rd726;
	mov.u64 	%rd9347, %rd725;
$L__BB1_145:
	add.s64 	%rd732, %rd41, %rd9344;
	setp.lt.u64 	%p1543, %rd732, %rd41;
	selp.u64 	%rd4973, 1, 0, %p1543;
	add.s64 	%rd4974, %rd42, %rd9343;
	add.s64 	%rd733, %rd4974, %rd4973;
	setp.lt.u64 	%p1544, %rd733, %rd9343;
	setp.eq.s64 	%p1545, %rd733, %rd9343;
	and.pred  	%p1546, %p1543, %p1545;
	or.pred  	%p1547, %p1544, %p1546;
	selp.u64 	%rd4975, 1, 0, %p1547;
	add.s64 	%rd4976, %rd43, %rd9342;
	add.s64 	%rd734, %rd4976, %rd4975;
	setp.lt.u64 	%p1548, %rd734, %rd9342;
	setp.eq.s64 	%p1549, %rd734, %rd9342;
	and.pred  	%p1550, %p1547, %p1549;
	or.pred  	%p67, %p1548, %p1550;
	selp.u64 	%rd4977, 1, 0, %p67;
	add.s64 	%rd4978, %rd44, %rd9341;
	add.s64 	%rd735, %rd4978, %rd4977;
	setp.lt.u64 	%p1551, %rd735, %rd9341;
	mov.pred 	%p3361, -1;
	@%p1551 bra 	$L__BB1_147;
	setp.eq.s64 	%p1552, %rd735, %rd9341;
	and.pred  	%p3361, %p67, %p1552;
$L__BB1_147:
	setp.lt.u64 	%p1554, %rd732, %rd4599;
	selp.u64 	%rd736, 1, 0, %p1554;
	setp.lt.u64 	%p1555, %rd733, %rd1;
	setp.eq.s64 	%p1556, %rd733, %rd1;
	and.pred  	%p1557, %p1554, %p1556;
	or.pred  	%p1558, %p1555, %p1557;
	selp.u64 	%rd737, 1, 0, %p1558;
	setp.lt.u64 	%p1559, %rd734, %rd2;
	setp.eq.s64 	%p1560, %rd734, %rd2;
	and.pred  	%p1561, %p1560, %p1558;
	or.pred  	%p70, %p1559, %p1561;
	setp.lt.u64 	%p1562, %rd735, %rd3;
	mov.pred 	%p3362, 0;
	@%p1562 bra 	$L__BB1_149;
	not.pred 	%p1563, %p70;
	setp.ne.s64 	%p1564, %rd735, %rd3;
	or.pred  	%p3362, %p1564, %p1563;
$L__BB1_149:
	or.pred  	%p1565, %p3361, %p3362;
	selp.u64 	%rd4979, 1, 0, %p70;
	add.s64 	%rd4980, %rd3, %rd4979;
	selp.b64 	%rd4981, %rd4980, 0, %p1565;
	sub.s64 	%rd4982, %rd735, %rd4981;
	add.s64 	%rd4983, %rd2, %rd737;
	selp.b64 	%rd4984, %rd4983, 0, %p1565;
	sub.s64 	%rd4985, %rd734, %rd4984;
	add.s64 	%rd4986, %rd1, %rd736;
	selp.b64 	%rd4987, %rd4986, 0, %p1565;
	sub.s64 	%rd4988, %rd733, %rd4987;
	selp.b64 	%rd4989, %rd4599, 0, %p1565;
	sub.s64 	%rd4990, %rd732, %rd4989;
	mul.lo.s64 	%rd4991, %rd4990, %rd4990;
	mul.hi.u64 	%rd4992, %rd4990, %rd4990;
	mul.lo.s64 	%rd4993, %rd4988, %rd4990;
	mul.hi.u64 	%rd4994, %rd4990, %rd4988;
	add.s64 	%rd4995, %rd4993, %rd4992;
	setp.lt.u64 	%p1566, %rd4995, %rd4993;
	selp.u64 	%rd4996, 1, 0, %p1566;
	add.s64 	%rd4997, %rd4994, %rd4996;
	mul.lo.s64 	%rd4998, %rd4985, %rd4990;
	mul.hi.u64 	%rd4999, %rd4990, %rd4985;
	add.s64 	%rd5000, %rd4998, %rd4997;
	setp.lt.u64 	%p1567, %rd5000, %rd4998;
	selp.u64 	%rd5001, 1, 0, %p1567;
	add.s64 	%rd5002, %rd4999, %rd5001;
	mul.lo.s64 	%rd5003, %rd4982, %rd4990;
	mul.hi.u64 	%rd5004, %rd4990, %rd4982;
	add.s64 	%rd5005, %rd5003, %rd5002;
	setp.lt.u64 	%p1568, %rd5005, %rd5003;
	selp.u64 	%rd5006, 1, 0, %p1568;
	add.s64 	%rd5007, %rd5004, %rd5006;
	mul.hi.u64 	%rd5008, %rd4988, %rd4990;
	add.s64 	%rd5009, %rd4995, %rd4993;
	setp.lt.u64 	%p1569, %rd5009, %rd4995;
	selp.u64 	%rd5010, 1, 0, %p1569;
	add.s64 	%rd5011, %rd5008, %rd5010;
	mul.lo.s64 	%rd5012, %rd4988, %rd4988;
	mul.hi.u64 	%rd5013, %rd4988, %rd4988;
	add.s64 	%rd5014, %rd5012, %rd5000;
	setp.lt.u64 	%p1570, %rd5014, %rd5012;
	selp.u64 	%rd5015, 1, 0, %p1570;
	add.s64 	%rd5016, %rd5014, %rd5011;
	setp.lt.u64 	%p1571, %rd5016, %rd5014;
	selp.u64 	%rd5017, 1, 0, %p1571;
	add.s64 	%rd5018, %rd5013, %rd5015;
	add.s64 	%rd5019, %rd5018, %rd5017;
	mul.lo.s64 	%rd5020, %rd4985, %rd4988;
	mul.hi.u64 	%rd5021, %rd4988, %rd4985;
	add.s64 	%rd5022, %rd5020, %rd5005;
	setp.lt.u64 	%p1572, %rd5022, %rd5020;
	selp.u64 	%rd5023, 1, 0, %p1572;
	add.s64 	%rd5024, %rd5022, %rd5019;
	setp.lt.u64 	%p1573, %rd5024, %rd5022;
	selp.u64 	%rd5025, 1, 0, %p1573;
	add.s64 	%rd5026, %rd5021, %rd5023;
	add.s64 	%rd5027, %rd5026, %rd5025;
	mul.lo.s64 	%rd5028, %rd4982, %rd4988;
	mul.hi.u64 	%rd5029, %rd4988, %rd4982;
	add.s64 	%rd5030, %rd5028, %rd5007;
	setp.lt.u64 	%p1574, %rd5030, %rd5028;
	selp.u64 	%rd5031, 1, 0, %p1574;
	add.s64 	%rd5032, %rd5030, %rd5027;
	setp.lt.u64 	%p1575, %rd5032, %rd5030;
	selp.u64 	%rd5033, 1, 0, %p1575;
	add.s64 	%rd5034, %rd5029, %rd5031;
	add.s64 	%rd5035, %rd5034, %rd5033;
	mul.hi.u64 	%rd5036, %rd4985, %rd4990;
	add.s64 	%rd5037, %rd4998, %rd5016;
	setp.lt.u64 	%p1576, %rd5037, %rd4998;
	selp.u64 	%rd5038, 1, 0, %p1576;
	add.s64 	%rd5039, %rd5036, %rd5038;
	mul.hi.u64 	%rd5040, %rd4985, %rd4988;
	add.s64 	%rd5041, %rd5020, %rd5024;
	setp.lt.u64 	%p1577, %rd5041, %rd5020;
	selp.u64 	%rd5042, 1, 0, %p1577;
	add.s64 	%rd5043, %rd5041, %rd5039;
	setp.lt.u64 	%p1578, %rd5043, %rd5041;
	selp.u64 	%rd5044, 1, 0, %p1578;
	add.s64 	%rd5045, %rd5040, %rd5042;
	add.s64 	%rd5046, %rd5045, %rd5044;
	mul.lo.s64 	%rd5047, %rd4985, %rd4985;
	mul.hi.u64 	%rd5048, %rd4985, %rd4985;
	add.s64 	%rd5049, %rd5047, %rd5032;
	setp.lt.u64 	%p1579, %rd5049, %rd5047;
	selp.u64 	%rd5050, 1, 0, %p1579;
	add.s64 	%rd5051, %rd5049, %rd5046;
	setp.lt.u64 	%p1580, %rd5051, %rd5049;
	selp.u64 	%rd5052, 1, 0, %p1580;
	add.s64 	%rd5053, %rd5048, %rd5050;
	add.s64 	%rd5054, %rd5053, %rd5052;
	mul.lo.s64 	%rd5055, %rd4982, %rd4985;
	mul.hi.u64 	%rd5056, %rd4985, %rd4982;
	add.s64 	%rd5057, %rd5055, %rd5035;
	setp.lt.u64 	%p1581, %rd5057, %rd5055;
	selp.u64 	%rd5058, 1, 0, %p1581;
	add.s64 	%rd5059, %rd5057, %rd5054;
	setp.lt.u64 	%p1582, %rd5059, %rd5057;
	selp.u64 	%rd5060, 1, 0, %p1582;
	add.s64 	%rd5061, %rd5056, %rd5058;
	add.s64 	%rd5062, %rd5061, %rd5060;
	mul.hi.u64 	%rd5063, %rd4982, %rd4990;
	add.s64 	%rd5064, %rd5003, %rd5043;
	setp.lt.u64 	%p1583, %rd5064, %rd5003;
	selp.u64 	%rd5065, 1, 0, %p1583;
	add.s64 	%rd5066, %rd5063, %rd5065;
	mul.hi.u64 	%rd5067, %rd4982, %rd4988;
	add.s64 	%rd5068, %rd5028, %rd5051;
	setp.lt.u64 	%p1584, %rd5068, %rd5028;
	selp.u64 	%rd5069, 1, 0, %p1584;
	add.s64 	%rd9318, %rd5068, %rd5066;
	setp.lt.u64 	%p1585, %rd9318, %rd5068;
	selp.u64 	%rd5070, 1, 0, %p1585;
	add.s64 	%rd5071, %rd5067, %rd5069;
	add.s64 	%rd5072, %rd5071, %rd5070;
	mul.hi.u64 	%rd5073, %rd4982, %rd4985;
	add.s64 	%rd5074, %rd5055, %rd5059;
	setp.lt.u64 	%p1586, %rd5074, %rd5055;
	selp.u64 	%rd5075, 1, 0, %p1586;
	add.s64 	%rd9317, %rd5074, %rd5072;
	setp.lt.u64 	%p1587, %rd9317, %rd5074;
	selp.u64 	%rd5076, 1, 0, %p1587;
	add.s64 	%rd5077, %rd5073, %rd5075;
	add.s64 	%rd5078, %rd5077, %rd5076;
	mul.lo.s64 	%rd5079, %rd4982, %rd4982;
	mul.hi.u64 	%rd5080, %rd4982, %rd4982;
	add.s64 	%rd5081, %rd5079, %rd5062;
	setp.lt.u64 	%p1588, %rd5081, %rd5079;
	selp.u64 	%rd5082, 1, 0, %p1588;
	add.s64 	%rd9316, %rd5081, %rd5078;
	setp.lt.u64 	%p1589, %rd9316, %rd5081;
	selp.u64 	%rd5083, 1, 0, %p1589;
	add.s64 	%rd5084, %rd5080, %rd5082;
	add.s64 	%rd9315, %rd5084, %rd5083;
	mul.lo.s64 	%rd5085, %rd4597, %rd4991;
	mul.lo.s64 	%rd5086, %rd5085, %rd4599;
	mul.hi.u64 	%rd5087, %rd5085, %rd4599;
	not.b64 	%rd5088, %rd5086;
	setp.gt.u64 	%p1590, %rd4991, %rd5088;
	selp.u64 	%rd5089, 1, 0, %p1590;
	add.s64 	%rd5090, %rd5087, %rd5089;
	mul.lo.s64 	%rd5091, %rd1, %rd5085;
	mul.hi.u64 	%rd5092, %rd5085, %rd1;
	add.s64 	%rd5093, %rd5091, %rd5009;
	setp.lt.u64 	%p1591, %rd5093, %rd5091;
	selp.u64 	%rd5094, 1, 0, %p1591;
	add.s64 	%rd742, %rd5090, %rd5093;
	setp.lt.u64 	%p1592, %rd742, %rd5090;
	selp.u64 	%rd5095, 1, 0, %p1592;
	add.s64 	%rd5096, %rd5092, %rd5094;
	add.s64 	%rd5097, %rd5096, %rd5095;
	mul.lo.s64 	%rd5098, %rd2, %rd5085;
	mul.hi.u64 	%rd5099, %rd5085, %rd2;
	add.s64 	%rd5100, %rd5098, %rd5037;
	setp.lt.u64 	%p1593, %rd5100, %rd5098;
	selp.u64 	%rd5101, 1, 0, %p1593;
	add.s64 	%rd743, %rd5097, %rd5100;
	setp.lt.u64 	%p1594, %rd743, %rd5097;
	selp.u64 	%rd5102, 1, 0, %p1594;
	add.s64 	%rd5103, %rd5099, %rd5101;
	add.s64 	%rd5104, %rd5103, %rd5102;
	mul.lo.s64 	%rd5105, %rd3, %rd5085;
	mul.hi.u64 	%rd5106, %rd5085, %rd3;
	add.s64 	%rd5107, %rd5105, %rd5064;
	setp.lt.u64 	%p1595, %rd5107, %rd5105;
	selp.u64 	%rd5108, 1, 0, %p1595;
	add.s64 	%rd744, %rd5104, %rd5107;
	setp.lt.u64 	%p1596, %rd744, %rd5104;
	selp.u64 	%rd5109, 1, 0, %p1596;
	add.s64 	%rd5110, %rd5106, %rd5108;
	add.s64 	%rd745, %rd5110, %rd5109;
	setp.ne.s64 	%p1597, %rd745, 0;
	@%p1597 bra 	$L__BB1_382;
$L__BB1_150:
	mul.lo.s64 	%rd5113, %rd4597, %rd742;
	mul.lo.s64 	%rd5114, %rd5113, %rd4599;
	mul.hi.u64 	%rd5115, %rd5113, %rd4599;
	not.b64 	%rd5116, %rd5114;
	setp.gt.u64 	%p1601, %rd742, %rd5116;
	selp.u64 	%rd5117, 1, 0, %p1601;
	add.s64 	%rd5118, %rd5115, %rd5117;
	mul.lo.s64 	%rd5119, %rd1, %rd5113;
	mul.hi.u64 	%rd5120, %rd5113, %rd1;
	add.s64 	%rd5121, %rd5119, %rd743;
	setp.lt.u64 	%p1602, %rd5121, %rd5119;
	selp.u64 	%rd5122, 1, 0, %p1602;
	add.s64 	%rd750, %rd5118, %rd5121;
	setp.lt.u64 	%p1603, %rd750, %rd5118;
	selp.u64 	%rd5123, 1, 0, %p1603;
	add.s64 	%rd5124, %rd5120, %rd5122;
	add.s64 	%rd5125, %rd5124, %rd5123;
	mul.lo.s64 	%rd5126, %rd2, %rd5113;
	mul.hi.u64 	%rd5127, %rd5113, %rd2;
	add.s64 	%rd5128, %rd5126, %rd744;
	setp.lt.u64 	%p1604, %rd5128, %rd5126;
	selp.u64 	%rd5129, 1, 0, %p1604;
	add.s64 	%rd751, %rd5125, %rd5128;
	setp.lt.u64 	%p1605, %rd751, %rd5125;
	selp.u64 	%rd5130, 1, 0, %p1605;
	add.s64 	%rd5131, %rd5127, %rd5129;
	add.s64 	%rd5132, %rd5131, %rd5130;
	mul.lo.s64 	%rd5133, %rd3, %rd5113;
	mul.hi.u64 	%rd5134, %rd5113, %rd3;
	add.s64 	%rd5135, %rd5133, %rd9318;
	setp.lt.u64 	%p1606, %rd5135, %rd5133;
	selp.u64 	%rd5136, 1, 0, %p1606;
	add.s64 	%rd752, %rd5132, %rd5135;
	setp.lt.u64 	%p1607, %rd752, %rd5132;
	selp.u64 	%rd5137, 1, 0, %p1607;
	add.s64 	%rd5138, %rd5134, %rd5136;
	add.s64 	%rd753, %rd5138, %rd5137;
	setp.eq.s64 	%p1608, %rd753, 0;
	@%p1608 bra 	$L__BB1_153;
	add.s64 	%rd754, %rd9317, %rd753;
	setp.ge.u64 	%p1609, %rd754, %rd9317;
	mov.u64 	%rd9317, %rd754;
	@%p1609 bra 	$L__BB1_153;
	add.s64 	%rd9316, %rd9316, 1;
	setp.eq.s64 	%p1610, %rd9316, 0;
	selp.u64 	%rd5139, 1, 0, %p1610;
	add.s64 	%rd9315, %rd9315, %rd5139;
$L__BB1_153:
	mul.lo.s64 	%rd5140, %rd4597, %rd750;
	mul.lo.s64 	%rd5141, %rd5140, %rd4599;
	mul.hi.u64 	%rd5142, %rd5140, %rd4599;
	not.b64 	%rd5143, %rd5141;
	setp.gt.u64 	%p1611, %rd750, %rd5143;
	selp.u64 	%rd5144, 1, 0, %p1611;
	add.s64 	%rd5145, %rd5142, %rd5144;
	mul.lo.s64 	%rd5146, %rd1, %rd5140;
	mul.hi.u64 	%rd5147, %rd5140, %rd1;
	add.s64 	%rd5148, %rd5146, %rd751;
	setp.lt.u64 	%p1612, %rd5148, %rd5146;
	selp.u64 	%rd5149, 1, 0, %p1612;
	add.s64 	%rd760, %rd5145, %rd5148;
	setp.lt.u64 	%p1613, %rd760, %rd5145;
	selp.u64 	%rd5150, 1, 0, %p1613;
	add.s64 	%rd5151, %rd5147, %rd5149;
	add.s64 	%rd5152, %rd5151, %rd5150;
	mul.lo.s64 	%rd5153, %rd2, %rd5140;
	mul.hi.u64 	%rd5154, %rd5140, %rd2;
	add.s64 	%rd5155, %rd5153, %rd752;
	setp.lt.u64 	%p1614, %rd5155, %rd5153;
	selp.u64 	%rd5156, 1, 0, %p1614;
	add.s64 	%rd761, %rd5152, %rd5155;
	setp.lt.u64 	%p1615, %rd761, %rd5152;
	selp.u64 	%rd5157, 1, 0, %p1615;
	add.s64 	%rd5158, %rd5154, %rd5156;
	add.s64 	%rd5159, %rd5158, %rd5157;
	mul.lo.s64 	%rd5160, %rd3, %rd5140;
	mul.hi.u64 	%rd5161, %rd5140, %rd3;
	add.s64 	%rd5162, %rd5160, %rd9317;
	setp.lt.u64 	%p1616, %rd5162, %rd5160;
	selp.u64 	%rd5163, 1, 0, %p1616;
	add.s64 	%rd762, %rd5159, %rd5162;
	setp.lt.u64 	%p1617, %rd762, %rd5159;
	selp.u64 	%rd5164, 1, 0, %p1617;
	add.s64 	%rd5165, %rd5161, %rd5163;
	add.s64 	%rd763, %rd5165, %rd5164;
	setp.eq.s64 	%p1618, %rd763, 0;
	@%p1618 bra 	$L__BB1_155;
	add.s64 	%rd764, %rd9316, %rd763;
	setp.lt.u64 	%p1619, %rd764, %rd9316;
	selp.u64 	%rd5166, 1, 0, %p1619;
	add.s64 	%rd9315, %rd9315, %rd5166;
	mov.u64 	%rd9316, %rd764;
$L__BB1_155:
	mul.lo.s64 	%rd5167, %rd4597, %rd760;
	mul.lo.s64 	%rd5168, %rd5167, %rd4599;
	mul.hi.u64 	%rd5169, %rd5167, %rd4599;
	not.b64 	%rd5170, %rd5168;
	setp.gt.u64 	%p1621, %rd760, %rd5170;
	selp.u64 	%rd5171, 1, 0, %p1621;
	add.s64 	%rd5172, %rd5169, %rd5171;
	mul.lo.s64 	%rd5173, %rd1, %rd5167;
	mul.hi.u64 	%rd5174, %rd5167, %rd1;
	add.s64 	%rd5175, %rd5173, %rd761;
	setp.lt.u64 	%p1622, %rd5175, %rd5173;
	selp.u64 	%rd5176, 1, 0, %p1622;
	add.s64 	%rd768, %rd5172, %rd5175;
	setp.lt.u64 	%p1623, %rd768, %rd5172;
	selp.u64 	%rd5177, 1, 0, %p1623;
	add.s64 	%rd5178, %rd5174, %rd5176;
	add.s64 	%rd5179, %rd5178, %rd5177;
	mul.lo.s64 	%rd5180, %rd2, %rd5167;
	mul.hi.u64 	%rd5181, %rd5167, %rd2;
	add.s64 	%rd5182, %rd5180, %rd762;
	setp.lt.u64 	%p1624, %rd5182, %rd5180;
	selp.u64 	%rd5183, 1, 0, %p1624;
	add.s64 	%rd769, %rd5179, %rd5182;
	setp.lt.u64 	%p1625, %rd769, %rd5179;
	selp.u64 	%rd5184, 1, 0, %p1625;
	add.s64 	%rd5185, %rd5181, %rd5183;
	add.s64 	%rd5186, %rd5185, %rd5184;
	mul.lo.s64 	%rd5187, %rd3, %rd5167;
	mul.hi.u64 	%rd5188, %rd5167, %rd3;
	add.s64 	%rd5189, %rd5187, %rd9316;
	setp.lt.u64 	%p1626, %rd5189, %rd5187;
	selp.u64 	%rd5190, 1, 0, %p1626;
	add.s64 	%rd770, %rd5186, %rd5189;
	setp.lt.u64 	%p1627, %rd770, %rd5186;
	selp.u64 	%rd5191, 1, 0, %p1627;
	add.s64 	%rd5192, %rd5188, %rd5190;
	add.s64 	%rd5193, %rd5192, %rd5191;
	add.s64 	%rd771, %rd9315, %rd5193;
	setp.lt.u64 	%p1628, %rd768, %rd4599;
	selp.u64 	%rd772, 1, 0, %p1628;
	setp.lt.u64 	%p1629, %rd769, %rd1;
	setp.eq.s64 	%p1630, %rd769, %rd1;
	and.pred  	%p1631, %p1628, %p1630;
	or.pred  	%p1633, %p1629, %p1631;
	selp.u64 	%rd773, 1, 0, %p1633;
	setp.lt.u64 	%p1634, %rd770, %rd2;
	setp.eq.s64 	%p1635, %rd770, %rd2;
	and.pred  	%p1636, %p1635, %p1633;
	or.pred  	%p73, %p1634, %p1636;
	setp.lt.u64 	%p1638, %rd771, %rd3;
	mov.pred 	%p3363, 0;
	@%p1638 bra 	$L__BB1_157;
	not.pred 	%p1639, %p73;
	setp.ne.s64 	%p1640, %rd771, %rd3;
	or.pred  	%p3363, %p1640, %p1639;
$L__BB1_157:
	selp.u64 	%rd5194, 1, 0, %p73;
	add.s64 	%rd5195, %rd3, %rd5194;
	selp.b64 	%rd5196, %rd5195, 0, %p3363;
	sub.s64 	%rd5197, %rd771, %rd5196;
	add.s64 	%rd5198, %rd2, %rd773;
	selp.b64 	%rd5199, %rd5198, 0, %p3363;
	sub.s64 	%rd5200, %rd770, %rd5199;
	add.s64 	%rd5201, %rd1, %rd772;
	selp.b64 	%rd5202, %rd5201, 0, %p3363;
	sub.s64 	%rd5203, %rd769, %rd5202;
	selp.b64 	%rd5204, %rd4599, 0, %p3363;
	sub.s64 	%rd5205, %rd768, %rd5204;
	sub.s64 	%rd9327, %rd5205, %rd90;
	setp.lt.u64 	%p1641, %rd5205, %rd90;
	selp.s64 	%rd5206, -1, 0, %p1641;
	sub.s64 	%rd5207, %rd5203, %rd89;
	add.s64 	%rd9326, %rd5207, %rd5206;
	setp.lt.u64 	%p1642, %rd5203, %rd89;
	setp.eq.s64 	%p1643, %rd5203, %rd89;
	and.pred  	%p1644, %p1641, %p1643;
	or.pred  	%p1646, %p1642, %p1644;
	selp.s64 	%rd5208, -1, 0, %p1646;
	sub.s64 	%rd5209, %rd5200, %rd88;
	add.s64 	%rd9325, %rd5209, %rd5208;
	setp.lt.u64 	%p1647, %rd5200, %rd88;
	setp.eq.s64 	%p1648, %rd5200, %rd88;
	and.pred  	%p1649, %p1648, %p1646;
	or.pred  	%p1651, %p1647, %p1649;
	selp.s64 	%rd5210, -1, 0, %p1651;
	sub.s64 	%rd5211, %rd5197, %rd87;
	add.s64 	%rd9324, %rd5211, %rd5210;
	setp.ge.u64 	%p1652, %rd5197, %rd87;
	setp.eq.s64 	%p1653, %rd5197, %rd87;
	and.pred  	%p1654, %p1653, %p1651;
	not.pred 	%p1656, %p1654;
	and.pred  	%p1657, %p1652, %p1656;
	@%p1657 bra 	$L__BB1_159;
	add.s64 	%rd9327, %rd4599, %rd9327;
	setp.lt.u64 	%p1658, %rd9327, %rd4599;
	selp.u64 	%rd5212, 1, 0, %p1658;
	add.s64 	%rd5213, %rd1, %rd9326;
	add.s64 	%rd783, %rd5213, %rd5212;
	setp.lt.u64 	%p1659, %rd783, %rd9326;
	setp.eq.s64 	%p1660, %rd783, %rd9326;
	and.pred  	%p1661, %p1658, %p1660;
	or.pred  	%p1662, %p1659, %p1661;
	selp.u64 	%rd5214, 1, 0, %p1662;
	add.s64 	%rd5215, %rd2, %rd9325;
	add.s64 	%rd784, %rd5215, %rd5214;
	setp.lt.u64 	%p1663, %rd784, %rd9325;
	setp.eq.s64 	%p1664, %rd784, %rd9325;
	and.pred  	%p1665, %p1662, %p1664;
	or.pred  	%p1667, %p1663, %p1665;
	selp.u64 	%rd5216, 1, 0, %p1667;
	add.s64 	%rd5217, %rd3, %rd9324;
	add.s64 	%rd9324, %rd5217, %rd5216;
	mov.u64 	%rd9325, %rd784;
	mov.u64 	%rd9326, %rd783;
$L__BB1_159:
	sub.s64 	%rd9331, %rd9327, %rd134;
	setp.lt.u64 	%p1668, %rd9327, %rd134;
	selp.s64 	%rd5218, -1, 0, %p1668;
	add.s64 	%rd5219, %rd9326, %rd5218;
	sub.s64 	%rd9330, %rd5219, %rd133;
	setp.lt.u64 	%p1669, %rd9326, %rd133;
	setp.eq.s64 	%p1670, %rd9326, %rd133;
	and.pred  	%p1671, %p1668, %p1670;
	or.pred  	%p1672, %p1669, %p1671;
	selp.s64 	%rd5220, -1, 0, %p1672;
	sub.s64 	%rd5221, %rd9325, %rd132;
	add.s64 	%rd9329, %rd5221, %rd5220;
	setp.lt.u64 	%p1673, %rd9325, %rd132;
	setp.eq.s64 	%p1674, %rd9325, %rd132;
	and.pred  	%p1675, %p1672, %p1674;
	or.pred  	%p1676, %p1673, %p1675;
	not.pred 	%p1677, %p1676;
	selp.s64 	%rd5222, -1, 0, %p1676;
	sub.s64 	%rd5223, %rd9324, %rd131;
	add.s64 	%rd9328, %rd5223, %rd5222;
	setp.ge.u64 	%p1678, %rd9324, %rd131;
	setp.ne.s64 	%p1679, %rd9324, %rd131;
	or.pred  	%p1680, %p1679, %p1677;
	and.pred  	%p1681, %p1678, %p1680;
	@%p1681 bra 	$L__BB1_161;
	add.s64 	%rd9331, %rd4599, %rd9331;
	setp.lt.u64 	%p1682, %rd9331, %rd4599;
	selp.u64 	%rd5224, 1, 0, %p1682;
	add.s64 	%rd5225, %rd1, %rd9330;
	add.s64 	%rd795, %rd5225, %rd5224;
	setp.lt.u64 	%p1683, %rd795, %rd9330;
	setp.eq.s64 	%p1684, %rd795, %rd9330;
	and.pred  	%p1685, %p1682, %p1684;
	or.pred  	%p1686, %p1683, %p1685;
	selp.u64 	%rd5226, 1, 0, %p1686;
	add.s64 	%rd5227, %rd2, %rd9329;
	add.s64 	%rd796, %rd5227, %rd5226;
	setp.lt.u64 	%p1687, %rd796, %rd9329;
	setp.eq.s64 	%p1688, %rd796, %rd9329;
	and.pred  	%p1689, %p1686, %p1688;
	or.pred  	%p1691, %p1687, %p1689;
	selp.u64 	%rd5228, 1, 0, %p1691;
	add.s64 	%rd5229, %rd3, %rd9328;
	add.s64 	%rd9328, %rd5229, %rd5228;
	mov.u64 	%rd9329, %rd796;
	mov.u64 	%rd9330, %rd795;
$L__BB1_161:
	mul.lo.s64 	%rd5230, %rd9240, %rd9331;
	mul.hi.u64 	%rd5231, %rd9331, %rd9240;
	mul.lo.s64 	%rd5232, %rd9239, %rd9331;
	mul.hi.u64 	%rd5233, %rd9331, %rd9239;
	add.s64 	%rd5234, %rd5232, %rd5231;
	setp.lt.u64 	%p1692, %rd5234, %rd5232;
	selp.u64 	%rd5235, 1, 0, %p1692;
	add.s64 	%rd5236, %rd5233, %rd5235;
	mul.lo.s64 	%rd5237, %rd9238, %rd9331;
	mul.hi.u64 	%rd5238, %rd9331, %rd9238;
	add.s64 	%rd5239, %rd5237, %rd5236;
	setp.lt.u64 	%p1693, %rd5239, %rd5237;
	selp.u64 	%rd5240, 1, 0, %p1693;
	add.s64 	%rd5241, %rd5238, %rd5240;
	mul.lo.s64 	%rd5242, %rd9237, %rd9331;
	mul.hi.u64 	%rd5243, %rd9331, %rd9237;
	add.s64 	%rd5244, %rd5242, %rd5241;
	setp.lt.u64 	%p1694, %rd5244, %rd5242;
	selp.u64 	%rd5245, 1, 0, %p1694;
	add.s64 	%rd5246, %rd5243, %rd5245;
	mul.lo.s64 	%rd5247, %rd9240, %rd9330;
	mul.hi.u64 	%rd5248, %rd9330, %rd9240;
	add.s64 	%rd5249, %rd5247, %rd5234;
	setp.lt.u64 	%p1695, %rd5249, %rd5247;
	selp.u64 	%rd5250, 1, 0, %p1695;
	add.s64 	%rd5251, %rd5248, %rd5250;
	mul.lo.s64 	%rd5252, %rd9239, %rd9330;
	mul.hi.u64 	%rd5253, %rd9330, %rd9239;
	add.s64 	%rd5254, %rd5252, %rd5239;
	setp.lt.u64 	%p1696, %rd5254, %rd5252;
	selp.u64 	%rd5255, 1, 0, %p1696;
	add.s64 	%rd5256, %rd5254, %rd5251;
	setp.lt.u64 	%p1697, %rd5256, %rd5254;
	selp.u64 	%rd5257, 1, 0, %p1697;
	add.s64 	%rd5258, %rd5253, %rd5255;
	add.s64 	%rd5259, %rd5258, %rd5257;
	mul.lo.s64 	%rd5260, %rd9238, %rd9330;
	mul.hi.u64 	%rd5261, %rd9330, %rd9238;
	add.s64 	%rd5262, %rd5260, %rd5244;
	setp.lt.u64 	%p1698, %rd5262, %rd5260;
	selp.u64 	%rd5263, 1, 0, %p1698;
	add.s64 	%rd5264, %rd5262, %rd5259;
	setp.lt.u64 	%p1699, %rd5264, %rd5262;
	selp.u64 	%rd5265, 1, 0, %p1699;
	add.s64 	%rd5266, %rd5261, %rd5263;
	add.s64 	%rd5267, %rd5266, %rd5265;
	mul.lo.s64 	%rd5268, %rd9237, %rd9330;
	mul.hi.u64 	%rd5269, %rd9330, %rd9237;
	add.s64 	%rd5270, %rd5268, %rd5246;
	setp.lt.u64 	%p1700, %rd5270, %rd5268;
	selp.u64 	%rd5271, 1, 0, %p1700;
	add.s64 	%rd5272, %rd5270, %rd5267;
	setp.lt.u64 	%p1701, %rd5272, %rd5270;
	selp.u64 	%rd5273, 1, 0, %p1701;
	add.s64 	%rd5274, %rd5269, %rd5271;
	add.s64 	%rd5275, %rd5274, %rd5273;
	mul.lo.s64 	%rd5276, %rd9240, %rd9329;
	mul.hi.u64 	%rd5277, %rd9329, %rd9240;
	add.s64 	%rd5278, %rd5276, %rd5256;
	setp.lt.u64 	%p1702, %rd5278, %rd5276;
	selp.u64 	%rd5279, 1, 0, %p1702;
	add.s64 	%rd5280, %rd5277, %rd5279;
	mul.lo.s64 	%rd5281, %rd9239, %rd9329;
	mul.hi.u64 	%rd5282, %rd9329, %rd9239;
	add.s64 	%rd5283, %rd5281, %rd5264;
	setp.lt.u64 	%p1703, %rd5283, %rd5281;
	selp.u64 	%rd5284, 1, 0, %p1703;
	add.s64 	%rd5285, %rd5283, %rd5280;
	setp.lt.u64 	%p1704, %rd5285, %rd5283;
	selp.u64 	%rd5286, 1, 0, %p1704;
	add.s64 	%rd5287, %rd5282, %rd5284;
	add.s64 	%rd5288, %rd5287, %rd5286;
	mul.lo.s64 	%rd5289, %rd9238, %rd9329;
	mul.hi.u64 	%rd5290, %rd9329, %rd9238;
	add.s64 	%rd5291, %rd5289, %rd5272;
	setp.lt.u64 	%p1705, %rd5291, %rd5289;
	selp.u64 	%rd5292, 1, 0, %p1705;
	add.s64 	%rd5293, %rd5291, %rd5288;
	setp.lt.u64 	%p1706, %rd5293, %rd5291;
	selp.u64 	%rd5294, 1, 0, %p1706;
	add.s64 	%rd5295, %rd5290, %rd5292;
	add.s64 	%rd5296, %rd5295, %rd5294;
	mul.lo.s64 	%rd5297, %rd9237, %rd9329;
	mul.hi.u64 	%rd5298, %rd9329, %rd9237;
	add.s64 	%rd5299, %rd5297, %rd5275;
	setp.lt.u64 	%p1707, %rd5299, %rd5297;
	selp.u64 	%rd5300, 1, 0, %p1707;
	add.s64 	%rd5301, %rd5299, %rd5296;
	setp.lt.u64 	%p1708, %rd5301, %rd5299;
	selp.u64 	%rd5302, 1, 0, %p1708;
	add.s64 	%rd5303, %rd5298, %rd5300;
	add.s64 	%rd5304, %rd5303, %rd5302;
	mul.lo.s64 	%rd5305, %rd9240, %rd9328;
	mul.hi.u64 	%rd5306, %rd9328, %rd9240;
	add.s64 	%rd5307, %rd5305, %rd5285;
	setp.lt.u64 	%p1709, %rd5307, %rd5305;
	selp.u64 	%rd5308, 1, 0, %p1709;
	add.s64 	%rd5309, %rd5306, %rd5308;
	mul.lo.s64 	%rd5310, %rd9239, %rd9328;
	mul.hi.u64 	%rd5311, %rd9328, %rd9239;
	add.s64 	%rd5312, %rd5310, %rd5293;
	setp.lt.u64 	%p1710, %rd5312, %rd5310;
	selp.u64 	%rd5313, 1, 0, %p1710;
	add.s64 	%rd9335, %rd5312, %rd5309;
	setp.lt.u64 	%p1711, %rd9335, %rd5312;
	selp.u64 	%rd5314, 1, 0, %p1711;
	add.s64 	%rd5315, %rd5311, %rd5313;
	add.s64 	%rd5316, %rd5315, %rd5314;
	mul.lo.s64 	%rd5317, %rd9238, %rd9328;
	mul.hi.u64 	%rd5318, %rd9328, %rd9238;
	add.s64 	%rd5319, %rd5317, %rd5301;
	setp.lt.u64 	%p1712, %rd5319, %rd5317;
	selp.u64 	%rd5320, 1, 0, %p1712;
	add.s64 	%rd9334, %rd5319, %rd5316;
	setp.lt.u64 	%p1713, %rd9334, %rd5319;
	selp.u64 	%rd5321, 1, 0, %p1713;
	add.s64 	%rd5322, %rd5318, %rd5320;
	add.s64 	%rd5323, %rd5322, %rd5321;
	mul.lo.s64 	%rd5324, %rd9237, %rd9328;
	mul.hi.u64 	%rd5325, %rd9328, %rd9237;
	add.s64 	%rd5326, %rd5324, %rd5304;
	setp.lt.u64 	%p1714, %rd5326, %rd5324;
	selp.u64 	%rd5327, 1, 0, %p1714;
	add.s64 	%rd9333, %rd5326, %rd5323;
	setp.lt.u64 	%p1715, %rd9333, %rd5326;
	selp.u64 	%rd5328, 1, 0, %p1715;
	add.s64 	%rd5329, %rd5325, %rd5327;
	add.s64 	%rd9332, %rd5329, %rd5328;
	mul.lo.s64 	%rd5330, %rd4597, %rd5230;
	mul.lo.s64 	%rd5331, %rd5330, %rd4599;
	mul.hi.u64 	%rd5332, %rd5330, %rd4599;
	not.b64 	%rd5333, %rd5331;
	setp.gt.u64 	%p1716, %rd5230, %rd5333;
	selp.u64 	%rd5334, 1, 0, %p1716;
	add.s64 	%rd5335, %rd5332, %rd5334;
	mul.lo.s64 	%rd5336, %rd1, %rd5330;
	mul.hi.u64 	%rd5337, %rd5330, %rd1;
	add.s64 	%rd5338, %rd5336, %rd5249;
	setp.lt.u64 	%p1717, %rd5338, %rd5336;
	selp.u64 	%rd5339, 1, 0, %p1717;
	add.s64 	%rd806, %rd5335, %rd5338;
	setp.lt.u64 	%p1718, %rd806, %rd5335;
	selp.u64 	%rd5340, 1, 0, %p1718;
	add.s64 	%rd5341, %rd5337, %rd5339;
	add.s64 	%rd5342, %rd5341, %rd5340;
	mul.lo.s64 	%rd5343, %rd2, %rd5330;
	mul.hi.u64 	%rd5344, %rd5330, %rd2;
	add.s64 	%rd5345, %rd5343, %rd5278;
	setp.lt.u64 	%p1719, %rd5345, %rd5343;
	selp.u64 	%rd5346, 1, 0, %p1719;
	add.s64 	%rd807, %rd5342, %rd5345;
	setp.lt.u64 	%p1720, %rd807, %rd5342;
	selp.u64 	%rd5347, 1, 0, %p1720;
	add.s64 	%rd5348, %rd5344, %rd5346;
	add.s64 	%rd5349, %rd5348, %rd5347;
	mul.lo.s64 	%rd5350, %rd3, %rd5330;
	mul.hi.u64 	%rd5351, %rd5330, %rd3;
	add.s64 	%rd5352, %rd5350, %rd5307;
	setp.lt.u64 	%p1721, %rd5352, %rd5350;
	selp.u64 	%rd5353, 1, 0, %p1721;
	add.s64 	%rd808, %rd5349, %rd5352;
	setp.lt.u64 	%p1722, %rd808, %rd5349;
	selp.u64 	%rd5354, 1, 0, %p1722;
	add.s64 	%rd5355, %rd5351, %rd5353;
	add.s64 	%rd809, %rd5355, %rd5354;
	setp.ne.s64 	%p1723, %rd809, 0;
	@%p1723 bra 	$L__BB1_385;
$L__BB1_162:
	mul.lo.s64 	%rd5358, %rd4597, %rd806;
	mul.lo.s64 	%rd5359, %rd5358, %rd4599;
	mul.hi.u64 	%rd5360, %rd5358, %rd4599;
	not.b64 	%rd5361, %rd5359;
	setp.gt.u64 	%p1727, %rd806, %rd5361;
	selp.u64 	%rd5362, 1, 0, %p1727;
	add.s64 	%rd5363, %rd5360, %rd5362;
	mul.lo.s64 	%rd5364, %rd1, %rd5358;
	mul.hi.u64 	%rd5365, %rd5358, %rd1;
	add.s64 	%rd5366, %rd5364, %rd807;
	setp.lt.u64 	%p1728, %rd5366, %rd5364;
	selp.u64 	%rd5367, 1, 0, %p1728;
	add.s64 	%rd814, %rd5363, %rd5366;
	setp.lt.u64 	%p1729, %rd814, %rd5363;
	selp.u64 	%rd5368, 1, 0, %p1729;
	add.s64 	%rd5369, %rd5365, %rd5367;
	add.s64 	%rd5370, %rd5369, %rd5368;
	mul.lo.s64 	%rd5371, %rd2, %rd5358;
	mul.hi.u64 	%rd5372, %rd5358, %rd2;
	add.s64 	%rd5373, %rd5371, %rd808;
	setp.lt.u64 	%p1730, %rd5373, %rd5371;
	selp.u64 	%rd5374, 1, 0, %p1730;
	add.s64 	%rd815, %rd5370, %rd5373;
	setp.lt.u64 	%p1731, %rd815, %rd5370;
	selp.u64 	%rd5375, 1, 0, %p1731;
	add.s64 	%rd5376, %rd5372, %rd5374;
	add.s64 	%rd5377, %rd5376, %rd5375;
	mul.lo.s64 	%rd5378, %rd3, %rd5358;
	mul.hi.u64 	%rd5379, %rd5358, %rd3;
	add.s64 	%rd5380, %rd5378, %rd9335;
	setp.lt.u64 	%p1732, %rd5380, %rd5378;
	selp.u64 	%rd5381, 1, 0, %p1732;
	add.s64 	%rd816, %rd5377, %rd5380;
	setp.lt.u64 	%p1733, %rd816, %rd5377;
	selp.u64 	%rd5382, 1, 0, %p1733;
	add.s64 	%rd5383, %rd5379, %rd5381;
	add.s64 	%rd817, %rd5383, %rd5382;
	setp.eq.s64 	%p1734, %rd817, 0;
	@%p1734 bra 	$L__BB1_165;
	add.s64 	%rd818, %rd9334, %rd817;
	setp.ge.u64 	%p1735, %rd818, %rd9334;
	mov.u64 	%rd9334, %rd818;
	@%p1735 bra 	$L__BB1_165;
	add.s64 	%rd9333, %rd9333, 1;
	setp.eq.s64 	%p1736, %rd9333, 0;
	selp.u64 	%rd5384, 1, 0, %p1736;
	add.s64 	%rd9332, %rd9332, %rd5384;
$L__BB1_165:
	mul.lo.s64 	%rd5385, %rd4597, %rd814;
	mul.lo.s64 	%rd5386, %rd5385, %rd4599;
	mul.hi.u64 	%rd5387, %rd5385, %rd4599;
	not.b64 	%rd5388, %rd5386;
	setp.gt.u64 	%p1737, %rd814, %rd5388;
	selp.u64 	%rd5389, 1, 0, %p1737;
	add.s64 	%rd5390, %rd5387, %rd5389;
	mul.lo.s64 	%rd5391, %rd1, %rd5385;
	mul.hi.u64 	%rd5392, %rd5385, %rd1;
	add.s64 	%rd5393, %rd5391, %rd815;
	setp.lt.u64 	%p1738, %rd5393, %rd5391;
	selp.u64 	%rd5394, 1, 0, %p1738;
	add.s64 	%rd824, %rd5390, %rd5393;
	setp.lt.u64 	%p1739, %rd824, %rd5390;
	selp.u64 	%rd5395, 1, 0, %p1739;
	add.s64 	%rd5396, %rd5392, %rd5394;
	add.s64 	%rd5397, %rd5396, %rd5395;
	mul.lo.s64 	%rd5398, %rd2, %rd5385;
	mul.hi.u64 	%rd5399, %rd5385, %rd2;
	add.s64 	%rd5400, %rd5398, %rd816;
	setp.lt.u64 	%p1740, %rd5400, %rd5398;
	selp.u64 	%rd5401, 1, 0, %p1740;
	add.s64 	%rd825, %rd5397, %rd5400;
	setp.lt.u64 	%p1741, %rd825, %rd5397;
	selp.u64 	%rd5402, 1, 0, %p1741;
	add.s64 	%rd5403, %rd5399, %rd5401;
	add.s64 	%rd5404, %rd5403, %rd5402;
	mul.lo.s64 	%rd5405, %rd3, %rd5385;
	mul.hi.u64 	%rd5406, %rd5385, %rd3;
	add.s64 	%rd5407, %rd5405, %rd9334;
	setp.lt.u64 	%p1742, %rd5407, %rd5405;
	selp.u64 	%rd5408, 1, 0, %p1742;
	add.s64 	%rd826, %rd5404, %rd5407;
	setp.lt.u64 	%p1743, %rd826, %rd5404;
	selp.u64 	%rd5409, 1, 0, %p1743;
	add.s64 	%rd5410, %rd5406, %rd5408;
	add.s64 	%rd827, %rd5410, %rd5409;
	setp.eq.s64 	%p1744, %rd827, 0;
	@%p1744 bra 	$L__BB1_167;
	add.s64 	%rd828, %rd9333, %rd827;
	setp.lt.u64 	%p1745, %rd828, %rd9333;
	selp.u64 	%rd5411, 1, 0, %p1745;
	add.s64 	%rd9332, %rd9332, %rd5411;
	mov.u64 	%rd9333, %rd828;
$L__BB1_167:
	mul.lo.s64 	%rd5412, %rd4597, %rd824;
	mul.lo.s64 	%rd5413, %rd5412, %rd4599;
	mul.hi.u64 	%rd5414, %rd5412, %rd4599;
	not.b64 	%rd5415, %rd5413;
	setp.gt.u64 	%p1747, %rd824, %rd5415;
	selp.u64 	%rd5416, 1, 0, %p1747;
	add.s64 	%rd5417, %rd5414, %rd5416;
	mul.lo.s64 	%rd5418, %rd1, %rd5412;
	mul.hi.u64 	%rd5419, %rd5412, %rd1;
	add.s64 	%rd5420, %rd5418, %rd825;
	setp.lt.u64 	%p1748, %rd5420, %rd5418;
	selp.u64 	%rd5421, 1, 0, %p1748;
	add.s64 	%rd832, %rd5417, %rd5420;
	setp.lt.u64 	%p1749, %rd832, %rd5417;
	selp.u64 	%rd5422, 1, 0, %p1749;
	add.s64 	%rd5423, %rd5419, %rd5421;
	add.s64 	%rd5424, %rd5423, %rd5422;
	mul.lo.s64 	%rd5425, %rd2, %rd5412;
	mul.hi.u64 	%rd5426, %rd5412, %rd2;
	add.s64 	%rd5427, %rd5425, %rd826;
	setp.lt.u64 	%p1750, %rd5427, %rd5425;
	selp.u64 	%rd5428, 1, 0, %p1750;
	add.s64 	%rd833, %rd5424, %rd5427;
	setp.lt.u64 	%p1751, %rd833, %rd5424;
	selp.u64 	%rd5429, 1, 0, %p1751;
	add.s64 	%rd5430, %rd5426, %rd5428;
	add.s64 	%rd5431, %rd5430, %rd5429;
	mul.lo.s64 	%rd5432, %rd3, %rd5412;
	mul.hi.u64 	%rd5433, %rd5412, %rd3;
	add.s64 	%rd5434, %rd5432, %rd9333;
	setp.lt.u64 	%p1752, %rd5434, %rd5432;
	selp.u64 	%rd5435, 1, 0, %p1752;
	add.s64 	%rd834, %rd5431, %rd5434;
	setp.lt.u64 	%p1753, %rd834, %rd5431;
	selp.u64 	%rd5436, 1, 0, %p1753;
	add.s64 	%rd5437, %rd5433, %rd5435;
	add.s64 	%rd5438, %rd5437, %rd5436;
	add.s64 	%rd835, %rd9332, %rd5438;
	setp.lt.u64 	%p1754, %rd832, %rd4599;
	selp.u64 	%rd836, 1, 0, %p1754;
	setp.lt.u64 	%p1755, %rd833, %rd1;
	setp.eq.s64 	%p1756, %rd833, %rd1;
	and.pred  	%p1757, %p1754, %p1756;
	or.pred  	%p1759, %p1755, %p1757;
	selp.u64 	%rd837, 1, 0, %p1759;
	setp.lt.u64 	%p1760, %rd834, %rd2;
	setp.eq.s64 	%p1761, %rd834, %rd2;
	and.pred  	%p1762, %p1761, %p1759;
	or.pred  	%p76, %p1760, %p1762;
	setp.lt.u64 	%p1764, %rd835, %rd3;
	mov.pred 	%p3364, 0;
	@%p1764 bra 	$L__BB1_169;
	not.pred 	%p1765, %p76;
	setp.ne.s64 	%p1766, %rd835, %rd3;
	or.pred  	%p3364, %p1766, %p1765;
$L__BB1_169:
	selp.b64 	%rd5439, %rd4599, 0, %p3364;
	sub.s64 	%rd9344, %rd832, %rd5439;
	add.s64 	%rd5440, %rd1, %rd836;
	selp.b64 	%rd5441, %rd5440, 0, %p3364;
	sub.s64 	%rd9343, %rd833, %rd5441;
	add.s64 	%rd5442, %rd2, %rd837;
	selp.b64 	%rd5443, %rd5442, 0, %p3364;
	sub.s64 	%rd9342, %rd834, %rd5443;
	selp.u64 	%rd5444, 1, 0, %p76;
	add.s64 	%rd5445, %rd3, %rd5444;
	selp.b64 	%rd5446, %rd5445, 0, %p3364;
	sub.s64 	%rd9341, %rd835, %rd5446;
$L__BB1_170:
	or.b64  	%rd5447, %rd18, %rd19;
	or.b64  	%rd5448, %rd5447, %rd17;
	or.b64  	%rd5449, %rd5448, %rd16;
	setp.eq.s64 	%p1767, %rd5449, 0;
	mov.u64 	%rd9529, %rd9352;
	mov.u64 	%rd9530, %rd9351;
	mov.u64 	%rd9531, %rd9350;
	mov.u64 	%rd9532, %rd9349;
	mov.u64 	%rd9533, %rd9348;
	mov.u64 	%rd9534, %rd9347;
	mov.u64 	%rd9535, %rd9346;
	mov.u64 	%rd9536, %rd9345;
	mov.u64 	%rd9537, %rd9344;
	mov.u64 	%rd9538, %rd9343;
	mov.u64 	%rd9539, %rd9342;
	mov.u64 	%rd9540, %rd9341;
	@%p1767 bra 	$L__BB1_337;
	or.b64  	%rd5450, %rd9343, %rd9344;
	or.b64  	%rd5451, %rd5450, %rd9342;
	or.b64  	%rd5452, %rd5451, %rd9341;
	setp.eq.s64 	%p1768, %rd5452, 0;
	mov.u64 	%rd9529, %rd27;
	mov.u64 	%rd9530, %rd26;
	mov.u64 	%rd9531, %rd25;
	mov.u64 	%rd9532, %rd24;
	mov.u64 	%rd9533, %rd23;
	mov.u64 	%rd9534, %rd22;
	mov.u64 	%rd9535, %rd21;
	mov.u64 	%rd9536, %rd20;
	mov.u64 	%rd9537, %rd19;
	mov.u64 	%rd9538, %rd18;
	mov.u64 	%rd9539, %rd17;
	mov.u64 	%rd9540, %rd16;
	@%p1768 bra 	$L__BB1_337;
	mul.lo.s64 	%rd5453, %rd19, %rd19;
	mul.hi.u64 	%rd5454, %rd19, %rd19;
	mul.lo.s64 	%rd5455, %rd18, %rd19;
	mul.hi.u64 	%rd5456, %rd19, %rd18;
	add.s64 	%rd5457, %rd5455, %rd5454;
	setp.lt.u64 	%p1769, %rd5457, %rd5455;
	selp.u64 	%rd5458, 1, 0, %p1769;
	add.s64 	%rd5459, %rd5456, %rd5458;
	mul.lo.s64 	%rd5460, %rd17, %rd19;
	mul.hi.u64 	%rd5461, %rd19, %rd17;
	add.s64 	%rd5462, %rd5460, %rd5459;
	setp.lt.u64 	%p1770, %rd5462, %rd5460;
	selp.u64 	%rd5463, 1, 0, %p1770;
	add.s64 	%rd5464, %rd5461, %rd5463;
	mul.lo.s64 	%rd5465, %rd16, %rd19;
	mul.hi.u64 	%rd5466, %rd19, %rd16;
	add.s64 	%rd5467, %rd5465, %rd5464;
	setp.lt.u64 	%p1771, %rd5467, %rd5465;
	selp.u64 	%rd5468, 1, 0, %p1771;
	add.s64 	%rd5469, %rd5466, %rd5468;
	mul.hi.u64 	%rd5470, %rd18, %rd19;
	add.s64 	%rd5471, %rd5457, %rd5455;
	setp.lt.u64 	%p1772, %rd5471, %rd5457;
	selp.u64 	%rd5472, 1, 0, %p1772;
	add.s64 	%rd5473, %rd5470, %rd5472;
	mul.lo.s64 	%rd5474, %rd18, %rd18;
	mul.hi.u64 	%rd5475, %rd18, %rd18;
	add.s64 	%rd5476, %rd5474, %rd5462;
	setp.lt.u64 	%p1773, %rd5476, %rd5474;
	selp.u64 	%rd5477, 1, 0, %p1773;
	add.s64 	%rd5478, %rd5476, %rd5473;
	setp.lt.u64 	%p1774, %rd5478, %rd5476;
	selp.u64 	%rd5479, 1, 0, %p1774;
	add.s64 	%rd5480, %rd5475, %rd5477;
	add.s64 	%rd5481, %rd5480, %rd5479;
	mul.lo.s64 	%rd5482, %rd17, %rd18;
	mul.hi.u64 	%rd5483, %rd18, %rd17;
	add.s64 	%rd5484, %rd5482, %rd5467;
	setp.lt.u64 	%p1775, %rd5484, %rd5482;
	selp.u64 	%rd5485, 1, 0, %p1775;
	add.s64 	%rd5486, %rd5484, %rd5481;
	setp.lt.u64 	%p1776, %rd5486, %rd5484;
	selp.u64 	%rd5487, 1, 0, %p1776;
	add.s64 	%rd5488, %rd5483, %rd5485;
	add.s64 	%rd5489, %rd5488, %rd5487;
	mul.lo.s64 	%rd5490, %rd16, %rd18;
	mul.hi.u64 	%rd5491, %rd18, %rd16;
	add.s64 	%rd5492, %rd5490, %rd5469;
	setp.lt.u64 	%p1777, %rd5492, %rd5490;
	selp.u64 	%rd5493, 1, 0, %p1777;
	add.s64 	%rd5494, %rd5492, %rd5489;
	setp.lt.u64 	%p1778, %rd5494, %rd5492;
	selp.u64 	%rd5495, 1, 0, %p1778;
	add.s64 	%rd5496, %rd5491, %rd5493;
	add.s64 	%rd5497, %rd5496, %rd5495;
	mul.hi.u64 	%rd5498, %rd17, %rd19;
	add.s64 	%rd5499, %rd5460, %rd5478;
	setp.lt.u64 	%p1779, %rd5499, %rd5460;
	selp.u64 	%rd5500, 1, 0, %p1779;
	add.s64 	%rd5501, %rd5498, %rd5500;
	mul.hi.u64 	%rd5502, %rd17, %rd18;
	add.s64 	%rd5503, %rd5482, %rd5486;
	setp.lt.u64 	%p1780, %rd5503, %rd5482;
	selp.u64 	%rd5504, 1, 0, %p1780;
	add.s64 	%rd5505, %rd5503, %rd5501;
	setp.lt.u64 	%p1781, %rd5505, %rd5503;
	selp.u64 	%rd5506, 1, 0, %p1781;
	add.s64 	%rd5507, %rd5502, %rd5504;
	add.s64 	%rd5508, %rd5507, %rd5506;
	mul.lo.s64 	%rd5509, %rd17, %rd17;
	mul.hi.u64 	%rd5510, %rd17, %rd17;
	add.s64 	%rd5511, %rd5509, %rd5494;
	setp.lt.u64 	%p1782, %rd5511, %rd5509;
	selp.u64 	%rd5512, 1, 0, %p1782;
	add.s64 	%rd5513, %rd5511, %rd5508;
	setp.lt.u64 	%p1783, %rd5513, %rd5511;
	selp.u64 	%rd5514, 1, 0, %p1783;
	add.s64 	%rd5515, %rd5510, %rd5512;
	add.s64 	%rd5516, %rd5515, %rd5514;
	mul.lo.s64 	%rd5517, %rd16, %rd17;
	mul.hi.u64 	%rd5518, %rd17, %rd16;
	add.s64 	%rd5519, %rd5517, %rd5497;
	setp.lt.u64 	%p1784, %rd5519, %rd5517;
	selp.u64 	%rd5520, 1, 0, %p1784;
	add.s64 	%rd5521, %rd5519, %rd5516;
	setp.lt.u64 	%p1785, %rd5521, %rd5519;
	selp.u64 	%rd5522, 1, 0, %p1785;
	add.s64 	%rd5523, %rd5518, %rd5520;
	add.s64 	%rd5524, %rd5523, %rd5522;
	mul.hi.u64 	%rd5525, %rd16, %rd19;
	add.s64 	%rd5526, %rd5465, %rd5505;
	setp.lt.u64 	%p1786, %rd5526, %rd5465;
	selp.u64 	%rd5527, 1, 0, %p1786;
	add.s64 	%rd5528, %rd5525, %rd5527;
	mul.hi.u64 	%rd5529, %rd16, %rd18;
	add.s64 	%rd5530, %rd5490, %rd5513;
	setp.lt.u64 	%p1787, %rd5530, %rd5490;
	selp.u64 	%rd5531, 1, 0, %p1787;
	add.s64 	%rd9356, %rd5530, %rd5528;
	setp.lt.u64 	%p1788, %rd9356, %rd5530;
	selp.u64 	%rd5532, 1, 0, %p1788;
	add.s64 	%rd5533, %rd5529, %rd5531;
	add.s64 	%rd5534, %rd5533, %rd5532;
	mul.hi.u64 	%rd5535, %rd16, %rd17;
	add.s64 	%rd5536, %rd5517, %rd5521;
	setp.lt.u64 	%p1789, %rd5536, %rd5517;
	selp.u64 	%rd5537, 1, 0, %p1789;
	add.s64 	%rd9355, %rd5536, %rd5534;
	setp.lt.u64 	%p1790, %rd9355, %rd5536;
	selp.u64 	%rd5538, 1, 0, %p1790;
	add.s64 	%rd5539, %rd5535, %rd5537;
	add.s64 	%rd5540, %rd5539, %rd5538;
	mul.lo.s64 	%rd5541, %rd16, %rd16;
	mul.hi.u64 	%rd5542, %rd16, %rd16;
	add.s64 	%rd5543, %rd5541, %rd5524;
	setp.lt.u64 	%p1791, %rd5543, %rd5541;
	selp.u64 	%rd5544, 1, 0, %p1791;
	add.s64 	%rd9354, %rd5543, %rd5540;
	setp.lt.u64 	%p1792, %rd9354, %rd5543;
	selp.u64 	%rd5545, 1, 0, %p1792;
	add.s64 	%rd5546, %rd5542, %rd5544;
	add.s64 	%rd9353, %rd5546, %rd5545;
	ld.const.u64 	%rd862, [BN254_INV];
	mul.lo.s64 	%rd5547, %rd862, %rd5453;
	ld.const.u64 	%rd863, [BN254_P];
	mul.lo.s64 	%rd5548, %rd5547, %rd863;
	mul.hi.u64 	%rd5549, %rd5547, %rd863;
	not.b64 	%rd5550, %rd5548;
	setp.gt.u64 	%p1793, %rd5453, %rd5550;
	selp.u64 	%rd5551, 1, 0, %p1793;
	add.s64 	%rd5552, %rd5549, %rd5551;
	mul.lo.s64 	%rd5553, %rd1, %rd5547;
	mul.hi.u64 	%rd5554, %rd5547, %rd1;
	add.s64 	%rd5555, %rd5553, %rd5471;
	setp.lt.u64 	%p1794, %rd5555, %rd5553;
	selp.u64 	%rd5556, 1, 0, %p1794;
	add.s64 	%rd864, %rd5552, %rd5555;
	setp.lt.u64 	%p1795, %rd864, %rd5552;
	selp.u64 	%rd5557, 1, 0, %p1795;
	add.s64 	%rd5558, %rd5554, %rd5556;
	add.s64 	%rd5559, %rd5558, %rd5557;
	mul.lo.s64 	%rd5560, %rd2, %rd5547;
	mul.hi.u64 	%rd5561, %rd5547, %rd2;
	add.s64 	%rd5562, %rd5560, %rd5499;
	setp.lt.u64 	%p1796, %rd5562, %rd5560;
	selp.u64 	%rd5563, 1, 0, %p1796;
	add.s64 	%rd865, %rd5559, %rd5562;
	setp.lt.u64 	%p1797, %rd865, %rd5559;
	selp.u64 	%rd5564, 1, 0, %p1797;
	add.s64 	%rd5565, %rd5561, %rd5563;
	add.s64 	%rd5566, %rd5565, %rd5564;
	mul.lo.s64 	%rd5567, %rd3, %rd5547;
	mul.hi.u64 	%rd5568, %rd5547, %rd3;
	add.s64 	%rd5569, %rd5567, %rd5526;
	setp.lt.u64 	%p1798, %rd5569, %rd5567;
	selp.u64 	%rd5570, 1, 0, %p1798;
	add.s64 	%rd866, %rd5566, %rd5569;
	setp.lt.u64 	%p1799, %rd866, %rd5566;
	selp.u64 	%rd5571, 1, 0, %p1799;
	add.s64 	%rd5572, %rd5568, %rd5570;
	add.s64 	%rd867, %rd5572, %rd5571;
	setp.ne.s64 	%p1800, %rd867, 0;
	@%p1800 bra 	$L__BB1_388;
$L__BB1_173:
	mul.lo.s64 	%rd5575, %rd862, %rd864;
	mul.lo.s64 	%rd5576, %rd5575, %rd863;
	mul.hi.u64 	%rd5577, %rd5575, %rd863;
	not.b64 	%rd5578, %rd5576;
	setp.gt.u64 	%p1804, %rd864, %rd5578;
	selp.u64 	%rd5579, 1, 0, %p1804;
	add.s64 	%rd5580, %rd5577, %rd5579;
	mul.lo.s64 	%rd5581, %rd1, %rd5575;
	mul.hi.u64 	%rd5582, %rd5575, %rd1;
	add.s64 	%rd5583, %rd5581, %rd865;
	setp.lt.u64 	%p1805, %rd5583, %rd5581;
	selp.u64 	%rd5584, 1, 0, %p1805;
	add.s64 	%rd872, %rd5580, %rd5583;
	setp.lt.u64 	%p1806, %rd872, %rd5580;
	selp.u64 	%rd5585, 1, 0, %p1806;
	add.s64 	%rd5586, %rd5582, %rd5584;
	add.s64 	%rd5587, %rd5586, %rd5585;
	mul.lo.s64 	%rd5588, %rd2, %rd5575;
	mul.hi.u64 	%rd5589, %rd5575, %rd2;
	add.s64 	%rd5590, %rd5588, %rd866;
	setp.lt.u64 	%p1807, %rd5590, %rd5588;
	selp.u64 	%rd5591, 1, 0, %p1807;
	add.s64 	%rd873, %rd5587, %rd5590;
	setp.lt.u64 	%p1808, %rd873, %rd5587;
	selp.u64 	%rd5592, 1, 0, %p1808;
	add.s64 	%rd5593, %rd5589, %rd5591;
	add.s64 	%rd5594, %rd5593, %rd5592;
	mul.lo.s64 	%rd5595, %rd3, %rd5575;
	mul.hi.u64 	%rd5596, %rd5575, %rd3;
	add.s64 	%rd5597, %rd5595, %rd9356;
	setp.lt.u64 	%p1809, %rd5597, %rd5595;
	selp.u64 	%rd5598, 1, 0, %p1809;
	add.s64 	%rd874, %rd5594, %rd5597;
	setp.lt.u64 	%p1810, %rd874, %rd5594;
	selp.u64 	%rd5599, 1, 0, %p1810;
	add.s64 	%rd5600, %rd5596, %rd5598;
	add.s64 	%rd875, %rd5600, %rd5599;
	setp.eq.s64 	%p1811, %rd875, 0;
	@%p1811 bra 	$L__BB1_176;
	add.s64 	%rd876, %rd9355, %rd875;
	setp.ge.u64 	%p1812, %rd876, %rd9355;
	mov.u64 	%rd9355, %rd876;
	@%p1812 bra 	$L__BB1_176;
	add.s64 	%rd9354, %rd9354, 1;
	setp.eq.s64 	%p1813, %rd9354, 0;
	selp.u64 	%rd5601, 1, 0, %p1813;
	add.s64 	%rd9353, %rd9353, %rd5601;
$L__BB1_176:
	mul.lo.s64 	%rd5602, %rd862, %rd872;
	mul.lo.s64 	%rd5603, %rd5602, %rd863;
	mul.hi.u64 	%rd5604, %rd5602, %rd863;
	not.b64 	%rd5605, %rd5603;
	setp.gt.u64 	%p1814, %rd872, %rd5605;
	selp.u64 	%rd5606, 1, 0, %p1814;
	add.s64 	%rd5607, %rd5604, %rd5606;
	mul.lo.s64 	%rd5608, %rd1, %rd5602;
	mul.hi.u64 	%rd5609, %rd5602, %rd1;
	add.s64 	%rd5610, %rd5608, %rd873;
	setp.lt.u64 	%p1815, %rd5610, %rd5608;
	selp.u64 	%rd5611, 1, 0, %p1815;
	add.s64 	%rd882, %rd5607, %rd5610;
	setp.lt.u64 	%p1816, %rd882, %rd5607;
	selp.u64 	%rd5612, 1, 0, %p1816;
	add.s64 	%rd5613, %rd5609, %rd5611;
	add.s64 	%rd5614, %rd5613, %rd5612;
	mul.lo.s64 	%rd5615, %rd2, %rd5602;
	mul.hi.u64 	%rd5616, %rd5602, %rd2;
	add.s64 	%rd5617, %rd5615, %rd874;
	setp.lt.u64 	%p1817, %rd5617, %rd5615;
	selp.u64 	%rd5618, 1, 0, %p1817;
	add.s64 	%rd883, %rd5614, %rd5617;
	setp.lt.u64 	%p1818, %rd883, %rd5614;
	selp.u64 	%rd5619, 1, 0, %p1818;
	add.s64 	%rd5620, %rd5616, %rd5618;
	add.s64 	%rd5621, %rd5620, %rd5619;
	mul.lo.s64 	%rd5622, %rd3, %rd5602;
	mul.hi.u64 	%rd5623, %rd5602, %rd3;
	add.s64 	%rd5624, %rd5622, %rd9355;
	setp.lt.u64 	%p1819, %rd5624, %rd5622;
	selp.u64 	%rd5625, 1, 0, %p1819;
	add.s64 	%rd884, %rd5621, %rd5624;
	setp.lt.u64 	%p1820, %rd884, %rd5621;
	selp.u64 	%rd5626, 1, 0, %p1820;
	add.s64 	%rd5627, %rd5623, %rd5625;
	add.s64 	%rd885, %rd5627, %rd5626;
	setp.eq.s64 	%p1821, %rd885, 0;
	@%p1821 bra 	$L__BB1_178;
	add.s64 	%rd886, %rd9354, %rd885;
	setp.lt.u64 	%p1822, %rd886, %rd9354;
	selp.u64 	%rd5628, 1, 0, %p1822;
	add.s64 	%rd9353, %rd9353, %rd5628;
	mov.u64 	%rd9354, %rd886;
$L__BB1_178:
	mul.lo.s64 	%rd5629, %rd862, %rd882;
	mul.lo.s64 	%rd5630, %rd5629, %rd863;
	mul.hi.u64 	%rd5631, %rd5629, %rd863;
	not.b64 	%rd5632, %rd5630;
	setp.gt.u64 	%p1824, %rd882, %rd5632;
	selp.u64 	%rd5633, 1, 0, %p1824;
	add.s64 	%rd5634, %rd5631, %rd5633;
	mul.lo.s64 	%rd5635, %rd1, %rd5629;
	mul.hi.u64 	%rd5636, %rd5629, %rd1;
	add.s64 	%rd5637, %rd5635, %rd883;
	setp.lt.u64 	%p1825, %rd5637, %rd5635;
	selp.u64 	%rd5638, 1, 0, %p1825;
	add.s64 	%rd890, %rd5634, %rd5637;
	setp.lt.u64 	%p1826, %rd890, %rd5634;
	selp.u64 	%rd5639, 1, 0, %p1826;
	add.s64 	%rd5640, %rd5636, %rd5638;
	add.s64 	%rd5641, %rd5640, %rd5639;
	mul.lo.s64 	%rd5642, %rd2, %rd5629;
	mul.hi.u64 	%rd5643, %rd5629, %rd2;
	add.s64 	%rd5644, %rd5642, %rd884;
	setp.lt.u64 	%p1827, %rd5644, %rd5642;
	selp.u64 	%rd5645, 1, 0, %p1827;
	add.s64 	%rd891, %rd5641, %rd5644;
	setp.lt.u64 	%p1828, %rd891, %rd5641;
	selp.u64 	%rd5646, 1, 0, %p1828;
	add.s64 	%rd5647, %rd5643, %rd5645;
	add.s64 	%rd5648, %rd5647, %rd5646;
	mul.lo.s64 	%rd5649, %rd3, %rd5629;
	mul.hi.u64 	%rd5650, %rd5629, %rd3;
	add.s64 	%rd5651, %rd5649, %rd9354;
	setp.lt.u64 	%p1829, %rd5651, %rd5649;
	selp.u64 	%rd5652, 1, 0, %p1829;
	add.s64 	%rd892, %rd5648, %rd5651;
	setp.lt.u64 	%p1830, %rd892, %rd5648;
	selp.u64 	%rd5653, 1, 0, %p1830;
	add.s64 	%rd5654, %rd5650, %rd5652;
	add.s64 	%rd5655, %rd5654, %rd5653;
	add.s64 	%rd893, %rd9353, %rd5655;
	setp.lt.u64 	%p1831, %rd890, %rd863;
	selp.u64 	%rd894, 1, 0, %p1831;
	setp.lt.u64 	%p1832, %rd891, %rd1;
	setp.eq.s64 	%p1833, %rd891, %rd1;
	and.pred  	%p1834, %p1831, %p1833;
	or.pred  	%p1836, %p1832, %p1834;
	selp.u64 	%rd895, 1, 0, %p1836;
	setp.lt.u64 	%p1837, %rd892, %rd2;
	setp.eq.s64 	%p1838, %rd892, %rd2;
	and.pred  	%p1839, %p1838, %p1836;
	or.pred  	%p79, %p1837, %p1839;
	setp.lt.u64 	%p1841, %rd893, %rd3;
	mov.pred 	%p3365, 0;
	@%p1841 bra 	$L__BB1_180;
	not.pred 	%p1842, %p79;
	setp.ne.s64 	%p1843, %rd893, %rd3;
	or.pred  	%p3365, %p1843, %p1842;
$L__BB1_180:
	selp.b64 	%rd5656, %rd863, 0, %p3365;
	sub.s64 	%rd900, %rd890, %rd5656;
	add.s64 	%rd5657, %rd1, %rd894;
	selp.b64 	%rd5658, %rd5657, 0, %p3365;
	sub.s64 	%rd901, %rd891, %rd5658;
	add.s64 	%rd5659, %rd2, %rd895;
	selp.b64 	%rd5660, %rd5659, 0, %p3365;
	sub.s64 	%rd902, %rd892, %rd5660;
	selp.u64 	%rd5661, 1, 0, %p79;
	add.s64 	%rd5662, %rd3, %rd5661;
	selp.b64 	%rd5663, %rd5662, 0, %p3365;
	sub.s64 	%rd903, %rd893, %rd5663;
	mul.lo.s64 	%rd5664, %rd9344, %rd9344;
	mul.hi.u64 	%rd5665, %rd9344, %rd9344;
	mul.lo.s64 	%rd5666, %rd9343, %rd9344;
	mul.hi.u64 	%rd5667, %rd9344, %rd9343;
	add.s64 	%rd5668, %rd5666, %rd5665;
	setp.lt.u64 	%p1844, %rd5668, %rd5666;
	selp.u64 	%rd5669, 1, 0, %p1844;
	add.s64 	%rd5670, %rd5667, %rd5669;
	mul.lo.s64 	%rd5671, %rd9342, %rd9344;
	mul.hi.u64 	%rd5672, %rd9344, %rd9342;
	add.s64 	%rd5673, %rd5671, %rd5670;
	setp.lt.u64 	%p1845, %rd5673, %rd5671;
	selp.u64 	%rd5674, 1, 0, %p1845;
	add.s64 	%rd5675, %rd5672, %rd5674;
	mul.lo.s64 	%rd5676, %rd9341, %rd9344;
	mul.hi.u64 	%rd5677, %rd9344, %rd9341;
	add.s64 	%rd5678, %rd5676, %rd5675;
	setp.lt.u64 	%p1846, %rd5678, %rd5676;
	selp.u64 	%rd5679, 1, 0, %p1846;
	add.s64 	%rd5680, %rd5677, %rd5679;
	mul.hi.u64 	%rd5681, %rd9343, %rd9344;
	add.s64 	%rd5682, %rd5668, %rd5666;
	setp.lt.u64 	%p1847, %rd5682, %rd5668;
	selp.u64 	%rd5683, 1, 0, %p1847;
	add.s64 	%rd5684, %rd5681, %rd5683;
	mul.lo.s64 	%rd5685, %rd9343, %rd9343;
	mul.hi.u64 	%rd5686, %rd9343, %rd9343;
	add.s64 	%rd5687, %rd5685, %rd5673;
	setp.lt.u64 	%p1848, %rd5687, %rd5685;
	selp.u64 	%rd5688, 1, 0, %p1848;
	add.s64 	%rd5689, %rd5687, %rd5684;
	setp.lt.u64 	%p1849, %rd5689, %rd5687;
	selp.u64 	%rd5690, 1, 0, %p1849;
	add.s64 	%rd5691, %rd5686, %rd5688;
	add.s64 	%rd5692, %rd5691, %rd5690;
	mul.lo.s64 	%rd5693, %rd9342, %rd9343;
	mul.hi.u64 	%rd5694, %rd9343, %rd9342;
	add.s64 	%rd5695, %rd5693, %rd5678;
	setp.lt.u64 	%p1850, %rd5695, %rd5693;
	selp.u64 	%rd5696, 1, 0, %p1850;
	add.s64 	%rd5697, %rd5695, %rd5692;
	setp.lt.u64 	%p1851, %rd5697, %rd5695;
	selp.u64 	%rd5698, 1, 0, %p1851;
	add.s64 	%rd5699, %rd5694, %rd5696;
	add.s64 	%rd5700, %rd5699, %rd5698;
	mul.lo.s64 	%rd5701, %rd9341, %rd9343;
	mul.hi.u64 	%rd5702, %rd9343, %rd9341;
	add.s64 	%rd5703, %rd5701, %rd5680;
	setp.lt.u64 	%p1852, %rd5703, %rd5701;
	selp.u64 	%rd5704, 1, 0, %p1852;
	add.s64 	%rd5705, %rd5703, %rd5700;
	setp.lt.u64 	%p1853, %rd5705, %rd5703;
	selp.u64 	%rd5706, 1, 0, %p1853;
	add.s64 	%rd5707, %rd5702, %rd5704;
	add.s64 	%rd5708, %rd5707, %rd5706;
	mul.hi.u64 	%rd5709, %rd9342, %rd9344;
	add.s64 	%rd5710, %rd5671, %rd5689;
	setp.lt.u64 	%p1854, %rd5710, %rd5671;
	selp.u64 	%rd5711, 1, 0, %p1854;
	add.s64 	%rd5712, %rd5709, %rd5711;
	mul.hi.u64 	%rd5713, %rd9342, %rd9343;
	add.s64 	%rd5714, %rd5693, %rd5697;
	setp.lt.u64 	%p1855, %rd5714, %rd5693;
	selp.u64 	%rd5715, 1, 0, %p1855;
	add.s64 	%rd5716, %rd5714, %rd5712;
	setp.lt.u64 	%p1856, %rd5716, %rd5714;
	selp.u64 	%rd5717, 1, 0, %p1856;
	add.s64 	%rd5718, %rd5713, %rd5715;
	add.s64 	%rd5719, %rd5718, %rd5717;
	mul.lo.s64 	%rd5720, %rd9342, %rd9342;
	mul.hi.u64 	%rd5721, %rd9342, %rd9342;
	add.s64 	%rd5722, %rd5720, %rd5705;
	setp.lt.u64 	%p1857, %rd5722, %rd5720;
	selp.u64 	%rd5723, 1, 0, %p1857;
	add.s64 	%rd5724, %rd5722, %rd5719;
	setp.lt.u64 	%p1858, %rd5724, %rd5722;
	selp.u64 	%rd5725, 1, 0, %p1858;
	add.s64 	%rd5726, %rd5721, %rd5723;
	add.s64 	%rd5727, %rd5726, %rd5725;
	mul.lo.s64 	%rd5728, %rd9341, %rd9342;
	mul.hi.u64 	%rd5729, %rd9342, %rd9341;
	add.s64 	%rd5730, %rd5728, %rd5708;
	setp.lt.u64 	%p1859, %rd5730, %rd5728;
	selp.u64 	%rd5731, 1, 0, %p1859;
	add.s64 	%rd5732, %rd5730, %rd5727;
	setp.lt.u64 	%p1860, %rd5732, %rd5730;
	selp.u64 	%rd5733, 1, 0, %p1860;
	add.s64 	%rd5734, %rd5729, %rd5731;
	add.s64 	%rd5735, %rd5734, %rd5733;
	mul.hi.u64 	%rd5736, %rd9341, %rd9344;
	add.s64 	%rd5737, %rd5676, %rd5716;
	setp.lt.u64 	%p1861, %rd5737, %rd5676;
	selp.u64 	%rd5738, 1, 0, %p1861;
	add.s64 	%rd5739, %rd5736, %rd5738;
	mul.hi.u64 	%rd5740, %rd9341, %rd9343;
	add.s64 	%rd5741, %rd5701, %rd5724;
	setp.lt.u64 	%p1862, %rd5741, %rd5701;
	selp.u64 	%rd5742, 1, 0, %p1862;
	add.s64 	%rd9365, %rd5741, %rd5739;
	setp.lt.u64 	%p1863, %rd9365, %rd5741;
	selp.u64 	%rd5743, 1, 0, %p1863;
	add.s64 	%rd5744, %rd5740, %rd5742;
	add.s64 	%rd5745, %rd5744, %rd5743;
	mul.hi.u64 	%rd5746, %rd9341, %rd9342;
	add.s64 	%rd5747, %rd5728, %rd5732;
	setp.lt.u64 	%p1864, %rd5747, %rd5728;
	selp.u64 	%rd5748, 1, 0, %p1864;
	add.s64 	%rd9364, %rd5747, %rd5745;
	setp.lt.u64 	%p1865, %rd9364, %rd5747;
	selp.u64 	%rd5749, 1, 0, %p1865;
	add.s64 	%rd5750, %rd5746, %rd5748;
	add.s64 	%rd5751, %rd5750, %rd5749;
	mul.lo.s64 	%rd5752, %rd9341, %rd9341;
	mul.hi.u64 	%rd5753, %rd9341, %rd9341;
	add.s64 	%rd5754, %rd5752, %rd5735;
	setp.lt.u64 	%p1866, %rd5754, %rd5752;
	selp.u64 	%rd5755, 1, 0, %p1866;
	add.s64 	%rd9363, %rd5754, %rd5751;
	setp.lt.u64 	%p1867, %rd9363, %rd5754;
	selp.u64 	%rd5756, 1, 0, %p1867;
	add.s64 	%rd5757, %rd5753, %rd5755;
	add.s64 	%rd9362, %rd5757, %rd5756;
	mul.lo.s64 	%rd5758, %rd862, %rd5664;
	mul.lo.s64 	%rd5759, %rd5758, %rd863;
	mul.hi.u64 	%rd5760, %rd5758, %rd863;
	not.b64 	%rd5761, %rd5759;
	setp.gt.u64 	%p1868, %rd5664, %rd5761;
	selp.u64 	%rd5762, 1, 0, %p1868;
	add.s64 	%rd5763, %rd5760, %rd5762;
	mul.lo.s64 	%rd5764, %rd1, %rd5758;
	mul.hi.u64 	%rd5765, %rd5758, %rd1;
	add.s64 	%rd5766, %rd5764, %rd5682;
	setp.lt.u64 	%p1869, %rd5766, %rd5764;
	selp.u64 	%rd5767, 1, 0, %p1869;
	add.s64 	%rd908, %rd5763, %rd5766;
	setp.lt.u64 	%p1870, %rd908, %rd5763;
	selp.u64 	%rd5768, 1, 0, %p1870;
	add.s64 	%rd5769, %rd5765, %rd5767;
	add.s64 	%rd5770, %rd5769, %rd5768;
	mul.lo.s64 	%rd5771, %rd2, %rd5758;
	mul.hi.u64 	%rd5772, %rd5758, %rd2;
	add.s64 	%rd5773, %rd5771, %rd5710;
	setp.lt.u64 	%p1871, %rd5773, %rd5771;
	selp.u64 	%rd5774, 1, 0, %p1871;
	add.s64 	%rd909, %rd5770, %rd5773;
	setp.lt.u64 	%p1872, %rd909, %rd5770;
	selp.u64 	%rd5775, 1, 0, %p1872;
	add.s64 	%rd5776, %rd5772, %rd5774;
	add.s64 	%rd5777, %rd5776, %rd5775;
	mul.lo.s64 	%rd5778, %rd3, %rd5758;
	mul.hi.u64 	%rd5779, %rd5758, %rd3;
	add.s64 	%rd5780, %rd5778, %rd5737;
	setp.lt.u64 	%p1873, %rd5780, %rd5778;
	selp.u64 	%rd5781, 1, 0, %p1873;
	add.s64 	%rd910, %rd5777, %rd5780;
	setp.lt.u64 	%p1874, %rd910, %rd5777;
	selp.u64 	%rd5782, 1, 0, %p1874;
	add.s64 	%rd5783, %rd5779, %rd5781;
	add.s64 	%rd911, %rd5783, %rd5782;
	setp.ne.s64 	%p1875, %rd911, 0;
	@%p1875 bra 	$L__BB1_391;
$L__BB1_181:
	mul.lo.s64 	%rd5786, %rd862, %rd908;
	mul.lo.s64 	%rd5787, %rd5786, %rd863;
	mul.hi.u64 	%rd5788, %rd5786, %rd863;
	not.b64 	%rd5789, %rd5787;
	setp.gt.u64 	%p1879, %rd908, %rd5789;
	selp.u64 	%rd5790, 1, 0, %p1879;
	add.s64 	%rd5791, %rd5788, %rd5790;
	mul.lo.s64 	%rd5792, %rd1, %rd5786;
	mul.hi.u64 	%rd5793, %rd5786, %rd1;
	add.s64 	%rd5794, %rd5792, %rd909;
	setp.lt.u64 	%p1880, %rd5794, %rd5792;
	selp.u64 	%rd5795, 1, 0, %p1880;
	add.s64 	%rd916, %rd5791, %rd5794;
	setp.lt.u64 	%p1881, %rd916, %rd5791;
	selp.u64 	%rd5796, 1, 0, %p1881;
	add.s64 	%rd5797, %rd5793, %rd5795;
	add.s64 	%rd5798, %rd5797, %rd5796;
	mul.lo.s64 	%rd5799, %rd2, %rd5786;
	mul.hi.u64 	%rd5800, %rd5786, %rd2;
	add.s64 	%rd5801, %rd5799, %rd910;
	setp.lt.u64 	%p1882, %rd5801, %rd5799;
	selp.u64 	%rd5802, 1, 0, %p1882;
	add.s64 	%rd917, %rd5798, %rd5801;
	setp.lt.u64 	%p1883, %rd917, %rd5798;
	selp.u64 	%rd5803, 1, 0, %p1883;
	add.s64 	%rd5804, %rd5800, %rd5802;
	add.s64 	%rd5805, %rd5804, %rd5803;
	mul.lo.s64 	%rd5806, %rd3, %rd5786;
	mul.hi.u64 	%rd5807, %rd5786, %rd3;
	add.s64 	%rd5808, %rd5806, %rd9365;
	setp.lt.u64 	%p1884, %rd5808, %rd5806;
	selp.u64 	%rd5809, 1, 0, %p1884;
	add.s64 	%rd918, %rd5805, %rd5808;
	setp.lt.u64 	%p1885, %rd918, %rd5805;
	selp.u64 	%rd5810, 1, 0, %p1885;
	add.s64 	%rd5811, %rd5807, %rd5809;
	add.s64 	%rd919, %rd5811, %rd5810;
	setp.eq.s64 	%p1886, %rd919, 0;
	@%p1886 bra 	$L__BB1_184;
	add.s64 	%rd920, %rd9364, %rd919;
	setp.ge.u64 	%p1887, %rd920, %rd9364;
	mov.u64 	%rd9364, %rd920;
	@%p1887 bra 	$L__BB1_184;
	add.s64 	%rd9363, %rd9363, 1;
	setp.eq.s64 	%p1888, %rd9363, 0;
	selp.u64 	%rd5812, 1, 0, %p1888;
	add.s64 	%rd9362, %rd9362, %rd5812;
$L__BB1_184:
	mul.lo.s64 	%rd5813, %rd862, %rd916;
	mul.lo.s64 	%rd5814, %rd5813, %rd863;
	mul.hi.u64 	%rd5815, %rd5813, %rd863;
	not.b64 	%rd5816, %rd5814;
	setp.gt.u64 	%p1889, %rd916, %rd5816;
	selp.u64 	%rd5817, 1, 0, %p1889;
	add.s64 	%rd5818, %rd5815, %rd5817;
	mul.lo.s64 	%rd5819, %rd1, %rd5813;
	mul.hi.u64 	%rd5820, %rd5813, %rd1;
	add.s64 	%rd5821, %rd5819, %rd917;
	setp.lt.u64 	%p1890, %rd5821, %rd5819;
	selp.u64 	%rd5822, 1, 0, %p1890;
	add.s64 	%rd926, %rd5818, %rd5821;
	setp.lt.u64 	%p1891, %rd926, %rd5818;
	selp.u64 	%rd5823, 1, 0, %p1891;
	add.s64 	%rd5824, %rd5820, %rd5822;
	add.s64 	%rd5825, %rd5824, %rd5823;
	mul.lo.s64 	%rd5826, %rd2, %rd5813;
	mul.hi.u64 	%rd5827, %rd5813, %rd2;
	add.s64 	%rd5828, %rd5826, %rd918;
	setp.lt.u64 	%p1892, %rd5828, %rd5826;
	selp.u64 	%rd5829, 1, 0, %p1892;
	add.s64 	%rd927, %rd5825, %rd5828;
	setp.lt.u64 	%p1893, %rd927, %rd5825;
	selp.u64 	%rd5830, 1, 0, %p1893;
	add.s64 	%rd5831, %rd5827, %rd5829;
	add.s64 	%rd5832, %rd5831, %rd5830;
	mul.lo.s64 	%rd5833, %rd3, %rd5813;
	mul.hi.u64 	%rd5834, %rd5813, %rd3;
	add.s64 	%rd5835, %rd5833, %rd9364;
	setp.lt.u64 	%p1894, %rd5835, %rd5833;
	selp.u64 	%rd5836, 1, 0, %p1894;
	add.s64 	%rd928, %rd5832, %rd5835;
	setp.lt.u64 	%p1895, %rd928, %rd5832;
	selp.u64 	%rd5837, 1, 0, %p1895;
	add.s64 	%rd5838, %rd5834, %rd5836;
	add.s64 	%rd929, %rd5838, %rd5837;
	setp.eq.s64 	%p1896, %rd929, 0;
	@%p1896 bra 	$L__BB1_186;
	add.s64 	%rd930, %rd9363, %rd929;
	setp.lt.u64 	%p1897, %rd930, %rd9363;
	selp.u64 	%rd5839, 1, 0, %p1897;
	add.s64 	%rd9362, %rd9362, %rd5839;
	mov.u64 	%rd9363, %rd930;
$L__BB1_186:
	mul.lo.s64 	%rd5840, %rd862, %rd926;
	mul.lo.s64 	%rd5841, %rd5840, %rd863;
	mul.hi.u64 	%rd5842, %rd5840, %rd863;
	not.b64 	%rd5843, %rd5841;
	setp.gt.u64 	%p1899, %rd926, %rd5843;
	selp.u64 	%rd5844, 1, 0, %p1899;
	add.s64 	%rd5845, %rd5842, %rd5844;
	mul.lo.s64 	%rd5846, %rd1, %rd5840;
	mul.hi.u64 	%rd5847, %rd5840, %rd1;
	add.s64 	%rd5848, %rd5846, %rd927;
	setp.lt.u64 	%p1900, %rd5848, %rd5846;
	selp.u64 	%rd5849, 1, 0, %p1900;
	add.s64 	%rd934, %rd5845, %rd5848;
	setp.lt.u64 	%p1901, %rd934, %rd5845;
	selp.u64 	%rd5850, 1, 0, %p1901;
	add.s64 	%rd5851, %rd5847, %rd5849;
	add.s64 	%rd5852, %rd5851, %rd5850;
	mul.lo.s64 	%rd5853, %rd2, %rd5840;
	mul.hi.u64 	%rd5854, %rd5840, %rd2;
	add.s64 	%rd5855, %rd5853, %rd928;
	setp.lt.u64 	%p1902, %rd5855, %rd5853;
	selp.u64 	%rd5856, 1, 0, %p1902;
	add.s64 	%rd935, %rd5852, %rd5855;
	setp.lt.u64 	%p1903, %rd935, %rd5852;
	selp.u64 	%rd5857, 1, 0, %p1903;
	add.s64 	%rd5858, %rd5854, %rd5856;
	add.s64 	%rd5859, %rd5858, %rd5857;
	mul.lo.s64 	%rd5860, %rd3, %rd5840;
	mul.hi.u64 	%rd5861, %rd5840, %rd3;
	add.s64 	%rd5862, %rd5860, %rd9363;
	setp.lt.u64 	%p1904, %rd5862, %rd5860;
	selp.u64 	%rd5863, 1, 0, %p1904;
	add.s64 	%rd936, %rd5859, %rd5862;
	setp.lt.u64 	%p1905, %rd936, %rd5859;
	selp.u64 	%rd5864, 1, 0, %p1905;
	add.s64 	%rd5865, %rd5861, %rd5863;
	add.s64 	%rd5866, %rd5865, %rd5864;
	add.s64 	%rd937, %rd9362, %rd5866;
	setp.lt.u64 	%p1906, %rd934, %rd863;
	selp.u64 	%rd938, 1, 0, %p1906;
	setp.lt.u64 	%p1907, %rd935, %rd1;
	setp.eq.s64 	%p1908, %rd935, %rd1;
	and.pred  	%p1909, %p1906, %p1908;
	or.pred  	%p1911, %p1907, %p1909;
	selp.u64 	%rd939, 1, 0, %p1911;
	setp.lt.u64 	%p1912, %rd936, %rd2;
	setp.eq.s64 	%p1913, %rd936, %rd2;
	and.pred  	%p1914, %p1913, %p1911;
	or.pred  	%p82, %p1912, %p1914;
	setp.lt.u64 	%p1916, %rd937, %rd3;
	mov.pred 	%p3366, 0;
	@%p1916 bra 	$L__BB1_188;
	not.pred 	%p1917, %p82;
	setp.ne.s64 	%p1918, %rd937, %rd3;
	or.pred  	%p3366, %p1918, %p1917;
$L__BB1_188:
	selp.b64 	%rd5867, %rd863, 0, %p3366;
	sub.s64 	%rd944, %rd934, %rd5867;
	add.s64 	%rd5868, %rd1, %rd938;
	selp.b64 	%rd5869, %rd5868, 0, %p3366;
	sub.s64 	%rd945, %rd935, %rd5869;
	add.s64 	%rd5870, %rd2, %rd939;
	selp.b64 	%rd5871, %rd5870, 0, %p3366;
	sub.s64 	%rd946, %rd936, %rd5871;
	selp.u64 	%rd5872, 1, 0, %p82;
	add.s64 	%rd5873, %rd3, %rd5872;
	selp.b64 	%rd5874, %rd5873, 0, %p3366;
	sub.s64 	%rd947, %rd937, %rd5874;
	mul.lo.s64 	%rd5875, %rd944, %rd27;
	mul.hi.u64 	%rd5876, %rd27, %rd944;
	mul.lo.s64 	%rd5877, %rd945, %rd27;
	mul.hi.u64 	%rd5878, %rd27, %rd945;
	add.s64 	%rd5879, %rd5877, %rd5876;
	setp.lt.u64 	%p1919, %rd5879, %rd5877;
	selp.u64 	%rd5880, 1, 0, %p1919;
	add.s64 	%rd5881, %rd5878, %rd5880;
	mul.lo.s64 	%rd5882, %rd946, %rd27;
	mul.hi.u64 	%rd5883, %rd27, %rd946;
	add.s64 	%rd5884, %rd5882, %rd5881;
	setp.lt.u64 	%p1920, %rd5884, %rd5882;
	selp.u64 	%rd5885, 1, 0, %p1920;
	add.s64 	%rd5886, %rd5883, %rd5885;
	mul.lo.s64 	%rd5887, %rd947, %rd27;
	mul.hi.u64 	%rd5888, %rd27, %rd947;
	add.s64 	%rd5889, %rd5887, %rd5886;
	setp.lt.u64 	%p1921, %rd5889, %rd5887;
	selp.u64 	%rd5890, 1, 0, %p1921;
	add.s64 	%rd5891, %rd5888, %rd5890;
	mul.lo.s64 	%rd5892, %rd944, %rd26;
	mul.hi.u64 	%rd5893, %rd26, %rd944;
	add.s64 	%rd5894, %rd5892, %rd5879;
	setp.lt.u64 	%p1922, %rd5894, %rd5892;
	selp.u64 	%rd5895, 1, 0, %p1922;
	add.s64 	%rd5896, %rd5893, %rd5895;
	mul.lo.s64 	%rd5897, %rd945, %rd26;
	mul.hi.u64 	%rd5898, %rd26, %rd945;
	add.s64 	%rd5899, %rd5897, %rd5884;
	setp.lt.u64 	%p1923, %rd5899, %rd5897;
	selp.u64 	%rd5900, 1, 0, %p1923;
	add.s64 	%rd5901, %rd5899, %rd5896;
	setp.lt.u64 	%p1924, %rd5901, %rd5899;
	selp.u64 	%rd5902, 1, 0, %p1924;
	add.s64 	%rd5903, %rd5898, %rd5900;
	add.s64 	%rd5904, %rd5903, %rd5902;
	mul.lo.s64 	%rd5905, %rd946, %rd26;
	mul.hi.u64 	%rd5906, %rd26, %rd946;
	add.s64 	%rd5907, %rd5905, %rd5889;
	setp.lt.u64 	%p1925, %rd5907, %rd5905;
	selp.u64 	%rd5908, 1, 0, %p1925;
	add.s64 	%rd5909, %rd5907, %rd5904;
	setp.lt.u64 	%p1926, %rd5909, %rd5907;
	selp.u64 	%rd5910, 1, 0, %p1926;
	add.s64 	%rd5911, %rd5906, %rd5908;
	add.s64 	%rd5912, %rd5911, %rd5910;
	mul.lo.s64 	%rd5913, %rd947, %rd26;
	mul.hi.u64 	%rd5914, %rd26, %rd947;
	add.s64 	%rd5915, %rd5913, %rd5891;
	setp.lt.u64 	%p1927, %rd5915, %rd5913;
	selp.u64 	%rd5916, 1, 0, %p1927;
	add.s64 	%rd5917, %rd5915, %rd5912;
	setp.lt.u64 	%p1928, %rd5917, %rd5915;
	selp.u64 	%rd5918, 1, 0, %p1928;
	add.s64 	%rd5919, %rd5914, %rd5916;
	add.s64 	%rd5920, %rd5919, %rd5918;
	mul.lo.s64 	%rd5921, %rd944, %rd25;
	mul.hi.u64 	%rd5922, %rd25, %rd944;
	add.s64 	%rd5923, %rd5921, %rd5901;
	setp.lt.u64 	%p1929, %rd5923, %rd5921;
	selp.u64 	%rd5924, 1, 0, %p1929;
	add.s64 	%rd5925, %rd5922, %rd5924;
	mul.lo.s64 	%rd5926, %rd945, %rd25;
	mul.hi.u64 	%rd5927, %rd25, %rd945;
	add.s64 	%rd5928, %rd5926, %rd5909;
	setp.lt.u64 	%p1930, %rd5928, %rd5926;
	selp.u64 	%rd5929, 1, 0, %p1930;
	add.s64 	%rd5930, %rd5928, %rd5925;
	setp.lt.u64 	%p1931, %rd5930, %rd5928;
	selp.u64 	%rd5931, 1, 0, %p1931;
	add.s64 	%rd5932, %rd5927, %rd5929;
	add.s64 	%rd5933, %rd5932, %rd5931;
	mul.lo.s64 	%rd5934, %rd946, %rd25;
	mul.hi.u64 	%rd5935, %rd25, %rd946;
	add.s64 	%rd5936, %rd5934, %rd5917;
	setp.lt.u64 	%p1932, %rd5936, %rd5934;
	selp.u64 	%rd5937, 1, 0, %p1932;
	add.s64 	%rd5938, %rd5936, %rd5933;
	setp.lt.u64 	%p1933, %rd5938, %rd5936;
	selp.u64 	%rd5939, 1, 0, %p1933;
	add.s64 	%rd5940, %rd5935, %rd5937;
	add.s64 	%rd5941, %rd5940, %rd5939;
	mul.lo.s64 	%rd5942, %rd947, %rd25;
	mul.hi.u64 	%rd5943, %rd25, %rd947;
	add.s64 	%rd5944, %rd5942, %rd5920;
	setp.lt.u64 	%p1934, %rd5944, %rd5942;
	selp.u64 	%rd5945, 1, 0, %p1934;
	add.s64 	%rd5946, %rd5944, %rd5941;
	setp.lt.u64 	%p1935, %rd5946, %rd5944;
	selp.u64 	%rd5947, 1, 0, %p1935;
	add.s64 	%rd5948, %rd5943, %rd5945;
	add.s64 	%rd5949, %rd5948, %rd5947;
	mul.lo.s64 	%rd5950, %rd944, %rd24;
	mul.hi.u64 	%rd5951, %rd24, %rd944;
	add.s64 	%rd5952, %rd5950, %rd5930;
	setp.lt.u64 	%p1936, %rd5952, %rd5950;
	selp.u64 	%rd5953, 1, 0, %p1936;
	add.s64 	%rd5954, %rd5951, %rd5953;
	mul.lo.s64 	%rd5955, %rd945, %rd24;
	mul.hi.u64 	%rd5956, %rd24, %rd945;
	add.s64 	%rd5957, %rd5955, %rd5938;
	setp.lt.u64 	%p1937, %rd5957, %rd5955;
	selp.u64 	%rd5958, 1, 0, %p1937;
	add.s64 	%rd9374, %rd5957, %rd5954;
	setp.lt.u64 	%p1938, %rd9374, %rd5957;
	selp.u64 	%rd5959, 1, 0, %p1938;
	add.s64 	%rd5960, %rd5956, %rd5958;
	add.s64 	%rd5961, %rd5960, %rd5959;
	mul.lo.s64 	%rd5962, %rd946, %rd24;
	mul.hi.u64 	%rd5963, %rd24, %rd946;
	add.s64 	%rd5964, %rd5962, %rd5946;
	setp.lt.u64 	%p1939, %rd5964, %rd5962;
	selp.u64 	%rd5965, 1, 0, %p1939;
	add.s64 	%rd9373, %rd5964, %rd5961;
	setp.lt.u64 	%p1940, %rd9373, %rd5964;
	selp.u64 	%rd5966, 1, 0, %p1940;
	add.s64 	%rd5967, %rd5963, %rd5965;
	add.s64 	%rd5968, %rd5967, %rd5966;
	mul.lo.s64 	%rd5969, %rd947, %rd24;
	mul.hi.u64 	%rd5970, %rd24, %rd947;
	add.s64 	%rd5971, %rd5969, %rd5949;
	setp.lt.u64 	%p1941, %rd5971, %rd5969;
	selp.u64 	%rd5972, 1, 0, %p1941;
	add.s64 	%rd9372, %rd5971, %rd5968;
	setp.lt.u64 	%p1942, %rd9372, %rd5971;
	selp.u64 	%rd5973, 1, 0, %p1942;
	add.s64 	%rd5974, %rd5970, %rd5972;
	add.s64 	%rd9371, %rd5974, %rd5973;
	mul.lo.s64 	%rd5975, %rd862, %rd5875;
	mul.lo.s64 	%rd5976, %rd5975, %rd863;
	mul.hi.u64 	%rd5977, %rd5975, %rd863;
	not.b64 	%rd5978, %rd5976;
	setp.gt.u64 	%p1943, %rd5875, %rd5978;
	selp.u64 	%rd5979, 1, 0, %p1943;
	add.s64 	%rd5980, %rd5977, %rd5979;
	mul.lo.s64 	%rd5981, %rd1, %rd5975;
	mul.hi.u64 	%rd5982, %rd5975, %rd1;
	add.s64 	%rd5983, %rd5981, %rd5894;
	setp.lt.u64 	%p1944, %rd5983, %rd5981;
	selp.u64 	%rd5984, 1, 0, %p1944;
	add.s64 	%rd952, %rd5980, %rd5983;
	setp.lt.u64 	%p1945, %rd952, %rd5980;
	selp.u64 	%rd5985, 1, 0, %p1945;
	add.s64 	%rd5986, %rd5982, %rd5984;
	add.s64 	%rd5987, %rd5986, %rd5985;
	mul.lo.s64 	%rd5988, %rd2, %rd5975;
	mul.hi.u64 	%rd5989, %rd5975, %rd2;
	add.s64 	%rd5990, %rd5988, %rd5923;
	setp.lt.u64 	%p1946, %rd5990, %rd5988;
	selp.u64 	%rd5991, 1, 0, %p1946;
	add.s64 	%rd953, %rd5987, %rd5990;
	setp.lt.u64 	%p1947, %rd953, %rd5987;
	selp.u64 	%rd5992, 1, 0, %p1947;
	add.s64 	%rd5993, %rd5989, %rd5991;
	add.s64 	%rd5994, %rd5993, %rd5992;
	mul.lo.s64 	%rd5995, %rd3, %rd5975;
	mul.hi.u64 	%rd5996, %rd5975, %rd3;
	add.s64 	%rd5997, %rd5995, %rd5952;
	setp.lt.u64 	%p1948, %rd5997, %rd5995;
	selp.u64 	%rd5998, 1, 0, %p1948;
	add.s64 	%rd954, %rd5994, %rd5997;
	setp.lt.u64 	%p1949, %rd954, %rd5994;
	selp.u64 	%rd5999, 1, 0, %p1949;
	add.s64 	%rd6000, %rd5996, %rd5998;
	add.s64 	%rd955, %rd6000, %rd5999;
	setp.ne.s64 	%p1950, %rd955, 0;
	@%p1950 bra 	$L__BB1_394;
$L__BB1_189:
	mul.lo.s64 	%rd6003, %rd862, %rd952;
	mul.lo.s64 	%rd6004, %rd6003, %rd863;
	mul.hi.u64 	%rd6005, %rd6003, %rd863;
	not.b64 	%rd6006, %rd6004;
	setp.gt.u64 	%p1954, %rd952, %rd6006;
	selp.u64 	%rd6007, 1, 0, %p1954;
	add.s64 	%rd6008, %rd6005, %rd6007;
	mul.lo.s64 	%rd6009, %rd1, %rd6003;
	mul.hi.u64 	%rd6010, %rd6003, %rd1;
	add.s64 	%rd6011, %rd6009, %rd953;
	setp.lt.u64 	%p1955, %rd6011, %rd6009;
	selp.u64 	%rd6012, 1, 0, %p1955;
	add.s64 	%rd960, %rd6008, %rd6011;
	setp.lt.u64 	%p1956, %rd960, %rd6008;
	selp.u64 	%rd6013, 1, 0, %p1956;
	add.s64 	%rd6014, %rd6010, %rd6012;
	add.s64 	%rd6015, %rd6014, %rd6013;
	mul.lo.s64 	%rd6016, %rd2, %rd6003;
	mul.hi.u64 	%rd6017, %rd6003, %rd2;
	add.s64 	%rd6018, %rd6016, %rd954;
	setp.lt.u64 	%p1957, %rd6018, %rd6016;
	selp.u64 	%rd6019, 1, 0, %p1957;
	add.s64 	%rd961, %rd6015, %rd6018;
	setp.lt.u64 	%p1958, %rd961, %rd6015;
	selp.u64 	%rd6020, 1, 0, %p1958;
	add.s64 	%rd6021, %rd6017, %rd6019;
	add.s64 	%rd6022, %rd6021, %rd6020;
	mul.lo.s64 	%rd6023, %rd3, %rd6003;
	mul.hi.u64 	%rd6024, %rd6003, %rd3;
	add.s64 	%rd6025, %rd6023, %rd9374;
	setp.lt.u64 	%p1959, %rd6025, %rd6023;
	selp.u64 	%rd6026, 1, 0, %p1959;
	add.s64 	%rd962, %rd6022, %rd6025;
	setp.lt.u64 	%p1960, %rd962, %rd6022;
	selp.u64 	%rd6027, 1, 0, %p1960;
	add.s64 	%rd6028, %rd6024, %rd6026;
	add.s64 	%rd963, %rd6028, %rd6027;
	setp.eq.s64 	%p1961, %rd963, 0;
	@%p1961 bra 	$L__BB1_192;
	add.s64 	%rd964, %rd9373, %rd963;
	setp.ge.u64 	%p1962, %rd964, %rd9373;
	mov.u64 	%rd9373, %rd964;
	@%p1962 bra 	$L__BB1_192;
	add.s64 	%rd9372, %rd9372, 1;
	setp.eq.s64 	%p1963, %rd9372, 0;
	selp.u64 	%rd6029, 1, 0, %p1963;
	add.s64 	%rd9371, %rd9371, %rd6029;
$L__BB1_192:
	mul.lo.s64 	%rd6030, %rd862, %rd960;
	mul.lo.s64 	%rd6031, %rd6030, %rd863;
	mul.hi.u64 	%rd6032, %rd6030, %rd863;
	not.b64 	%rd6033, %rd6031;
	setp.gt.u64 	%p1964, %rd960, %rd6033;
	selp.u64 	%rd6034, 1, 0, %p1964;
	add.s64 	%rd6035, %rd6032, %rd6034;
	mul.lo.s64 	%rd6036, %rd1, %rd6030;
	mul.hi.u64 	%rd6037, %rd6030, %rd1;
	add.s64 	%rd6038, %rd6036, %rd961;
	setp.lt.u64 	%p1965, %rd6038, %rd6036;
	selp.u64 	%rd6039, 1, 0, %p1965;
	add.s64 	%rd970, %rd6035, %rd6038;
	setp.lt.u64 	%p1966, %rd970, %rd6035;
	selp.u64 	%rd6040, 1, 0, %p1966;
	add.s64 	%rd6041, %rd6037, %rd6039;
	add.s64 	%rd6042, %rd6041, %rd6040;
	mul.lo.s64 	%rd6043, %rd2, %rd6030;
	mul.hi.u64 	%rd6044, %rd6030, %rd2;
	add.s64 	%rd6045, %rd6043, %rd962;
	setp.lt.u64 	%p1967, %rd6045, %rd6043;
	selp.u64 	%rd6046, 1, 0, %p1967;
	add.s64 	%rd971, %rd6042, %rd6045;
	setp.lt.u64 	%p1968, %rd971, %rd6042;
	selp.u64 	%rd6047, 1, 0, %p1968;
	add.s64 	%rd6048, %rd6044, %rd6046;
	add.s64 	%rd6049, %rd6048, %rd6047;
	mul.lo.s64 	%rd6050, %rd3, %rd6030;
	mul.hi.u64 	%rd6051, %rd6030, %rd3;
	add.s64 	%rd6052, %rd6050, %rd9373;
	setp.lt.u64 	%p1969, %rd6052, %rd6050;
	selp.u64 	%rd6053, 1, 0, %p1969;
	add.s64 	%rd972, %rd6049, %rd6052;
	setp.lt.u64 	%p1970, %rd972, %rd6049;
	selp.u64 	%rd6054, 1, 0, %p1970;
	add.s64 	%rd6055, %rd6051, %rd6053;
	add.s64 	%rd973, %rd6055, %rd6054;
	setp.eq.s64 	%p1971, %rd973, 0;
	@%p1971 bra 	$L__BB1_194;
	add.s64 	%rd974, %rd9372, %rd973;
	setp.lt.u64 	%p1972, %rd974, %rd9372;
	selp.u64 	%rd6056, 1, 0, %p1972;
	add.s64 	%rd9371, %rd9371, %rd6056;
	mov.u64 	%rd9372, %rd974;
$L__BB1_194:
	mul.lo.s64 	%rd6057, %rd862, %rd970;
	mul.lo.s64 	%rd6058, %rd6057, %rd863;
	mul.hi.u64 	%rd6059, %rd6057, %rd863;
	not.b64 	%rd6060, %rd6058;
	setp.gt.u64 	%p1974, %rd970, %rd6060;
	selp.u64 	%rd6061, 1, 0, %p1974;
	add.s64 	%rd6062, %rd6059, %rd6061;
	mul.lo.s64 	%rd6063, %rd1, %rd6057;
	mul.hi.u64 	%rd6064, %rd6057, %rd1;
	add.s64 	%rd6065, %rd6063, %rd971;
	setp.lt.u64 	%p1975, %rd6065, %rd6063;
	selp.u64 	%rd6066, 1, 0, %p1975;
	add.s64 	%rd978, %rd6062, %rd6065;
	setp.lt.u64 	%p1976, %rd978, %rd6062;
	selp.u64 	%rd6067, 1, 0, %p1976;
	add.s64 	%rd6068, %rd6064, %rd6066;
	add.s64 	%rd6069, %rd6068, %rd6067;
	mul.lo.s64 	%rd6070, %rd2, %rd6057;
	mul.hi.u64 	%rd6071, %rd6057, %rd2;
	add.s64 	%rd6072, %rd6070, %rd972;
	setp.lt.u64 	%p1977, %rd6072, %rd6070;
	selp.u64 	%rd6073, 1, 0, %p1977;
	add.s64 	%rd979, %rd6069, %rd6072;
	setp.lt.u64 	%p1978, %rd979, %rd6069;
	selp.u64 	%rd6074, 1, 0, %p1978;
	add.s64 	%rd6075, %rd6071, %rd6073;
	add.s64 	%rd6076, %rd6075, %rd6074;
	mul.lo.s64 	%rd6077, %rd3, %rd6057;
	mul.hi.u64 	%rd6078, %rd6057, %rd3;
	add.s64 	%rd6079, %rd6077, %rd9372;
	setp.lt.u64 	%p1979, %rd6079, %rd6077;
	selp.u64 	%rd6080, 1, 0, %p1979;
	add.s64 	%rd980, %rd6076, %rd6079;
	setp.lt.u64 	%p1980, %rd980, %rd6076;
	selp.u64 	%rd6081, 1, 0, %p1980;
	add.s64 	%rd6082, %rd6078, %rd6080;
	add.s64 	%rd6083, %rd6082, %rd6081;
	add.s64 	%rd981, %rd9371, %rd6083;
	setp.lt.u64 	%p1981, %rd978, %rd863;
	selp.u64 	%rd982, 1, 0, %p1981;
	setp.lt.u64 	%p1982, %rd979, %rd1;
	setp.eq.s64 	%p1983, %rd979, %rd1;
	and.pred  	%p1984, %p1981, %p1983;
	or.pred  	%p1986, %p1982, %p1984;
	selp.u64 	%rd983, 1, 0, %p1986;
	setp.lt.u64 	%p1987, %rd980, %rd2;
	setp.eq.s64 	%p1988, %rd980, %rd2;
	and.pred  	%p1989, %p1988, %p1986;
	or.pred  	%p85, %p1987, %p1989;
	setp.lt.u64 	%p1991, %rd981, %rd3;
	mov.pred 	%p3367, 0;
	@%p1991 bra 	$L__BB1_196;
	not.pred 	%p1992, %p85;
	setp.ne.s64 	%p1993, %rd981, %rd3;
	or.pred  	%p3367, %p1993, %p1992;
$L__BB1_196:
	selp.b64 	%rd6084, %rd863, 0, %p3367;
	sub.s64 	%rd988, %rd978, %rd6084;
	add.s64 	%rd6085, %rd1, %rd982;
	selp.b64 	%rd6086, %rd6085, 0, %p3367;
	sub.s64 	%rd989, %rd979, %rd6086;
	add.s64 	%rd6087, %rd2, %rd983;
	selp.b64 	%rd6088, %rd6087, 0, %p3367;
	sub.s64 	%rd990, %rd980, %rd6088;
	selp.u64 	%rd6089, 1, 0, %p85;
	add.s64 	%rd6090, %rd3, %rd6089;
	selp.b64 	%rd6091, %rd6090, 0, %p3367;
	sub.s64 	%rd991, %rd981, %rd6091;
	mul.lo.s64 	%rd6092, %rd900, %rd9352;
	mul.hi.u64 	%rd6093, %rd9352, %rd900;
	mul.lo.s64 	%rd6094, %rd901, %rd9352;
	mul.hi.u64 	%rd6095, %rd9352, %rd901;
	add.s64 	%rd6096, %rd6094, %rd6093;
	setp.lt.u64 	%p1994, %rd6096, %rd6094;
	selp.u64 	%rd6097, 1, 0, %p1994;
	add.s64 	%rd6098, %rd6095, %rd6097;
	mul.lo.s64 	%rd6099, %rd902, %rd9352;
	mul.hi.u64 	%rd6100, %rd9352, %rd902;
	add.s64 	%rd6101, %rd6099, %rd6098;
	setp.lt.u64 	%p1995, %rd6101, %rd6099;
	selp.u64 	%rd6102, 1, 0, %p1995;
	add.s64 	%rd6103, %rd6100, %rd6102;
	mul.lo.s64 	%rd6104, %rd903, %rd9352;
	mul.hi.u64 	%rd6105, %rd9352, %rd903;
	add.s64 	%rd6106, %rd6104, %rd6103;
	setp.lt.u64 	%p1996, %rd6106, %rd6104;
	selp.u64 	%rd6107, 1, 0, %p1996;
	add.s64 	%rd6108, %rd6105, %rd6107;
	mul.lo.s64 	%rd6109, %rd900, %rd9351;
	mul.hi.u64 	%rd6110, %rd9351, %rd900;
	add.s64 	%rd6111, %rd6109, %rd6096;
	setp.lt.u64 	%p1997, %rd6111, %rd6109;
	selp.u64 	%rd6112, 1, 0, %p1997;
	add.s64 	%rd6113, %rd6110, %rd6112;
	mul.lo.s64 	%rd6114, %rd901, %rd9351;
	mul.hi.u64 	%rd6115, %rd9351, %rd901;
	add.s64 	%rd6116, %rd6114, %rd6101;
	setp.lt.u64 	%p1998, %rd6116, %rd6114;
	selp.u64 	%rd6117, 1, 0, %p1998;
	add.s64 	%rd6118, %rd6116, %rd6113;
	setp.lt.u64 	%p1999, %rd6118, %rd6116;
	selp.u64 	%rd6119, 1, 0, %p1999;
	add.s64 	%rd6120, %rd6115, %rd6117;
	add.s64 	%rd6121, %rd6120, %rd6119;
	mul.lo.s64 	%rd6122, %rd902, %rd9351;
	mul.hi.u64 	%rd6123, %rd9351, %rd902;
	add.s64 	%rd6124, %rd6122, %rd6106;
	setp.lt.u64 	%p2000, %rd6124, %rd6122;
	selp.u64 	%rd6125, 1, 0, %p2000;
	add.s64 	%rd6126, %rd6124, %rd6121;
	setp.lt.u64 	%p2001, %rd6126, %rd6124;
	selp.u64 	%rd6127, 1, 0, %p2001;
	add.s64 	%rd6128, %rd6123, %rd6125;
	add.s64 	%rd6129, %rd6128, %rd6127;
	mul.lo.s64 	%rd6130, %rd903, %rd9351;
	mul.hi.u64 	%rd6131, %rd9351, %rd903;
	add.s64 	%rd6132, %rd6130, %rd6108;
	setp.lt.u64 	%p2002, %rd6132, %rd6130;
	selp.u64 	%rd6133, 1, 0, %p2002;
	add.s64 	%rd6134, %rd6132, %rd6129;
	setp.lt.u64 	%p2003, %rd6134, %rd6132;
	selp.u64 	%rd6135, 1, 0, %p2003;
	add.s64 	%rd6136, %rd6131, %rd6133;
	add.s64 	%rd6137, %rd6136, %rd6135;
	mul.lo.s64 	%rd6138, %rd900, %rd9350;
	mul.hi.u64 	%rd6139, %rd9350, %rd900;
	add.s64 	%rd6140, %rd6138, %rd6118;
	setp.lt.u64 	%p2004, %rd6140, %rd6138;
	selp.u64 	%rd6141, 1, 0, %p2004;
	add.s64 	%rd6142, %rd6139, %rd6141;
	mul.lo.s64 	%rd6143, %rd901, %rd9350;
	mul.hi.u64 	%rd6144, %rd9350, %rd901;
	add.s64 	%rd6145, %rd6143, %rd6126;
	setp.lt.u64 	%p2005, %rd6145, %rd6143;
	selp.u64 	%rd6146, 1, 0, %p2005;
	add.s64 	%rd6147, %rd6145, %rd6142;
	setp.lt.u64 	%p2006, %rd6147, %rd6145;
	selp.u64 	%rd6148, 1, 0, %p2006;
	add.s64 	%rd6149, %rd6144, %rd6146;
	add.s64 	%rd6150, %rd6149, %rd6148;
	mul.lo.s64 	%rd6151, %rd902, %rd9350;
	mul.hi.u64 	%rd6152, %rd9350, %rd902;
	add.s64 	%rd6153, %rd6151, %rd6134;
	setp.lt.u64 	%p2007, %rd6153, %rd6151;
	selp.u64 	%rd6154, 1, 0, %p2007;
	add.s64 	%rd6155, %rd6153, %rd6150;
	setp.lt.u64 	%p2008, %rd6155, %rd6153;
	selp.u64 	%rd6156, 1, 0, %p2008;
	add.s64 	%rd6157, %rd6152, %rd6154;
	add.s64 	%rd6158, %rd6157, %rd6156;
	mul.lo.s64 	%rd6159, %rd903, %rd9350;
	mul.hi.u64 	%rd6160, %rd9350, %rd903;
	add.s64 	%rd6161, %rd6159, %rd6137;
	setp.lt.u64 	%p2009, %rd6161, %rd6159;
	selp.u64 	%rd6162, 1, 0, %p2009;
	add.s64 	%rd6163, %rd6161, %rd6158;
	setp.lt.u64 	%p2010, %rd6163, %rd6161;
	selp.u64 	%rd6164, 1, 0, %p2010;
	add.s64 	%rd6165, %rd6160, %rd6162;
	add.s64 	%rd6166, %rd6165, %rd6164;
	mul.lo.s64 	%rd6167, %rd900, %rd9349;
	mul.hi.u64 	%rd6168, %rd9349, %rd900;
	add.s64 	%rd6169, %rd6167, %rd6147;
	setp.lt.u64 	%p2011, %rd6169, %rd6167;
	selp.u64 	%rd6170, 1, 0, %p2011;
	add.s64 	%rd6171, %rd6168, %rd6170;
	mul.lo.s64 	%rd6172, %rd901, %rd9349;
	mul.hi.u64 	%rd6173, %rd9349, %rd901;
	add.s64 	%rd6174, %rd6172, %rd6155;
	setp.lt.u64 	%p2012, %rd6174, %rd6172;
	selp.u64 	%rd6175, 1, 0, %p2012;
	add.s64 	%rd9383, %rd6174, %rd6171;
	setp.lt.u64 	%p2013, %rd9383, %rd6174;
	selp.u64 	%rd6176, 1, 0, %p2013;
	add.s64 	%rd6177, %rd6173, %rd6175;
	add.s64 	%rd6178, %rd6177, %rd6176;
	mul.lo.s64 	%rd6179, %rd902, %rd9349;
	mul.hi.u64 	%rd6180, %rd9349, %rd902;
	add.s64 	%rd6181, %rd6179, %rd6163;
	setp.lt.u64 	%p2014, %rd6181, %rd6179;
	selp.u64 	%rd6182, 1, 0, %p2014;
	add.s64 	%rd9382, %rd6181, %rd6178;
	setp.lt.u64 	%p2015, %rd9382, %rd6181;
	selp.u64 	%rd6183, 1, 0, %p2015;
	add.s64 	%rd6184, %rd6180, %rd6182;
	add.s64 	%rd6185, %rd6184, %rd6183;
	mul.lo.s64 	%rd6186, %rd903, %rd9349;
	mul.hi.u64 	%rd6187, %rd9349, %rd903;
	add.s64 	%rd6188, %rd6186, %rd6166;
	setp.lt.u64 	%p2016, %rd6188, %rd6186;
	selp.u64 	%rd6189, 1, 0, %p2016;
	add.s64 	%rd9381, %rd6188, %rd6185;
	setp.lt.u64 	%p2017, %rd9381, %rd6188;
	selp.u64 	%rd6190, 1, 0, %p2017;
	add.s64 	%rd6191, %rd6187, %rd6189;
	add.s64 	%rd9380, %rd6191, %rd6190;
	mul.lo.s64 	%rd6192, %rd862, %rd6092;
	mul.lo.s64 	%rd6193, %rd6192, %rd863;
	mul.hi.u64 	%rd6194, %rd6192, %rd863;
	not.b64 	%rd6195, %rd6193;
	setp.gt.u64 	%p2018, %rd6092, %rd6195;
	selp.u64 	%rd6196, 1, 0, %p2018;
	add.s64 	%rd6197, %rd6194, %rd6196;
	mul.lo.s64 	%rd6198, %rd1, %rd6192;
	mul.hi.u64 	%rd6199, %rd6192, %rd1;
	add.s64 	%rd6200, %rd6198, %rd6111;
	setp.lt.u64 	%p2019, %rd6200, %rd6198;
	selp.u64 	%rd6201, 1, 0, %p2019;
	add.s64 	%rd996, %rd6197, %rd6200;
	setp.lt.u64 	%p2020, %rd996, %rd6197;
	selp.u64 	%rd6202, 1, 0, %p2020;
	add.s64 	%rd6203, %rd6199, %rd6201;
	add.s64 	%rd6204, %rd6203, %rd6202;
	mul.lo.s64 	%rd6205, %rd2, %rd6192;
	mul.hi.u64 	%rd6206, %rd6192, %rd2;
	add.s64 	%rd6207, %rd6205, %rd6140;
	setp.lt.u64 	%p2021, %rd6207, %rd6205;
	selp.u64 	%rd6208, 1, 0, %p2021;
	add.s64 	%rd997, %rd6204, %rd6207;
	setp.lt.u64 	%p2022, %rd997, %rd6204;
	selp.u64 	%rd6209, 1, 0, %p2022;
	add.s64 	%rd6210, %rd6206, %rd6208;
	add.s64 	%rd6211, %rd6210, %rd6209;
	mul.lo.s64 	%rd6212, %rd3, %rd6192;
	mul.hi.u64 	%rd6213, %rd6192, %rd3;
	add.s64 	%rd6214, %rd6212, %rd6169;
	setp.lt.u64 	%p2023, %rd6214, %rd6212;
	selp.u64 	%rd6215, 1, 0, %p2023;
	add.s64 	%rd998, %rd6211, %rd6214;
	setp.lt.u64 	%p2024, %rd998, %rd6211;
	selp.u64 	%rd6216, 1, 0, %p2024;
	add.s64 	%rd6217, %rd6213, %rd6215;
	add.s64 	%rd999, %rd6217, %rd6216;
	setp.ne.s64 	%p2025, %rd999, 0;
	@%p2025 bra 	$L__BB1_397;
$L__BB1_197:
	mul.lo.s64 	%rd6220, %rd862, %rd996;
	mul.lo.s64 	%rd6221, %rd6220, %rd863;
	mul.hi.u64 	%rd6222, %rd6220, %rd863;
	not.b64 	%rd6223, %rd6221;
	setp.gt.u64 	%p2029, %rd996, %rd6223;
	selp.u64 	%rd6224, 1, 0, %p2029;
	add.s64 	%rd6225, %rd6222, %rd6224;
	mul.lo.s64 	%rd6226, %rd1, %rd6220;
	mul.hi.u64 	%rd6227, %rd6220, %rd1;
	add.s64 	%rd6228, %rd6226, %rd997;
	setp.lt.u64 	%p2030, %rd6228, %rd6226;
	selp.u64 	%rd6229, 1, 0, %p2030;
	add.s64 	%rd1004, %rd6225, %rd6228;
	setp.lt.u64 	%p2031, %rd1004, %rd6225;
	selp.u64 	%rd6230, 1, 0, %p2031;
	add.s64 	%rd6231, %rd6227, %rd6229;
	add.s64 	%rd6232, %rd6231, %rd6230;
	mul.lo.s64 	%rd6233, %rd2, %rd6220;
	mul.hi.u64 	%rd6234, %rd6220, %rd2;
	add.s64 	%rd6235, %rd6233, %rd998;
	setp.lt.u64 	%p2032, %rd6235, %rd6233;
	selp.u64 	%rd6236, 1, 0, %p2032;
	add.s64 	%rd1005, %rd6232, %rd6235;
	setp.lt.u64 	%p2033, %rd1005, %rd6232;
	selp.u64 	%rd6237, 1, 0, %p2033;
	add.s64 	%rd6238, %rd6234, %rd6236;
	add.s64 	%rd6239, %rd6238, %rd6237;
	mul.lo.s64 	%rd6240, %rd3, %rd6220;
	mul.hi.u64 	%rd6241, %rd6220, %rd3;
	add.s64 	%rd6242, %rd6240, %rd9383;
	setp.lt.u64 	%p2034, %rd6242, %rd6240;
	selp.u64 	%rd6243, 1, 0, %p2034;
	add.s64 	%rd1006, %rd6239, %rd6242;
	setp.lt.u64 	%p2035, %rd1006, %rd6239;
	selp.u64 	%rd6244, 1, 0, %p2035;
	add.s64 	%rd6245, %rd6241, %rd6243;
	add.s64 	%rd1007, %rd6245, %rd6244;
	setp.eq.s64 	%p2036, %rd1007, 0;
	@%p2036 bra 	$L__BB1_200;
	add.s64 	%rd1008, %rd9382, %rd1007;
	setp.ge.u64 	%p2037, %rd1008, %rd9382;
	mov.u64 	%rd9382, %rd1008;
	@%p2037 bra 	$L__BB1_200;
	add.s64 	%rd9381, %rd9381, 1;
	setp.eq.s64 	%p2038, %rd9381, 0;
	selp.u64 	%rd6246, 1, 0, %p2038;
	add.s64 	%rd9380, %rd9380, %rd6246;
$L__BB1_200:
	mul.lo.s64 	%rd6247, %rd862, %rd1004;
	mul.lo.s64 	%rd6248, %rd6247, %rd863;
	mul.hi.u64 	%rd6249, %rd6247, %rd863;
	not.b64 	%rd6250, %rd6248;
	setp.gt.u64 	%p2039, %rd1004, %rd6250;
	selp.u64 	%rd6251, 1, 0, %p2039;
	add.s64 	%rd6252, %rd6249, %rd6251;
	mul.lo.s64 	%rd6253, %rd1, %rd6247;
	mul.hi.u64 	%rd6254, %rd6247, %rd1;
	add.s64 	%rd6255, %rd6253, %rd1005;
	setp.lt.u64 	%p2040, %rd6255, %rd6253;
	selp.u64 	%rd6256, 1, 0, %p2040;
	add.s64 	%rd1014, %rd6252, %rd6255;
	setp.lt.u64 	%p2041, %rd1014, %rd6252;
	selp.u64 	%rd6257, 1, 0, %p2041;
	add.s64 	%rd6258, %rd6254, %rd6256;
	add.s64 	%rd6259, %rd6258, %rd6257;
	mul.lo.s64 	%rd6260, %rd2, %rd6247;
	mul.hi.u64 	%rd6261, %rd6247, %rd2;
	add.s64 	%rd6262, %rd6260, %rd1006;
	setp.lt.u64 	%p2042, %rd6262, %rd6260;
	selp.u64 	%rd6263, 1, 0, %p2042;
	add.s64 	%rd1015, %rd6259, %rd6262;
	setp.lt.u64 	%p2043, %rd1015, %rd6259;
	selp.u64 	%rd6264, 1, 0, %p2043;
	add.s64 	%rd6265, %rd6261, %rd6263;
	add.s64 	%rd6266, %rd6265, %rd6264;
	mul.lo.s64 	%rd6267, %rd3, %rd6247;
	mul.hi.u64 	%rd6268, %rd6247, %rd3;
	add.s64 	%rd6269, %rd6267, %rd9382;
	setp.lt.u64 	%p2044, %rd6269, %rd6267;
	selp.u64 	%rd6270, 1, 0, %p2044;
	add.s64 	%rd1016, %rd6266, %rd6269;
	setp.lt.u64 	%p2045, %rd1016, %rd6266;
	selp.u64 	%rd6271, 1, 0, %p2045;
	add.s64 	%rd6272, %rd6268, %rd6270;
	add.s64 	%rd1017, %rd6272, %rd6271;
	setp.eq.s64 	%p2046, %rd1017, 0;
	@%p2046 bra 	$L__BB1_202;
	add.s64 	%rd1018, %rd9381, %rd1017;
	setp.lt.u64 	%p2047, %rd1018, %rd9381;
	selp.u64 	%rd6273, 1, 0, %p2047;
	add.s64 	%rd9380, %rd9380, %rd6273;
	mov.u64 	%rd9381, %rd1018;
$L__BB1_202:
	mul.lo.s64 	%rd6274, %rd862, %rd1014;
	mul.lo.s64 	%rd6275, %rd6274, %rd863;
	mul.hi.u64 	%rd6276, %rd6274, %rd863;
	not.b64 	%rd6277, %rd6275;
	setp.gt.u64 	%p2049, %rd1014, %rd6277;
	selp.u64 	%rd6278, 1, 0, %p2049;
	add.s64 	%rd6279, %rd6276, %rd6278;
	mul.lo.s64 	%rd6280, %rd1, %rd6274;
	mul.hi.u64 	%rd6281, %rd6274, %rd1;
	add.s64 	%rd6282, %rd6280, %rd1015;
	setp.lt.u64 	%p2050, %rd6282, %rd6280;
	selp.u64 	%rd6283, 1, 0, %p2050;
	add.s64 	%rd1022, %rd6279, %rd6282;
	setp.lt.u64 	%p2051, %rd1022, %rd6279;
	selp.u64 	%rd6284, 1, 0, %p2051;
	add.s64 	%rd6285, %rd6281, %rd6283;
	add.s64 	%rd6286, %rd6285, %rd6284;
	mul.lo.s64 	%rd6287, %rd2, %rd6274;
	mul.hi.u64 	%rd6288, %rd6274, %rd2;
	add.s64 	%rd6289, %rd6287, %rd1016;
	setp.lt.u64 	%p2052, %rd6289, %rd6287;
	selp.u64 	%rd6290, 1, 0, %p2052;
	add.s64 	%rd1023, %rd6286, %rd6289;
	setp.lt.u64 	%p2053, %rd1023, %rd6286;
	selp.u64 	%rd6291, 1, 0, %p2053;
	add.s64 	%rd6292, %rd6288, %rd6290;
	add.s64 	%rd6293, %rd6292, %rd6291;
	mul.lo.s64 	%rd6294, %rd3, %rd6274;
	mul.hi.u64 	%rd6295, %rd6274, %rd3;
	add.s64 	%rd6296, %rd6294, %rd9381;
	setp.lt.u64 	%p2054, %rd6296, %rd6294;
	selp.u64 	%rd6297, 1, 0, %p2054;
	add.s64 	%rd1024, %rd6293, %rd6296;
	setp.lt.u64 	%p2055, %rd1024, %rd6293;
	selp.u64 	%rd6298, 1, 0, %p2055;
	add.s64 	%rd6299, %rd6295, %rd6297;
	add.s64 	%rd6300, %rd6299, %rd6298;
	add.s64 	%rd1025, %rd9380, %rd6300;
	setp.lt.u64 	%p2056, %rd1022, %rd863;
	selp.u64 	%rd1026, 1, 0, %p2056;
	setp.lt.u64 	%p2057, %rd1023, %rd1;
	setp.eq.s64 	%p2058, %rd1023, %rd1;
	and.pred  	%p2059, %p2056, %p2058;
	or.pred  	%p2061, %p2057, %p2059;
	selp.u64 	%rd1027, 1, 0, %p2061;
	setp.lt.u64 	%p2062, %rd1024, %rd2;
	setp.eq.s64 	%p2063, %rd1024, %rd2;
	and.pred  	%p2064, %p2063, %p2061;
	or.pred  	%p88, %p2062, %p2064;
	setp.lt.u64 	%p2066, %rd1025, %rd3;
	mov.pred 	%p3368, 0;
	@%p2066 bra 	$L__BB1_204;
	not.pred 	%p2067, %p88;
	setp.ne.s64 	%p2068, %rd1025, %rd3;
	or.pred  	%p3368, %p2068, %p2067;
$L__BB1_204:
	selp.b64 	%rd6301, %rd863, 0, %p3368;
	sub.s64 	%rd1032, %rd1022, %rd6301;
	add.s64 	%rd6302, %rd1, %rd1026;
	selp.b64 	%rd6303, %rd6302, 0, %p3368;
	sub.s64 	%rd1033, %rd1023, %rd6303;
	add.s64 	%rd6304, %rd2, %rd1027;
	selp.b64 	%rd6305, %rd6304, 0, %p3368;
	sub.s64 	%rd1034, %rd1024, %rd6305;
	selp.u64 	%rd6306, 1, 0, %p88;
	add.s64 	%rd6307, %rd3, %rd6306;
	selp.b64 	%rd6308, %rd6307, 0, %p3368;
	sub.s64 	%rd1035, %rd1025, %rd6308;
	mul.lo.s64 	%rd6309, %rd9344, %rd23;
	mul.hi.u64 	%rd6310, %rd23, %rd9344;
	mul.lo.s64 	%rd6311, %rd9343, %rd23;
	mul.hi.u64 	%rd6312, %rd23, %rd9343;
	add.s64 	%rd6313, %rd6311, %rd6310;
	setp.lt.u64 	%p2069, %rd6313, %rd6311;
	selp.u64 	%rd6314, 1, 0, %p2069;
	add.s64 	%rd6315, %rd6312, %rd6314;
	mul.lo.s64 	%rd6316, %rd9342, %rd23;
	mul.hi.u64 	%rd6317, %rd23, %rd9342;
	add.s64 	%rd6318, %rd6316, %rd6315;
	setp.lt.u64 	%p2070, %rd6318, %rd6316;
	selp.u64 	%rd6319, 1, 0, %p2070;
	add.s64 	%rd6320, %rd6317, %rd6319;
	mul.lo.s64 	%rd6321, %rd9341, %rd23;
	mul.hi.u64 	%rd6322, %rd23, %rd9341;
	add.s64 	%rd6323, %rd6321, %rd6320;
	setp.lt.u64 	%p2071, %rd6323, %rd6321;
	selp.u64 	%rd6324, 1, 0, %p2071;
	add.s64 	%rd6325, %rd6322, %rd6324;
	mul.lo.s64 	%rd6326, %rd9344, %rd22;
	mul.hi.u64 	%rd6327, %rd22, %rd9344;
	add.s64 	%rd6328, %rd6326, %rd6313;
	setp.lt.u64 	%p2072, %rd6328, %rd6326;
	selp.u64 	%rd6329, 1, 0, %p2072;
	add.s64 	%rd6330, %rd6327, %rd6329;
	mul.lo.s64 	%rd6331, %rd9343, %rd22;
	mul.hi.u64 	%rd6332, %rd22, %rd9343;
	add.s64 	%rd6333, %rd6331, %rd6318;
	setp.lt.u64 	%p2073, %rd6333, %rd6331;
	selp.u64 	%rd6334, 1, 0, %p2073;
	add.s64 	%rd6335, %rd6333, %rd6330;
	setp.lt.u64 	%p2074, %rd6335, %rd6333;
	selp.u64 	%rd6336, 1, 0, %p2074;
	add.s64 	%rd6337, %rd6332, %rd6334;
	add.s64 	%rd6338, %rd6337, %rd6336;
	mul.lo.s64 	%rd6339, %rd9342, %rd22;
	mul.hi.u64 	%rd6340, %rd22, %rd9342;
	add.s64 	%rd6341, %rd6339, %rd6323;
	setp.lt.u64 	%p2075, %rd6341, %rd6339;
	selp.u64 	%rd6342, 1, 0, %p2075;
	add.s64 	%rd6343, %rd6341, %rd6338;
	setp.lt.u64 	%p2076, %rd6343, %rd6341;
	selp.u64 	%rd6344, 1, 0, %p2076;
	add.s64 	%rd6345, %rd6340, %rd6342;
	add.s64 	%rd6346, %rd6345, %rd6344;
	mul.lo.s64 	%rd6347, %rd9341, %rd22;
	mul.hi.u64 	%rd6348, %rd22, %rd9341;
	add.s64 	%rd6349, %rd6347, %rd6325;
	setp.lt.u64 	%p2077, %rd6349, %rd6347;
	selp.u64 	%rd6350, 1, 0, %p2077;
	add.s64 	%rd6351, %rd6349, %rd6346;
	setp.lt.u64 	%p2078, %rd6351, %rd6349;
	selp.u64 	%rd6352, 1, 0, %p2078;
	add.s64 	%rd6353, %rd6348, %rd6350;
	add.s64 	%rd6354, %rd6353, %rd6352;
	mul.lo.s64 	%rd6355, %rd9344, %rd21;
	mul.hi.u64 	%rd6356, %rd21, %rd9344;
	add.s64 	%rd6357, %rd6355, %rd6335;
	setp.lt.u64 	%p2079, %rd6357, %rd6355;
	selp.u64 	%rd6358, 1, 0, %p2079;
	add.s64 	%rd6359, %rd6356, %rd6358;
	mul.lo.s64 	%rd6360, %rd9343, %rd21;
	mul.hi.u64 	%rd6361, %rd21, %rd9343;
	add.s64 	%rd6362, %rd6360, %rd6343;
	setp.lt.u64 	%p2080, %rd6362, %rd6360;
	selp.u64 	%rd6363, 1, 0, %p2080;
	add.s64 	%rd6364, %rd6362, %rd6359;
	setp.lt.u64 	%p2081, %rd6364, %rd6362;
	selp.u64 	%rd6365, 1, 0, %p2081;
	add.s64 	%rd6366, %rd6361, %rd6363;
	add.s64 	%rd6367, %rd6366, %rd6365;
	mul.lo.s64 	%rd6368, %rd9342, %rd21;
	mul.hi.u64 	%rd6369, %rd21, %rd9342;
	add.s64 	%rd6370, %rd6368, %rd6351;
	setp.lt.u64 	%p2082, %rd6370, %rd6368;
	selp.u64 	%rd6371, 1, 0, %p2082;
	add.s64 	%rd6372, %rd6370, %rd6367;
	setp.lt.u64 	%p2083, %rd6372, %rd6370;
	selp.u64 	%rd6373, 1, 0, %p2083;
	add.s64 	%rd6374, %rd6369, %rd6371;
	add.s64 	%rd6375, %rd6374, %rd6373;
	mul.lo.s64 	%rd6376, %rd9341, %rd21;
	mul.hi.u64 	%rd6377, %rd21, %rd9341;
	add.s64 	%rd6378, %rd6376, %rd6354;
	setp.lt.u64 	%p2084, %rd6378, %rd6376;
	selp.u64 	%rd6379, 1, 0, %p2084;
	add.s64 	%rd6380, %rd6378, %rd6375;
	setp.lt.u64 	%p2085, %rd6380, %rd6378;
	selp.u64 	%rd6381, 1, 0, %p2085;
	add.s64 	%rd6382, %rd6377, %rd6379;
	add.s64 	%rd6383, %rd6382, %rd6381;
	mul.lo.s64 	%rd6384, %rd9344, %rd20;
	mul.hi.u64 	%rd6385, %rd20, %rd9344;
	add.s64 	%rd6386, %rd6384, %rd6364;
	setp.lt.u64 	%p2086, %rd6386, %rd6384;
	selp.u64 	%rd6387, 1, 0, %p2086;
	add.s64 	%rd6388, %rd6385, %rd6387;
	mul.lo.s64 	%rd6389, %rd9343, %rd20;
	mul.hi.u64 	%rd6390, %rd20, %rd9343;
	add.s64 	%rd6391, %rd6389, %rd6372;
	setp.lt.u64 	%p2087, %rd6391, %rd6389;
	selp.u64 	%rd6392, 1, 0, %p2087;
	add.s64 	%rd9392, %rd6391, %rd6388;
	setp.lt.u64 	%p2088, %rd9392, %rd6391;
	selp.u64 	%rd6393, 1, 0, %p2088;
	add.s64 	%rd6394, %rd6390, %rd6392;
	add.s64 	%rd6395, %rd6394, %rd6393;
	mul.lo.s64 	%rd6396, %rd9342, %rd20;
	mul.hi.u64 	%rd6397, %rd20, %rd9342;
	add.s64 	%rd6398, %rd6396, %rd6380;
	setp.lt.u64 	%p2089, %rd6398, %rd6396;
	selp.u64 	%rd6399, 1, 0, %p2089;
	add.s64 	%rd9391, %rd6398, %rd6395;
	setp.lt.u64 	%p2090, %rd9391, %rd6398;
	selp.u64 	%rd6400, 1, 0, %p2090;
	add.s64 	%rd6401, %rd6397, %rd6399;
	add.s64 	%rd6402, %rd6401, %rd6400;
	mul.lo.s64 	%rd6403, %rd9341, %rd20;
	mul.hi.u64 	%rd6404, %rd20, %rd9341;
	add.s64 	%rd6405, %rd6403, %rd6383;
	setp.lt.u64 	%p2091, %rd6405, %rd6403;
	selp.u64 	%rd6406, 1, 0, %p2091;
	add.s64 	%rd9390, %rd6405, %rd6402;
	setp.lt.u64 	%p2092, %rd9390, %rd6405;
	selp.u64 	%rd6407, 1, 0, %p2092;
	add.s64 	%rd6408, %rd6404, %rd6406;
	add.s64 	%rd9389, %rd6408, %rd6407;
	mul.lo.s64 	%rd6409, %rd862, %rd6309;
	mul.lo.s64 	%rd6410, %rd6409, %rd863;
	mul.hi.u64 	%rd6411, %rd6409, %rd863;
	not.b64 	%rd6412, %rd6410;
	setp.gt.u64 	%p2093, %rd6309, %rd6412;
	selp.u64 	%rd6413, 1, 0, %p2093;
	add.s64 	%rd6414, %rd6411, %rd6413;
	mul.lo.s64 	%rd6415, %rd1, %rd6409;
	mul.hi.u64 	%rd6416, %rd6409, %rd1;
	add.s64 	%rd6417, %rd6415, %rd6328;
	setp.lt.u64 	%p2094, %rd6417, %rd6415;
	selp.u64 	%rd6418, 1, 0, %p2094;
	add.s64 	%rd1040, %rd6414, %rd6417;
	setp.lt.u64 	%p2095, %rd1040, %rd6414;
	selp.u64 	%rd6419, 1, 0, %p2095;
	add.s64 	%rd6420, %rd6416, %rd6418;
	add.s64 	%rd6421, %rd6420, %rd6419;
	mul.lo.s64 	%rd6422, %rd2, %rd6409;
	mul.hi.u64 	%rd6423, %rd6409, %rd2;
	add.s64 	%rd6424, %rd6422, %rd6357;
	setp.lt.u64 	%p2096, %rd6424, %rd6422;
	selp.u64 	%rd6425, 1, 0, %p2096;
	add.s64 	%rd1041, %rd6421, %rd6424;
	setp.lt.u64 	%p2097, %rd1041, %rd6421;
	selp.u64 	%rd6426, 1, 0, %p2097;
	add.s64 	%rd6427, %rd6423, %rd6425;
	add.s64 	%rd6428, %rd6427, %rd6426;
	mul.lo.s64 	%rd6429, %rd3, %rd6409;
	mul.hi.u64 	%rd6430, %rd6409, %rd3;
	add.s64 	%rd6431, %rd6429, %rd6386;
	setp.lt.u64 	%p2098, %rd6431, %rd6429;
	selp.u64 	%rd6432, 1, 0, %p2098;
	add.s64 	%rd1042, %rd6428, %rd6431;
	setp.lt.u64 	%p2099, %rd1042, %rd6428;
	selp.u64 	%rd6433, 1, 0, %p2099;
	add.s64 	%rd6434, %rd6430, %rd6432;
	add.s64 	%rd1043, %rd6434, %rd6433;
	setp.ne.s64 	%p2100, %rd1043, 0;
	@%p2100 bra 	$L__BB1_400;
$L__BB1_205:
	mul.lo.s64 	%rd6437, %rd862, %rd1040;
	mul.lo.s64 	%rd6438, %rd6437, %rd863;
	mul.hi.u64 	%rd6439, %rd6437, %rd863;
	not.b64 	%rd6440, %rd6438;
	setp.gt.u64 	%p2104, %rd1040, %rd6440;
	selp.u64 	%rd6441, 1, 0, %p2104;
	add.s64 	%rd6442, %rd6439, %rd6441;
	mul.lo.s64 	%rd6443, %rd1, %rd6437;
	mul.hi.u64 	%rd6444, %rd6437, %rd1;
	add.s64 	%rd6445, %rd6443, %rd1041;
	setp.lt.u64 	%p2105, %rd6445, %rd6443;
	selp.u64 	%rd6446, 1, 0, %p2105;
	add.s64 	%rd1048, %rd6442, %rd6445;
	setp.lt.u64 	%p2106, %rd1048, %rd6442;
	selp.u64 	%rd6447, 1, 0, %p2106;
	add.s64 	%rd6448, %rd6444, %rd6446;
	add.s64 	%rd6449, %rd6448, %rd6447;
	mul.lo.s64 	%rd6450, %rd2, %rd6437;
	mul.hi.u64 	%rd6451, %rd6437, %rd2;
	add.s64 	%rd6452, %rd6450, %rd1042;
	setp.lt.u64 	%p2107, %rd6452, %rd6450;
	selp.u64 	%rd6453, 1, 0, %p2107;
	add.s64 	%rd1049, %rd6449, %rd6452;
	setp.lt.u64 	%p2108, %rd1049, %rd6449;
	selp.u64 	%rd6454, 1, 0, %p2108;
	add.s64 	%rd6455, %rd6451, %rd6453;
	add.s64 	%rd6456, %rd6455, %rd6454;
	mul.lo.s64 	%rd6457, %rd3, %rd6437;
	mul.hi.u64 	%rd6458, %rd6437, %rd3;
	add.s64 	%rd6459, %rd6457, %rd9392;
	setp.lt.u64 	%p2109, %rd6459, %rd6457;
	selp.u64 	%rd6460, 1, 0, %p2109;
	add.s64 	%rd1050, %rd6456, %rd6459;
	setp.lt.u64 	%p2110, %rd1050, %rd6456;
	selp.u64 	%rd6461, 1, 0, %p2110;
	add.s64 	%rd6462, %rd6458, %rd6460;
	add.s64 	%rd1051, %rd6462, %rd6461;
	setp.eq.s64 	%p2111, %rd1051, 0;
	@%p2111 bra 	$L__BB1_208;
	add.s64 	%rd1052, %rd9391, %rd1051;
	setp.ge.u64 	%p2112, %rd1052, %rd9391;
	mov.u64 	%rd9391, %rd1052;
	@%p2112 bra 	$L__BB1_208;
	add.s64 	%rd9390, %rd9390, 1;
	setp.eq.s64 	%p2113, %rd9390, 0;
	selp.u64 	%rd6463, 1, 0, %p2113;
	add.s64 	%rd9389, %rd9389, %rd6463;
$L__BB1_208:
	mul.lo.s64 	%rd6464, %rd862, %rd1048;
	mul.lo.s64 	%rd6465, %rd6464, %rd863;
	mul.hi.u64 	%rd6466, %rd6464, %rd863;
	not.b64 	%rd6467, %rd6465;
	setp.gt.u64 	%p2114, %rd1048, %rd6467;
	selp.u64 	%rd6468, 1, 0, %p2114;
	add.s64 	%rd6469, %rd6466, %rd6468;
	mul.lo.s64 	%rd6470, %rd1, %rd6464;
	mul.hi.u64 	%rd6471, %rd6464, %rd1;
	add.s64 	%rd6472, %rd6470, %rd1049;
	setp.lt.u64 	%p2115, %rd6472, %rd6470;
	selp.u64 	%rd6473, 1, 0, %p2115;
	add.s64 	%rd1058, %rd6469, %rd6472;
	setp.lt.u64 	%p2116, %rd1058, %rd6469;
	selp.u64 	%rd6474, 1, 0, %p2116;
	add.s64 	%rd6475, %rd6471, %rd6473;
	add.s64 	%rd6476, %rd6475, %rd6474;
	mul.lo.s64 	%rd6477, %rd2, %rd6464;
	mul.hi.u64 	%rd6478, %rd6464, %rd2;
	add.s64 	%rd6479, %rd6477, %rd1050;
	setp.lt.u64 	%p2117, %rd6479, %rd6477;
	selp.u64 	%rd6480, 1, 0, %p2117;
	add.s64 	%rd1059, %rd6476, %rd6479;
	setp.lt.u64 	%p2118, %rd1059, %rd6476;
	selp.u64 	%rd6481, 1, 0, %p2118;
	add.s64 	%rd6482, %rd6478, %rd6480;
	add.s64 	%rd6483, %rd6482, %rd6481;
	mul.lo.s64 	%rd6484, %rd3, %rd6464;
	mul.hi.u64 	%rd6485, %rd6464, %rd3;
	add.s64 	%rd6486, %rd6484, %rd9391;
	setp.lt.u64 	%p2119, %rd6486, %rd6484;
	selp.u64 	%rd6487, 1, 0, %p2119;
	add.s64 	%rd1060, %rd6483, %rd6486;
	setp.lt.u64 	%p2120, %rd1060, %rd6483;
	selp.u64 	%rd6488, 1, 0, %p2120;
	add.s64 	%rd6489, %rd6485, %rd6487;
	add.s64 	%rd1061, %rd6489, %rd6488;
	setp.eq.s64 	%p2121, %rd1061, 0;
	@%p2121 bra 	$L__BB1_210;
	add.s64 	%rd1062, %rd9390, %rd1061;
	setp.lt.u64 	%p2122, %rd1062, %rd9390;
	selp.u64 	%rd6490, 1, 0, %p2122;
	add.s64 	%rd9389, %rd9389, %rd6490;
	mov.u64 	%rd9390, %rd1062;
$L__BB1_210:
	mul.lo.s64 	%rd6491, %rd862, %rd1058;
	mul.lo.s64 	%rd6492, %rd6491, %rd863;
	mul.hi.u64 	%rd6493, %rd6491, %rd863;
	not.b64 	%rd6494, %rd6492;
	setp.gt.u64 	%p2124, %rd1058, %rd6494;
	selp.u64 	%rd6495, 1, 0, %p2124;
	add.s64 	%rd6496, %rd6493, %rd6495;
	mul.lo.s64 	%rd6497, %rd1, %rd6491;
	mul.hi.u64 	%rd6498, %rd6491, %rd1;
	add.s64 	%rd6499, %rd6497, %rd1059;
	setp.lt.u64 	%p2125, %rd6499, %rd6497;
	selp.u64 	%rd6500, 1, 0, %p2125;
	add.s64 	%rd1066, %rd6496, %rd6499;
	setp.lt.u64 	%p2126, %rd1066, %rd6496;
	selp.u64 	%rd6501, 1, 0, %p2126;
	add.s64 	%rd6502, %rd6498, %rd6500;
	add.s64 	%rd6503, %rd6502, %rd6501;
	mul.lo.s64 	%rd6504, %rd2, %rd6491;
	mul.hi.u64 	%rd6505, %rd6491, %rd2;
	add.s64 	%rd6506, %rd6504, %rd1060;
	setp.lt.u64 	%p2127, %rd6506, %rd6504;
	selp.u64 	%rd6507, 1, 0, %p2127;
	add.s64 	%rd1067, %rd6503, %rd6506;
	setp.lt.u64 	%p2128, %rd1067, %rd6503;
	selp.u64 	%rd6508, 1, 0, %p2128;
	add.s64 	%rd6509, %rd6505, %rd6507;
	add.s64 	%rd6510, %rd6509, %rd6508;
	mul.lo.s64 	%rd6511, %rd3, %rd6491;
	mul.hi.u64 	%rd6512, %rd6491, %rd3;
	add.s64 	%rd6513, %rd6511, %rd9390;
	setp.lt.u64 	%p2129, %rd6513, %rd6511;
	selp.u64 	%rd6514, 1, 0, %p2129;
	add.s64 	%rd1068, %rd6510, %rd6513;
	setp.lt.u64 	%p2130, %rd1068, %rd6510;
	selp.u64 	%rd6515, 1, 0, %p2130;
	add.s64 	%rd6516, %rd6512, %rd6514;
	add.s64 	%rd6517, %rd6516, %rd6515;
	add.s64 	%rd1069, %rd9389, %rd6517;
	setp.lt.u64 	%p2131, %rd1066, %rd863;
	selp.u64 	%rd1070, 1, 0, %p2131;
	setp.lt.u64 	%p2132, %rd1067, %rd1;
	setp.eq.s64 	%p2133, %rd1067, %rd1;
	and.pred  	%p2134, %p2131, %p2133;
	or.pred  	%p2136, %p2132, %p2134;
	selp.u64 	%rd1071, 1, 0, %p2136;
	setp.lt.u64 	%p2137, %rd1068, %rd2;
	setp.eq.s64 	%p2138, %rd1068, %rd2;
	and.pred  	%p2139, %p2138, %p2136;
	or.pred  	%p91, %p2137, %p2139;
	setp.lt.u64 	%p2141, %rd1069, %rd3;
	mov.pred 	%p3369, 0;
	@%p2141 bra 	$L__BB1_212;
	not.pred 	%p2142, %p91;
	setp.ne.s64 	%p2143, %rd1069, %rd3;
	or.pred  	%p3369, %p2143, %p2142;
$L__BB1_212:
	selp.b64 	%rd6518, %rd863, 0, %p3369;
	sub.s64 	%rd6519, %rd1066, %rd6518;
	add.s64 	%rd6520, %rd1, %rd1070;
	selp.b64 	%rd6521, %rd6520, 0, %p3369;
	sub.s64 	%rd6522, %rd1067, %rd6521;
	add.s64 	%rd6523, %rd2, %rd1071;
	selp.b64 	%rd6524, %rd6523, 0, %p3369;
	sub.s64 	%rd6525, %rd1068, %rd6524;
	selp.u64 	%rd6526, 1, 0, %p91;
	add.s64 	%rd6527, %rd3, %rd6526;
	selp.b64 	%rd6528, %rd6527, 0, %p3369;
	sub.s64 	%rd6529, %rd1069, %rd6528;
	mul.lo.s64 	%rd6530, %rd944, %rd6519;
	mul.hi.u64 	%rd6531, %rd6519, %rd944;
	mul.lo.s64 	%rd6532, %rd945, %rd6519;
	mul.hi.u64 	%rd6533, %rd6519, %rd945;
	add.s64 	%rd6534, %rd6532, %rd6531;
	setp.lt.u64 	%p2144, %rd6534, %rd6532;
	selp.u64 	%rd6535, 1, 0, %p2144;
	add.s64 	%rd6536, %rd6533, %rd6535;
	mul.lo.s64 	%rd6537, %rd946, %rd6519;
	mul.hi.u64 	%rd6538, %rd6519, %rd946;
	add.s64 	%rd6539, %rd6537, %rd6536;
	setp.lt.u64 	%p2145, %rd6539, %rd6537;
	selp.u64 	%rd6540, 1, 0, %p2145;
	add.s64 	%rd6541, %rd6538, %rd6540;
	mul.lo.s64 	%rd6542, %rd947, %rd6519;
	mul.hi.u64 	%rd6543, %rd6519, %rd947;
	add.s64 	%rd6544, %rd6542, %rd6541;
	setp.lt.u64 	%p2146, %rd6544, %rd6542;
	selp.u64 	%rd6545, 1, 0, %p2146;
	add.s64 	%rd6546, %rd6543, %rd6545;
	mul.lo.s64 	%rd6547, %rd944, %rd6522;
	mul.hi.u64 	%rd6548, %rd6522, %rd944;
	add.s64 	%rd6549, %rd6547, %rd6534;
	setp.lt.u64 	%p2147, %rd6549, %rd6547;
	selp.u64 	%rd6550, 1, 0, %p2147;
	add.s64 	%rd6551, %rd6548, %rd6550;
	mul.lo.s64 	%rd6552, %rd945, %rd6522;
	mul.hi.u64 	%rd6553, %rd6522, %rd945;
	add.s64 	%rd6554, %rd6552, %rd6539;
	setp.lt.u64 	%p2148, %rd6554, %rd6552;
	selp.u64 	%rd6555, 1, 0, %p2148;
	add.s64 	%rd6556, %rd6554, %rd6551;
	setp.lt.u64 	%p2149, %rd6556, %rd6554;
	selp.u64 	%rd6557, 1, 0, %p2149;
	add.s64 	%rd6558, %rd6553, %rd6555;
	add.s64 	%rd6559, %rd6558, %rd6557;
	mul.lo.s64 	%rd6560, %rd946, %rd6522;
	mul.hi.u64 	%rd6561, %rd6522, %rd946;
	add.s64 	%rd6562, %rd6560, %rd6544;
	setp.lt.u64 	%p2150, %rd6562, %rd6560;
	selp.u64 	%rd6563, 1, 0, %p2150;
	add.s64 	%rd6564, %rd6562, %rd6559;
	setp.lt.u64 	%p2151, %rd6564, %rd6562;
	selp.u64 	%rd6565, 1, 0, %p2151;
	add.s64 	%rd6566, %rd6561, %rd6563;
	add.s64 	%rd6567, %rd6566, %rd6565;
	mul.lo.s64 	%rd6568, %rd947, %rd6522;
	mul.hi.u64 	%rd6569, %rd6522, %rd947;
	add.s64 	%rd6570, %rd6568, %rd6546;
	setp.lt.u64 	%p2152, %rd6570, %rd6568;
	selp.u64 	%rd6571, 1, 0, %p2152;
	add.s64 	%rd6572, %rd6570, %rd6567;
	setp.lt.u64 	%p2153, %rd6572, %rd6570;
	selp.u64 	%rd6573, 1, 0, %p2153;
	add.s64 	%rd6574, %rd6569, %rd6571;
	add.s64 	%rd6575, %rd6574, %rd6573;
	mul.lo.s64 	%rd6576, %rd944, %rd6525;
	mul.hi.u64 	%rd6577, %rd6525, %rd944;
	add.s64 	%rd6578, %rd6576, %rd6556;
	setp.lt.u64 	%p2154, %rd6578, %rd6576;
	selp.u64 	%rd6579, 1, 0, %p2154;
	add.s64 	%rd6580, %rd6577, %rd6579;
	mul.lo.s64 	%rd6581, %rd945, %rd6525;
	mul.hi.u64 	%rd6582, %rd6525, %rd945;
	add.s64 	%rd6583, %rd6581, %rd6564;
	setp.lt.u64 	%p2155, %rd6583, %rd6581;
	selp.u64 	%rd6584, 1, 0, %p2155;
	add.s64 	%rd6585, %rd6583, %rd6580;
	setp.lt.u64 	%p2156, %rd6585, %rd6583;
	selp.u64 	%rd6586, 1, 0, %p2156;
	add.s64 	%rd6587, %rd6582, %rd6584;
	add.s64 	%rd6588, %rd6587, %rd6586;
	mul.lo.s64 	%rd6589, %rd946, %rd6525;
	mul.hi.u64 	%rd6590, %rd6525, %rd946;
	add.s64 	%rd6591, %rd6589, %rd6572;
	setp.lt.u64 	%p2157, %rd6591, %rd6589;
	selp.u64 	%rd6592, 1, 0, %p2157;
	add.s64 	%rd6593, %rd6591, %rd6588;
	setp.lt.u64 	%p2158, %rd6593, %rd6591;
	selp.u64 	%rd6594, 1, 0, %p2158;
	add.s64 	%rd6595, %rd6590, %rd6592;
	add.s64 	%rd6596, %rd6595, %rd6594;
	mul.lo.s64 	%rd6597, %rd947, %rd6525;
	mul.hi.u64 	%rd6598, %rd6525, %rd947;
	add.s64 	%rd6599, %rd6597, %rd6575;
	setp.lt.u64 	%p2159, %rd6599, %rd6597;
	selp.u64 	%rd6600, 1, 0, %p2159;
	add.s64 	%rd6601, %rd6599, %rd6596;
	setp.lt.u64 	%p2160, %rd6601, %rd6599;
	selp.u64 	%rd6602, 1, 0, %p2160;
	add.s64 	%rd6603, %rd6598, %rd6600;
	add.s64 	%rd6604, %rd6603, %rd6602;
	mul.lo.s64 	%rd6605, %rd944, %rd6529;
	mul.hi.u64 	%rd6606, %rd6529, %rd944;
	add.s64 	%rd6607, %rd6605, %rd6585;
	setp.lt.u64 	%p2161, %rd6607, %rd6605;
	selp.u64 	%rd6608, 1, 0, %p2161;
	add.s64 	%rd6609, %rd6606, %rd6608;
	mul.lo.s64 	%rd6610, %rd945, %rd6529;
	mul.hi.u64 	%rd6611, %rd6529, %rd945;
	add.s64 	%rd6612, %rd6610, %rd6593;
	setp.lt.u64 	%p2162, %rd6612, %rd6610;
	selp.u64 	%rd6613, 1, 0, %p2162;
	add.s64 	%rd9398, %rd6612, %rd6609;
	setp.lt.u64 	%p2163, %rd9398, %rd6612;
	selp.u64 	%rd6614, 1, 0, %p2163;
	add.s64 	%rd6615, %rd6611, %rd6613;
	add.s64 	%rd6616, %rd6615, %rd6614;
	mul.lo.s64 	%rd6617, %rd946, %rd6529;
	mul.hi.u64 	%rd6618, %rd6529, %rd946;
	add.s64 	%rd6619, %rd6617, %rd6601;
	setp.lt.u64 	%p2164, %rd6619, %rd6617;
	selp.u64 	%rd6620, 1, 0, %p2164;
	add.s64 	%rd9399, %rd6619, %rd6616;
	setp.lt.u64 	%p2165, %rd9399, %rd6619;
	selp.u64 	%rd6621, 1, 0, %p2165;
	add.s64 	%rd6622, %rd6618, %rd6620;
	add.s64 	%rd6623, %rd6622, %rd6621;
	mul.lo.s64 	%rd6624, %rd947, %rd6529;
	mul.hi.u64 	%rd6625, %rd6529, %rd947;
	add.s64 	%rd6626, %rd6624, %rd6604;
	setp.lt.u64 	%p2166, %rd6626, %rd6624;
	selp.u64 	%rd6627, 1, 0, %p2166;
	add.s64 	%rd9400, %rd6626, %rd6623;
	setp.lt.u64 	%p2167, %rd9400, %rd6626;
	selp.u64 	%rd6628, 1, 0, %p2167;
	add.s64 	%rd6629, %rd6625, %rd6627;
	add.s64 	%rd9401, %rd6629, %rd6628;
	mul.lo.s64 	%rd6630, %rd862, %rd6530;
	mul.lo.s64 	%rd6631, %rd6630, %rd863;
	mul.hi.u64 	%rd6632, %rd6630, %rd863;
	not.b64 	%rd6633, %rd6631;
	setp.gt.u64 	%p2168, %rd6530, %rd6633;
	selp.u64 	%rd6634, 1, 0, %p2168;
	add.s64 	%rd6635, %rd6632, %rd6634;
	mul.lo.s64 	%rd6636, %rd1, %rd6630;
	mul.hi.u64 	%rd6637, %rd6630, %rd1;
	add.s64 	%rd6638, %rd6636, %rd6549;
	setp.lt.u64 	%p2169, %rd6638, %rd6636;
	selp.u64 	%rd6639, 1, 0, %p2169;
	add.s64 	%rd1080, %rd6635, %rd6638;
	setp.lt.u64 	%p2170, %rd1080, %rd6635;
	selp.u64 	%rd6640, 1, 0, %p2170;
	add.s64 	%rd6641, %rd6637, %rd6639;
	add.s64 	%rd6642, %rd6641, %rd6640;
	mul.lo.s64 	%rd6643, %rd2, %rd6630;
	mul.hi.u64 	%rd6644, %rd6630, %rd2;
	add.s64 	%rd6645, %rd6643, %rd6578;
	setp.lt.u64 	%p2171, %rd6645, %rd6643;
	selp.u64 	%rd6646, 1, 0, %p2171;
	add.s64 	%rd1081, %rd6642, %rd6645;
	setp.lt.u64 	%p2172, %rd1081, %rd6642;
	selp.u64 	%rd6647, 1, 0, %p2172;
	add.s64 	%rd6648, %rd6644, %rd6646;
	add.s64 	%rd6649, %rd6648, %rd6647;
	mul.lo.s64 	%rd6650, %rd3, %rd6630;
	mul.hi.u64 	%rd6651, %rd6630, %rd3;
	add.s64 	%rd6652, %rd6650, %rd6607;
	setp.lt.u64 	%p2173, %rd6652, %rd6650;
	selp.u64 	%rd6653, 1, 0, %p2173;
	add.s64 	%rd1082, %rd6649, %rd6652;
	setp.lt.u64 	%p2174, %rd1082, %rd6649;
	selp.u64 	%rd6654, 1, 0, %p2174;
	add.s64 	%rd6655, %rd6651, %rd6653;
	add.s64 	%rd1083, %rd6655, %rd6654;
	setp.ne.s64 	%p2175, %rd1083, 0;
	@%p2175 bra 	$L__BB1_403;
$L__BB1_213:
	mul.lo.s64 	%rd6658, %rd862, %rd1080;
	mul.lo.s64 	%rd6659, %rd6658, %rd863;
	mul.hi.u64 	%rd6660, %rd6658, %rd863;
	not.b64 	%rd6661, %rd6659;
	setp.gt.u64 	%p2179, %rd1080, %rd6661;
	selp.u64 	%rd6662, 1, 0, %p2179;
	add.s64 	%rd6663, %rd6660, %rd6662;
	mul.lo.s64 	%rd6664, %rd1, %rd6658;
	mul.hi.u64 	%rd6665, %rd6658, %rd1;
	add.s64 	%rd6666, %rd6664, %rd1081;
	setp.lt.u64 	%p2180, %rd6666, %rd6664;
	selp.u64 	%rd6667, 1, 0, %p2180;
	add.s64 	%rd1088, %rd6663, %rd6666;
	setp.lt.u64 	%p2181, %rd1088, %rd6663;
	selp.u64 	%rd6668, 1, 0, %p2181;
	add.s64 	%rd6669, %rd6665, %rd6667;
	add.s64 	%rd6670, %rd6669, %rd6668;
	mul.lo.s64 	%rd6671, %rd2, %rd6658;
	mul.hi.u64 	%rd6672, %rd6658, %rd2;
	add.s64 	%rd6673, %rd6671, %rd1082;
	setp.lt.u64 	%p2182, %rd6673, %rd6671;
	selp.u64 	%rd6674, 1, 0, %p2182;
	add.s64 	%rd1089, %rd6670, %rd6673;
	setp.lt.u64 	%p2183, %rd1089, %rd6670;
	selp.u64 	%rd6675, 1, 0, %p2183;
	add.s64 	%rd6676, %rd6672, %rd6674;
	add.s64 	%rd6677, %rd6676, %rd6675;
	mul.lo.s64 	%rd6678, %rd3, %rd6658;
	mul.hi.u64 	%rd6679, %rd6658, %rd3;
	add.s64 	%rd6680, %rd6678, %rd9398;
	setp.lt.u64 	%p2184, %rd6680, %rd6678;
	selp.u64 	%rd6681, 1, 0, %p2184;
	add.s64 	%rd1090, %rd6677, %rd6680;
	setp.lt.u64 	%p2185, %rd1090, %rd6677;
	selp.u64 	%rd6682, 1, 0, %p2185;
	add.s64 	%rd6683, %rd6679, %rd6681;
	add.s64 	%rd1091, %rd6683, %rd6682;
	setp.eq.s64 	%p2186, %rd1091, 0;
	@%p2186 bra 	$L__BB1_216;
	add.s64 	%rd1092, %rd9399, %rd1091;
	setp.ge.u64 	%p2187, %rd1092, %rd9399;
	mov.u64 	%rd9399, %rd1092;
	@%p2187 bra 	$L__BB1_216;
	add.s64 	%rd9400, %rd9400, 1;
	setp.eq.s64 	%p2188, %rd9400, 0;
	selp.u64 	%rd6684, 1, 0, %p2188;
	add.s64 	%rd9401, %rd9401, %rd6684;
$L__BB1_216:
	mul.lo.s64 	%rd6685, %rd862, %rd1088;
	mul.lo.s64 	%rd6686, %rd6685, %rd863;
	mul.hi.u64 	%rd6687, %rd6685, %rd863;
	not.b64 	%rd6688, %rd6686;
	setp.gt.u64 	%p2189, %rd1088, %rd6688;
	selp.u64 	%rd6689, 1, 0, %p2189;
	add.s64 	%rd6690, %rd6687, %rd6689;
	mul.lo.s64 	%rd6691, %rd1, %rd6685;
	mul.hi.u64 	%rd6692, %rd6685, %rd1;
	add.s64 	%rd6693, %rd6691, %rd1089;
	setp.lt.u64 	%p2190, %rd6693, %rd6691;
	selp.u64 	%rd6694, 1, 0, %p2190;
	add.s64 	%rd1098, %rd6690, %rd6693;
	setp.lt.u64 	%p2191, %rd1098, %rd6690;
	selp.u64 	%rd6695, 1, 0, %p2191;
	add.s64 	%rd6696, %rd6692, %rd6694;
	add.s64 	%rd6697, %rd6696, %rd6695;
	mul.lo.s64 	%rd6698, %rd2, %rd6685;
	mul.hi.u64 	%rd6699, %rd6685, %rd2;
	add.s64 	%rd6700, %rd6698, %rd1090;
	setp.lt.u64 	%p2192, %rd6700, %rd6698;
	selp.u64 	%rd6701, 1, 0, %p2192;
	add.s64 	%rd1099, %rd6697, %rd6700;
	setp.lt.u64 	%p2193, %rd1099, %rd6697;
	selp.u64 	%rd6702, 1, 0, %p2193;
	add.s64 	%rd6703, %rd6699, %rd6701;
	add.s64 	%rd6704, %rd6703, %rd6702;
	mul.lo.s64 	%rd6705, %rd3, %rd6685;
	mul.hi.u64 	%rd6706, %rd6685, %rd3;
	add.s64 	%rd6707, %rd6705, %rd9399;
	setp.lt.u64 	%p2194, %rd6707, %rd6705;
	selp.u64 	%rd6708, 1, 0, %p2194;
	add.s64 	%rd1100, %rd6704, %rd6707;
	setp.lt.u64 	%p2195, %rd1100, %rd6704;
	selp.u64 	%rd6709, 1, 0, %p2195;
	add.s64 	%rd6710, %rd6706, %rd6708;
	add.s64 	%rd1101, %rd6710, %rd6709;
	setp.eq.s64 	%p2196, %rd1101, 0;
	@%p2196 bra 	$L__BB1_218;
	add.s64 	%rd1102, %rd9400, %rd1101;
	setp.lt.u64 	%p2197, %rd1102, %rd9400;
	selp.u64 	%rd6711, 1, 0, %p2197;
	add.s64 	%rd9401, %rd9401, %rd6711;
	mov.u64 	%rd9400, %rd1102;
$L__BB1_218:
	mul.lo.s64 	%rd6712, %rd862, %rd1098;
	mul.lo.s64 	%rd6713, %rd6712, %rd863;
	mul.hi.u64 	%rd6714, %rd6712, %rd863;
	not.b64 	%rd6715, %rd6713;
	setp.gt.u64 	%p2199, %rd1098, %rd6715;
	selp.u64 	%rd6716, 1, 0, %p2199;
	add.s64 	%rd6717, %rd6714, %rd6716;
	mul.lo.s64 	%rd6718, %rd1, %rd6712;
	mul.hi.u64 	%rd6719, %rd6712, %rd1;
	add.s64 	%rd6720, %rd6718, %rd1099;
	setp.lt.u64 	%p2200, %rd6720, %rd6718;
	selp.u64 	%rd6721, 1, 0, %p2200;
	add.s64 	%rd1106, %rd6717, %rd6720;
	setp.lt.u64 	%p2201, %rd1106, %rd6717;
	selp.u64 	%rd6722, 1, 0, %p2201;
	add.s64 	%rd6723, %rd6719, %rd6721;
	add.s64 	%rd6724, %rd6723, %rd6722;
	mul.lo.s64 	%rd6725, %rd2, %rd6712;
	mul.hi.u64 	%rd6726, %rd6712, %rd2;
	add.s64 	%rd6727, %rd6725, %rd1100;
	setp.lt.u64 	%p2202, %rd6727, %rd6725;
	selp.u64 	%rd6728, 1, 0, %p2202;
	add.s64 	%rd1107, %rd6724, %rd6727;
	setp.lt.u64 	%p2203, %rd1107, %rd6724;
	selp.u64 	%rd6729, 1, 0, %p2203;
	add.s64 	%rd6730, %rd6726, %rd6728;
	add.s64 	%rd6731, %rd6730, %rd6729;
	mul.lo.s64 	%rd6732, %rd3, %rd6712;
	mul.hi.u64 	%rd6733, %rd6712, %rd3;
	add.s64 	%rd6734, %rd6732, %rd9400;
	setp.lt.u64 	%p2204, %rd6734, %rd6732;
	selp.u64 	%rd6735, 1, 0, %p2204;
	add.s64 	%rd1108, %rd6731, %rd6734;
	setp.lt.u64 	%p2205, %rd1108, %rd6731;
	selp.u64 	%rd6736, 1, 0, %p2205;
	add.s64 	%rd6737, %rd6733, %rd6735;
	add.s64 	%rd6738, %rd6737, %rd6736;
	add.s64 	%rd1109, %rd9401, %rd6738;
	setp.lt.u64 	%p2206, %rd1106, %rd863;
	selp.u64 	%rd1110, 1, 0, %p2206;
	setp.lt.u64 	%p2207, %rd1107, %rd1;
	setp.eq.s64 	%p2208, %rd1107, %rd1;
	and.pred  	%p2209, %p2206, %p2208;
	or.pred  	%p2211, %p2207, %p2209;
	selp.u64 	%rd1111, 1, 0, %p2211;
	setp.lt.u64 	%p2212, %rd1108, %rd2;
	setp.eq.s64 	%p2213, %rd1108, %rd2;
	and.pred  	%p2214, %p2213, %p2211;
	or.pred  	%p94, %p2212, %p2214;
	setp.lt.u64 	%p2216, %rd1109, %rd3;
	mov.pred 	%p3370, 0;
	@%p2216 bra 	$L__BB1_220;
	not.pred 	%p2217, %p94;
	setp.ne.s64 	%p2218, %rd1109, %rd3;
	or.pred  	%p3370, %p2218, %p2217;
$L__BB1_220:
	selp.b64 	%rd6739, %rd863, 0, %p3370;
	sub.s64 	%rd1116, %rd1106, %rd6739;
	add.s64 	%rd6740, %rd1, %rd1110;
	selp.b64 	%rd6741, %rd6740, 0, %p3370;
	sub.s64 	%rd1117, %rd1107, %rd6741;
	add.s64 	%rd6742, %rd2, %rd1111;
	selp.b64 	%rd6743, %rd6742, 0, %p3370;
	sub.s64 	%rd1118, %rd1108, %rd6743;
	selp.u64 	%rd6744, 1, 0, %p94;
	add.s64 	%rd6745, %rd3, %rd6744;
	selp.b64 	%rd6746, %rd6745, 0, %p3370;
	sub.s64 	%rd1119, %rd1109, %rd6746;
	mul.lo.s64 	%rd6747, %rd19, %rd9348;
	mul.hi.u64 	%rd6748, %rd9348, %rd19;
	mul.lo.s64 	%rd6749, %rd18, %rd9348;
	mul.hi.u64 	%rd6750, %rd9348, %rd18;
	add.s64 	%rd6751, %rd6749, %rd6748;
	setp.lt.u64 	%p2219, %rd6751, %rd6749;
	selp.u64 	%rd6752, 1, 0, %p2219;
	add.s64 	%rd6753, %rd6750, %rd6752;
	mul.lo.s64 	%rd6754, %rd17, %rd9348;
	mul.hi.u64 	%rd6755, %rd9348, %rd17;
	add.s64 	%rd6756, %rd6754, %rd6753;
	setp.lt.u64 	%p2220, %rd6756, %rd6754;
	selp.u64 	%rd6757, 1, 0, %p2220;
	add.s64 	%rd6758, %rd6755, %rd6757;
	mul.lo.s64 	%rd6759, %rd16, %rd9348;
	mul.hi.u64 	%rd6760, %rd9348, %rd16;
	add.s64 	%rd6761, %rd6759, %rd6758;
	setp.lt.u64 	%p2221, %rd6761, %rd6759;
	selp.u64 	%rd6762, 1, 0, %p2221;
	add.s64 	%rd6763, %rd6760, %rd6762;
	mul.lo.s64 	%rd6764, %rd19, %rd9347;
	mul.hi.u64 	%rd6765, %rd9347, %rd19;
	add.s64 	%rd6766, %rd6764, %rd6751;
	setp.lt.u64 	%p2222, %rd6766, %rd6764;
	selp.u64 	%rd6767, 1, 0, %p2222;
	add.s64 	%rd6768, %rd6765, %rd6767;
	mul.lo.s64 	%rd6769, %rd18, %rd9347;
	mul.hi.u64 	%rd6770, %rd9347, %rd18;
	add.s64 	%rd6771, %rd6769, %rd6756;
	setp.lt.u64 	%p2223, %rd6771, %rd6769;
	selp.u64 	%rd6772, 1, 0, %p2223;
	add.s64 	%rd6773, %rd6771, %rd6768;
	setp.lt.u64 	%p2224, %rd6773, %rd6771;
	selp.u64 	%rd6774, 1, 0, %p2224;
	add.s64 	%rd6775, %rd6770, %rd6772;
	add.s64 	%rd6776, %rd6775, %rd6774;
	mul.lo.s64 	%rd6777, %rd17, %rd9347;
	mul.hi.u64 	%rd6778, %rd9347, %rd17;
	add.s64 	%rd6779, %rd6777, %rd6761;
	setp.lt.u64 	%p2225, %rd6779, %rd6777;
	selp.u64 	%rd6780, 1, 0, %p2225;
	add.s64 	%rd6781, %rd6779, %rd6776;
	setp.lt.u64 	%p2226, %rd6781, %rd6779;
	selp.u64 	%rd6782, 1, 0, %p2226;
	add.s64 	%rd6783, %rd6778, %rd6780;
	add.s64 	%rd6784, %rd6783, %rd6782;
	mul.lo.s64 	%rd6785, %rd16, %rd9347;
	mul.hi.u64 	%rd6786, %rd9347, %rd16;
	add.s64 	%rd6787, %rd6785, %rd6763;
	setp.lt.u64 	%p2227, %rd6787, %rd6785;
	selp.u64 	%rd6788, 1, 0, %p2227;
	add.s64 	%rd6789, %rd6787, %rd6784;
	setp.lt.u64 	%p2228, %rd6789, %rd6787;
	selp.u64 	%rd6790, 1, 0, %p2228;
	add.s64 	%rd6791, %rd6786, %rd6788;
	add.s64 	%rd6792, %rd6791, %rd6790;
	mul.lo.s64 	%rd6793, %rd19, %rd9346;
	mul.hi.u64 	%rd6794, %rd9346, %rd19;
	add.s64 	%rd6795, %rd6793, %rd6773;
	setp.lt.u64 	%p2229, %rd6795, %rd6793;
	selp.u64 	%rd6796, 1, 0, %p2229;
	add.s64 	%rd6797, %rd6794, %rd6796;
	mul.lo.s64 	%rd6798, %rd18, %rd9346;
	mul.hi.u64 	%rd6799, %rd9346, %rd18;
	add.s64 	%rd6800, %rd6798, %rd6781;
	setp.lt.u64 	%p2230, %rd6800, %rd6798;
	selp.u64 	%rd6801, 1, 0, %p2230;
	add.s64 	%rd6802, %rd6800, %rd6797;
	setp.lt.u64 	%p2231, %rd6802, %rd6800;
	selp.u64 	%rd6803, 1, 0, %p2231;
	add.s64 	%rd6804, %rd6799, %rd6801;
	add.s64 	%rd6805, %rd6804, %rd6803;
	mul.lo.s64 	%rd6806, %rd17, %rd9346;
	mul.hi.u64 	%rd6807, %rd9346, %rd17;
	add.s64 	%rd6808, %rd6806, %rd6789;
	setp.lt.u64 	%p2232, %rd6808, %rd6806;
	selp.u64 	%rd6809, 1, 0, %p2232;
	add.s64 	%rd6810, %rd6808, %rd6805;
	setp.lt.u64 	%p2233, %rd6810, %rd6808;
	selp.u64 	%rd6811, 1, 0, %p2233;
	add.s64 	%rd6812, %rd6807, %rd6809;
	add.s64 	%rd6813, %rd6812, %rd6811;
	mul.lo.s64 	%rd6814, %rd16, %rd9346;
	mul.hi.u64 	%rd6815, %rd9346, %rd16;
	add.s64 	%rd6816, %rd6814, %rd6792;
	setp.lt.u64 	%p2234, %rd6816, %rd6814;
	selp.u64 	%rd6817, 1, 0, %p2234;
	add.s64 	%rd6818, %rd6816, %rd6813;
	setp.lt.u64 	%p2235, %rd6818, %rd6816;
	selp.u64 	%rd6819, 1, 0, %p2235;
	add.s64 	%rd6820, %rd6815, %rd6817;
	add.s64 	%rd6821, %rd6820, %rd6819;
	mul.lo.s64 	%rd6822, %rd19, %rd9345;
	mul.hi.u64 	%rd6823, %rd9345, %rd19;
	add.s64 	%rd6824, %rd6822, %rd6802;
	setp.lt.u64 	%p2236, %rd6824, %rd6822;
	selp.u64 	%rd6825, 1, 0, %p2236;
	add.s64 	%rd6826, %rd6823, %rd6825;
	mul.lo.s64 	%rd6827, %rd18, %rd9345;
	mul.hi.u64 	%rd6828, %rd9345, %rd18;
	add.s64 	%rd6829, %rd6827, %rd6810;
	setp.lt.u64 	%p2237, %rd6829, %rd6827;
	selp.u64 	%rd6830, 1, 0, %p2237;
	add.s64 	%rd9407, %rd6829, %rd6826;
	setp.lt.u64 	%p2238, %rd9407, %rd6829;
	selp.u64 	%rd6831, 1, 0, %p2238;
	add.s64 	%rd6832, %rd6828, %rd6830;
	add.s64 	%rd6833, %rd6832, %rd6831;
	mul.lo.s64 	%rd6834, %rd17, %rd9345;
	mul.hi.u64 	%rd6835, %rd9345, %rd17;
	add.s64 	%rd6836, %rd6834, %rd6818;
	setp.lt.u64 	%p2239, %rd6836, %rd6834;
	selp.u64 	%rd6837, 1, 0, %p2239;
	add.s64 	%rd9408, %rd6836, %rd6833;
	setp.lt.u64 	%p2240, %rd9408, %rd6836;
	selp.u64 	%rd6838, 1, 0, %p2240;
	add.s64 	%rd6839, %rd6835, %rd6837;
	add.s64 	%rd6840, %rd6839, %rd6838;
	mul.lo.s64 	%rd6841, %rd16, %rd9345;
	mul.hi.u64 	%rd6842, %rd9345, %rd16;
	add.s64 	%rd6843, %rd6841, %rd6821;
	setp.lt.u64 	%p2241, %rd6843, %rd6841;
	selp.u64 	%rd6844, 1, 0, %p2241;
	add.s64 	%rd9409, %rd6843, %rd6840;
	setp.lt.u64 	%p2242, %rd9409, %rd6843;
	selp.u64 	%rd6845, 1, 0, %p2242;
	add.s64 	%rd6846, %rd6842, %rd6844;
	add.s64 	%rd9410, %rd6846, %rd6845;
	mul.lo.s64 	%rd6847, %rd862, %rd6747;
	mul.lo.s64 	%rd6848, %rd6847, %rd863;
	mul.hi.u64 	%rd6849, %rd6847, %rd863;
	not.b64 	%rd6850, %rd6848;
	setp.gt.u64 	%p2243, %rd6747, %rd6850;
	selp.u64 	%rd6851, 1, 0, %p2243;
	add.s64 	%rd6852, %rd6849, %rd6851;
	mul.lo.s64 	%rd6853, %rd1, %rd6847;
	mul.hi.u64 	%rd6854, %rd6847, %rd1;
	add.s64 	%rd6855, %rd6853, %rd6766;
	setp.lt.u64 	%p2244, %rd6855, %rd6853;
	selp.u64 	%rd6856, 1, 0, %p2244;
	add.s64 	%rd1124, %rd6852, %rd6855;
	setp.lt.u64 	%p2245, %rd1124, %rd6852;
	selp.u64 	%rd6857, 1, 0, %p2245;
	add.s64 	%rd6858, %rd6854, %rd6856;
	add.s64 	%rd6859, %rd6858, %rd6857;
	mul.lo.s64 	%rd6860, %rd2, %rd6847;
	mul.hi.u64 	%rd6861, %rd6847, %rd2;
	add.s64 	%rd6862, %rd6860, %rd6795;
	setp.lt.u64 	%p2246, %rd6862, %rd6860;
	selp.u64 	%rd6863, 1, 0, %p2246;
	add.s64 	%rd1125, %rd6859, %rd6862;
	setp.lt.u64 	%p2247, %rd1125, %rd6859;
	selp.u64 	%rd6864, 1, 0, %p2247;
	add.s64 	%rd6865, %rd6861, %rd6863;
	add.s64 	%rd6866, %rd6865, %rd6864;
	mul.lo.s64 	%rd6867, %rd3, %rd6847;
	mul.hi.u64 	%rd6868, %rd6847, %rd3;
	add.s64 	%rd6869, %rd6867, %rd6824;
	setp.lt.u64 	%p2248, %rd6869, %rd6867;
	selp.u64 	%rd6870, 1, 0, %p2248;
	add.s64 	%rd1126, %rd6866, %rd6869;
	setp.lt.u64 	%p2249, %rd1126, %rd6866;
	selp.u64 	%rd6871, 1, 0, %p2249;
	add.s64 	%rd6872, %rd6868, %rd6870;
	add.s64 	%rd1127, %rd6872, %rd6871;
	setp.ne.s64 	%p2250, %rd1127, 0;
	@%p2250 bra 	$L__BB1_406;
$L__BB1_221:
	mul.lo.s64 	%rd6875, %rd862, %rd1124;
	mul.lo.s64 	%rd6876, %rd6875, %rd863;
	mul.hi.u64 	%rd6877, %rd6875, %rd863;
	not.b64 	%rd6878, %rd6876;
	setp.gt.u64 	%p2254, %rd1124, %rd6878;
	selp.u64 	%rd6879, 1, 0, %p2254;
	add.s64 	%rd6880, %rd6877, %rd6879;
	mul.lo.s64 	%rd6881, %rd1, %rd6875;
	mul.hi.u64 	%rd6882, %rd6875, %rd1;
	add.s64 	%rd6883, %rd6881, %rd1125;
	setp.lt.u64 	%p2255, %rd6883, %rd6881;
	selp.u64 	%rd6884, 1, 0, %p2255;
	add.s64 	%rd1132, %rd6880, %rd6883;
	setp.lt.u64 	%p2256, %rd1132, %rd6880;
	selp.u64 	%rd6885, 1, 0, %p2256;
	add.s64 	%rd6886, %rd6882, %rd6884;
	add.s64 	%rd6887, %rd6886, %rd6885;
	mul.lo.s64 	%rd6888, %rd2, %rd6875;
	mul.hi.u64 	%rd6889, %rd6875, %rd2;
	add.s64 	%rd6890, %rd6888, %rd1126;
	setp.lt.u64 	%p2257, %rd6890, %rd6888;
	selp.u64 	%rd6891, 1, 0, %p2257;
	add.s64 	%rd1133, %rd6887, %rd6890;
	setp.lt.u64 	%p2258, %rd1133, %rd6887;
	selp.u64 	%rd6892, 1, 0, %p2258;
	add.s64 	%rd6893, %rd6889, %rd6891;
	add.s64 	%rd6894, %rd6893, %rd6892;
	mul.lo.s64 	%rd6895, %rd3, %rd6875;
	mul.hi.u64 	%rd6896, %rd6875, %rd3;
	add.s64 	%rd6897, %rd6895, %rd9407;
	setp.lt.u64 	%p2259, %rd6897, %rd6895;
	selp.u64 	%rd6898, 1, 0, %p2259;
	add.s64 	%rd1134, %rd6894, %rd6897;
	setp.lt.u64 	%p2260, %rd1134, %rd6894;
	selp.u64 	%rd6899, 1, 0, %p2260;
	add.s64 	%rd6900, %rd6896, %rd6898;
	add.s64 	%rd1135, %rd6900, %rd6899;
	setp.eq.s64 	%p2261, %rd1135, 0;
	@%p2261 bra 	$L__BB1_224;
	add.s64 	%rd1136, %rd9408, %rd1135;
	setp.ge.u64 	%p2262, %rd1136, %rd9408;
	mov.u64 	%rd9408, %rd1136;
	@%p2262 bra 	$L__BB1_224;
	add.s64 	%rd9409, %rd9409, 1;
	setp.eq.s64 	%p2263, %rd9409, 0;
	selp.u64 	%rd6901, 1, 0, %p2263;
	add.s64 	%rd9410, %rd9410, %rd6901;
$L__BB1_224:
	mul.lo.s64 	%rd6902, %rd862, %rd1132;
	mul.lo.s64 	%rd6903, %rd6902, %rd863;
	mul.hi.u64 	%rd6904, %rd6902, %rd863;
	not.b64 	%rd6905, %rd6903;
	setp.gt.u64 	%p2264, %rd1132, %rd6905;
	selp.u64 	%rd6906, 1, 0, %p2264;
	add.s64 	%rd6907, %rd6904, %rd6906;
	mul.lo.s64 	%rd6908, %rd1, %rd6902;
	mul.hi.u64 	%rd6909, %rd6902, %rd1;
	add.s64 	%rd6910, %rd6908, %rd1133;
	setp.lt.u64 	%p2265, %rd6910, %rd6908;
	selp.u64 	%rd6911, 1, 0, %p2265;
	add.s64 	%rd1142, %rd6907, %rd6910;
	setp.lt.u64 	%p2266, %rd1142, %rd6907;
	selp.u64 	%rd6912, 1, 0, %p2266;
	add.s64 	%rd6913, %rd6909, %rd6911;
	add.s64 	%rd6914, %rd6913, %rd6912;
	mul.lo.s64 	%rd6915, %rd2, %rd6902;
	mul.hi.u64 	%rd6916, %rd6902, %rd2;
	add.s64 	%rd6917, %rd6915, %rd1134;
	setp.lt.u64 	%p2267, %rd6917, %rd6915;
	selp.u64 	%rd6918, 1, 0, %p2267;
	add.s64 	%rd1143, %rd6914, %rd6917;
	setp.lt.u64 	%p2268, %rd1143, %rd6914;
	selp.u64 	%rd6919, 1, 0, %p2268;
	add.s64 	%rd6920, %rd6916, %rd6918;
	add.s64 	%rd6921, %rd6920, %rd6919;
	mul.lo.s64 	%rd6922, %rd3, %rd6902;
	mul.hi.u64 	%rd6923, %rd6902, %rd3;
	add.s64 	%rd6924, %rd6922, %rd9408;
	setp.lt.u64 	%p2269, %rd6924, %rd6922;
	selp.u64 	%rd6925, 1, 0, %p2269;
	add.s64 	%rd1144, %rd6921, %rd6924;
	setp.lt.u64 	%p2270, %rd1144, %rd6921;
	selp.u64 	%rd6926, 1, 0, %p2270;
	add.s64 	%rd6927, %rd6923, %rd6925;
	add.s64 	%rd1145, %rd6927, %rd6926;
	setp.eq.s64 	%p2271, %rd1145, 0;
	@%p2271 bra 	$L__BB1_226;
	add.s64 	%rd1146, %rd9409, %rd1145;
	setp.lt.u64 	%p2272, %rd1146, %rd9409;
	selp.u64 	%rd6928, 1, 0, %p2272;
	add.s64 	%rd9410, %rd9410, %rd6928;
	mov.u64 	%rd9409, %rd1146;
$L__BB1_226:
	mul.lo.s64 	%rd6929, %rd862, %rd1142;
	mul.lo.s64 	%rd6930, %rd6929, %rd863;
	mul.hi.u64 	%rd6931, %rd6929, %rd863;
	not.b64 	%rd6932, %rd6930;
	setp.gt.u64 	%p2274, %rd1142, %rd6932;
	selp.u64 	%rd6933, 1, 0, %p2274;
	add.s64 	%rd6934, %rd6931, %rd6933;
	mul.lo.s64 	%rd6935, %rd1, %rd6929;
	mul.hi.u64 	%rd6936, %rd6929, %rd1;
	add.s64 	%rd6937, %rd6935, %rd1143;
	setp.lt.u64 	%p2275, %rd6937, %rd6935;
	selp.u64 	%rd6938, 1, 0, %p2275;
	add.s64 	%rd1150, %rd6934, %rd6937;
	setp.lt.u64 	%p2276, %rd1150, %rd6934;
	selp.u64 	%rd6939, 1, 0, %p2276;
	add.s64 	%rd6940, %rd6936, %rd6938;
	add.s64 	%rd6941, %rd6940, %rd6939;
	mul.lo.s64 	%rd6942, %rd2, %rd6929;
	mul.hi.u64 	%rd6943, %rd6929, %rd2;
	add.s64 	%rd6944, %rd6942, %rd1144;
	setp.lt.u64 	%p2277, %rd6944, %rd6942;
	selp.u64 	%rd6945, 1, 0, %p2277;
	add.s64 	%rd1151, %rd6941, %rd6944;
	setp.lt.u64 	%p2278, %rd1151, %rd6941;
	selp.u64 	%rd6946, 1, 0, %p2278;
	add.s64 	%rd6947, %rd6943, %rd6945;
	add.s64 	%rd6948, %rd6947, %rd6946;
	mul.lo.s64 	%rd6949, %rd3, %rd6929;
	mul.hi.u64 	%rd6950, %rd6929, %rd3;
	add.s64 	%rd6951, %rd6949, %rd9409;
	setp.lt.u64 	%p2279, %rd6951, %rd6949;
	selp.u64 	%rd6952, 1, 0, %p2279;
	add.s64 	%rd1152, %rd6948, %rd6951;
	setp.lt.u64 	%p2280, %rd1152, %rd6948;
	selp.u64 	%rd6953, 1, 0, %p2280;
	add.s64 	%rd6954, %rd6950, %rd6952;
	add.s64 	%rd6955, %rd6954, %rd6953;
	add.s64 	%rd1153, %rd9410, %rd6955;
	setp.lt.u64 	%p2281, %rd1150, %rd863;
	selp.u64 	%rd1154, 1, 0, %p2281;
	setp.lt.u64 	%p2282, %rd1151, %rd1;
	setp.eq.s64 	%p2283, %rd1151, %rd1;
	and.pred  	%p2284, %p2281, %p2283;
	or.pred  	%p2286, %p2282, %p2284;
	selp.u64 	%rd1155, 1, 0, %p2286;
	setp.lt.u64 	%p2287, %rd1152, %rd2;
	setp.eq.s64 	%p2288, %rd1152, %rd2;
	and.pred  	%p2289, %p2288, %p2286;
	or.pred  	%p97, %p2287, %p2289;
	setp.lt.u64 	%p2291, %rd1153, %rd3;
	mov.pred 	%p3371, 0;
	@%p2291 bra 	$L__BB1_228;
	not.pred 	%p2292, %p97;
	setp.ne.s64 	%p2293, %rd1153, %rd3;
	or.pred  	%p3371, %p2293, %p2292;
$L__BB1_228:
	selp.b64 	%rd6956, %rd863, 0, %p3371;
	sub.s64 	%rd6957, %rd1150, %rd6956;
	add.s64 	%rd6958, %rd1, %rd1154;
	selp.b64 	%rd6959, %rd6958, 0, %p3371;
	sub.s64 	%rd6960, %rd1151, %rd6959;
	add.s64 	%rd6961, %rd2, %rd1155;
	selp.b64 	%rd6962, %rd6961, 0, %p3371;
	sub.s64 	%rd6963, %rd1152, %rd6962;
	selp.u64 	%rd6964, 1, 0, %p97;
	add.s64 	%rd6965, %rd3, %rd6964;
	selp.b64 	%rd6966, %rd6965, 0, %p3371;
	sub.s64 	%rd6967, %rd1153, %rd6966;
	mul.lo.s64 	%rd6968, %rd900, %rd6957;
	mul.hi.u64 	%rd6969, %rd6957, %rd900;
	mul.lo.s64 	%rd6970, %rd901, %rd6957;
	mul.hi.u64 	%rd6971, %rd6957, %rd901;
	add.s64 	%rd6972, %rd6970, %rd6969;
	setp.lt.u64 	%p2294, %rd6972, %rd6970;
	selp.u64 	%rd6973, 1, 0, %p2294;
	add.s64 	%rd6974, %rd6971, %rd6973;
	mul.lo.s64 	%rd6975, %rd902, %rd6957;
	mul.hi.u64 	%rd6976, %rd6957, %rd902;
	add.s64 	%rd6977, %rd6975, %rd6974;
	setp.lt.u64 	%p2295, %rd6977, %rd6975;
	selp.u64 	%rd6978, 1, 0, %p2295;
	add.s64 	%rd6979, %rd6976, %rd6978;
	mul.lo.s64 	%rd6980, %rd903, %rd6957;
	mul.hi.u64 	%rd6981, %rd6957, %rd903;
	add.s64 	%rd6982, %rd6980, %rd6979;
	setp.lt.u64 	%p2296, %rd6982, %rd6980;
	selp.u64 	%rd6983, 1, 0, %p2296;
	add.s64 	%rd6984, %rd6981, %rd6983;
	mul.lo.s64 	%rd6985, %rd900, %rd6960;
	mul.hi.u64 	%rd6986, %rd6960, %rd900;
	add.s64 	%rd6987, %rd6985, %rd6972;
	setp.lt.u64 	%p2297, %rd6987, %rd6985;
	selp.u64 	%rd6988, 1, 0, %p2297;
	add.s64 	%rd6989, %rd6986, %rd6988;
	mul.lo.s64 	%rd6990, %rd901, %rd6960;
	mul.hi.u64 	%rd6991, %rd6960, %rd901;
	add.s64 	%rd6992, %rd6990, %rd6977;
	setp.lt.u64 	%p2298, %rd6992, %rd6990;
	selp.u64 	%rd6993, 1, 0, %p2298;
	add.s64 	%rd6994, %rd6992, %rd6989;
	setp.lt.u64 	%p2299, %rd6994, %rd6992;
	selp.u64 	%rd6995, 1, 0, %p2299;
	add.s64 	%rd6996, %rd6991, %rd6993;
	add.s64 	%rd6997, %rd6996, %rd6995;
	mul.lo.s64 	%rd6998, %rd902, %rd6960;
	mul.hi.u64 	%rd6999, %rd6960, %rd902;
	add.s64 	%rd7000, %rd6998, %rd6982;
	setp.lt.u64 	%p2300, %rd7000, %rd6998;
	selp.u64 	%rd7001, 1, 0, %p2300;
	add.s64 	%rd7002, %rd7000, %rd6997;
	setp.lt.u64 	%p2301, %rd7002, %rd7000;
	selp.u64 	%rd7003, 1, 0, %p2301;
	add.s64 	%rd7004, %rd6999, %rd7001;
	add.s64 	%rd7005, %rd7004, %rd7003;
	mul.lo.s64 	%rd7006, %rd903, %rd6960;
	mul.hi.u64 	%rd7007, %rd6960, %rd903;
	add.s64 	%rd7008, %rd7006, %rd6984;
	setp.lt.u64 	%p2302, %rd7008, %rd7006;
	selp.u64 	%rd7009, 1, 0, %p2302;
	add.s64 	%rd7010, %rd7008, %rd7005;
	setp.lt.u64 	%p2303, %rd7010, %rd7008;
	selp.u64 	%rd7011, 1, 0, %p2303;
	add.s64 	%rd7012, %rd7007, %rd7009;
	add.s64 	%rd7013, %rd7012, %rd7011;
	mul.lo.s64 	%rd7014, %rd900, %rd6963;
	mul.hi.u64 	%rd7015, %rd6963, %rd900;
	add.s64 	%rd7016, %rd7014, %rd6994;
	setp.lt.u64 	%p2304, %rd7016, %rd7014;
	selp.u64 	%rd7017, 1, 0, %p2304;
	add.s64 	%rd7018, %rd7015, %rd7017;
	mul.lo.s64 	%rd7019, %rd901, %rd6963;
	mul.hi.u64 	%rd7020, %rd6963, %rd901;
	add.s64 	%rd7021, %rd7019, %rd7002;
	setp.lt.u64 	%p2305, %rd7021, %rd7019;
	selp.u64 	%rd7022, 1, 0, %p2305;
	add.s64 	%rd7023, %rd7021, %rd7018;
	setp.lt.u64 	%p2306, %rd7023, %rd7021;
	selp.u64 	%rd7024, 1, 0, %p2306;
	add.s64 	%rd7025, %rd7020, %rd7022;
	add.s64 	%rd7026, %rd7025, %rd7024;
	mul.lo.s64 	%rd7027, %rd902, %rd6963;
	mul.hi.u64 	%rd7028, %rd6963, %rd902;
	add.s64 	%rd7029, %rd7027, %rd7010;
	setp.lt.u64 	%p2307, %rd7029, %rd7027;
	selp.u64 	%rd7030, 1, 0, %p2307;
	add.s64 	%rd7031, %rd7029, %rd7026;
	setp.lt.u64 	%p2308, %rd7031, %rd7029;
	selp.u64 	%rd7032, 1, 0, %p2308;
	add.s64 	%rd7033, %rd7028, %rd7030;
	add.s64 	%rd7034, %rd7033, %rd7032;
	mul.lo.s64 	%rd7035, %rd903, %rd6963;
	mul.hi.u64 	%rd7036, %rd6963, %rd903;
	add.s64 	%rd7037, %rd7035, %rd7013;
	setp.lt.u64 	%p2309, %rd7037, %rd7035;
	selp.u64 	%rd7038, 1, 0, %p2309;
	add.s64 	%rd7039, %rd7037, %rd7034;
	setp.lt.u64 	%p2310, %rd7039, %rd7037;
	selp.u64 	%rd7040, 1, 0, %p2310;
	add.s64 	%rd7041, %rd7036, %rd7038;
	add.s64 	%rd7042, %rd7041, %rd7040;
	mul.lo.s64 	%rd7043, %rd900, %rd6967;
	mul.hi.u64 	%rd7044, %rd6967, %rd900;
	add.s64 	%rd7045, %rd7043, %rd7023;
	setp.lt.u64 	%p2311, %rd7045, %rd7043;
	selp.u64 	%rd7046, 1, 0, %p2311;
	add.s64 	%rd7047, %rd7044, %rd7046;
	mul.lo.s64 	%rd7048, %rd901, %rd6967;
	mul.hi.u64 	%rd7049, %rd6967, %rd901;
	add.s64 	%rd7050, %rd7048, %rd7031;
	setp.lt.u64 	%p2312, %rd7050, %rd7048;
	selp.u64 	%rd7051, 1, 0, %p2312;
	add.s64 	%rd9416, %rd7050, %rd7047;
	setp.lt.u64 	%p2313, %rd9416, %rd7050;
	selp.u64 	%rd7052, 1, 0, %p2313;
	add.s64 	%rd7053, %rd7049, %rd7051;
	add.s64 	%rd7054, %rd7053, %rd7052;
	mul.lo.s64 	%rd7055, %rd902, %rd6967;
	mul.hi.u64 	%rd7056, %rd6967, %rd902;
	add.s64 	%rd7057, %rd7055, %rd7039;
	setp.lt.u64 	%p2314, %rd7057, %rd7055;
	selp.u64 	%rd7058, 1, 0, %p2314;
	add.s64 	%rd9417, %rd7057, %rd7054;
	setp.lt.u64 	%p2315, %rd9417, %rd7057;
	selp.u64 	%rd7059, 1, 0, %p2315;
	add.s64 	%rd7060, %rd7056, %rd7058;
	add.s64 	%rd7061, %rd7060, %rd7059;
	mul.lo.s64 	%rd7062, %rd903, %rd6967;
	mul.hi.u64 	%rd7063, %rd6967, %rd903;
	add.s64 	%rd7064, %rd7062, %rd7042;
	setp.lt.u64 	%p2316, %rd7064, %rd7062;
	selp.u64 	%rd7065, 1, 0, %p2316;
	add.s64 	%rd9418, %rd7064, %rd7061;
	setp.lt.u64 	%p2317, %rd9418, %rd7064;
	selp.u64 	%rd7066, 1, 0, %p2317;
	add.s64 	%rd7067, %rd7063, %rd7065;
	add.s64 	%rd9419, %rd7067, %rd7066;
	mul.lo.s64 	%rd7068, %rd862, %rd6968;
	mul.lo.s64 	%rd7069, %rd7068, %rd863;
	mul.hi.u64 	%rd7070, %rd7068, %rd863;
	not.b64 	%rd7071, %rd7069;
	setp.gt.u64 	%p2318, %rd6968, %rd7071;
	selp.u64 	%rd7072, 1, 0, %p2318;
	add.s64 	%rd7073, %rd7070, %rd7072;
	mul.lo.s64 	%rd7074, %rd1, %rd7068;
	mul.hi.u64 	%rd7075, %rd7068, %rd1;
	add.s64 	%rd7076, %rd7074, %rd6987;
	setp.lt.u64 	%p2319, %rd7076, %rd7074;
	selp.u64 	%rd7077, 1, 0, %p2319;
	add.s64 	%rd1164, %rd7073, %rd7076;
	setp.lt.u64 	%p2320, %rd1164, %rd7073;
	selp.u64 	%rd7078, 1, 0, %p2320;
	add.s64 	%rd7079, %rd7075, %rd7077;
	add.s64 	%rd7080, %rd7079, %rd7078;
	mul.lo.s64 	%rd7081, %rd2, %rd7068;
	mul.hi.u64 	%rd7082, %rd7068, %rd2;
	add.s64 	%rd7083, %rd7081, %rd7016;
	setp.lt.u64 	%p2321, %rd7083, %rd7081;
	selp.u64 	%rd7084, 1, 0, %p2321;
	add.s64 	%rd1165, %rd7080, %rd7083;
	setp.lt.u64 	%p2322, %rd1165, %rd7080;
	selp.u64 	%rd7085, 1, 0, %p2322;
	add.s64 	%rd7086, %rd7082, %rd7084;
	add.s64 	%rd7087, %rd7086, %rd7085;
	mul.lo.s64 	%rd7088, %rd3, %rd7068;
	mul.hi.u64 	%rd7089, %rd7068, %rd3;
	add.s64 	%rd7090, %rd7088, %rd7045;
	setp.lt.u64 	%p2323, %rd7090, %rd7088;
	selp.u64 	%rd7091, 1, 0, %p2323;
	add.s64 	%rd1166, %rd7087, %rd7090;
	setp.lt.u64 	%p2324, %rd1166, %rd7087;
	selp.u64 	%rd7092, 1, 0, %p2324;
	add.s64 	%rd7093, %rd7089, %rd7091;
	add.s64 	%rd1167, %rd7093, %rd7092;
	setp.ne.s64 	%p2325, %rd1167, 0;
	@%p2325 bra 	$L__BB1_409;
$L__BB1_229:
	mul.lo.s64 	%rd7096, %rd862, %rd1164;
	mul.lo.s64 	%rd7097, %rd7096, %rd863;
	mul.hi.u64 	%rd7098, %rd7096, %rd863;
	not.b64 	%rd7099, %rd7097;
	setp.gt.u64 	%p2329, %rd1164, %rd7099;
	selp.u64 	%rd7100, 1, 0, %p2329;
	add.s64 	%rd7101, %rd7098, %rd7100;
	mul.lo.s64 	%rd7102, %rd1, %rd7096;
	mul.hi.u64 	%rd7103, %rd7096, %rd1;
	add.s64 	%rd7104, %rd7102, %rd1165;
	setp.lt.u64 	%p2330, %rd7104, %rd7102;
	selp.u64 	%rd7105, 1, 0, %p2330;
	add.s64 	%rd1172, %rd7101, %rd7104;
	setp.lt.u64 	%p2331, %rd1172, %rd7101;
	selp.u64 	%rd7106, 1, 0, %p2331;
	add.s64 	%rd7107, %rd7103, %rd7105;
	add.s64 	%rd7108, %rd7107, %rd7106;
	mul.lo.s64 	%rd7109, %rd2, %rd7096;
	mul.hi.u64 	%rd7110, %rd7096, %rd2;
	add.s64 	%rd7111, %rd7109, %rd1166;
	setp.lt.u64 	%p2332, %rd7111, %rd7109;
	selp.u64 	%rd7112, 1, 0, %p2332;
	add.s64 	%rd1173, %rd7108, %rd7111;
	setp.lt.u64 	%p2333, %rd1173, %rd7108;
	selp.u64 	%rd7113, 1, 0, %p2333;
	add.s64 	%rd7114, %rd7110, %rd7112;
	add.s64 	%rd7115, %rd7114, %rd7113;
	mul.lo.s64 	%rd7116, %rd3, %rd7096;
	mul.hi.u64 	%rd7117, %rd7096, %rd3;
	add.s64 	%rd7118, %rd7116, %rd9416;
	setp.lt.u64 	%p2334, %rd7118, %rd7116;
	selp.u64 	%rd7119, 1, 0, %p2334;
	add.s64 	%rd1174, %rd7115, %rd7118;
	setp.lt.u64 	%p2335, %rd1174, %rd7115;
	selp.u64 	%rd7120, 1, 0, %p2335;
	add.s64 	%rd7121, %rd7117, %rd7119;
	add.s64 	%rd1175, %rd7121, %rd7120;
	setp.eq.s64 	%p2336, %rd1175, 0;
	@%p2336 bra 	$L__BB1_232;
	add.s64 	%rd1176, %rd9417, %rd1175;
	setp.ge.u64 	%p2337, %rd1176, %rd9417;
	mov.u64 	%rd9417, %rd1176;
	@%p2337 bra 	$L__BB1_232;
	add.s64 	%rd9418, %rd9418, 1;
	setp.eq.s64 	%p2338, %rd9418, 0;
	selp.u64 	%rd7122, 1, 0, %p2338;
	add.s64 	%rd9419, %rd9419, %rd7122;
$L__BB1_232:
	mul.lo.s64 	%rd7123, %rd862, %rd1172;
	mul.lo.s64 	%rd7124, %rd7123, %rd863;
	mul.hi.u64 	%rd7125, %rd7123, %rd863;
	not.b64 	%rd7126, %rd7124;
	setp.gt.u64 	%p2339, %rd1172, %rd7126;
	selp.u64 	%rd7127, 1, 0, %p2339;
	add.s64 	%rd7128, %rd7125, %rd7127;
	mul.lo.s64 	%rd7129, %rd1, %rd7123;
	mul.hi.u64 	%rd7130, %rd7123, %rd1;
	add.s64 	%rd7131, %rd7129, %rd1173;
	setp.lt.u64 	%p2340, %rd7131, %rd7129;
	selp.u64 	%rd7132, 1, 0, %p2340;
	add.s64 	%rd1182, %rd7128, %rd7131;
	setp.lt.u64 	%p2341, %rd1182, %rd7128;
	selp.u64 	%rd7133, 1, 0, %p2341;
	add.s64 	%rd7134, %rd7130, %rd7132;
	add.s64 	%rd7135, %rd7134, %rd7133;
	mul.lo.s64 	%rd7136, %rd2, %rd7123;
	mul.hi.u64 	%rd7137, %rd7123, %rd2;
	add.s64 	%rd7138, %rd7136, %rd1174;
	setp.lt.u64 	%p2342, %rd7138, %rd7136;
	selp.u64 	%rd7139, 1, 0, %p2342;
	add.s64 	%rd1183, %rd7135, %rd7138;
	setp.lt.u64 	%p2343, %rd1183, %rd7135;
	selp.u64 	%rd7140, 1, 0, %p2343;
	add.s64 	%rd7141, %rd7137, %rd7139;
	add.s64 	%rd7142, %rd7141, %rd7140;
	mul.lo.s64 	%rd7143, %rd3, %rd7123;
	mul.hi.u64 	%rd7144, %rd7123, %rd3;
	add.s64 	%rd7145, %rd7143, %rd9417;
	setp.lt.u64 	%p2344, %rd7145, %rd7143;
	selp.u64 	%rd7146, 1, 0, %p2344;
	add.s64 	%rd1184, %rd7142, %rd7145;
	setp.lt.u64 	%p2345, %rd1184, %rd7142;
	selp.u64 	%rd7147, 1, 0, %p2345;
	add.s64 	%rd7148, %rd7144, %rd7146;
	add.s64 	%rd1185, %rd7148, %rd7147;
	setp.eq.s64 	%p2346, %rd1185, 0;
	@%p2346 bra 	$L__BB1_234;
	add.s64 	%rd1186, %rd9418, %rd1185;
	setp.lt.u64 	%p2347, %rd1186, %rd9418;
	selp.u64 	%rd7149, 1, 0, %p2347;
	add.s64 	%rd9419, %rd9419, %rd7149;
	mov.u64 	%rd9418, %rd1186;
$L__BB1_234:
	mul.lo.s64 	%rd7150, %rd862, %rd1182;
	mul.lo.s64 	%rd7151, %rd7150, %rd863;
	mul.hi.u64 	%rd7152, %rd7150, %rd863;
	not.b64 	%rd7153, %rd7151;
	setp.gt.u64 	%p2349, %rd1182, %rd7153;
	selp.u64 	%rd7154, 1, 0, %p2349;
	add.s64 	%rd7155, %rd7152, %rd7154;
	mul.lo.s64 	%rd7156, %rd1, %rd7150;
	mul.hi.u64 	%rd7157, %rd7150, %rd1;
	add.s64 	%rd7158, %rd7156, %rd1183;
	setp.lt.u64 	%p2350, %rd7158, %rd7156;
	selp.u64 	%rd7159, 1, 0, %p2350;
	add.s64 	%rd1190, %rd7155, %rd7158;
	setp.lt.u64 	%p2351, %rd1190, %rd7155;
	selp.u64 	%rd7160, 1, 0, %p2351;
	add.s64 	%rd7161, %rd7157, %rd7159;
	add.s64 	%rd7162, %rd7161, %rd7160;
	mul.lo.s64 	%rd7163, %rd2, %rd7150;
	mul.hi.u64 	%rd7164, %rd7150, %rd2;
	add.s64 	%rd7165, %rd7163, %rd1184;
	setp.lt.u64 	%p2352, %rd7165, %rd7163;
	selp.u64 	%rd7166, 1, 0, %p2352;
	add.s64 	%rd1191, %rd7162, %rd7165;
	setp.lt.u64 	%p2353, %rd1191, %rd7162;
	selp.u64 	%rd7167, 1, 0, %p2353;
	add.s64 	%rd7168, %rd7164, %rd7166;
	add.s64 	%rd7169, %rd7168, %rd7167;
	mul.lo.s64 	%rd7170, %rd3, %rd7150;
	mul.hi.u64 	%rd7171, %rd7150, %rd3;
	add.s64 	%rd7172, %rd7170, %rd9418;
	setp.lt.u64 	%p2354, %rd7172, %rd7170;
	selp.u64 	%rd7173, 1, 0, %p2354;
	add.s64 	%rd1192, %rd7169, %rd7172;
	setp.lt.u64 	%p2355, %rd1192, %rd7169;
	selp.u64 	%rd7174, 1, 0, %p2355;
	add.s64 	%rd7175, %rd7171, %rd7173;
	add.s64 	%rd7176, %rd7175, %rd7174;
	add.s64 	%rd1193, %rd9419, %rd7176;
	setp.lt.u64 	%p2356, %rd1190, %rd863;
	selp.u64 	%rd1194, 1, 0, %p2356;
	setp.lt.u64 	%p2357, %rd1191, %rd1;
	setp.eq.s64 	%p2358, %rd1191, %rd1;
	and.pred  	%p2359, %p2356, %p2358;
	or.pred  	%p2361, %p2357, %p2359;
	selp.u64 	%rd1195, 1, 0, %p2361;
	setp.lt.u64 	%p2362, %rd1192, %rd2;
	setp.eq.s64 	%p2363, %rd1192, %rd2;
	and.pred  	%p2364, %p2363, %p2361;
	or.pred  	%p100, %p2362, %p2364;
	setp.lt.u64 	%p2366, %rd1193, %rd3;
	mov.pred 	%p3372, 0;
	@%p2366 bra 	$L__BB1_236;
	not.pred 	%p2367, %p100;
	setp.ne.s64 	%p2368, %rd1193, %rd3;
	or.pred  	%p3372, %p2368, %p2367;
$L__BB1_236:
	selp.b64 	%rd7177, %rd863, 0, %p3372;
	sub.s64 	%rd1200, %rd1190, %rd7177;
	add.s64 	%rd7178, %rd1, %rd1194;
	selp.b64 	%rd7179, %rd7178, 0, %p3372;
	sub.s64 	%rd1201, %rd1191, %rd7179;
	add.s64 	%rd7180, %rd2, %rd1195;
	selp.b64 	%rd7181, %rd7180, 0, %p3372;
	sub.s64 	%rd1202, %rd1192, %rd7181;
	selp.u64 	%rd7182, 1, 0, %p100;
	add.s64 	%rd7183, %rd3, %rd7182;
	selp.b64 	%rd7184, %rd7183, 0, %p3372;
	sub.s64 	%rd1203, %rd1193, %rd7184;
	sub.s64 	%rd9425, %rd1032, %rd988;
	setp.lt.u64 	%p2369, %rd1032, %rd988;
	selp.s64 	%rd7185, -1, 0, %p2369;
	sub.s64 	%rd7186, %rd1033, %rd989;
	add.s64 	%rd9426, %rd7186, %rd7185;
	setp.lt.u64 	%p2370, %rd1033, %rd989;
	setp.eq.s64 	%p2371, %rd1033, %rd989;
	and.pred  	%p2372, %p2369, %p2371;
	or.pred  	%p2373, %p2370, %p2372;
	selp.s64 	%rd7187, -1, 0, %p2373;
	sub.s64 	%rd7188, %rd1034, %rd990;
	add.s64 	%rd9427, %rd7188, %rd7187;
	setp.lt.u64 	%p2374, %rd1034, %rd990;
	setp.eq.s64 	%p2375, %rd1034, %rd990;
	and.pred  	%p2376, %p2375, %p2373;
	or.pred  	%p2377, %p2374, %p2376;
	not.pred 	%p2378, %p2377;
	selp.s64 	%rd7189, -1, 0, %p2377;
	sub.s64 	%rd7190, %rd1035, %rd991;
	add.s64 	%rd9428, %rd7190, %rd7189;
	setp.ge.u64 	%p2379, %rd1035, %rd991;
	setp.ne.s64 	%p2380, %rd1035, %rd991;
	or.pred  	%p2381, %p2380, %p2378;
	and.pred  	%p2382, %p2379, %p2381;
	@%p2382 bra 	$L__BB1_238;
	add.s64 	%rd9425, %rd863, %rd9425;
	setp.lt.u64 	%p2383, %rd9425, %rd863;
	selp.u64 	%rd7191, 1, 0, %p2383;
	add.s64 	%rd7192, %rd1, %rd9426;
	add.s64 	%rd1209, %rd7192, %rd7191;
	setp.lt.u64 	%p2384, %rd1209, %rd9426;
	setp.eq.s64 	%p2385, %rd1209, %rd9426;
	and.pred  	%p2386, %p2383, %p2385;
	or.pred  	%p2387, %p2384, %p2386;
	selp.u64 	%rd7193, 1, 0, %p2387;
	add.s64 	%rd7194, %rd2, %rd9427;
	add.s64 	%rd1210, %rd7194, %rd7193;
	setp.lt.u64 	%p2388, %rd1210, %rd9427;
	setp.eq.s64 	%p2389, %rd1210, %rd9427;
	and.pred  	%p2390, %p2387, %p2389;
	or.pred  	%p2392, %p2388, %p2390;
	selp.u64 	%rd7195, 1, 0, %p2392;
	add.s64 	%rd7196, %rd3, %rd9428;
	add.s64 	%rd9428, %rd7196, %rd7195;
	mov.u64 	%rd9426, %rd1209;
	mov.u64 	%rd9427, %rd1210;
$L__BB1_238:
	shl.b64 	%rd1216, %rd9425, 1;
	setp.lt.s64 	%p2394, %rd9425, 0;
	mov.b64 	{%r58, %r59}, %rd9426;
	mov.b64 	{%r60, %r61}, %rd9425;
	shf.l.wrap.b32 	%r62, %r61, %r58, 1;
	shf.l.wrap.b32 	%r63, %r58, %r59, 1;
	mov.b64 	%rd1217, {%r62, %r63};
	setp.lt.u64 	%p2395, %rd1217, %rd9426;
	setp.eq.s64 	%p2396, %rd1217, %rd9426;
	and.pred  	%p2397, %p2394, %p2396;
	or.pred  	%p2398, %p2395, %p2397;
	selp.u64 	%rd7197, 1, 0, %p2398;
	shl.b64 	%rd7198, %rd9427, 1;
	or.b64  	%rd1218, %rd7198, %rd7197;
	setp.lt.u64 	%p2399, %rd1218, %rd9427;
	setp.eq.s64 	%p2400, %rd1218, %rd9427;
	and.pred  	%p2401, %p2398, %p2400;
	or.pred  	%p103, %p2399, %p2401;
	selp.u64 	%rd7199, 1, 0, %p103;
	shl.b64 	%rd7200, %rd9428, 1;
	or.b64  	%rd1219, %rd7200, %rd7199;
	setp.lt.u64 	%p2402, %rd1219, %rd9428;
	mov.pred 	%p3373, -1;
	@%p2402 bra 	$L__BB1_240;
	setp.eq.s64 	%p2403, %rd1219, %rd9428;
	and.pred  	%p3373, %p103, %p2403;
$L__BB1_240:
	setp.lt.u64 	%p2405, %rd1216, %rd863;
	setp.lt.u64 	%p2406, %rd1217, %rd1;
	setp.eq.s64 	%p2407, %rd1217, %rd1;
	and.pred  	%p2408, %p2405, %p2407;
	or.pred  	%p2409, %p2406, %p2408;
	setp.lt.u64 	%p2410, %rd1218, %rd2;
	setp.eq.s64 	%p2411, %rd1218, %rd2;
	and.pred  	%p2412, %p2411, %p2409;
	or.pred  	%p106, %p2410, %p2412;
	setp.lt.u64 	%p2413, %rd1219, %rd3;
	mov.pred 	%p3374, 0;
	@%p2413 bra 	$L__BB1_242;
	not.pred 	%p2414, %p106;
	setp.ne.s64 	%p2415, %rd1219, %rd3;
	or.pred  	%p3374, %p2415, %p2414;
$L__BB1_242:
	or.pred  	%p2416, %p3373, %p3374;
	selp.b64 	%rd7201, %rd863, 0, %p2416;
	shl.b64 	%rd7202, %rd9425, 1;
	sub.s64 	%rd7203, %rd7202, %rd7201;
	setp.lt.u64 	%p2417, %rd7202, %rd863;
	selp.u64 	%rd7204, 1, 0, %p2417;
	add.s64 	%rd7205, %rd1, %rd7204;
	selp.b64 	%rd7206, %rd7205, 0, %p2416;
	mov.b64 	{%r64, %r65}, %rd9426;
	mov.b64 	{%r66, %r67}, %rd9425;
	shf.l.wrap.b32 	%r68, %r67, %r64, 1;
	shf.l.wrap.b32 	%r69, %r64, %r65, 1;
	mov.b64 	%rd7207, {%r68, %r69};
	sub.s64 	%rd7208, %rd7207, %rd7206;
	setp.lt.u64 	%p2418, %rd7207, %rd1;
	setp.eq.s64 	%p2419, %rd7207, %rd1;
	and.pred  	%p2420, %p2417, %p2419;
	or.pred  	%p2421, %p2418, %p2420;
	selp.u64 	%rd7209, 1, 0, %p2421;
	add.s64 	%rd7210, %rd2, %rd7209;
	selp.b64 	%rd7211, %rd7210, 0, %p2416;
	shl.b64 	%rd7212, %rd9427, 1;
	setp.lt.u64 	%p2422, %rd7207, %rd9426;
	setp.lt.s64 	%p2423, %rd9425, 0;
	setp.eq.s64 	%p2424, %rd7207, %rd9426;
	and.pred  	%p2425, %p2423, %p2424;
	or.pred  	%p2426, %p2422, %p2425;
	selp.u64 	%rd7213, 1, 0, %p2426;
	or.b64  	%rd7214, %rd7212, %rd7213;
	sub.s64 	%rd7215, %rd7214, %rd7211;
	selp.u64 	%rd7216, 1, 0, %p106;
	add.s64 	%rd7217, %rd3, %rd7216;
	selp.b64 	%rd7218, %rd7217, 0, %p2416;
	shl.b64 	%rd7219, %rd9428, 1;
	setp.lt.u64 	%p2427, %rd7214, %rd9427;
	setp.eq.s64 	%p2428, %rd7214, %rd9427;
	and.pred  	%p2429, %p2426, %p2428;
	or.pred  	%p2430, %p2427, %p2429;
	selp.u64 	%rd7220, 1, 0, %p2430;
	or.b64  	%rd7221, %rd7219, %rd7220;
	sub.s64 	%rd7222, %rd7221, %rd7218;
	mul.lo.s64 	%rd7223, %rd7203, %rd7203;
	mul.hi.u64 	%rd7224, %rd7203, %rd7203;
	mul.lo.s64 	%rd7225, %rd7208, %rd7203;
	mul.hi.u64 	%rd7226, %rd7203, %rd7208;
	add.s64 	%rd7227, %rd7225, %rd7224;
	setp.lt.u64 	%p2431, %rd7227, %rd7225;
	selp.u64 	%rd7228, 1, 0, %p2431;
	add.s64 	%rd7229, %rd7226, %rd7228;
	mul.lo.s64 	%rd7230, %rd7215, %rd7203;
	mul.hi.u64 	%rd7231, %rd7203, %rd7215;
	add.s64 	%rd7232, %rd7230, %rd7229;
	setp.lt.u64 	%p2432, %rd7232, %rd7230;
	selp.u64 	%rd7233, 1, 0, %p2432;
	add.s64 	%rd7234, %rd7231, %rd7233;
	mul.lo.s64 	%rd7235, %rd7222, %rd7203;
	mul.hi.u64 	%rd7236, %rd7203, %rd7222;
	add.s64 	%rd7237, %rd7235, %rd7234;
	setp.lt.u64 	%p2433, %rd7237, %rd7235;
	selp.u64 	%rd7238, 1, 0, %p2433;
	add.s64 	%rd7239, %rd7236, %rd7238;
	mul.hi.u64 	%rd7240, %rd7208, %rd7203;
	add.s64 	%rd7241, %rd7227, %rd7225;
	setp.lt.u64 	%p2434, %rd7241, %rd7227;
	selp.u64 	%rd7242, 1, 0, %p2434;
	add.s64 	%rd7243, %rd7240, %rd7242;
	mul.lo.s64 	%rd7244, %rd7208, %rd7208;
	mul.hi.u64 	%rd7245, %rd7208, %rd7208;
	add.s64 	%rd7246, %rd7244, %rd7232;
	setp.lt.u64 	%p2435, %rd7246, %rd7244;
	selp.u64 	%rd7247, 1, 0, %p2435;
	add.s64 	%rd7248, %rd7246, %rd7243;
	setp.lt.u64 	%p2436, %rd7248, %rd7246;
	selp.u64 	%rd7249, 1, 0, %p2436;
	add.s64 	%rd7250, %rd7245, %rd7247;
	add.s64 	%rd7251, %rd7250, %rd7249;
	mul.lo.s64 	%rd7252, %rd7215, %rd7208;
	mul.hi.u64 	%rd7253, %rd7208, %rd7215;
	add.s64 	%rd7254, %rd7252, %rd7237;
	setp.lt.u64 	%p2437, %rd7254, %rd7252;
	selp.u64 	%rd7255, 1, 0, %p2437;
	add.s64 	%rd7256, %rd7254, %rd7251;
	setp.lt.u64 	%p2438, %rd7256, %rd7254;
	selp.u64 	%rd7257, 1, 0, %p2438;
	add.s64 	%rd7258, %rd7253, %rd7255;
	add.s64 	%rd7259, %rd7258, %rd7257;
	mul.lo.s64 	%rd7260, %rd7222, %rd7208;
	mul.hi.u64 	%rd7261, %rd7208, %rd7222;
	add.s64 	%rd7262, %rd7260, %rd7239;
	setp.lt.u64 	%p2439, %rd7262, %rd7260;
	selp.u64 	%rd7263, 1, 0, %p2439;
	add.s64 	%rd7264, %rd7262, %rd7259;
	setp.lt.u64 	%p2440, %rd7264, %rd7262;
	selp.u64 	%rd7265, 1, 0, %p2440;
	add.s64 	%rd7266, %rd7261, %rd7263;
	add.s64 	%rd7267, %rd7266, %rd7265;
	mul.hi.u64 	%rd7268, %rd7215, %rd7203;
	add.s64 	%rd7269, %rd7230, %rd7248;
	setp.lt.u64 	%p2441, %rd7269, %rd7230;
	selp.u64 	%rd7270, 1, 0, %p2441;
	add.s64 	%rd7271, %rd7268, %rd7270;
	mul.hi.u64 	%rd7272, %rd7215, %rd7208;
	add.s64 	%rd7273, %rd7252, %rd7256;
	setp.lt.u64 	%p2442, %rd7273, %rd7252;
	selp.u64 	%rd7274, 1, 0, %p2442;
	add.s64 	%rd7275, %rd7273, %rd7271;
	setp.lt.u64 	%p2443, %rd7275, %rd7273;
	selp.u64 	%rd7276, 1, 0, %p2443;
	add.s64 	%rd7277, %rd7272, %rd7274;
	add.s64 	%rd7278, %rd7277, %rd7276;
	mul.lo.s64 	%rd7279, %rd7215, %rd7215;
	mul.hi.u64 	%rd7280, %rd7215, %rd7215;
	add.s64 	%rd7281, %rd7279, %rd7264;
	setp.lt.u64 	%p2444, %rd7281, %rd7279;
	selp.u64 	%rd7282, 1, 0, %p2444;
	add.s64 	%rd7283, %rd7281, %rd7278;
	setp.lt.u64 	%p2445, %rd7283, %rd7281;
	selp.u64 	%rd7284, 1, 0, %p2445;
	add.s64 	%rd7285, %rd7280, %rd7282;
	add.s64 	%rd7286, %rd7285, %rd7284;
	mul.lo.s64 	%rd7287, %rd7222, %rd7215;
	mul.hi.u64 	%rd7288, %rd7215, %rd7222;
	add.s64 	%rd7289, %rd7287, %rd7267;
	setp.lt.u64 	%p2446, %rd7289, %rd7287;
	selp.u64 	%rd7290, 1, 0, %p2446;
	add.s64 	%rd7291, %rd7289, %rd7286;
	setp.lt.u64 	%p2447, %rd7291, %rd7289;
	selp.u64 	%rd7292, 1, 0, %p2447;
	add.s64 	%rd7293, %rd7288, %rd7290;
	add.s64 	%rd7294, %rd7293, %rd7292;
	mul.hi.u64 	%rd7295, %rd7222, %rd7203;
	add.s64 	%rd7296, %rd7235, %rd7275;
	setp.lt.u64 	%p2448, %rd7296, %rd7235;
	selp.u64 	%rd7297, 1, 0, %p2448;
	add.s64 	%rd7298, %rd7295, %rd7297;
	mul.hi.u64 	%rd7299, %rd7222, %rd7208;
	add.s64 	%rd7300, %rd7260, %rd7283;
	setp.lt.u64 	%p2449, %rd7300, %rd7260;
	selp.u64 	%rd7301, 1, 0, %p2449;
	add.s64 	%rd9429, %rd7300, %rd7298;
	setp.lt.u64 	%p2450, %rd9429, %rd7300;
	selp.u64 	%rd7302, 1, 0, %p2450;
	add.s64 	%rd7303, %rd7299, %rd7301;
	add.s64 	%rd7304, %rd7303, %rd7302;
	mul.hi.u64 	%rd7305, %rd7222, %rd7215;
	add.s64 	%rd7306, %rd7287, %rd7291;
	setp.lt.u64 	%p2451, %rd7306, %rd7287;
	selp.u64 	%rd7307, 1, 0, %p2451;
	add.s64 	%rd9430, %rd7306, %rd7304;
	setp.lt.u64 	%p2452, %rd9430, %rd7306;
	selp.u64 	%rd7308, 1, 0, %p2452;
	add.s64 	%rd7309, %rd7305, %rd7307;
	add.s64 	%rd7310, %rd7309, %rd7308;
	mul.lo.s64 	%rd7311, %rd7222, %rd7222;
	mul.hi.u64 	%rd7312, %rd7222, %rd7222;
	add.s64 	%rd7313, %rd7311, %rd7294;
	setp.lt.u64 	%p2453, %rd7313, %rd7311;
	selp.u64 	%rd7314, 1, 0, %p2453;
	add.s64 	%rd9431, %rd7313, %rd7310;
	setp.lt.u64 	%p2454, %rd9431, %rd7313;
	selp.u64 	%rd7315, 1, 0, %p2454;
	add.s64 	%rd7316, %rd7312, %rd7314;
	add.s64 	%rd9432, %rd7316, %rd7315;
	mul.lo.s64 	%rd7317, %rd862, %rd7223;
	mul.lo.s64 	%rd7318, %rd7317, %rd863;
	mul.hi.u64 	%rd7319, %rd7317, %rd863;
	not.b64 	%rd7320, %rd7318;
	setp.gt.u64 	%p2455, %rd7223, %rd7320;
	selp.u64 	%rd7321, 1, 0, %p2455;
	add.s64 	%rd7322, %rd7319, %rd7321;
	mul.lo.s64 	%rd7323, %rd1, %rd7317;
	mul.hi.u64 	%rd7324, %rd7317, %rd1;
	add.s64 	%rd7325, %rd7323, %rd7241;
	setp.lt.u64 	%p2456, %rd7325, %rd7323;
	selp.u64 	%rd7326, 1, 0, %p2456;
	add.s64 	%rd1224, %rd7322, %rd7325;
	setp.lt.u64 	%p2457, %rd1224, %rd7322;
	selp.u64 	%rd7327, 1, 0, %p2457;
	add.s64 	%rd7328, %rd7324, %rd7326;
	add.s64 	%rd7329, %rd7328, %rd7327;
	mul.lo.s64 	%rd7330, %rd2, %rd7317;
	mul.hi.u64 	%rd7331, %rd7317, %rd2;
	add.s64 	%rd7332, %rd7330, %rd7269;
	setp.lt.u64 	%p2458, %rd7332, %rd7330;
	selp.u64 	%rd7333, 1, 0, %p2458;
	add.s64 	%rd1225, %rd7329, %rd7332;
	setp.lt.u64 	%p2459, %rd1225, %rd7329;
	selp.u64 	%rd7334, 1, 0, %p2459;
	add.s64 	%rd7335, %rd7331, %rd7333;
	add.s64 	%rd7336, %rd7335, %rd7334;
	mul.lo.s64 	%rd7337, %rd3, %rd7317;
	mul.hi.u64 	%rd7338, %rd7317, %rd3;
	add.s64 	%rd7339, %rd7337, %rd7296;
	setp.lt.u64 	%p2460, %rd7339, %rd7337;
	selp.u64 	%rd7340, 1, 0, %p2460;
	add.s64 	%rd1226, %rd7336, %rd7339;
	setp.lt.u64 	%p2461, %rd1226, %rd7336;
	selp.u64 	%rd7341, 1, 0, %p2461;
	add.s64 	%rd7342, %rd7338, %rd7340;
	add.s64 	%rd1227, %rd7342, %rd7341;
	setp.ne.s64 	%p2462, %rd1227, 0;
	@%p2462 bra 	$L__BB1_412;
$L__BB1_243:
	mul.lo.s64 	%rd7345, %rd862, %rd1224;
	mul.lo.s64 	%rd7346, %rd7345, %rd863;
	mul.hi.u64 	%rd7347, %rd7345, %rd863;
	not.b64 	%rd7348, %rd7346;
	setp.gt.u64 	%p2466, %rd1224, %rd7348;
	selp.u64 	%rd7349, 1, 0, %p2466;
	add.s64 	%rd7350, %rd7347, %rd7349;
	mul.lo.s64 	%rd7351, %rd1, %rd7345;
	mul.hi.u64 	%rd7352, %rd7345, %rd1;
	add.s64 	%rd7353, %rd7351, %rd1225;
	setp.lt.u64 	%p2467, %rd7353, %rd7351;
	selp.u64 	%rd7354, 1, 0, %p2467;
	add.s64 	%rd1232, %rd7350, %rd7353;
	setp.lt.u64 	%p2468, %rd1232, %rd7350;
	selp.u64 	%rd7355, 1, 0, %p2468;
	add.s64 	%rd7356, %rd7352, %rd7354;
	add.s64 	%rd7357, %rd7356, %rd7355;
	mul.lo.s64 	%rd7358, %rd2, %rd7345;
	mul.hi.u64 	%rd7359, %rd7345, %rd2;
	add.s64 	%rd7360, %rd7358, %rd1226;
	setp.lt.u64 	%p2469, %rd7360, %rd7358;
	selp.u64 	%rd7361, 1, 0, %p2469;
	add.s64 	%rd1233, %rd7357, %rd7360;
	setp.lt.u64 	%p2470, %rd1233, %rd7357;
	selp.u64 	%rd7362, 1, 0, %p2470;
	add.s64 	%rd7363, %rd7359, %rd7361;
	add.s64 	%rd7364, %rd7363, %rd7362;
	mul.lo.s64 	%rd7365, %rd3, %rd7345;
	mul.hi.u64 	%rd7366, %rd7345, %rd3;
	add.s64 	%rd7367, %rd7365, %rd9429;
	setp.lt.u64 	%p2471, %rd7367, %rd7365;
	selp.u64 	%rd7368, 1, 0, %p2471;
	add.s64 	%rd1234, %rd7364, %rd7367;
	setp.lt.u64 	%p2472, %rd1234, %rd7364;
	selp.u64 	%rd7369, 1, 0, %p2472;
	add.s64 	%rd7370, %rd7366, %rd7368;
	add.s64 	%rd1235, %rd7370, %rd7369;
	setp.eq.s64 	%p2473, %rd1235, 0;
	@%p2473 bra 	$L__BB1_246;
	add.s64 	%rd1236, %rd9430, %rd1235;
	setp.ge.u64 	%p2474, %rd1236, %rd9430;
	mov.u64 	%rd9430, %rd1236;
	@%p2474 bra 	$L__BB1_246;
	add.s64 	%rd9431, %rd9431, 1;
	setp.eq.s64 	%p2475, %rd9431, 0;
	selp.u64 	%rd7371, 1, 0, %p2475;
	add.s64 	%rd9432, %rd9432, %rd7371;
$L__BB1_246:
	mul.lo.s64 	%rd7372, %rd862, %rd1232;
	mul.lo.s64 	%rd7373, %rd7372, %rd863;
	mul.hi.u64 	%rd7374, %rd7372, %rd863;
	not.b64 	%rd7375, %rd7373;
	setp.gt.u64 	%p2476, %rd1232, %rd7375;
	selp.u64 	%rd7376, 1, 0, %p2476;
	add.s64 	%rd7377, %rd7374, %rd7376;
	mul.lo.s64 	%rd7378, %rd1, %rd7372;
	mul.hi.u64 	%rd7379, %rd7372, %rd1;
	add.s64 	%rd7380, %rd7378, %rd1233;
	setp.lt.u64 	%p2477, %rd7380, %rd7378;
	selp.u64 	%rd7381, 1, 0, %p2477;
	add.s64 	%rd1242, %rd7377, %rd7380;
	setp.lt.u64 	%p2478, %rd1242, %rd7377;
	selp.u64 	%rd7382, 1, 0, %p2478;
	add.s64 	%rd7383, %rd7379, %rd7381;
	add.s64 	%rd7384, %rd7383, %rd7382;
	mul.lo.s64 	%rd7385, %rd2, %rd7372;
	mul.hi.u64 	%rd7386, %rd7372, %rd2;
	add.s64 	%rd7387, %rd7385, %rd1234;
	setp.lt.u64 	%p2479, %rd7387, %rd7385;
	selp.u64 	%rd7388, 1, 0, %p2479;
	add.s64 	%rd1243, %rd7384, %rd7387;
	setp.lt.u64 	%p2480, %rd1243, %rd7384;
	selp.u64 	%rd7389, 1, 0, %p2480;
	add.s64 	%rd7390, %rd7386, %rd7388;
	add.s64 	%rd7391, %rd7390, %rd7389;
	mul.lo.s64 	%rd7392, %rd3, %rd7372;
	mul.hi.u64 	%rd7393, %rd7372, %rd3;
	add.s64 	%rd7394, %rd7392, %rd9430;
	setp.lt.u64 	%p2481, %rd7394, %rd7392;
	selp.u64 	%rd7395, 1, 0, %p2481;
	add.s64 	%rd1244, %rd7391, %rd7394;
	setp.lt.u64 	%p2482, %rd1244, %rd7391;
	selp.u64 	%rd7396, 1, 0, %p2482;
	add.s64 	%rd7397, %rd7393, %rd7395;
	add.s64 	%rd1245, %rd7397, %rd7396;
	setp.eq.s64 	%p2483, %rd1245, 0;
	@%p2483 bra 	$L__BB1_248;
	add.s64 	%rd1246, %rd9431, %rd1245;
	setp.lt.u64 	%p2484, %rd1246, %rd9431;
	selp.u64 	%rd7398, 1, 0, %p2484;
	add.s64 	%rd9432, %rd9432, %rd7398;
	mov.u64 	%rd9431, %rd1246;
$L__BB1_248:
	mul.lo.s64 	%rd7399, %rd862, %rd1242;
	mul.lo.s64 	%rd7400, %rd7399, %rd863;
	mul.hi.u64 	%rd7401, %rd7399, %rd863;
	not.b64 	%rd7402, %rd7400;
	setp.gt.u64 	%p2486, %rd1242, %rd7402;
	selp.u64 	%rd7403, 1, 0, %p2486;
	add.s64 	%rd7404, %rd7401, %rd7403;
	mul.lo.s64 	%rd7405, %rd1, %rd7399;
	mul.hi.u64 	%rd7406, %rd7399, %rd1;
	add.s64 	%rd7407, %rd7405, %rd1243;
	setp.lt.u64 	%p2487, %rd7407, %rd7405;
	selp.u64 	%rd7408, 1, 0, %p2487;
	add.s64 	%rd1250, %rd7404, %rd7407;
	setp.lt.u64 	%p2488, %rd1250, %rd7404;
	selp.u64 	%rd7409, 1, 0, %p2488;
	add.s64 	%rd7410, %rd7406, %rd7408;
	add.s64 	%rd7411, %rd7410, %rd7409;
	mul.lo.s64 	%rd7412, %rd2, %rd7399;
	mul.hi.u64 	%rd7413, %rd7399, %rd2;
	add.s64 	%rd7414, %rd7412, %rd1244;
	setp.lt.u64 	%p2489, %rd7414, %rd7412;
	selp.u64 	%rd7415, 1, 0, %p2489;
	add.s64 	%rd1251, %rd7411, %rd7414;
	setp.lt.u64 	%p2490, %rd1251, %rd7411;
	selp.u64 	%rd7416, 1, 0, %p2490;
	add.s64 	%rd7417, %rd7413, %rd7415;
	add.s64 	%rd7418, %rd7417, %rd7416;
	mul.lo.s64 	%rd7419, %rd3, %rd7399;
	mul.hi.u64 	%rd7420, %rd7399, %rd3;
	add.s64 	%rd7421, %rd7419, %rd9431;
	setp.lt.u64 	%p2491, %rd7421, %rd7419;
	selp.u64 	%rd7422, 1, 0, %p2491;
	add.s64 	%rd1252, %rd7418, %rd7421;
	setp.lt.u64 	%p2492, %rd1252, %rd7418;
	selp.u64 	%rd7423, 1, 0, %p2492;
	add.s64 	%rd7424, %rd7420, %rd7422;
	add.s64 	%rd7425, %rd7424, %rd7423;
	add.s64 	%rd1253, %rd9432, %rd7425;
	setp.lt.u64 	%p2493, %rd1250, %rd863;
	setp.lt.u64 	%p2494, %rd1251, %rd1;
	setp.eq.s64 	%p2495, %rd1251, %rd1;
	and.pred  	%p2496, %p2493, %p2495;
	or.pred  	%p2498, %p2494, %p2496;
	setp.lt.u64 	%p2499, %rd1252, %rd2;
	setp.eq.s64 	%p2500, %rd1252, %rd2;
	and.pred  	%p2501, %p2500, %p2498;
	or.pred  	%p109, %p2499, %p2501;
	setp.lt.u64 	%p2503, %rd1253, %rd3;
	mov.pred 	%p3375, 0;
	@%p2503 bra 	$L__BB1_250;
	not.pred 	%p2504, %p109;
	setp.ne.s64 	%p2505, %rd1253, %rd3;
	or.pred  	%p3375, %p2505, %p2504;
$L__BB1_250:
	selp.b64 	%rd7428, %rd863, 0, %p3375;
	sub.s64 	%rd1258, %rd1250, %rd7428;
	setp.lt.u64 	%p2506, %rd1250, %rd863;
	selp.u64 	%rd7429, 1, 0, %p2506;
	add.s64 	%rd7430, %rd1, %rd7429;
	selp.b64 	%rd7431, %rd7430, 0, %p3375;
	sub.s64 	%rd1259, %rd1251, %rd7431;
	setp.lt.u64 	%p2507, %rd1251, %rd1;
	setp.eq.s64 	%p2508, %rd1251, %rd1;
	and.pred  	%p2509, %p2506, %p2508;
	or.pred  	%p2510, %p2507, %p2509;
	selp.u64 	%rd7432, 1, 0, %p2510;
	add.s64 	%rd7433, %rd2, %rd7432;
	selp.b64 	%rd7434, %rd7433, 0, %p3375;
	sub.s64 	%rd1260, %rd1252, %rd7434;
	selp.u64 	%rd7435, 1, 0, %p109;
	add.s64 	%rd7436, %rd3, %rd7435;
	selp.b64 	%rd7437, %rd7436, 0, %p3375;
	sub.s64 	%rd1261, %rd1253, %rd7437;
	mul.lo.s64 	%rd7438, %rd1258, %rd9425;
	mul.hi.u64 	%rd7439, %rd9425, %rd1258;
	mul.lo.s64 	%rd7440, %rd1259, %rd9425;
	mul.hi.u64 	%rd7441, %rd9425, %rd1259;
	add.s64 	%rd7442, %rd7440, %rd7439;
	setp.lt.u64 	%p2511, %rd7442, %rd7440;
	selp.u64 	%rd7443, 1, 0, %p2511;
	add.s64 	%rd7444, %rd7441, %rd7443;
	mul.lo.s64 	%rd7445, %rd1260, %rd9425;
	mul.hi.u64 	%rd7446, %rd9425, %rd1260;
	add.s64 	%rd7447, %rd7445, %rd7444;
	setp.lt.u64 	%p2512, %rd7447, %rd7445;
	selp.u64 	%rd7448, 1, 0, %p2512;
	add.s64 	%rd7449, %rd7446, %rd7448;
	mul.lo.s64 	%rd7450, %rd1261, %rd9425;
	mul.hi.u64 	%rd7451, %rd9425, %rd1261;
	add.s64 	%rd7452, %rd7450, %rd7449;
	setp.lt.u64 	%p2513, %rd7452, %rd7450;
	selp.u64 	%rd7453, 1, 0, %p2513;
	add.s64 	%rd7454, %rd7451, %rd7453;
	mul.lo.s64 	%rd7455, %rd1258, %rd9426;
	mul.hi.u64 	%rd7456, %rd9426, %rd1258;
	add.s64 	%rd7457, %rd7455, %rd7442;
	setp.lt.u64 	%p2514, %rd7457, %rd7455;
	selp.u64 	%rd7458, 1, 0, %p2514;
	add.s64 	%rd7459, %rd7456, %rd7458;
	mul.lo.s64 	%rd7460, %rd1259, %rd9426;
	mul.hi.u64 	%rd7461, %rd9426, %rd1259;
	add.s64 	%rd7462, %rd7460, %rd7447;
	setp.lt.u64 	%p2515, %rd7462, %rd7460;
	selp.u64 	%rd7463, 1, 0, %p2515;
	add.s64 	%rd7464, %rd7462, %rd7459;
	setp.lt.u64 	%p2516, %rd7464, %rd7462;
	selp.u64 	%rd7465, 1, 0, %p2516;
	add.s64 	%rd7466, %rd7461, %rd7463;
	add.s64 	%rd7467, %rd7466, %rd7465;
	mul.lo.s64 	%rd7468, %rd1260, %rd9426;
	mul.hi.u64 	%rd7469, %rd9426, %rd1260;
	add.s64 	%rd7470, %rd7468, %rd7452;
	setp.lt.u64 	%p2517, %rd7470, %rd7468;
	selp.u64 	%rd7471, 1, 0, %p2517;
	add.s64 	%rd7472, %rd7470, %rd7467;
	setp.lt.u64 	%p2518, %rd7472, %rd7470;
	selp.u64 	%rd7473, 1, 0, %p2518;
	add.s64 	%rd7474, %rd7469, %rd7471;
	add.s64 	%rd7475, %rd7474, %rd7473;
	mul.lo.s64 	%rd7476, %rd1261, %rd9426;
	mul.hi.u64 	%rd7477, %rd9426, %rd1261;
	add.s64 	%rd7478, %rd7476, %rd7454;
	setp.lt.u64 	%p2519, %rd7478, %rd7476;
	selp.u64 	%rd7479, 1, 0, %p2519;
	add.s64 	%rd7480, %rd7478, %rd7475;
	setp.lt.u64 	%p2520, %rd7480, %rd7478;
	selp.u64 	%rd7481, 1, 0, %p2520;
	add.s64 	%rd7482, %rd7477, %rd7479;
	add.s64 	%rd7483, %rd7482, %rd7481;
	mul.lo.s64 	%rd7484, %rd1258, %rd9427;
	mul.hi.u64 	%rd7485, %rd9427, %rd1258;
	add.s64 	%rd7486, %rd7484, %rd7464;
	setp.lt.u64 	%p2521, %rd7486, %rd7484;
	selp.u64 	%rd7487, 1, 0, %p2521;
	add.s64 	%rd7488, %rd7485, %rd7487;
	mul.lo.s64 	%rd7489, %rd1259, %rd9427;
	mul.hi.u64 	%rd7490, %rd9427, %rd1259;
	add.s64 	%rd7491, %rd7489, %rd7472;
	setp.lt.u64 	%p2522, %rd7491, %rd7489;
	selp.u64 	%rd7492, 1, 0, %p2522;
	add.s64 	%rd7493, %rd7491, %rd7488;
	setp.lt.u64 	%p2523, %rd7493, %rd7491;
	selp.u64 	%rd7494, 1, 0, %p2523;
	add.s64 	%rd7495, %rd7490, %rd7492;
	add.s64 	%rd7496, %rd7495, %rd7494;
	mul.lo.s64 	%rd7497, %rd1260, %rd9427;
	mul.hi.u64 	%rd7498, %rd9427, %rd1260;
	add.s64 	%rd7499, %rd7497, %rd7480;
	setp.lt.u64 	%p2524, %rd7499, %rd7497;
	selp.u64 	%rd7500, 1, 0, %p2524;
	add.s64 	%rd7501, %rd7499, %rd7496;
	setp.lt.u64 	%p2525, %rd7501, %rd7499;
	selp.u64 	%rd7502, 1, 0, %p2525;
	add.s64 	%rd7503, %rd7498, %rd7500;
	add.s64 	%rd7504, %rd7503, %rd7502;
	mul.lo.s64 	%rd7505, %rd1261, %rd9427;
	mul.hi.u64 	%rd7506, %rd9427, %rd1261;
	add.s64 	%rd7507, %rd7505, %rd7483;
	setp.lt.u64 	%p2526, %rd7507, %rd7505;
	selp.u64 	%rd7508, 1, 0, %p2526;
	add.s64 	%rd7509, %rd7507, %rd7504;
	setp.lt.u64 	%p2527, %rd7509, %rd7507;
	selp.u64 	%rd7510, 1, 0, %p2527;
	add.s64 	%rd7511, %rd7506, %rd7508;
	add.s64 	%rd7512, %rd7511, %rd7510;
	mul.lo.s64 	%rd7513, %rd1258, %rd9428;
	mul.hi.u64 	%rd7514, %rd9428, %rd1258;
	add.s64 	%rd7515, %rd7513, %rd7493;
	setp.lt.u64 	%p2528, %rd7515, %rd7513;
	selp.u64 	%rd7516, 1, 0, %p2528;
	add.s64 	%rd7517, %rd7514, %rd7516;
	mul.lo.s64 	%rd7518, %rd1259, %rd9428;
	mul.hi.u64 	%rd7519, %rd9428, %rd1259;
	add.s64 	%rd7520, %rd7518, %rd7501;
	setp.lt.u64 	%p2529, %rd7520, %rd7518;
	selp.u64 	%rd7521, 1, 0, %p2529;
	add.s64 	%rd9438, %rd7520, %rd7517;
	setp.lt.u64 	%p2530, %rd9438, %rd7520;
	selp.u64 	%rd7522, 1, 0, %p2530;
	add.s64 	%rd7523, %rd7519, %rd7521;
	add.s64 	%rd7524, %rd7523, %rd7522;
	mul.lo.s64 	%rd7525, %rd1260, %rd9428;
	mul.hi.u64 	%rd7526, %rd9428, %rd1260;
	add.s64 	%rd7527, %rd7525, %rd7509;
	setp.lt.u64 	%p2531, %rd7527, %rd7525;
	selp.u64 	%rd7528, 1, 0, %p2531;
	add.s64 	%rd9439, %rd7527, %rd7524;
	setp.lt.u64 	%p2532, %rd9439, %rd7527;
	selp.u64 	%rd7529, 1, 0, %p2532;
	add.s64 	%rd7530, %rd7526, %rd7528;
	add.s64 	%rd7531, %rd7530, %rd7529;
	mul.lo.s64 	%rd7532, %rd1261, %rd9428;
	mul.hi.u64 	%rd7533, %rd9428, %rd1261;
	add.s64 	%rd7534, %rd7532, %rd7512;
	setp.lt.u64 	%p2533, %rd7534, %rd7532;
	selp.u64 	%rd7535, 1, 0, %p2533;
	add.s64 	%rd9440, %rd7534, %rd7531;
	setp.lt.u64 	%p2534, %rd9440, %rd7534;
	selp.u64 	%rd7536, 1, 0, %p2534;
	add.s64 	%rd7537, %rd7533, %rd7535;
	add.s64 	%rd9441, %rd7537, %rd7536;
	ld.const.u64 	%rd7538, [BN254_INV];
	mul.lo.s64 	%rd7539, %rd7538, %rd7438;
	mul.lo.s64 	%rd7540, %rd7539, %rd863;
	mul.hi.u64 	%rd7541, %rd7539, %rd863;
	not.b64 	%rd7542, %rd7540;
	setp.gt.u64 	%p2535, %rd7438, %rd7542;
	selp.u64 	%rd7543, 1, 0, %p2535;
	add.s64 	%rd7544, %rd7541, %rd7543;
	mul.lo.s64 	%rd7545, %rd1, %rd7539;
	mul.hi.u64 	%rd7546, %rd7539, %rd1;
	add.s64 	%rd7547, %rd7545, %rd7457;
	setp.lt.u64 	%p2536, %rd7547, %rd7545;
	selp.u64 	%rd7548, 1, 0, %p2536;
	add.s64 	%rd1266, %rd7544, %rd7547;
	setp.lt.u64 	%p2537, %rd1266, %rd7544;
	selp.u64 	%rd7549, 1, 0, %p2537;
	add.s64 	%rd7550, %rd7546, %rd7548;
	add.s64 	%rd7551, %rd7550, %rd7549;
	mul.lo.s64 	%rd7552, %rd2, %rd7539;
	mul.hi.u64 	%rd7553, %rd7539, %rd2;
	add.s64 	%rd7554, %rd7552, %rd7486;
	setp.lt.u64 	%p2538, %rd7554, %rd7552;
	selp.u64 	%rd7555, 1, 0, %p2538;
	add.s64 	%rd1267, %rd7551, %rd7554;
	setp.lt.u64 	%p2539, %rd1267, %rd7551;
	selp.u64 	%rd7556, 1, 0, %p2539;
	add.s64 	%rd7557, %rd7553, %rd7555;
	add.s64 	%rd7558, %rd7557, %rd7556;
	mul.lo.s64 	%rd7559, %rd3, %rd7539;
	mul.hi.u64 	%rd7560, %rd7539, %rd3;
	add.s64 	%rd7561, %rd7559, %rd7515;
	setp.lt.u64 	%p2540, %rd7561, %rd7559;
	selp.u64 	%rd7562, 1, 0, %p2540;
	add.s64 	%rd1268, %rd7558, %rd7561;
	setp.lt.u64 	%p2541, %rd1268, %rd7558;
	selp.u64 	%rd7563, 1, 0, %p2541;
	add.s64 	%rd7564, %rd7560, %rd7562;
	add.s64 	%rd1269, %rd7564, %rd7563;
	setp.ne.s64 	%p2542, %rd1269, 0;
	@%p2542 bra 	$L__BB1_415;
$L__BB1_251:
	mul.lo.s64 	%rd7568, %rd7538, %rd1266;
	ld.const.u64 	%rd7569, [BN254_P];
	mul.lo.s64 	%rd7570, %rd7568, %rd7569;
	mul.hi.u64 	%rd7571, %rd7568, %rd7569;
	not.b64 	%rd7572, %rd7570;
	setp.gt.u64 	%p2546, %rd1266, %rd7572;
	selp.u64 	%rd7573, 1, 0, %p2546;
	add.s64 	%rd7574, %rd7571, %rd7573;
	mul.lo.s64 	%rd7575, %rd1, %rd7568;
	mul.hi.u64 	%rd7576, %rd7568, %rd1;
	add.s64 	%rd7577, %rd7575, %rd1267;
	setp.lt.u64 	%p2547, %rd7577, %rd7575;
	selp.u64 	%rd7578, 1, 0, %p2547;
	add.s64 	%rd1274, %rd7574, %rd7577;
	setp.lt.u64 	%p2548, %rd1274, %rd7574;
	selp.u64 	%rd7579, 1, 0, %p2548;
	add.s64 	%rd7580, %rd7576, %rd7578;
	add.s64 	%rd7581, %rd7580, %rd7579;
	mul.lo.s64 	%rd7582, %rd2, %rd7568;
	mul.hi.u64 	%rd7583, %rd7568, %rd2;
	add.s64 	%rd7584, %rd7582, %rd1268;
	setp.lt.u64 	%p2549, %rd7584, %rd7582;
	selp.u64 	%rd7585, 1, 0, %p2549;
	add.s64 	%rd1275, %rd7581, %rd7584;
	setp.lt.u64 	%p2550, %rd1275, %rd7581;
	selp.u64 	%rd7586, 1, 0, %p2550;
	add.s64 	%rd7587, %rd7583, %rd7585;
	add.s64 	%rd7588, %rd7587, %rd7586;
	mul.lo.s64 	%rd7589, %rd3, %rd7568;
	mul.hi.u64 	%rd7590, %rd7568, %rd3;
	add.s64 	%rd7591, %rd7589, %rd9438;
	setp.lt.u64 	%p2551, %rd7591, %rd7589;
	selp.u64 	%rd7592, 1, 0, %p2551;
	add.s64 	%rd1276, %rd7588, %rd7591;
	setp.lt.u64 	%p2552, %rd1276, %rd7588;
	selp.u64 	%rd7593, 1, 0, %p2552;
	add.s64 	%rd7594, %rd7590, %rd7592;
	add.s64 	%rd1277, %rd7594, %rd7593;
	setp.eq.s64 	%p2553, %rd1277, 0;
	@%p2553 bra 	$L__BB1_254;
	add.s64 	%rd1278, %rd9439, %rd1277;
	setp.ge.u64 	%p2554, %rd1278, %rd9439;
	mov.u64 	%rd9439, %rd1278;
	@%p2554 bra 	$L__BB1_254;
	add.s64 	%rd9440, %rd9440, 1;
	setp.eq.s64 	%p2555, %rd9440, 0;
	selp.u64 	%rd7595, 1, 0, %p2555;
	add.s64 	%rd9441, %rd9441, %rd7595;
$L__BB1_254:
	mul.lo.s64 	%rd7597, %rd7538, %rd1274;
	mul.lo.s64 	%rd7599, %rd7597, %rd7569;
	mul.hi.u64 	%rd7600, %rd7597, %rd7569;
	not.b64 	%rd7601, %rd7599;
	setp.gt.u64 	%p2556, %rd1274, %rd7601;
	selp.u64 	%rd7602, 1, 0, %p2556;
	add.s64 	%rd7603, %rd7600, %rd7602;
	mul.lo.s64 	%rd7604, %rd1, %rd7597;
	mul.hi.u64 	%rd7605, %rd7597, %rd1;
	add.s64 	%rd7606, %rd7604, %rd1275;
	setp.lt.u64 	%p2557, %rd7606, %rd7604;
	selp.u64 	%rd7607, 1, 0, %p2557;
	add.s64 	%rd1284, %rd7603, %rd7606;
	setp.lt.u64 	%p2558, %rd1284, %rd7603;
	selp.u64 	%rd7608, 1, 0, %p2558;
	add.s64 	%rd7609, %rd7605, %rd7607;
	add.s64 	%rd7610, %rd7609, %rd7608;
	mul.lo.s64 	%rd7611, %rd2, %rd7597;
	mul.hi.u64 	%rd7612, %rd7597, %rd2;
	add.s64 	%rd7613, %rd7611, %rd1276;
	setp.lt.u64 	%p2559, %rd7613, %rd7611;
	selp.u64 	%rd7614, 1, 0, %p2559;
	add.s64 	%rd1285, %rd7610, %rd7613;
	setp.lt.u64 	%p2560, %rd1285, %rd7610;
	selp.u64 	%rd7615, 1, 0, %p2560;
	add.s64 	%rd7616, %rd7612, %rd7614;
	add.s64 	%rd7617, %rd7616, %rd7615;
	mul.lo.s64 	%rd7618, %rd3, %rd7597;
	mul.hi.u64 	%rd7619, %rd7597, %rd3;
	add.s64 	%rd7620, %rd7618, %rd9439;
	setp.lt.u64 	%p2561, %rd7620, %rd7618;
	selp.u64 	%rd7621, 1, 0, %p2561;
	add.s64 	%rd1286, %rd7617, %rd7620;
	setp.lt.u64 	%p2562, %rd1286, %rd7617;
	selp.u64 	%rd7622, 1, 0, %p2562;
	add.s64 	%rd7623, %rd7619, %rd7621;
	add.s64 	%rd1287, %rd7623, %rd7622;
	setp.eq.s64 	%p2563, %rd1287, 0;
	@%p2563 bra 	$L__BB1_256;
	add.s64 	%rd1288, %rd9440, %rd1287;
	setp.lt.u64 	%p2564, %rd1288, %rd9440;
	selp.u64 	%rd7624, 1, 0, %p2564;
	add.s64 	%rd9441, %rd9441, %rd7624;
	mov.u64 	%rd9440, %rd1288;
$L__BB1_256:
	mul.lo.s64 	%rd7626, %rd7538, %rd1284;
	mul.lo.s64 	%rd7627, %rd7626, %rd7569;
	mul.hi.u64 	%rd7628, %rd7626, %rd7569;
	not.b64 	%rd7629, %rd7627;
	setp.gt.u64 	%p2566, %rd1284, %rd7629;
	selp.u64 	%rd7630, 1, 0, %p2566;
	add.s64 	%rd7631, %rd7628, %rd7630;
	mul.lo.s64 	%rd7632, %rd1, %rd7626;
	mul.hi.u64 	%rd7633, %rd7626, %rd1;
	add.s64 	%rd7634, %rd7632, %rd1285;
	setp.lt.u64 	%p2567, %rd7634, %rd7632;
	selp.u64 	%rd7635, 1, 0, %p2567;
	add.s64 	%rd1293, %rd7631, %rd7634;
	setp.lt.u64 	%p2568, %rd1293, %rd7631;
	selp.u64 	%rd7636, 1, 0, %p2568;
	add.s64 	%rd7637, %rd7633, %rd7635;
	add.s64 	%rd7638, %rd7637, %rd7636;
	mul.lo.s64 	%rd7639, %rd2, %rd7626;
	mul.hi.u64 	%rd7640, %rd7626, %rd2;
	add.s64 	%rd7641, %rd7639, %rd1286;
	setp.lt.u64 	%p2569, %rd7641, %rd7639;
	selp.u64 	%rd7642, 1, 0, %p2569;
	add.s64 	%rd1294, %rd7638, %rd7641;
	setp.lt.u64 	%p2570, %rd1294, %rd7638;
	selp.u64 	%rd7643, 1, 0, %p2570;
	add.s64 	%rd7644, %rd7640, %rd7642;
	add.s64 	%rd7645, %rd7644, %rd7643;
	mul.lo.s64 	%rd7646, %rd3, %rd7626;
	mul.hi.u64 	%rd7647, %rd7626, %rd3;
	add.s64 	%rd7648, %rd7646, %rd9440;
	setp.lt.u64 	%p2571, %rd7648, %rd7646;
	selp.u64 	%rd7649, 1, 0, %p2571;
	add.s64 	%rd1295, %rd7645, %rd7648;
	setp.lt.u64 	%p2572, %rd1295, %rd7645;
	selp.u64 	%rd7650, 1, 0, %p2572;
	add.s64 	%rd7651, %rd7647, %rd7649;
	add.s64 	%rd7652, %rd7651, %rd7650;
	add.s64 	%rd1296, %rd9441, %rd7652;
	setp.lt.u64 	%p2573, %rd1293, %rd7569;
	selp.u64 	%rd1297, 1, 0, %p2573;
	setp.lt.u64 	%p2574, %rd1294, %rd1;
	setp.eq.s64 	%p2575, %rd1294, %rd1;
	and.pred  	%p2576, %p2573, %p2575;
	or.pred  	%p2578, %p2574, %p2576;
	selp.u64 	%rd1298, 1, 0, %p2578;
	setp.lt.u64 	%p2579, %rd1295, %rd2;
	setp.eq.s64 	%p2580, %rd1295, %rd2;
	and.pred  	%p2581, %p2580, %p2578;
	or.pred  	%p112, %p2579, %p2581;
	setp.lt.u64 	%p2583, %rd1296, %rd3;
	mov.pred 	%p3376, 0;
	@%p2583 bra 	$L__BB1_258;
	not.pred 	%p2584, %p112;
	setp.ne.s64 	%p2585, %rd1296, %rd3;
	or.pred  	%p3376, %p2585, %p2584;
$L__BB1_258:
	selp.b64 	%rd7653, %rd7569, 0, %p3376;
	sub.s64 	%rd1303, %rd1293, %rd7653;
	add.s64 	%rd7654, %rd1, %rd1297;
	selp.b64 	%rd7655, %rd7654, 0, %p3376;
	sub.s64 	%rd1304, %rd1294, %rd7655;
	add.s64 	%rd7656, %rd2, %rd1298;
	selp.b64 	%rd7657, %rd7656, 0, %p3376;
	sub.s64 	%rd1305, %rd1295, %rd7657;
	selp.u64 	%rd7658, 1, 0, %p112;
	add.s64 	%rd7659, %rd3, %rd7658;
	selp.b64 	%rd7660, %rd7659, 0, %p3376;
	sub.s64 	%rd1306, %rd1296, %rd7660;
	sub.s64 	%rd9447, %rd1200, %rd1116;
	setp.lt.u64 	%p2586, %rd1200, %rd1116;
	selp.s64 	%rd7661, -1, 0, %p2586;
	add.s64 	%rd7662, %rd1201, %rd7661;
	sub.s64 	%rd9448, %rd7662, %rd1117;
	setp.lt.u64 	%p2587, %rd1201, %rd1117;
	setp.eq.s64 	%p2588, %rd1201, %rd1117;
	and.pred  	%p2589, %p2586, %p2588;
	or.pred  	%p2590, %p2587, %p2589;
	selp.s64 	%rd7663, -1, 0, %p2590;
	sub.s64 	%rd7664, %rd1202, %rd1118;
	add.s64 	%rd9449, %rd7664, %rd7663;
	setp.lt.u64 	%p2591, %rd1202, %rd1118;
	setp.eq.s64 	%p2592, %rd1202, %rd1118;
	and.pred  	%p2593, %p2590, %p2592;
	or.pred  	%p2594, %p2591, %p2593;
	not.pred 	%p2595, %p2594;
	selp.s64 	%rd7665, -1, 0, %p2594;
	sub.s64 	%rd7666, %rd1203, %rd1119;
	add.s64 	%rd9450, %rd7666, %rd7665;
	setp.ge.u64 	%p2596, %rd1203, %rd1119;
	setp.ne.s64 	%p2597, %rd1203, %rd1119;
	or.pred  	%p2598, %p2597, %p2595;
	and.pred  	%p2599, %p2596, %p2598;
	@%p2599 bra 	$L__BB1_260;
	add.s64 	%rd9447, %rd7569, %rd9447;
	setp.lt.u64 	%p2600, %rd9447, %rd7569;
	selp.u64 	%rd7667, 1, 0, %p2600;
	add.s64 	%rd7668, %rd1, %rd9448;
	add.s64 	%rd1312, %rd7668, %rd7667;
	setp.lt.u64 	%p2601, %rd1312, %rd9448;
	setp.eq.s64 	%p2602, %rd1312, %rd9448;
	and.pred  	%p2603, %p2600, %p2602;
	or.pred  	%p2604, %p2601, %p2603;
	selp.u64 	%rd7669, 1, 0, %p2604;
	add.s64 	%rd7670, %rd2, %rd9449;
	add.s64 	%rd1313, %rd7670, %rd7669;
	setp.lt.u64 	%p2605, %rd1313, %rd9449;
	setp.eq.s64 	%p2606, %rd1313, %rd9449;
	and.pred  	%p2607, %p2604, %p2606;
	or.pred  	%p2609, %p2605, %p2607;
	selp.u64 	%rd7671, 1, 0, %p2609;
	add.s64 	%rd7672, %rd3, %rd9450;
	add.s64 	%rd9450, %rd7672, %rd7671;
	mov.u64 	%rd9448, %rd1312;
	mov.u64 	%rd9449, %rd1313;
$L__BB1_260:
	shl.b64 	%rd1319, %rd9447, 1;
	setp.lt.s64 	%p2611, %rd9447, 0;
	mov.b64 	{%r70, %r71}, %rd9448;
	mov.b64 	{%r72, %r73}, %rd9447;
	shf.l.wrap.b32 	%r74, %r73, %r70, 1;
	shf.l.wrap.b32 	%r75, %r70, %r71, 1;
	mov.b64 	%rd1320, {%r74, %r75};
	setp.lt.u64 	%p2612, %rd1320, %rd9448;
	setp.eq.s64 	%p2613, %rd1320, %rd9448;
	and.pred  	%p2614, %p2611, %p2613;
	or.pred  	%p2615, %p2612, %p2614;
	selp.u64 	%rd7673, 1, 0, %p2615;
	shl.b64 	%rd7674, %rd9449, 1;
	or.b64  	%rd1321, %rd7674, %rd7673;
	setp.lt.u64 	%p2616, %rd1321, %rd9449;
	setp.eq.s64 	%p2617, %rd1321, %rd9449;
	and.pred  	%p2618, %p2615, %p2617;
	or.pred  	%p115, %p2616, %p2618;
	selp.u64 	%rd7675, 1, 0, %p115;
	shl.b64 	%rd7676, %rd9450, 1;
	or.b64  	%rd1322, %rd7676, %rd7675;
	setp.lt.u64 	%p2619, %rd1322, %rd9450;
	mov.pred 	%p3377, -1;
	@%p2619 bra 	$L__BB1_262;
	setp.eq.s64 	%p2620, %rd1322, %rd9450;
	and.pred  	%p3377, %p115, %p2620;
$L__BB1_262:
	setp.lt.u64 	%p2622, %rd1319, %rd7569;
	setp.lt.u64 	%p2623, %rd1320, %rd1;
	setp.eq.s64 	%p2624, %rd1320, %rd1;
	and.pred  	%p2625, %p2622, %p2624;
	or.pred  	%p2626, %p2623, %p2625;
	setp.lt.u64 	%p2627, %rd1321, %rd2;
	setp.eq.s64 	%p2628, %rd1321, %rd2;
	and.pred  	%p2629, %p2628, %p2626;
	or.pred  	%p118, %p2627, %p2629;
	setp.lt.u64 	%p2630, %rd1322, %rd3;
	mov.pred 	%p3378, 0;
	@%p2630 bra 	$L__BB1_264;
	not.pred 	%p2631, %p118;
	setp.ne.s64 	%p2632, %rd1322, %rd3;
	or.pred  	%p3378, %p2632, %p2631;
$L__BB1_264:
	or.pred  	%p2633, %p3377, %p3378;
	selp.b64 	%rd7678, %rd7569, 0, %p2633;
	sub.s64 	%rd1324, %rd1319, %rd7678;
	selp.u64 	%rd7679, 1, 0, %p2622;
	add.s64 	%rd7680, %rd1, %rd7679;
	selp.b64 	%rd7681, %rd7680, 0, %p2633;
	sub.s64 	%rd1325, %rd1320, %rd7681;
	setp.eq.s64 	%p2636, %rd1320, %rd1;
	and.pred  	%p2637, %p2622, %p2636;
	or.pred  	%p2638, %p2623, %p2637;
	selp.u64 	%rd7682, 1, 0, %p2638;
	add.s64 	%rd7683, %rd2, %rd7682;
	selp.b64 	%rd7684, %rd7683, 0, %p2633;
	sub.s64 	%rd1326, %rd1321, %rd7684;
	selp.u64 	%rd7685, 1, 0, %p118;
	add.s64 	%rd7686, %rd3, %rd7685;
	selp.b64 	%rd7687, %rd7686, 0, %p2633;
	sub.s64 	%rd1327, %rd1322, %rd7687;
	mul.lo.s64 	%rd7688, %rd1258, %rd988;
	mul.hi.u64 	%rd7689, %rd988, %rd1258;
	mul.lo.s64 	%rd7690, %rd1259, %rd988;
	mul.hi.u64 	%rd7691, %rd988, %rd1259;
	add.s64 	%rd7692, %rd7690, %rd7689;
	setp.lt.u64 	%p2639, %rd7692, %rd7690;
	selp.u64 	%rd7693, 1, 0, %p2639;
	add.s64 	%rd7694, %rd7691, %rd7693;
	mul.lo.s64 	%rd7695, %rd1260, %rd988;
	mul.hi.u64 	%rd7696, %rd988, %rd1260;
	add.s64 	%rd7697, %rd7695, %rd7694;
	setp.lt.u64 	%p2640, %rd7697, %rd7695;
	selp.u64 	%rd7698, 1, 0, %p2640;
	add.s64 	%rd7699, %rd7696, %rd7698;
	mul.lo.s64 	%rd7700, %rd1261, %rd988;
	mul.hi.u64 	%rd7701, %rd988, %rd1261;
	add.s64 	%rd7702, %rd7700, %rd7699;
	setp.lt.u64 	%p2641, %rd7702, %rd7700;
	selp.u64 	%rd7703, 1, 0, %p2641;
	add.s64 	%rd7704, %rd7701, %rd7703;
	mul.lo.s64 	%rd7705, %rd1258, %rd989;
	mul.hi.u64 	%rd7706, %rd989, %rd1258;
	add.s64 	%rd7707, %rd7705, %rd7692;
	setp.lt.u64 	%p2642, %rd7707, %rd7705;
	selp.u64 	%rd7708, 1, 0, %p2642;
	add.s64 	%rd7709, %rd7706, %rd7708;
	mul.lo.s64 	%rd7710, %rd1259, %rd989;
	mul.hi.u64 	%rd7711, %rd989, %rd1259;
	add.s64 	%rd7712, %rd7710, %rd7697;
	setp.lt.u64 	%p2643, %rd7712, %rd7710;
	selp.u64 	%rd7713, 1, 0, %p2643;
	add.s64 	%rd7714, %rd7712, %rd7709;
	setp.lt.u64 	%p2644, %rd7714, %rd7712;
	selp.u64 	%rd7715, 1, 0, %p2644;
	add.s64 	%rd7716, %rd7711, %rd7713;
	add.s64 	%rd7717, %rd7716, %rd7715;
	mul.lo.s64 	%rd7718, %rd1260, %rd989;
	mul.hi.u64 	%rd7719, %rd989, %rd1260;
	add.s64 	%rd7720, %rd7718, %rd7702;
	setp.lt.u64 	%p2645, %rd7720, %rd7718;
	selp.u64 	%rd7721, 1, 0, %p2645;
	add.s64 	%rd7722, %rd7720, %rd7717;
	setp.lt.u64 	%p2646, %rd7722, %rd7720;
	selp.u64 	%rd7723, 1, 0, %p2646;
	add.s64 	%rd7724, %rd7719, %rd7721;
	add.s64 	%rd7725, %rd7724, %rd7723;
	mul.lo.s64 	%rd7726, %rd1261, %rd989;
	mul.hi.u64 	%rd7727, %rd989, %rd1261;
	add.s64 	%rd7728, %rd7726, %rd7704;
	setp.lt.u64 	%p2647, %rd7728, %rd7726;
	selp.u64 	%rd7729, 1, 0, %p2647;
	add.s64 	%rd7730, %rd7728, %rd7725;
	setp.lt.u64 	%p2648, %rd7730, %rd7728;
	selp.u64 	%rd7731, 1, 0, %p2648;
	add.s64 	%rd7732, %rd7727, %rd7729;
	add.s64 	%rd7733, %rd7732, %rd7731;
	mul.lo.s64 	%rd7734, %rd1258, %rd990;
	mul.hi.u64 	%rd7735, %rd990, %rd1258;
	add.s64 	%rd7736, %rd7734, %rd7714;
	setp.lt.u64 	%p2649, %rd7736, %rd7734;
	selp.u64 	%rd7737, 1, 0, %p2649;
	add.s64 	%rd7738, %rd7735, %rd7737;
	mul.lo.s64 	%rd7739, %rd1259, %rd990;
	mul.hi.u64 	%rd7740, %rd990, %rd1259;
	add.s64 	%rd7741, %rd7739, %rd7722;
	setp.lt.u64 	%p2650, %rd7741, %rd7739;
	selp.u64 	%rd7742, 1, 0, %p2650;
	add.s64 	%rd7743, %rd7741, %rd7738;
	setp.lt.u64 	%p2651, %rd7743, %rd7741;
	selp.u64 	%rd7744, 1, 0, %p2651;
	add.s64 	%rd7745, %rd7740, %rd7742;
	add.s64 	%rd7746, %rd7745, %rd7744;
	mul.lo.s64 	%rd7747, %rd1260, %rd990;
	mul.hi.u64 	%rd7748, %rd990, %rd1260;
	add.s64 	%rd7749, %rd7747, %rd7730;
	setp.lt.u64 	%p2652, %rd7749, %rd7747;
	selp.u64 	%rd7750, 1, 0, %p2652;
	add.s64 	%rd7751, %rd7749, %rd7746;
	setp.lt.u64 	%p2653, %rd7751, %rd7749;
	selp.u64 	%rd7752, 1, 0, %p2653;
	add.s64 	%rd7753, %rd7748, %rd7750;
	add.s64 	%rd7754, %rd7753, %rd7752;
	mul.lo.s64 	%rd7755, %rd1261, %rd990;
	mul.hi.u64 	%rd7756, %rd990, %rd1261;
	add.s64 	%rd7757, %rd7755, %rd7733;
	setp.lt.u64 	%p2654, %rd7757, %rd7755;
	selp.u64 	%rd7758, 1, 0, %p2654;
	add.s64 	%rd7759, %rd7757, %rd7754;
	setp.lt.u64 	%p2655, %rd7759, %rd7757;
	selp.u64 	%rd7760, 1, 0, %p2655;
	add.s64 	%rd7761, %rd7756, %rd7758;
	add.s64 	%rd7762, %rd7761, %rd7760;
	mul.lo.s64 	%rd7763, %rd1258, %rd991;
	mul.hi.u64 	%rd7764, %rd991, %rd1258;
	add.s64 	%rd7765, %rd7763, %rd7743;
	setp.lt.u64 	%p2656, %rd7765, %rd7763;
	selp.u64 	%rd7766, 1, 0, %p2656;
	add.s64 	%rd7767, %rd7764, %rd7766;
	mul.lo.s64 	%rd7768, %rd1259, %rd991;
	mul.hi.u64 	%rd7769, %rd991, %rd1259;
	add.s64 	%rd7770, %rd7768, %rd7751;
	setp.lt.u64 	%p2657, %rd7770, %rd7768;
	selp.u64 	%rd7771, 1, 0, %p2657;
	add.s64 	%rd9451, %rd7770, %rd7767;
	setp.lt.u64 	%p2658, %rd9451, %rd7770;
	selp.u64 	%rd7772, 1, 0, %p2658;
	add.s64 	%rd7773, %rd7769, %rd7771;
	add.s64 	%rd7774, %rd7773, %rd7772;
	mul.lo.s64 	%rd7775, %rd1260, %rd991;
	mul.hi.u64 	%rd7776, %rd991, %rd1260;
	add.s64 	%rd7777, %rd7775, %rd7759;
	setp.lt.u64 	%p2659, %rd7777, %rd7775;
	selp.u64 	%rd7778, 1, 0, %p2659;
	add.s64 	%rd9452, %rd7777, %rd7774;
	setp.lt.u64 	%p2660, %rd9452, %rd7777;
	selp.u64 	%rd7779, 1, 0, %p2660;
	add.s64 	%rd7780, %rd7776, %rd7778;
	add.s64 	%rd7781, %rd7780, %rd7779;
	mul.lo.s64 	%rd7782, %rd1261, %rd991;
	mul.hi.u64 	%rd7783, %rd991, %rd1261;
	add.s64 	%rd7784, %rd7782, %rd7762;
	setp.lt.u64 	%p2661, %rd7784, %rd7782;
	selp.u64 	%rd7785, 1, 0, %p2661;
	add.s64 	%rd9453, %rd7784, %rd7781;
	setp.lt.u64 	%p2662, %rd9453, %rd7784;
	selp.u64 	%rd7786, 1, 0, %p2662;
	add.s64 	%rd7787, %rd7783, %rd7785;
	add.s64 	%rd9454, %rd7787, %rd7786;
	mul.lo.s64 	%rd7788, %rd7538, %rd7688;
	mul.lo.s64 	%rd7789, %rd7788, %rd7569;
	mul.hi.u64 	%rd7790, %rd7788, %rd7569;
	not.b64 	%rd7791, %rd7789;
	setp.gt.u64 	%p2663, %rd7688, %rd7791;
	selp.u64 	%rd7792, 1, 0, %p2663;
	add.s64 	%rd7793, %rd7790, %rd7792;
	mul.lo.s64 	%rd7794, %rd1, %rd7788;
	mul.hi.u64 	%rd7795, %rd7788, %rd1;
	add.s64 	%rd7796, %rd7794, %rd7707;
	setp.lt.u64 	%p2664, %rd7796, %rd7794;
	selp.u64 	%rd7797, 1, 0, %p2664;
	add.s64 	%rd1333, %rd7793, %rd7796;
	setp.lt.u64 	%p2665, %rd1333, %rd7793;
	selp.u64 	%rd7798, 1, 0, %p2665;
	add.s64 	%rd7799, %rd7795, %rd7797;
	add.s64 	%rd7800, %rd7799, %rd7798;
	mul.lo.s64 	%rd7801, %rd2, %rd7788;
	mul.hi.u64 	%rd7802, %rd7788, %rd2;
	add.s64 	%rd7803, %rd7801, %rd7736;
	setp.lt.u64 	%p2666, %rd7803, %rd7801;
	selp.u64 	%rd7804, 1, 0, %p2666;
	add.s64 	%rd1334, %rd7800, %rd7803;
	setp.lt.u64 	%p2667, %rd1334, %rd7800;
	selp.u64 	%rd7805, 1, 0, %p2667;
	add.s64 	%rd7806, %rd7802, %rd7804;
	add.s64 	%rd7807, %rd7806, %rd7805;
	mul.lo.s64 	%rd7808, %rd3, %rd7788;
	mul.hi.u64 	%rd7809, %rd7788, %rd3;
	add.s64 	%rd7810, %rd7808, %rd7765;
	setp.lt.u64 	%p2668, %rd7810, %rd7808;
	selp.u64 	%rd7811, 1, 0, %p2668;
	add.s64 	%rd1335, %rd7807, %rd7810;
	setp.lt.u64 	%p2669, %rd1335, %rd7807;
	selp.u64 	%rd7812, 1, 0, %p2669;
	add.s64 	%rd7813, %rd7809, %rd7811;
	add.s64 	%rd1336, %rd7813, %rd7812;
	setp.ne.s64 	%p2670, %rd1336, 0;
	@%p2670 bra 	$L__BB1_418;
$L__BB1_265:
	mul.lo.s64 	%rd7816, %rd7538, %rd1333;
	mul.lo.s64 	%rd7817, %rd7816, %rd7569;
	mul.hi.u64 	%rd7818, %rd7816, %rd7569;
	not.b64 	%rd7819, %rd7817;
	setp.gt.u64 	%p2674, %rd1333, %rd7819;
	selp.u64 	%rd7820, 1, 0, %p2674;
	add.s64 	%rd7821, %rd7818, %rd7820;
	mul.lo.s64 	%rd7822, %rd1, %rd7816;
	mul.hi.u64 	%rd7823, %rd7816, %rd1;
	add.s64 	%rd7824, %rd7822, %rd1334;
	setp.lt.u64 	%p2675, %rd7824, %rd7822;
	selp.u64 	%rd7825, 1, 0, %p2675;
	add.s64 	%rd1341, %rd7821, %rd7824;
	setp.lt.u64 	%p2676, %rd1341, %rd7821;
	selp.u64 	%rd7826, 1, 0, %p2676;
	add.s64 	%rd7827, %rd7823, %rd7825;
	add.s64 	%rd7828, %rd7827, %rd7826;
	mul.lo.s64 	%rd7829, %rd2, %rd7816;
	mul.hi.u64 	%rd7830, %rd7816, %rd2;
	add.s64 	%rd7831, %rd7829, %rd1335;
	setp.lt.u64 	%p2677, %rd7831, %rd7829;
	selp.u64 	%rd7832, 1, 0, %p2677;
	add.s64 	%rd1342, %rd7828, %rd7831;
	setp.lt.u64 	%p2678, %rd1342, %rd7828;
	selp.u64 	%rd7833, 1, 0, %p2678;
	add.s64 	%rd7834, %rd7830, %rd7832;
	add.s64 	%rd7835, %rd7834, %rd7833;
	mul.lo.s64 	%rd7836, %rd3, %rd7816;
	mul.hi.u64 	%rd7837, %rd7816, %rd3;
	add.s64 	%rd7838, %rd7836, %rd9451;
	setp.lt.u64 	%p2679, %rd7838, %rd7836;
	selp.u64 	%rd7839, 1, 0, %p2679;
	add.s64 	%rd1343, %rd7835, %rd7838;
	setp.lt.u64 	%p2680, %rd1343, %rd7835;
	selp.u64 	%rd7840, 1, 0, %p2680;
	add.s64 	%rd7841, %rd7837, %rd7839;
	add.s64 	%rd1344, %rd7841, %rd7840;
	setp.eq.s64 	%p2681, %rd1344, 0;
	@%p2681 bra 	$L__BB1_268;
	add.s64 	%rd1345, %rd9452, %rd1344;
	setp.ge.u64 	%p2682, %rd1345, %rd9452;
	mov.u64 	%rd9452, %rd1345;
	@%p2682 bra 	$L__BB1_268;
	add.s64 	%rd9453, %rd9453, 1;
	setp.eq.s64 	%p2683, %rd9453, 0;
	selp.u64 	%rd7842, 1, 0, %p2683;
	add.s64 	%rd9454, %rd9454, %rd7842;
$L__BB1_268:
	mul.lo.s64 	%rd7843, %rd7538, %rd1341;
	mul.lo.s64 	%rd7844, %rd7843, %rd7569;
	mul.hi.u64 	%rd7845, %rd7843, %rd7569;
	not.b64 	%rd7846, %rd7844;
	setp.gt.u64 	%p2684, %rd1341, %rd7846;
	selp.u64 	%rd7847, 1, 0, %p2684;
	add.s64 	%rd7848, %rd7845, %rd7847;
	mul.lo.s64 	%rd7849, %rd1, %rd7843;
	mul.hi.u64 	%rd7850, %rd7843, %rd1;
	add.s64 	%rd7851, %rd7849, %rd1342;
	setp.lt.u64 	%p2685, %rd7851, %rd7849;
	selp.u64 	%rd7852, 1, 0, %p2685;
	add.s64 	%rd1351, %rd7848, %rd7851;
	setp.lt.u64 	%p2686, %rd1351, %rd7848;
	selp.u64 	%rd7853, 1, 0, %p2686;
	add.s64 	%rd7854, %rd7850, %rd7852;
	add.s64 	%rd7855, %rd7854, %rd7853;
	mul.lo.s64 	%rd7856, %rd2, %rd7843;
	mul.hi.u64 	%rd7857, %rd7843, %rd2;
	add.s64 	%rd7858, %rd7856, %rd1343;
	setp.lt.u64 	%p2687, %rd7858, %rd7856;
	selp.u64 	%rd7859, 1, 0, %p2687;
	add.s64 	%rd1352, %rd7855, %rd7858;
	setp.lt.u64 	%p2688, %rd1352, %rd7855;
	selp.u64 	%rd7860, 1, 0, %p2688;
	add.s64 	%rd7861, %rd7857, %rd7859;
	add.s64 	%rd7862, %rd7861, %rd7860;
	mul.lo.s64 	%rd7863, %rd3, %rd7843;
	mul.hi.u64 	%rd7864, %rd7843, %rd3;
	add.s64 	%rd7865, %rd7863, %rd9452;
	setp.lt.u64 	%p2689, %rd7865, %rd7863;
	selp.u64 	%rd7866, 1, 0, %p2689;
	add.s64 	%rd1353, %rd7862, %rd7865;
	setp.lt.u64 	%p2690, %rd1353, %rd7862;
	selp.u64 	%rd7867, 1, 0, %p2690;
	add.s64 	%rd7868, %rd7864, %rd7866;
	add.s64 	%rd1354, %rd7868, %rd7867;
	setp.eq.s64 	%p2691, %rd1354, 0;
	@%p2691 bra 	$L__BB1_270;
	add.s64 	%rd1355, %rd9453, %rd1354;
	setp.lt.u64 	%p2692, %rd1355, %rd9453;
	selp.u64 	%rd7869, 1, 0, %p2692;
	add.s64 	%rd9454, %rd9454, %rd7869;
	mov.u64 	%rd9453, %rd1355;
$L__BB1_270:
	mul.lo.s64 	%rd7870, %rd7538, %rd1351;
	mul.lo.s64 	%rd7871, %rd7870, %rd7569;
	mul.hi.u64 	%rd7872, %rd7870, %rd7569;
	not.b64 	%rd7873, %rd7871;
	setp.gt.u64 	%p2694, %rd1351, %rd7873;
	selp.u64 	%rd7874, 1, 0, %p2694;
	add.s64 	%rd7875, %rd7872, %rd7874;
	mul.lo.s64 	%rd7876, %rd1, %rd7870;
	mul.hi.u64 	%rd7877, %rd7870, %rd1;
	add.s64 	%rd7878, %rd7876, %rd1352;
	setp.lt.u64 	%p2695, %rd7878, %rd7876;
	selp.u64 	%rd7879, 1, 0, %p2695;
	add.s64 	%rd1359, %rd7875, %rd7878;
	setp.lt.u64 	%p2696, %rd1359, %rd7875;
	selp.u64 	%rd7880, 1, 0, %p2696;
	add.s64 	%rd7881, %rd7877, %rd7879;
	add.s64 	%rd7882, %rd7881, %rd7880;
	mul.lo.s64 	%rd7883, %rd2, %rd7870;
	mul.hi.u64 	%rd7884, %rd7870, %rd2;
	add.s64 	%rd7885, %rd7883, %rd1353;
	setp.lt.u64 	%p2697, %rd7885, %rd7883;
	selp.u64 	%rd7886, 1, 0, %p2697;
	add.s64 	%rd1360, %rd7882, %rd7885;
	setp.lt.u64 	%p2698, %rd1360, %rd7882;
	selp.u64 	%rd7887, 1, 0, %p2698;
	add.s64 	%rd7888, %rd7884, %rd7886;
	add.s64 	%rd7889, %rd7888, %rd7887;
	mul.lo.s64 	%rd7890, %rd3, %rd7870;
	mul.hi.u64 	%rd7891, %rd7870, %rd3;
	add.s64 	%rd7892, %rd7890, %rd9453;
	setp.lt.u64 	%p2699, %rd7892, %rd7890;
	selp.u64 	%rd7893, 1, 0, %p2699;
	add.s64 	%rd1361, %rd7889, %rd7892;
	setp.lt.u64 	%p2700, %rd1361, %rd7889;
	selp.u64 	%rd7894, 1, 0, %p2700;
	add.s64 	%rd7895, %rd7891, %rd7893;
	add.s64 	%rd7896, %rd7895, %rd7894;
	add.s64 	%rd1362, %rd9454, %rd7896;
	setp.lt.u64 	%p2701, %rd1359, %rd7569;
	setp.lt.u64 	%p2702, %rd1360, %rd1;
	setp.eq.s64 	%p2703, %rd1360, %rd1;
	and.pred  	%p2704, %p2701, %p2703;
	or.pred  	%p2706, %p2702, %p2704;
	setp.lt.u64 	%p2707, %rd1361, %rd2;
	setp.eq.s64 	%p2708, %rd1361, %rd2;
	and.pred  	%p2709, %p2708, %p2706;
	or.pred  	%p121, %p2707, %p2709;
	setp.lt.u64 	%p2711, %rd1362, %rd3;
	mov.pred 	%p3379, 0;
	@%p2711 bra 	$L__BB1_272;
	not.pred 	%p2712, %p121;
	setp.ne.s64 	%p2713, %rd1362, %rd3;
	or.pred  	%p3379, %p2713, %p2712;
$L__BB1_272:
	ld.const.u64 	%rd7897, [BN254_P];
	selp.b64 	%rd7899, %rd7897, 0, %p3379;
	sub.s64 	%rd1367, %rd1359, %rd7899;
	setp.lt.u64 	%p2714, %rd1359, %rd7897;
	selp.u64 	%rd7900, 1, 0, %p2714;
	add.s64 	%rd7901, %rd1, %rd7900;
	selp.b64 	%rd7902, %rd7901, 0, %p3379;
	sub.s64 	%rd1368, %rd1360, %rd7902;
	setp.lt.u64 	%p2715, %rd1360, %rd1;
	setp.eq.s64 	%p2716, %rd1360, %rd1;
	and.pred  	%p2717, %p2714, %p2716;
	or.pred  	%p2718, %p2715, %p2717;
	selp.u64 	%rd7903, 1, 0, %p2718;
	add.s64 	%rd7904, %rd2, %rd7903;
	selp.b64 	%rd7905, %rd7904, 0, %p3379;
	sub.s64 	%rd1369, %rd1361, %rd7905;
	selp.u64 	%rd7906, 1, 0, %p121;
	add.s64 	%rd7907, %rd3, %rd7906;
	selp.b64 	%rd7908, %rd7907, 0, %p3379;
	sub.s64 	%rd1370, %rd1362, %rd7908;
	mul.lo.s64 	%rd7909, %rd1324, %rd1324;
	mul.hi.u64 	%rd7910, %rd1324, %rd1324;
	mul.lo.s64 	%rd7911, %rd1325, %rd1324;
	mul.hi.u64 	%rd7912, %rd1324, %rd1325;
	add.s64 	%rd7913, %rd7911, %rd7910;
	setp.lt.u64 	%p2719, %rd7913, %rd7911;
	selp.u64 	%rd7914, 1, 0, %p2719;
	add.s64 	%rd7915, %rd7912, %rd7914;
	mul.lo.s64 	%rd7916, %rd1326, %rd1324;
	mul.hi.u64 	%rd7917, %rd1324, %rd1326;
	add.s64 	%rd7918, %rd7916, %rd7915;
	setp.lt.u64 	%p2720, %rd7918, %rd7916;
	selp.u64 	%rd7919, 1, 0, %p2720;
	add.s64 	%rd7920, %rd7917, %rd7919;
	mul.lo.s64 	%rd7921, %rd1327, %rd1324;
	mul.hi.u64 	%rd7922, %rd1324, %rd1327;
	add.s64 	%rd7923, %rd7921, %rd7920;
	setp.lt.u64 	%p2721, %rd7923, %rd7921;
	selp.u64 	%rd7924, 1, 0, %p2721;
	add.s64 	%rd7925, %rd7922, %rd7924;
	mul.hi.u64 	%rd7926, %rd1325, %rd1324;
	add.s64 	%rd7927, %rd7913, %rd7911;
	setp.lt.u64 	%p2722, %rd7927, %rd7913;
	selp.u64 	%rd7928, 1, 0, %p2722;
	add.s64 	%rd7929, %rd7926, %rd7928;
	mul.lo.s64 	%rd7930, %rd1325, %rd1325;
	mul.hi.u64 	%rd7931, %rd1325, %rd1325;
	add.s64 	%rd7932, %rd7930, %rd7918;
	setp.lt.u64 	%p2723, %rd7932, %rd7930;
	selp.u64 	%rd7933, 1, 0, %p2723;
	add.s64 	%rd7934, %rd7932, %rd7929;
	setp.lt.u64 	%p2724, %rd7934, %rd7932;
	selp.u64 	%rd7935, 1, 0, %p2724;
	add.s64 	%rd7936, %rd7931, %rd7933;
	add.s64 	%rd7937, %rd7936, %rd7935;
	mul.lo.s64 	%rd7938, %rd1326, %rd1325;
	mul.hi.u64 	%rd7939, %rd1325, %rd1326;
	add.s64 	%rd7940, %rd7938, %rd7923;
	setp.lt.u64 	%p2725, %rd7940, %rd7938;
	selp.u64 	%rd7941, 1, 0, %p2725;
	add.s64 	%rd7942, %rd7940, %rd7937;
	setp.lt.u64 	%p2726, %rd7942, %rd7940;
	selp.u64 	%rd7943, 1, 0, %p2726;
	add.s64 	%rd7944, %rd7939, %rd7941;
	add.s64 	%rd7945, %rd7944, %rd7943;
	mul.lo.s64 	%rd7946, %rd1327, %rd1325;
	mul.hi.u64 	%rd7947, %rd1325, %rd1327;
	add.s64 	%rd7948, %rd7946, %rd7925;
	setp.lt.u64 	%p2727, %rd7948, %rd7946;
	selp.u64 	%rd7949, 1, 0, %p2727;
	add.s64 	%rd7950, %rd7948, %rd7945;
	setp.lt.u64 	%p2728, %rd7950, %rd7948;
	selp.u64 	%rd7951, 1, 0, %p2728;
	add.s64 	%rd7952, %rd7947, %rd7949;
	add.s64 	%rd7953, %rd7952, %rd7951;
	mul.hi.u64 	%rd7954, %rd1326, %rd1324;
	add.s64 	%rd7955, %rd7916, %rd7934;
	setp.lt.u64 	%p2729, %rd7955, %rd7916;
	selp.u64 	%rd7956, 1, 0, %p2729;
	add.s64 	%rd7957, %rd7954, %rd7956;
	mul.hi.u64 	%rd7958, %rd1326, %rd1325;
	add.s64 	%rd7959, %rd7938, %rd7942;
	setp.lt.u64 	%p2730, %rd7959, %rd7938;
	selp.u64 	%rd7960, 1, 0, %p2730;
	add.s64 	%rd7961, %rd7959, %rd7957;
	setp.lt.u64 	%p2731, %rd7961, %rd7959;
	selp.u64 	%rd7962, 1, 0, %p2731;
	add.s64 	%rd7963, %rd7958, %rd7960;
	add.s64 	%rd7964, %rd7963, %rd7962;
	mul.lo.s64 	%rd7965, %rd1326, %rd1326;
	mul.hi.u64 	%rd7966, %rd1326, %rd1326;
	add.s64 	%rd7967, %rd7965, %rd7950;
	setp.lt.u64 	%p2732, %rd7967, %rd7965;
	selp.u64 	%rd7968, 1, 0, %p2732;
	add.s64 	%rd7969, %rd7967, %rd7964;
	setp.lt.u64 	%p2733, %rd7969, %rd7967;
	selp.u64 	%rd7970, 1, 0, %p2733;
	add.s64 	%rd7971, %rd7966, %rd7968;
	add.s64 	%rd7972, %rd7971, %rd7970;
	mul.lo.s64 	%rd7973, %rd1327, %rd1326;
	mul.hi.u64 	%rd7974, %rd1326, %rd1327;
	add.s64 	%rd7975, %rd7973, %rd7953;
	setp.lt.u64 	%p2734, %rd7975, %rd7973;
	selp.u64 	%rd7976, 1, 0, %p2734;
	add.s64 	%rd7977, %rd7975, %rd7972;
	setp.lt.u64 	%p2735, %rd7977, %rd7975;
	selp.u64 	%rd7978, 1, 0, %p2735;
	add.s64 	%rd7979, %rd7974, %rd7976;
	add.s64 	%rd7980, %rd7979, %rd7978;
	mul.hi.u64 	%rd7981, %rd1327, %rd1324;
	add.s64 	%rd7982, %rd7921, %rd7961;
	setp.lt.u64 	%p2736, %rd7982, %rd7921;
	selp.u64 	%rd7983, 1, 0, %p2736;
	add.s64 	%rd7984, %rd7981, %rd7983;
	mul.hi.u64 	%rd7985, %rd1327, %rd1325;
	add.s64 	%rd7986, %rd7946, %rd7969;
	setp.lt.u64 	%p2737, %rd7986, %rd7946;
	selp.u64 	%rd7987, 1, 0, %p2737;
	add.s64 	%rd9460, %rd7986, %rd7984;
	setp.lt.u64 	%p2738, %rd9460, %rd7986;
	selp.u64 	%rd7988, 1, 0, %p2738;
	add.s64 	%rd7989, %rd7985, %rd7987;
	add.s64 	%rd7990, %rd7989, %rd7988;
	mul.hi.u64 	%rd7991, %rd1327, %rd1326;
	add.s64 	%rd7992, %rd7973, %rd7977;
	setp.lt.u64 	%p2739, %rd7992, %rd7973;
	selp.u64 	%rd7993, 1, 0, %p2739;
	add.s64 	%rd9461, %rd7992, %rd7990;
	setp.lt.u64 	%p2740, %rd9461, %rd7992;
	selp.u64 	%rd7994, 1, 0, %p2740;
	add.s64 	%rd7995, %rd7991, %rd7993;
	add.s64 	%rd7996, %rd7995, %rd7994;
	mul.lo.s64 	%rd7997, %rd1327, %rd1327;
	mul.hi.u64 	%rd7998, %rd1327, %rd1327;
	add.s64 	%rd7999, %rd7997, %rd7980;
	setp.lt.u64 	%p2741, %rd7999, %rd7997;
	selp.u64 	%rd8000, 1, 0, %p2741;
	add.s64 	%rd9462, %rd7999, %rd7996;
	setp.lt.u64 	%p2742, %rd9462, %rd7999;
	selp.u64 	%rd8001, 1, 0, %p2742;
	add.s64 	%rd8002, %rd7998, %rd8000;
	add.s64 	%rd9463, %rd8002, %rd8001;
	ld.const.u64 	%rd8003, [BN254_INV];
	mul.lo.s64 	%rd8004, %rd8003, %rd7909;
	mul.lo.s64 	%rd8005, %rd8004, %rd7897;
	mul.hi.u64 	%rd8006, %rd8004, %rd7897;
	not.b64 	%rd8007, %rd8005;
	setp.gt.u64 	%p2743, %rd7909, %rd8007;
	selp.u64 	%rd8008, 1, 0, %p2743;
	add.s64 	%rd8009, %rd8006, %rd8008;
	mul.lo.s64 	%rd8010, %rd1, %rd8004;
	mul.hi.u64 	%rd8011, %rd8004, %rd1;
	add.s64 	%rd8012, %rd8010, %rd7927;
	setp.lt.u64 	%p2744, %rd8012, %rd8010;
	selp.u64 	%rd8013, 1, 0, %p2744;
	add.s64 	%rd1375, %rd8009, %rd8012;
	setp.lt.u64 	%p2745, %rd1375, %rd8009;
	selp.u64 	%rd8014, 1, 0, %p2745;
	add.s64 	%rd8015, %rd8011, %rd8013;
	add.s64 	%rd8016, %rd8015, %rd8014;
	mul.lo.s64 	%rd8017, %rd2, %rd8004;
	mul.hi.u64 	%rd8018, %rd8004, %rd2;
	add.s64 	%rd8019, %rd8017, %rd7955;
	setp.lt.u64 	%p2746, %rd8019, %rd8017;
	selp.u64 	%rd8020, 1, 0, %p2746;
	add.s64 	%rd1376, %rd8016, %rd8019;
	setp.lt.u64 	%p2747, %rd1376, %rd8016;
	selp.u64 	%rd8021, 1, 0, %p2747;
	add.s64 	%rd8022, %rd8018, %rd8020;
	add.s64 	%rd8023, %rd8022, %rd8021;
	mul.lo.s64 	%rd8024, %rd3, %rd8004;
	mul.hi.u64 	%rd8025, %rd8004, %rd3;
	add.s64 	%rd8026, %rd8024, %rd7982;
	setp.lt.u64 	%p2748, %rd8026, %rd8024;
	selp.u64 	%rd8027, 1, 0, %p2748;
	add.s64 	%rd1377, %rd8023, %rd8026;
	setp.lt.u64 	%p2749, %rd1377, %rd8023;
	selp.u64 	%rd8028, 1, 0, %p2749;
	add.s64 	%rd8029, %rd8025, %rd8027;
	add.s64 	%rd1378, %rd8029, %rd8028;
	setp.ne.s64 	%p2750, %rd1378, 0;
	@%p2750 bra 	$L__BB1_421;
$L__BB1_273:
	mul.lo.s64 	%rd8033, %rd8003, %rd1375;
	mul.lo.s64 	%rd8035, %rd8033, %rd7897;
	mul.hi.u64 	%rd8036, %rd8033, %rd7897;
	not.b64 	%rd8037, %rd8035;
	setp.gt.u64 	%p2754, %rd1375, %rd8037;
	selp.u64 	%rd8038, 1, 0, %p2754;
	add.s64 	%rd8039, %rd8036, %rd8038;
	mul.lo.s64 	%rd8040, %rd1, %rd8033;
	mul.hi.u64 	%rd8041, %rd8033, %rd1;
	add.s64 	%rd8042, %rd8040, %rd1376;
	setp.lt.u64 	%p2755, %rd8042, %rd8040;
	selp.u64 	%rd8043, 1, 0, %p2755;
	add.s64 	%rd1383, %rd8039, %rd8042;
	setp.lt.u64 	%p2756, %rd1383, %rd8039;
	selp.u64 	%rd8044, 1, 0, %p2756;
	add.s64 	%rd8045, %rd8041, %rd8043;
	add.s64 	%rd8046, %rd8045, %rd8044;
	mul.lo.s64 	%rd8047, %rd2, %rd8033;
	mul.hi.u64 	%rd8048, %rd8033, %rd2;
	add.s64 	%rd8049, %rd8047, %rd1377;
	setp.lt.u64 	%p2757, %rd8049, %rd8047;
	selp.u64 	%rd8050, 1, 0, %p2757;
	add.s64 	%rd1384, %rd8046, %rd8049;
	setp.lt.u64 	%p2758, %rd1384, %rd8046;
	selp.u64 	%rd8051, 1, 0, %p2758;
	add.s64 	%rd8052, %rd8048, %rd8050;
	add.s64 	%rd8053, %rd8052, %rd8051;
	mul.lo.s64 	%rd8054, %rd3, %rd8033;
	mul.hi.u64 	%rd8055, %rd8033, %rd3;
	add.s64 	%rd8056, %rd8054, %rd9460;
	setp.lt.u64 	%p2759, %rd8056, %rd8054;
	selp.u64 	%rd8057, 1, 0, %p2759;
	add.s64 	%rd1385, %rd8053, %rd8056;
	setp.lt.u64 	%p2760, %rd1385, %rd8053;
	selp.u64 	%rd8058, 1, 0, %p2760;
	add.s64 	%rd8059, %rd8055, %rd8057;
	add.s64 	%rd1386, %rd8059, %rd8058;
	setp.eq.s64 	%p2761, %rd1386, 0;
	@%p2761 bra 	$L__BB1_276;
	add.s64 	%rd1387, %rd9461, %rd1386;
	setp.ge.u64 	%p2762, %rd1387, %rd9461;
	mov.u64 	%rd9461, %rd1387;
	@%p2762 bra 	$L__BB1_276;
	add.s64 	%rd9462, %rd9462, 1;
	setp.eq.s64 	%p2763, %rd9462, 0;
	selp.u64 	%rd8060, 1, 0, %p2763;
	add.s64 	%rd9463, %rd9463, %rd8060;
$L__BB1_276:
	mul.lo.s64 	%rd8062, %rd8003, %rd1383;
	mul.lo.s64 	%rd8064, %rd8062, %rd7897;
	mul.hi.u64 	%rd8065, %rd8062, %rd7897;
	not.b64 	%rd8066, %rd8064;
	setp.gt.u64 	%p2764, %rd1383, %rd8066;
	selp.u64 	%rd8067, 1, 0, %p2764;
	add.s64 	%rd8068, %rd8065, %rd8067;
	mul.lo.s64 	%rd8069, %rd1, %rd8062;
	mul.hi.u64 	%rd8070, %rd8062, %rd1;
	add.s64 	%rd8071, %rd8069, %rd1384;
	setp.lt.u64 	%p2765, %rd8071, %rd8069;
	selp.u64 	%rd8072, 1, 0, %p2765;
	add.s64 	%rd1393, %rd8068, %rd8071;
	setp.lt.u64 	%p2766, %rd1393, %rd8068;
	selp.u64 	%rd8073, 1, 0, %p2766;
	add.s64 	%rd8074, %rd8070, %rd8072;
	add.s64 	%rd8075, %rd8074, %rd8073;
	mul.lo.s64 	%rd8076, %rd2, %rd8062;
	mul.hi.u64 	%rd8077, %rd8062, %rd2;
	add.s64 	%rd8078, %rd8076, %rd1385;
	setp.lt.u64 	%p2767, %rd8078, %rd8076;
	selp.u64 	%rd8079, 1, 0, %p2767;
	add.s64 	%rd1394, %rd8075, %rd8078;
	setp.lt.u64 	%p2768, %rd1394, %rd8075;
	selp.u64 	%rd8080, 1, 0, %p2768;
	add.s64 	%rd8081, %rd8077, %rd8079;
	add.s64 	%rd8082, %rd8081, %rd8080;
	mul.lo.s64 	%rd8083, %rd3, %rd8062;
	mul.hi.u64 	%rd8084, %rd8062, %rd3;
	add.s64 	%rd8085, %rd8083, %rd9461;
	setp.lt.u64 	%p2769, %rd8085, %rd8083;
	selp.u64 	%rd8086, 1, 0, %p2769;
	add.s64 	%rd1395, %rd8082, %rd8085;
	setp.lt.u64 	%p2770, %rd1395, %rd8082;
	selp.u64 	%rd8087, 1, 0, %p2770;
	add.s64 	%rd8088, %rd8084, %rd8086;
	add.s64 	%rd1396, %rd8088, %rd8087;
	setp.eq.s64 	%p2771, %rd1396, 0;
	@%p2771 bra 	$L__BB1_278;
	add.s64 	%rd1397, %rd9462, %rd1396;
	setp.lt.u64 	%p2772, %rd1397, %rd9462;
	selp.u64 	%rd8089, 1, 0, %p2772;
	add.s64 	%rd9463, %rd9463, %rd8089;
	mov.u64 	%rd9462, %rd1397;
$L__BB1_278:
	mul.lo.s64 	%rd8091, %rd8003, %rd1393;
	mul.lo.s64 	%rd8092, %rd8091, %rd7897;
	mul.hi.u64 	%rd8093, %rd8091, %rd7897;
	not.b64 	%rd8094, %rd8092;
	setp.gt.u64 	%p2774, %rd1393, %rd8094;
	selp.u64 	%rd8095, 1, 0, %p2774;
	add.s64 	%rd8096, %rd8093, %rd8095;
	mul.lo.s64 	%rd8097, %rd1, %rd8091;
	mul.hi.u64 	%rd8098, %rd8091, %rd1;
	add.s64 	%rd8099, %rd8097, %rd1394;
	setp.lt.u64 	%p2775, %rd8099, %rd8097;
	selp.u64 	%rd8100, 1, 0, %p2775;
	add.s64 	%rd1402, %rd8096, %rd8099;
	setp.lt.u64 	%p2776, %rd1402, %rd8096;
	selp.u64 	%rd8101, 1, 0, %p2776;
	add.s64 	%rd8102, %rd8098, %rd8100;
	add.s64 	%rd8103, %rd8102, %rd8101;
	mul.lo.s64 	%rd8104, %rd2, %rd8091;
	mul.hi.u64 	%rd8105, %rd8091, %rd2;
	add.s64 	%rd8106, %rd8104, %rd1395;
	setp.lt.u64 	%p2777, %rd8106, %rd8104;
	selp.u64 	%rd8107, 1, 0, %p2777;
	add.s64 	%rd1403, %rd8103, %rd8106;
	setp.lt.u64 	%p2778, %rd1403, %rd8103;
	selp.u64 	%rd8108, 1, 0, %p2778;
	add.s64 	%rd8109, %rd8105, %rd8107;
	add.s64 	%rd8110, %rd8109, %rd8108;
	mul.lo.s64 	%rd8111, %rd3, %rd8091;
	mul.hi.u64 	%rd8112, %rd8091, %rd3;
	add.s64 	%rd8113, %rd8111, %rd9462;
	setp.lt.u64 	%p2779, %rd8113, %rd8111;
	selp.u64 	%rd8114, 1, 0, %p2779;
	add.s64 	%rd1404, %rd8110, %rd8113;
	setp.lt.u64 	%p2780, %rd1404, %rd8110;
	selp.u64 	%rd8115, 1, 0, %p2780;
	add.s64 	%rd8116, %rd8112, %rd8114;
	add.s64 	%rd8117, %rd8116, %rd8115;
	add.s64 	%rd1405, %rd9463, %rd8117;
	setp.lt.u64 	%p2781, %rd1402, %rd7897;
	selp.u64 	%rd1406, 1, 0, %p2781;
	setp.lt.u64 	%p2782, %rd1403, %rd1;
	setp.eq.s64 	%p2783, %rd1403, %rd1;
	and.pred  	%p2784, %p2781, %p2783;
	or.pred  	%p2786, %p2782, %p2784;
	selp.u64 	%rd1407, 1, 0, %p2786;
	setp.lt.u64 	%p2787, %rd1404, %rd2;
	setp.eq.s64 	%p2788, %rd1404, %rd2;
	and.pred  	%p2789, %p2788, %p2786;
	or.pred  	%p124, %p2787, %p2789;
	setp.lt.u64 	%p2791, %rd1405, %rd3;
	mov.pred 	%p3380, 0;
	@%p2791 bra 	$L__BB1_280;
	not.pred 	%p2792, %p124;
	setp.ne.s64 	%p2793, %rd1405, %rd3;
	or.pred  	%p3380, %p2793, %p2792;
$L__BB1_280:
	selp.b64 	%rd8118, %rd7897, 0, %p3380;
	sub.s64 	%rd8119, %rd1402, %rd8118;
	add.s64 	%rd8120, %rd1, %rd1406;
	selp.b64 	%rd8121, %rd8120, 0, %p3380;
	sub.s64 	%rd8122, %rd1403, %rd8121;
	add.s64 	%rd8123, %rd2, %rd1407;
	selp.b64 	%rd8124, %rd8123, 0, %p3380;
	sub.s64 	%rd8125, %rd1404, %rd8124;
	selp.u64 	%rd8126, 1, 0, %p124;
	add.s64 	%rd8127, %rd3, %rd8126;
	selp.b64 	%rd8128, %rd8127, 0, %p3380;
	sub.s64 	%rd8129, %rd1405, %rd8128;
	sub.s64 	%rd9469, %rd8119, %rd1303;
	setp.lt.u64 	%p2794, %rd8119, %rd1303;
	selp.s64 	%rd8130, -1, 0, %p2794;
	sub.s64 	%rd8131, %rd8122, %rd1304;
	add.s64 	%rd9470, %rd8131, %rd8130;
	setp.lt.u64 	%p2795, %rd8122, %rd1304;
	setp.eq.s64 	%p2796, %rd8122, %rd1304;
	and.pred  	%p2797, %p2794, %p2796;
	or.pred  	%p2799, %p2795, %p2797;
	selp.s64 	%rd8132, -1, 0, %p2799;
	sub.s64 	%rd8133, %rd8125, %rd1305;
	add.s64 	%rd9471, %rd8133, %rd8132;
	setp.lt.u64 	%p2800, %rd8125, %rd1305;
	setp.eq.s64 	%p2801, %rd8125, %rd1305;
	and.pred  	%p2802, %p2801, %p2799;
	or.pred  	%p2804, %p2800, %p2802;
	selp.s64 	%rd8134, -1, 0, %p2804;
	sub.s64 	%rd8135, %rd8129, %rd1306;
	add.s64 	%rd9472, %rd8135, %rd8134;
	setp.ge.u64 	%p2805, %rd8129, %rd1306;
	setp.eq.s64 	%p2806, %rd8129, %rd1306;
	and.pred  	%p2807, %p2806, %p2804;
	not.pred 	%p2809, %p2807;
	and.pred  	%p2810, %p2805, %p2809;
	@%p2810 bra 	$L__BB1_282;
	add.s64 	%rd9469, %rd7897, %rd9469;
	setp.lt.u64 	%p2811, %rd9469, %rd7897;
	selp.u64 	%rd8136, 1, 0, %p2811;
	add.s64 	%rd8137, %rd1, %rd9470;
	add.s64 	%rd1417, %rd8137, %rd8136;
	setp.lt.u64 	%p2812, %rd1417, %rd9470;
	setp.eq.s64 	%p2813, %rd1417, %rd9470;
	and.pred  	%p2814, %p2811, %p2813;
	or.pred  	%p2815, %p2812, %p2814;
	selp.u64 	%rd8138, 1, 0, %p2815;
	add.s64 	%rd8139, %rd2, %rd9471;
	add.s64 	%rd1418, %rd8139, %rd8138;
	setp.lt.u64 	%p2816, %rd1418, %rd9471;
	setp.eq.s64 	%p2817, %rd1418, %rd9471;
	and.pred  	%p2818, %p2815, %p2817;
	or.pred  	%p2820, %p2816, %p2818;
	selp.u64 	%rd8140, 1, 0, %p2820;
	add.s64 	%rd8141, %rd3, %rd9472;
	add.s64 	%rd9472, %rd8141, %rd8140;
	mov.u64 	%rd9470, %rd1417;
	mov.u64 	%rd9471, %rd1418;
$L__BB1_282:
	setp.lt.s64 	%p2822, %rd1367, 0;
	mov.b64 	{%r76, %r77}, %rd1368;
	mov.b64 	{%r78, %r79}, %rd1367;
	shf.l.wrap.b32 	%r80, %r79, %r76, 1;
	shf.l.wrap.b32 	%r81, %r76, %r77, 1;
	mov.b64 	%rd8142, {%r80, %r81};
	setp.lt.u64 	%p2823, %rd8142, %rd1368;
	setp.eq.s64 	%p2824, %rd8142, %rd1368;
	and.pred  	%p2825, %p2822, %p2824;
	or.pred  	%p2826, %p2823, %p2825;
	selp.u64 	%rd8143, 1, 0, %p2826;
	shl.b64 	%rd8144, %rd1369, 1;
	or.b64  	%rd8145, %rd8144, %rd8143;
	setp.lt.u64 	%p2827, %rd8145, %rd1369;
	setp.eq.s64 	%p2828, %rd8145, %rd1369;
	and.pred  	%p2829, %p2826, %p2828;
	or.pred  	%p127, %p2827, %p2829;
	selp.u64 	%rd8146, 1, 0, %p127;
	shl.b64 	%rd8147, %rd1370, 1;
	or.b64  	%rd1424, %rd8147, %rd8146;
	setp.lt.u64 	%p2830, %rd1424, %rd1370;
	mov.pred 	%p3381, -1;
	@%p2830 bra 	$L__BB1_284;
	setp.eq.s64 	%p2831, %rd1424, %rd1370;
	and.pred  	%p3381, %p127, %p2831;
$L__BB1_284:
	shl.b64 	%rd8148, %rd1367, 1;
	setp.lt.u64 	%p2833, %rd8148, %rd7897;
	setp.lt.u64 	%p2834, %rd8142, %rd1;
	setp.eq.s64 	%p2835, %rd8142, %rd1;
	and.pred  	%p2836, %p2833, %p2835;
	or.pred  	%p2837, %p2834, %p2836;
	setp.eq.s64 	%p2840, %rd8142, %rd1368;
	and.pred  	%p2841, %p2822, %p2840;
	or.pred  	%p2842, %p2823, %p2841;
	selp.u64 	%rd8152, 1, 0, %p2842;
	or.b64  	%rd8153, %rd8144, %rd8152;
	setp.lt.u64 	%p2843, %rd8153, %rd2;
	setp.eq.s64 	%p2844, %rd8153, %rd2;
	and.pred  	%p2845, %p2844, %p2837;
	or.pred  	%p130, %p2843, %p2845;
	setp.lt.u64 	%p2847, %rd1424, %rd3;
	mov.pred 	%p3382, 0;
	@%p2847 bra 	$L__BB1_286;
	not.pred 	%p2848, %p130;
	setp.ne.s64 	%p2849, %rd1424, %rd3;
	or.pred  	%p3382, %p2849, %p2848;
$L__BB1_286:
	or.pred  	%p2850, %p3381, %p3382;
	selp.b64 	%rd8154, %rd7897, 0, %p2850;
	sub.s64 	%rd8156, %rd8148, %rd8154;
	selp.u64 	%rd8157, 1, 0, %p2833;
	add.s64 	%rd8158, %rd1, %rd8157;
	selp.b64 	%rd8159, %rd8158, 0, %p2850;
	mov.b64 	{%r88, %r89}, %rd1368;
	mov.b64 	{%r90, %r91}, %rd1367;
	shf.l.wrap.b32 	%r92, %r91, %r88, 1;
	shf.l.wrap.b32 	%r93, %r88, %r89, 1;
	mov.b64 	%rd8160, {%r92, %r93};
	sub.s64 	%rd8161, %rd8160, %rd8159;
	setp.lt.u64 	%p2852, %rd8160, %rd1;
	setp.eq.s64 	%p2853, %rd8160, %rd1;
	and.pred  	%p2854, %p2833, %p2853;
	or.pred  	%p2855, %p2852, %p2854;
	selp.u64 	%rd8162, 1, 0, %p2855;
	add.s64 	%rd8163, %rd2, %rd8162;
	selp.b64 	%rd8164, %rd8163, 0, %p2850;
	shl.b64 	%rd8165, %rd1369, 1;
	setp.lt.u64 	%p2856, %rd8160, %rd1368;
	setp.lt.s64 	%p2857, %rd1367, 0;
	setp.eq.s64 	%p2858, %rd8160, %rd1368;
	and.pred  	%p2859, %p2857, %p2858;
	or.pred  	%p2860, %p2856, %p2859;
	selp.u64 	%rd8166, 1, 0, %p2860;
	or.b64  	%rd8167, %rd8165, %rd8166;
	sub.s64 	%rd8168, %rd8167, %rd8164;
	selp.u64 	%rd8169, 1, 0, %p130;
	add.s64 	%rd8170, %rd3, %rd8169;
	selp.b64 	%rd8171, %rd8170, 0, %p2850;
	sub.s64 	%rd8172, %rd1424, %rd8171;
	sub.s64 	%rd9529, %rd9469, %rd8156;
	setp.lt.u64 	%p2861, %rd9469, %rd8156;
	selp.s64 	%rd8173, -1, 0, %p2861;
	sub.s64 	%rd8174, %rd9470, %rd8161;
	add.s64 	%rd9530, %rd8174, %rd8173;
	setp.lt.u64 	%p2862, %rd9470, %rd8161;
	setp.eq.s64 	%p2863, %rd9470, %rd8161;
	and.pred  	%p2864, %p2861, %p2863;
	or.pred  	%p2866, %p2862, %p2864;
	selp.s64 	%rd8175, -1, 0, %p2866;
	sub.s64 	%rd8176, %rd9471, %rd8168;
	add.s64 	%rd9531, %rd8176, %rd8175;
	setp.lt.u64 	%p2867, %rd9471, %rd8168;
	setp.eq.s64 	%p2868, %rd9471, %rd8168;
	and.pred  	%p2869, %p2868, %p2866;
	or.pred  	%p2871, %p2867, %p2869;
	selp.s64 	%rd8177, -1, 0, %p2871;
	sub.s64 	%rd8178, %rd9472, %rd8172;
	add.s64 	%rd9532, %rd8178, %rd8177;
	setp.ge.u64 	%p2872, %rd9472, %rd8172;
	setp.eq.s64 	%p2873, %rd9472, %rd8172;
	and.pred  	%p2874, %p2873, %p2871;
	not.pred 	%p2876, %p2874;
	and.pred  	%p2877, %p2872, %p2876;
	@%p2877 bra 	$L__BB1_288;
	add.s64 	%rd9529, %rd7897, %rd9529;
	setp.lt.u64 	%p2878, %rd9529, %rd7897;
	selp.u64 	%rd8179, 1, 0, %p2878;
	add.s64 	%rd8180, %rd1, %rd9530;
	add.s64 	%rd1431, %rd8180, %rd8179;
	setp.lt.u64 	%p2879, %rd1431, %rd9530;
	setp.eq.s64 	%p2880, %rd1431, %rd9530;
	and.pred  	%p2881, %p2878, %p2880;
	or.pred  	%p2882, %p2879, %p2881;
	selp.u64 	%rd8181, 1, 0, %p2882;
	add.s64 	%rd8182, %rd2, %rd9531;
	add.s64 	%rd1432, %rd8182, %rd8181;
	setp.lt.u64 	%p2883, %rd1432, %rd9531;
	setp.eq.s64 	%p2884, %rd1432, %rd9531;
	and.pred  	%p2885, %p2882, %p2884;
	or.pred  	%p2887, %p2883, %p2885;
	selp.u64 	%rd8183, 1, 0, %p2887;
	add.s64 	%rd8184, %rd3, %rd9532;
	add.s64 	%rd9532, %rd8184, %rd8183;
	mov.u64 	%rd9530, %rd1431;
	mov.u64 	%rd9531, %rd1432;
$L__BB1_288:
	sub.s64 	%rd9477, %rd1367, %rd9529;
	setp.lt.u64 	%p2888, %rd1367, %rd9529;
	selp.s64 	%rd8185, -1, 0, %p2888;
	sub.s64 	%rd8186, %rd1368, %rd9530;
	add.s64 	%rd9478, %rd8186, %rd8185;
	setp.lt.u64 	%p2889, %rd1368, %rd9530;
	setp.eq.s64 	%p2890, %rd1368, %rd9530;
	and.pred  	%p2891, %p2888, %p2890;
	or.pred  	%p2892, %p2889, %p2891;
	selp.s64 	%rd8187, -1, 0, %p2892;
	sub.s64 	%rd8188, %rd1369, %rd9531;
	add.s64 	%rd9479, %rd8188, %rd8187;
	setp.lt.u64 	%p2893, %rd1369, %rd9531;
	setp.eq.s64 	%p2894, %rd1369, %rd9531;
	and.pred  	%p2895, %p2894, %p2892;
	or.pred  	%p2896, %p2893, %p2895;
	not.pred 	%p2897, %p2896;
	selp.s64 	%rd8189, -1, 0, %p2896;
	sub.s64 	%rd8190, %rd1370, %rd9532;
	add.s64 	%rd9480, %rd8190, %rd8189;
	setp.ge.u64 	%p2898, %rd1370, %rd9532;
	setp.ne.s64 	%p2899, %rd1370, %rd9532;
	or.pred  	%p2900, %p2899, %p2897;
	and.pred  	%p2901, %p2898, %p2900;
	@%p2901 bra 	$L__BB1_290;
	add.s64 	%rd9477, %rd7897, %rd9477;
	setp.lt.u64 	%p2902, %rd9477, %rd7897;
	selp.u64 	%rd8191, 1, 0, %p2902;
	add.s64 	%rd8192, %rd1, %rd9478;
	add.s64 	%rd1443, %rd8192, %rd8191;
	setp.lt.u64 	%p2903, %rd1443, %rd9478;
	setp.eq.s64 	%p2904, %rd1443, %rd9478;
	and.pred  	%p2905, %p2902, %p2904;
	or.pred  	%p2906, %p2903, %p2905;
	selp.u64 	%rd8193, 1, 0, %p2906;
	add.s64 	%rd8194, %rd2, %rd9479;
	add.s64 	%rd1444, %rd8194, %rd8193;
	setp.lt.u64 	%p2907, %rd1444, %rd9479;
	setp.eq.s64 	%p2908, %rd1444, %rd9479;
	and.pred  	%p2909, %p2906, %p2908;
	or.pred  	%p2911, %p2907, %p2909;
	selp.u64 	%rd8195, 1, 0, %p2911;
	add.s64 	%rd8196, %rd3, %rd9480;
	add.s64 	%rd9480, %rd8196, %rd8195;
	mov.u64 	%rd9478, %rd1443;
	mov.u64 	%rd9479, %rd1444;
$L__BB1_290:
	mul.lo.s64 	%rd8197, %rd9477, %rd1324;
	mul.hi.u64 	%rd8198, %rd1324, %rd9477;
	mul.lo.s64 	%rd8199, %rd9478, %rd1324;
	mul.hi.u64 	%rd8200, %rd1324, %rd9478;
	add.s64 	%rd8201, %rd8199, %rd8198;
	setp.lt.u64 	%p2912, %rd8201, %rd8199;
	selp.u64 	%rd8202, 1, 0, %p2912;
	add.s64 	%rd8203, %rd8200, %rd8202;
	mul.lo.s64 	%rd8204, %rd9479, %rd1324;
	mul.hi.u64 	%rd8205, %rd1324, %rd9479;
	add.s64 	%rd8206, %rd8204, %rd8203;
	setp.lt.u64 	%p2913, %rd8206, %rd8204;
	selp.u64 	%rd8207, 1, 0, %p2913;
	add.s64 	%rd8208, %rd8205, %rd8207;
	mul.lo.s64 	%rd8209, %rd9480, %rd1324;
	mul.hi.u64 	%rd8210, %rd1324, %rd9480;
	add.s64 	%rd8211, %rd8209, %rd8208;
	setp.lt.u64 	%p2914, %rd8211, %rd8209;
	selp.u64 	%rd8212, 1, 0, %p2914;
	add.s64 	%rd8213, %rd8210, %rd8212;
	mul.lo.s64 	%rd8214, %rd9477, %rd1325;
	mul.hi.u64 	%rd8215, %rd1325, %rd9477;
	add.s64 	%rd8216, %rd8214, %rd8201;
	setp.lt.u64 	%p2915, %rd8216, %rd8214;
	selp.u64 	%rd8217, 1, 0, %p2915;
	add.s64 	%rd8218, %rd8215, %rd8217;
	mul.lo.s64 	%rd8219, %rd9478, %rd1325;
	mul.hi.u64 	%rd8220, %rd1325, %rd9478;
	add.s64 	%rd8221, %rd8219, %rd8206;
	setp.lt.u64 	%p2916, %rd8221, %rd8219;
	selp.u64 	%rd8222, 1, 0, %p2916;
	add.s64 	%rd8223, %rd8221, %rd8218;
	setp.lt.u64 	%p2917, %rd8223, %rd8221;
	selp.u64 	%rd8224, 1, 0, %p2917;
	add.s64 	%rd8225, %rd8220, %rd8222;
	add.s64 	%rd8226, %rd8225, %rd8224;
	mul.lo.s64 	%rd8227, %rd9479, %rd1325;
	mul.hi.u64 	%rd8228, %rd1325, %rd9479;
	add.s64 	%rd8229, %rd8227, %rd8211;
	setp.lt.u64 	%p2918, %rd8229, %rd8227;
	selp.u64 	%rd8230, 1, 0, %p2918;
	add.s64 	%rd8231, %rd8229, %rd8226;
	setp.lt.u64 	%p2919, %rd8231, %rd8229;
	selp.u64 	%rd8232, 1, 0, %p2919;
	add.s64 	%rd8233, %rd8228, %rd8230;
	add.s64 	%rd8234, %rd8233, %rd8232;
	mul.lo.s64 	%rd8235, %rd9480, %rd1325;
	mul.hi.u64 	%rd8236, %rd1325, %rd9480;
	add.s64 	%rd8237, %rd8235, %rd8213;
	setp.lt.u64 	%p2920, %rd8237, %rd8235;
	selp.u64 	%rd8238, 1, 0, %p2920;
	add.s64 	%rd8239, %rd8237, %rd8234;
	setp.lt.u64 	%p2921, %rd8239, %rd8237;
	selp.u64 	%rd8240, 1, 0, %p2921;
	add.s64 	%rd8241, %rd8236, %rd8238;
	add.s64 	%rd8242, %rd8241, %rd8240;
	mul.lo.s64 	%rd8243, %rd9477, %rd1326;
	mul.hi.u64 	%rd8244, %rd1326, %rd9477;
	add.s64 	%rd8245, %rd8243, %rd8223;
	setp.lt.u64 	%p2922, %rd8245, %rd8243;
	selp.u64 	%rd8246, 1, 0, %p2922;
	add.s64 	%rd8247, %rd8244, %rd8246;
	mul.lo.s64 	%rd8248, %rd9478, %rd1326;
	mul.hi.u64 	%rd8249, %rd1326, %rd9478;
	add.s64 	%rd8250, %rd8248, %rd8231;
	setp.lt.u64 	%p2923, %rd8250, %rd8248;
	selp.u64 	%rd8251, 1, 0, %p2923;
	add.s64 	%rd8252, %rd8250, %rd8247;
	setp.lt.u64 	%p2924, %rd8252, %rd8250;
	selp.u64 	%rd8253, 1, 0, %p2924;
	add.s64 	%rd8254, %rd8249, %rd8251;
	add.s64 	%rd8255, %rd8254, %rd8253;
	mul.lo.s64 	%rd8256, %rd9479, %rd1326;
	mul.hi.u64 	%rd8257, %rd1326, %rd9479;
	add.s64 	%rd8258, %rd8256, %rd8239;
	setp.lt.u64 	%p2925, %rd8258, %rd8256;
	selp.u64 	%rd8259, 1, 0, %p2925;
	add.s64 	%rd8260, %rd8258, %rd8255;
	setp.lt.u64 	%p2926, %rd8260, %rd8258;
	selp.u64 	%rd8261, 1, 0, %p2926;
	add.s64 	%rd8262, %rd8257, %rd8259;
	add.s64 	%rd8263, %rd8262, %rd8261;
	mul.lo.s64 	%rd8264, %rd9480, %rd1326;
	mul.hi.u64 	%rd8265, %rd1326, %rd9480;
	add.s64 	%rd8266, %rd8264, %rd8242;
	setp.lt.u64 	%p2927, %rd8266, %rd8264;
	selp.u64 	%rd8267, 1, 0, %p2927;
	add.s64 	%rd8268, %rd8266, %rd8263;
	setp.lt.u64 	%p2928, %rd8268, %rd8266;
	selp.u64 	%rd8269, 1, 0, %p2928;
	add.s64 	%rd8270, %rd8265, %rd8267;
	add.s64 	%rd8271, %rd8270, %rd8269;
	mul.lo.s64 	%rd8272, %rd9477, %rd1327;
	mul.hi.u64 	%rd8273, %rd1327, %rd9477;
	add.s64 	%rd8274, %rd8272, %rd8252;
	setp.lt.u64 	%p2929, %rd8274, %rd8272;
	selp.u64 	%rd8275, 1, 0, %p2929;
	add.s64 	%rd8276, %rd8273, %rd8275;
	mul.lo.s64 	%rd8277, %rd9478, %rd1327;
	mul.hi.u64 	%rd8278, %rd1327, %rd9478;
	add.s64 	%rd8279, %rd8277, %rd8260;
	setp.lt.u64 	%p2930, %rd8279, %rd8277;
	selp.u64 	%rd8280, 1, 0, %p2930;
	add.s64 	%rd9481, %rd8279, %rd8276;
	setp.lt.u64 	%p2931, %rd9481, %rd8279;
	selp.u64 	%rd8281, 1, 0, %p2931;
	add.s64 	%rd8282, %rd8278, %rd8280;
	add.s64 	%rd8283, %rd8282, %rd8281;
	mul.lo.s64 	%rd8284, %rd9479, %rd1327;
	mul.hi.u64 	%rd8285, %rd1327, %rd9479;
	add.s64 	%rd8286, %rd8284, %rd8268;
	setp.lt.u64 	%p2932, %rd8286, %rd8284;
	selp.u64 	%rd8287, 1, 0, %p2932;
	add.s64 	%rd9482, %rd8286, %rd8283;
	setp.lt.u64 	%p2933, %rd9482, %rd8286;
	selp.u64 	%rd8288, 1, 0, %p2933;
	add.s64 	%rd8289, %rd8285, %rd8287;
	add.s64 	%rd8290, %rd8289, %rd8288;
	mul.lo.s64 	%rd8291, %rd9480, %rd1327;
	mul.hi.u64 	%rd8292, %rd1327, %rd9480;
	add.s64 	%rd8293, %rd8291, %rd8271;
	setp.lt.u64 	%p2934, %rd8293, %rd8291;
	selp.u64 	%rd8294, 1, 0, %p2934;
	add.s64 	%rd9483, %rd8293, %rd8290;
	setp.lt.u64 	%p2935, %rd9483, %rd8293;
	selp.u64 	%rd8295, 1, 0, %p2935;
	add.s64 	%rd8296, %rd8292, %rd8294;
	add.s64 	%rd9484, %rd8296, %rd8295;
	ld.const.u64 	%rd1454, [BN254_INV];
	mul.lo.s64 	%rd8297, %rd1454, %rd8197;
	ld.const.u64 	%rd1455, [BN254_P];
	mul.lo.s64 	%rd8298, %rd8297, %rd1455;
	mul.hi.u64 	%rd8299, %rd8297, %rd1455;
	not.b64 	%rd8300, %rd8298;
	setp.gt.u64 	%p2936, %rd8197, %rd8300;
	selp.u64 	%rd8301, 1, 0, %p2936;
	add.s64 	%rd8302, %rd8299, %rd8301;
	mul.lo.s64 	%rd8303, %rd1, %rd8297;
	mul.hi.u64 	%rd8304, %rd8297, %rd1;
	add.s64 	%rd8305, %rd8303, %rd8216;
	setp.lt.u64 	%p2937, %rd8305, %rd8303;
	selp.u64 	%rd8306, 1, 0, %p2937;
	add.s64 	%rd1456, %rd8302, %rd8305;
	setp.lt.u64 	%p2938, %rd1456, %rd8302;
	selp.u64 	%rd8307, 1, 0, %p2938;
	add.s64 	%rd8308, %rd8304, %rd8306;
	add.s64 	%rd8309, %rd8308, %rd8307;
	mul.lo.s64 	%rd8310, %rd2, %rd8297;
	mul.hi.u64 	%rd8311, %rd8297, %rd2;
	add.s64 	%rd8312, %rd8310, %rd8245;
	setp.lt.u64 	%p2939, %rd8312, %rd8310;
	selp.u64 	%rd8313, 1, 0, %p2939;
	add.s64 	%rd1457, %rd8309, %rd8312;
	setp.lt.u64 	%p2940, %rd1457, %rd8309;
	selp.u64 	%rd8314, 1, 0, %p2940;
	add.s64 	%rd8315, %rd8311, %rd8313;
	add.s64 	%rd8316, %rd8315, %rd8314;
	mul.lo.s64 	%rd8317, %rd3, %rd8297;
	mul.hi.u64 	%rd8318, %rd8297, %rd3;
	add.s64 	%rd8319, %rd8317, %rd8274;
	setp.lt.u64 	%p2941, %rd8319, %rd8317;
	selp.u64 	%rd8320, 1, 0, %p2941;
	add.s64 	%rd1458, %rd8316, %rd8319;
	setp.lt.u64 	%p2942, %rd1458, %rd8316;
	selp.u64 	%rd8321, 1, 0, %p2942;
	add.s64 	%rd8322, %rd8318, %rd8320;
	add.s64 	%rd1459, %rd8322, %rd8321;
	setp.ne.s64 	%p2943, %rd1459, 0;
	@%p2943 bra 	$L__BB1_424;
$L__BB1_291:
	mul.lo.s64 	%rd8325, %rd1454, %rd1456;
	mul.lo.s64 	%rd8326, %rd8325, %rd1455;
	mul.hi.u64 	%rd8327, %rd8325, %rd1455;
	not.b64 	%rd8328, %rd8326;
	setp.gt.u64 	%p2947, %rd1456, %rd8328;
	selp.u64 	%rd8329, 1, 0, %p2947;
	add.s64 	%rd8330, %rd8327, %rd8329;
	mul.lo.s64 	%rd8331, %rd1, %rd8325;
	mul.hi.u64 	%rd8332, %rd8325, %rd1;
	add.s64 	%rd8333, %rd8331, %rd1457;
	setp.lt.u64 	%p2948, %rd8333, %rd8331;
	selp.u64 	%rd8334, 1, 0, %p2948;
	add.s64 	%rd1464, %rd8330, %rd8333;
	setp.lt.u64 	%p2949, %rd1464, %rd8330;
	selp.u64 	%rd8335, 1, 0, %p2949;
	add.s64 	%rd8336, %rd8332, %rd8334;
	add.s64 	%rd8337, %rd8336, %rd8335;
	mul.lo.s64 	%rd8338, %rd2, %rd8325;
	mul.hi.u64 	%rd8339, %rd8325, %rd2;
	add.s64 	%rd8340, %rd8338, %rd1458;
	setp.lt.u64 	%p2950, %rd8340, %rd8338;
	selp.u64 	%rd8341, 1, 0, %p2950;
	add.s64 	%rd1465, %rd8337, %rd8340;
	setp.lt.u64 	%p2951, %rd1465, %rd8337;
	selp.u64 	%rd8342, 1, 0, %p2951;
	add.s64 	%rd8343, %rd8339, %rd8341;
	add.s64 	%rd8344, %rd8343, %rd8342;
	mul.lo.s64 	%rd8345, %rd3, %rd8325;
	mul.hi.u64 	%rd8346, %rd8325, %rd3;
	add.s64 	%rd8347, %rd8345, %rd9481;
	setp.lt.u64 	%p2952, %rd8347, %rd8345;
	selp.u64 	%rd8348, 1, 0, %p2952;
	add.s64 	%rd1466, %rd8344, %rd8347;
	setp.lt.u64 	%p2953, %rd1466, %rd8344;
	selp.u64 	%rd8349, 1, 0, %p2953;
	add.s64 	%rd8350, %rd8346, %rd8348;
	add.s64 	%rd1467, %rd8350, %rd8349;
	setp.eq.s64 	%p2954, %rd1467, 0;
	@%p2954 bra 	$L__BB1_294;
	add.s64 	%rd1468, %rd9482, %rd1467;
	setp.ge.u64 	%p2955, %rd1468, %rd9482;
	mov.u64 	%rd9482, %rd1468;
	@%p2955 bra 	$L__BB1_294;
	add.s64 	%rd9483, %rd9483, 1;
	setp.eq.s64 	%p2956, %rd9483, 0;
	selp.u64 	%rd8351, 1, 0, %p2956;
	add.s64 	%rd9484, %rd9484, %rd8351;
$L__BB1_294:
	mul.lo.s64 	%rd8352, %rd1454, %rd1464;
	mul.lo.s64 	%rd8353, %rd8352, %rd1455;
	mul.hi.u64 	%rd8354, %rd8352, %rd1455;
	not.b64 	%rd8355, %rd8353;
	setp.gt.u64 	%p2957, %rd1464, %rd8355;
	selp.u64 	%rd8356, 1, 0, %p2957;
	add.s64 	%rd8357, %rd8354, %rd8356;
	mul.lo.s64 	%rd8358, %rd1, %rd8352;
	mul.hi.u64 	%rd8359, %rd8352, %rd1;
	add.s64 	%rd8360, %rd8358, %rd1465;
	setp.lt.u64 	%p2958, %rd8360, %rd8358;
	selp.u64 	%rd8361, 1, 0, %p2958;
	add.s64 	%rd1474, %rd8357, %rd8360;
	setp.lt.u64 	%p2959, %rd1474, %rd8357;
	selp.u64 	%rd8362, 1, 0, %p2959;
	add.s64 	%rd8363, %rd8359, %rd8361;
	add.s64 	%rd8364, %rd8363, %rd8362;
	mul.lo.s64 	%rd8365, %rd2, %rd8352;
	mul.hi.u64 	%rd8366, %rd8352, %rd2;
	add.s64 	%rd8367, %rd8365, %rd1466;
	setp.lt.u64 	%p2960, %rd8367, %rd8365;
	selp.u64 	%rd8368, 1, 0, %p2960;
	add.s64 	%rd1475, %rd8364, %rd8367;
	setp.lt.u64 	%p2961, %rd1475, %rd8364;
	selp.u64 	%rd8369, 1, 0, %p2961;
	add.s64 	%rd8370, %rd8366, %rd8368;
	add.s64 	%rd8371, %rd8370, %rd8369;
	mul.lo.s64 	%rd8372, %rd3, %rd8352;
	mul.hi.u64 	%rd8373, %rd8352, %rd3;
	add.s64 	%rd8374, %rd8372, %rd9482;
	setp.lt.u64 	%p2962, %rd8374, %rd8372;
	selp.u64 	%rd8375, 1, 0, %p2962;
	add.s64 	%rd1476, %rd8371, %rd8374;
	setp.lt.u64 	%p2963, %rd1476, %rd8371;
	selp.u64 	%rd8376, 1, 0, %p2963;
	add.s64 	%rd8377, %rd8373, %rd8375;
	add.s64 	%rd1477, %rd8377, %rd8376;
	setp.eq.s64 	%p2964, %rd1477, 0;
	@%p2964 bra 	$L__BB1_296;
	add.s64 	%rd1478, %rd9483, %rd1477;
	setp.lt.u64 	%p2965, %rd1478, %rd9483;
	selp.u64 	%rd8378, 1, 0, %p2965;
	add.s64 	%rd9484, %rd9484, %rd8378;
	mov.u64 	%rd9483, %rd1478;
$L__BB1_296:
	mul.lo.s64 	%rd8379, %rd1454, %rd1474;
	mul.lo.s64 	%rd8380, %rd8379, %rd1455;
	mul.hi.u64 	%rd8381, %rd8379, %rd1455;
	not.b64 	%rd8382, %rd8380;
	setp.gt.u64 	%p2967, %rd1474, %rd8382;
	selp.u64 	%rd8383, 1, 0, %p2967;
	add.s64 	%rd8384, %rd8381, %rd8383;
	mul.lo.s64 	%rd8385, %rd1, %rd8379;
	mul.hi.u64 	%rd8386, %rd8379, %rd1;
	add.s64 	%rd8387, %rd8385, %rd1475;
	setp.lt.u64 	%p2968, %rd8387, %rd8385;
	selp.u64 	%rd8388, 1, 0, %p2968;
	add.s64 	%rd1482, %rd8384, %rd8387;
	setp.lt.u64 	%p2969, %rd1482, %rd8384;
	selp.u64 	%rd8389, 1, 0, %p2969;
	add.s64 	%rd8390, %rd8386, %rd8388;
	add.s64 	%rd8391, %rd8390, %rd8389;
	mul.lo.s64 	%rd8392, %rd2, %rd8379;
	mul.hi.u64 	%rd8393, %rd8379, %rd2;
	add.s64 	%rd8394, %rd8392, %rd1476;
	setp.lt.u64 	%p2970, %rd8394, %rd8392;
	selp.u64 	%rd8395, 1, 0, %p2970;
	add.s64 	%rd1483, %rd8391, %rd8394;
	setp.lt.u64 	%p2971, %rd1483, %rd8391;
	selp.u64 	%rd8396, 1, 0, %p2971;
	add.s64 	%rd8397, %rd8393, %rd8395;
	add.s64 	%rd8398, %rd8397, %rd8396;
	mul.lo.s64 	%rd8399, %rd3, %rd8379;
	mul.hi.u64 	%rd8400, %rd8379, %rd3;
	add.s64 	%rd8401, %rd8399, %rd9483;
	setp.lt.u64 	%p2972, %rd8401, %rd8399;
	selp.u64 	%rd8402, 1, 0, %p2972;
	add.s64 	%rd1484, %rd8398, %rd8401;
	setp.lt.u64 	%p2973, %rd1484, %rd8398;
	selp.u64 	%rd8403, 1, 0, %p2973;
	add.s64 	%rd8404, %rd8400, %rd8402;
	add.s64 	%rd8405, %rd8404, %rd8403;
	add.s64 	%rd1485, %rd9484, %rd8405;
	setp.lt.u64 	%p2974, %rd1482, %rd1455;
	selp.u64 	%rd1486, 1, 0, %p2974;
	setp.lt.u64 	%p2975, %rd1483, %rd1;
	setp.eq.s64 	%p2976, %rd1483, %rd1;
	and.pred  	%p2977, %p2974, %p2976;
	or.pred  	%p2979, %p2975, %p2977;
	selp.u64 	%rd1487, 1, 0, %p2979;
	setp.lt.u64 	%p2980, %rd1484, %rd2;
	setp.eq.s64 	%p2981, %rd1484, %rd2;
	and.pred  	%p2982, %p2981, %p2979;
	or.pred  	%p133, %p2980, %p2982;
	setp.lt.u64 	%p2984, %rd1485, %rd3;
	mov.pred 	%p3383, 0;
	@%p2984 bra 	$L__BB1_298;
	not.pred 	%p2985, %p133;
	setp.ne.s64 	%p2986, %rd1485, %rd3;
	or.pred  	%p3383, %p2986, %p2985;
$L__BB1_298:
	selp.b64 	%rd8406, %rd1455, 0, %p3383;
	sub.s64 	%rd1492, %rd1482, %rd8406;
	add.s64 	%rd8407, %rd1, %rd1486;
	selp.b64 	%rd8408, %rd8407, 0, %p3383;
	sub.s64 	%rd1493, %rd1483, %rd8408;
	add.s64 	%rd8409, %rd2, %rd1487;
	selp.b64 	%rd8410, %rd8409, 0, %p3383;
	sub.s64 	%rd1494, %rd1484, %rd8410;
	selp.u64 	%rd8411, 1, 0, %p133;
	add.s64 	%rd8412, %rd3, %rd8411;
	selp.b64 	%rd8413, %rd8412, 0, %p3383;
	sub.s64 	%rd1495, %rd1485, %rd8413;
	mul.lo.s64 	%rd8414, %rd1303, %rd1116;
	mul.hi.u64 	%rd8415, %rd1116, %rd1303;
	mul.lo.s64 	%rd8416, %rd1304, %rd1116;
	mul.hi.u64 	%rd8417, %rd1116, %rd1304;
	add.s64 	%rd8418, %rd8416, %rd8415;
	setp.lt.u64 	%p2987, %rd8418, %rd8416;
	selp.u64 	%rd8419, 1, 0, %p2987;
	add.s64 	%rd8420, %rd8417, %rd8419;
	mul.lo.s64 	%rd8421, %rd1305, %rd1116;
	mul.hi.u64 	%rd8422, %rd1116, %rd1305;
	add.s64 	%rd8423, %rd8421, %rd8420;
	setp.lt.u64 	%p2988, %rd8423, %rd8421;
	selp.u64 	%rd8424, 1, 0, %p2988;
	add.s64 	%rd8425, %rd8422, %rd8424;
	mul.lo.s64 	%rd8426, %rd1306, %rd1116;
	mul.hi.u64 	%rd8427, %rd1116, %rd1306;
	add.s64 	%rd8428, %rd8426, %rd8425;
	setp.lt.u64 	%p2989, %rd8428, %rd8426;
	selp.u64 	%rd8429, 1, 0, %p2989;
	add.s64 	%rd8430, %rd8427, %rd8429;
	mul.lo.s64 	%rd8431, %rd1303, %rd1117;
	mul.hi.u64 	%rd8432, %rd1117, %rd1303;
	add.s64 	%rd8433, %rd8431, %rd8418;
	setp.lt.u64 	%p2990, %rd8433, %rd8431;
	selp.u64 	%rd8434, 1, 0, %p2990;
	add.s64 	%rd8435, %rd8432, %rd8434;
	mul.lo.s64 	%rd8436, %rd1304, %rd1117;
	mul.hi.u64 	%rd8437, %rd1117, %rd1304;
	add.s64 	%rd8438, %rd8436, %rd8423;
	setp.lt.u64 	%p2991, %rd8438, %rd8436;
	selp.u64 	%rd8439, 1, 0, %p2991;
	add.s64 	%rd8440, %rd8438, %rd8435;
	setp.lt.u64 	%p2992, %rd8440, %rd8438;
	selp.u64 	%rd8441, 1, 0, %p2992;
	add.s64 	%rd8442, %rd8437, %rd8439;
	add.s64 	%rd8443, %rd8442, %rd8441;
	mul.lo.s64 	%rd8444, %rd1305, %rd1117;
	mul.hi.u64 	%rd8445, %rd1117, %rd1305;
	add.s64 	%rd8446, %rd8444, %rd8428;
	setp.lt.u64 	%p2993, %rd8446, %rd8444;
	selp.u64 	%rd8447, 1, 0, %p2993;
	add.s64 	%rd8448, %rd8446, %rd8443;
	setp.lt.u64 	%p2994, %rd8448, %rd8446;
	selp.u64 	%rd8449, 1, 0, %p2994;
	add.s64 	%rd8450, %rd8445, %rd8447;
	add.s64 	%rd8451, %rd8450, %rd8449;
	mul.lo.s64 	%rd8452, %rd1306, %rd1117;
	mul.hi.u64 	%rd8453, %rd1117, %rd1306;
	add.s64 	%rd8454, %rd8452, %rd8430;
	setp.lt.u64 	%p2995, %rd8454, %rd8452;
	selp.u64 	%rd8455, 1, 0, %p2995;
	add.s64 	%rd8456, %rd8454, %rd8451;
	setp.lt.u64 	%p2996, %rd8456, %rd8454;
	selp.u64 	%rd8457, 1, 0, %p2996;
	add.s64 	%rd8458, %rd8453, %rd8455;
	add.s64 	%rd8459, %rd8458, %rd8457;
	mul.lo.s64 	%rd8460, %rd1303, %rd1118;
	mul.hi.u64 	%rd8461, %rd1118, %rd1303;
	add.s64 	%rd8462, %rd8460, %rd8440;
	setp.lt.u64 	%p2997, %rd8462, %rd8460;
	selp.u64 	%rd8463, 1, 0, %p2997;
	add.s64 	%rd8464, %rd8461, %rd8463;
	mul.lo.s64 	%rd8465, %rd1304, %rd1118;
	mul.hi.u64 	%rd8466, %rd1118, %rd1304;
	add.s64 	%rd8467, %rd8465, %rd8448;
	setp.lt.u64 	%p2998, %rd8467, %rd8465;
	selp.u64 	%rd8468, 1, 0, %p2998;
	add.s64 	%rd8469, %rd8467, %rd8464;
	setp.lt.u64 	%p2999, %rd8469, %rd8467;
	selp.u64 	%rd8470, 1, 0, %p2999;
	add.s64 	%rd8471, %rd8466, %rd8468;
	add.s64 	%rd8472, %rd8471, %rd8470;
	mul.lo.s64 	%rd8473, %rd1305, %rd1118;
	mul.hi.u64 	%rd8474, %rd1118, %rd1305;
	add.s64 	%rd8475, %rd8473, %rd8456;
	setp.lt.u64 	%p3000, %rd8475, %rd8473;
	selp.u64 	%rd8476, 1, 0, %p3000;
	add.s64 	%rd8477, %rd8475, %rd8472;
	setp.lt.u64 	%p3001, %rd8477, %rd8475;
	selp.u64 	%rd8478, 1, 0, %p3001;
	add.s64 	%rd8479, %rd8474, %rd8476;
	add.s64 	%rd8480, %rd8479, %rd8478;
	mul.lo.s64 	%rd8481, %rd1306, %rd1118;
	mul.hi.u64 	%rd8482, %rd1118, %rd1306;
	add.s64 	%rd8483, %rd8481, %rd8459;
	setp.lt.u64 	%p3002, %rd8483, %rd8481;
	selp.u64 	%rd8484, 1, 0, %p3002;
	add.s64 	%rd8485, %rd8483, %rd8480;
	setp.lt.u64 	%p3003, %rd8485, %rd8483;
	selp.u64 	%rd8486, 1, 0, %p3003;
	add.s64 	%rd8487, %rd8482, %rd8484;
	add.s64 	%rd8488, %rd8487, %rd8486;
	mul.lo.s64 	%rd8489, %rd1303, %rd1119;
	mul.hi.u64 	%rd8490, %rd1119, %rd1303;
	add.s64 	%rd8491, %rd8489, %rd8469;
	setp.lt.u64 	%p3004, %rd8491, %rd8489;
	selp.u64 	%rd8492, 1, 0, %p3004;
	add.s64 	%rd8493, %rd8490, %rd8492;
	mul.lo.s64 	%rd8494, %rd1304, %rd1119;
	mul.hi.u64 	%rd8495, %rd1119, %rd1304;
	add.s64 	%rd8496, %rd8494, %rd8477;
	setp.lt.u64 	%p3005, %rd8496, %rd8494;
	selp.u64 	%rd8497, 1, 0, %p3005;
	add.s64 	%rd9490, %rd8496, %rd8493;
	setp.lt.u64 	%p3006, %rd9490, %rd8496;
	selp.u64 	%rd8498, 1, 0, %p3006;
	add.s64 	%rd8499, %rd8495, %rd8497;
	add.s64 	%rd8500, %rd8499, %rd8498;
	mul.lo.s64 	%rd8501, %rd1305, %rd1119;
	mul.hi.u64 	%rd8502, %rd1119, %rd1305;
	add.s64 	%rd8503, %rd8501, %rd8485;
	setp.lt.u64 	%p3007, %rd8503, %rd8501;
	selp.u64 	%rd8504, 1, 0, %p3007;
	add.s64 	%rd9491, %rd8503, %rd8500;
	setp.lt.u64 	%p3008, %rd9491, %rd8503;
	selp.u64 	%rd8505, 1, 0, %p3008;
	add.s64 	%rd8506, %rd8502, %rd8504;
	add.s64 	%rd8507, %rd8506, %rd8505;
	mul.lo.s64 	%rd8508, %rd1306, %rd1119;
	mul.hi.u64 	%rd8509, %rd1119, %rd1306;
	add.s64 	%rd8510, %rd8508, %rd8488;
	setp.lt.u64 	%p3009, %rd8510, %rd8508;
	selp.u64 	%rd8511, 1, 0, %p3009;
	add.s64 	%rd9492, %rd8510, %rd8507;
	setp.lt.u64 	%p3010, %rd9492, %rd8510;
	selp.u64 	%rd8512, 1, 0, %p3010;
	add.s64 	%rd8513, %rd8509, %rd8511;
	add.s64 	%rd9493, %rd8513, %rd8512;
	mul.lo.s64 	%rd8514, %rd1454, %rd8414;
	mul.lo.s64 	%rd8515, %rd8514, %rd1455;
	mul.hi.u64 	%rd8516, %rd8514, %rd1455;
	not.b64 	%rd8517, %rd8515;
	setp.gt.u64 	%p3011, %rd8414, %rd8517;
	selp.u64 	%rd8518, 1, 0, %p3011;
	add.s64 	%rd8519, %rd8516, %rd8518;
	mul.lo.s64 	%rd8520, %rd1, %rd8514;
	mul.hi.u64 	%rd8521, %rd8514, %rd1;
	add.s64 	%rd8522, %rd8520, %rd8433;
	setp.lt.u64 	%p3012, %rd8522, %rd8520;
	selp.u64 	%rd8523, 1, 0, %p3012;
	add.s64 	%rd1501, %rd8519, %rd8522;
	setp.lt.u64 	%p3013, %rd1501, %rd8519;
	selp.u64 	%rd8524, 1, 0, %p3013;
	add.s64 	%rd8525, %rd8521, %rd8523;
	add.s64 	%rd8526, %rd8525, %rd8524;
	mul.lo.s64 	%rd8527, %rd2, %rd8514;
	mul.hi.u64 	%rd8528, %rd8514, %rd2;
	add.s64 	%rd8529, %rd8527, %rd8462;
	setp.lt.u64 	%p3014, %rd8529, %rd8527;
	selp.u64 	%rd8530, 1, 0, %p3014;
	add.s64 	%rd1502, %rd8526, %rd8529;
	setp.lt.u64 	%p3015, %rd1502, %rd8526;
	selp.u64 	%rd8531, 1, 0, %p3015;
	add.s64 	%rd8532, %rd8528, %rd8530;
	add.s64 	%rd8533, %rd8532, %rd8531;
	mul.lo.s64 	%rd8534, %rd3, %rd8514;
	mul.hi.u64 	%rd8535, %rd8514, %rd3;
	add.s64 	%rd8536, %rd8534, %rd8491;
	setp.lt.u64 	%p3016, %rd8536, %rd8534;
	selp.u64 	%rd8537, 1, 0, %p3016;
	add.s64 	%rd1503, %rd8533, %rd8536;
	setp.lt.u64 	%p3017, %rd1503, %rd8533;
	selp.u64 	%rd8538, 1, 0, %p3017;
	add.s64 	%rd8539, %rd8535, %rd8537;
	add.s64 	%rd1504, %rd8539, %rd8538;
	setp.ne.s64 	%p3018, %rd1504, 0;
	@%p3018 bra 	$L__BB1_427;
$L__BB1_299:
	mul.lo.s64 	%rd8542, %rd1454, %rd1501;
	mul.lo.s64 	%rd8543, %rd8542, %rd1455;
	mul.hi.u64 	%rd8544, %rd8542, %rd1455;
	not.b64 	%rd8545, %rd8543;
	setp.gt.u64 	%p3022, %rd1501, %rd8545;
	selp.u64 	%rd8546, 1, 0, %p3022;
	add.s64 	%rd8547, %rd8544, %rd8546;
	mul.lo.s64 	%rd8548, %rd1, %rd8542;
	mul.hi.u64 	%rd8549, %rd8542, %rd1;
	add.s64 	%rd8550, %rd8548, %rd1502;
	setp.lt.u64 	%p3023, %rd8550, %rd8548;
	selp.u64 	%rd8551, 1, 0, %p3023;
	add.s64 	%rd1509, %rd8547, %rd8550;
	setp.lt.u64 	%p3024, %rd1509, %rd8547;
	selp.u64 	%rd8552, 1, 0, %p3024;
	add.s64 	%rd8553, %rd8549, %rd8551;
	add.s64 	%rd8554, %rd8553, %rd8552;
	mul.lo.s64 	%rd8555, %rd2, %rd8542;
	mul.hi.u64 	%rd8556, %rd8542, %rd2;
	add.s64 	%rd8557, %rd8555, %rd1503;
	setp.lt.u64 	%p3025, %rd8557, %rd8555;
	selp.u64 	%rd8558, 1, 0, %p3025;
	add.s64 	%rd1510, %rd8554, %rd8557;
	setp.lt.u64 	%p3026, %rd1510, %rd8554;
	selp.u64 	%rd8559, 1, 0, %p3026;
	add.s64 	%rd8560, %rd8556, %rd8558;
	add.s64 	%rd8561, %rd8560, %rd8559;
	mul.lo.s64 	%rd8562, %rd3, %rd8542;
	mul.hi.u64 	%rd8563, %rd8542, %rd3;
	add.s64 	%rd8564, %rd8562, %rd9490;
	setp.lt.u64 	%p3027, %rd8564, %rd8562;
	selp.u64 	%rd8565, 1, 0, %p3027;
	add.s64 	%rd1511, %rd8561, %rd8564;
	setp.lt.u64 	%p3028, %rd1511, %rd8561;
	selp.u64 	%rd8566, 1, 0, %p3028;
	add.s64 	%rd8567, %rd8563, %rd8565;
	add.s64 	%rd1512, %rd8567, %rd8566;
	setp.eq.s64 	%p3029, %rd1512, 0;
	@%p3029 bra 	$L__BB1_302;
	add.s64 	%rd1513, %rd9491, %rd1512;
	setp.ge.u64 	%p3030, %rd1513, %rd9491;
	mov.u64 	%rd9491, %rd1513;
	@%p3030 bra 	$L__BB1_302;
	add.s64 	%rd9492, %rd9492, 1;
	setp.eq.s64 	%p3031, %rd9492, 0;
	selp.u64 	%rd8568, 1, 0, %p3031;
	add.s64 	%rd9493, %rd9493, %rd8568;
$L__BB1_302:
	mul.lo.s64 	%rd8569, %rd1454, %rd1509;
	mul.lo.s64 	%rd8570, %rd8569, %rd1455;
	mul.hi.u64 	%rd8571, %rd8569, %rd1455;
	not.b64 	%rd8572, %rd8570;
	setp.gt.u64 	%p3032, %rd1509, %rd8572;
	selp.u64 	%rd8573, 1, 0, %p3032;
	add.s64 	%rd8574, %rd8571, %rd8573;
	mul.lo.s64 	%rd8575, %rd1, %rd8569;
	mul.hi.u64 	%rd8576, %rd8569, %rd1;
	add.s64 	%rd8577, %rd8575, %rd1510;
	setp.lt.u64 	%p3033, %rd8577, %rd8575;
	selp.u64 	%rd8578, 1, 0, %p3033;
	add.s64 	%rd1519, %rd8574, %rd8577;
	setp.lt.u64 	%p3034, %rd1519, %rd8574;
	selp.u64 	%rd8579, 1, 0, %p3034;
	add.s64 	%rd8580, %rd8576, %rd8578;
	add.s64 	%rd8581, %rd8580, %rd8579;
	mul.lo.s64 	%rd8582, %rd2, %rd8569;
	mul.hi.u64 	%rd8583, %rd8569, %rd2;
	add.s64 	%rd8584, %rd8582, %rd1511;
	setp.lt.u64 	%p3035, %rd8584, %rd8582;
	selp.u64 	%rd8585, 1, 0, %p3035;
	add.s64 	%rd1520, %rd8581, %rd8584;
	setp.lt.u64 	%p3036, %rd1520, %rd8581;
	selp.u64 	%rd8586, 1, 0, %p3036;
	add.s64 	%rd8587, %rd8583, %rd8585;
	add.s64 	%rd8588, %rd8587, %rd8586;
	mul.lo.s64 	%rd8589, %rd3, %rd8569;
	mul.hi.u64 	%rd8590, %rd8569, %rd3;
	add.s64 	%rd8591, %rd8589, %rd9491;
	setp.lt.u64 	%p3037, %rd8591, %rd8589;
	selp.u64 	%rd8592, 1, 0, %p3037;
	add.s64 	%rd1521, %rd8588, %rd8591;
	setp.lt.u64 	%p3038, %rd1521, %rd8588;
	selp.u64 	%rd8593, 1, 0, %p3038;
	add.s64 	%rd8594, %rd8590, %rd8592;
	add.s64 	%rd1522, %rd8594, %rd8593;
	setp.eq.s64 	%p3039, %rd1522, 0;
	@%p3039 bra 	$L__BB1_304;
	add.s64 	%rd1523, %rd9492, %rd1522;
	setp.lt.u64 	%p3040, %rd1523, %rd9492;
	selp.u64 	%rd8595, 1, 0, %p3040;
	add.s64 	%rd9493, %rd9493, %rd8595;
	mov.u64 	%rd9492, %rd1523;
$L__BB1_304:
	mul.lo.s64 	%rd8596, %rd1454, %rd1519;
	mul.lo.s64 	%rd8597, %rd8596, %rd1455;
	mul.hi.u64 	%rd8598, %rd8596, %rd1455;
	not.b64 	%rd8599, %rd8597;
	setp.gt.u64 	%p3042, %rd1519, %rd8599;
	selp.u64 	%rd8600, 1, 0, %p3042;
	add.s64 	%rd8601, %rd8598, %rd8600;
	mul.lo.s64 	%rd8602, %rd1, %rd8596;
	mul.hi.u64 	%rd8603, %rd8596, %rd1;
	add.s64 	%rd8604, %rd8602, %rd1520;
	setp.lt.u64 	%p3043, %rd8604, %rd8602;
	selp.u64 	%rd8605, 1, 0, %p3043;
	add.s64 	%rd1527, %rd8601, %rd8604;
	setp.lt.u64 	%p3044, %rd1527, %rd8601;
	selp.u64 	%rd8606, 1, 0, %p3044;
	add.s64 	%rd8607, %rd8603, %rd8605;
	add.s64 	%rd8608, %rd8607, %rd8606;
	mul.lo.s64 	%rd8609, %rd2, %rd8596;
	mul.hi.u64 	%rd8610, %rd8596, %rd2;
	add.s64 	%rd8611, %rd8609, %rd1521;
	setp.lt.u64 	%p3045, %rd8611, %rd8609;
	selp.u64 	%rd8612, 1, 0, %p3045;
	add.s64 	%rd1528, %rd8608, %rd8611;
	setp.lt.u64 	%p3046, %rd1528, %rd8608;
	selp.u64 	%rd8613, 1, 0, %p3046;
	add.s64 	%rd8614, %rd8610, %rd8612;
	add.s64 	%rd8615, %rd8614, %rd8613;
	mul.lo.s64 	%rd8616, %rd3, %rd8596;
	mul.hi.u64 	%rd8617, %rd8596, %rd3;
	add.s64 	%rd8618, %rd8616, %rd9492;
	setp.lt.u64 	%p3047, %rd8618, %rd8616;
	selp.u64 	%rd8619, 1, 0, %p3047;
	add.s64 	%rd1529, %rd8615, %rd8618;
	setp.lt.u64 	%p3048, %rd1529, %rd8615;
	selp.u64 	%rd8620, 1, 0, %p3048;
	add.s64 	%rd8621, %rd8617, %rd8619;
	add.s64 	%rd8622, %rd8621, %rd8620;
	add.s64 	%rd1530, %rd9493, %rd8622;
	setp.lt.u64 	%p3049, %rd1527, %rd1455;
	selp.u64 	%rd1531, 1, 0, %p3049;
	setp.lt.u64 	%p3050, %rd1528, %rd1;
	setp.eq.s64 	%p3051, %rd1528, %rd1;
	and.pred  	%p3052, %p3049, %p3051;
	or.pred  	%p3054, %p3050, %p3052;
	selp.u64 	%rd1532, 1, 0, %p3054;
	setp.lt.u64 	%p3055, %rd1529, %rd2;
	setp.eq.s64 	%p3056, %rd1529, %rd2;
	and.pred  	%p3057, %p3056, %p3054;
	or.pred  	%p136, %p3055, %p3057;
	setp.lt.u64 	%p3059, %rd1530, %rd3;
	mov.pred 	%p3384, 0;
	@%p3059 bra 	$L__BB1_306;
	not.pred 	%p3060, %p136;
	setp.ne.s64 	%p3061, %rd1530, %rd3;
	or.pred  	%p3384, %p3061, %p3060;
$L__BB1_306:
	selp.b64 	%rd8623, %rd1455, 0, %p3384;
	sub.s64 	%rd8624, %rd1527, %rd8623;
	add.s64 	%rd8625, %rd1, %rd1531;
	selp.b64 	%rd8626, %rd8625, 0, %p3384;
	sub.s64 	%rd8627, %rd1528, %rd8626;
	add.s64 	%rd8628, %rd2, %rd1532;
	selp.b64 	%rd8629, %rd8628, 0, %p3384;
	sub.s64 	%rd8630, %rd1529, %rd8629;
	selp.u64 	%rd8631, 1, 0, %p136;
	add.s64 	%rd8632, %rd3, %rd8631;
	selp.b64 	%rd8633, %rd8632, 0, %p3384;
	sub.s64 	%rd1537, %rd1530, %rd8633;
	shl.b64 	%rd1538, %rd8624, 1;
	setp.lt.s64 	%p3063, %rd8624, 0;
	mov.b64 	{%r94, %r95}, %rd8624;
	mov.b64 	{%r96, %r97}, %rd8627;
	shf.l.wrap.b32 	%r98, %r95, %r96, 1;
	shf.l.wrap.b32 	%r99, %r96, %r97, 1;
	mov.b64 	%rd1539, {%r98, %r99};
	setp.lt.u64 	%p3064, %rd1539, %rd8627;
	setp.eq.s64 	%p3065, %rd1539, %rd8627;
	and.pred  	%p3066, %p3063, %p3065;
	or.pred  	%p3067, %p3064, %p3066;
	selp.u64 	%rd8634, 1, 0, %p3067;
	shl.b64 	%rd8635, %rd8630, 1;
	or.b64  	%rd1540, %rd8635, %rd8634;
	setp.lt.u64 	%p3068, %rd1540, %rd8630;
	setp.eq.s64 	%p3069, %rd1540, %rd8630;
	and.pred  	%p3070, %p3067, %p3069;
	or.pred  	%p139, %p3068, %p3070;
	selp.u64 	%rd8636, 1, 0, %p139;
	shl.b64 	%rd8637, %rd1537, 1;
	or.b64  	%rd1541, %rd8637, %rd8636;
	setp.lt.u64 	%p3071, %rd1541, %rd1537;
	mov.pred 	%p3385, -1;
	@%p3071 bra 	$L__BB1_308;
	setp.eq.s64 	%p3072, %rd1541, %rd1537;
	and.pred  	%p3385, %p139, %p3072;
$L__BB1_308:
	setp.lt.u64 	%p3074, %rd1538, %rd1455;
	selp.u64 	%rd1542, 1, 0, %p3074;
	setp.lt.u64 	%p3075, %rd1539, %rd1;
	setp.eq.s64 	%p3076, %rd1539, %rd1;
	and.pred  	%p3077, %p3074, %p3076;
	or.pred  	%p3078, %p3075, %p3077;
	selp.u64 	%rd1543, 1, 0, %p3078;
	setp.lt.u64 	%p3079, %rd1540, %rd2;
	setp.eq.s64 	%p3080, %rd1540, %rd2;
	and.pred  	%p3081, %p3080, %p3078;
	or.pred  	%p142, %p3079, %p3081;
	setp.lt.u64 	%p3082, %rd1541, %rd3;
	mov.pred 	%p3386, 0;
	@%p3082 bra 	$L__BB1_310;
	not.pred 	%p3083, %p142;
	setp.ne.s64 	%p3084, %rd1541, %rd3;
	or.pred  	%p3386, %p3084, %p3083;
$L__BB1_310:
	or.pred  	%p3085, %p3385, %p3386;
	selp.b64 	%rd8638, %rd1455, 0, %p3085;
	sub.s64 	%rd8639, %rd1538, %rd8638;
	add.s64 	%rd8640, %rd1, %rd1542;
	selp.b64 	%rd8641, %rd8640, 0, %p3085;
	sub.s64 	%rd8642, %rd1539, %rd8641;
	add.s64 	%rd8643, %rd2, %rd1543;
	selp.b64 	%rd8644, %rd8643, 0, %p3085;
	sub.s64 	%rd8645, %rd1540, %rd8644;
	selp.u64 	%rd8646, 1, 0, %p142;
	add.s64 	%rd8647, %rd3, %rd8646;
	selp.b64 	%rd8648, %rd8647, 0, %p3085;
	sub.s64 	%rd8649, %rd1541, %rd8648;
	sub.s64 	%rd9533, %rd1492, %rd8639;
	setp.lt.u64 	%p3086, %rd1492, %rd8639;
	selp.s64 	%rd8650, -1, 0, %p3086;
	sub.s64 	%rd8651, %rd1493, %rd8642;
	add.s64 	%rd9534, %rd8651, %rd8650;
	setp.lt.u64 	%p3087, %rd1493, %rd8642;
	setp.eq.s64 	%p3088, %rd1493, %rd8642;
	and.pred  	%p3089, %p3086, %p3088;
	or.pred  	%p3091, %p3087, %p3089;
	selp.s64 	%rd8652, -1, 0, %p3091;
	sub.s64 	%rd8653, %rd1494, %rd8645;
	add.s64 	%rd9535, %rd8653, %rd8652;
	setp.lt.u64 	%p3092, %rd1494, %rd8645;
	setp.eq.s64 	%p3093, %rd1494, %rd8645;
	and.pred  	%p3094, %p3093, %p3091;
	or.pred  	%p3096, %p3092, %p3094;
	selp.s64 	%rd8654, -1, 0, %p3096;
	sub.s64 	%rd8655, %rd1495, %rd8649;
	add.s64 	%rd9536, %rd8655, %rd8654;
	setp.ge.u64 	%p3097, %rd1495, %rd8649;
	setp.eq.s64 	%p3098, %rd1495, %rd8649;
	and.pred  	%p3099, %p3098, %p3096;
	not.pred 	%p3101, %p3099;
	and.pred  	%p3102, %p3097, %p3101;
	@%p3102 bra 	$L__BB1_312;
	add.s64 	%rd9533, %rd1455, %rd9533;
	setp.lt.u64 	%p3103, %rd9533, %rd1455;
	selp.u64 	%rd8656, 1, 0, %p3103;
	add.s64 	%rd8657, %rd1, %rd9534;
	add.s64 	%rd1549, %rd8657, %rd8656;
	setp.lt.u64 	%p3104, %rd1549, %rd9534;
	setp.eq.s64 	%p3105, %rd1549, %rd9534;
	and.pred  	%p3106, %p3103, %p3105;
	or.pred  	%p3107, %p3104, %p3106;
	selp.u64 	%rd8658, 1, 0, %p3107;
	add.s64 	%rd8659, %rd2, %rd9535;
	add.s64 	%rd1550, %rd8659, %rd8658;
	setp.lt.u64 	%p3108, %rd1550, %rd9535;
	setp.eq.s64 	%p3109, %rd1550, %rd9535;
	and.pred  	%p3110, %p3107, %p3109;
	or.pred  	%p3112, %p3108, %p3110;
	selp.u64 	%rd8660, 1, 0, %p3112;
	add.s64 	%rd8661, %rd3, %rd9536;
	add.s64 	%rd9536, %rd8661, %rd8660;
	mov.u64 	%rd9534, %rd1549;
	mov.u64 	%rd9535, %rd1550;
$L__BB1_312:
	add.s64 	%rd1556, %rd9344, %rd19;
	setp.lt.u64 	%p3114, %rd1556, %rd9344;
	selp.u64 	%rd8662, 1, 0, %p3114;
	add.s64 	%rd8663, %rd9343, %rd18;
	add.s64 	%rd1557, %rd8663, %rd8662;
	setp.lt.u64 	%p3115, %rd1557, %rd18;
	setp.eq.s64 	%p3116, %rd1557, %rd18;
	and.pred  	%p3117, %p3114, %p3116;
	or.pred  	%p3118, %p3115, %p3117;
	selp.u64 	%rd8664, 1, 0, %p3118;
	add.s64 	%rd8665, %rd9342, %rd17;
	add.s64 	%rd1558, %rd8665, %rd8664;
	setp.lt.u64 	%p3119, %rd1558, %rd17;
	setp.eq.s64 	%p3120, %rd1558, %rd17;
	and.pred  	%p3121, %p3118, %p3120;
	or.pred  	%p145, %p3119, %p3121;
	selp.u64 	%rd8666, 1, 0, %p145;
	add.s64 	%rd8667, %rd9341, %rd16;
	add.s64 	%rd1559, %rd8667, %rd8666;
	setp.lt.u64 	%p3122, %rd1559, %rd16;
	mov.pred 	%p3387, -1;
	@%p3122 bra 	$L__BB1_314;
	setp.eq.s64 	%p3123, %rd1559, %rd16;
	and.pred  	%p3387, %p145, %p3123;
$L__BB1_314:
	setp.lt.u64 	%p3125, %rd1556, %rd1455;
	selp.u64 	%rd1560, 1, 0, %p3125;
	setp.lt.u64 	%p3126, %rd1557, %rd1;
	setp.eq.s64 	%p3127, %rd1557, %rd1;
	and.pred  	%p3128, %p3125, %p3127;
	or.pred  	%p3129, %p3126, %p3128;
	selp.u64 	%rd1561, 1, 0, %p3129;
	setp.lt.u64 	%p3130, %rd1558, %rd2;
	setp.eq.s64 	%p3131, %rd1558, %rd2;
	and.pred  	%p3132, %p3131, %p3129;
	or.pred  	%p148, %p3130, %p3132;
	setp.lt.u64 	%p3133, %rd1559, %rd3;
	mov.pred 	%p3388, 0;
	@%p3133 bra 	$L__BB1_316;
	not.pred 	%p3134, %p148;
	setp.ne.s64 	%p3135, %rd1559, %rd3;
	or.pred  	%p3388, %p3135, %p3134;
$L__BB1_316:
	or.pred  	%p3136, %p3387, %p3388;
	selp.b64 	%rd8668, %rd1455, 0, %p3136;
	sub.s64 	%rd8669, %rd1556, %rd8668;
	add.s64 	%rd8670, %rd1, %rd1560;
	selp.b64 	%rd8671, %rd8670, 0, %p3136;
	sub.s64 	%rd8672, %rd1557, %rd8671;
	add.s64 	%rd8673, %rd2, %rd1561;
	selp.b64 	%rd8674, %rd8673, 0, %p3136;
	sub.s64 	%rd8675, %rd1558, %rd8674;
	selp.u64 	%rd8676, 1, 0, %p148;
	add.s64 	%rd8677, %rd3, %rd8676;
	selp.b64 	%rd8678, %rd8677, 0, %p3136;
	sub.s64 	%rd8679, %rd1559, %rd8678;
	mul.lo.s64 	%rd8680, %rd8669, %rd8669;
	mul.hi.u64 	%rd8681, %rd8669, %rd8669;
	mul.lo.s64 	%rd8682, %rd8672, %rd8669;
	mul.hi.u64 	%rd8683, %rd8669, %rd8672;
	add.s64 	%rd8684, %rd8682, %rd8681;
	setp.lt.u64 	%p3137, %rd8684, %rd8682;
	selp.u64 	%rd8685, 1, 0, %p3137;
	add.s64 	%rd8686, %rd8683, %rd8685;
	mul.lo.s64 	%rd8687, %rd8675, %rd8669;
	mul.hi.u64 	%rd8688, %rd8669, %rd8675;
	add.s64 	%rd8689, %rd8687, %rd8686;
	setp.lt.u64 	%p3138, %rd8689, %rd8687;
	selp.u64 	%rd8690, 1, 0, %p3138;
	add.s64 	%rd8691, %rd8688, %rd8690;
	mul.lo.s64 	%rd8692, %rd8679, %rd8669;
	mul.hi.u64 	%rd8693, %rd8669, %rd8679;
	add.s64 	%rd8694, %rd8692, %rd8691;
	setp.lt.u64 	%p3139, %rd8694, %rd8692;
	selp.u64 	%rd8695, 1, 0, %p3139;
	add.s64 	%rd8696, %rd8693, %rd8695;
	mul.hi.u64 	%rd8697, %rd8672, %rd8669;
	add.s64 	%rd8698, %rd8684, %rd8682;
	setp.lt.u64 	%p3140, %rd8698, %rd8684;
	selp.u64 	%rd8699, 1, 0, %p3140;
	add.s64 	%rd8700, %rd8697, %rd8699;
	mul.lo.s64 	%rd8701, %rd8672, %rd8672;
	mul.hi.u64 	%rd8702, %rd8672, %rd8672;
	add.s64 	%rd8703, %rd8701, %rd8689;
	setp.lt.u64 	%p3141, %rd8703, %rd8701;
	selp.u64 	%rd8704, 1, 0, %p3141;
	add.s64 	%rd8705, %rd8703, %rd8700;
	setp.lt.u64 	%p3142, %rd8705, %rd8703;
	selp.u64 	%rd8706, 1, 0, %p3142;
	add.s64 	%rd8707, %rd8702, %rd8704;
	add.s64 	%rd8708, %rd8707, %rd8706;
	mul.lo.s64 	%rd8709, %rd8675, %rd8672;
	mul.hi.u64 	%rd8710, %rd8672, %rd8675;
	add.s64 	%rd8711, %rd8709, %rd8694;
	setp.lt.u64 	%p3143, %rd8711, %rd8709;
	selp.u64 	%rd8712, 1, 0, %p3143;
	add.s64 	%rd8713, %rd8711, %rd8708;
	setp.lt.u64 	%p3144, %rd8713, %rd8711;
	selp.u64 	%rd8714, 1, 0, %p3144;
	add.s64 	%rd8715, %rd8710, %rd8712;
	add.s64 	%rd8716, %rd8715, %rd8714;
	mul.lo.s64 	%rd8717, %rd8679, %rd8672;
	mul.hi.u64 	%rd8718, %rd8672, %rd8679;
	add.s64 	%rd8719, %rd8717, %rd8696;
	setp.lt.u64 	%p3145, %rd8719, %rd8717;
	selp.u64 	%rd8720, 1, 0, %p3145;
	add.s64 	%rd8721, %rd8719, %rd8716;
	setp.lt.u64 	%p3146, %rd8721, %rd8719;
	selp.u64 	%rd8722, 1, 0, %p3146;
	add.s64 	%rd8723, %rd8718, %rd8720;
	add.s64 	%rd8724, %rd8723, %rd8722;
	mul.hi.u64 	%rd8725, %rd8675, %rd8669;
	add.s64 	%rd8726, %rd8687, %rd8705;
	setp.lt.u64 	%p3147, %rd8726, %rd8687;
	selp.u64 	%rd8727, 1, 0, %p3147;
	add.s64 	%rd8728, %rd8725, %rd8727;
	mul.hi.u64 	%rd8729, %rd8675, %rd8672;
	add.s64 	%rd8730, %rd8709, %rd8713;
	setp.lt.u64 	%p3148, %rd8730, %rd8709;
	selp.u64 	%rd8731, 1, 0, %p3148;
	add.s64 	%rd8732, %rd8730, %rd8728;
	setp.lt.u64 	%p3149, %rd8732, %rd8730;
	selp.u64 	%rd8733, 1, 0, %p3149;
	add.s64 	%rd8734, %rd8729, %rd8731;
	add.s64 	%rd8735, %rd8734, %rd8733;
	mul.lo.s64 	%rd8736, %rd8675, %rd8675;
	mul.hi.u64 	%rd8737, %rd8675, %rd8675;
	add.s64 	%rd8738, %rd8736, %rd8721;
	setp.lt.u64 	%p3150, %rd8738, %rd8736;
	selp.u64 	%rd8739, 1, 0, %p3150;
	add.s64 	%rd8740, %rd8738, %rd8735;
	setp.lt.u64 	%p3151, %rd8740, %rd8738;
	selp.u64 	%rd8741, 1, 0, %p3151;
	add.s64 	%rd8742, %rd8737, %rd8739;
	add.s64 	%rd8743, %rd8742, %rd8741;
	mul.lo.s64 	%rd8744, %rd8679, %rd8675;
	mul.hi.u64 	%rd8745, %rd8675, %rd8679;
	add.s64 	%rd8746, %rd8744, %rd8724;
	setp.lt.u64 	%p3152, %rd8746, %rd8744;
	selp.u64 	%rd8747, 1, 0, %p3152;
	add.s64 	%rd8748, %rd8746, %rd8743;
	setp.lt.u64 	%p3153, %rd8748, %rd8746;
	selp.u64 	%rd8749, 1, 0, %p3153;
	add.s64 	%rd8750, %rd8745, %rd8747;
	add.s64 	%rd8751, %rd8750, %rd8749;
	mul.hi.u64 	%rd8752, %rd8679, %rd8669;
	add.s64 	%rd8753, %rd8692, %rd8732;
	setp.lt.u64 	%p3154, %rd8753, %rd8692;
	selp.u64 	%rd8754, 1, 0, %p3154;
	add.s64 	%rd8755, %rd8752, %rd8754;
	mul.hi.u64 	%rd8756, %rd8679, %rd8672;
	add.s64 	%rd8757, %rd8717, %rd8740;
	setp.lt.u64 	%p3155, %rd8757, %rd8717;
	selp.u64 	%rd8758, 1, 0, %p3155;
	add.s64 	%rd9503, %rd8757, %rd8755;
	setp.lt.u64 	%p3156, %rd9503, %rd8757;
	selp.u64 	%rd8759, 1, 0, %p3156;
	add.s64 	%rd8760, %rd8756, %rd8758;
	add.s64 	%rd8761, %rd8760, %rd8759;
	mul.hi.u64 	%rd8762, %rd8679, %rd8675;
	add.s64 	%rd8763, %rd8744, %rd8748;
	setp.lt.u64 	%p3157, %rd8763, %rd8744;
	selp.u64 	%rd8764, 1, 0, %p3157;
	add.s64 	%rd9504, %rd8763, %rd8761;
	setp.lt.u64 	%p3158, %rd9504, %rd8763;
	selp.u64 	%rd8765, 1, 0, %p3158;
	add.s64 	%rd8766, %rd8762, %rd8764;
	add.s64 	%rd8767, %rd8766, %rd8765;
	mul.lo.s64 	%rd8768, %rd8679, %rd8679;
	mul.hi.u64 	%rd8769, %rd8679, %rd8679;
	add.s64 	%rd8770, %rd8768, %rd8751;
	setp.lt.u64 	%p3159, %rd8770, %rd8768;
	selp.u64 	%rd8771, 1, 0, %p3159;
	add.s64 	%rd9505, %rd8770, %rd8767;
	setp.lt.u64 	%p3160, %rd9505, %rd8770;
	selp.u64 	%rd8772, 1, 0, %p3160;
	add.s64 	%rd8773, %rd8769, %rd8771;
	add.s64 	%rd9506, %rd8773, %rd8772;
	mul.lo.s64 	%rd8774, %rd1454, %rd8680;
	mul.lo.s64 	%rd8775, %rd8774, %rd1455;
	mul.hi.u64 	%rd8776, %rd8774, %rd1455;
	not.b64 	%rd8777, %rd8775;
	setp.gt.u64 	%p3161, %rd8680, %rd8777;
	selp.u64 	%rd8778, 1, 0, %p3161;
	add.s64 	%rd8779, %rd8776, %rd8778;
	mul.lo.s64 	%rd8780, %rd1, %rd8774;
	mul.hi.u64 	%rd8781, %rd8774, %rd1;
	add.s64 	%rd8782, %rd8780, %rd8698;
	setp.lt.u64 	%p3162, %rd8782, %rd8780;
	selp.u64 	%rd8783, 1, 0, %p3162;
	add.s64 	%rd1566, %rd8779, %rd8782;
	setp.lt.u64 	%p3163, %rd1566, %rd8779;
	selp.u64 	%rd8784, 1, 0, %p3163;
	add.s64 	%rd8785, %rd8781, %rd8783;
	add.s64 	%rd8786, %rd8785, %rd8784;
	mul.lo.s64 	%rd8787, %rd2, %rd8774;
	mul.hi.u64 	%rd8788, %rd8774, %rd2;
	add.s64 	%rd8789, %rd8787, %rd8726;
	setp.lt.u64 	%p3164, %rd8789, %rd8787;
	selp.u64 	%rd8790, 1, 0, %p3164;
	add.s64 	%rd1567, %rd8786, %rd8789;
	setp.lt.u64 	%p3165, %rd1567, %rd8786;
	selp.u64 	%rd8791, 1, 0, %p3165;
	add.s64 	%rd8792, %rd8788, %rd8790;
	add.s64 	%rd8793, %rd8792, %rd8791;
	mul.lo.s64 	%rd8794, %rd3, %rd8774;
	mul.hi.u64 	%rd8795, %rd8774, %rd3;
	add.s64 	%rd8796, %rd8794, %rd8753;
	setp.lt.u64 	%p3166, %rd8796, %rd8794;
	selp.u64 	%rd8797, 1, 0, %p3166;
	add.s64 	%rd1568, %rd8793, %rd8796;
	setp.lt.u64 	%p3167, %rd1568, %rd8793;
	selp.u64 	%rd8798, 1, 0, %p3167;
	add.s64 	%rd8799, %rd8795, %rd8797;
	add.s64 	%rd1569, %rd8799, %rd8798;
	setp.ne.s64 	%p3168, %rd1569, 0;
	@%p3168 bra 	$L__BB1_430;
$L__BB1_317:
	mul.lo.s64 	%rd8802, %rd1454, %rd1566;
	mul.lo.s64 	%rd8803, %rd8802, %rd1455;
	mul.hi.u64 	%rd8804, %rd8802, %rd1455;
	not.b64 	%rd8805, %rd8803;
	setp.gt.u64 	%p3172, %rd1566, %rd8805;
	selp.u64 	%rd8806, 1, 0, %p3172;
	add.s64 	%rd8807, %rd8804, %rd8806;
	mul.lo.s64 	%rd8808, %rd1, %rd8802;
	mul.hi.u64 	%rd8809, %rd8802, %rd1;
	add.s64 	%rd8810, %rd8808, %rd1567;
	setp.lt.u64 	%p3173, %rd8810, %rd8808;
	selp.u64 	%rd8811, 1, 0, %p3173;
	add.s64 	%rd1574, %rd8807, %rd8810;
	setp.lt.u64 	%p3174, %rd1574, %rd8807;
	selp.u64 	%rd8812, 1, 0, %p3174;
	add.s64 	%rd8813, %rd8809, %rd8811;
	add.s64 	%rd8814, %rd8813, %rd8812;
	mul.lo.s64 	%rd8815, %rd2, %rd8802;
	mul.hi.u64 	%rd8816, %rd8802, %rd2;
	add.s64 	%rd8817, %rd8815, %rd1568;
	setp.lt.u64 	%p3175, %rd8817, %rd8815;
	selp.u64 	%rd8818, 1, 0, %p3175;
	add.s64 	%rd1575, %rd8814, %rd8817;
	setp.lt.u64 	%p3176, %rd1575, %rd8814;
	selp.u64 	%rd8819, 1, 0, %p3176;
	add.s64 	%rd8820, %rd8816, %rd8818;
	add.s64 	%rd8821, %rd8820, %rd8819;
	mul.lo.s64 	%rd8822, %rd3, %rd8802;
	mul.hi.u64 	%rd8823, %rd8802, %rd3;
	add.s64 	%rd8824, %rd8822, %rd9503;
	setp.lt.u64 	%p3177, %rd8824, %rd8822;
	selp.u64 	%rd8825, 1, 0, %p3177;
	add.s64 	%rd1576, %rd8821, %rd8824;
	setp.lt.u64 	%p3178, %rd1576, %rd8821;
	selp.u64 	%rd8826, 1, 0, %p3178;
	add.s64 	%rd8827, %rd8823, %rd8825;
	add.s64 	%rd1577, %rd8827, %rd8826;
	setp.eq.s64 	%p3179, %rd1577, 0;
	@%p3179 bra 	$L__BB1_320;
	add.s64 	%rd1578, %rd9504, %rd1577;
	setp.ge.u64 	%p3180, %rd1578, %rd9504;
	mov.u64 	%rd9504, %rd1578;
	@%p3180 bra 	$L__BB1_320;
	add.s64 	%rd9505, %rd9505, 1;
	setp.eq.s64 	%p3181, %rd9505, 0;
	selp.u64 	%rd8828, 1, 0, %p3181;
	add.s64 	%rd9506, %rd9506, %rd8828;
$L__BB1_320:
	mul.lo.s64 	%rd8829, %rd1454, %rd1574;
	mul.lo.s64 	%rd8830, %rd8829, %rd1455;
	mul.hi.u64 	%rd8831, %rd8829, %rd1455;
	not.b64 	%rd8832, %rd8830;
	setp.gt.u64 	%p3182, %rd1574, %rd8832;
	selp.u64 	%rd8833, 1, 0, %p3182;
	add.s64 	%rd8834, %rd8831, %rd8833;
	mul.lo.s64 	%rd8835, %rd1, %rd8829;
	mul.hi.u64 	%rd8836, %rd8829, %rd1;
	add.s64 	%rd8837, %rd8835, %rd1575;
	setp.lt.u64 	%p3183, %rd8837, %rd8835;
	selp.u64 	%rd8838, 1, 0, %p3183;
	add.s64 	%rd1584, %rd8834, %rd8837;
	setp.lt.u64 	%p3184, %rd1584, %rd8834;
	selp.u64 	%rd8839, 1, 0, %p3184;
	add.s64 	%rd8840, %rd8836, %rd8838;
	add.s64 	%rd8841, %rd8840, %rd8839;
	mul.lo.s64 	%rd8842, %rd2, %rd8829;
	mul.hi.u64 	%rd8843, %rd8829, %rd2;
	add.s64 	%rd8844, %rd8842, %rd1576;
	setp.lt.u64 	%p3185, %rd8844, %rd8842;
	selp.u64 	%rd8845, 1, 0, %p3185;
	add.s64 	%rd1585, %rd8841, %rd8844;
	setp.lt.u64 	%p3186, %rd1585, %rd8841;
	selp.u64 	%rd8846, 1, 0, %p3186;
	add.s64 	%rd8847, %rd8843, %rd8845;
	add.s64 	%rd8848, %rd8847, %rd8846;
	mul.lo.s64 	%rd8849, %rd3, %rd8829;
	mul.hi.u64 	%rd8850, %rd8829, %rd3;
	add.s64 	%rd8851, %rd8849, %rd9504;
	setp.lt.u64 	%p3187, %rd8851, %rd8849;
	selp.u64 	%rd8852, 1, 0, %p3187;
	add.s64 	%rd1586, %rd8848, %rd8851;
	setp.lt.u64 	%p3188, %rd1586, %rd8848;
	selp.u64 	%rd8853, 1, 0, %p3188;
	add.s64 	%rd8854, %rd8850, %rd8852;
	add.s64 	%rd1587, %rd8854, %rd8853;
	setp.eq.s64 	%p3189, %rd1587, 0;
	@%p3189 bra 	$L__BB1_322;
	add.s64 	%rd1588, %rd9505, %rd1587;
	setp.lt.u64 	%p3190, %rd1588, %rd9505;
	selp.u64 	%rd8855, 1, 0, %p3190;
	add.s64 	%rd9506, %rd9506, %rd8855;
	mov.u64 	%rd9505, %rd1588;
$L__BB1_322:
	mul.lo.s64 	%rd8856, %rd1454, %rd1584;
	mul.lo.s64 	%rd8857, %rd8856, %rd1455;
	mul.hi.u64 	%rd8858, %rd8856, %rd1455;
	not.b64 	%rd8859, %rd8857;
	setp.gt.u64 	%p3192, %rd1584, %rd8859;
	selp.u64 	%rd8860, 1, 0, %p3192;
	add.s64 	%rd8861, %rd8858, %rd8860;
	mul.lo.s64 	%rd8862, %rd1, %rd8856;
	mul.hi.u64 	%rd8863, %rd8856, %rd1;
	add.s64 	%rd8864, %rd8862, %rd1585;
	setp.lt.u64 	%p3193, %rd8864, %rd8862;
	selp.u64 	%rd8865, 1, 0, %p3193;
	add.s64 	%rd1592, %rd8861, %rd8864;
	setp.lt.u64 	%p3194, %rd1592, %rd8861;
	selp.u64 	%rd8866, 1, 0, %p3194;
	add.s64 	%rd8867, %rd8863, %rd8865;
	add.s64 	%rd8868, %rd8867, %rd8866;
	mul.lo.s64 	%rd8869, %rd2, %rd8856;
	mul.hi.u64 	%rd8870, %rd8856, %rd2;
	add.s64 	%rd8871, %rd8869, %rd1586;
	setp.lt.u64 	%p3195, %rd8871, %rd8869;
	selp.u64 	%rd8872, 1, 0, %p3195;
	add.s64 	%rd1593, %rd8868, %rd8871;
	setp.lt.u64 	%p3196, %rd1593, %rd8868;
	selp.u64 	%rd8873, 1, 0, %p3196;
	add.s64 	%rd8874, %rd8870, %rd8872;
	add.s64 	%rd8875, %rd8874, %rd8873;
	mul.lo.s64 	%rd8876, %rd3, %rd8856;
	mul.hi.u64 	%rd8877, %rd8856, %rd3;
	add.s64 	%rd8878, %rd8876, %rd9505;
	setp.lt.u64 	%p3197, %rd8878, %rd8876;
	selp.u64 	%rd8879, 1, 0, %p3197;
	add.s64 	%rd1594, %rd8875, %rd8878;
	setp.lt.u64 	%p3198, %rd1594, %rd8875;
	selp.u64 	%rd8880, 1, 0, %p3198;
	add.s64 	%rd8881, %rd8877, %rd8879;
	add.s64 	%rd8882, %rd8881, %rd8880;
	add.s64 	%rd1595, %rd9506, %rd8882;
	setp.lt.u64 	%p3199, %rd1592, %rd1455;
	selp.u64 	%rd1596, 1, 0, %p3199;
	setp.lt.u64 	%p3200, %rd1593, %rd1;
	setp.eq.s64 	%p3201, %rd1593, %rd1;
	and.pred  	%p3202, %p3199, %p3201;
	or.pred  	%p3204, %p3200, %p3202;
	selp.u64 	%rd1597, 1, 0, %p3204;
	setp.lt.u64 	%p3205, %rd1594, %rd2;
	setp.eq.s64 	%p3206, %rd1594, %rd2;
	and.pred  	%p3207, %p3206, %p3204;
	or.pred  	%p151, %p3205, %p3207;
	setp.lt.u64 	%p3209, %rd1595, %rd3;
	mov.pred 	%p3389, 0;
	@%p3209 bra 	$L__BB1_324;
	not.pred 	%p3210, %p151;
	setp.ne.s64 	%p3211, %rd1595, %rd3;
	or.pred  	%p3389, %p3211, %p3210;
$L__BB1_324:
	selp.b64 	%rd8883, %rd1455, 0, %p3389;
	sub.s64 	%rd8884, %rd1592, %rd8883;
	add.s64 	%rd8885, %rd1, %rd1596;
	selp.b64 	%rd8886, %rd8885, 0, %p3389;
	sub.s64 	%rd8887, %rd1593, %rd8886;
	add.s64 	%rd8888, %rd2, %rd1597;
	selp.b64 	%rd8889, %rd8888, 0, %p3389;
	sub.s64 	%rd8890, %rd1594, %rd8889;
	selp.u64 	%rd8891, 1, 0, %p151;
	add.s64 	%rd8892, %rd3, %rd8891;
	selp.b64 	%rd8893, %rd8892, 0, %p3389;
	sub.s64 	%rd8894, %rd1595, %rd8893;
	sub.s64 	%rd9512, %rd8884, %rd900;
	setp.lt.u64 	%p3212, %rd8884, %rd900;
	selp.s64 	%rd8895, -1, 0, %p3212;
	sub.s64 	%rd8896, %rd8887, %rd901;
	add.s64 	%rd9513, %rd8896, %rd8895;
	setp.lt.u64 	%p3213, %rd8887, %rd901;
	setp.eq.s64 	%p3214, %rd8887, %rd901;
	and.pred  	%p3215, %p3212, %p3214;
	or.pred  	%p3217, %p3213, %p3215;
	selp.s64 	%rd8897, -1, 0, %p3217;
	sub.s64 	%rd8898, %rd8890, %rd902;
	add.s64 	%rd9514, %rd8898, %rd8897;
	setp.lt.u64 	%p3218, %rd8890, %rd902;
	setp.eq.s64 	%p3219, %rd8890, %rd902;
	and.pred  	%p3220, %p3219, %p3217;
	or.pred  	%p3222, %p3218, %p3220;
	selp.s64 	%rd8899, -1, 0, %p3222;
	sub.s64 	%rd8900, %rd8894, %rd903;
	add.s64 	%rd9515, %rd8900, %rd8899;
	setp.ge.u64 	%p3223, %rd8894, %rd903;
	setp.eq.s64 	%p3224, %rd8894, %rd903;
	and.pred  	%p3225, %p3224, %p3222;
	not.pred 	%p3227, %p3225;
	and.pred  	%p3228, %p3223, %p3227;
	@%p3228 bra 	$L__BB1_326;
	add.s64 	%rd9512, %rd1455, %rd9512;
	setp.lt.u64 	%p3229, %rd9512, %rd1455;
	selp.u64 	%rd8901, 1, 0, %p3229;
	add.s64 	%rd8902, %rd1, %rd9513;
	add.s64 	%rd1607, %rd8902, %rd8901;
	setp.lt.u64 	%p3230, %rd1607, %rd9513;
	setp.eq.s64 	%p3231, %rd1607, %rd9513;
	and.pred  	%p3232, %p3229, %p3231;
	or.pred  	%p3233, %p3230, %p3232;
	selp.u64 	%rd8903, 1, 0, %p3233;
	add.s64 	%rd8904, %rd2, %rd9514;
	add.s64 	%rd1608, %rd8904, %rd8903;
	setp.lt.u64 	%p3234, %rd1608, %rd9514;
	setp.eq.s64 	%p3235, %rd1608, %rd9514;
	and.pred  	%p3236, %p3233, %p3235;
	or.pred  	%p3238, %p3234, %p3236;
	selp.u64 	%rd8905, 1, 0, %p3238;
	add.s64 	%rd8906, %rd3, %rd9515;
	add.s64 	%rd9515, %rd8906, %rd8905;
	mov.u64 	%rd9513, %rd1607;
	mov.u64 	%rd9514, %rd1608;
$L__BB1_326:
	sub.s64 	%rd9516, %rd9512, %rd944;
	setp.lt.u64 	%p3239, %rd9512, %rd944;
	selp.s64 	%rd8907, -1, 0, %p3239;
	add.s64 	%rd8908, %rd9513, %rd8907;
	sub.s64 	%rd9517, %rd8908, %rd945;
	setp.lt.u64 	%p3240, %rd9513, %rd945;
	setp.eq.s64 	%p3241, %rd9513, %rd945;
	and.pred  	%p3242, %p3239, %p3241;
	or.pred  	%p3243, %p3240, %p3242;
	selp.s64 	%rd8909, -1, 0, %p3243;
	sub.s64 	%rd8910, %rd9514, %rd946;
	add.s64 	%rd9518, %rd8910, %rd8909;
	setp.lt.u64 	%p3244, %rd9514, %rd946;
	setp.eq.s64 	%p3245, %rd9514, %rd946;
	and.pred  	%p3246, %p3243, %p3245;
	or.pred  	%p3247, %p3244, %p3246;
	not.pred 	%p3248, %p3247;
	selp.s64 	%rd8911, -1, 0, %p3247;
	sub.s64 	%rd8912, %rd9515, %rd947;
	add.s64 	%rd9519, %rd8912, %rd8911;
	setp.ge.u64 	%p3249, %rd9515, %rd947;
	setp.ne.s64 	%p3250, %rd9515, %rd947;
	or.pred  	%p3251, %p3250, %p3248;
	and.pred  	%p3252, %p3249, %p3251;
	@%p3252 bra 	$L__BB1_328;
	add.s64 	%rd9516, %rd1455, %rd9516;
	setp.lt.u64 	%p3253, %rd9516, %rd1455;
	selp.u64 	%rd8913, 1, 0, %p3253;
	add.s64 	%rd8914, %rd1, %rd9517;
	add.s64 	%rd1619, %rd8914, %rd8913;
	setp.lt.u64 	%p3254, %rd1619, %rd9517;
	setp.eq.s64 	%p3255, %rd1619, %rd9517;
	and.pred  	%p3256, %p3253, %p3255;
	or.pred  	%p3257, %p3254, %p3256;
	selp.u64 	%rd8915, 1, 0, %p3257;
	add.s64 	%rd8916, %rd2, %rd9518;
	add.s64 	%rd1620, %rd8916, %rd8915;
	setp.lt.u64 	%p3258, %rd1620, %rd9518;
	setp.eq.s64 	%p3259, %rd1620, %rd9518;
	and.pred  	%p3260, %p3257, %p3259;
	or.pred  	%p3262, %p3258, %p3260;
	selp.u64 	%rd8917, 1, 0, %p3262;
	add.s64 	%rd8918, %rd3, %rd9519;
	add.s64 	%rd9519, %rd8918, %rd8917;
	mov.u64 	%rd9517, %rd1619;
	mov.u64 	%rd9518, %rd1620;
$L__BB1_328:
	mul.lo.s64 	%rd8919, %rd9425, %rd9516;
	mul.hi.u64 	%rd8920, %rd9516, %rd9425;
	mul.lo.s64 	%rd8921, %rd9426, %rd9516;
	mul.hi.u64 	%rd8922, %rd9516, %rd9426;
	add.s64 	%rd8923, %rd8921, %rd8920;
	setp.lt.u64 	%p3263, %rd8923, %rd8921;
	selp.u64 	%rd8924, 1, 0, %p3263;
	add.s64 	%rd8925, %rd8922, %rd8924;
	mul.lo.s64 	%rd8926, %rd9427, %rd9516;
	mul.hi.u64 	%rd8927, %rd9516, %rd9427;
	add.s64 	%rd8928, %rd8926, %rd8925;
	setp.lt.u64 	%p3264, %rd8928, %rd8926;
	selp.u64 	%rd8929, 1, 0, %p3264;
	add.s64 	%rd8930, %rd8927, %rd8929;
	mul.lo.s64 	%rd8931, %rd9428, %rd9516;
	mul.hi.u64 	%rd8932, %rd9516, %rd9428;
	add.s64 	%rd8933, %rd8931, %rd8930;
	setp.lt.u64 	%p3265, %rd8933, %rd8931;
	selp.u64 	%rd8934, 1, 0, %p3265;
	add.s64 	%rd8935, %rd8932, %rd8934;
	mul.lo.s64 	%rd8936, %rd9425, %rd9517;
	mul.hi.u64 	%rd8937, %rd9517, %rd9425;
	add.s64 	%rd8938, %rd8936, %rd8923;
	setp.lt.u64 	%p3266, %rd8938, %rd8936;
	selp.u64 	%rd8939, 1, 0, %p3266;
	add.s64 	%rd8940, %rd8937, %rd8939;
	mul.lo.s64 	%rd8941, %rd9426, %rd9517;
	mul.hi.u64 	%rd8942, %rd9517, %rd9426;
	add.s64 	%rd8943, %rd8941, %rd8928;
	setp.lt.u64 	%p3267, %rd8943, %rd8941;
	selp.u64 	%rd8944, 1, 0, %p3267;
	add.s64 	%rd8945, %rd8943, %rd8940;
	setp.lt.u64 	%p3268, %rd8945, %rd8943;
	selp.u64 	%rd8946, 1, 0, %p3268;
	add.s64 	%rd8947, %rd8942, %rd8944;
	add.s64 	%rd8948, %rd8947, %rd8946;
	mul.lo.s64 	%rd8949, %rd9427, %rd9517;
	mul.hi.u64 	%rd8950, %rd9517, %rd9427;
	add.s64 	%rd8951, %rd8949, %rd8933;
	setp.lt.u64 	%p3269, %rd8951, %rd8949;
	selp.u64 	%rd8952, 1, 0, %p3269;
	add.s64 	%rd8953, %rd8951, %rd8948;
	setp.lt.u64 	%p3270, %rd8953, %rd8951;
	selp.u64 	%rd8954, 1, 0, %p3270;
	add.s64 	%rd8955, %rd8950, %rd8952;
	add.s64 	%rd8956, %rd8955, %rd8954;
	mul.lo.s64 	%rd8957, %rd9428, %rd9517;
	mul.hi.u64 	%rd8958, %rd9517, %rd9428;
	add.s64 	%rd8959, %rd8957, %rd8935;
	setp.lt.u64 	%p3271, %rd8959, %rd8957;
	selp.u64 	%rd8960, 1, 0, %p3271;
	add.s64 	%rd8961, %rd8959, %rd8956;
	setp.lt.u64 	%p3272, %rd8961, %rd8959;
	selp.u64 	%rd8962, 1, 0, %p3272;
	add.s64 	%rd8963, %rd8958, %rd8960;
	add.s64 	%rd8964, %rd8963, %rd8962;
	mul.lo.s64 	%rd8965, %rd9425, %rd9518;
	mul.hi.u64 	%rd8966, %rd9518, %rd9425;
	add.s64 	%rd8967, %rd8965, %rd8945;
	setp.lt.u64 	%p3273, %rd8967, %rd8965;
	selp.u64 	%rd8968, 1, 0, %p3273;
	add.s64 	%rd8969, %rd8966, %rd8968;
	mul.lo.s64 	%rd8970, %rd9426, %rd9518;
	mul.hi.u64 	%rd8971, %rd9518, %rd9426;
	add.s64 	%rd8972, %rd8970, %rd8953;
	setp.lt.u64 	%p3274, %rd8972, %rd8970;
	selp.u64 	%rd8973, 1, 0, %p3274;
	add.s64 	%rd8974, %rd8972, %rd8969;
	setp.lt.u64 	%p3275, %rd8974, %rd8972;
	selp.u64 	%rd8975, 1, 0, %p3275;
	add.s64 	%rd8976, %rd8971, %rd8973;
	add.s64 	%rd8977, %rd8976, %rd8975;
	mul.lo.s64 	%rd8978, %rd9427, %rd9518;
	mul.hi.u64 	%rd8979, %rd9518, %rd9427;
	add.s64 	%rd8980, %rd8978, %rd8961;
	setp.lt.u64 	%p3276, %rd8980, %rd8978;
	selp.u64 	%rd8981, 1, 0, %p3276;
	add.s64 	%rd8982, %rd8980, %rd8977;
	setp.lt.u64 	%p3277, %rd8982, %rd8980;
	selp.u64 	%rd8983, 1, 0, %p3277;
	add.s64 	%rd8984, %rd8979, %rd8981;
	add.s64 	%rd8985, %rd8984, %rd8983;
	mul.lo.s64 	%rd8986, %rd9428, %rd9518;
	mul.hi.u64 	%rd8987, %rd9518, %rd9428;
	add.s64 	%rd8988, %rd8986, %rd8964;
	setp.lt.u64 	%p3278, %rd8988, %rd8986;
	selp.u64 	%rd8989, 1, 0, %p3278;
	add.s64 	%rd8990, %rd8988, %rd8985;
	setp.lt.u64 	%p3279, %rd8990, %rd8988;
	selp.u64 	%rd8991, 1, 0, %p3279;
	add.s64 	%rd8992, %rd8987, %rd8989;
	add.s64 	%rd8993, %rd8992, %rd8991;
	mul.lo.s64 	%rd8994, %rd9425, %rd9519;
	mul.hi.u64 	%rd8995, %rd9519, %rd9425;
	add.s64 	%rd8996, %rd8994, %rd8974;
	setp.lt.u64 	%p3280, %rd8996, %rd8994;
	selp.u64 	%rd8997, 1, 0, %p3280;
	add.s64 	%rd8998, %rd8995, %rd8997;
	mul.lo.s64 	%rd8999, %rd9426, %rd9519;
	mul.hi.u64 	%rd9000, %rd9519, %rd9426;
	add.s64 	%rd9001, %rd8999, %rd8982;
	setp.lt.u64 	%p3281, %rd9001, %rd8999;
	selp.u64 	%rd9002, 1, 0, %p3281;
	add.s64 	%rd9520, %rd9001, %rd8998;
	setp.lt.u64 	%p3282, %rd9520, %rd9001;
	selp.u64 	%rd9003, 1, 0, %p3282;
	add.s64 	%rd9004, %rd9000, %rd9002;
	add.s64 	%rd9005, %rd9004, %rd9003;
	mul.lo.s64 	%rd9006, %rd9427, %rd9519;
	mul.hi.u64 	%rd9007, %rd9519, %rd9427;
	add.s64 	%rd9008, %rd9006, %rd8990;
	setp.lt.u64 	%p3283, %rd9008, %rd9006;
	selp.u64 	%rd9009, 1, 0, %p3283;
	add.s64 	%rd9521, %rd9008, %rd9005;
	setp.lt.u64 	%p3284, %rd9521, %rd9008;
	selp.u64 	%rd9010, 1, 0, %p3284;
	add.s64 	%rd9011, %rd9007, %rd9009;
	add.s64 	%rd9012, %rd9011, %rd9010;
	mul.lo.s64 	%rd9013, %rd9428, %rd9519;
	mul.hi.u64 	%rd9014, %rd9519, %rd9428;
	add.s64 	%rd9015, %rd9013, %rd8993;
	setp.lt.u64 	%p3285, %rd9015, %rd9013;
	selp.u64 	%rd9016, 1, 0, %p3285;
	add.s64 	%rd9522, %rd9015, %rd9012;
	setp.lt.u64 	%p3286, %rd9522, %rd9015;
	selp.u64 	%rd9017, 1, 0, %p3286;
	add.s64 	%rd9018, %rd9014, %rd9016;
	add.s64 	%rd9523, %rd9018, %rd9017;
	mul.lo.s64 	%rd9019, %rd1454, %rd8919;
	mul.lo.s64 	%rd9020, %rd9019, %rd1455;
	mul.hi.u64 	%rd9021, %rd9019, %rd1455;
	not.b64 	%rd9022, %rd9020;
	setp.gt.u64 	%p3287, %rd8919, %rd9022;
	selp.u64 	%rd9023, 1, 0, %p3287;
	add.s64 	%rd9024, %rd9021, %rd9023;
	mul.lo.s64 	%rd9025, %rd1, %rd9019;
	mul.hi.u64 	%rd9026, %rd9019, %rd1;
	add.s64 	%rd9027, %rd9025, %rd8938;
	setp.lt.u64 	%p3288, %rd9027, %rd9025;
	selp.u64 	%rd9028, 1, 0, %p3288;
	add.s64 	%rd1630, %rd9024, %rd9027;
	setp.lt.u64 	%p3289, %rd1630, %rd9024;
	selp.u64 	%rd9029, 1, 0, %p3289;
	add.s64 	%rd9030, %rd9026, %rd9028;
	add.s64 	%rd9031, %rd9030, %rd9029;
	mul.lo.s64 	%rd9032, %rd2, %rd9019;
	mul.hi.u64 	%rd9033, %rd9019, %rd2;
	add.s64 	%rd9034, %rd9032, %rd8967;
	setp.lt.u64 	%p3290, %rd9034, %rd9032;
	selp.u64 	%rd9035, 1, 0, %p3290;
	add.s64 	%rd1631, %rd9031, %rd9034;
	setp.lt.u64 	%p3291, %rd1631, %rd9031;
	selp.u64 	%rd9036, 1, 0, %p3291;
	add.s64 	%rd9037, %rd9033, %rd9035;
	add.s64 	%rd9038, %rd9037, %rd9036;
	mul.lo.s64 	%rd9039, %rd3, %rd9019;
	mul.hi.u64 	%rd9040, %rd9019, %rd3;
	add.s64 	%rd9041, %rd9039, %rd8996;
	setp.lt.u64 	%p3292, %rd9041, %rd9039;
	selp.u64 	%rd9042, 1, 0, %p3292;
	add.s64 	%rd1632, %rd9038, %rd9041;
	setp.lt.u64 	%p3293, %rd1632, %rd9038;
	selp.u64 	%rd9043, 1, 0, %p3293;
	add.s64 	%rd9044, %rd9040, %rd9042;
	add.s64 	%rd1633, %rd9044, %rd9043;
	setp.ne.s64 	%p3294, %rd1633, 0;
	@%p3294 bra 	$L__BB1_433;
$L__BB1_329:
	mul.lo.s64 	%rd9047, %rd1454, %rd1630;
	mul.lo.s64 	%rd9048, %rd9047, %rd1455;
	mul.hi.u64 	%rd9049, %rd9047, %rd1455;
	not.b64 	%rd9050, %rd9048;
	setp.gt.u64 	%p3298, %rd1630, %rd9050;
	selp.u64 	%rd9051, 1, 0, %p3298;
	add.s64 	%rd9052, %rd9049, %rd9051;
	mul.lo.s64 	%rd9053, %rd1, %rd9047;
	mul.hi.u64 	%rd9054, %rd9047, %rd1;
	add.s64 	%rd9055, %rd9053, %rd1631;
	setp.lt.u64 	%p3299, %rd9055, %rd9053;
	selp.u64 	%rd9056, 1, 0, %p3299;
	add.s64 	%rd1638, %rd9052, %rd9055;
	setp.lt.u64 	%p3300, %rd1638, %rd9052;
	selp.u64 	%rd9057, 1, 0, %p3300;
	add.s64 	%rd9058, %rd9054, %rd9056;
	add.s64 	%rd9059, %rd9058, %rd9057;
	mul.lo.s64 	%rd9060, %rd2, %rd9047;
	mul.hi.u64 	%rd9061, %rd9047, %rd2;
	add.s64 	%rd9062, %rd9060, %rd1632;
	setp.lt.u64 	%p3301, %rd9062, %rd9060;
	selp.u64 	%rd9063, 1, 0, %p3301;
	add.s64 	%rd1639, %rd9059, %rd9062;
	setp.lt.u64 	%p3302, %rd1639, %rd9059;
	selp.u64 	%rd9064, 1, 0, %p3302;
	add.s64 	%rd9065, %rd9061, %rd9063;
	add.s64 	%rd9066, %rd9065, %rd9064;
	mul.lo.s64 	%rd9067, %rd3, %rd9047;
	mul.hi.u64 	%rd9068, %rd9047, %rd3;
	add.s64 	%rd9069, %rd9067, %rd9520;
	setp.lt.u64 	%p3303, %rd9069, %rd9067;
	selp.u64 	%rd9070, 1, 0, %p3303;
	add.s64 	%rd1640, %rd9066, %rd9069;
	setp.lt.u64 	%p3304, %rd1640, %rd9066;
	selp.u64 	%rd9071, 1, 0, %p3304;
	add.s64 	%rd9072, %rd9068, %rd9070;
	add.s64 	%rd1641, %rd9072, %rd9071;
	setp.eq.s64 	%p3305, %rd1641, 0;
	@%p3305 bra 	$L__BB1_332;
	add.s64 	%rd1642, %rd9521, %rd1641;
	setp.ge.u64 	%p3306, %rd1642, %rd9521;
	mov.u64 	%rd9521, %rd1642;
	@%p3306 bra 	$L__BB1_332;
	add.s64 	%rd9522, %rd9522, 1;
	setp.eq.s64 	%p3307, %rd9522, 0;
	selp.u64 	%rd9073, 1, 0, %p3307;
	add.s64 	%rd9523, %rd9523, %rd9073;
$L__BB1_332:
	mul.lo.s64 	%rd9074, %rd1454, %rd1638;
	mul.lo.s64 	%rd9075, %rd9074, %rd1455;
	mul.hi.u64 	%rd9076, %rd9074, %rd1455;
	not.b64 	%rd9077, %rd9075;
	setp.gt.u64 	%p3308, %rd1638, %rd9077;
	selp.u64 	%rd9078, 1, 0, %p3308;
	add.s64 	%rd9079, %rd9076, %rd9078;
	mul.lo.s64 	%rd9080, %rd1, %rd9074;
	mul.hi.u64 	%rd9081, %rd9074, %rd1;
	add.s64 	%rd9082, %rd9080, %rd1639;
	setp.lt.u64 	%p3309, %rd9082, %rd9080;
	selp.u64 	%rd9083, 1, 0, %p3309;
	add.s64 	%rd1648, %rd9079, %rd9082;
	setp.lt.u64 	%p3310, %rd1648, %rd9079;
	selp.u64 	%rd9084, 1, 0, %p3310;
	add.s64 	%rd9085, %rd9081, %rd9083;
	add.s64 	%rd9086, %rd9085, %rd9084;
	mul.lo.s64 	%rd9087, %rd2, %rd9074;
	mul.hi.u64 	%rd9088, %rd9074, %rd2;
	add.s64 	%rd9089, %rd9087, %rd1640;
	setp.lt.u64 	%p3311, %rd9089, %rd9087;
	selp.u64 	%rd9090, 1, 0, %p3311;
	add.s64 	%rd1649, %rd9086, %rd9089;
	setp.lt.u64 	%p3312, %rd1649, %rd9086;
	selp.u64 	%rd9091, 1, 0, %p3312;
	add.s64 	%rd9092, %rd9088, %rd9090;
	add.s64 	%rd9093, %rd9092, %rd9091;
	mul.lo.s64 	%rd9094, %rd3, %rd9074;
	mul.hi.u64 	%rd9095, %rd9074, %rd3;
	add.s64 	%rd9096, %rd9094, %rd9521;
	setp.lt.u64 	%p3313, %rd9096, %rd9094;
	selp.u64 	%rd9097, 1, 0, %p3313;
	add.s64 	%rd1650, %rd9093, %rd9096;
	setp.lt.u64 	%p3314, %rd1650, %rd9093;
	selp.u64 	%rd9098, 1, 0, %p3314;
	add.s64 	%rd9099, %rd9095, %rd9097;
	add.s64 	%rd1651, %rd9099, %rd9098;
	setp.eq.s64 	%p3315, %rd1651, 0;
	@%p3315 bra 	$L__BB1_334;
	add.s64 	%rd1652, %rd9522, %rd1651;
	setp.lt.u64 	%p3316, %rd1652, %rd9522;
	selp.u64 	%rd9100, 1, 0, %p3316;
	add.s64 	%rd9523, %rd9523, %rd9100;
	mov.u64 	%rd9522, %rd1652;
$L__BB1_334:
	mul.lo.s64 	%rd9101, %rd1454, %rd1648;
	mul.lo.s64 	%rd9102, %rd9101, %rd1455;
	mul.hi.u64 	%rd9103, %rd9101, %rd1455;
	not.b64 	%rd9104, %rd9102;
	setp.gt.u64 	%p3318, %rd1648, %rd9104;
	selp.u64 	%rd9105, 1, 0, %p3318;
	add.s64 	%rd9106, %rd9103, %rd9105;
	mul.lo.s64 	%rd9107, %rd1, %rd9101;
	mul.hi.u64 	%rd9108, %rd9101, %rd1;
	add.s64 	%rd9109, %rd9107, %rd1649;
	setp.lt.u64 	%p3319, %rd9109, %rd9107;
	selp.u64 	%rd9110, 1, 0, %p3319;
	add.s64 	%rd1656, %rd9106, %rd9109;
	setp.lt.u64 	%p3320, %rd1656, %rd9106;
	selp.u64 	%rd9111, 1, 0, %p3320;
	add.s64 	%rd9112, %rd9108, %rd9110;
	add.s64 	%rd9113, %rd9112, %rd9111;
	mul.lo.s64 	%rd9114, %rd2, %rd9101;
	mul.hi.u64 	%rd9115, %rd9101, %rd2;
	add.s64 	%rd9116, %rd9114, %rd1650;
	setp.lt.u64 	%p3321, %rd9116, %rd9114;
	selp.u64 	%rd9117, 1, 0, %p3321;
	add.s64 	%rd1657, %rd9113, %rd9116;
	setp.lt.u64 	%p3322, %rd1657, %rd9113;
	selp.u64 	%rd9118, 1, 0, %p3322;
	add.s64 	%rd9119, %rd9115, %rd9117;
	add.s64 	%rd9120, %rd9119, %rd9118;
	mul.lo.s64 	%rd9121, %rd3, %rd9101;
	mul.hi.u64 	%rd9122, %rd9101, %rd3;
	add.s64 	%rd9123, %rd9121, %rd9522;
	setp.lt.u64 	%p3323, %rd9123, %rd9121;
	selp.u64 	%rd9124, 1, 0, %p3323;
	add.s64 	%rd1658, %rd9120, %rd9123;
	setp.lt.u64 	%p3324, %rd1658, %rd9120;
	selp.u64 	%rd9125, 1, 0, %p3324;
	add.s64 	%rd9126, %rd9122, %rd9124;
	add.s64 	%rd9127, %rd9126, %rd9125;
	add.s64 	%rd1659, %rd9523, %rd9127;
	setp.lt.u64 	%p3325, %rd1656, %rd1455;
	selp.u64 	%rd1660, 1, 0, %p3325;
	setp.lt.u64 	%p3326, %rd1657, %rd1;
	setp.eq.s64 	%p3327, %rd1657, %rd1;
	and.pred  	%p3328, %p3325, %p3327;
	or.pred  	%p3330, %p3326, %p3328;
	selp.u64 	%rd1661, 1, 0, %p3330;
	setp.lt.u64 	%p3331, %rd1658, %rd2;
	setp.eq.s64 	%p3332, %rd1658, %rd2;
	and.pred  	%p3333, %p3332, %p3330;
	or.pred  	%p154, %p3331, %p3333;
	setp.lt.u64 	%p3335, %rd1659, %rd3;
	mov.pred 	%p3390, 0;
	@%p3335 bra 	$L__BB1_336;
	not.pred 	%p3336, %p154;
	setp.ne.s64 	%p3337, %rd1659, %rd3;
	or.pred  	%p3390, %p3337, %p3336;
$L__BB1_336:
	selp.b64 	%rd9128, %rd1455, 0, %p3390;
	sub.s64 	%rd9537, %rd1656, %rd9128;
	add.s64 	%rd9129, %rd1, %rd1660;
	selp.b64 	%rd9130, %rd9129, 0, %p3390;
	sub.s64 	%rd9538, %rd1657, %rd9130;
	add.s64 	%rd9131, %rd2, %rd1661;
	selp.b64 	%rd9132, %rd9131, 0, %p3390;
	sub.s64 	%rd9539, %rd1658, %rd9132;
	selp.u64 	%rd9133, 1, 0, %p154;
	add.s64 	%rd9134, %rd3, %rd9133;
	selp.b64 	%rd9135, %rd9134, 0, %p3390;
	sub.s64 	%rd9540, %rd1659, %rd9135;
$L__BB1_337:
	add.s32 	%r103, %r103, -1;
	add.s32 	%r102, %r102, -1;
	setp.ne.s32 	%p3338, %r103, -1;
	@%p3338 bra 	$L__BB1_2;
	ld.param.u32 	%r101, [msm_bucket_reduce_param_2];
	ld.param.u64 	%rd9140, [msm_bucket_reduce_param_1];
	cvta.to.global.u64 	%rd9136, %rd9140;
	mul.wide.u32 	%rd9137, %r101, 96;
	add.s64 	%rd9138, %rd9136, %rd9137;
	st.global.u64 	[%rd9138], %rd9529;
	st.global.u64 	[%rd9138+8], %rd9530;
	st.global.u64 	[%rd9138+16], %rd9531;
	st.global.u64 	[%rd9138+24], %rd9532;
	st.global.u64 	[%rd9138+32], %rd9533;
	st.global.u64 	[%rd9138+40], %rd9534;
	st.global.u64 	[%rd9138+48], %rd9535;
	st.global.u64 	[%rd9138+56], %rd9536;
	st.global.u64 	[%rd9138+64], %rd9537;
	st.global.u64 	[%rd9138+72], %rd9538;
	st.global.u64 	[%rd9138+80], %rd9539;
	st.global.u64 	[%rd9138+88], %rd9540;
$L__BB1_339:
	ret;
$L__BB1_340:
	add.s64 	%rd83, %rd9168, %rd54;
	setp.ge.u64 	%p192, %rd83, %rd9168;
	mov.u64 	%rd9168, %rd83;
	@%p192 bra 	$L__BB1_6;
	add.s64 	%rd9167, %rd9167, 1;
	setp.ne.s64 	%p193, %rd9167, 0;
	mov.u64 	%rd9168, %rd83;
	@%p193 bra 	$L__BB1_6;
	add.s64 	%rd9166, %rd9166, 1;
	setp.eq.s64 	%p194, %rd9166, 0;
	selp.u64 	%rd1815, 1, 0, %p194;
	add.s64 	%rd9165, %rd9165, %rd1815;
	mov.b64 	%rd9167, 0;
	mov.u64 	%rd9168, %rd83;
	bra.uni 	$L__BB1_6;
$L__BB1_343:
	add.s64 	%rd127, %rd9177, %rd98;
	setp.ge.u64 	%p267, %rd127, %rd9177;
	mov.u64 	%rd9177, %rd127;
	@%p267 bra 	$L__BB1_14;
	add.s64 	%rd9176, %rd9176, 1;
	setp.ne.s64 	%p268, %rd9176, 0;
	mov.u64 	%rd9177, %rd127;
	@%p268 bra 	$L__BB1_14;
	add.s64 	%rd9175, %rd9175, 1;
	setp.eq.s64 	%p269, %rd9175, 0;
	selp.u64 	%rd2026, 1, 0, %p269;
	add.s64 	%rd9174, %rd9174, %rd2026;
	mov.b64 	%rd9176, 0;
	mov.u64 	%rd9177, %rd127;
	bra.uni 	$L__BB1_14;
$L__BB1_346:
	add.s64 	%rd171, %rd9186, %rd142;
	setp.ge.u64 	%p342, %rd171, %rd9186;
	mov.u64 	%rd9186, %rd171;
	@%p342 bra 	$L__BB1_22;
	add.s64 	%rd9185, %rd9185, 1;
	setp.ne.s64 	%p343, %rd9185, 0;
	mov.u64 	%rd9186, %rd171;
	@%p343 bra 	$L__BB1_22;
	add.s64 	%rd9184, %rd9184, 1;
	setp.eq.s64 	%p344, %rd9184, 0;
	selp.u64 	%rd2243, 1, 0, %p344;
	add.s64 	%rd9183, %rd9183, %rd2243;
	mov.b64 	%rd9185, 0;
	mov.u64 	%rd9186, %rd171;
	bra.uni 	$L__BB1_22;
$L__BB1_349:
	add.s64 	%rd215, %rd9195, %rd186;
	setp.ge.u64 	%p417, %rd215, %rd9195;
	mov.u64 	%rd9195, %rd215;
	@%p417 bra 	$L__BB1_30;
	add.s64 	%rd9194, %rd9194, 1;
	setp.ne.s64 	%p418, %rd9194, 0;
	mov.u64 	%rd9195, %rd215;
	@%p418 bra 	$L__BB1_30;
	add.s64 	%rd9193, %rd9193, 1;
	setp.eq.s64 	%p419, %rd9193, 0;
	selp.u64 	%rd2464, 1, 0, %p419;
	add.s64 	%rd9192, %rd9192, %rd2464;
	mov.b64 	%rd9194, 0;
	mov.u64 	%rd9195, %rd215;
	bra.uni 	$L__BB1_30;
$L__BB1_352:
	add.s64 	%rd259, %rd9204, %rd230;
	setp.ge.u64 	%p492, %rd259, %rd9204;
	mov.u64 	%rd9204, %rd259;
	@%p492 bra 	$L__BB1_38;
	add.s64 	%rd9203, %rd9203, 1;
	setp.ne.s64 	%p493, %rd9203, 0;
	mov.u64 	%rd9204, %rd259;
	@%p493 bra 	$L__BB1_38;
	add.s64 	%rd9202, %rd9202, 1;
	setp.eq.s64 	%p494, %rd9202, 0;
	selp.u64 	%rd2681, 1, 0, %p494;
	add.s64 	%rd9201, %rd9201, %rd2681;
	mov.b64 	%rd9203, 0;
	mov.u64 	%rd9204, %rd259;
	bra.uni 	$L__BB1_38;
$L__BB1_355:
	add.s64 	%rd299, %rd9213, %rd270;
	setp.ge.u64 	%p567, %rd299, %rd9213;
	mov.u64 	%rd9213, %rd299;
	@%p567 bra 	$L__BB1_46;
	add.s64 	%rd9212, %rd9212, 1;
	setp.ne.s64 	%p568, %rd9212, 0;
	mov.u64 	%rd9213, %rd299;
	@%p568 bra 	$L__BB1_46;
	add.s64 	%rd9211, %rd9211, 1;
	setp.eq.s64 	%p569, %rd9211, 0;
	selp.u64 	%rd2902, 1, 0, %p569;
	add.s64 	%rd9210, %rd9210, %rd2902;
	mov.b64 	%rd9212, 0;
	mov.u64 	%rd9213, %rd299;
	bra.uni 	$L__BB1_46;
$L__BB1_358:
	add.s64 	%rd344, %rd9222, %rd315;
	setp.ge.u64 	%p642, %rd344, %rd9222;
	mov.u64 	%rd9222, %rd344;
	@%p642 bra 	$L__BB1_54;
	add.s64 	%rd9221, %rd9221, 1;
	setp.ne.s64 	%p643, %rd9221, 0;
	mov.u64 	%rd9222, %rd344;
	@%p643 bra 	$L__BB1_54;
	add.s64 	%rd9220, %rd9220, 1;
	setp.eq.s64 	%p644, %rd9220, 0;
	selp.u64 	%rd3123, 1, 0, %p644;
	add.s64 	%rd9219, %rd9219, %rd3123;
	mov.b64 	%rd9221, 0;
	mov.u64 	%rd9222, %rd344;
	bra.uni 	$L__BB1_54;
$L__BB1_361:
	add.s64 	%rd385, %rd9231, %rd356;
	setp.ge.u64 	%p717, %rd385, %rd9231;
	mov.u64 	%rd9231, %rd385;
	@%p717 bra 	$L__BB1_62;
	add.s64 	%rd9230, %rd9230, 1;
	setp.ne.s64 	%p718, %rd9230, 0;
	mov.u64 	%rd9231, %rd385;
	@%p718 bra 	$L__BB1_62;
	add.s64 	%rd9229, %rd9229, 1;
	setp.eq.s64 	%p719, %rd9229, 0;
	selp.u64 	%rd3344, 1, 0, %p719;
	add.s64 	%rd9228, %rd9228, %rd3344;
	mov.b64 	%rd9230, 0;
	mov.u64 	%rd9231, %rd385;
	bra.uni 	$L__BB1_62;
$L__BB1_364:
	add.s64 	%rd443, %rd9244, %rd416;
	setp.ge.u64 	%p855, %rd443, %rd9244;
	mov.u64 	%rd9244, %rd443;
	@%p855 bra 	$L__BB1_76;
	add.s64 	%rd9243, %rd9243, 1;
	setp.ne.s64 	%p856, %rd9243, 0;
	mov.u64 	%rd9244, %rd443;
	@%p856 bra 	$L__BB1_76;
	add.s64 	%rd9242, %rd9242, 1;
	setp.eq.s64 	%p857, %rd9242, 0;
	selp.u64 	%rd3595, 1, 0, %p857;
	add.s64 	%rd9241, %rd9241, %rd3595;
	mov.b64 	%rd9243, 0;
	mov.u64 	%rd9244, %rd443;
	bra.uni 	$L__BB1_76;
$L__BB1_367:
	add.s64 	%rd485, %rd9253, %rd458;
	setp.ge.u64 	%p935, %rd485, %rd9253;
	mov.u64 	%rd9253, %rd485;
	@%p935 bra 	$L__BB1_84;
	add.s64 	%rd9252, %rd9252, 1;
	setp.ne.s64 	%p936, %rd9252, 0;
	mov.u64 	%rd9253, %rd485;
	@%p936 bra 	$L__BB1_84;
	add.s64 	%rd9251, %rd9251, 1;
	setp.eq.s64 	%p937, %rd9251, 0;
	selp.u64 	%rd3823, 1, 0, %p937;
	add.s64 	%rd9250, %rd9250, %rd3823;
	mov.b64 	%rd9252, 0;
	mov.u64 	%rd9253, %rd485;
	bra.uni 	$L__BB1_84;
$L__BB1_370:
	add.s64 	%rd547, %rd9266, %rd520;
	setp.ge.u64 	%p1069, %rd547, %rd9266;
	mov.u64 	%rd9266, %rd547;
	@%p1069 bra 	$L__BB1_98;
	add.s64 	%rd9265, %rd9265, 1;
	setp.ne.s64 	%p1070, %rd9265, 0;
	mov.u64 	%rd9266, %rd547;
	@%p1070 bra 	$L__BB1_98;
	add.s64 	%rd9264, %rd9264, 1;
	setp.eq.s64 	%p1071, %rd9264, 0;
	selp.u64 	%rd4082, 1, 0, %p1071;
	add.s64 	%rd9263, %rd9263, %rd4082;
	mov.b64 	%rd9265, 0;
	mov.u64 	%rd9266, %rd547;
	bra.uni 	$L__BB1_98;
$L__BB1_373:
	add.s64 	%rd589, %rd9275, %rd562;
	setp.ge.u64 	%p1149, %rd589, %rd9275;
	mov.u64 	%rd9275, %rd589;
	@%p1149 bra 	$L__BB1_106;
	add.s64 	%rd9274, %rd9274, 1;
	setp.ne.s64 	%p1150, %rd9274, 0;
	mov.u64 	%rd9275, %rd589;
	@%p1150 bra 	$L__BB1_106;
	add.s64 	%rd9273, %rd9273, 1;
	setp.eq.s64 	%p1151, %rd9273, 0;
	selp.u64 	%rd4304, 1, 0, %p1151;
	add.s64 	%rd9272, %rd9272, %rd4304;
	mov.b64 	%rd9274, 0;
	mov.u64 	%rd9275, %rd589;
	bra.uni 	$L__BB1_106;
$L__BB1_376:
	add.s64 	%rd663, %rd9296, %rd636;
	setp.ge.u64 	%p1368, %rd663, %rd9296;
	mov.u64 	%rd9296, %rd663;
	@%p1368 bra 	$L__BB1_124;
	add.s64 	%rd9295, %rd9295, 1;
	setp.ne.s64 	%p1369, %rd9295, 0;
	mov.u64 	%rd9296, %rd663;
	@%p1369 bra 	$L__BB1_124;
	add.s64 	%rd9294, %rd9294, 1;
	setp.eq.s64 	%p1370, %rd9294, 0;
	selp.u64 	%rd4626, 1, 0, %p1370;
	add.s64 	%rd9293, %rd9293, %rd4626;
	mov.b64 	%rd9295, 0;
	mov.u64 	%rd9296, %rd663;
	bra.uni 	$L__BB1_124;
$L__BB1_379:
	add.s64 	%rd709, %rd9305, %rd680;
	setp.ge.u64 	%p1448, %rd709, %rd9305;
	mov.u64 	%rd9305, %rd709;
	@%p1448 bra 	$L__BB1_132;
	add.s64 	%rd9304, %rd9304, 1;
	setp.ne.s64 	%p1449, %rd9304, 0;
	mov.u64 	%rd9305, %rd709;
	@%p1449 bra 	$L__BB1_132;
	add.s64 	%rd9303, %rd9303, 1;
	setp.eq.s64 	%p1450, %rd9303, 0;
	selp.u64 	%rd4852, 1, 0, %p1450;
	add.s64 	%rd9302, %rd9302, %rd4852;
	mov.b64 	%rd9304, 0;
	mov.u64 	%rd9305, %rd709;
	bra.uni 	$L__BB1_132;
$L__BB1_382:
	add.s64 	%rd774, %rd9318, %rd745;
	setp.ge.u64 	%p1598, %rd774, %rd9318;
	mov.u64 	%rd9318, %rd774;
	@%p1598 bra 	$L__BB1_150;
	add.s64 	%rd9317, %rd9317, 1;
	setp.ne.s64 	%p1599, %rd9317, 0;
	mov.u64 	%rd9318, %rd774;
	@%p1599 bra 	$L__BB1_150;
	add.s64 	%rd9316, %rd9316, 1;
	setp.eq.s64 	%p1600, %rd9316, 0;
	selp.u64 	%rd5112, 1, 0, %p1600;
	add.s64 	%rd9315, %rd9315, %rd5112;
	mov.b64 	%rd9317, 0;
	mov.u64 	%rd9318, %rd774;
	bra.uni 	$L__BB1_150;
$L__BB1_385:
	add.s64 	%rd838, %rd9335, %rd809;
	setp.ge.u64 	%p1724, %rd838, %rd9335;
	mov.u64 	%rd9335, %rd838;
	@%p1724 bra 	$L__BB1_162;
	add.s64 	%rd9334, %rd9334, 1;
	setp.ne.s64 	%p1725, %rd9334, 0;
	mov.u64 	%rd9335, %rd838;
	@%p1725 bra 	$L__BB1_162;
	add.s64 	%rd9333, %rd9333, 1;
	setp.eq.s64 	%p1726, %rd9333, 0;
	selp.u64 	%rd5357, 1, 0, %p1726;
	add.s64 	%rd9332, %rd9332, %rd5357;
	mov.b64 	%rd9334, 0;
	mov.u64 	%rd9335, %rd838;
	bra.uni 	$L__BB1_162;
$L__BB1_388:
	add.s64 	%rd896, %rd9356, %rd867;
	setp.ge.u64 	%p1801, %rd896, %rd9356;
	mov.u64 	%rd9356, %rd896;
	@%p1801 bra 	$L__BB1_173;
	add.s64 	%rd9355, %rd9355, 1;
	setp.ne.s64 	%p1802, %rd9355, 0;
	mov.u64 	%rd9356, %rd896;
	@%p1802 bra 	$L__BB1_173;
	add.s64 	%rd9354, %rd9354, 1;
	setp.eq.s64 	%p1803, %rd9354, 0;
	selp.u64 	%rd5574, 1, 0, %p1803;
	add.s64 	%rd9353, %rd9353, %rd5574;
	mov.b64 	%rd9355, 0;
	mov.u64 	%rd9356, %rd896;
	bra.uni 	$L__BB1_173;
$L__BB1_391:
	add.s64 	%rd940, %rd9365, %rd911;
	setp.ge.u64 	%p1876, %rd940, %rd9365;
	mov.u64 	%rd9365, %rd940;
	@%p1876 bra 	$L__BB1_181;
	add.s64 	%rd9364, %rd9364, 1;
	setp.ne.s64 	%p1877, %rd9364, 0;
	mov.u64 	%rd9365, %rd940;
	@%p1877 bra 	$L__BB1_181;
	add.s64 	%rd9363, %rd9363, 1;
	setp.eq.s64 	%p1878, %rd9363, 0;
	selp.u64 	%rd5785, 1, 0, %p1878;
	add.s64 	%rd9362, %rd9362, %rd5785;
	mov.b64 	%rd9364, 0;
	mov.u64 	%rd9365, %rd940;
	bra.uni 	$L__BB1_181;
$L__BB1_394:
	add.s64 	%rd984, %rd9374, %rd955;
	setp.ge.u64 	%p1951, %rd984, %rd9374;
	mov.u64 	%rd9374, %rd984;
	@%p1951 bra 	$L__BB1_189;
	add.s64 	%rd9373, %rd9373, 1;
	setp.ne.s64 	%p1952, %rd9373, 0;
	mov.u64 	%rd9374, %rd984;
	@%p1952 bra 	$L__BB1_189;
	add.s64 	%rd9372, %rd9372, 1;
	setp.eq.s64 	%p1953, %rd9372, 0;
	selp.u64 	%rd6002, 1, 0, %p1953;
	add.s64 	%rd9371, %rd9371, %rd6002;
	mov.b64 	%rd9373, 0;
	mov.u64 	%rd9374, %rd984;
	bra.uni 	$L__BB1_189;
$L__BB1_397:
	add.s64 	%rd1028, %rd9383, %rd999;
	setp.ge.u64 	%p2026, %rd1028, %rd9383;
	mov.u64 	%rd9383, %rd1028;
	@%p2026 bra 	$L__BB1_197;
	add.s64 	%rd9382, %rd9382, 1;
	setp.ne.s64 	%p2027, %rd9382, 0;
	mov.u64 	%rd9383, %rd1028;
	@%p2027 bra 	$L__BB1_197;
	add.s64 	%rd9381, %rd9381, 1;
	setp.eq.s64 	%p2028, %rd9381, 0;
	selp.u64 	%rd6219, 1, 0, %p2028;
	add.s64 	%rd9380, %rd9380, %rd6219;
	mov.b64 	%rd9382, 0;
	mov.u64 	%rd9383, %rd1028;
	bra.uni 	$L__BB1_197;
$L__BB1_400:
	add.s64 	%rd1072, %rd9392, %rd1043;
	setp.ge.u64 	%p2101, %rd1072, %rd9392;
	mov.u64 	%rd9392, %rd1072;
	@%p2101 bra 	$L__BB1_205;
	add.s64 	%rd9391, %rd9391, 1;
	setp.ne.s64 	%p2102, %rd9391, 0;
	mov.u64 	%rd9392, %rd1072;
	@%p2102 bra 	$L__BB1_205;
	add.s64 	%rd9390, %rd9390, 1;
	setp.eq.s64 	%p2103, %rd9390, 0;
	selp.u64 	%rd6436, 1, 0, %p2103;
	add.s64 	%rd9389, %rd9389, %rd6436;
	mov.b64 	%rd9391, 0;
	mov.u64 	%rd9392, %rd1072;
	bra.uni 	$L__BB1_205;
$L__BB1_403:
	add.s64 	%rd1112, %rd9398, %rd1083;
	setp.ge.u64 	%p2176, %rd1112, %rd9398;
	mov.u64 	%rd9398, %rd1112;
	@%p2176 bra 	$L__BB1_213;
	add.s64 	%rd9399, %rd9399, 1;
	setp.ne.s64 	%p2177, %rd9399, 0;
	mov.u64 	%rd9398, %rd1112;
	@%p2177 bra 	$L__BB1_213;
	add.s64 	%rd9400, %rd9400, 1;
	setp.eq.s64 	%p2178, %rd9400, 0;
	selp.u64 	%rd6657, 1, 0, %p2178;
	add.s64 	%rd9401, %rd9401, %rd6657;
	mov.b64 	%rd9399, 0;
	mov.u64 	%rd9398, %rd1112;
	bra.uni 	$L__BB1_213;
$L__BB1_406:
	add.s64 	%rd1156, %rd9407, %rd1127;
	setp.ge.u64 	%p2251, %rd1156, %rd9407;
	mov.u64 	%rd9407, %rd1156;
	@%p2251 bra 	$L__BB1_221;
	add.s64 	%rd9408, %rd9408, 1;
	setp.ne.s64 	%p2252, %rd9408, 0;
	mov.u64 	%rd9407, %rd1156;
	@%p2252 bra 	$L__BB1_221;
	add.s64 	%rd9409, %rd9409, 1;
	setp.eq.s64 	%p2253, %rd9409, 0;
	selp.u64 	%rd6874, 1, 0, %p2253;
	add.s64 	%rd9410, %rd9410, %rd6874;
	mov.b64 	%rd9408, 0;
	mov.u64 	%rd9407, %rd1156;
	bra.uni 	$L__BB1_221;
$L__BB1_409:
	add.s64 	%rd1196, %rd9416, %rd1167;
	setp.ge.u64 	%p2326, %rd1196, %rd9416;
	mov.u64 	%rd9416, %rd1196;
	@%p2326 bra 	$L__BB1_229;
	add.s64 	%rd9417, %rd9417, 1;
	setp.ne.s64 	%p2327, %rd9417, 0;
	mov.u64 	%rd9416, %rd1196;
	@%p2327 bra 	$L__BB1_229;
	add.s64 	%rd9418, %rd9418, 1;
	setp.eq.s64 	%p2328, %rd9418, 0;
	selp.u64 	%rd7095, 1, 0, %p2328;
	add.s64 	%rd9419, %rd9419, %rd7095;
	mov.b64 	%rd9417, 0;
	mov.u64 	%rd9416, %rd1196;
	bra.uni 	$L__BB1_229;
$L__BB1_412:
	add.s64 	%rd1254, %rd9429, %rd1227;
	setp.ge.u64 	%p2463, %rd1254, %rd9429;
	mov.u64 	%rd9429, %rd1254;
	@%p2463 bra 	$L__BB1_243;
	add.s64 	%rd9430, %rd9430, 1;
	setp.ne.s64 	%p2464, %rd9430, 0;
	mov.u64 	%rd9429, %rd1254;
	@%p2464 bra 	$L__BB1_243;
	add.s64 	%rd9431, %rd9431, 1;
	setp.eq.s64 	%p2465, %rd9431, 0;
	selp.u64 	%rd7344, 1, 0, %p2465;
	add.s64 	%rd9432, %rd9432, %rd7344;
	mov.b64 	%rd9430, 0;
	mov.u64 	%rd9429, %rd1254;
	bra.uni 	$L__BB1_243;
$L__BB1_415:
	add.s64 	%rd1299, %rd9438, %rd1269;
	setp.ge.u64 	%p2543, %rd1299, %rd9438;
	mov.u64 	%rd9438, %rd1299;
	@%p2543 bra 	$L__BB1_251;
	add.s64 	%rd9439, %rd9439, 1;
	setp.ne.s64 	%p2544, %rd9439, 0;
	mov.u64 	%rd9438, %rd1299;
	@%p2544 bra 	$L__BB1_251;
	add.s64 	%rd9440, %rd9440, 1;
	setp.eq.s64 	%p2545, %rd9440, 0;
	selp.u64 	%rd7566, 1, 0, %p2545;
	add.s64 	%rd9441, %rd9441, %rd7566;
	mov.b64 	%rd9439, 0;
	mov.u64 	%rd9438, %rd1299;
	bra.uni 	$L__BB1_251;
$L__BB1_418:
	add.s64 	%rd1363, %rd9451, %rd1336;
	setp.ge.u64 	%p2671, %rd1363, %rd9451;
	mov.u64 	%rd9451, %rd1363;
	@%p2671 bra 	$L__BB1_265;
	add.s64 	%rd9452, %rd9452, 1;
	setp.ne.s64 	%p2672, %rd9452, 0;
	mov.u64 	%rd9451, %rd1363;
	@%p2672 bra 	$L__BB1_265;
	add.s64 	%rd9453, %rd9453, 1;
	setp.eq.s64 	%p2673, %rd9453, 0;
	selp.u64 	%rd7815, 1, 0, %p2673;
	add.s64 	%rd9454, %rd9454, %rd7815;
	mov.b64 	%rd9452, 0;
	mov.u64 	%rd9451, %rd1363;
	bra.uni 	$L__BB1_265;
$L__BB1_421:
	add.s64 	%rd1408, %rd9460, %rd1378;
	setp.ge.u64 	%p2751, %rd1408, %rd9460;
	mov.u64 	%rd9460, %rd1408;
	@%p2751 bra 	$L__BB1_273;
	add.s64 	%rd9461, %rd9461, 1;
	setp.ne.s64 	%p2752, %rd9461, 0;
	mov.u64 	%rd9460, %rd1408;
	@%p2752 bra 	$L__BB1_273;
	add.s64 	%rd9462, %rd9462, 1;
	setp.eq.s64 	%p2753, %rd9462, 0;
	selp.u64 	%rd8031, 1, 0, %p2753;
	add.s64 	%rd9463, %rd9463, %rd8031;
	mov.b64 	%rd9461, 0;
	mov.u64 	%rd9460, %rd1408;
	bra.uni 	$L__BB1_273;
$L__BB1_424:
	add.s64 	%rd1488, %rd9481, %rd1459;
	setp.ge.u64 	%p2944, %rd1488, %rd9481;
	mov.u64 	%rd9481, %rd1488;
	@%p2944 bra 	$L__BB1_291;
	add.s64 	%rd9482, %rd9482, 1;
	setp.ne.s64 	%p2945, %rd9482, 0;
	mov.u64 	%rd9481, %rd1488;
	@%p2945 bra 	$L__BB1_291;
	add.s64 	%rd9483, %rd9483, 1;
	setp.eq.s64 	%p2946, %rd9483, 0;
	selp.u64 	%rd8324, 1, 0, %p2946;
	add.s64 	%rd9484, %rd9484, %rd8324;
	mov.b64 	%rd9482, 0;
	mov.u64 	%rd9481, %rd1488;
	bra.uni 	$L__BB1_291;
$L__BB1_427:
	add.s64 	%rd1533, %rd9490, %rd1504;
	setp.ge.u64 	%p3019, %rd1533, %rd9490;
	mov.u64 	%rd9490, %rd1533;
	@%p3019 bra 	$L__BB1_299;
	add.s64 	%rd9491, %rd9491, 1;
	setp.ne.s64 	%p3020, %rd9491, 0;
	mov.u64 	%rd9490, %rd1533;
	@%p3020 bra 	$L__BB1_299;
	add.s64 	%rd9492, %rd9492, 1;
	setp.eq.s64 	%p3021, %rd9492, 0;
	selp.u64 	%rd8541, 1, 0, %p3021;
	add.s64 	%rd9493, %rd9493, %rd8541;
	mov.b64 	%rd9491, 0;
	mov.u64 	%rd9490, %rd1533;
	bra.uni 	$L__BB1_299;
$L__BB1_430:
	add.s64 	%rd1598, %rd9503, %rd1569;
	setp.ge.u64 	%p3169, %rd1598, %rd9503;
	mov.u64 	%rd9503, %rd1598;
	@%p3169 bra 	$L__BB1_317;
	add.s64 	%rd9504, %rd9504, 1;
	setp.ne.s64 	%p3170, %rd9504, 0;
	mov.u64 	%rd9503, %rd1598;
	@%p3170 bra 	$L__BB1_317;
	add.s64 	%rd9505, %rd9505, 1;
	setp.eq.s64 	%p3171, %rd9505, 0;
	selp.u64 	%rd8801, 1, 0, %p3171;
	add.s64 	%rd9506, %rd9506, %rd8801;
	mov.b64 	%rd9504, 0;
	mov.u64 	%rd9503, %rd1598;
	bra.uni 	$L__BB1_317;
$L__BB1_433:
	add.s64 	%rd1662, %rd9520, %rd1633;
	setp.ge.u64 	%p3295, %rd1662, %rd9520;
	mov.u64 	%rd9520, %rd1662;
	@%p3295 bra 	$L__BB1_329;
	add.s64 	%rd9521, %rd9521, 1;
	setp.ne.s64 	%p3296, %rd9521, 0;
	mov.u64 	%rd9520, %rd1662;
	@%p3296 bra 	$L__BB1_329;
	add.s64 	%rd9522, %rd9522, 1;
	setp.eq.s64 	%p3297, %rd9522, 0;
	selp.u64 	%rd9046, 1, 0, %p3297;
	add.s64 	%rd9523, %rd9523, %rd9046;
	mov.b64 	%rd9521, 0;
	mov.u64 	%rd9520, %rd1662;
	bra.uni 	$L__BB1_329;

}
	// .globl	msm_window_combine
.visible .entry msm_window_combine(
	.param .u64 .ptr .align 1 msm_window_combine_param_0,
	.param .u64 .ptr .align 1 msm_window_combine_param_1,
	.param .u32 msm_window_combine_param_2
)
{
	.reg .pred 	%p<2800>;
	.reg .b32 	%r<113>;
	.reg .b64 	%rd<7347>;

	ld.param.u32 	%r6, [msm_window_combine_param_2];
	mov.u32 	%r7, %tid.x;
	setp.ne.s32 	%p154, %r7, 0;
	@%p154 bra 	$L__BB2_300;
	add.s32 	%r111, %r6, -1;
	setp.lt.s32 	%p155, %r111, 0;
	mov.b64 	%rd7327, 1;
	mov.b64 	%rd7334, 0;
	mov.u64 	%rd7333, %rd7334;
	mov.u64 	%rd7332, %rd7334;
	mov.u64 	%rd7331, %rd7334;
	mov.u64 	%rd7330, %rd7334;
	mov.u64 	%rd7329, %rd7334;
	mov.u64 	%rd7328, %rd7334;
	mov.u64 	%rd7326, %rd7334;
	mov.u64 	%rd7325, %rd7334;
	mov.u64 	%rd7324, %rd7334;
	mov.u64 	%rd7323, %rd7334;
	@%p155 bra 	$L__BB2_299;
	mov.b64 	%rd7327, 1;
	mov.b64 	%rd7334, 0;
	ld.const.u64 	%rd25, [BN254_P+24];
	ld.const.u64 	%rd26, [BN254_P+8];
	ld.const.u64 	%rd27, [BN254_P+16];
$L__BB2_3:
	mov.u32 	%r2, %r111;
	mov.b32 	%r112, 0;
$L__BB2_4:
	or.b64  	%rd1309, %rd7332, %rd7331;
	or.b64  	%rd1310, %rd1309, %rd7333;
	or.b64  	%rd1311, %rd1310, %rd7334;
	setp.eq.s64 	%p156, %rd1311, 0;
	@%p156 bra 	$L__BB2_108;
	mul.lo.s64 	%rd1312, %rd7323, %rd7323;
	mul.hi.u64 	%rd1313, %rd7323, %rd7323;
	mul.lo.s64 	%rd1314, %rd7324, %rd7323;
	mul.hi.u64 	%rd1315, %rd7323, %rd7324;
	add.s64 	%rd1316, %rd1314, %rd1313;
	setp.lt.u64 	%p157, %rd1316, %rd1314;
	selp.u64 	%rd1317, 1, 0, %p157;
	add.s64 	%rd1318, %rd1315, %rd1317;
	mul.lo.s64 	%rd1319, %rd7325, %rd7323;
	mul.hi.u64 	%rd1320, %rd7323, %rd7325;
	add.s64 	%rd1321, %rd1319, %rd1318;
	setp.lt.u64 	%p158, %rd1321, %rd1319;
	selp.u64 	%rd1322, 1, 0, %p158;
	add.s64 	%rd1323, %rd1320, %rd1322;
	mul.lo.s64 	%rd1324, %rd7326, %rd7323;
	mul.hi.u64 	%rd1325, %rd7323, %rd7326;
	add.s64 	%rd1326, %rd1324, %rd1323;
	setp.lt.u64 	%p159, %rd1326, %rd1324;
	selp.u64 	%rd1327, 1, 0, %p159;
	add.s64 	%rd1328, %rd1325, %rd1327;
	mul.hi.u64 	%rd1329, %rd7324, %rd7323;
	add.s64 	%rd1330, %rd1316, %rd1314;
	setp.lt.u64 	%p160, %rd1330, %rd1316;
	selp.u64 	%rd1331, 1, 0, %p160;
	add.s64 	%rd1332, %rd1329, %rd1331;
	mul.lo.s64 	%rd1333, %rd7324, %rd7324;
	mul.hi.u64 	%rd1334, %rd7324, %rd7324;
	add.s64 	%rd1335, %rd1333, %rd1321;
	setp.lt.u64 	%p161, %rd1335, %rd1333;
	selp.u64 	%rd1336, 1, 0, %p161;
	add.s64 	%rd1337, %rd1335, %rd1332;
	setp.lt.u64 	%p162, %rd1337, %rd1335;
	selp.u64 	%rd1338, 1, 0, %p162;
	add.s64 	%rd1339, %rd1334, %rd1336;
	add.s64 	%rd1340, %rd1339, %rd1338;
	mul.lo.s64 	%rd1341, %rd7325, %rd7324;
	mul.hi.u64 	%rd1342, %rd7324, %rd7325;
	add.s64 	%rd1343, %rd1341, %rd1326;
	setp.lt.u64 	%p163, %rd1343, %rd1341;
	selp.u64 	%rd1344, 1, 0, %p163;
	add.s64 	%rd1345, %rd1343, %rd1340;
	setp.lt.u64 	%p164, %rd1345, %rd1343;
	selp.u64 	%rd1346, 1, 0, %p164;
	add.s64 	%rd1347, %rd1342, %rd1344;
	add.s64 	%rd1348, %rd1347, %rd1346;
	mul.lo.s64 	%rd1349, %rd7326, %rd7324;
	mul.hi.u64 	%rd1350, %rd7324, %rd7326;
	add.s64 	%rd1351, %rd1349, %rd1328;
	setp.lt.u64 	%p165, %rd1351, %rd1349;
	selp.u64 	%rd1352, 1, 0, %p165;
	add.s64 	%rd1353, %rd1351, %rd1348;
	setp.lt.u64 	%p166, %rd1353, %rd1351;
	selp.u64 	%rd1354, 1, 0, %p166;
	add.s64 	%rd1355, %rd1350, %rd1352;
	add.s64 	%rd1356, %rd1355, %rd1354;
	mul.hi.u64 	%rd1357, %rd7325, %rd7323;
	add.s64 	%rd1358, %rd1319, %rd1337;
	setp.lt.u64 	%p167, %rd1358, %rd1319;
	selp.u64 	%rd1359, 1, 0, %p167;
	add.s64 	%rd1360, %rd1357, %rd1359;
	mul.hi.u64 	%rd1361, %rd7325, %rd7324;
	add.s64 	%rd1362, %rd1341, %rd1345;
	setp.lt.u64 	%p168, %rd1362, %rd1341;
	selp.u64 	%rd1363, 1, 0, %p168;
	add.s64 	%rd1364, %rd1362, %rd1360;
	setp.lt.u64 	%p169, %rd1364, %rd1362;
	selp.u64 	%rd1365, 1, 0, %p169;
	add.s64 	%rd1366, %rd1361, %rd1363;
	add.s64 	%rd1367, %rd1366, %rd1365;
	mul.lo.s64 	%rd1368, %rd7325, %rd7325;
	mul.hi.u64 	%rd1369, %rd7325, %rd7325;
	add.s64 	%rd1370, %rd1368, %rd1353;
	setp.lt.u64 	%p170, %rd1370, %rd1368;
	selp.u64 	%rd1371, 1, 0, %p170;
	add.s64 	%rd1372, %rd1370, %rd1367;
	setp.lt.u64 	%p171, %rd1372, %rd1370;
	selp.u64 	%rd1373, 1, 0, %p171;
	add.s64 	%rd1374, %rd1369, %rd1371;
	add.s64 	%rd1375, %rd1374, %rd1373;
	mul.lo.s64 	%rd1376, %rd7326, %rd7325;
	mul.hi.u64 	%rd1377, %rd7325, %rd7326;
	add.s64 	%rd1378, %rd1376, %rd1356;
	setp.lt.u64 	%p172, %rd1378, %rd1376;
	selp.u64 	%rd1379, 1, 0, %p172;
	add.s64 	%rd1380, %rd1378, %rd1375;
	setp.lt.u64 	%p173, %rd1380, %rd1378;
	selp.u64 	%rd1381, 1, 0, %p173;
	add.s64 	%rd1382, %rd1377, %rd1379;
	add.s64 	%rd1383, %rd1382, %rd1381;
	mul.hi.u64 	%rd1384, %rd7326, %rd7323;
	add.s64 	%rd1385, %rd1324, %rd1364;
	setp.lt.u64 	%p174, %rd1385, %rd1324;
	selp.u64 	%rd1386, 1, 0, %p174;
	add.s64 	%rd1387, %rd1384, %rd1386;
	mul.hi.u64 	%rd1388, %rd7326, %rd7324;
	add.s64 	%rd1389, %rd1349, %rd1372;
	setp.lt.u64 	%p175, %rd1389, %rd1349;
	selp.u64 	%rd1390, 1, 0, %p175;
	add.s64 	%rd7055, %rd1389, %rd1387;
	setp.lt.u64 	%p176, %rd7055, %rd1389;
	selp.u64 	%rd1391, 1, 0, %p176;
	add.s64 	%rd1392, %rd1388, %rd1390;
	add.s64 	%rd1393, %rd1392, %rd1391;
	mul.hi.u64 	%rd1394, %rd7326, %rd7325;
	add.s64 	%rd1395, %rd1376, %rd1380;
	setp.lt.u64 	%p177, %rd1395, %rd1376;
	selp.u64 	%rd1396, 1, 0, %p177;
	add.s64 	%rd7054, %rd1395, %rd1393;
	setp.lt.u64 	%p178, %rd7054, %rd1395;
	selp.u64 	%rd1397, 1, 0, %p178;
	add.s64 	%rd1398, %rd1394, %rd1396;
	add.s64 	%rd1399, %rd1398, %rd1397;
	mul.lo.s64 	%rd1400, %rd7326, %rd7326;
	mul.hi.u64 	%rd1401, %rd7326, %rd7326;
	add.s64 	%rd1402, %rd1400, %rd1383;
	setp.lt.u64 	%p179, %rd1402, %rd1400;
	selp.u64 	%rd1403, 1, 0, %p179;
	add.s64 	%rd7053, %rd1402, %rd1399;
	setp.lt.u64 	%p180, %rd7053, %rd1402;
	selp.u64 	%rd1404, 1, 0, %p180;
	add.s64 	%rd1405, %rd1401, %rd1403;
	add.s64 	%rd7052, %rd1405, %rd1404;
	ld.const.u64 	%rd32, [BN254_INV];
	mul.lo.s64 	%rd1406, %rd32, %rd1312;
	ld.const.u64 	%rd33, [BN254_P];
	mul.lo.s64 	%rd1407, %rd1406, %rd33;
	mul.hi.u64 	%rd1408, %rd1406, %rd33;
	not.b64 	%rd1409, %rd1407;
	setp.gt.u64 	%p181, %rd1312, %rd1409;
	selp.u64 	%rd1410, 1, 0, %p181;
	add.s64 	%rd1411, %rd1408, %rd1410;
	mul.lo.s64 	%rd1412, %rd26, %rd1406;
	mul.hi.u64 	%rd1413, %rd1406, %rd26;
	add.s64 	%rd1414, %rd1412, %rd1330;
	setp.lt.u64 	%p182, %rd1414, %rd1412;
	selp.u64 	%rd1415, 1, 0, %p182;
	add.s64 	%rd34, %rd1411, %rd1414;
	setp.lt.u64 	%p183, %rd34, %rd1411;
	selp.u64 	%rd1416, 1, 0, %p183;
	add.s64 	%rd1417, %rd1413, %rd1415;
	add.s64 	%rd1418, %rd1417, %rd1416;
	mul.lo.s64 	%rd1419, %rd27, %rd1406;
	mul.hi.u64 	%rd1420, %rd1406, %rd27;
	add.s64 	%rd1421, %rd1419, %rd1358;
	setp.lt.u64 	%p184, %rd1421, %rd1419;
	selp.u64 	%rd1422, 1, 0, %p184;
	add.s64 	%rd35, %rd1418, %rd1421;
	setp.lt.u64 	%p185, %rd35, %rd1418;
	selp.u64 	%rd1423, 1, 0, %p185;
	add.s64 	%rd1424, %rd1420, %rd1422;
	add.s64 	%rd1425, %rd1424, %rd1423;
	mul.lo.s64 	%rd1426, %rd25, %rd1406;
	mul.hi.u64 	%rd1427, %rd1406, %rd25;
	add.s64 	%rd1428, %rd1426, %rd1385;
	setp.lt.u64 	%p186, %rd1428, %rd1426;
	selp.u64 	%rd1429, 1, 0, %p186;
	add.s64 	%rd36, %rd1425, %rd1428;
	setp.lt.u64 	%p187, %rd36, %rd1425;
	selp.u64 	%rd1430, 1, 0, %p187;
	add.s64 	%rd1431, %rd1427, %rd1429;
	add.s64 	%rd37, %rd1431, %rd1430;
	setp.ne.s64 	%p188, %rd37, 0;
	@%p188 bra 	$L__BB2_111;
$L__BB2_6:
	mul.lo.s64 	%rd1434, %rd32, %rd34;
	mul.lo.s64 	%rd1435, %rd1434, %rd33;
	mul.hi.u64 	%rd1436, %rd1434, %rd33;
	not.b64 	%rd1437, %rd1435;
	setp.gt.u64 	%p192, %rd34, %rd1437;
	selp.u64 	%rd1438, 1, 0, %p192;
	add.s64 	%rd1439, %rd1436, %rd1438;
	mul.lo.s64 	%rd1440, %rd26, %rd1434;
	mul.hi.u64 	%rd1441, %rd1434, %rd26;
	add.s64 	%rd1442, %rd1440, %rd35;
	setp.lt.u64 	%p193, %rd1442, %rd1440;
	selp.u64 	%rd1443, 1, 0, %p193;
	add.s64 	%rd42, %rd1439, %rd1442;
	setp.lt.u64 	%p194, %rd42, %rd1439;
	selp.u64 	%rd1444, 1, 0, %p194;
	add.s64 	%rd1445, %rd1441, %rd1443;
	add.s64 	%rd1446, %rd1445, %rd1444;
	mul.lo.s64 	%rd1447, %rd27, %rd1434;
	mul.hi.u64 	%rd1448, %rd1434, %rd27;
	add.s64 	%rd1449, %rd1447, %rd36;
	setp.lt.u64 	%p195, %rd1449, %rd1447;
	selp.u64 	%rd1450, 1, 0, %p195;
	add.s64 	%rd43, %rd1446, %rd1449;
	setp.lt.u64 	%p196, %rd43, %rd1446;
	selp.u64 	%rd1451, 1, 0, %p196;
	add.s64 	%rd1452, %rd1448, %rd1450;
	add.s64 	%rd1453, %rd1452, %rd1451;
	mul.lo.s64 	%rd1454, %rd25, %rd1434;
	mul.hi.u64 	%rd1455, %rd1434, %rd25;
	add.s64 	%rd1456, %rd1454, %rd7055;
	setp.lt.u64 	%p197, %rd1456, %rd1454;
	selp.u64 	%rd1457, 1, 0, %p197;
	add.s64 	%rd44, %rd1453, %rd1456;
	setp.lt.u64 	%p198, %rd44, %rd1453;
	selp.u64 	%rd1458, 1, 0, %p198;
	add.s64 	%rd1459, %rd1455, %rd1457;
	add.s64 	%rd45, %rd1459, %rd1458;
	setp.eq.s64 	%p199, %rd45, 0;
	@%p199 bra 	$L__BB2_9;
	add.s64 	%rd46, %rd7054, %rd45;
	setp.ge.u64 	%p200, %rd46, %rd7054;
	mov.u64 	%rd7054, %rd46;
	@%p200 bra 	$L__BB2_9;
	add.s64 	%rd7053, %rd7053, 1;
	setp.eq.s64 	%p201, %rd7053, 0;
	selp.u64 	%rd1460, 1, 0, %p201;
	add.s64 	%rd7052, %rd7052, %rd1460;
$L__BB2_9:
	mul.lo.s64 	%rd1461, %rd32, %rd42;
	mul.lo.s64 	%rd1462, %rd1461, %rd33;
	mul.hi.u64 	%rd1463, %rd1461, %rd33;
	not.b64 	%rd1464, %rd1462;
	setp.gt.u64 	%p202, %rd42, %rd1464;
	selp.u64 	%rd1465, 1, 0, %p202;
	add.s64 	%rd1466, %rd1463, %rd1465;
	mul.lo.s64 	%rd1467, %rd26, %rd1461;
	mul.hi.u64 	%rd1468, %rd1461, %rd26;
	add.s64 	%rd1469, %rd1467, %rd43;
	setp.lt.u64 	%p203, %rd1469, %rd1467;
	selp.u64 	%rd1470, 1, 0, %p203;
	add.s64 	%rd52, %rd1466, %rd1469;
	setp.lt.u64 	%p204, %rd52, %rd1466;
	selp.u64 	%rd1471, 1, 0, %p204;
	add.s64 	%rd1472, %rd1468, %rd1470;
	add.s64 	%rd1473, %rd1472, %rd1471;
	mul.lo.s64 	%rd1474, %rd27, %rd1461;
	mul.hi.u64 	%rd1475, %rd1461, %rd27;
	add.s64 	%rd1476, %rd1474, %rd44;
	setp.lt.u64 	%p205, %rd1476, %rd1474;
	selp.u64 	%rd1477, 1, 0, %p205;
	add.s64 	%rd53, %rd1473, %rd1476;
	setp.lt.u64 	%p206, %rd53, %rd1473;
	selp.u64 	%rd1478, 1, 0, %p206;
	add.s64 	%rd1479, %rd1475, %rd1477;
	add.s64 	%rd1480, %rd1479, %rd1478;
	mul.lo.s64 	%rd1481, %rd25, %rd1461;
	mul.hi.u64 	%rd1482, %rd1461, %rd25;
	add.s64 	%rd1483, %rd1481, %rd7054;
	setp.lt.u64 	%p207, %rd1483, %rd1481;
	selp.u64 	%rd1484, 1, 0, %p207;
	add.s64 	%rd54, %rd1480, %rd1483;
	setp.lt.u64 	%p208, %rd54, %rd1480;
	selp.u64 	%rd1485, 1, 0, %p208;
	add.s64 	%rd1486, %rd1482, %rd1484;
	add.s64 	%rd55, %rd1486, %rd1485;
	setp.eq.s64 	%p209, %rd55, 0;
	@%p209 bra 	$L__BB2_11;
	add.s64 	%rd56, %rd7053, %rd55;
	setp.lt.u64 	%p210, %rd56, %rd7053;
	selp.u64 	%rd1487, 1, 0, %p210;
	add.s64 	%rd7052, %rd7052, %rd1487;
	mov.u64 	%rd7053, %rd56;
$L__BB2_11:
	mul.lo.s64 	%rd1488, %rd32, %rd52;
	mul.lo.s64 	%rd1489, %rd1488, %rd33;
	mul.hi.u64 	%rd1490, %rd1488, %rd33;
	not.b64 	%rd1491, %rd1489;
	setp.gt.u64 	%p212, %rd52, %rd1491;
	selp.u64 	%rd1492, 1, 0, %p212;
	add.s64 	%rd1493, %rd1490, %rd1492;
	mul.lo.s64 	%rd1494, %rd26, %rd1488;
	mul.hi.u64 	%rd1495, %rd1488, %rd26;
	add.s64 	%rd1496, %rd1494, %rd53;
	setp.lt.u64 	%p213, %rd1496, %rd1494;
	selp.u64 	%rd1497, 1, 0, %p213;
	add.s64 	%rd60, %rd1493, %rd1496;
	setp.lt.u64 	%p214, %rd60, %rd1493;
	selp.u64 	%rd1498, 1, 0, %p214;
	add.s64 	%rd1499, %rd1495, %rd1497;
	add.s64 	%rd1500, %rd1499, %rd1498;
	mul.lo.s64 	%rd1501, %rd27, %rd1488;
	mul.hi.u64 	%rd1502, %rd1488, %rd27;
	add.s64 	%rd1503, %rd1501, %rd54;
	setp.lt.u64 	%p215, %rd1503, %rd1501;
	selp.u64 	%rd1504, 1, 0, %p215;
	add.s64 	%rd61, %rd1500, %rd1503;
	setp.lt.u64 	%p216, %rd61, %rd1500;
	selp.u64 	%rd1505, 1, 0, %p216;
	add.s64 	%rd1506, %rd1502, %rd1504;
	add.s64 	%rd1507, %rd1506, %rd1505;
	mul.lo.s64 	%rd1508, %rd25, %rd1488;
	mul.hi.u64 	%rd1509, %rd1488, %rd25;
	add.s64 	%rd1510, %rd1508, %rd7053;
	setp.lt.u64 	%p217, %rd1510, %rd1508;
	selp.u64 	%rd1511, 1, 0, %p217;
	add.s64 	%rd62, %rd1507, %rd1510;
	setp.lt.u64 	%p218, %rd62, %rd1507;
	selp.u64 	%rd1512, 1, 0, %p218;
	add.s64 	%rd1513, %rd1509, %rd1511;
	add.s64 	%rd1514, %rd1513, %rd1512;
	add.s64 	%rd63, %rd7052, %rd1514;
	setp.lt.u64 	%p219, %rd60, %rd33;
	selp.u64 	%rd64, 1, 0, %p219;
	setp.lt.u64 	%p220, %rd61, %rd26;
	setp.eq.s64 	%p221, %rd61, %rd26;
	and.pred  	%p222, %p219, %p221;
	or.pred  	%p224, %p220, %p222;
	selp.u64 	%rd65, 1, 0, %p224;
	setp.lt.u64 	%p225, %rd62, %rd27;
	setp.eq.s64 	%p226, %rd62, %rd27;
	and.pred  	%p227, %p226, %p224;
	or.pred  	%p1, %p225, %p227;
	setp.lt.u64 	%p229, %rd63, %rd25;
	mov.pred 	%p2749, 0;
	@%p229 bra 	$L__BB2_13;
	not.pred 	%p230, %p1;
	setp.ne.s64 	%p231, %rd63, %rd25;
	or.pred  	%p2749, %p231, %p230;
$L__BB2_13:
	selp.u64 	%rd1515, 1, 0, %p1;
	add.s64 	%rd1516, %rd25, %rd1515;
	selp.b64 	%rd1517, %rd1516, 0, %p2749;
	sub.s64 	%rd70, %rd63, %rd1517;
	add.s64 	%rd1518, %rd27, %rd65;
	selp.b64 	%rd1519, %rd1518, 0, %p2749;
	sub.s64 	%rd71, %rd62, %rd1519;
	add.s64 	%rd1520, %rd26, %rd64;
	selp.b64 	%rd1521, %rd1520, 0, %p2749;
	sub.s64 	%rd72, %rd61, %rd1521;
	selp.b64 	%rd1522, %rd33, 0, %p2749;
	sub.s64 	%rd73, %rd60, %rd1522;
	mul.lo.s64 	%rd1523, %rd7327, %rd7327;
	mul.hi.u64 	%rd1524, %rd7327, %rd7327;
	mul.lo.s64 	%rd1525, %rd7328, %rd7327;
	mul.hi.u64 	%rd1526, %rd7327, %rd7328;
	add.s64 	%rd1527, %rd1525, %rd1524;
	setp.lt.u64 	%p232, %rd1527, %rd1525;
	selp.u64 	%rd1528, 1, 0, %p232;
	add.s64 	%rd1529, %rd1526, %rd1528;
	mul.lo.s64 	%rd1530, %rd7329, %rd7327;
	mul.hi.u64 	%rd1531, %rd7327, %rd7329;
	add.s64 	%rd1532, %rd1530, %rd1529;
	setp.lt.u64 	%p233, %rd1532, %rd1530;
	selp.u64 	%rd1533, 1, 0, %p233;
	add.s64 	%rd1534, %rd1531, %rd1533;
	mul.lo.s64 	%rd1535, %rd7330, %rd7327;
	mul.hi.u64 	%rd1536, %rd7327, %rd7330;
	add.s64 	%rd1537, %rd1535, %rd1534;
	setp.lt.u64 	%p234, %rd1537, %rd1535;
	selp.u64 	%rd1538, 1, 0, %p234;
	add.s64 	%rd1539, %rd1536, %rd1538;
	mul.hi.u64 	%rd1540, %rd7328, %rd7327;
	add.s64 	%rd1541, %rd1527, %rd1525;
	setp.lt.u64 	%p235, %rd1541, %rd1527;
	selp.u64 	%rd1542, 1, 0, %p235;
	add.s64 	%rd1543, %rd1540, %rd1542;
	mul.lo.s64 	%rd1544, %rd7328, %rd7328;
	mul.hi.u64 	%rd1545, %rd7328, %rd7328;
	add.s64 	%rd1546, %rd1544, %rd1532;
	setp.lt.u64 	%p236, %rd1546, %rd1544;
	selp.u64 	%rd1547, 1, 0, %p236;
	add.s64 	%rd1548, %rd1546, %rd1543;
	setp.lt.u64 	%p237, %rd1548, %rd1546;
	selp.u64 	%rd1549, 1, 0, %p237;
	add.s64 	%rd1550, %rd1545, %rd1547;
	add.s64 	%rd1551, %rd1550, %rd1549;
	mul.lo.s64 	%rd1552, %rd7329, %rd7328;
	mul.hi.u64 	%rd1553, %rd7328, %rd7329;
	add.s64 	%rd1554, %rd1552, %rd1537;
	setp.lt.u64 	%p238, %rd1554, %rd1552;
	selp.u64 	%rd1555, 1, 0, %p238;
	add.s64 	%rd1556, %rd1554, %rd1551;
	setp.lt.u64 	%p239, %rd1556, %rd1554;
	selp.u64 	%rd1557, 1, 0, %p239;
	add.s64 	%rd1558, %rd1553, %rd1555;
	add.s64 	%rd1559, %rd1558, %rd1557;
	mul.lo.s64 	%rd1560, %rd7330, %rd7328;
	mul.hi.u64 	%rd1561, %rd7328, %rd7330;
	add.s64 	%rd1562, %rd1560, %rd1539;
	setp.lt.u64 	%p240, %rd1562, %rd1560;
	selp.u64 	%rd1563, 1, 0, %p240;
	add.s64 	%rd1564, %rd1562, %rd1559;
	setp.lt.u64 	%p241, %rd1564, %rd1562;
	selp.u64 	%rd1565, 1, 0, %p241;
	add.s64 	%rd1566, %rd1561, %rd1563;
	add.s64 	%rd1567, %rd1566, %rd1565;
	mul.hi.u64 	%rd1568, %rd7329, %rd7327;
	add.s64 	%rd1569, %rd1530, %rd1548;
	setp.lt.u64 	%p242, %rd1569, %rd1530;
	selp.u64 	%rd1570, 1, 0, %p242;
	add.s64 	%rd1571, %rd1568, %rd1570;
	mul.hi.u64 	%rd1572, %rd7329, %rd7328;
	add.s64 	%rd1573, %rd1552, %rd1556;
	setp.lt.u64 	%p243, %rd1573, %rd1552;
	selp.u64 	%rd1574, 1, 0, %p243;
	add.s64 	%rd1575, %rd1573, %rd1571;
	setp.lt.u64 	%p244, %rd1575, %rd1573;
	selp.u64 	%rd1576, 1, 0, %p244;
	add.s64 	%rd1577, %rd1572, %rd1574;
	add.s64 	%rd1578, %rd1577, %rd1576;
	mul.lo.s64 	%rd1579, %rd7329, %rd7329;
	mul.hi.u64 	%rd1580, %rd7329, %rd7329;
	add.s64 	%rd1581, %rd1579, %rd1564;
	setp.lt.u64 	%p245, %rd1581, %rd1579;
	selp.u64 	%rd1582, 1, 0, %p245;
	add.s64 	%rd1583, %rd1581, %rd1578;
	setp.lt.u64 	%p246, %rd1583, %rd1581;
	selp.u64 	%rd1584, 1, 0, %p246;
	add.s64 	%rd1585, %rd1580, %rd1582;
	add.s64 	%rd1586, %rd1585, %rd1584;
	mul.lo.s64 	%rd1587, %rd7330, %rd7329;
	mul.hi.u64 	%rd1588, %rd7329, %rd7330;
	add.s64 	%rd1589, %rd1587, %rd1567;
	setp.lt.u64 	%p247, %rd1589, %rd1587;
	selp.u64 	%rd1590, 1, 0, %p247;
	add.s64 	%rd1591, %rd1589, %rd1586;
	setp.lt.u64 	%p248, %rd1591, %rd1589;
	selp.u64 	%rd1592, 1, 0, %p248;
	add.s64 	%rd1593, %rd1588, %rd1590;
	add.s64 	%rd1594, %rd1593, %rd1592;
	mul.hi.u64 	%rd1595, %rd7330, %rd7327;
	add.s64 	%rd1596, %rd1535, %rd1575;
	setp.lt.u64 	%p249, %rd1596, %rd1535;
	selp.u64 	%rd1597, 1, 0, %p249;
	add.s64 	%rd1598, %rd1595, %rd1597;
	mul.hi.u64 	%rd1599, %rd7330, %rd7328;
	add.s64 	%rd1600, %rd1560, %rd1583;
	setp.lt.u64 	%p250, %rd1600, %rd1560;
	selp.u64 	%rd1601, 1, 0, %p250;
	add.s64 	%rd7064, %rd1600, %rd1598;
	setp.lt.u64 	%p251, %rd7064, %rd1600;
	selp.u64 	%rd1602, 1, 0, %p251;
	add.s64 	%rd1603, %rd1599, %rd1601;
	add.s64 	%rd1604, %rd1603, %rd1602;
	mul.hi.u64 	%rd1605, %rd7330, %rd7329;
	add.s64 	%rd1606, %rd1587, %rd1591;
	setp.lt.u64 	%p252, %rd1606, %rd1587;
	selp.u64 	%rd1607, 1, 0, %p252;
	add.s64 	%rd7063, %rd1606, %rd1604;
	setp.lt.u64 	%p253, %rd7063, %rd1606;
	selp.u64 	%rd1608, 1, 0, %p253;
	add.s64 	%rd1609, %rd1605, %rd1607;
	add.s64 	%rd1610, %rd1609, %rd1608;
	mul.lo.s64 	%rd1611, %rd7330, %rd7330;
	mul.hi.u64 	%rd1612, %rd7330, %rd7330;
	add.s64 	%rd1613, %rd1611, %rd1594;
	setp.lt.u64 	%p254, %rd1613, %rd1611;
	selp.u64 	%rd1614, 1, 0, %p254;
	add.s64 	%rd7062, %rd1613, %rd1610;
	setp.lt.u64 	%p255, %rd7062, %rd1613;
	selp.u64 	%rd1615, 1, 0, %p255;
	add.s64 	%rd1616, %rd1612, %rd1614;
	add.s64 	%rd7061, %rd1616, %rd1615;
	mul.lo.s64 	%rd1617, %rd32, %rd1523;
	mul.lo.s64 	%rd1618, %rd1617, %rd33;
	mul.hi.u64 	%rd1619, %rd1617, %rd33;
	not.b64 	%rd1620, %rd1618;
	setp.gt.u64 	%p256, %rd1523, %rd1620;
	selp.u64 	%rd1621, 1, 0, %p256;
	add.s64 	%rd1622, %rd1619, %rd1621;
	mul.lo.s64 	%rd1623, %rd26, %rd1617;
	mul.hi.u64 	%rd1624, %rd1617, %rd26;
	add.s64 	%rd1625, %rd1623, %rd1541;
	setp.lt.u64 	%p257, %rd1625, %rd1623;
	selp.u64 	%rd1626, 1, 0, %p257;
	add.s64 	%rd78, %rd1622, %rd1625;
	setp.lt.u64 	%p258, %rd78, %rd1622;
	selp.u64 	%rd1627, 1, 0, %p258;
	add.s64 	%rd1628, %rd1624, %rd1626;
	add.s64 	%rd1629, %rd1628, %rd1627;
	mul.lo.s64 	%rd1630, %rd27, %rd1617;
	mul.hi.u64 	%rd1631, %rd1617, %rd27;
	add.s64 	%rd1632, %rd1630, %rd1569;
	setp.lt.u64 	%p259, %rd1632, %rd1630;
	selp.u64 	%rd1633, 1, 0, %p259;
	add.s64 	%rd79, %rd1629, %rd1632;
	setp.lt.u64 	%p260, %rd79, %rd1629;
	selp.u64 	%rd1634, 1, 0, %p260;
	add.s64 	%rd1635, %rd1631, %rd1633;
	add.s64 	%rd1636, %rd1635, %rd1634;
	mul.lo.s64 	%rd1637, %rd25, %rd1617;
	mul.hi.u64 	%rd1638, %rd1617, %rd25;
	add.s64 	%rd1639, %rd1637, %rd1596;
	setp.lt.u64 	%p261, %rd1639, %rd1637;
	selp.u64 	%rd1640, 1, 0, %p261;
	add.s64 	%rd80, %rd1636, %rd1639;
	setp.lt.u64 	%p262, %rd80, %rd1636;
	selp.u64 	%rd1641, 1, 0, %p262;
	add.s64 	%rd1642, %rd1638, %rd1640;
	add.s64 	%rd81, %rd1642, %rd1641;
	setp.ne.s64 	%p263, %rd81, 0;
	@%p263 bra 	$L__BB2_114;
$L__BB2_14:
	mul.lo.s64 	%rd1645, %rd32, %rd78;
	mul.lo.s64 	%rd1646, %rd1645, %rd33;
	mul.hi.u64 	%rd1647, %rd1645, %rd33;
	not.b64 	%rd1648, %rd1646;
	setp.gt.u64 	%p267, %rd78, %rd1648;
	selp.u64 	%rd1649, 1, 0, %p267;
	add.s64 	%rd1650, %rd1647, %rd1649;
	mul.lo.s64 	%rd1651, %rd26, %rd1645;
	mul.hi.u64 	%rd1652, %rd1645, %rd26;
	add.s64 	%rd1653, %rd1651, %rd79;
	setp.lt.u64 	%p268, %rd1653, %rd1651;
	selp.u64 	%rd1654, 1, 0, %p268;
	add.s64 	%rd86, %rd1650, %rd1653;
	setp.lt.u64 	%p269, %rd86, %rd1650;
	selp.u64 	%rd1655, 1, 0, %p269;
	add.s64 	%rd1656, %rd1652, %rd1654;
	add.s64 	%rd1657, %rd1656, %rd1655;
	mul.lo.s64 	%rd1658, %rd27, %rd1645;
	mul.hi.u64 	%rd1659, %rd1645, %rd27;
	add.s64 	%rd1660, %rd1658, %rd80;
	setp.lt.u64 	%p270, %rd1660, %rd1658;
	selp.u64 	%rd1661, 1, 0, %p270;
	add.s64 	%rd87, %rd1657, %rd1660;
	setp.lt.u64 	%p271, %rd87, %rd1657;
	selp.u64 	%rd1662, 1, 0, %p271;
	add.s64 	%rd1663, %rd1659, %rd1661;
	add.s64 	%rd1664, %rd1663, %rd1662;
	mul.lo.s64 	%rd1665, %rd25, %rd1645;
	mul.hi.u64 	%rd1666, %rd1645, %rd25;
	add.s64 	%rd1667, %rd1665, %rd7064;
	setp.lt.u64 	%p272, %rd1667, %rd1665;
	selp.u64 	%rd1668, 1, 0, %p272;
	add.s64 	%rd88, %rd1664, %rd1667;
	setp.lt.u64 	%p273, %rd88, %rd1664;
	selp.u64 	%rd1669, 1, 0, %p273;
	add.s64 	%rd1670, %rd1666, %rd1668;
	add.s64 	%rd89, %rd1670, %rd1669;
	setp.eq.s64 	%p274, %rd89, 0;
	@%p274 bra 	$L__BB2_17;
	add.s64 	%rd90, %rd7063, %rd89;
	setp.ge.u64 	%p275, %rd90, %rd7063;
	mov.u64 	%rd7063, %rd90;
	@%p275 bra 	$L__BB2_17;
	add.s64 	%rd7062, %rd7062, 1;
	setp.eq.s64 	%p276, %rd7062, 0;
	selp.u64 	%rd1671, 1, 0, %p276;
	add.s64 	%rd7061, %rd7061, %rd1671;
$L__BB2_17:
	mul.lo.s64 	%rd1672, %rd32, %rd86;
	mul.lo.s64 	%rd1673, %rd1672, %rd33;
	mul.hi.u64 	%rd1674, %rd1672, %rd33;
	not.b64 	%rd1675, %rd1673;
	setp.gt.u64 	%p277, %rd86, %rd1675;
	selp.u64 	%rd1676, 1, 0, %p277;
	add.s64 	%rd1677, %rd1674, %rd1676;
	mul.lo.s64 	%rd1678, %rd26, %rd1672;
	mul.hi.u64 	%rd1679, %rd1672, %rd26;
	add.s64 	%rd1680, %rd1678, %rd87;
	setp.lt.u64 	%p278, %rd1680, %rd1678;
	selp.u64 	%rd1681, 1, 0, %p278;
	add.s64 	%rd96, %rd1677, %rd1680;
	setp.lt.u64 	%p279, %rd96, %rd1677;
	selp.u64 	%rd1682, 1, 0, %p279;
	add.s64 	%rd1683, %rd1679, %rd1681;
	add.s64 	%rd1684, %rd1683, %rd1682;
	mul.lo.s64 	%rd1685, %rd27, %rd1672;
	mul.hi.u64 	%rd1686, %rd1672, %rd27;
	add.s64 	%rd1687, %rd1685, %rd88;
	setp.lt.u64 	%p280, %rd1687, %rd1685;
	selp.u64 	%rd1688, 1, 0, %p280;
	add.s64 	%rd97, %rd1684, %rd1687;
	setp.lt.u64 	%p281, %rd97, %rd1684;
	selp.u64 	%rd1689, 1, 0, %p281;
	add.s64 	%rd1690, %rd1686, %rd1688;
	add.s64 	%rd1691, %rd1690, %rd1689;
	mul.lo.s64 	%rd1692, %rd25, %rd1672;
	mul.hi.u64 	%rd1693, %rd1672, %rd25;
	add.s64 	%rd1694, %rd1692, %rd7063;
	setp.lt.u64 	%p282, %rd1694, %rd1692;
	selp.u64 	%rd1695, 1, 0, %p282;
	add.s64 	%rd98, %rd1691, %rd1694;
	setp.lt.u64 	%p283, %rd98, %rd1691;
	selp.u64 	%rd1696, 1, 0, %p283;
	add.s64 	%rd1697, %rd1693, %rd1695;
	add.s64 	%rd99, %rd1697, %rd1696;
	setp.eq.s64 	%p284, %rd99, 0;
	@%p284 bra 	$L__BB2_19;
	add.s64 	%rd100, %rd7062, %rd99;
	setp.lt.u64 	%p285, %rd100, %rd7062;
	selp.u64 	%rd1698, 1, 0, %p285;
	add.s64 	%rd7061, %rd7061, %rd1698;
	mov.u64 	%rd7062, %rd100;
$L__BB2_19:
	mul.lo.s64 	%rd1699, %rd32, %rd96;
	mul.lo.s64 	%rd1700, %rd1699, %rd33;
	mul.hi.u64 	%rd1701, %rd1699, %rd33;
	not.b64 	%rd1702, %rd1700;
	setp.gt.u64 	%p287, %rd96, %rd1702;
	selp.u64 	%rd1703, 1, 0, %p287;
	add.s64 	%rd1704, %rd1701, %rd1703;
	mul.lo.s64 	%rd1705, %rd26, %rd1699;
	mul.hi.u64 	%rd1706, %rd1699, %rd26;
	add.s64 	%rd1707, %rd1705, %rd97;
	setp.lt.u64 	%p288, %rd1707, %rd1705;
	selp.u64 	%rd1708, 1, 0, %p288;
	add.s64 	%rd104, %rd1704, %rd1707;
	setp.lt.u64 	%p289, %rd104, %rd1704;
	selp.u64 	%rd1709, 1, 0, %p289;
	add.s64 	%rd1710, %rd1706, %rd1708;
	add.s64 	%rd1711, %rd1710, %rd1709;
	mul.lo.s64 	%rd1712, %rd27, %rd1699;
	mul.hi.u64 	%rd1713, %rd1699, %rd27;
	add.s64 	%rd1714, %rd1712, %rd98;
	setp.lt.u64 	%p290, %rd1714, %rd1712;
	selp.u64 	%rd1715, 1, 0, %p290;
	add.s64 	%rd105, %rd1711, %rd1714;
	setp.lt.u64 	%p291, %rd105, %rd1711;
	selp.u64 	%rd1716, 1, 0, %p291;
	add.s64 	%rd1717, %rd1713, %rd1715;
	add.s64 	%rd1718, %rd1717, %rd1716;
	mul.lo.s64 	%rd1719, %rd25, %rd1699;
	mul.hi.u64 	%rd1720, %rd1699, %rd25;
	add.s64 	%rd1721, %rd1719, %rd7062;
	setp.lt.u64 	%p292, %rd1721, %rd1719;
	selp.u64 	%rd1722, 1, 0, %p292;
	add.s64 	%rd106, %rd1718, %rd1721;
	setp.lt.u64 	%p293, %rd106, %rd1718;
	selp.u64 	%rd1723, 1, 0, %p293;
	add.s64 	%rd1724, %rd1720, %rd1722;
	add.s64 	%rd1725, %rd1724, %rd1723;
	add.s64 	%rd107, %rd7061, %rd1725;
	setp.lt.u64 	%p294, %rd104, %rd33;
	setp.lt.u64 	%p295, %rd105, %rd26;
	setp.eq.s64 	%p296, %rd105, %rd26;
	and.pred  	%p297, %p294, %p296;
	or.pred  	%p299, %p295, %p297;
	setp.lt.u64 	%p300, %rd106, %rd27;
	setp.eq.s64 	%p301, %rd106, %rd27;
	and.pred  	%p302, %p301, %p299;
	or.pred  	%p4, %p300, %p302;
	setp.lt.u64 	%p304, %rd107, %rd25;
	mov.pred 	%p2750, 0;
	@%p304 bra 	$L__BB2_21;
	not.pred 	%p305, %p4;
	setp.ne.s64 	%p306, %rd107, %rd25;
	or.pred  	%p2750, %p306, %p305;
$L__BB2_21:
	selp.u64 	%rd1726, 1, 0, %p4;
	add.s64 	%rd1727, %rd25, %rd1726;
	selp.b64 	%rd1728, %rd1727, 0, %p2750;
	sub.s64 	%rd112, %rd107, %rd1728;
	setp.lt.u64 	%p307, %rd105, %rd26;
	setp.lt.u64 	%p308, %rd104, %rd33;
	setp.eq.s64 	%p309, %rd105, %rd26;
	and.pred  	%p310, %p308, %p309;
	or.pred  	%p311, %p307, %p310;
	selp.u64 	%rd1729, 1, 0, %p311;
	add.s64 	%rd1730, %rd27, %rd1729;
	selp.b64 	%rd1731, %rd1730, 0, %p2750;
	sub.s64 	%rd113, %rd106, %rd1731;
	selp.u64 	%rd1732, 1, 0, %p308;
	add.s64 	%rd1733, %rd26, %rd1732;
	selp.b64 	%rd1734, %rd1733, 0, %p2750;
	sub.s64 	%rd114, %rd105, %rd1734;
	selp.b64 	%rd1735, %rd33, 0, %p2750;
	sub.s64 	%rd115, %rd104, %rd1735;
	mul.lo.s64 	%rd1736, %rd115, %rd115;
	mul.hi.u64 	%rd1737, %rd115, %rd115;
	mul.lo.s64 	%rd1738, %rd114, %rd115;
	mul.hi.u64 	%rd1739, %rd115, %rd114;
	add.s64 	%rd1740, %rd1738, %rd1737;
	setp.lt.u64 	%p312, %rd1740, %rd1738;
	selp.u64 	%rd1741, 1, 0, %p312;
	add.s64 	%rd1742, %rd1739, %rd1741;
	mul.lo.s64 	%rd1743, %rd113, %rd115;
	mul.hi.u64 	%rd1744, %rd115, %rd113;
	add.s64 	%rd1745, %rd1743, %rd1742;
	setp.lt.u64 	%p313, %rd1745, %rd1743;
	selp.u64 	%rd1746, 1, 0, %p313;
	add.s64 	%rd1747, %rd1744, %rd1746;
	mul.lo.s64 	%rd1748, %rd112, %rd115;
	mul.hi.u64 	%rd1749, %rd115, %rd112;
	add.s64 	%rd1750, %rd1748, %rd1747;
	setp.lt.u64 	%p314, %rd1750, %rd1748;
	selp.u64 	%rd1751, 1, 0, %p314;
	add.s64 	%rd1752, %rd1749, %rd1751;
	mul.hi.u64 	%rd1753, %rd114, %rd115;
	add.s64 	%rd1754, %rd1740, %rd1738;
	setp.lt.u64 	%p315, %rd1754, %rd1740;
	selp.u64 	%rd1755, 1, 0, %p315;
	add.s64 	%rd1756, %rd1753, %rd1755;
	mul.lo.s64 	%rd1757, %rd114, %rd114;
	mul.hi.u64 	%rd1758, %rd114, %rd114;
	add.s64 	%rd1759, %rd1757, %rd1745;
	setp.lt.u64 	%p316, %rd1759, %rd1757;
	selp.u64 	%rd1760, 1, 0, %p316;
	add.s64 	%rd1761, %rd1759, %rd1756;
	setp.lt.u64 	%p317, %rd1761, %rd1759;
	selp.u64 	%rd1762, 1, 0, %p317;
	add.s64 	%rd1763, %rd1758, %rd1760;
	add.s64 	%rd1764, %rd1763, %rd1762;
	mul.lo.s64 	%rd1765, %rd113, %rd114;
	mul.hi.u64 	%rd1766, %rd114, %rd113;
	add.s64 	%rd1767, %rd1765, %rd1750;
	setp.lt.u64 	%p318, %rd1767, %rd1765;
	selp.u64 	%rd1768, 1, 0, %p318;
	add.s64 	%rd1769, %rd1767, %rd1764;
	setp.lt.u64 	%p319, %rd1769, %rd1767;
	selp.u64 	%rd1770, 1, 0, %p319;
	add.s64 	%rd1771, %rd1766, %rd1768;
	add.s64 	%rd1772, %rd1771, %rd1770;
	mul.lo.s64 	%rd1773, %rd112, %rd114;
	mul.hi.u64 	%rd1774, %rd114, %rd112;
	add.s64 	%rd1775, %rd1773, %rd1752;
	setp.lt.u64 	%p320, %rd1775, %rd1773;
	selp.u64 	%rd1776, 1, 0, %p320;
	add.s64 	%rd1777, %rd1775, %rd1772;
	setp.lt.u64 	%p321, %rd1777, %rd1775;
	selp.u64 	%rd1778, 1, 0, %p321;
	add.s64 	%rd1779, %rd1774, %rd1776;
	add.s64 	%rd1780, %rd1779, %rd1778;
	mul.hi.u64 	%rd1781, %rd113, %rd115;
	add.s64 	%rd1782, %rd1743, %rd1761;
	setp.lt.u64 	%p322, %rd1782, %rd1743;
	selp.u64 	%rd1783, 1, 0, %p322;
	add.s64 	%rd1784, %rd1781, %rd1783;
	mul.hi.u64 	%rd1785, %rd113, %rd114;
	add.s64 	%rd1786, %rd1765, %rd1769;
	setp.lt.u64 	%p323, %rd1786, %rd1765;
	selp.u64 	%rd1787, 1, 0, %p323;
	add.s64 	%rd1788, %rd1786, %rd1784;
	setp.lt.u64 	%p324, %rd1788, %rd1786;
	selp.u64 	%rd1789, 1, 0, %p324;
	add.s64 	%rd1790, %rd1785, %rd1787;
	add.s64 	%rd1791, %rd1790, %rd1789;
	mul.lo.s64 	%rd1792, %rd113, %rd113;
	mul.hi.u64 	%rd1793, %rd113, %rd113;
	add.s64 	%rd1794, %rd1792, %rd1777;
	setp.lt.u64 	%p325, %rd1794, %rd1792;
	selp.u64 	%rd1795, 1, 0, %p325;
	add.s64 	%rd1796, %rd1794, %rd1791;
	setp.lt.u64 	%p326, %rd1796, %rd1794;
	selp.u64 	%rd1797, 1, 0, %p326;
	add.s64 	%rd1798, %rd1793, %rd1795;
	add.s64 	%rd1799, %rd1798, %rd1797;
	mul.lo.s64 	%rd1800, %rd112, %rd113;
	mul.hi.u64 	%rd1801, %rd113, %rd112;
	add.s64 	%rd1802, %rd1800, %rd1780;
	setp.lt.u64 	%p327, %rd1802, %rd1800;
	selp.u64 	%rd1803, 1, 0, %p327;
	add.s64 	%rd1804, %rd1802, %rd1799;
	setp.lt.u64 	%p328, %rd1804, %rd1802;
	selp.u64 	%rd1805, 1, 0, %p328;
	add.s64 	%rd1806, %rd1801, %rd1803;
	add.s64 	%rd1807, %rd1806, %rd1805;
	mul.hi.u64 	%rd1808, %rd112, %rd115;
	add.s64 	%rd1809, %rd1748, %rd1788;
	setp.lt.u64 	%p329, %rd1809, %rd1748;
	selp.u64 	%rd1810, 1, 0, %p329;
	add.s64 	%rd1811, %rd1808, %rd1810;
	mul.hi.u64 	%rd1812, %rd112, %rd114;
	add.s64 	%rd1813, %rd1773, %rd1796;
	setp.lt.u64 	%p330, %rd1813, %rd1773;
	selp.u64 	%rd1814, 1, 0, %p330;
	add.s64 	%rd7073, %rd1813, %rd1811;
	setp.lt.u64 	%p331, %rd7073, %rd1813;
	selp.u64 	%rd1815, 1, 0, %p331;
	add.s64 	%rd1816, %rd1812, %rd1814;
	add.s64 	%rd1817, %rd1816, %rd1815;
	mul.hi.u64 	%rd1818, %rd112, %rd113;
	add.s64 	%rd1819, %rd1800, %rd1804;
	setp.lt.u64 	%p332, %rd1819, %rd1800;
	selp.u64 	%rd1820, 1, 0, %p332;
	add.s64 	%rd7072, %rd1819, %rd1817;
	setp.lt.u64 	%p333, %rd7072, %rd1819;
	selp.u64 	%rd1821, 1, 0, %p333;
	add.s64 	%rd1822, %rd1818, %rd1820;
	add.s64 	%rd1823, %rd1822, %rd1821;
	mul.lo.s64 	%rd1824, %rd112, %rd112;
	mul.hi.u64 	%rd1825, %rd112, %rd112;
	add.s64 	%rd1826, %rd1824, %rd1807;
	setp.lt.u64 	%p334, %rd1826, %rd1824;
	selp.u64 	%rd1827, 1, 0, %p334;
	add.s64 	%rd7071, %rd1826, %rd1823;
	setp.lt.u64 	%p335, %rd7071, %rd1826;
	selp.u64 	%rd1828, 1, 0, %p335;
	add.s64 	%rd1829, %rd1825, %rd1827;
	add.s64 	%rd7070, %rd1829, %rd1828;
	mul.lo.s64 	%rd1831, %rd32, %rd1736;
	mul.lo.s64 	%rd1832, %rd1831, %rd33;
	mul.hi.u64 	%rd1833, %rd1831, %rd33;
	not.b64 	%rd1834, %rd1832;
	setp.gt.u64 	%p336, %rd1736, %rd1834;
	selp.u64 	%rd1835, 1, 0, %p336;
	add.s64 	%rd1836, %rd1833, %rd1835;
	mul.lo.s64 	%rd1837, %rd26, %rd1831;
	mul.hi.u64 	%rd1838, %rd1831, %rd26;
	add.s64 	%rd1839, %rd1837, %rd1754;
	setp.lt.u64 	%p337, %rd1839, %rd1837;
	selp.u64 	%rd1840, 1, 0, %p337;
	add.s64 	%rd120, %rd1836, %rd1839;
	setp.lt.u64 	%p338, %rd120, %rd1836;
	selp.u64 	%rd1841, 1, 0, %p338;
	add.s64 	%rd1842, %rd1838, %rd1840;
	add.s64 	%rd1843, %rd1842, %rd1841;
	mul.lo.s64 	%rd1844, %rd27, %rd1831;
	mul.hi.u64 	%rd1845, %rd1831, %rd27;
	add.s64 	%rd1846, %rd1844, %rd1782;
	setp.lt.u64 	%p339, %rd1846, %rd1844;
	selp.u64 	%rd1847, 1, 0, %p339;
	add.s64 	%rd121, %rd1843, %rd1846;
	setp.lt.u64 	%p340, %rd121, %rd1843;
	selp.u64 	%rd1848, 1, 0, %p340;
	add.s64 	%rd1849, %rd1845, %rd1847;
	add.s64 	%rd1850, %rd1849, %rd1848;
	mul.lo.s64 	%rd1851, %rd25, %rd1831;
	mul.hi.u64 	%rd1852, %rd1831, %rd25;
	add.s64 	%rd1853, %rd1851, %rd1809;
	setp.lt.u64 	%p341, %rd1853, %rd1851;
	selp.u64 	%rd1854, 1, 0, %p341;
	add.s64 	%rd122, %rd1850, %rd1853;
	setp.lt.u64 	%p342, %rd122, %rd1850;
	selp.u64 	%rd1855, 1, 0, %p342;
	add.s64 	%rd1856, %rd1852, %rd1854;
	add.s64 	%rd123, %rd1856, %rd1855;
	setp.ne.s64 	%p343, %rd123, 0;
	@%p343 bra 	$L__BB2_117;
$L__BB2_22:
	mul.lo.s64 	%rd1859, %rd32, %rd120;
	mul.lo.s64 	%rd1860, %rd1859, %rd33;
	mul.hi.u64 	%rd1861, %rd1859, %rd33;
	not.b64 	%rd1862, %rd1860;
	setp.gt.u64 	%p347, %rd120, %rd1862;
	selp.u64 	%rd1863, 1, 0, %p347;
	add.s64 	%rd1864, %rd1861, %rd1863;
	mul.lo.s64 	%rd1865, %rd26, %rd1859;
	mul.hi.u64 	%rd1866, %rd1859, %rd26;
	add.s64 	%rd1867, %rd1865, %rd121;
	setp.lt.u64 	%p348, %rd1867, %rd1865;
	selp.u64 	%rd1868, 1, 0, %p348;
	add.s64 	%rd129, %rd1864, %rd1867;
	setp.lt.u64 	%p349, %rd129, %rd1864;
	selp.u64 	%rd1869, 1, 0, %p349;
	add.s64 	%rd1870, %rd1866, %rd1868;
	add.s64 	%rd1871, %rd1870, %rd1869;
	mul.lo.s64 	%rd1872, %rd27, %rd1859;
	mul.hi.u64 	%rd1873, %rd1859, %rd27;
	add.s64 	%rd1874, %rd1872, %rd122;
	setp.lt.u64 	%p350, %rd1874, %rd1872;
	selp.u64 	%rd1875, 1, 0, %p350;
	add.s64 	%rd130, %rd1871, %rd1874;
	setp.lt.u64 	%p351, %rd130, %rd1871;
	selp.u64 	%rd1876, 1, 0, %p351;
	add.s64 	%rd1877, %rd1873, %rd1875;
	add.s64 	%rd1878, %rd1877, %rd1876;
	mul.lo.s64 	%rd1879, %rd25, %rd1859;
	mul.hi.u64 	%rd1880, %rd1859, %rd25;
	add.s64 	%rd1881, %rd1879, %rd7073;
	setp.lt.u64 	%p352, %rd1881, %rd1879;
	selp.u64 	%rd1882, 1, 0, %p352;
	add.s64 	%rd131, %rd1878, %rd1881;
	setp.lt.u64 	%p353, %rd131, %rd1878;
	selp.u64 	%rd1883, 1, 0, %p353;
	add.s64 	%rd1884, %rd1880, %rd1882;
	add.s64 	%rd132, %rd1884, %rd1883;
	setp.eq.s64 	%p354, %rd132, 0;
	@%p354 bra 	$L__BB2_25;
	add.s64 	%rd133, %rd7072, %rd132;
	setp.ge.u64 	%p355, %rd133, %rd7072;
	mov.u64 	%rd7072, %rd133;
	@%p355 bra 	$L__BB2_25;
	add.s64 	%rd7071, %rd7071, 1;
	setp.eq.s64 	%p356, %rd7071, 0;
	selp.u64 	%rd1885, 1, 0, %p356;
	add.s64 	%rd7070, %rd7070, %rd1885;
$L__BB2_25:
	mul.lo.s64 	%rd1886, %rd32, %rd129;
	mul.lo.s64 	%rd1887, %rd1886, %rd33;
	mul.hi.u64 	%rd1888, %rd1886, %rd33;
	not.b64 	%rd1889, %rd1887;
	setp.gt.u64 	%p357, %rd129, %rd1889;
	selp.u64 	%rd1890, 1, 0, %p357;
	add.s64 	%rd1891, %rd1888, %rd1890;
	mul.lo.s64 	%rd1892, %rd26, %rd1886;
	mul.hi.u64 	%rd1893, %rd1886, %rd26;
	add.s64 	%rd1894, %rd1892, %rd130;
	setp.lt.u64 	%p358, %rd1894, %rd1892;
	selp.u64 	%rd1895, 1, 0, %p358;
	add.s64 	%rd139, %rd1891, %rd1894;
	setp.lt.u64 	%p359, %rd139, %rd1891;
	selp.u64 	%rd1896, 1, 0, %p359;
	add.s64 	%rd1897, %rd1893, %rd1895;
	add.s64 	%rd1898, %rd1897, %rd1896;
	mul.lo.s64 	%rd1899, %rd27, %rd1886;
	mul.hi.u64 	%rd1900, %rd1886, %rd27;
	add.s64 	%rd1901, %rd1899, %rd131;
	setp.lt.u64 	%p360, %rd1901, %rd1899;
	selp.u64 	%rd1902, 1, 0, %p360;
	add.s64 	%rd140, %rd1898, %rd1901;
	setp.lt.u64 	%p361, %rd140, %rd1898;
	selp.u64 	%rd1903, 1, 0, %p361;
	add.s64 	%rd1904, %rd1900, %rd1902;
	add.s64 	%rd1905, %rd1904, %rd1903;
	mul.lo.s64 	%rd1906, %rd25, %rd1886;
	mul.hi.u64 	%rd1907, %rd1886, %rd25;
	add.s64 	%rd1908, %rd1906, %rd7072;
	setp.lt.u64 	%p362, %rd1908, %rd1906;
	selp.u64 	%rd1909, 1, 0, %p362;
	add.s64 	%rd141, %rd1905, %rd1908;
	setp.lt.u64 	%p363, %rd141, %rd1905;
	selp.u64 	%rd1910, 1, 0, %p363;
	add.s64 	%rd1911, %rd1907, %rd1909;
	add.s64 	%rd142, %rd1911, %rd1910;
	setp.eq.s64 	%p364, %rd142, 0;
	@%p364 bra 	$L__BB2_27;
	add.s64 	%rd143, %rd7071, %rd142;
	setp.lt.u64 	%p365, %rd143, %rd7071;
	selp.u64 	%rd1912, 1, 0, %p365;
	add.s64 	%rd7070, %rd7070, %rd1912;
	mov.u64 	%rd7071, %rd143;
$L__BB2_27:
	mul.lo.s64 	%rd1913, %rd32, %rd139;
	mul.lo.s64 	%rd1914, %rd1913, %rd33;
	mul.hi.u64 	%rd1915, %rd1913, %rd33;
	not.b64 	%rd1916, %rd1914;
	setp.gt.u64 	%p367, %rd139, %rd1916;
	selp.u64 	%rd1917, 1, 0, %p367;
	add.s64 	%rd1918, %rd1915, %rd1917;
	mul.lo.s64 	%rd1919, %rd26, %rd1913;
	mul.hi.u64 	%rd1920, %rd1913, %rd26;
	add.s64 	%rd1921, %rd1919, %rd140;
	setp.lt.u64 	%p368, %rd1921, %rd1919;
	selp.u64 	%rd1922, 1, 0, %p368;
	add.s64 	%rd147, %rd1918, %rd1921;
	setp.lt.u64 	%p369, %rd147, %rd1918;
	selp.u64 	%rd1923, 1, 0, %p369;
	add.s64 	%rd1924, %rd1920, %rd1922;
	add.s64 	%rd1925, %rd1924, %rd1923;
	mul.lo.s64 	%rd1926, %rd27, %rd1913;
	mul.hi.u64 	%rd1927, %rd1913, %rd27;
	add.s64 	%rd1928, %rd1926, %rd141;
	setp.lt.u64 	%p370, %rd1928, %rd1926;
	selp.u64 	%rd1929, 1, 0, %p370;
	add.s64 	%rd148, %rd1925, %rd1928;
	setp.lt.u64 	%p371, %rd148, %rd1925;
	selp.u64 	%rd1930, 1, 0, %p371;
	add.s64 	%rd1931, %rd1927, %rd1929;
	add.s64 	%rd1932, %rd1931, %rd1930;
	mul.lo.s64 	%rd1933, %rd25, %rd1913;
	mul.hi.u64 	%rd1934, %rd1913, %rd25;
	add.s64 	%rd1935, %rd1933, %rd7071;
	setp.lt.u64 	%p372, %rd1935, %rd1933;
	selp.u64 	%rd1936, 1, 0, %p372;
	add.s64 	%rd149, %rd1932, %rd1935;
	setp.lt.u64 	%p373, %rd149, %rd1932;
	selp.u64 	%rd1937, 1, 0, %p373;
	add.s64 	%rd1938, %rd1934, %rd1936;
	add.s64 	%rd1939, %rd1938, %rd1937;
	add.s64 	%rd150, %rd7070, %rd1939;
	setp.lt.u64 	%p374, %rd147, %rd33;
	selp.u64 	%rd151, 1, 0, %p374;
	setp.lt.u64 	%p375, %rd148, %rd26;
	setp.eq.s64 	%p376, %rd148, %rd26;
	and.pred  	%p377, %p374, %p376;
	or.pred  	%p379, %p375, %p377;
	selp.u64 	%rd152, 1, 0, %p379;
	setp.lt.u64 	%p380, %rd149, %rd27;
	setp.eq.s64 	%p381, %rd149, %rd27;
	and.pred  	%p382, %p381, %p379;
	or.pred  	%p7, %p380, %p382;
	setp.lt.u64 	%p384, %rd150, %rd25;
	mov.pred 	%p2751, 0;
	@%p384 bra 	$L__BB2_29;
	not.pred 	%p385, %p7;
	setp.ne.s64 	%p386, %rd150, %rd25;
	or.pred  	%p2751, %p386, %p385;
$L__BB2_29:
	selp.u64 	%rd1940, 1, 0, %p7;
	add.s64 	%rd1941, %rd25, %rd1940;
	selp.b64 	%rd1942, %rd1941, 0, %p2751;
	sub.s64 	%rd157, %rd150, %rd1942;
	add.s64 	%rd1943, %rd27, %rd152;
	selp.b64 	%rd1944, %rd1943, 0, %p2751;
	sub.s64 	%rd158, %rd149, %rd1944;
	add.s64 	%rd1945, %rd26, %rd151;
	selp.b64 	%rd1946, %rd1945, 0, %p2751;
	sub.s64 	%rd159, %rd148, %rd1946;
	selp.b64 	%rd1947, %rd33, 0, %p2751;
	sub.s64 	%rd160, %rd147, %rd1947;
	add.s64 	%rd161, %rd115, %rd7323;
	setp.lt.u64 	%p388, %rd161, %rd115;
	selp.u64 	%rd1948, 1, 0, %p388;
	add.s64 	%rd1949, %rd114, %rd7324;
	add.s64 	%rd162, %rd1949, %rd1948;
	setp.lt.u64 	%p389, %rd162, %rd7324;
	setp.eq.s64 	%p390, %rd162, %rd7324;
	and.pred  	%p391, %p388, %p390;
	or.pred  	%p392, %p389, %p391;
	selp.u64 	%rd1950, 1, 0, %p392;
	add.s64 	%rd1951, %rd113, %rd7325;
	add.s64 	%rd163, %rd1951, %rd1950;
	setp.lt.u64 	%p393, %rd163, %rd7325;
	setp.eq.s64 	%p394, %rd163, %rd7325;
	and.pred  	%p395, %p392, %p394;
	or.pred  	%p10, %p393, %p395;
	selp.u64 	%rd1952, 1, 0, %p10;
	add.s64 	%rd1953, %rd112, %rd7326;
	add.s64 	%rd164, %rd1953, %rd1952;
	setp.lt.u64 	%p396, %rd164, %rd7326;
	mov.pred 	%p2752, -1;
	@%p396 bra 	$L__BB2_31;
	setp.eq.s64 	%p397, %rd164, %rd7326;
	and.pred  	%p2752, %p10, %p397;
$L__BB2_31:
	setp.lt.u64 	%p399, %rd161, %rd33;
	setp.lt.u64 	%p400, %rd162, %rd26;
	setp.eq.s64 	%p401, %rd162, %rd26;
	and.pred  	%p402, %p399, %p401;
	or.pred  	%p403, %p400, %p402;
	setp.lt.u64 	%p404, %rd163, %rd27;
	setp.eq.s64 	%p405, %rd163, %rd27;
	and.pred  	%p406, %p405, %p403;
	or.pred  	%p13, %p404, %p406;
	setp.lt.u64 	%p407, %rd164, %rd25;
	mov.pred 	%p2753, 0;
	@%p407 bra 	$L__BB2_33;
	not.pred 	%p408, %p13;
	setp.ne.s64 	%p409, %rd164, %rd25;
	or.pred  	%p2753, %p409, %p408;
$L__BB2_33:
	or.pred  	%p410, %p2752, %p2753;
	selp.u64 	%rd1954, 1, 0, %p13;
	add.s64 	%rd1955, %rd25, %rd1954;
	selp.b64 	%rd1956, %rd1955, 0, %p410;
	sub.s64 	%rd1957, %rd164, %rd1956;
	setp.lt.u64 	%p411, %rd162, %rd26;
	setp.lt.u64 	%p412, %rd161, %rd33;
	setp.eq.s64 	%p413, %rd162, %rd26;
	and.pred  	%p414, %p412, %p413;
	or.pred  	%p415, %p411, %p414;
	selp.u64 	%rd1958, 1, 0, %p415;
	add.s64 	%rd1959, %rd27, %rd1958;
	selp.b64 	%rd1960, %rd1959, 0, %p410;
	sub.s64 	%rd1961, %rd163, %rd1960;
	selp.u64 	%rd1962, 1, 0, %p412;
	add.s64 	%rd1963, %rd26, %rd1962;
	selp.b64 	%rd1964, %rd1963, 0, %p410;
	sub.s64 	%rd1965, %rd162, %rd1964;
	selp.b64 	%rd1966, %rd33, 0, %p410;
	sub.s64 	%rd1967, %rd161, %rd1966;
	mul.lo.s64 	%rd1968, %rd1967, %rd1967;
	mul.hi.u64 	%rd1969, %rd1967, %rd1967;
	mul.lo.s64 	%rd1970, %rd1965, %rd1967;
	mul.hi.u64 	%rd1971, %rd1967, %rd1965;
	add.s64 	%rd1972, %rd1970, %rd1969;
	setp.lt.u64 	%p416, %rd1972, %rd1970;
	selp.u64 	%rd1973, 1, 0, %p416;
	add.s64 	%rd1974, %rd1971, %rd1973;
	mul.lo.s64 	%rd1975, %rd1961, %rd1967;
	mul.hi.u64 	%rd1976, %rd1967, %rd1961;
	add.s64 	%rd1977, %rd1975, %rd1974;
	setp.lt.u64 	%p417, %rd1977, %rd1975;
	selp.u64 	%rd1978, 1, 0, %p417;
	add.s64 	%rd1979, %rd1976, %rd1978;
	mul.lo.s64 	%rd1980, %rd1957, %rd1967;
	mul.hi.u64 	%rd1981, %rd1967, %rd1957;
	add.s64 	%rd1982, %rd1980, %rd1979;
	setp.lt.u64 	%p418, %rd1982, %rd1980;
	selp.u64 	%rd1983, 1, 0, %p418;
	add.s64 	%rd1984, %rd1981, %rd1983;
	mul.hi.u64 	%rd1985, %rd1965, %rd1967;
	add.s64 	%rd1986, %rd1972, %rd1970;
	setp.lt.u64 	%p419, %rd1986, %rd1972;
	selp.u64 	%rd1987, 1, 0, %p419;
	add.s64 	%rd1988, %rd1985, %rd1987;
	mul.lo.s64 	%rd1989, %rd1965, %rd1965;
	mul.hi.u64 	%rd1990, %rd1965, %rd1965;
	add.s64 	%rd1991, %rd1989, %rd1977;
	setp.lt.u64 	%p420, %rd1991, %rd1989;
	selp.u64 	%rd1992, 1, 0, %p420;
	add.s64 	%rd1993, %rd1991, %rd1988;
	setp.lt.u64 	%p421, %rd1993, %rd1991;
	selp.u64 	%rd1994, 1, 0, %p421;
	add.s64 	%rd1995, %rd1990, %rd1992;
	add.s64 	%rd1996, %rd1995, %rd1994;
	mul.lo.s64 	%rd1997, %rd1961, %rd1965;
	mul.hi.u64 	%rd1998, %rd1965, %rd1961;
	add.s64 	%rd1999, %rd1997, %rd1982;
	setp.lt.u64 	%p422, %rd1999, %rd1997;
	selp.u64 	%rd2000, 1, 0, %p422;
	add.s64 	%rd2001, %rd1999, %rd1996;
	setp.lt.u64 	%p423, %rd2001, %rd1999;
	selp.u64 	%rd2002, 1, 0, %p423;
	add.s64 	%rd2003, %rd1998, %rd2000;
	add.s64 	%rd2004, %rd2003, %rd2002;
	mul.lo.s64 	%rd2005, %rd1957, %rd1965;
	mul.hi.u64 	%rd2006, %rd1965, %rd1957;
	add.s64 	%rd2007, %rd2005, %rd1984;
	setp.lt.u64 	%p424, %rd2007, %rd2005;
	selp.u64 	%rd2008, 1, 0, %p424;
	add.s64 	%rd2009, %rd2007, %rd2004;
	setp.lt.u64 	%p425, %rd2009, %rd2007;
	selp.u64 	%rd2010, 1, 0, %p425;
	add.s64 	%rd2011, %rd2006, %rd2008;
	add.s64 	%rd2012, %rd2011, %rd2010;
	mul.hi.u64 	%rd2013, %rd1961, %rd1967;
	add.s64 	%rd2014, %rd1975, %rd1993;
	setp.lt.u64 	%p426, %rd2014, %rd1975;
	selp.u64 	%rd2015, 1, 0, %p426;
	add.s64 	%rd2016, %rd2013, %rd2015;
	mul.hi.u64 	%rd2017, %rd1961, %rd1965;
	add.s64 	%rd2018, %rd1997, %rd2001;
	setp.lt.u64 	%p427, %rd2018, %rd1997;
	selp.u64 	%rd2019, 1, 0, %p427;
	add.s64 	%rd2020, %rd2018, %rd2016;
	setp.lt.u64 	%p428, %rd2020, %rd2018;
	selp.u64 	%rd2021, 1, 0, %p428;
	add.s64 	%rd2022, %rd2017, %rd2019;
	add.s64 	%rd2023, %rd2022, %rd2021;
	mul.lo.s64 	%rd2024, %rd1961, %rd1961;
	mul.hi.u64 	%rd2025, %rd1961, %rd1961;
	add.s64 	%rd2026, %rd2024, %rd2009;
	setp.lt.u64 	%p429, %rd2026, %rd2024;
	selp.u64 	%rd2027, 1, 0, %p429;
	add.s64 	%rd2028, %rd2026, %rd2023;
	setp.lt.u64 	%p430, %rd2028, %rd2026;
	selp.u64 	%rd2029, 1, 0, %p430;
	add.s64 	%rd2030, %rd2025, %rd2027;
	add.s64 	%rd2031, %rd2030, %rd2029;
	mul.lo.s64 	%rd2032, %rd1957, %rd1961;
	mul.hi.u64 	%rd2033, %rd1961, %rd1957;
	add.s64 	%rd2034, %rd2032, %rd2012;
	setp.lt.u64 	%p431, %rd2034, %rd2032;
	selp.u64 	%rd2035, 1, 0, %p431;
	add.s64 	%rd2036, %rd2034, %rd2031;
	setp.lt.u64 	%p432, %rd2036, %rd2034;
	selp.u64 	%rd2037, 1, 0, %p432;
	add.s64 	%rd2038, %rd2033, %rd2035;
	add.s64 	%rd2039, %rd2038, %rd2037;
	mul.hi.u64 	%rd2040, %rd1957, %rd1967;
	add.s64 	%rd2041, %rd1980, %rd2020;
	setp.lt.u64 	%p433, %rd2041, %rd1980;
	selp.u64 	%rd2042, 1, 0, %p433;
	add.s64 	%rd2043, %rd2040, %rd2042;
	mul.hi.u64 	%rd2044, %rd1957, %rd1965;
	add.s64 	%rd2045, %rd2005, %rd2028;
	setp.lt.u64 	%p434, %rd2045, %rd2005;
	selp.u64 	%rd2046, 1, 0, %p434;
	add.s64 	%rd7082, %rd2045, %rd2043;
	setp.lt.u64 	%p435, %rd7082, %rd2045;
	selp.u64 	%rd2047, 1, 0, %p435;
	add.s64 	%rd2048, %rd2044, %rd2046;
	add.s64 	%rd2049, %rd2048, %rd2047;
	mul.hi.u64 	%rd2050, %rd1957, %rd1961;
	add.s64 	%rd2051, %rd2032, %rd2036;
	setp.lt.u64 	%p436, %rd2051, %rd2032;
	selp.u64 	%rd2052, 1, 0, %p436;
	add.s64 	%rd7081, %rd2051, %rd2049;
	setp.lt.u64 	%p437, %rd7081, %rd2051;
	selp.u64 	%rd2053, 1, 0, %p437;
	add.s64 	%rd2054, %rd2050, %rd2052;
	add.s64 	%rd2055, %rd2054, %rd2053;
	mul.lo.s64 	%rd2056, %rd1957, %rd1957;
	mul.hi.u64 	%rd2057, %rd1957, %rd1957;
	add.s64 	%rd2058, %rd2056, %rd2039;
	setp.lt.u64 	%p438, %rd2058, %rd2056;
	selp.u64 	%rd2059, 1, 0, %p438;
	add.s64 	%rd7080, %rd2058, %rd2055;
	setp.lt.u64 	%p439, %rd7080, %rd2058;
	selp.u64 	%rd2060, 1, 0, %p439;
	add.s64 	%rd2061, %rd2057, %rd2059;
	add.s64 	%rd7079, %rd2061, %rd2060;
	mul.lo.s64 	%rd2062, %rd32, %rd1968;
	mul.lo.s64 	%rd2063, %rd2062, %rd33;
	mul.hi.u64 	%rd2064, %rd2062, %rd33;
	not.b64 	%rd2065, %rd2063;
	setp.gt.u64 	%p440, %rd1968, %rd2065;
	selp.u64 	%rd2066, 1, 0, %p440;
	add.s64 	%rd2067, %rd2064, %rd2066;
	mul.lo.s64 	%rd2068, %rd26, %rd2062;
	mul.hi.u64 	%rd2069, %rd2062, %rd26;
	add.s64 	%rd2070, %rd2068, %rd1986;
	setp.lt.u64 	%p441, %rd2070, %rd2068;
	selp.u64 	%rd2071, 1, 0, %p441;
	add.s64 	%rd170, %rd2067, %rd2070;
	setp.lt.u64 	%p442, %rd170, %rd2067;
	selp.u64 	%rd2072, 1, 0, %p442;
	add.s64 	%rd2073, %rd2069, %rd2071;
	add.s64 	%rd2074, %rd2073, %rd2072;
	mul.lo.s64 	%rd2075, %rd27, %rd2062;
	mul.hi.u64 	%rd2076, %rd2062, %rd27;
	add.s64 	%rd2077, %rd2075, %rd2014;
	setp.lt.u64 	%p443, %rd2077, %rd2075;
	selp.u64 	%rd2078, 1, 0, %p443;
	add.s64 	%rd171, %rd2074, %rd2077;
	setp.lt.u64 	%p444, %rd171, %rd2074;
	selp.u64 	%rd2079, 1, 0, %p444;
	add.s64 	%rd2080, %rd2076, %rd2078;
	add.s64 	%rd2081, %rd2080, %rd2079;
	mul.lo.s64 	%rd2082, %rd25, %rd2062;
	mul.hi.u64 	%rd2083, %rd2062, %rd25;
	add.s64 	%rd2084, %rd2082, %rd2041;
	setp.lt.u64 	%p445, %rd2084, %rd2082;
	selp.u64 	%rd2085, 1, 0, %p445;
	add.s64 	%rd172, %rd2081, %rd2084;
	setp.lt.u64 	%p446, %rd172, %rd2081;
	selp.u64 	%rd2086, 1, 0, %p446;
	add.s64 	%rd2087, %rd2083, %rd2085;
	add.s64 	%rd173, %rd2087, %rd2086;
	setp.ne.s64 	%p447, %rd173, 0;
	@%p447 bra 	$L__BB2_120;
$L__BB2_34:
	mul.lo.s64 	%rd2090, %rd32, %rd170;
	mul.lo.s64 	%rd2091, %rd2090, %rd33;
	mul.hi.u64 	%rd2092, %rd2090, %rd33;
	not.b64 	%rd2093, %rd2091;
	setp.gt.u64 	%p451, %rd170, %rd2093;
	selp.u64 	%rd2094, 1, 0, %p451;
	add.s64 	%rd2095, %rd2092, %rd2094;
	mul.lo.s64 	%rd2096, %rd26, %rd2090;
	mul.hi.u64 	%rd2097, %rd2090, %rd26;
	add.s64 	%rd2098, %rd2096, %rd171;
	setp.lt.u64 	%p452, %rd2098, %rd2096;
	selp.u64 	%rd2099, 1, 0, %p452;
	add.s64 	%rd178, %rd2095, %rd2098;
	setp.lt.u64 	%p453, %rd178, %rd2095;
	selp.u64 	%rd2100, 1, 0, %p453;
	add.s64 	%rd2101, %rd2097, %rd2099;
	add.s64 	%rd2102, %rd2101, %rd2100;
	mul.lo.s64 	%rd2103, %rd27, %rd2090;
	mul.hi.u64 	%rd2104, %rd2090, %rd27;
	add.s64 	%rd2105, %rd2103, %rd172;
	setp.lt.u64 	%p454, %rd2105, %rd2103;
	selp.u64 	%rd2106, 1, 0, %p454;
	add.s64 	%rd179, %rd2102, %rd2105;
	setp.lt.u64 	%p455, %rd179, %rd2102;
	selp.u64 	%rd2107, 1, 0, %p455;
	add.s64 	%rd2108, %rd2104, %rd2106;
	add.s64 	%rd2109, %rd2108, %rd2107;
	mul.lo.s64 	%rd2110, %rd25, %rd2090;
	mul.hi.u64 	%rd2111, %rd2090, %rd25;
	add.s64 	%rd2112, %rd2110, %rd7082;
	setp.lt.u64 	%p456, %rd2112, %rd2110;
	selp.u64 	%rd2113, 1, 0, %p456;
	add.s64 	%rd180, %rd2109, %rd2112;
	setp.lt.u64 	%p457, %rd180, %rd2109;
	selp.u64 	%rd2114, 1, 0, %p457;
	add.s64 	%rd2115, %rd2111, %rd2113;
	add.s64 	%rd181, %rd2115, %rd2114;
	setp.eq.s64 	%p458, %rd181, 0;
	@%p458 bra 	$L__BB2_37;
	add.s64 	%rd182, %rd7081, %rd181;
	setp.ge.u64 	%p459, %rd182, %rd7081;
	mov.u64 	%rd7081, %rd182;
	@%p459 bra 	$L__BB2_37;
	add.s64 	%rd7080, %rd7080, 1;
	setp.eq.s64 	%p460, %rd7080, 0;
	selp.u64 	%rd2116, 1, 0, %p460;
	add.s64 	%rd7079, %rd7079, %rd2116;
$L__BB2_37:
	mul.lo.s64 	%rd2117, %rd32, %rd178;
	mul.lo.s64 	%rd2118, %rd2117, %rd33;
	mul.hi.u64 	%rd2119, %rd2117, %rd33;
	not.b64 	%rd2120, %rd2118;
	setp.gt.u64 	%p461, %rd178, %rd2120;
	selp.u64 	%rd2121, 1, 0, %p461;
	add.s64 	%rd2122, %rd2119, %rd2121;
	mul.lo.s64 	%rd2123, %rd26, %rd2117;
	mul.hi.u64 	%rd2124, %rd2117, %rd26;
	add.s64 	%rd2125, %rd2123, %rd179;
	setp.lt.u64 	%p462, %rd2125, %rd2123;
	selp.u64 	%rd2126, 1, 0, %p462;
	add.s64 	%rd188, %rd2122, %rd2125;
	setp.lt.u64 	%p463, %rd188, %rd2122;
	selp.u64 	%rd2127, 1, 0, %p463;
	add.s64 	%rd2128, %rd2124, %rd2126;
	add.s64 	%rd2129, %rd2128, %rd2127;
	mul.lo.s64 	%rd2130, %rd27, %rd2117;
	mul.hi.u64 	%rd2131, %rd2117, %rd27;
	add.s64 	%rd2132, %rd2130, %rd180;
	setp.lt.u64 	%p464, %rd2132, %rd2130;
	selp.u64 	%rd2133, 1, 0, %p464;
	add.s64 	%rd189, %rd2129, %rd2132;
	setp.lt.u64 	%p465, %rd189, %rd2129;
	selp.u64 	%rd2134, 1, 0, %p465;
	add.s64 	%rd2135, %rd2131, %rd2133;
	add.s64 	%rd2136, %rd2135, %rd2134;
	mul.lo.s64 	%rd2137, %rd25, %rd2117;
	mul.hi.u64 	%rd2138, %rd2117, %rd25;
	add.s64 	%rd2139, %rd2137, %rd7081;
	setp.lt.u64 	%p466, %rd2139, %rd2137;
	selp.u64 	%rd2140, 1, 0, %p466;
	add.s64 	%rd190, %rd2136, %rd2139;
	setp.lt.u64 	%p467, %rd190, %rd2136;
	selp.u64 	%rd2141, 1, 0, %p467;
	add.s64 	%rd2142, %rd2138, %rd2140;
	add.s64 	%rd191, %rd2142, %rd2141;
	setp.eq.s64 	%p468, %rd191, 0;
	@%p468 bra 	$L__BB2_39;
	add.s64 	%rd192, %rd7080, %rd191;
	setp.lt.u64 	%p469, %rd192, %rd7080;
	selp.u64 	%rd2143, 1, 0, %p469;
	add.s64 	%rd7079, %rd7079, %rd2143;
	mov.u64 	%rd7080, %rd192;
$L__BB2_39:
	mul.lo.s64 	%rd2144, %rd32, %rd188;
	mul.lo.s64 	%rd2145, %rd2144, %rd33;
	mul.hi.u64 	%rd2146, %rd2144, %rd33;
	not.b64 	%rd2147, %rd2145;
	setp.gt.u64 	%p471, %rd188, %rd2147;
	selp.u64 	%rd2148, 1, 0, %p471;
	add.s64 	%rd2149, %rd2146, %rd2148;
	mul.lo.s64 	%rd2150, %rd26, %rd2144;
	mul.hi.u64 	%rd2151, %rd2144, %rd26;
	add.s64 	%rd2152, %rd2150, %rd189;
	setp.lt.u64 	%p472, %rd2152, %rd2150;
	selp.u64 	%rd2153, 1, 0, %p472;
	add.s64 	%rd196, %rd2149, %rd2152;
	setp.lt.u64 	%p473, %rd196, %rd2149;
	selp.u64 	%rd2154, 1, 0, %p473;
	add.s64 	%rd2155, %rd2151, %rd2153;
	add.s64 	%rd2156, %rd2155, %rd2154;
	mul.lo.s64 	%rd2157, %rd27, %rd2144;
	mul.hi.u64 	%rd2158, %rd2144, %rd27;
	add.s64 	%rd2159, %rd2157, %rd190;
	setp.lt.u64 	%p474, %rd2159, %rd2157;
	selp.u64 	%rd2160, 1, 0, %p474;
	add.s64 	%rd197, %rd2156, %rd2159;
	setp.lt.u64 	%p475, %rd197, %rd2156;
	selp.u64 	%rd2161, 1, 0, %p475;
	add.s64 	%rd2162, %rd2158, %rd2160;
	add.s64 	%rd2163, %rd2162, %rd2161;
	mul.lo.s64 	%rd2164, %rd25, %rd2144;
	mul.hi.u64 	%rd2165, %rd2144, %rd25;
	add.s64 	%rd2166, %rd2164, %rd7080;
	setp.lt.u64 	%p476, %rd2166, %rd2164;
	selp.u64 	%rd2167, 1, 0, %p476;
	add.s64 	%rd198, %rd2163, %rd2166;
	setp.lt.u64 	%p477, %rd198, %rd2163;
	selp.u64 	%rd2168, 1, 0, %p477;
	add.s64 	%rd2169, %rd2165, %rd2167;
	add.s64 	%rd2170, %rd2169, %rd2168;
	add.s64 	%rd199, %rd7079, %rd2170;
	setp.lt.u64 	%p478, %rd196, %rd33;
	selp.u64 	%rd200, 1, 0, %p478;
	setp.lt.u64 	%p479, %rd197, %rd26;
	setp.eq.s64 	%p480, %rd197, %rd26;
	and.pred  	%p481, %p478, %p480;
	or.pred  	%p483, %p479, %p481;
	selp.u64 	%rd201, 1, 0, %p483;
	setp.lt.u64 	%p484, %rd198, %rd27;
	setp.eq.s64 	%p485, %rd198, %rd27;
	and.pred  	%p486, %p485, %p483;
	or.pred  	%p16, %p484, %p486;
	setp.lt.u64 	%p488, %rd199, %rd25;
	mov.pred 	%p2754, 0;
	@%p488 bra 	$L__BB2_41;
	not.pred 	%p489, %p16;
	setp.ne.s64 	%p490, %rd199, %rd25;
	or.pred  	%p2754, %p490, %p489;
$L__BB2_41:
	selp.u64 	%rd2171, 1, 0, %p16;
	add.s64 	%rd2172, %rd25, %rd2171;
	selp.b64 	%rd2173, %rd2172, 0, %p2754;
	sub.s64 	%rd2174, %rd199, %rd2173;
	add.s64 	%rd2175, %rd27, %rd201;
	selp.b64 	%rd2176, %rd2175, 0, %p2754;
	sub.s64 	%rd2177, %rd198, %rd2176;
	add.s64 	%rd2178, %rd26, %rd200;
	selp.b64 	%rd2179, %rd2178, 0, %p2754;
	sub.s64 	%rd2180, %rd197, %rd2179;
	selp.b64 	%rd2181, %rd33, 0, %p2754;
	sub.s64 	%rd2182, %rd196, %rd2181;
	sub.s64 	%rd7091, %rd2182, %rd73;
	setp.lt.u64 	%p491, %rd2182, %rd73;
	selp.s64 	%rd2183, -1, 0, %p491;
	sub.s64 	%rd2184, %rd2180, %rd72;
	add.s64 	%rd7090, %rd2184, %rd2183;
	setp.lt.u64 	%p492, %rd2180, %rd72;
	setp.eq.s64 	%p493, %rd2180, %rd72;
	and.pred  	%p494, %p491, %p493;
	or.pred  	%p496, %p492, %p494;
	selp.s64 	%rd2185, -1, 0, %p496;
	sub.s64 	%rd2186, %rd2177, %rd71;
	add.s64 	%rd7089, %rd2186, %rd2185;
	setp.lt.u64 	%p497, %rd2177, %rd71;
	setp.eq.s64 	%p498, %rd2177, %rd71;
	and.pred  	%p499, %p498, %p496;
	or.pred  	%p501, %p497, %p499;
	selp.s64 	%rd2187, -1, 0, %p501;
	sub.s64 	%rd2188, %rd2174, %rd70;
	add.s64 	%rd7088, %rd2188, %rd2187;
	setp.ge.u64 	%p502, %rd2174, %rd70;
	setp.eq.s64 	%p503, %rd2174, %rd70;
	and.pred  	%p504, %p503, %p501;
	not.pred 	%p506, %p504;
	and.pred  	%p507, %p502, %p506;
	@%p507 bra 	$L__BB2_43;
	add.s64 	%rd7091, %rd33, %rd7091;
	setp.lt.u64 	%p508, %rd7091, %rd33;
	selp.u64 	%rd2189, 1, 0, %p508;
	add.s64 	%rd2190, %rd26, %rd7090;
	add.s64 	%rd211, %rd2190, %rd2189;
	setp.lt.u64 	%p509, %rd211, %rd7090;
	setp.eq.s64 	%p510, %rd211, %rd7090;
	and.pred  	%p511, %p508, %p510;
	or.pred  	%p512, %p509, %p511;
	selp.u64 	%rd2191, 1, 0, %p512;
	add.s64 	%rd2192, %rd27, %rd7089;
	add.s64 	%rd212, %rd2192, %rd2191;
	setp.lt.u64 	%p513, %rd212, %rd7089;
	setp.eq.s64 	%p514, %rd212, %rd7089;
	and.pred  	%p515, %p512, %p514;
	or.pred  	%p517, %p513, %p515;
	selp.u64 	%rd2193, 1, 0, %p517;
	add.s64 	%rd2194, %rd25, %rd7088;
	add.s64 	%rd7088, %rd2194, %rd2193;
	mov.u64 	%rd7089, %rd212;
	mov.u64 	%rd7090, %rd211;
$L__BB2_43:
	sub.s64 	%rd7095, %rd7091, %rd160;
	setp.lt.u64 	%p518, %rd7091, %rd160;
	selp.s64 	%rd2195, -1, 0, %p518;
	sub.s64 	%rd2196, %rd7090, %rd159;
	add.s64 	%rd7094, %rd2196, %rd2195;
	setp.lt.u64 	%p519, %rd7090, %rd159;
	setp.eq.s64 	%p520, %rd7090, %rd159;
	and.pred  	%p521, %p520, %p518;
	or.pred  	%p522, %p519, %p521;
	selp.s64 	%rd2197, -1, 0, %p522;
	sub.s64 	%rd2198, %rd7089, %rd158;
	add.s64 	%rd7093, %rd2198, %rd2197;
	setp.lt.u64 	%p523, %rd7089, %rd158;
	setp.eq.s64 	%p524, %rd7089, %rd158;
	and.pred  	%p525, %p524, %p522;
	or.pred  	%p526, %p523, %p525;
	not.pred 	%p527, %p526;
	selp.s64 	%rd2199, -1, 0, %p526;
	sub.s64 	%rd2200, %rd7088, %rd157;
	add.s64 	%rd7092, %rd2200, %rd2199;
	setp.ge.u64 	%p528, %rd7088, %rd157;
	setp.ne.s64 	%p529, %rd7088, %rd157;
	or.pred  	%p530, %p529, %p527;
	and.pred  	%p531, %p528, %p530;
	@%p531 bra 	$L__BB2_45;
	add.s64 	%rd7095, %rd33, %rd7095;
	setp.lt.u64 	%p532, %rd7095, %rd33;
	selp.u64 	%rd2201, 1, 0, %p532;
	add.s64 	%rd2202, %rd26, %rd7094;
	add.s64 	%rd223, %rd2202, %rd2201;
	setp.lt.u64 	%p533, %rd223, %rd7094;
	setp.eq.s64 	%p534, %rd223, %rd7094;
	and.pred  	%p535, %p532, %p534;
	or.pred  	%p536, %p533, %p535;
	selp.u64 	%rd2203, 1, 0, %p536;
	add.s64 	%rd2204, %rd27, %rd7093;
	add.s64 	%rd224, %rd2204, %rd2203;
	setp.lt.u64 	%p537, %rd224, %rd7093;
	setp.eq.s64 	%p538, %rd224, %rd7093;
	and.pred  	%p539, %p536, %p538;
	or.pred  	%p541, %p537, %p539;
	selp.u64 	%rd2205, 1, 0, %p541;
	add.s64 	%rd2206, %rd25, %rd7092;
	add.s64 	%rd7092, %rd2206, %rd2205;
	mov.u64 	%rd7093, %rd224;
	mov.u64 	%rd7094, %rd223;
$L__BB2_45:
	shl.b64 	%rd230, %rd7095, 1;
	setp.lt.s64 	%p543, %rd7095, 0;
	mov.b64 	{%r9, %r10}, %rd7094;
	mov.b64 	{%r11, %r12}, %rd7095;
	shf.l.wrap.b32 	%r13, %r12, %r9, 1;
	shf.l.wrap.b32 	%r14, %r9, %r10, 1;
	mov.b64 	%rd231, {%r13, %r14};
	setp.lt.u64 	%p544, %rd231, %rd7094;
	setp.eq.s64 	%p545, %rd231, %rd7094;
	and.pred  	%p546, %p543, %p545;
	or.pred  	%p547, %p544, %p546;
	selp.u64 	%rd2207, 1, 0, %p547;
	shl.b64 	%rd2208, %rd7093, 1;
	or.b64  	%rd232, %rd2208, %rd2207;
	setp.lt.u64 	%p548, %rd232, %rd7093;
	setp.eq.s64 	%p549, %rd232, %rd7093;
	and.pred  	%p550, %p547, %p549;
	or.pred  	%p19, %p548, %p550;
	selp.u64 	%rd2209, 1, 0, %p19;
	shl.b64 	%rd2210, %rd7092, 1;
	or.b64  	%rd233, %rd2210, %rd2209;
	setp.lt.u64 	%p551, %rd233, %rd7092;
	mov.pred 	%p2755, -1;
	@%p551 bra 	$L__BB2_47;
	setp.eq.s64 	%p552, %rd233, %rd7092;
	and.pred  	%p2755, %p19, %p552;
$L__BB2_47:
	setp.lt.u64 	%p554, %rd230, %rd33;
	selp.u64 	%rd234, 1, 0, %p554;
	setp.lt.u64 	%p555, %rd231, %rd26;
	setp.eq.s64 	%p556, %rd231, %rd26;
	and.pred  	%p557, %p554, %p556;
	or.pred  	%p558, %p555, %p557;
	selp.u64 	%rd235, 1, 0, %p558;
	setp.lt.u64 	%p559, %rd232, %rd27;
	setp.eq.s64 	%p560, %rd232, %rd27;
	and.pred  	%p561, %p560, %p558;
	or.pred  	%p22, %p559, %p561;
	setp.lt.u64 	%p562, %rd233, %rd25;
	mov.pred 	%p2756, 0;
	@%p562 bra 	$L__BB2_49;
	not.pred 	%p563, %p22;
	setp.ne.s64 	%p564, %rd233, %rd25;
	or.pred  	%p2756, %p564, %p563;
$L__BB2_49:
	or.pred  	%p566, %p2755, %p2756;
	selp.u64 	%rd2211, 1, 0, %p22;
	add.s64 	%rd2212, %rd25, %rd2211;
	selp.b64 	%rd2213, %rd2212, 0, %p566;
	sub.s64 	%rd236, %rd233, %rd2213;
	add.s64 	%rd2214, %rd27, %rd235;
	selp.b64 	%rd2215, %rd2214, 0, %p566;
	sub.s64 	%rd237, %rd232, %rd2215;
	add.s64 	%rd2216, %rd26, %rd234;
	selp.b64 	%rd2217, %rd2216, 0, %p566;
	sub.s64 	%rd238, %rd231, %rd2217;
	selp.b64 	%rd2218, %rd33, 0, %p566;
	sub.s64 	%rd239, %rd230, %rd2218;
	shl.b64 	%rd240, %rd73, 1;
	setp.lt.s64 	%p567, %rd73, 0;
	mov.b64 	{%r15, %r16}, %rd72;
	mov.b64 	{%r17, %r18}, %rd73;
	shf.l.wrap.b32 	%r19, %r18, %r15, 1;
	shf.l.wrap.b32 	%r20, %r15, %r16, 1;
	mov.b64 	%rd241, {%r19, %r20};
	setp.lt.u64 	%p568, %rd241, %rd72;
	setp.eq.s64 	%p569, %rd241, %rd72;
	and.pred  	%p570, %p567, %p569;
	or.pred  	%p571, %p568, %p570;
	selp.u64 	%rd2219, 1, 0, %p571;
	shl.b64 	%rd2220, %rd71, 1;
	or.b64  	%rd242, %rd2220, %rd2219;
	setp.lt.u64 	%p572, %rd242, %rd71;
	setp.eq.s64 	%p573, %rd242, %rd71;
	and.pred  	%p574, %p571, %p573;
	or.pred  	%p25, %p572, %p574;
	selp.u64 	%rd2221, 1, 0, %p25;
	shl.b64 	%rd2222, %rd70, 1;
	or.b64  	%rd243, %rd2222, %rd2221;
	setp.lt.u64 	%p575, %rd243, %rd70;
	mov.pred 	%p2757, -1;
	@%p575 bra 	$L__BB2_51;
	setp.eq.s64 	%p576, %rd243, %rd70;
	and.pred  	%p2757, %p25, %p576;
$L__BB2_51:
	setp.lt.u64 	%p578, %rd240, %rd33;
	selp.s64 	%rd244, -1, 0, %p578;
	setp.lt.u64 	%p579, %rd241, %rd26;
	setp.eq.s64 	%p580, %rd241, %rd26;
	and.pred  	%p581, %p578, %p580;
	or.pred  	%p582, %p579, %p581;
	selp.s64 	%rd245, -1, 0, %p582;
	setp.lt.u64 	%p583, %rd242, %rd27;
	setp.eq.s64 	%p584, %rd242, %rd27;
	and.pred  	%p585, %p584, %p582;
	or.pred  	%p28, %p583, %p585;
	setp.lt.u64 	%p586, %rd243, %rd25;
	mov.pred 	%p2758, 0;
	@%p586 bra 	$L__BB2_53;
	not.pred 	%p587, %p28;
	setp.ne.s64 	%p588, %rd243, %rd25;
	or.pred  	%p2758, %p588, %p587;
$L__BB2_53:
	or.pred  	%p590, %p2757, %p2758;
	selp.s64 	%rd2223, -1, 0, %p28;
	sub.s64 	%rd2224, %rd2223, %rd25;
	selp.b64 	%rd2225, %rd2224, 0, %p590;
	sub.s64 	%rd2226, %rd245, %rd27;
	selp.b64 	%rd2227, %rd2226, 0, %p590;
	sub.s64 	%rd2228, %rd244, %rd26;
	selp.b64 	%rd2229, %rd2228, 0, %p590;
	selp.b64 	%rd2230, %rd33, 0, %p590;
	sub.s64 	%rd2231, %rd240, %rd2230;
	add.s64 	%rd246, %rd2231, %rd73;
	setp.lt.u64 	%p591, %rd246, %rd2231;
	selp.u64 	%rd2232, 1, 0, %p591;
	add.s64 	%rd2233, %rd241, %rd72;
	add.s64 	%rd2234, %rd2233, %rd2229;
	add.s64 	%rd247, %rd2234, %rd2232;
	setp.lt.u64 	%p592, %rd247, %rd72;
	setp.eq.s64 	%p593, %rd247, %rd72;
	and.pred  	%p594, %p591, %p593;
	or.pred  	%p595, %p592, %p594;
	selp.u64 	%rd2235, 1, 0, %p595;
	add.s64 	%rd2236, %rd242, %rd71;
	add.s64 	%rd2237, %rd2236, %rd2227;
	add.s64 	%rd248, %rd2237, %rd2235;
	setp.lt.u64 	%p596, %rd248, %rd71;
	setp.eq.s64 	%p597, %rd248, %rd71;
	and.pred  	%p598, %p595, %p597;
	or.pred  	%p31, %p596, %p598;
	selp.u64 	%rd2238, 1, 0, %p31;
	add.s64 	%rd2239, %rd243, %rd70;
	add.s64 	%rd2240, %rd2239, %rd2225;
	add.s64 	%rd249, %rd2240, %rd2238;
	setp.lt.u64 	%p599, %rd249, %rd70;
	mov.pred 	%p2759, -1;
	@%p599 bra 	$L__BB2_55;
	setp.eq.s64 	%p600, %rd249, %rd70;
	and.pred  	%p2759, %p31, %p600;
$L__BB2_55:
	setp.lt.u64 	%p602, %rd246, %rd33;
	setp.lt.u64 	%p603, %rd247, %rd26;
	setp.eq.s64 	%p604, %rd247, %rd26;
	and.pred  	%p605, %p602, %p604;
	or.pred  	%p606, %p603, %p605;
	setp.lt.u64 	%p607, %rd248, %rd27;
	setp.eq.s64 	%p608, %rd248, %rd27;
	and.pred  	%p609, %p608, %p606;
	or.pred  	%p34, %p607, %p609;
	setp.lt.u64 	%p610, %rd249, %rd25;
	mov.pred 	%p2760, 0;
	@%p610 bra 	$L__BB2_57;
	not.pred 	%p611, %p34;
	setp.ne.s64 	%p612, %rd249, %rd25;
	or.pred  	%p2760, %p612, %p611;
$L__BB2_57:
	or.pred  	%p613, %p2759, %p2760;
	selp.u64 	%rd2241, 1, 0, %p34;
	add.s64 	%rd2242, %rd25, %rd2241;
	selp.b64 	%rd2243, %rd2242, 0, %p613;
	sub.s64 	%rd250, %rd249, %rd2243;
	setp.lt.u64 	%p614, %rd247, %rd26;
	setp.lt.u64 	%p615, %rd246, %rd33;
	setp.eq.s64 	%p616, %rd247, %rd26;
	and.pred  	%p617, %p615, %p616;
	or.pred  	%p618, %p614, %p617;
	selp.u64 	%rd2244, 1, 0, %p618;
	add.s64 	%rd2245, %rd27, %rd2244;
	selp.b64 	%rd2246, %rd2245, 0, %p613;
	sub.s64 	%rd251, %rd248, %rd2246;
	selp.u64 	%rd2247, 1, 0, %p615;
	add.s64 	%rd2248, %rd26, %rd2247;
	selp.b64 	%rd2249, %rd2248, 0, %p613;
	sub.s64 	%rd252, %rd247, %rd2249;
	selp.b64 	%rd2250, %rd33, 0, %p613;
	sub.s64 	%rd253, %rd246, %rd2250;
	mul.lo.s64 	%rd2251, %rd253, %rd253;
	mul.hi.u64 	%rd2252, %rd253, %rd253;
	mul.lo.s64 	%rd2253, %rd252, %rd253;
	mul.hi.u64 	%rd2254, %rd253, %rd252;
	add.s64 	%rd2255, %rd2253, %rd2252;
	setp.lt.u64 	%p619, %rd2255, %rd2253;
	selp.u64 	%rd2256, 1, 0, %p619;
	add.s64 	%rd2257, %rd2254, %rd2256;
	mul.lo.s64 	%rd2258, %rd251, %rd253;
	mul.hi.u64 	%rd2259, %rd253, %rd251;
	add.s64 	%rd2260, %rd2258, %rd2257;
	setp.lt.u64 	%p620, %rd2260, %rd2258;
	selp.u64 	%rd2261, 1, 0, %p620;
	add.s64 	%rd2262, %rd2259, %rd2261;
	mul.lo.s64 	%rd2263, %rd250, %rd253;
	mul.hi.u64 	%rd2264, %rd253, %rd250;
	add.s64 	%rd2265, %rd2263, %rd2262;
	setp.lt.u64 	%p621, %rd2265, %rd2263;
	selp.u64 	%rd2266, 1, 0, %p621;
	add.s64 	%rd2267, %rd2264, %rd2266;
	mul.hi.u64 	%rd2268, %rd252, %rd253;
	add.s64 	%rd2269, %rd2255, %rd2253;
	setp.lt.u64 	%p622, %rd2269, %rd2255;
	selp.u64 	%rd2270, 1, 0, %p622;
	add.s64 	%rd2271, %rd2268, %rd2270;
	mul.lo.s64 	%rd2272, %rd252, %rd252;
	mul.hi.u64 	%rd2273, %rd252, %rd252;
	add.s64 	%rd2274, %rd2272, %rd2260;
	setp.lt.u64 	%p623, %rd2274, %rd2272;
	selp.u64 	%rd2275, 1, 0, %p623;
	add.s64 	%rd2276, %rd2274, %rd2271;
	setp.lt.u64 	%p624, %rd2276, %rd2274;
	selp.u64 	%rd2277, 1, 0, %p624;
	add.s64 	%rd2278, %rd2273, %rd2275;
	add.s64 	%rd2279, %rd2278, %rd2277;
	mul.lo.s64 	%rd2280, %rd251, %rd252;
	mul.hi.u64 	%rd2281, %rd252, %rd251;
	add.s64 	%rd2282, %rd2280, %rd2265;
	setp.lt.u64 	%p625, %rd2282, %rd2280;
	selp.u64 	%rd2283, 1, 0, %p625;
	add.s64 	%rd2284, %rd2282, %rd2279;
	setp.lt.u64 	%p626, %rd2284, %rd2282;
	selp.u64 	%rd2285, 1, 0, %p626;
	add.s64 	%rd2286, %rd2281, %rd2283;
	add.s64 	%rd2287, %rd2286, %rd2285;
	mul.lo.s64 	%rd2288, %rd250, %rd252;
	mul.hi.u64 	%rd2289, %rd252, %rd250;
	add.s64 	%rd2290, %rd2288, %rd2267;
	setp.lt.u64 	%p627, %rd2290, %rd2288;
	selp.u64 	%rd2291, 1, 0, %p627;
	add.s64 	%rd2292, %rd2290, %rd2287;
	setp.lt.u64 	%p628, %rd2292, %rd2290;
	selp.u64 	%rd2293, 1, 0, %p628;
	add.s64 	%rd2294, %rd2289, %rd2291;
	add.s64 	%rd2295, %rd2294, %rd2293;
	mul.hi.u64 	%rd2296, %rd251, %rd253;
	add.s64 	%rd2297, %rd2258, %rd2276;
	setp.lt.u64 	%p629, %rd2297, %rd2258;
	selp.u64 	%rd2298, 1, 0, %p629;
	add.s64 	%rd2299, %rd2296, %rd2298;
	mul.hi.u64 	%rd2300, %rd251, %rd252;
	add.s64 	%rd2301, %rd2280, %rd2284;
	setp.lt.u64 	%p630, %rd2301, %rd2280;
	selp.u64 	%rd2302, 1, 0, %p630;
	add.s64 	%rd2303, %rd2301, %rd2299;
	setp.lt.u64 	%p631, %rd2303, %rd2301;
	selp.u64 	%rd2304, 1, 0, %p631;
	add.s64 	%rd2305, %rd2300, %rd2302;
	add.s64 	%rd2306, %rd2305, %rd2304;
	mul.lo.s64 	%rd2307, %rd251, %rd251;
	mul.hi.u64 	%rd2308, %rd251, %rd251;
	add.s64 	%rd2309, %rd2307, %rd2292;
	setp.lt.u64 	%p632, %rd2309, %rd2307;
	selp.u64 	%rd2310, 1, 0, %p632;
	add.s64 	%rd2311, %rd2309, %rd2306;
	setp.lt.u64 	%p633, %rd2311, %rd2309;
	selp.u64 	%rd2312, 1, 0, %p633;
	add.s64 	%rd2313, %rd2308, %rd2310;
	add.s64 	%rd2314, %rd2313, %rd2312;
	mul.lo.s64 	%rd2315, %rd250, %rd251;
	mul.hi.u64 	%rd2316, %rd251, %rd250;
	add.s64 	%rd2317, %rd2315, %rd2295;
	setp.lt.u64 	%p634, %rd2317, %rd2315;
	selp.u64 	%rd2318, 1, 0, %p634;
	add.s64 	%rd2319, %rd2317, %rd2314;
	setp.lt.u64 	%p635, %rd2319, %rd2317;
	selp.u64 	%rd2320, 1, 0, %p635;
	add.s64 	%rd2321, %rd2316, %rd2318;
	add.s64 	%rd2322, %rd2321, %rd2320;
	mul.hi.u64 	%rd2323, %rd250, %rd253;
	add.s64 	%rd2324, %rd2263, %rd2303;
	setp.lt.u64 	%p636, %rd2324, %rd2263;
	selp.u64 	%rd2325, 1, 0, %p636;
	add.s64 	%rd2326, %rd2323, %rd2325;
	mul.hi.u64 	%rd2327, %rd250, %rd252;
	add.s64 	%rd2328, %rd2288, %rd2311;
	setp.lt.u64 	%p637, %rd2328, %rd2288;
	selp.u64 	%rd2329, 1, 0, %p637;
	add.s64 	%rd7099, %rd2328, %rd2326;
	setp.lt.u64 	%p638, %rd7099, %rd2328;
	selp.u64 	%rd2330, 1, 0, %p638;
	add.s64 	%rd2331, %rd2327, %rd2329;
	add.s64 	%rd2332, %rd2331, %rd2330;
	mul.hi.u64 	%rd2333, %rd250, %rd251;
	add.s64 	%rd2334, %rd2315, %rd2319;
	setp.lt.u64 	%p639, %rd2334, %rd2315;
	selp.u64 	%rd2335, 1, 0, %p639;
	add.s64 	%rd7098, %rd2334, %rd2332;
	setp.lt.u64 	%p640, %rd7098, %rd2334;
	selp.u64 	%rd2336, 1, 0, %p640;
	add.s64 	%rd2337, %rd2333, %rd2335;
	add.s64 	%rd2338, %rd2337, %rd2336;
	mul.lo.s64 	%rd2339, %rd250, %rd250;
	mul.hi.u64 	%rd2340, %rd250, %rd250;
	add.s64 	%rd2341, %rd2339, %rd2322;
	setp.lt.u64 	%p641, %rd2341, %rd2339;
	selp.u64 	%rd2342, 1, 0, %p641;
	add.s64 	%rd7097, %rd2341, %rd2338;
	setp.lt.u64 	%p642, %rd7097, %rd2341;
	selp.u64 	%rd2343, 1, 0, %p642;
	add.s64 	%rd2344, %rd2340, %rd2342;
	add.s64 	%rd7096, %rd2344, %rd2343;
	mul.lo.s64 	%rd2346, %rd32, %rd2251;
	mul.lo.s64 	%rd2347, %rd2346, %rd33;
	mul.hi.u64 	%rd2348, %rd2346, %rd33;
	not.b64 	%rd2349, %rd2347;
	setp.gt.u64 	%p643, %rd2251, %rd2349;
	selp.u64 	%rd2350, 1, 0, %p643;
	add.s64 	%rd2351, %rd2348, %rd2350;
	mul.lo.s64 	%rd2352, %rd26, %rd2346;
	mul.hi.u64 	%rd2353, %rd2346, %rd26;
	add.s64 	%rd2354, %rd2352, %rd2269;
	setp.lt.u64 	%p644, %rd2354, %rd2352;
	selp.u64 	%rd2355, 1, 0, %p644;
	add.s64 	%rd258, %rd2351, %rd2354;
	setp.lt.u64 	%p645, %rd258, %rd2351;
	selp.u64 	%rd2356, 1, 0, %p645;
	add.s64 	%rd2357, %rd2353, %rd2355;
	add.s64 	%rd2358, %rd2357, %rd2356;
	mul.lo.s64 	%rd2359, %rd27, %rd2346;
	mul.hi.u64 	%rd2360, %rd2346, %rd27;
	add.s64 	%rd2361, %rd2359, %rd2297;
	setp.lt.u64 	%p646, %rd2361, %rd2359;
	selp.u64 	%rd2362, 1, 0, %p646;
	add.s64 	%rd259, %rd2358, %rd2361;
	setp.lt.u64 	%p647, %rd259, %rd2358;
	selp.u64 	%rd2363, 1, 0, %p647;
	add.s64 	%rd2364, %rd2360, %rd2362;
	add.s64 	%rd2365, %rd2364, %rd2363;
	mul.lo.s64 	%rd2366, %rd25, %rd2346;
	mul.hi.u64 	%rd2367, %rd2346, %rd25;
	add.s64 	%rd2368, %rd2366, %rd2324;
	setp.lt.u64 	%p648, %rd2368, %rd2366;
	selp.u64 	%rd2369, 1, 0, %p648;
	add.s64 	%rd260, %rd2365, %rd2368;
	setp.lt.u64 	%p649, %rd260, %rd2365;
	selp.u64 	%rd2370, 1, 0, %p649;
	add.s64 	%rd2371, %rd2367, %rd2369;
	add.s64 	%rd261, %rd2371, %rd2370;
	setp.ne.s64 	%p650, %rd261, 0;
	@%p650 bra 	$L__BB2_123;
$L__BB2_58:
	mul.lo.s64 	%rd2374, %rd32, %rd258;
	mul.lo.s64 	%rd2375, %rd2374, %rd33;
	mul.hi.u64 	%rd2376, %rd2374, %rd33;
	not.b64 	%rd2377, %rd2375;
	setp.gt.u64 	%p654, %rd258, %rd2377;
	selp.u64 	%rd2378, 1, 0, %p654;
	add.s64 	%rd2379, %rd2376, %rd2378;
	mul.lo.s64 	%rd2380, %rd26, %rd2374;
	mul.hi.u64 	%rd2381, %rd2374, %rd26;
	add.s64 	%rd2382, %rd2380, %rd259;
	setp.lt.u64 	%p655, %rd2382, %rd2380;
	selp.u64 	%rd2383, 1, 0, %p655;
	add.s64 	%rd267, %rd2379, %rd2382;
	setp.lt.u64 	%p656, %rd267, %rd2379;
	selp.u64 	%rd2384, 1, 0, %p656;
	add.s64 	%rd2385, %rd2381, %rd2383;
	add.s64 	%rd2386, %rd2385, %rd2384;
	mul.lo.s64 	%rd2387, %rd27, %rd2374;
	mul.hi.u64 	%rd2388, %rd2374, %rd27;
	add.s64 	%rd2389, %rd2387, %rd260;
	setp.lt.u64 	%p657, %rd2389, %rd2387;
	selp.u64 	%rd2390, 1, 0, %p657;
	add.s64 	%rd268, %rd2386, %rd2389;
	setp.lt.u64 	%p658, %rd268, %rd2386;
	selp.u64 	%rd2391, 1, 0, %p658;
	add.s64 	%rd2392, %rd2388, %rd2390;
	add.s64 	%rd2393, %rd2392, %rd2391;
	mul.lo.s64 	%rd2394, %rd25, %rd2374;
	mul.hi.u64 	%rd2395, %rd2374, %rd25;
	add.s64 	%rd2396, %rd2394, %rd7099;
	setp.lt.u64 	%p659, %rd2396, %rd2394;
	selp.u64 	%rd2397, 1, 0, %p659;
	add.s64 	%rd269, %rd2393, %rd2396;
	setp.lt.u64 	%p660, %rd269, %rd2393;
	selp.u64 	%rd2398, 1, 0, %p660;
	add.s64 	%rd2399, %rd2395, %rd2397;
	add.s64 	%rd270, %rd2399, %rd2398;
	setp.eq.s64 	%p661, %rd270, 0;
	@%p661 bra 	$L__BB2_61;
	add.s64 	%rd271, %rd7098, %rd270;
	setp.ge.u64 	%p662, %rd271, %rd7098;
	mov.u64 	%rd7098, %rd271;
	@%p662 bra 	$L__BB2_61;
	add.s64 	%rd7097, %rd7097, 1;
	setp.eq.s64 	%p663, %rd7097, 0;
	selp.u64 	%rd2400, 1, 0, %p663;
	add.s64 	%rd7096, %rd7096, %rd2400;
$L__BB2_61:
	mul.lo.s64 	%rd2401, %rd32, %rd267;
	mul.lo.s64 	%rd2402, %rd2401, %rd33;
	mul.hi.u64 	%rd2403, %rd2401, %rd33;
	not.b64 	%rd2404, %rd2402;
	setp.gt.u64 	%p664, %rd267, %rd2404;
	selp.u64 	%rd2405, 1, 0, %p664;
	add.s64 	%rd2406, %rd2403, %rd2405;
	mul.lo.s64 	%rd2407, %rd26, %rd2401;
	mul.hi.u64 	%rd2408, %rd2401, %rd26;
	add.s64 	%rd2409, %rd2407, %rd268;
	setp.lt.u64 	%p665, %rd2409, %rd2407;
	selp.u64 	%rd2410, 1, 0, %p665;
	add.s64 	%rd277, %rd2406, %rd2409;
	setp.lt.u64 	%p666, %rd277, %rd2406;
	selp.u64 	%rd2411, 1, 0, %p666;
	add.s64 	%rd2412, %rd2408, %rd2410;
	add.s64 	%rd2413, %rd2412, %rd2411;
	mul.lo.s64 	%rd2414, %rd27, %rd2401;
	mul.hi.u64 	%rd2415, %rd2401, %rd27;
	add.s64 	%rd2416, %rd2414, %rd269;
	setp.lt.u64 	%p667, %rd2416, %rd2414;
	selp.u64 	%rd2417, 1, 0, %p667;
	add.s64 	%rd278, %rd2413, %rd2416;
	setp.lt.u64 	%p668, %rd278, %rd2413;
	selp.u64 	%rd2418, 1, 0, %p668;
	add.s64 	%rd2419, %rd2415, %rd2417;
	add.s64 	%rd2420, %rd2419, %rd2418;
	mul.lo.s64 	%rd2421, %rd25, %rd2401;
	mul.hi.u64 	%rd2422, %rd2401, %rd25;
	add.s64 	%rd2423, %rd2421, %rd7098;
	setp.lt.u64 	%p669, %rd2423, %rd2421;
	selp.u64 	%rd2424, 1, 0, %p669;
	add.s64 	%rd279, %rd2420, %rd2423;
	setp.lt.u64 	%p670, %rd279, %rd2420;
	selp.u64 	%rd2425, 1, 0, %p670;
	add.s64 	%rd2426, %rd2422, %rd2424;
	add.s64 	%rd280, %rd2426, %rd2425;
	setp.eq.s64 	%p671, %rd280, 0;
	@%p671 bra 	$L__BB2_63;
	add.s64 	%rd281, %rd7097, %rd280;
	setp.lt.u64 	%p672, %rd281, %rd7097;
	selp.u64 	%rd2427, 1, 0, %p672;
	add.s64 	%rd7096, %rd7096, %rd2427;
	mov.u64 	%rd7097, %rd281;
$L__BB2_63:
	mul.lo.s64 	%rd2428, %rd32, %rd277;
	mul.lo.s64 	%rd2429, %rd2428, %rd33;
	mul.hi.u64 	%rd2430, %rd2428, %rd33;
	not.b64 	%rd2431, %rd2429;
	setp.gt.u64 	%p674, %rd277, %rd2431;
	selp.u64 	%rd2432, 1, 0, %p674;
	add.s64 	%rd2433, %rd2430, %rd2432;
	mul.lo.s64 	%rd2434, %rd26, %rd2428;
	mul.hi.u64 	%rd2435, %rd2428, %rd26;
	add.s64 	%rd2436, %rd2434, %rd278;
	setp.lt.u64 	%p675, %rd2436, %rd2434;
	selp.u64 	%rd2437, 1, 0, %p675;
	add.s64 	%rd285, %rd2433, %rd2436;
	setp.lt.u64 	%p676, %rd285, %rd2433;
	selp.u64 	%rd2438, 1, 0, %p676;
	add.s64 	%rd2439, %rd2435, %rd2437;
	add.s64 	%rd2440, %rd2439, %rd2438;
	mul.lo.s64 	%rd2441, %rd27, %rd2428;
	mul.hi.u64 	%rd2442, %rd2428, %rd27;
	add.s64 	%rd2443, %rd2441, %rd279;
	setp.lt.u64 	%p677, %rd2443, %rd2441;
	selp.u64 	%rd2444, 1, 0, %p677;
	add.s64 	%rd286, %rd2440, %rd2443;
	setp.lt.u64 	%p678, %rd286, %rd2440;
	selp.u64 	%rd2445, 1, 0, %p678;
	add.s64 	%rd2446, %rd2442, %rd2444;
	add.s64 	%rd2447, %rd2446, %rd2445;
	mul.lo.s64 	%rd2448, %rd25, %rd2428;
	mul.hi.u64 	%rd2449, %rd2428, %rd25;
	add.s64 	%rd2450, %rd2448, %rd7097;
	setp.lt.u64 	%p679, %rd2450, %rd2448;
	selp.u64 	%rd2451, 1, 0, %p679;
	add.s64 	%rd287, %rd2447, %rd2450;
	setp.lt.u64 	%p680, %rd287, %rd2447;
	selp.u64 	%rd2452, 1, 0, %p680;
	add.s64 	%rd2453, %rd2449, %rd2451;
	add.s64 	%rd2454, %rd2453, %rd2452;
	add.s64 	%rd288, %rd7096, %rd2454;
	setp.lt.u64 	%p681, %rd285, %rd33;
	selp.u64 	%rd289, 1, 0, %p681;
	setp.lt.u64 	%p682, %rd286, %rd26;
	setp.eq.s64 	%p683, %rd286, %rd26;
	and.pred  	%p684, %p681, %p683;
	or.pred  	%p686, %p682, %p684;
	selp.u64 	%rd290, 1, 0, %p686;
	setp.lt.u64 	%p687, %rd287, %rd27;
	setp.eq.s64 	%p688, %rd287, %rd27;
	and.pred  	%p689, %p688, %p686;
	or.pred  	%p37, %p687, %p689;
	setp.lt.u64 	%p691, %rd288, %rd25;
	mov.pred 	%p2761, 0;
	@%p691 bra 	$L__BB2_65;
	not.pred 	%p692, %p37;
	setp.ne.s64 	%p693, %rd288, %rd25;
	or.pred  	%p2761, %p693, %p692;
$L__BB2_65:
	selp.u64 	%rd2455, 1, 0, %p37;
	add.s64 	%rd2456, %rd25, %rd2455;
	selp.b64 	%rd2457, %rd2456, 0, %p2761;
	sub.s64 	%rd295, %rd288, %rd2457;
	add.s64 	%rd2458, %rd27, %rd290;
	selp.b64 	%rd2459, %rd2458, 0, %p2761;
	sub.s64 	%rd296, %rd287, %rd2459;
	add.s64 	%rd2460, %rd26, %rd289;
	selp.b64 	%rd2461, %rd2460, 0, %p2761;
	sub.s64 	%rd297, %rd286, %rd2461;
	selp.b64 	%rd2462, %rd33, 0, %p2761;
	sub.s64 	%rd298, %rd285, %rd2462;
	shl.b64 	%rd299, %rd239, 1;
	setp.lt.s64 	%p695, %rd239, 0;
	mov.b64 	{%r21, %r22}, %rd238;
	mov.b64 	{%r23, %r24}, %rd239;
	shf.l.wrap.b32 	%r25, %r24, %r21, 1;
	shf.l.wrap.b32 	%r26, %r21, %r22, 1;
	mov.b64 	%rd300, {%r25, %r26};
	setp.lt.u64 	%p696, %rd300, %rd238;
	setp.eq.s64 	%p697, %rd300, %rd238;
	and.pred  	%p698, %p695, %p697;
	or.pred  	%p699, %p696, %p698;
	selp.u64 	%rd2463, 1, 0, %p699;
	shl.b64 	%rd2464, %rd237, 1;
	or.b64  	%rd301, %rd2464, %rd2463;
	setp.lt.u64 	%p700, %rd301, %rd237;
	setp.eq.s64 	%p701, %rd301, %rd237;
	and.pred  	%p702, %p699, %p701;
	or.pred  	%p40, %p700, %p702;
	selp.u64 	%rd2465, 1, 0, %p40;
	shl.b64 	%rd2466, %rd236, 1;
	or.b64  	%rd302, %rd2466, %rd2465;
	setp.lt.u64 	%p703, %rd302, %rd236;
	mov.pred 	%p2762, -1;
	@%p703 bra 	$L__BB2_67;
	setp.eq.s64 	%p704, %rd302, %rd236;
	and.pred  	%p2762, %p40, %p704;
$L__BB2_67:
	setp.lt.u64 	%p706, %rd299, %rd33;
	selp.u64 	%rd303, 1, 0, %p706;
	setp.lt.u64 	%p707, %rd300, %rd26;
	setp.eq.s64 	%p708, %rd300, %rd26;
	and.pred  	%p709, %p706, %p708;
	or.pred  	%p710, %p707, %p709;
	selp.u64 	%rd304, 1, 0, %p710;
	setp.lt.u64 	%p711, %rd301, %rd27;
	setp.eq.s64 	%p712, %rd301, %rd27;
	and.pred  	%p713, %p712, %p710;
	or.pred  	%p43, %p711, %p713;
	setp.lt.u64 	%p714, %rd302, %rd25;
	mov.pred 	%p2763, 0;
	@%p714 bra 	$L__BB2_69;
	not.pred 	%p715, %p43;
	setp.ne.s64 	%p716, %rd302, %rd25;
	or.pred  	%p2763, %p716, %p715;
$L__BB2_69:
	or.pred  	%p717, %p2762, %p2763;
	selp.u64 	%rd2467, 1, 0, %p43;
	add.s64 	%rd2468, %rd25, %rd2467;
	selp.b64 	%rd2469, %rd2468, 0, %p717;
	sub.s64 	%rd2470, %rd302, %rd2469;
	add.s64 	%rd2471, %rd27, %rd304;
	selp.b64 	%rd2472, %rd2471, 0, %p717;
	sub.s64 	%rd2473, %rd301, %rd2472;
	add.s64 	%rd2474, %rd26, %rd303;
	selp.b64 	%rd2475, %rd2474, 0, %p717;
	sub.s64 	%rd2476, %rd300, %rd2475;
	selp.b64 	%rd2477, %rd33, 0, %p717;
	sub.s64 	%rd2478, %rd299, %rd2477;
	sub.s64 	%rd7323, %rd298, %rd2478;
	setp.lt.u64 	%p718, %rd298, %rd2478;
	selp.s64 	%rd2479, -1, 0, %p718;
	sub.s64 	%rd2480, %rd297, %rd2476;
	add.s64 	%rd7324, %rd2480, %rd2479;
	setp.lt.u64 	%p719, %rd297, %rd2476;
	setp.eq.s64 	%p720, %rd297, %rd2476;
	and.pred  	%p721, %p718, %p720;
	or.pred  	%p723, %p719, %p721;
	selp.s64 	%rd2481, -1, 0, %p723;
	sub.s64 	%rd2482, %rd296, %rd2473;
	add.s64 	%rd7325, %rd2482, %rd2481;
	setp.lt.u64 	%p724, %rd296, %rd2473;
	setp.eq.s64 	%p725, %rd296, %rd2473;
	and.pred  	%p726, %p725, %p723;
	or.pred  	%p728, %p724, %p726;
	selp.s64 	%rd2483, -1, 0, %p728;
	sub.s64 	%rd2484, %rd295, %rd2470;
	add.s64 	%rd7326, %rd2484, %rd2483;
	setp.ge.u64 	%p729, %rd295, %rd2470;
	setp.eq.s64 	%p730, %rd295, %rd2470;
	and.pred  	%p731, %p730, %p728;
	not.pred 	%p733, %p731;
	and.pred  	%p734, %p729, %p733;
	@%p734 bra 	$L__BB2_71;
	add.s64 	%rd7323, %rd33, %rd7323;
	setp.lt.u64 	%p735, %rd7323, %rd33;
	selp.u64 	%rd2485, 1, 0, %p735;
	add.s64 	%rd2486, %rd26, %rd7324;
	add.s64 	%rd311, %rd2486, %rd2485;
	setp.lt.u64 	%p736, %rd311, %rd7324;
	setp.eq.s64 	%p737, %rd311, %rd7324;
	and.pred  	%p738, %p735, %p737;
	or.pred  	%p739, %p736, %p738;
	selp.u64 	%rd2487, 1, 0, %p739;
	add.s64 	%rd2488, %rd27, %rd7325;
	add.s64 	%rd312, %rd2488, %rd2487;
	setp.lt.u64 	%p740, %rd312, %rd7325;
	setp.eq.s64 	%p741, %rd312, %rd7325;
	and.pred  	%p742, %p739, %p741;
	or.pred  	%p744, %p740, %p742;
	selp.u64 	%rd2489, 1, 0, %p744;
	add.s64 	%rd2490, %rd25, %rd7326;
	add.s64 	%rd7326, %rd2490, %rd2489;
	mov.u64 	%rd7325, %rd312;
	mov.u64 	%rd7324, %rd311;
$L__BB2_71:
	sub.s64 	%rd7112, %rd239, %rd7323;
	setp.lt.u64 	%p745, %rd239, %rd7323;
	selp.s64 	%rd2491, -1, 0, %p745;
	sub.s64 	%rd2492, %rd238, %rd7324;
	add.s64 	%rd7111, %rd2492, %rd2491;
	setp.lt.u64 	%p746, %rd238, %rd7324;
	setp.eq.s64 	%p747, %rd238, %rd7324;
	and.pred  	%p748, %p747, %p745;
	or.pred  	%p749, %p746, %p748;
	selp.s64 	%rd2493, -1, 0, %p749;
	sub.s64 	%rd2494, %rd237, %rd7325;
	add.s64 	%rd7110, %rd2494, %rd2493;
	setp.lt.u64 	%p750, %rd237, %rd7325;
	setp.eq.s64 	%p751, %rd237, %rd7325;
	and.pred  	%p752, %p751, %p749;
	or.pred  	%p753, %p750, %p752;
	not.pred 	%p754, %p753;
	selp.s64 	%rd2495, -1, 0, %p753;
	sub.s64 	%rd2496, %rd236, %rd7326;
	add.s64 	%rd7109, %rd2496, %rd2495;
	setp.ge.u64 	%p755, %rd236, %rd7326;
	setp.ne.s64 	%p756, %rd236, %rd7326;
	or.pred  	%p757, %p756, %p754;
	and.pred  	%p758, %p755, %p757;
	@%p758 bra 	$L__BB2_73;
	add.s64 	%rd7112, %rd33, %rd7112;
	setp.lt.u64 	%p759, %rd7112, %rd33;
	selp.u64 	%rd2497, 1, 0, %p759;
	add.s64 	%rd2498, %rd26, %rd7111;
	add.s64 	%rd323, %rd2498, %rd2497;
	setp.lt.u64 	%p760, %rd323, %rd7111;
	setp.eq.s64 	%p761, %rd323, %rd7111;
	and.pred  	%p762, %p759, %p761;
	or.pred  	%p763, %p760, %p762;
	selp.u64 	%rd2499, 1, 0, %p763;
	add.s64 	%rd2500, %rd27, %rd7110;
	add.s64 	%rd324, %rd2500, %rd2499;
	setp.lt.u64 	%p764, %rd324, %rd7110;
	setp.eq.s64 	%p765, %rd324, %rd7110;
	and.pred  	%p766, %p763, %p765;
	or.pred  	%p768, %p764, %p766;
	selp.u64 	%rd2501, 1, 0, %p768;
	add.s64 	%rd2502, %rd25, %rd7109;
	add.s64 	%rd7109, %rd2502, %rd2501;
	mov.u64 	%rd7110, %rd324;
	mov.u64 	%rd7111, %rd323;
$L__BB2_73:
	mul.lo.s64 	%rd2503, %rd7112, %rd253;
	mul.hi.u64 	%rd2504, %rd253, %rd7112;
	mul.lo.s64 	%rd2505, %rd7111, %rd253;
	mul.hi.u64 	%rd2506, %rd253, %rd7111;
	add.s64 	%rd2507, %rd2505, %rd2504;
	setp.lt.u64 	%p769, %rd2507, %rd2505;
	selp.u64 	%rd2508, 1, 0, %p769;
	add.s64 	%rd2509, %rd2506, %rd2508;
	mul.lo.s64 	%rd2510, %rd7110, %rd253;
	mul.hi.u64 	%rd2511, %rd253, %rd7110;
	add.s64 	%rd2512, %rd2510, %rd2509;
	setp.lt.u64 	%p770, %rd2512, %rd2510;
	selp.u64 	%rd2513, 1, 0, %p770;
	add.s64 	%rd2514, %rd2511, %rd2513;
	mul.lo.s64 	%rd2515, %rd7109, %rd253;
	mul.hi.u64 	%rd2516, %rd253, %rd7109;
	add.s64 	%rd2517, %rd2515, %rd2514;
	setp.lt.u64 	%p771, %rd2517, %rd2515;
	selp.u64 	%rd2518, 1, 0, %p771;
	add.s64 	%rd2519, %rd2516, %rd2518;
	mul.lo.s64 	%rd2520, %rd7112, %rd252;
	mul.hi.u64 	%rd2521, %rd252, %rd7112;
	add.s64 	%rd2522, %rd2520, %rd2507;
	setp.lt.u64 	%p772, %rd2522, %rd2520;
	selp.u64 	%rd2523, 1, 0, %p772;
	add.s64 	%rd2524, %rd2521, %rd2523;
	mul.lo.s64 	%rd2525, %rd7111, %rd252;
	mul.hi.u64 	%rd2526, %rd252, %rd7111;
	add.s64 	%rd2527, %rd2525, %rd2512;
	setp.lt.u64 	%p773, %rd2527, %rd2525;
	selp.u64 	%rd2528, 1, 0, %p773;
	add.s64 	%rd2529, %rd2527, %rd2524;
	setp.lt.u64 	%p774, %rd2529, %rd2527;
	selp.u64 	%rd2530, 1, 0, %p774;
	add.s64 	%rd2531, %rd2526, %rd2528;
	add.s64 	%rd2532, %rd2531, %rd2530;
	mul.lo.s64 	%rd2533, %rd7110, %rd252;
	mul.hi.u64 	%rd2534, %rd252, %rd7110;
	add.s64 	%rd2535, %rd2533, %rd2517;
	setp.lt.u64 	%p775, %rd2535, %rd2533;
	selp.u64 	%rd2536, 1, 0, %p775;
	add.s64 	%rd2537, %rd2535, %rd2532;
	setp.lt.u64 	%p776, %rd2537, %rd2535;
	selp.u64 	%rd2538, 1, 0, %p776;
	add.s64 	%rd2539, %rd2534, %rd2536;
	add.s64 	%rd2540, %rd2539, %rd2538;
	mul.lo.s64 	%rd2541, %rd7109, %rd252;
	mul.hi.u64 	%rd2542, %rd252, %rd7109;
	add.s64 	%rd2543, %rd2541, %rd2519;
	setp.lt.u64 	%p777, %rd2543, %rd2541;
	selp.u64 	%rd2544, 1, 0, %p777;
	add.s64 	%rd2545, %rd2543, %rd2540;
	setp.lt.u64 	%p778, %rd2545, %rd2543;
	selp.u64 	%rd2546, 1, 0, %p778;
	add.s64 	%rd2547, %rd2542, %rd2544;
	add.s64 	%rd2548, %rd2547, %rd2546;
	mul.lo.s64 	%rd2549, %rd7112, %rd251;
	mul.hi.u64 	%rd2550, %rd251, %rd7112;
	add.s64 	%rd2551, %rd2549, %rd2529;
	setp.lt.u64 	%p779, %rd2551, %rd2549;
	selp.u64 	%rd2552, 1, 0, %p779;
	add.s64 	%rd2553, %rd2550, %rd2552;
	mul.lo.s64 	%rd2554, %rd7111, %rd251;
	mul.hi.u64 	%rd2555, %rd251, %rd7111;
	add.s64 	%rd2556, %rd2554, %rd2537;
	setp.lt.u64 	%p780, %rd2556, %rd2554;
	selp.u64 	%rd2557, 1, 0, %p780;
	add.s64 	%rd2558, %rd2556, %rd2553;
	setp.lt.u64 	%p781, %rd2558, %rd2556;
	selp.u64 	%rd2559, 1, 0, %p781;
	add.s64 	%rd2560, %rd2555, %rd2557;
	add.s64 	%rd2561, %rd2560, %rd2559;
	mul.lo.s64 	%rd2562, %rd7110, %rd251;
	mul.hi.u64 	%rd2563, %rd251, %rd7110;
	add.s64 	%rd2564, %rd2562, %rd2545;
	setp.lt.u64 	%p782, %rd2564, %rd2562;
	selp.u64 	%rd2565, 1, 0, %p782;
	add.s64 	%rd2566, %rd2564, %rd2561;
	setp.lt.u64 	%p783, %rd2566, %rd2564;
	selp.u64 	%rd2567, 1, 0, %p783;
	add.s64 	%rd2568, %rd2563, %rd2565;
	add.s64 	%rd2569, %rd2568, %rd2567;
	mul.lo.s64 	%rd2570, %rd7109, %rd251;
	mul.hi.u64 	%rd2571, %rd251, %rd7109;
	add.s64 	%rd2572, %rd2570, %rd2548;
	setp.lt.u64 	%p784, %rd2572, %rd2570;
	selp.u64 	%rd2573, 1, 0, %p784;
	add.s64 	%rd2574, %rd2572, %rd2569;
	setp.lt.u64 	%p785, %rd2574, %rd2572;
	selp.u64 	%rd2575, 1, 0, %p785;
	add.s64 	%rd2576, %rd2571, %rd2573;
	add.s64 	%rd2577, %rd2576, %rd2575;
	mul.lo.s64 	%rd2578, %rd7112, %rd250;
	mul.hi.u64 	%rd2579, %rd250, %rd7112;
	add.s64 	%rd2580, %rd2578, %rd2558;
	setp.lt.u64 	%p786, %rd2580, %rd2578;
	selp.u64 	%rd2581, 1, 0, %p786;
	add.s64 	%rd2582, %rd2579, %rd2581;
	mul.lo.s64 	%rd2583, %rd7111, %rd250;
	mul.hi.u64 	%rd2584, %rd250, %rd7111;
	add.s64 	%rd2585, %rd2583, %rd2566;
	setp.lt.u64 	%p787, %rd2585, %rd2583;
	selp.u64 	%rd2586, 1, 0, %p787;
	add.s64 	%rd7116, %rd2585, %rd2582;
	setp.lt.u64 	%p788, %rd7116, %rd2585;
	selp.u64 	%rd2587, 1, 0, %p788;
	add.s64 	%rd2588, %rd2584, %rd2586;
	add.s64 	%rd2589, %rd2588, %rd2587;
	mul.lo.s64 	%rd2590, %rd7110, %rd250;
	mul.hi.u64 	%rd2591, %rd250, %rd7110;
	add.s64 	%rd2592, %rd2590, %rd2574;
	setp.lt.u64 	%p789, %rd2592, %rd2590;
	selp.u64 	%rd2593, 1, 0, %p789;
	add.s64 	%rd7115, %rd2592, %rd2589;
	setp.lt.u64 	%p790, %rd7115, %rd2592;
	selp.u64 	%rd2594, 1, 0, %p790;
	add.s64 	%rd2595, %rd2591, %rd2593;
	add.s64 	%rd2596, %rd2595, %rd2594;
	mul.lo.s64 	%rd2597, %rd7109, %rd250;
	mul.hi.u64 	%rd2598, %rd250, %rd7109;
	add.s64 	%rd2599, %rd2597, %rd2577;
	setp.lt.u64 	%p791, %rd2599, %rd2597;
	selp.u64 	%rd2600, 1, 0, %p791;
	add.s64 	%rd7114, %rd2599, %rd2596;
	setp.lt.u64 	%p792, %rd7114, %rd2599;
	selp.u64 	%rd2601, 1, 0, %p792;
	add.s64 	%rd2602, %rd2598, %rd2600;
	add.s64 	%rd7113, %rd2602, %rd2601;
	mul.lo.s64 	%rd2603, %rd32, %rd2503;
	mul.lo.s64 	%rd2604, %rd2603, %rd33;
	mul.hi.u64 	%rd2605, %rd2603, %rd33;
	not.b64 	%rd2606, %rd2604;
	setp.gt.u64 	%p793, %rd2503, %rd2606;
	selp.u64 	%rd2607, 1, 0, %p793;
	add.s64 	%rd2608, %rd2605, %rd2607;
	mul.lo.s64 	%rd2609, %rd26, %rd2603;
	mul.hi.u64 	%rd2610, %rd2603, %rd26;
	add.s64 	%rd2611, %rd2609, %rd2522;
	setp.lt.u64 	%p794, %rd2611, %rd2609;
	selp.u64 	%rd2612, 1, 0, %p794;
	add.s64 	%rd336, %rd2608, %rd2611;
	setp.lt.u64 	%p795, %rd336, %rd2608;
	selp.u64 	%rd2613, 1, 0, %p795;
	add.s64 	%rd2614, %rd2610, %rd2612;
	add.s64 	%rd2615, %rd2614, %rd2613;
	mul.lo.s64 	%rd2616, %rd27, %rd2603;
	mul.hi.u64 	%rd2617, %rd2603, %rd27;
	add.s64 	%rd2618, %rd2616, %rd2551;
	setp.lt.u64 	%p796, %rd2618, %rd2616;
	selp.u64 	%rd2619, 1, 0, %p796;
	add.s64 	%rd337, %rd2615, %rd2618;
	setp.lt.u64 	%p797, %rd337, %rd2615;
	selp.u64 	%rd2620, 1, 0, %p797;
	add.s64 	%rd2621, %rd2617, %rd2619;
	add.s64 	%rd2622, %rd2621, %rd2620;
	mul.lo.s64 	%rd2623, %rd25, %rd2603;
	mul.hi.u64 	%rd2624, %rd2603, %rd25;
	add.s64 	%rd2625, %rd2623, %rd2580;
	setp.lt.u64 	%p798, %rd2625, %rd2623;
	selp.u64 	%rd2626, 1, 0, %p798;
	add.s64 	%rd338, %rd2622, %rd2625;
	setp.lt.u64 	%p799, %rd338, %rd2622;
	selp.u64 	%rd2627, 1, 0, %p799;
	add.s64 	%rd2628, %rd2624, %rd2626;
	add.s64 	%rd339, %rd2628, %rd2627;
	setp.ne.s64 	%p800, %rd339, 0;
	@%p800 bra 	$L__BB2_126;
$L__BB2_74:
	mul.lo.s64 	%rd2631, %rd32, %rd336;
	mul.lo.s64 	%rd2632, %rd2631, %rd33;
	mul.hi.u64 	%rd2633, %rd2631, %rd33;
	not.b64 	%rd2634, %rd2632;
	setp.gt.u64 	%p804, %rd336, %rd2634;
	selp.u64 	%rd2635, 1, 0, %p804;
	add.s64 	%rd2636, %rd2633, %rd2635;
	mul.lo.s64 	%rd2637, %rd26, %rd2631;
	mul.hi.u64 	%rd2638, %rd2631, %rd26;
	add.s64 	%rd2639, %rd2637, %rd337;
	setp.lt.u64 	%p805, %rd2639, %rd2637;
	selp.u64 	%rd2640, 1, 0, %p805;
	add.s64 	%rd344, %rd2636, %rd2639;
	setp.lt.u64 	%p806, %rd344, %rd2636;
	selp.u64 	%rd2641, 1, 0, %p806;
	add.s64 	%rd2642, %rd2638, %rd2640;
	add.s64 	%rd2643, %rd2642, %rd2641;
	mul.lo.s64 	%rd2644, %rd27, %rd2631;
	mul.hi.u64 	%rd2645, %rd2631, %rd27;
	add.s64 	%rd2646, %rd2644, %rd338;
	setp.lt.u64 	%p807, %rd2646, %rd2644;
	selp.u64 	%rd2647, 1, 0, %p807;
	add.s64 	%rd345, %rd2643, %rd2646;
	setp.lt.u64 	%p808, %rd345, %rd2643;
	selp.u64 	%rd2648, 1, 0, %p808;
	add.s64 	%rd2649, %rd2645, %rd2647;
	add.s64 	%rd2650, %rd2649, %rd2648;
	mul.lo.s64 	%rd2651, %rd25, %rd2631;
	mul.hi.u64 	%rd2652, %rd2631, %rd25;
	add.s64 	%rd2653, %rd2651, %rd7116;
	setp.lt.u64 	%p809, %rd2653, %rd2651;
	selp.u64 	%rd2654, 1, 0, %p809;
	add.s64 	%rd346, %rd2650, %rd2653;
	setp.lt.u64 	%p810, %rd346, %rd2650;
	selp.u64 	%rd2655, 1, 0, %p810;
	add.s64 	%rd2656, %rd2652, %rd2654;
	add.s64 	%rd347, %rd2656, %rd2655;
	setp.eq.s64 	%p811, %rd347, 0;
	@%p811 bra 	$L__BB2_77;
	add.s64 	%rd348, %rd7115, %rd347;
	setp.ge.u64 	%p812, %rd348, %rd7115;
	mov.u64 	%rd7115, %rd348;
	@%p812 bra 	$L__BB2_77;
	add.s64 	%rd7114, %rd7114, 1;
	setp.eq.s64 	%p813, %rd7114, 0;
	selp.u64 	%rd2657, 1, 0, %p813;
	add.s64 	%rd7113, %rd7113, %rd2657;
$L__BB2_77:
	mul.lo.s64 	%rd2658, %rd32, %rd344;
	mul.lo.s64 	%rd2659, %rd2658, %rd33;
	mul.hi.u64 	%rd2660, %rd2658, %rd33;
	not.b64 	%rd2661, %rd2659;
	setp.gt.u64 	%p814, %rd344, %rd2661;
	selp.u64 	%rd2662, 1, 0, %p814;
	add.s64 	%rd2663, %rd2660, %rd2662;
	mul.lo.s64 	%rd2664, %rd26, %rd2658;
	mul.hi.u64 	%rd2665, %rd2658, %rd26;
	add.s64 	%rd2666, %rd2664, %rd345;
	setp.lt.u64 	%p815, %rd2666, %rd2664;
	selp.u64 	%rd2667, 1, 0, %p815;
	add.s64 	%rd354, %rd2663, %rd2666;
	setp.lt.u64 	%p816, %rd354, %rd2663;
	selp.u64 	%rd2668, 1, 0, %p816;
	add.s64 	%rd2669, %rd2665, %rd2667;
	add.s64 	%rd2670, %rd2669, %rd2668;
	mul.lo.s64 	%rd2671, %rd27, %rd2658;
	mul.hi.u64 	%rd2672, %rd2658, %rd27;
	add.s64 	%rd2673, %rd2671, %rd346;
	setp.lt.u64 	%p817, %rd2673, %rd2671;
	selp.u64 	%rd2674, 1, 0, %p817;
	add.s64 	%rd355, %rd2670, %rd2673;
	setp.lt.u64 	%p818, %rd355, %rd2670;
	selp.u64 	%rd2675, 1, 0, %p818;
	add.s64 	%rd2676, %rd2672, %rd2674;
	add.s64 	%rd2677, %rd2676, %rd2675;
	mul.lo.s64 	%rd2678, %rd25, %rd2658;
	mul.hi.u64 	%rd2679, %rd2658, %rd25;
	add.s64 	%rd2680, %rd2678, %rd7115;
	setp.lt.u64 	%p819, %rd2680, %rd2678;
	selp.u64 	%rd2681, 1, 0, %p819;
	add.s64 	%rd356, %rd2677, %rd2680;
	setp.lt.u64 	%p820, %rd356, %rd2677;
	selp.u64 	%rd2682, 1, 0, %p820;
	add.s64 	%rd2683, %rd2679, %rd2681;
	add.s64 	%rd357, %rd2683, %rd2682;
	setp.eq.s64 	%p821, %rd357, 0;
	@%p821 bra 	$L__BB2_79;
	add.s64 	%rd358, %rd7114, %rd357;
	setp.lt.u64 	%p822, %rd358, %rd7114;
	selp.u64 	%rd2684, 1, 0, %p822;
	add.s64 	%rd7113, %rd7113, %rd2684;
	mov.u64 	%rd7114, %rd358;
$L__BB2_79:
	mul.lo.s64 	%rd2685, %rd32, %rd354;
	mul.lo.s64 	%rd2686, %rd2685, %rd33;
	mul.hi.u64 	%rd2687, %rd2685, %rd33;
	not.b64 	%rd2688, %rd2686;
	setp.gt.u64 	%p824, %rd354, %rd2688;
	selp.u64 	%rd2689, 1, 0, %p824;
	add.s64 	%rd2690, %rd2687, %rd2689;
	mul.lo.s64 	%rd2691, %rd26, %rd2685;
	mul.hi.u64 	%rd2692, %rd2685, %rd26;
	add.s64 	%rd2693, %rd2691, %rd355;
	setp.lt.u64 	%p825, %rd2693, %rd2691;
	selp.u64 	%rd2694, 1, 0, %p825;
	add.s64 	%rd362, %rd2690, %rd2693;
	setp.lt.u64 	%p826, %rd362, %rd2690;
	selp.u64 	%rd2695, 1, 0, %p826;
	add.s64 	%rd2696, %rd2692, %rd2694;
	add.s64 	%rd2697, %rd2696, %rd2695;
	mul.lo.s64 	%rd2698, %rd27, %rd2685;
	mul.hi.u64 	%rd2699, %rd2685, %rd27;
	add.s64 	%rd2700, %rd2698, %rd356;
	setp.lt.u64 	%p827, %rd2700, %rd2698;
	selp.u64 	%rd2701, 1, 0, %p827;
	add.s64 	%rd363, %rd2697, %rd2700;
	setp.lt.u64 	%p828, %rd363, %rd2697;
	selp.u64 	%rd2702, 1, 0, %p828;
	add.s64 	%rd2703, %rd2699, %rd2701;
	add.s64 	%rd2704, %rd2703, %rd2702;
	mul.lo.s64 	%rd2705, %rd25, %rd2685;
	mul.hi.u64 	%rd2706, %rd2685, %rd25;
	add.s64 	%rd2707, %rd2705, %rd7114;
	setp.lt.u64 	%p829, %rd2707, %rd2705;
	selp.u64 	%rd2708, 1, 0, %p829;
	add.s64 	%rd364, %rd2704, %rd2707;
	setp.lt.u64 	%p830, %rd364, %rd2704;
	selp.u64 	%rd2709, 1, 0, %p830;
	add.s64 	%rd2710, %rd2706, %rd2708;
	add.s64 	%rd2711, %rd2710, %rd2709;
	add.s64 	%rd365, %rd7113, %rd2711;
	setp.lt.u64 	%p831, %rd362, %rd33;
	selp.u64 	%rd366, 1, 0, %p831;
	setp.lt.u64 	%p832, %rd363, %rd26;
	setp.eq.s64 	%p833, %rd363, %rd26;
	and.pred  	%p834, %p831, %p833;
	or.pred  	%p836, %p832, %p834;
	selp.u64 	%rd367, 1, 0, %p836;
	setp.lt.u64 	%p837, %rd364, %rd27;
	setp.eq.s64 	%p838, %rd364, %rd27;
	and.pred  	%p839, %p838, %p836;
	or.pred  	%p46, %p837, %p839;
	setp.lt.u64 	%p841, %rd365, %rd25;
	mov.pred 	%p2764, 0;
	@%p841 bra 	$L__BB2_81;
	not.pred 	%p842, %p46;
	setp.ne.s64 	%p843, %rd365, %rd25;
	or.pred  	%p2764, %p843, %p842;
$L__BB2_81:
	selp.u64 	%rd2712, 1, 0, %p46;
	add.s64 	%rd2713, %rd25, %rd2712;
	selp.b64 	%rd2714, %rd2713, 0, %p2764;
	sub.s64 	%rd372, %rd365, %rd2714;
	add.s64 	%rd2715, %rd27, %rd367;
	selp.b64 	%rd2716, %rd2715, 0, %p2764;
	sub.s64 	%rd373, %rd364, %rd2716;
	add.s64 	%rd2717, %rd26, %rd366;
	selp.b64 	%rd2718, %rd2717, 0, %p2764;
	sub.s64 	%rd374, %rd363, %rd2718;
	selp.b64 	%rd2719, %rd33, 0, %p2764;
	sub.s64 	%rd375, %rd362, %rd2719;
	shl.b64 	%rd376, %rd160, 1;
	setp.lt.s64 	%p845, %rd160, 0;
	mov.b64 	{%r27, %r28}, %rd159;
	mov.b64 	{%r29, %r30}, %rd160;
	shf.l.wrap.b32 	%r31, %r30, %r27, 1;
	shf.l.wrap.b32 	%r32, %r27, %r28, 1;
	mov.b64 	%rd377, {%r31, %r32};
	setp.lt.u64 	%p846, %rd377, %rd159;
	setp.eq.s64 	%p847, %rd377, %rd159;
	and.pred  	%p848, %p845, %p847;
	or.pred  	%p849, %p846, %p848;
	selp.u64 	%rd2720, 1, 0, %p849;
	shl.b64 	%rd2721, %rd158, 1;
	or.b64  	%rd378, %rd2721, %rd2720;
	setp.lt.u64 	%p850, %rd378, %rd158;
	setp.eq.s64 	%p851, %rd378, %rd158;
	and.pred  	%p852, %p849, %p851;
	or.pred  	%p49, %p850, %p852;
	selp.u64 	%rd2722, 1, 0, %p49;
	shl.b64 	%rd2723, %rd157, 1;
	or.b64  	%rd379, %rd2723, %rd2722;
	setp.lt.u64 	%p853, %rd379, %rd157;
	mov.pred 	%p2765, -1;
	@%p853 bra 	$L__BB2_83;
	setp.eq.s64 	%p854, %rd379, %rd157;
	and.pred  	%p2765, %p49, %p854;
$L__BB2_83:
	setp.lt.u64 	%p856, %rd376, %rd33;
	selp.u64 	%rd380, 1, 0, %p856;
	setp.lt.u64 	%p857, %rd377, %rd26;
	setp.eq.s64 	%p858, %rd377, %rd26;
	and.pred  	%p859, %p856, %p858;
	or.pred  	%p860, %p857, %p859;
	selp.u64 	%rd381, 1, 0, %p860;
	setp.lt.u64 	%p861, %rd378, %rd27;
	setp.eq.s64 	%p862, %rd378, %rd27;
	and.pred  	%p863, %p862, %p860;
	or.pred  	%p52, %p861, %p863;
	setp.lt.u64 	%p864, %rd379, %rd25;
	mov.pred 	%p2766, 0;
	@%p864 bra 	$L__BB2_85;
	not.pred 	%p865, %p52;
	setp.ne.s64 	%p866, %rd379, %rd25;
	or.pred  	%p2766, %p866, %p865;
$L__BB2_85:
	or.pred  	%p868, %p2765, %p2766;
	selp.u64 	%rd2724, 1, 0, %p52;
	add.s64 	%rd2725, %rd25, %rd2724;
	selp.b64 	%rd2726, %rd2725, 0, %p868;
	sub.s64 	%rd382, %rd379, %rd2726;
	add.s64 	%rd2727, %rd27, %rd381;
	selp.b64 	%rd2728, %rd2727, 0, %p868;
	sub.s64 	%rd2729, %rd378, %rd2728;
	add.s64 	%rd2730, %rd26, %rd380;
	selp.b64 	%rd2731, %rd2730, 0, %p868;
	sub.s64 	%rd2732, %rd377, %rd2731;
	selp.b64 	%rd2733, %rd33, 0, %p868;
	sub.s64 	%rd2734, %rd376, %rd2733;
	shl.b64 	%rd383, %rd2734, 1;
	setp.lt.s64 	%p869, %rd2734, 0;
	mov.b64 	{%r33, %r34}, %rd2732;
	mov.b64 	{%r35, %r36}, %rd2734;
	shf.l.wrap.b32 	%r37, %r36, %r33, 1;
	shf.l.wrap.b32 	%r38, %r33, %r34, 1;
	mov.b64 	%rd384, {%r37, %r38};
	setp.lt.u64 	%p870, %rd384, %rd2732;
	setp.eq.s64 	%p871, %rd384, %rd2732;
	and.pred  	%p872, %p869, %p871;
	or.pred  	%p873, %p870, %p872;
	selp.u64 	%rd2735, 1, 0, %p873;
	shl.b64 	%rd2736, %rd2729, 1;
	or.b64  	%rd385, %rd2736, %rd2735;
	setp.lt.u64 	%p874, %rd385, %rd2729;
	setp.eq.s64 	%p875, %rd385, %rd2729;
	and.pred  	%p876, %p873, %p875;
	or.pred  	%p55, %p874, %p876;
	selp.u64 	%rd2737, 1, 0, %p55;
	shl.b64 	%rd2738, %rd382, 1;
	or.b64  	%rd386, %rd2738, %rd2737;
	setp.lt.u64 	%p877, %rd386, %rd382;
	mov.pred 	%p2767, -1;
	@%p877 bra 	$L__BB2_87;
	setp.eq.s64 	%p878, %rd386, %rd382;
	and.pred  	%p2767, %p55, %p878;
$L__BB2_87:
	setp.lt.u64 	%p880, %rd383, %rd33;
	selp.u64 	%rd387, 1, 0, %p880;
	setp.lt.u64 	%p881, %rd384, %rd26;
	setp.eq.s64 	%p882, %rd384, %rd26;
	and.pred  	%p883, %p880, %p882;
	or.pred  	%p884, %p881, %p883;
	selp.u64 	%rd388, 1, 0, %p884;
	setp.lt.u64 	%p885, %rd385, %rd27;
	setp.eq.s64 	%p886, %rd385, %rd27;
	and.pred  	%p887, %p886, %p884;
	or.pred  	%p58, %p885, %p887;
	setp.lt.u64 	%p888, %rd386, %rd25;
	mov.pred 	%p2768, 0;
	@%p888 bra 	$L__BB2_89;
	not.pred 	%p889, %p58;
	setp.ne.s64 	%p890, %rd386, %rd25;
	or.pred  	%p2768, %p890, %p889;
$L__BB2_89:
	or.pred  	%p892, %p2767, %p2768;
	selp.u64 	%rd2739, 1, 0, %p58;
	add.s64 	%rd2740, %rd25, %rd2739;
	selp.b64 	%rd2741, %rd2740, 0, %p892;
	sub.s64 	%rd389, %rd386, %rd2741;
	add.s64 	%rd2742, %rd27, %rd388;
	selp.b64 	%rd2743, %rd2742, 0, %p892;
	sub.s64 	%rd2744, %rd385, %rd2743;
	add.s64 	%rd2745, %rd26, %rd387;
	selp.b64 	%rd2746, %rd2745, 0, %p892;
	sub.s64 	%rd2747, %rd384, %rd2746;
	selp.b64 	%rd2748, %rd33, 0, %p892;
	sub.s64 	%rd2749, %rd383, %rd2748;
	shl.b64 	%rd390, %rd2749, 1;
	setp.lt.s64 	%p893, %rd2749, 0;
	mov.b64 	{%r39, %r40}, %rd2747;
	mov.b64 	{%r41, %r42}, %rd2749;
	shf.l.wrap.b32 	%r43, %r42, %r39, 1;
	shf.l.wrap.b32 	%r44, %r39, %r40, 1;
	mov.b64 	%rd391, {%r43, %r44};
	setp.lt.u64 	%p894, %rd391, %rd2747;
	setp.eq.s64 	%p895, %rd391, %rd2747;
	and.pred  	%p896, %p893, %p895;
	or.pred  	%p897, %p894, %p896;
	selp.u64 	%rd2750, 1, 0, %p897;
	shl.b64 	%rd2751, %rd2744, 1;
	or.b64  	%rd392, %rd2751, %rd2750;
	setp.lt.u64 	%p898, %rd392, %rd2744;
	setp.eq.s64 	%p899, %rd392, %rd2744;
	and.pred  	%p900, %p897, %p899;
	or.pred  	%p61, %p898, %p900;
	selp.u64 	%rd2752, 1, 0, %p61;
	shl.b64 	%rd2753, %rd389, 1;
	or.b64  	%rd393, %rd2753, %rd2752;
	setp.lt.u64 	%p901, %rd393, %rd389;
	mov.pred 	%p2769, -1;
	@%p901 bra 	$L__BB2_91;
	setp.eq.s64 	%p902, %rd393, %rd389;
	and.pred  	%p2769, %p61, %p902;
$L__BB2_91:
	setp.lt.u64 	%p904, %rd390, %rd33;
	selp.u64 	%rd394, 1, 0, %p904;
	setp.lt.u64 	%p905, %rd391, %rd26;
	setp.eq.s64 	%p906, %rd391, %rd26;
	and.pred  	%p907, %p904, %p906;
	or.pred  	%p908, %p905, %p907;
	selp.u64 	%rd395, 1, 0, %p908;
	setp.lt.u64 	%p909, %rd392, %rd27;
	setp.eq.s64 	%p910, %rd392, %rd27;
	and.pred  	%p911, %p910, %p908;
	or.pred  	%p64, %p909, %p911;
	setp.lt.u64 	%p912, %rd393, %rd25;
	mov.pred 	%p2770, 0;
	@%p912 bra 	$L__BB2_93;
	not.pred 	%p913, %p64;
	setp.ne.s64 	%p914, %rd393, %rd25;
	or.pred  	%p2770, %p914, %p913;
$L__BB2_93:
	or.pred  	%p915, %p2769, %p2770;
	selp.u64 	%rd2754, 1, 0, %p64;
	add.s64 	%rd2755, %rd25, %rd2754;
	selp.b64 	%rd2756, %rd2755, 0, %p915;
	sub.s64 	%rd2757, %rd393, %rd2756;
	add.s64 	%rd2758, %rd27, %rd395;
	selp.b64 	%rd2759, %rd2758, 0, %p915;
	sub.s64 	%rd2760, %rd392, %rd2759;
	add.s64 	%rd2761, %rd26, %rd394;
	selp.b64 	%rd2762, %rd2761, 0, %p915;
	sub.s64 	%rd2763, %rd391, %rd2762;
	selp.b64 	%rd2764, %rd33, 0, %p915;
	sub.s64 	%rd2765, %rd390, %rd2764;
	sub.s64 	%rd7125, %rd375, %rd2765;
	setp.lt.u64 	%p916, %rd375, %rd2765;
	selp.s64 	%rd2766, -1, 0, %p916;
	sub.s64 	%rd2767, %rd374, %rd2763;
	add.s64 	%rd7124, %rd2767, %rd2766;
	setp.lt.u64 	%p917, %rd374, %rd2763;
	setp.eq.s64 	%p918, %rd374, %rd2763;
	and.pred  	%p919, %p916, %p918;
	or.pred  	%p921, %p917, %p919;
	selp.s64 	%rd2768, -1, 0, %p921;
	sub.s64 	%rd2769, %rd373, %rd2760;
	add.s64 	%rd7123, %rd2769, %rd2768;
	setp.lt.u64 	%p922, %rd373, %rd2760;
	setp.eq.s64 	%p923, %rd373, %rd2760;
	and.pred  	%p924, %p923, %p921;
	or.pred  	%p926, %p922, %p924;
	selp.s64 	%rd2770, -1, 0, %p926;
	sub.s64 	%rd2771, %rd372, %rd2757;
	add.s64 	%rd7122, %rd2771, %rd2770;
	setp.ge.u64 	%p927, %rd372, %rd2757;
	setp.eq.s64 	%p928, %rd372, %rd2757;
	and.pred  	%p929, %p928, %p926;
	not.pred 	%p931, %p929;
	and.pred  	%p932, %p927, %p931;
	@%p932 bra 	$L__BB2_95;
	add.s64 	%rd7125, %rd33, %rd7125;
	setp.lt.u64 	%p933, %rd7125, %rd33;
	selp.u64 	%rd2772, 1, 0, %p933;
	add.s64 	%rd2773, %rd26, %rd7124;
	add.s64 	%rd401, %rd2773, %rd2772;
	setp.lt.u64 	%p934, %rd401, %rd7124;
	setp.eq.s64 	%p935, %rd401, %rd7124;
	and.pred  	%p936, %p933, %p935;
	or.pred  	%p937, %p934, %p936;
	selp.u64 	%rd2774, 1, 0, %p937;
	add.s64 	%rd2775, %rd27, %rd7123;
	add.s64 	%rd402, %rd2775, %rd2774;
	setp.lt.u64 	%p938, %rd402, %rd7123;
	setp.eq.s64 	%p939, %rd402, %rd7123;
	and.pred  	%p940, %p937, %p939;
	or.pred  	%p942, %p938, %p940;
	selp.u64 	%rd2776, 1, 0, %p942;
	add.s64 	%rd2777, %rd25, %rd7122;
	add.s64 	%rd7122, %rd2777, %rd2776;
	mov.u64 	%rd7123, %rd402;
	mov.u64 	%rd7124, %rd401;
$L__BB2_95:
	mul.lo.s64 	%rd2778, %rd7331, %rd7327;
	mul.hi.u64 	%rd2779, %rd7327, %rd7331;
	mul.lo.s64 	%rd2780, %rd7332, %rd7327;
	mul.hi.u64 	%rd2781, %rd7327, %rd7332;
	add.s64 	%rd2782, %rd2780, %rd2779;
	setp.lt.u64 	%p943, %rd2782, %rd2780;
	selp.u64 	%rd2783, 1, 0, %p943;
	add.s64 	%rd2784, %rd2781, %rd2783;
	mul.lo.s64 	%rd2785, %rd7333, %rd7327;
	mul.hi.u64 	%rd2786, %rd7327, %rd7333;
	add.s64 	%rd2787, %rd2785, %rd2784;
	setp.lt.u64 	%p944, %rd2787, %rd2785;
	selp.u64 	%rd2788, 1, 0, %p944;
	add.s64 	%rd2789, %rd2786, %rd2788;
	mul.lo.s64 	%rd2790, %rd7334, %rd7327;
	mul.hi.u64 	%rd2791, %rd7327, %rd7334;
	add.s64 	%rd2792, %rd2790, %rd2789;
	setp.lt.u64 	%p945, %rd2792, %rd2790;
	selp.u64 	%rd2793, 1, 0, %p945;
	add.s64 	%rd2794, %rd2791, %rd2793;
	mul.lo.s64 	%rd2795, %rd7331, %rd7328;
	mul.hi.u64 	%rd2796, %rd7328, %rd7331;
	add.s64 	%rd2797, %rd2795, %rd2782;
	setp.lt.u64 	%p946, %rd2797, %rd2795;
	selp.u64 	%rd2798, 1, 0, %p946;
	add.s64 	%rd2799, %rd2796, %rd2798;
	mul.lo.s64 	%rd2800, %rd7332, %rd7328;
	mul.hi.u64 	%rd2801, %rd7328, %rd7332;
	add.s64 	%rd2802, %rd2800, %rd2787;
	setp.lt.u64 	%p947, %rd2802, %rd2800;
	selp.u64 	%rd2803, 1, 0, %p947;
	add.s64 	%rd2804, %rd2802, %rd2799;
	setp.lt.u64 	%p948, %rd2804, %rd2802;
	selp.u64 	%rd2805, 1, 0, %p948;
	add.s64 	%rd2806, %rd2801, %rd2803;
	add.s64 	%rd2807, %rd2806, %rd2805;
	mul.lo.s64 	%rd2808, %rd7333, %rd7328;
	mul.hi.u64 	%rd2809, %rd7328, %rd7333;
	add.s64 	%rd2810, %rd2808, %rd2792;
	setp.lt.u64 	%p949, %rd2810, %rd2808;
	selp.u64 	%rd2811, 1, 0, %p949;
	add.s64 	%rd2812, %rd2810, %rd2807;
	setp.lt.u64 	%p950, %rd2812, %rd2810;
	selp.u64 	%rd2813, 1, 0, %p950;
	add.s64 	%rd2814, %rd2809, %rd2811;
	add.s64 	%rd2815, %rd2814, %rd2813;
	mul.lo.s64 	%rd2816, %rd7334, %rd7328;
	mul.hi.u64 	%rd2817, %rd7328, %rd7334;
	add.s64 	%rd2818, %rd2816, %rd2794;
	setp.lt.u64 	%p951, %rd2818, %rd2816;
	selp.u64 	%rd2819, 1, 0, %p951;
	add.s64 	%rd2820, %rd2818, %rd2815;
	setp.lt.u64 	%p952, %rd2820, %rd2818;
	selp.u64 	%rd2821, 1, 0, %p952;
	add.s64 	%rd2822, %rd2817, %rd2819;
	add.s64 	%rd2823, %rd2822, %rd2821;
	mul.lo.s64 	%rd2824, %rd7331, %rd7329;
	mul.hi.u64 	%rd2825, %rd7329, %rd7331;
	add.s64 	%rd2826, %rd2824, %rd2804;
	setp.lt.u64 	%p953, %rd2826, %rd2824;
	selp.u64 	%rd2827, 1, 0, %p953;
	add.s64 	%rd2828, %rd2825, %rd2827;
	mul.lo.s64 	%rd2829, %rd7332, %rd7329;
	mul.hi.u64 	%rd2830, %rd7329, %rd7332;
	add.s64 	%rd2831, %rd2829, %rd2812;
	setp.lt.u64 	%p954, %rd2831, %rd2829;
	selp.u64 	%rd2832, 1, 0, %p954;
	add.s64 	%rd2833, %rd2831, %rd2828;
	setp.lt.u64 	%p955, %rd2833, %rd2831;
	selp.u64 	%rd2834, 1, 0, %p955;
	add.s64 	%rd2835, %rd2830, %rd2832;
	add.s64 	%rd2836, %rd2835, %rd2834;
	mul.lo.s64 	%rd2837, %rd7333, %rd7329;
	mul.hi.u64 	%rd2838, %rd7329, %rd7333;
	add.s64 	%rd2839, %rd2837, %rd2820;
	setp.lt.u64 	%p956, %rd2839, %rd2837;
	selp.u64 	%rd2840, 1, 0, %p956;
	add.s64 	%rd2841, %rd2839, %rd2836;
	setp.lt.u64 	%p957, %rd2841, %rd2839;
	selp.u64 	%rd2842, 1, 0, %p957;
	add.s64 	%rd2843, %rd2838, %rd2840;
	add.s64 	%rd2844, %rd2843, %rd2842;
	mul.lo.s64 	%rd2845, %rd7334, %rd7329;
	mul.hi.u64 	%rd2846, %rd7329, %rd7334;
	add.s64 	%rd2847, %rd2845, %rd2823;
	setp.lt.u64 	%p958, %rd2847, %rd2845;
	selp.u64 	%rd2848, 1, 0, %p958;
	add.s64 	%rd2849, %rd2847, %rd2844;
	setp.lt.u64 	%p959, %rd2849, %rd2847;
	selp.u64 	%rd2850, 1, 0, %p959;
	add.s64 	%rd2851, %rd2846, %rd2848;
	add.s64 	%rd2852, %rd2851, %rd2850;
	mul.lo.s64 	%rd2853, %rd7331, %rd7330;
	mul.hi.u64 	%rd2854, %rd7330, %rd7331;
	add.s64 	%rd2855, %rd2853, %rd2833;
	setp.lt.u64 	%p960, %rd2855, %rd2853;
	selp.u64 	%rd2856, 1, 0, %p960;
	add.s64 	%rd2857, %rd2854, %rd2856;
	mul.lo.s64 	%rd2858, %rd7332, %rd7330;
	mul.hi.u64 	%rd2859, %rd7330, %rd7332;
	add.s64 	%rd2860, %rd2858, %rd2841;
	setp.lt.u64 	%p961, %rd2860, %rd2858;
	selp.u64 	%rd2861, 1, 0, %p961;
	add.s64 	%rd7129, %rd2860, %rd2857;
	setp.lt.u64 	%p962, %rd7129, %rd2860;
	selp.u64 	%rd2862, 1, 0, %p962;
	add.s64 	%rd2863, %rd2859, %rd2861;
	add.s64 	%rd2864, %rd2863, %rd2862;
	mul.lo.s64 	%rd2865, %rd7333, %rd7330;
	mul.hi.u64 	%rd2866, %rd7330, %rd7333;
	add.s64 	%rd2867, %rd2865, %rd2849;
	setp.lt.u64 	%p963, %rd2867, %rd2865;
	selp.u64 	%rd2868, 1, 0, %p963;
	add.s64 	%rd7128, %rd2867, %rd2864;
	setp.lt.u64 	%p964, %rd7128, %rd2867;
	selp.u64 	%rd2869, 1, 0, %p964;
	add.s64 	%rd2870, %rd2866, %rd2868;
	add.s64 	%rd2871, %rd2870, %rd2869;
	mul.lo.s64 	%rd2872, %rd7334, %rd7330;
	mul.hi.u64 	%rd2873, %rd7330, %rd7334;
	add.s64 	%rd2874, %rd2872, %rd2852;
	setp.lt.u64 	%p965, %rd2874, %rd2872;
	selp.u64 	%rd2875, 1, 0, %p965;
	add.s64 	%rd7127, %rd2874, %rd2871;
	setp.lt.u64 	%p966, %rd7127, %rd2874;
	selp.u64 	%rd2876, 1, 0, %p966;
	add.s64 	%rd2877, %rd2873, %rd2875;
	add.s64 	%rd7126, %rd2877, %rd2876;
	mul.lo.s64 	%rd2878, %rd32, %rd2778;
	mul.lo.s64 	%rd2879, %rd2878, %rd33;
	mul.hi.u64 	%rd2880, %rd2878, %rd33;
	not.b64 	%rd2881, %rd2879;
	setp.gt.u64 	%p967, %rd2778, %rd2881;
	selp.u64 	%rd2882, 1, 0, %p967;
	add.s64 	%rd2883, %rd2880, %rd2882;
	mul.lo.s64 	%rd2884, %rd26, %rd2878;
	mul.hi.u64 	%rd2885, %rd2878, %rd26;
	add.s64 	%rd2886, %rd2884, %rd2797;
	setp.lt.u64 	%p968, %rd2886, %rd2884;
	selp.u64 	%rd2887, 1, 0, %p968;
	add.s64 	%rd412, %rd2883, %rd2886;
	setp.lt.u64 	%p969, %rd412, %rd2883;
	selp.u64 	%rd2888, 1, 0, %p969;
	add.s64 	%rd2889, %rd2885, %rd2887;
	add.s64 	%rd2890, %rd2889, %rd2888;
	mul.lo.s64 	%rd2891, %rd27, %rd2878;
	mul.hi.u64 	%rd2892, %rd2878, %rd27;
	add.s64 	%rd2893, %rd2891, %rd2826;
	setp.lt.u64 	%p970, %rd2893, %rd2891;
	selp.u64 	%rd2894, 1, 0, %p970;
	add.s64 	%rd413, %rd2890, %rd2893;
	setp.lt.u64 	%p971, %rd413, %rd2890;
	selp.u64 	%rd2895, 1, 0, %p971;
	add.s64 	%rd2896, %rd2892, %rd2894;
	add.s64 	%rd2897, %rd2896, %rd2895;
	mul.lo.s64 	%rd2898, %rd25, %rd2878;
	mul.hi.u64 	%rd2899, %rd2878, %rd25;
	add.s64 	%rd2900, %rd2898, %rd2855;
	setp.lt.u64 	%p972, %rd2900, %rd2898;
	selp.u64 	%rd2901, 1, 0, %p972;
	add.s64 	%rd414, %rd2897, %rd2900;
	setp.lt.u64 	%p973, %rd414, %rd2897;
	selp.u64 	%rd2902, 1, 0, %p973;
	add.s64 	%rd2903, %rd2899, %rd2901;
	add.s64 	%rd415, %rd2903, %rd2902;
	setp.ne.s64 	%p974, %rd415, 0;
	@%p974 bra 	$L__BB2_129;
$L__BB2_96:
	mul.lo.s64 	%rd2906, %rd32, %rd412;
	mul.lo.s64 	%rd2907, %rd2906, %rd33;
	mul.hi.u64 	%rd2908, %rd2906, %rd33;
	not.b64 	%rd2909, %rd2907;
	setp.gt.u64 	%p978, %rd412, %rd2909;
	selp.u64 	%rd2910, 1, 0, %p978;
	add.s64 	%rd2911, %rd2908, %rd2910;
	mul.lo.s64 	%rd2912, %rd26, %rd2906;
	mul.hi.u64 	%rd2913, %rd2906, %rd26;
	add.s64 	%rd2914, %rd2912, %rd413;
	setp.lt.u64 	%p979, %rd2914, %rd2912;
	selp.u64 	%rd2915, 1, 0, %p979;
	add.s64 	%rd420, %rd2911, %rd2914;
	setp.lt.u64 	%p980, %rd420, %rd2911;
	selp.u64 	%rd2916, 1, 0, %p980;
	add.s64 	%rd2917, %rd2913, %rd2915;
	add.s64 	%rd2918, %rd2917, %rd2916;
	mul.lo.s64 	%rd2919, %rd27, %rd2906;
	mul.hi.u64 	%rd2920, %rd2906, %rd27;
	add.s64 	%rd2921, %rd2919, %rd414;
	setp.lt.u64 	%p981, %rd2921, %rd2919;
	selp.u64 	%rd2922, 1, 0, %p981;
	add.s64 	%rd421, %rd2918, %rd2921;
	setp.lt.u64 	%p982, %rd421, %rd2918;
	selp.u64 	%rd2923, 1, 0, %p982;
	add.s64 	%rd2924, %rd2920, %rd2922;
	add.s64 	%rd2925, %rd2924, %rd2923;
	mul.lo.s64 	%rd2926, %rd25, %rd2906;
	mul.hi.u64 	%rd2927, %rd2906, %rd25;
	add.s64 	%rd2928, %rd2926, %rd7129;
	setp.lt.u64 	%p983, %rd2928, %rd2926;
	selp.u64 	%rd2929, 1, 0, %p983;
	add.s64 	%rd422, %rd2925, %rd2928;
	setp.lt.u64 	%p984, %rd422, %rd2925;
	selp.u64 	%rd2930, 1, 0, %p984;
	add.s64 	%rd2931, %rd2927, %rd2929;
	add.s64 	%rd423, %rd2931, %rd2930;
	setp.eq.s64 	%p985, %rd423, 0;
	@%p985 bra 	$L__BB2_99;
	add.s64 	%rd424, %rd7128, %rd423;
	setp.ge.u64 	%p986, %rd424, %rd7128;
	mov.u64 	%rd7128, %rd424;
	@%p986 bra 	$L__BB2_99;
	add.s64 	%rd7127, %rd7127, 1;
	setp.eq.s64 	%p987, %rd7127, 0;
	selp.u64 	%rd2932, 1, 0, %p987;
	add.s64 	%rd7126, %rd7126, %rd2932;
$L__BB2_99:
	mul.lo.s64 	%rd2933, %rd32, %rd420;
	mul.lo.s64 	%rd2934, %rd2933, %rd33;
	mul.hi.u64 	%rd2935, %rd2933, %rd33;
	not.b64 	%rd2936, %rd2934;
	setp.gt.u64 	%p988, %rd420, %rd2936;
	selp.u64 	%rd2937, 1, 0, %p988;
	add.s64 	%rd2938, %rd2935, %rd2937;
	mul.lo.s64 	%rd2939, %rd26, %rd2933;
	mul.hi.u64 	%rd2940, %rd2933, %rd26;
	add.s64 	%rd2941, %rd2939, %rd421;
	setp.lt.u64 	%p989, %rd2941, %rd2939;
	selp.u64 	%rd2942, 1, 0, %p989;
	add.s64 	%rd430, %rd2938, %rd2941;
	setp.lt.u64 	%p990, %rd430, %rd2938;
	selp.u64 	%rd2943, 1, 0, %p990;
	add.s64 	%rd2944, %rd2940, %rd2942;
	add.s64 	%rd2945, %rd2944, %rd2943;
	mul.lo.s64 	%rd2946, %rd27, %rd2933;
	mul.hi.u64 	%rd2947, %rd2933, %rd27;
	add.s64 	%rd2948, %rd2946, %rd422;
	setp.lt.u64 	%p991, %rd2948, %rd2946;
	selp.u64 	%rd2949, 1, 0, %p991;
	add.s64 	%rd431, %rd2945, %rd2948;
	setp.lt.u64 	%p992, %rd431, %rd2945;
	selp.u64 	%rd2950, 1, 0, %p992;
	add.s64 	%rd2951, %rd2947, %rd2949;
	add.s64 	%rd2952, %rd2951, %rd2950;
	mul.lo.s64 	%rd2953, %rd25, %rd2933;
	mul.hi.u64 	%rd2954, %rd2933, %rd25;
	add.s64 	%rd2955, %rd2953, %rd7128;
	setp.lt.u64 	%p993, %rd2955, %rd2953;
	selp.u64 	%rd2956, 1, 0, %p993;
	add.s64 	%rd432, %rd2952, %rd2955;
	setp.lt.u64 	%p994, %rd432, %rd2952;
	selp.u64 	%rd2957, 1, 0, %p994;
	add.s64 	%rd2958, %rd2954, %rd2956;
	add.s64 	%rd433, %rd2958, %rd2957;
	setp.eq.s64 	%p995, %rd433, 0;
	@%p995 bra 	$L__BB2_101;
	add.s64 	%rd434, %rd7127, %rd433;
	setp.lt.u64 	%p996, %rd434, %rd7127;
	selp.u64 	%rd2959, 1, 0, %p996;
	add.s64 	%rd7126, %rd7126, %rd2959;
	mov.u64 	%rd7127, %rd434;
$L__BB2_101:
	mul.lo.s64 	%rd2960, %rd32, %rd430;
	mul.lo.s64 	%rd2961, %rd2960, %rd33;
	mul.hi.u64 	%rd2962, %rd2960, %rd33;
	not.b64 	%rd2963, %rd2961;
	setp.gt.u64 	%p998, %rd430, %rd2963;
	selp.u64 	%rd2964, 1, 0, %p998;
	add.s64 	%rd2965, %rd2962, %rd2964;
	mul.lo.s64 	%rd2966, %rd26, %rd2960;
	mul.hi.u64 	%rd2967, %rd2960, %rd26;
	add.s64 	%rd2968, %rd2966, %rd431;
	setp.lt.u64 	%p999, %rd2968, %rd2966;
	selp.u64 	%rd2969, 1, 0, %p999;
	add.s64 	%rd438, %rd2965, %rd2968;
	setp.lt.u64 	%p1000, %rd438, %rd2965;
	selp.u64 	%rd2970, 1, 0, %p1000;
	add.s64 	%rd2971, %rd2967, %rd2969;
	add.s64 	%rd2972, %rd2971, %rd2970;
	mul.lo.s64 	%rd2973, %rd27, %rd2960;
	mul.hi.u64 	%rd2974, %rd2960, %rd27;
	add.s64 	%rd2975, %rd2973, %rd432;
	setp.lt.u64 	%p1001, %rd2975, %rd2973;
	selp.u64 	%rd2976, 1, 0, %p1001;
	add.s64 	%rd439, %rd2972, %rd2975;
	setp.lt.u64 	%p1002, %rd439, %rd2972;
	selp.u64 	%rd2977, 1, 0, %p1002;
	add.s64 	%rd2978, %rd2974, %rd2976;
	add.s64 	%rd2979, %rd2978, %rd2977;
	mul.lo.s64 	%rd2980, %rd25, %rd2960;
	mul.hi.u64 	%rd2981, %rd2960, %rd25;
	add.s64 	%rd2982, %rd2980, %rd7127;
	setp.lt.u64 	%p1003, %rd2982, %rd2980;
	selp.u64 	%rd2983, 1, 0, %p1003;
	add.s64 	%rd440, %rd2979, %rd2982;
	setp.lt.u64 	%p1004, %rd440, %rd2979;
	selp.u64 	%rd2984, 1, 0, %p1004;
	add.s64 	%rd2985, %rd2981, %rd2983;
	add.s64 	%rd2986, %rd2985, %rd2984;
	add.s64 	%rd441, %rd7126, %rd2986;
	setp.lt.u64 	%p1005, %rd438, %rd33;
	selp.u64 	%rd442, 1, 0, %p1005;
	setp.lt.u64 	%p1006, %rd439, %rd26;
	setp.eq.s64 	%p1007, %rd439, %rd26;
	and.pred  	%p1008, %p1005, %p1007;
	or.pred  	%p1010, %p1006, %p1008;
	selp.u64 	%rd443, 1, 0, %p1010;
	setp.lt.u64 	%p1011, %rd440, %rd27;
	setp.eq.s64 	%p1012, %rd440, %rd27;
	and.pred  	%p1013, %p1012, %p1010;
	or.pred  	%p67, %p1011, %p1013;
	setp.lt.u64 	%p1015, %rd441, %rd25;
	mov.pred 	%p2771, 0;
	@%p1015 bra 	$L__BB2_103;
	not.pred 	%p1016, %p67;
	setp.ne.s64 	%p1017, %rd441, %rd25;
	or.pred  	%p2771, %p1017, %p1016;
$L__BB2_103:
	selp.u64 	%rd2987, 1, 0, %p67;
	add.s64 	%rd2988, %rd25, %rd2987;
	selp.b64 	%rd2989, %rd2988, 0, %p2771;
	sub.s64 	%rd448, %rd441, %rd2989;
	add.s64 	%rd2990, %rd27, %rd443;
	selp.b64 	%rd2991, %rd2990, 0, %p2771;
	sub.s64 	%rd2992, %rd440, %rd2991;
	add.s64 	%rd2993, %rd26, %rd442;
	selp.b64 	%rd2994, %rd2993, 0, %p2771;
	sub.s64 	%rd2995, %rd439, %rd2994;
	selp.b64 	%rd2996, %rd33, 0, %p2771;
	sub.s64 	%rd2997, %rd438, %rd2996;
	shl.b64 	%rd449, %rd2997, 1;
	setp.lt.s64 	%p1019, %rd2997, 0;
	mov.b64 	{%r45, %r46}, %rd2997;
	mov.b64 	{%r47, %r48}, %rd2995;
	shf.l.wrap.b32 	%r49, %r46, %r47, 1;
	shf.l.wrap.b32 	%r50, %r47, %r48, 1;
	mov.b64 	%rd450, {%r49, %r50};
	setp.lt.u64 	%p1020, %rd450, %rd2995;
	setp.eq.s64 	%p1021, %rd450, %rd2995;
	and.pred  	%p1022, %p1019, %p1021;
	or.pred  	%p1023, %p1020, %p1022;
	selp.u64 	%rd2998, 1, 0, %p1023;
	shl.b64 	%rd2999, %rd2992, 1;
	or.b64  	%rd451, %rd2999, %rd2998;
	setp.lt.u64 	%p1024, %rd451, %rd2992;
	setp.eq.s64 	%p1025, %rd451, %rd2992;
	and.pred  	%p1026, %p1023, %p1025;
	or.pred  	%p70, %p1024, %p1026;
	selp.u64 	%rd3000, 1, 0, %p70;
	shl.b64 	%rd3001, %rd448, 1;
	or.b64  	%rd452, %rd3001, %rd3000;
	setp.lt.u64 	%p1027, %rd452, %rd448;
	mov.pred 	%p2772, -1;
	@%p1027 bra 	$L__BB2_105;
	setp.eq.s64 	%p1028, %rd452, %rd448;
	and.pred  	%p2772, %p70, %p1028;
$L__BB2_105:
	setp.lt.u64 	%p1030, %rd449, %rd33;
	selp.u64 	%rd453, 1, 0, %p1030;
	setp.lt.u64 	%p1031, %rd450, %rd26;
	setp.eq.s64 	%p1032, %rd450, %rd26;
	and.pred  	%p1033, %p1030, %p1032;
	or.pred  	%p1034, %p1031, %p1033;
	selp.u64 	%rd454, 1, 0, %p1034;
	setp.lt.u64 	%p1035, %rd451, %rd27;
	setp.eq.s64 	%p1036, %rd451, %rd27;
	and.pred  	%p1037, %p1036, %p1034;
	or.pred  	%p73, %p1035, %p1037;
	setp.lt.u64 	%p1038, %rd452, %rd25;
	mov.pred 	%p2773, 0;
	@%p1038 bra 	$L__BB2_107;
	not.pred 	%p1039, %p73;
	setp.ne.s64 	%p1040, %rd452, %rd25;
	or.pred  	%p2773, %p1040, %p1039;
$L__BB2_107:
	or.pred  	%p1041, %p2772, %p2773;
	selp.u64 	%rd3002, 1, 0, %p73;
	add.s64 	%rd3003, %rd25, %rd3002;
	selp.b64 	%rd3004, %rd3003, 0, %p1041;
	sub.s64 	%rd7334, %rd452, %rd3004;
	add.s64 	%rd3005, %rd27, %rd454;
	selp.b64 	%rd3006, %rd3005, 0, %p1041;
	sub.s64 	%rd7333, %rd451, %rd3006;
	add.s64 	%rd3007, %rd26, %rd453;
	selp.b64 	%rd3008, %rd3007, 0, %p1041;
	sub.s64 	%rd7332, %rd450, %rd3008;
	selp.b64 	%rd3009, %rd33, 0, %p1041;
	sub.s64 	%rd7331, %rd449, %rd3009;
	mov.u64 	%rd7330, %rd7122;
	mov.u64 	%rd7329, %rd7123;
	mov.u64 	%rd7328, %rd7124;
	mov.u64 	%rd7327, %rd7125;
$L__BB2_108:
	add.s32 	%r112, %r112, 1;
	setp.ne.s32 	%p1042, %r112, 8;
	@%p1042 bra 	$L__BB2_4;
	ld.param.u64 	%rd7024, [msm_window_combine_param_0];
	cvta.to.global.u64 	%rd3010, %rd7024;
	mul.wide.u32 	%rd3011, %r2, 96;
	add.s64 	%rd471, %rd3010, %rd3011;
	or.b64  	%rd3012, %rd7332, %rd7331;
	or.b64  	%rd3013, %rd3012, %rd7333;
	or.b64  	%rd3014, %rd3013, %rd7334;
	setp.ne.s64 	%p1043, %rd3014, 0;
	@%p1043 bra 	$L__BB2_132;
	ld.global.nc.u64 	%rd7323, [%rd471];
	ld.global.nc.u64 	%rd7324, [%rd471+8];
	ld.global.nc.u64 	%rd7325, [%rd471+16];
	ld.global.nc.u64 	%rd7326, [%rd471+24];
	ld.global.nc.u64 	%rd7327, [%rd471+32];
	ld.global.nc.u64 	%rd7328, [%rd471+40];
	ld.global.nc.u64 	%rd7329, [%rd471+48];
	ld.global.nc.u64 	%rd7330, [%rd471+56];
	ld.global.nc.u64 	%rd7331, [%rd471+64];
	ld.global.nc.u64 	%rd7332, [%rd471+72];
	ld.global.nc.u64 	%rd7333, [%rd471+80];
	ld.global.nc.u64 	%rd7334, [%rd471+88];
	bra.uni 	$L__BB2_298;
$L__BB2_111:
	add.s64 	%rd66, %rd7055, %rd37;
	setp.ge.u64 	%p189, %rd66, %rd7055;
	mov.u64 	%rd7055, %rd66;
	@%p189 bra 	$L__BB2_6;
	add.s64 	%rd7054, %rd7054, 1;
	setp.ne.s64 	%p190, %rd7054, 0;
	mov.u64 	%rd7055, %rd66;
	@%p190 bra 	$L__BB2_6;
	add.s64 	%rd7053, %rd7053, 1;
	setp.eq.s64 	%p191, %rd7053, 0;
	selp.u64 	%rd1433, 1, 0, %p191;
	add.s64 	%rd7052, %rd7052, %rd1433;
	mov.b64 	%rd7054, 0;
	mov.u64 	%rd7055, %rd66;
	bra.uni 	$L__BB2_6;
$L__BB2_114:
	add.s64 	%rd108, %rd7064, %rd81;
	setp.ge.u64 	%p264, %rd108, %rd7064;
	mov.u64 	%rd7064, %rd108;
	@%p264 bra 	$L__BB2_14;
	add.s64 	%rd7063, %rd7063, 1;
	setp.ne.s64 	%p265, %rd7063, 0;
	mov.u64 	%rd7064, %rd108;
	@%p265 bra 	$L__BB2_14;
	add.s64 	%rd7062, %rd7062, 1;
	setp.eq.s64 	%p266, %rd7062, 0;
	selp.u64 	%rd1644, 1, 0, %p266;
	add.s64 	%rd7061, %rd7061, %rd1644;
	mov.b64 	%rd7063, 0;
	mov.u64 	%rd7064, %rd108;
	bra.uni 	$L__BB2_14;
$L__BB2_117:
	add.s64 	%rd153, %rd7073, %rd123;
	setp.ge.u64 	%p344, %rd153, %rd7073;
	mov.u64 	%rd7073, %rd153;
	@%p344 bra 	$L__BB2_22;
	add.s64 	%rd7072, %rd7072, 1;
	setp.ne.s64 	%p345, %rd7072, 0;
	mov.u64 	%rd7073, %rd153;
	@%p345 bra 	$L__BB2_22;
	add.s64 	%rd7071, %rd7071, 1;
	setp.eq.s64 	%p346, %rd7071, 0;
	selp.u64 	%rd1858, 1, 0, %p346;
	add.s64 	%rd7070, %rd7070, %rd1858;
	mov.b64 	%rd7072, 0;
	mov.u64 	%rd7073, %rd153;
	bra.uni 	$L__BB2_22;
$L__BB2_120:
	add.s64 	%rd202, %rd7082, %rd173;
	setp.ge.u64 	%p448, %rd202, %rd7082;
	mov.u64 	%rd7082, %rd202;
	@%p448 bra 	$L__BB2_34;
	add.s64 	%rd7081, %rd7081, 1;
	setp.ne.s64 	%p449, %rd7081, 0;
	mov.u64 	%rd7082, %rd202;
	@%p449 bra 	$L__BB2_34;
	add.s64 	%rd7080, %rd7080, 1;
	setp.eq.s64 	%p450, %rd7080, 0;
	selp.u64 	%rd2089, 1, 0, %p450;
	add.s64 	%rd7079, %rd7079, %rd2089;
	mov.b64 	%rd7081, 0;
	mov.u64 	%rd7082, %rd202;
	bra.uni 	$L__BB2_34;
$L__BB2_123:
	add.s64 	%rd291, %rd7099, %rd261;
	setp.ge.u64 	%p651, %rd291, %rd7099;
	mov.u64 	%rd7099, %rd291;
	@%p651 bra 	$L__BB2_58;
	add.s64 	%rd7098, %rd7098, 1;
	setp.ne.s64 	%p652, %rd7098, 0;
	mov.u64 	%rd7099, %rd291;
	@%p652 bra 	$L__BB2_58;
	add.s64 	%rd7097, %rd7097, 1;
	setp.eq.s64 	%p653, %rd7097, 0;
	selp.u64 	%rd2373, 1, 0, %p653;
	add.s64 	%rd7096, %rd7096, %rd2373;
	mov.b64 	%rd7098, 0;
	mov.u64 	%rd7099, %rd291;
	bra.uni 	$L__BB2_58;
$L__BB2_126:
	add.s64 	%rd368, %rd7116, %rd339;
	setp.ge.u64 	%p801, %rd368, %rd7116;
	mov.u64 	%rd7116, %rd368;
	@%p801 bra 	$L__BB2_74;
	add.s64 	%rd7115, %rd7115, 1;
	setp.ne.s64 	%p802, %rd7115, 0;
	mov.u64 	%rd7116, %rd368;
	@%p802 bra 	$L__BB2_74;
	add.s64 	%rd7114, %rd7114, 1;
	setp.eq.s64 	%p803, %rd7114, 0;
	selp.u64 	%rd2630, 1, 0, %p803;
	add.s64 	%rd7113, %rd7113, %rd2630;
	mov.b64 	%rd7115, 0;
	mov.u64 	%rd7116, %rd368;
	bra.uni 	$L__BB2_74;
$L__BB2_129:
	add.s64 	%rd444, %rd7129, %rd415;
	setp.ge.u64 	%p975, %rd444, %rd7129;
	mov.u64 	%rd7129, %rd444;
	@%p975 bra 	$L__BB2_96;
	add.s64 	%rd7128, %rd7128, 1;
	setp.ne.s64 	%p976, %rd7128, 0;
	mov.u64 	%rd7129, %rd444;
	@%p976 bra 	$L__BB2_96;
	add.s64 	%rd7127, %rd7127, 1;
	setp.eq.s64 	%p977, %rd7127, 0;
	selp.u64 	%rd2905, 1, 0, %p977;
	add.s64 	%rd7126, %rd7126, %rd2905;
	mov.b64 	%rd7128, 0;
	mov.u64 	%rd7129, %rd444;
	bra.uni 	$L__BB2_96;
$L__BB2_132:
	ld.global.nc.u64 	%rd484, [%rd471+64];
	ld.global.nc.u64 	%rd485, [%rd471+72];
	or.b64  	%rd3015, %rd485, %rd484;
	ld.global.nc.u64 	%rd486, [%rd471+80];
	or.b64  	%rd3016, %rd3015, %rd486;
	ld.global.nc.u64 	%rd487, [%rd471+88];
	or.b64  	%rd3017, %rd3016, %rd487;
	setp.eq.s64 	%p1044, %rd3017, 0;
	@%p1044 bra 	$L__BB2_298;
	mul.lo.s64 	%rd3018, %rd7331, %rd7331;
	mul.hi.u64 	%rd3019, %rd7331, %rd7331;
	mul.lo.s64 	%rd3020, %rd7332, %rd7331;
	mul.hi.u64 	%rd3021, %rd7331, %rd7332;
	add.s64 	%rd3022, %rd3020, %rd3019;
	setp.lt.u64 	%p1045, %rd3022, %rd3020;
	selp.u64 	%rd3023, 1, 0, %p1045;
	add.s64 	%rd3024, %rd3021, %rd3023;
	mul.lo.s64 	%rd3025, %rd7333, %rd7331;
	mul.hi.u64 	%rd3026, %rd7331, %rd7333;
	add.s64 	%rd3027, %rd3025, %rd3024;
	setp.lt.u64 	%p1046, %rd3027, %rd3025;
	selp.u64 	%rd3028, 1, 0, %p1046;
	add.s64 	%rd3029, %rd3026, %rd3028;
	mul.lo.s64 	%rd3030, %rd7334, %rd7331;
	mul.hi.u64 	%rd3031, %rd7331, %rd7334;
	add.s64 	%rd3032, %rd3030, %rd3029;
	setp.lt.u64 	%p1047, %rd3032, %rd3030;
	selp.u64 	%rd3033, 1, 0, %p1047;
	add.s64 	%rd3034, %rd3031, %rd3033;
	mul.hi.u64 	%rd3035, %rd7332, %rd7331;
	add.s64 	%rd3036, %rd3022, %rd3020;
	setp.lt.u64 	%p1048, %rd3036, %rd3022;
	selp.u64 	%rd3037, 1, 0, %p1048;
	add.s64 	%rd3038, %rd3035, %rd3037;
	mul.lo.s64 	%rd3039, %rd7332, %rd7332;
	mul.hi.u64 	%rd3040, %rd7332, %rd7332;
	add.s64 	%rd3041, %rd3039, %rd3027;
	setp.lt.u64 	%p1049, %rd3041, %rd3039;
	selp.u64 	%rd3042, 1, 0, %p1049;
	add.s64 	%rd3043, %rd3041, %rd3038;
	setp.lt.u64 	%p1050, %rd3043, %rd3041;
	selp.u64 	%rd3044, 1, 0, %p1050;
	add.s64 	%rd3045, %rd3040, %rd3042;
	add.s64 	%rd3046, %rd3045, %rd3044;
	mul.lo.s64 	%rd3047, %rd7333, %rd7332;
	mul.hi.u64 	%rd3048, %rd7332, %rd7333;
	add.s64 	%rd3049, %rd3047, %rd3032;
	setp.lt.u64 	%p1051, %rd3049, %rd3047;
	selp.u64 	%rd3050, 1, 0, %p1051;
	add.s64 	%rd3051, %rd3049, %rd3046;
	setp.lt.u64 	%p1052, %rd3051, %rd3049;
	selp.u64 	%rd3052, 1, 0, %p1052;
	add.s64 	%rd3053, %rd3048, %rd3050;
	add.s64 	%rd3054, %rd3053, %rd3052;
	mul.lo.s64 	%rd3055, %rd7334, %rd7332;
	mul.hi.u64 	%rd3056, %rd7332, %rd7334;
	add.s64 	%rd3057, %rd3055, %rd3034;
	setp.lt.u64 	%p1053, %rd3057, %rd3055;
	selp.u64 	%rd3058, 1, 0, %p1053;
	add.s64 	%rd3059, %rd3057, %rd3054;
	setp.lt.u64 	%p1054, %rd3059, %rd3057;
	selp.u64 	%rd3060, 1, 0, %p1054;
	add.s64 	%rd3061, %rd3056, %rd3058;
	add.s64 	%rd3062, %rd3061, %rd3060;
	mul.hi.u64 	%rd3063, %rd7333, %rd7331;
	add.s64 	%rd3064, %rd3025, %rd3043;
	setp.lt.u64 	%p1055, %rd3064, %rd3025;
	selp.u64 	%rd3065, 1, 0, %p1055;
	add.s64 	%rd3066, %rd3063, %rd3065;
	mul.hi.u64 	%rd3067, %rd7333, %rd7332;
	add.s64 	%rd3068, %rd3047, %rd3051;
	setp.lt.u64 	%p1056, %rd3068, %rd3047;
	selp.u64 	%rd3069, 1, 0, %p1056;
	add.s64 	%rd3070, %rd3068, %rd3066;
	setp.lt.u64 	%p1057, %rd3070, %rd3068;
	selp.u64 	%rd3071, 1, 0, %p1057;
	add.s64 	%rd3072, %rd3067, %rd3069;
	add.s64 	%rd3073, %rd3072, %rd3071;
	mul.lo.s64 	%rd3074, %rd7333, %rd7333;
	mul.hi.u64 	%rd3075, %rd7333, %rd7333;
	add.s64 	%rd3076, %rd3074, %rd3059;
	setp.lt.u64 	%p1058, %rd3076, %rd3074;
	selp.u64 	%rd3077, 1, 0, %p1058;
	add.s64 	%rd3078, %rd3076, %rd3073;
	setp.lt.u64 	%p1059, %rd3078, %rd3076;
	selp.u64 	%rd3079, 1, 0, %p1059;
	add.s64 	%rd3080, %rd3075, %rd3077;
	add.s64 	%rd3081, %rd3080, %rd3079;
	mul.lo.s64 	%rd3082, %rd7334, %rd7333;
	mul.hi.u64 	%rd3083, %rd7333, %rd7334;
	add.s64 	%rd3084, %rd3082, %rd3062;
	setp.lt.u64 	%p1060, %rd3084, %rd3082;
	selp.u64 	%rd3085, 1, 0, %p1060;
	add.s64 	%rd3086, %rd3084, %rd3081;
	setp.lt.u64 	%p1061, %rd3086, %rd3084;
	selp.u64 	%rd3087, 1, 0, %p1061;
	add.s64 	%rd3088, %rd3083, %rd3085;
	add.s64 	%rd3089, %rd3088, %rd3087;
	mul.hi.u64 	%rd3090, %rd7334, %rd7331;
	add.s64 	%rd3091, %rd3030, %rd3070;
	setp.lt.u64 	%p1062, %rd3091, %rd3030;
	selp.u64 	%rd3092, 1, 0, %p1062;
	add.s64 	%rd3093, %rd3090, %rd3092;
	mul.hi.u64 	%rd3094, %rd7334, %rd7332;
	add.s64 	%rd3095, %rd3055, %rd3078;
	setp.lt.u64 	%p1063, %rd3095, %rd3055;
	selp.u64 	%rd3096, 1, 0, %p1063;
	add.s64 	%rd7150, %rd3095, %rd3093;
	setp.lt.u64 	%p1064, %rd7150, %rd3095;
	selp.u64 	%rd3097, 1, 0, %p1064;
	add.s64 	%rd3098, %rd3094, %rd3096;
	add.s64 	%rd3099, %rd3098, %rd3097;
	mul.hi.u64 	%rd3100, %rd7334, %rd7333;
	add.s64 	%rd3101, %rd3082, %rd3086;
	setp.lt.u64 	%p1065, %rd3101, %rd3082;
	selp.u64 	%rd3102, 1, 0, %p1065;
	add.s64 	%rd7149, %rd3101, %rd3099;
	setp.lt.u64 	%p1066, %rd7149, %rd3101;
	selp.u64 	%rd3103, 1, 0, %p1066;
	add.s64 	%rd3104, %rd3100, %rd3102;
	add.s64 	%rd3105, %rd3104, %rd3103;
	mul.lo.s64 	%rd3106, %rd7334, %rd7334;
	mul.hi.u64 	%rd3107, %rd7334, %rd7334;
	add.s64 	%rd3108, %rd3106, %rd3089;
	setp.lt.u64 	%p1067, %rd3108, %rd3106;
	selp.u64 	%rd3109, 1, 0, %p1067;
	add.s64 	%rd7148, %rd3108, %rd3105;
	setp.lt.u64 	%p1068, %rd7148, %rd3108;
	selp.u64 	%rd3110, 1, 0, %p1068;
	add.s64 	%rd3111, %rd3107, %rd3109;
	add.s64 	%rd7147, %rd3111, %rd3110;
	ld.const.u64 	%rd492, [BN254_INV];
	mul.lo.s64 	%rd3112, %rd492, %rd3018;
	ld.const.u64 	%rd493, [BN254_P];
	mul.lo.s64 	%rd3113, %rd3112, %rd493;
	mul.hi.u64 	%rd3114, %rd3112, %rd493;
	not.b64 	%rd3115, %rd3113;
	setp.gt.u64 	%p1069, %rd3018, %rd3115;
	selp.u64 	%rd3116, 1, 0, %p1069;
	add.s64 	%rd3117, %rd3114, %rd3116;
	mul.lo.s64 	%rd3118, %rd26, %rd3112;
	mul.hi.u64 	%rd3119, %rd3112, %rd26;
	add.s64 	%rd3120, %rd3118, %rd3036;
	setp.lt.u64 	%p1070, %rd3120, %rd3118;
	selp.u64 	%rd3121, 1, 0, %p1070;
	add.s64 	%rd494, %rd3117, %rd3120;
	setp.lt.u64 	%p1071, %rd494, %rd3117;
	selp.u64 	%rd3122, 1, 0, %p1071;
	add.s64 	%rd3123, %rd3119, %rd3121;
	add.s64 	%rd3124, %rd3123, %rd3122;
	mul.lo.s64 	%rd3125, %rd27, %rd3112;
	mul.hi.u64 	%rd3126, %rd3112, %rd27;
	add.s64 	%rd3127, %rd3125, %rd3064;
	setp.lt.u64 	%p1072, %rd3127, %rd3125;
	selp.u64 	%rd3128, 1, 0, %p1072;
	add.s64 	%rd495, %rd3124, %rd3127;
	setp.lt.u64 	%p1073, %rd495, %rd3124;
	selp.u64 	%rd3129, 1, 0, %p1073;
	add.s64 	%rd3130, %rd3126, %rd3128;
	add.s64 	%rd3131, %rd3130, %rd3129;
	mul.lo.s64 	%rd3132, %rd25, %rd3112;
	mul.hi.u64 	%rd3133, %rd3112, %rd25;
	add.s64 	%rd3134, %rd3132, %rd3091;
	setp.lt.u64 	%p1074, %rd3134, %rd3132;
	selp.u64 	%rd3135, 1, 0, %p1074;
	add.s64 	%rd496, %rd3131, %rd3134;
	setp.lt.u64 	%p1075, %rd496, %rd3131;
	selp.u64 	%rd3136, 1, 0, %p1075;
	add.s64 	%rd3137, %rd3133, %rd3135;
	add.s64 	%rd497, %rd3137, %rd3136;
	setp.ne.s64 	%p1076, %rd497, 0;
	@%p1076 bra 	$L__BB2_301;
$L__BB2_134:
	mul.lo.s64 	%rd3140, %rd492, %rd494;
	mul.lo.s64 	%rd3141, %rd3140, %rd493;
	mul.hi.u64 	%rd3142, %rd3140, %rd493;
	not.b64 	%rd3143, %rd3141;
	setp.gt.u64 	%p1080, %rd494, %rd3143;
	selp.u64 	%rd3144, 1, 0, %p1080;
	add.s64 	%rd3145, %rd3142, %rd3144;
	mul.lo.s64 	%rd3146, %rd26, %rd3140;
	mul.hi.u64 	%rd3147, %rd3140, %rd26;
	add.s64 	%rd3148, %rd3146, %rd495;
	setp.lt.u64 	%p1081, %rd3148, %rd3146;
	selp.u64 	%rd3149, 1, 0, %p1081;
	add.s64 	%rd502, %rd3145, %rd3148;
	setp.lt.u64 	%p1082, %rd502, %rd3145;
	selp.u64 	%rd3150, 1, 0, %p1082;
	add.s64 	%rd3151, %rd3147, %rd3149;
	add.s64 	%rd3152, %rd3151, %rd3150;
	mul.lo.s64 	%rd3153, %rd27, %rd3140;
	mul.hi.u64 	%rd3154, %rd3140, %rd27;
	add.s64 	%rd3155, %rd3153, %rd496;
	setp.lt.u64 	%p1083, %rd3155, %rd3153;
	selp.u64 	%rd3156, 1, 0, %p1083;
	add.s64 	%rd503, %rd3152, %rd3155;
	setp.lt.u64 	%p1084, %rd503, %rd3152;
	selp.u64 	%rd3157, 1, 0, %p1084;
	add.s64 	%rd3158, %rd3154, %rd3156;
	add.s64 	%rd3159, %rd3158, %rd3157;
	mul.lo.s64 	%rd3160, %rd25, %rd3140;
	mul.hi.u64 	%rd3161, %rd3140, %rd25;
	add.s64 	%rd3162, %rd3160, %rd7150;
	setp.lt.u64 	%p1085, %rd3162, %rd3160;
	selp.u64 	%rd3163, 1, 0, %p1085;
	add.s64 	%rd504, %rd3159, %rd3162;
	setp.lt.u64 	%p1086, %rd504, %rd3159;
	selp.u64 	%rd3164, 1, 0, %p1086;
	add.s64 	%rd3165, %rd3161, %rd3163;
	add.s64 	%rd505, %rd3165, %rd3164;
	setp.eq.s64 	%p1087, %rd505, 0;
	@%p1087 bra 	$L__BB2_137;
	add.s64 	%rd506, %rd7149, %rd505;
	setp.ge.u64 	%p1088, %rd506, %rd7149;
	mov.u64 	%rd7149, %rd506;
	@%p1088 bra 	$L__BB2_137;
	add.s64 	%rd7148, %rd7148, 1;
	setp.eq.s64 	%p1089, %rd7148, 0;
	selp.u64 	%rd3166, 1, 0, %p1089;
	add.s64 	%rd7147, %rd7147, %rd3166;
$L__BB2_137:
	mul.lo.s64 	%rd3167, %rd492, %rd502;
	mul.lo.s64 	%rd3168, %rd3167, %rd493;
	mul.hi.u64 	%rd3169, %rd3167, %rd493;
	not.b64 	%rd3170, %rd3168;
	setp.gt.u64 	%p1090, %rd502, %rd3170;
	selp.u64 	%rd3171, 1, 0, %p1090;
	add.s64 	%rd3172, %rd3169, %rd3171;
	mul.lo.s64 	%rd3173, %rd26, %rd3167;
	mul.hi.u64 	%rd3174, %rd3167, %rd26;
	add.s64 	%rd3175, %rd3173, %rd503;
	setp.lt.u64 	%p1091, %rd3175, %rd3173;
	selp.u64 	%rd3176, 1, 0, %p1091;
	add.s64 	%rd512, %rd3172, %rd3175;
	setp.lt.u64 	%p1092, %rd512, %rd3172;
	selp.u64 	%rd3177, 1, 0, %p1092;
	add.s64 	%rd3178, %rd3174, %rd3176;
	add.s64 	%rd3179, %rd3178, %rd3177;
	mul.lo.s64 	%rd3180, %rd27, %rd3167;
	mul.hi.u64 	%rd3181, %rd3167, %rd27;
	add.s64 	%rd3182, %rd3180, %rd504;
	setp.lt.u64 	%p1093, %rd3182, %rd3180;
	selp.u64 	%rd3183, 1, 0, %p1093;
	add.s64 	%rd513, %rd3179, %rd3182;
	setp.lt.u64 	%p1094, %rd513, %rd3179;
	selp.u64 	%rd3184, 1, 0, %p1094;
	add.s64 	%rd3185, %rd3181, %rd3183;
	add.s64 	%rd3186, %rd3185, %rd3184;
	mul.lo.s64 	%rd3187, %rd25, %rd3167;
	mul.hi.u64 	%rd3188, %rd3167, %rd25;
	add.s64 	%rd3189, %rd3187, %rd7149;
	setp.lt.u64 	%p1095, %rd3189, %rd3187;
	selp.u64 	%rd3190, 1, 0, %p1095;
	add.s64 	%rd514, %rd3186, %rd3189;
	setp.lt.u64 	%p1096, %rd514, %rd3186;
	selp.u64 	%rd3191, 1, 0, %p1096;
	add.s64 	%rd3192, %rd3188, %rd3190;
	add.s64 	%rd515, %rd3192, %rd3191;
	setp.eq.s64 	%p1097, %rd515, 0;
	@%p1097 bra 	$L__BB2_139;
	add.s64 	%rd516, %rd7148, %rd515;
	setp.lt.u64 	%p1098, %rd516, %rd7148;
	selp.u64 	%rd3193, 1, 0, %p1098;
	add.s64 	%rd7147, %rd7147, %rd3193;
	mov.u64 	%rd7148, %rd516;
$L__BB2_139:
	mul.lo.s64 	%rd3194, %rd492, %rd512;
	mul.lo.s64 	%rd3195, %rd3194, %rd493;
	mul.hi.u64 	%rd3196, %rd3194, %rd493;
	not.b64 	%rd3197, %rd3195;
	setp.gt.u64 	%p1100, %rd512, %rd3197;
	selp.u64 	%rd3198, 1, 0, %p1100;
	add.s64 	%rd3199, %rd3196, %rd3198;
	mul.lo.s64 	%rd3200, %rd26, %rd3194;
	mul.hi.u64 	%rd3201, %rd3194, %rd26;
	add.s64 	%rd3202, %rd3200, %rd513;
	setp.lt.u64 	%p1101, %rd3202, %rd3200;
	selp.u64 	%rd3203, 1, 0, %p1101;
	add.s64 	%rd520, %rd3199, %rd3202;
	setp.lt.u64 	%p1102, %rd520, %rd3199;
	selp.u64 	%rd3204, 1, 0, %p1102;
	add.s64 	%rd3205, %rd3201, %rd3203;
	add.s64 	%rd3206, %rd3205, %rd3204;
	mul.lo.s64 	%rd3207, %rd27, %rd3194;
	mul.hi.u64 	%rd3208, %rd3194, %rd27;
	add.s64 	%rd3209, %rd3207, %rd514;
	setp.lt.u64 	%p1103, %rd3209, %rd3207;
	selp.u64 	%rd3210, 1, 0, %p1103;
	add.s64 	%rd521, %rd3206, %rd3209;
	setp.lt.u64 	%p1104, %rd521, %rd3206;
	selp.u64 	%rd3211, 1, 0, %p1104;
	add.s64 	%rd3212, %rd3208, %rd3210;
	add.s64 	%rd3213, %rd3212, %rd3211;
	mul.lo.s64 	%rd3214, %rd25, %rd3194;
	mul.hi.u64 	%rd3215, %rd3194, %rd25;
	add.s64 	%rd3216, %rd3214, %rd7148;
	setp.lt.u64 	%p1105, %rd3216, %rd3214;
	selp.u64 	%rd3217, 1, 0, %p1105;
	add.s64 	%rd522, %rd3213, %rd3216;
	setp.lt.u64 	%p1106, %rd522, %rd3213;
	selp.u64 	%rd3218, 1, 0, %p1106;
	add.s64 	%rd3219, %rd3215, %rd3217;
	add.s64 	%rd3220, %rd3219, %rd3218;
	add.s64 	%rd523, %rd7147, %rd3220;
	setp.lt.u64 	%p1107, %rd520, %rd493;
	setp.lt.u64 	%p1108, %rd521, %rd26;
	setp.eq.s64 	%p1109, %rd521, %rd26;
	and.pred  	%p1110, %p1107, %p1109;
	or.pred  	%p1112, %p1108, %p1110;
	setp.lt.u64 	%p1113, %rd522, %rd27;
	setp.eq.s64 	%p1114, %rd522, %rd27;
	and.pred  	%p1115, %p1114, %p1112;
	or.pred  	%p76, %p1113, %p1115;
	setp.lt.u64 	%p1117, %rd523, %rd25;
	mov.pred 	%p2774, 0;
	@%p1117 bra 	$L__BB2_141;
	not.pred 	%p1118, %p76;
	setp.ne.s64 	%p1119, %rd523, %rd25;
	or.pred  	%p2774, %p1119, %p1118;
$L__BB2_141:
	selp.b64 	%rd3221, %rd493, 0, %p2774;
	sub.s64 	%rd528, %rd520, %rd3221;
	setp.lt.u64 	%p1120, %rd520, %rd493;
	selp.u64 	%rd3222, 1, 0, %p1120;
	add.s64 	%rd3223, %rd26, %rd3222;
	selp.b64 	%rd3224, %rd3223, 0, %p2774;
	sub.s64 	%rd529, %rd521, %rd3224;
	setp.lt.u64 	%p1121, %rd521, %rd26;
	setp.eq.s64 	%p1122, %rd521, %rd26;
	and.pred  	%p1123, %p1120, %p1122;
	or.pred  	%p1124, %p1121, %p1123;
	selp.u64 	%rd3225, 1, 0, %p1124;
	add.s64 	%rd3226, %rd27, %rd3225;
	selp.b64 	%rd3227, %rd3226, 0, %p2774;
	sub.s64 	%rd530, %rd522, %rd3227;
	selp.u64 	%rd3228, 1, 0, %p76;
	add.s64 	%rd3229, %rd25, %rd3228;
	selp.b64 	%rd3230, %rd3229, 0, %p2774;
	sub.s64 	%rd531, %rd523, %rd3230;
	mul.lo.s64 	%rd3231, %rd484, %rd484;
	mul.hi.u64 	%rd3232, %rd484, %rd484;
	mul.lo.s64 	%rd3233, %rd485, %rd484;
	mul.hi.u64 	%rd3234, %rd484, %rd485;
	add.s64 	%rd3235, %rd3233, %rd3232;
	setp.lt.u64 	%p1125, %rd3235, %rd3233;
	selp.u64 	%rd3236, 1, 0, %p1125;
	add.s64 	%rd3237, %rd3234, %rd3236;
	mul.lo.s64 	%rd3238, %rd486, %rd484;
	mul.hi.u64 	%rd3239, %rd484, %rd486;
	add.s64 	%rd3240, %rd3238, %rd3237;
	setp.lt.u64 	%p1126, %rd3240, %rd3238;
	selp.u64 	%rd3241, 1, 0, %p1126;
	add.s64 	%rd3242, %rd3239, %rd3241;
	mul.lo.s64 	%rd3243, %rd487, %rd484;
	mul.hi.u64 	%rd3244, %rd484, %rd487;
	add.s64 	%rd3245, %rd3243, %rd3242;
	setp.lt.u64 	%p1127, %rd3245, %rd3243;
	selp.u64 	%rd3246, 1, 0, %p1127;
	add.s64 	%rd3247, %rd3244, %rd3246;
	mul.hi.u64 	%rd3248, %rd485, %rd484;
	add.s64 	%rd3249, %rd3235, %rd3233;
	setp.lt.u64 	%p1128, %rd3249, %rd3235;
	selp.u64 	%rd3250, 1, 0, %p1128;
	add.s64 	%rd3251, %rd3248, %rd3250;
	mul.lo.s64 	%rd3252, %rd485, %rd485;
	mul.hi.u64 	%rd3253, %rd485, %rd485;
	add.s64 	%rd3254, %rd3252, %rd3240;
	setp.lt.u64 	%p1129, %rd3254, %rd3252;
	selp.u64 	%rd3255, 1, 0, %p1129;
	add.s64 	%rd3256, %rd3254, %rd3251;
	setp.lt.u64 	%p1130, %rd3256, %rd3254;
	selp.u64 	%rd3257, 1, 0, %p1130;
	add.s64 	%rd3258, %rd3253, %rd3255;
	add.s64 	%rd3259, %rd3258, %rd3257;
	mul.lo.s64 	%rd3260, %rd486, %rd485;
	mul.hi.u64 	%rd3261, %rd485, %rd486;
	add.s64 	%rd3262, %rd3260, %rd3245;
	setp.lt.u64 	%p1131, %rd3262, %rd3260;
	selp.u64 	%rd3263, 1, 0, %p1131;
	add.s64 	%rd3264, %rd3262, %rd3259;
	setp.lt.u64 	%p1132, %rd3264, %rd3262;
	selp.u64 	%rd3265, 1, 0, %p1132;
	add.s64 	%rd3266, %rd3261, %rd3263;
	add.s64 	%rd3267, %rd3266, %rd3265;
	mul.lo.s64 	%rd3268, %rd487, %rd485;
	mul.hi.u64 	%rd3269, %rd485, %rd487;
	add.s64 	%rd3270, %rd3268, %rd3247;
	setp.lt.u64 	%p1133, %rd3270, %rd3268;
	selp.u64 	%rd3271, 1, 0, %p1133;
	add.s64 	%rd3272, %rd3270, %rd3267;
	setp.lt.u64 	%p1134, %rd3272, %rd3270;
	selp.u64 	%rd3273, 1, 0, %p1134;
	add.s64 	%rd3274, %rd3269, %rd3271;
	add.s64 	%rd3275, %rd3274, %rd3273;
	mul.hi.u64 	%rd3276, %rd486, %rd484;
	add.s64 	%rd3277, %rd3238, %rd3256;
	setp.lt.u64 	%p1135, %rd3277, %rd3238;
	selp.u64 	%rd3278, 1, 0, %p1135;
	add.s64 	%rd3279, %rd3276, %rd3278;
	mul.hi.u64 	%rd3280, %rd486, %rd485;
	add.s64 	%rd3281, %rd3260, %rd3264;
	setp.lt.u64 	%p1136, %rd3281, %rd3260;
	selp.u64 	%rd3282, 1, 0, %p1136;
	add.s64 	%rd3283, %rd3281, %rd3279;
	setp.lt.u64 	%p1137, %rd3283, %rd3281;
	selp.u64 	%rd3284, 1, 0, %p1137;
	add.s64 	%rd3285, %rd3280, %rd3282;
	add.s64 	%rd3286, %rd3285, %rd3284;
	mul.lo.s64 	%rd3287, %rd486, %rd486;
	mul.hi.u64 	%rd3288, %rd486, %rd486;
	add.s64 	%rd3289, %rd3287, %rd3272;
	setp.lt.u64 	%p1138, %rd3289, %rd3287;
	selp.u64 	%rd3290, 1, 0, %p1138;
	add.s64 	%rd3291, %rd3289, %rd3286;
	setp.lt.u64 	%p1139, %rd3291, %rd3289;
	selp.u64 	%rd3292, 1, 0, %p1139;
	add.s64 	%rd3293, %rd3288, %rd3290;
	add.s64 	%rd3294, %rd3293, %rd3292;
	mul.lo.s64 	%rd3295, %rd487, %rd486;
	mul.hi.u64 	%rd3296, %rd486, %rd487;
	add.s64 	%rd3297, %rd3295, %rd3275;
	setp.lt.u64 	%p1140, %rd3297, %rd3295;
	selp.u64 	%rd3298, 1, 0, %p1140;
	add.s64 	%rd3299, %rd3297, %rd3294;
	setp.lt.u64 	%p1141, %rd3299, %rd3297;
	selp.u64 	%rd3300, 1, 0, %p1141;
	add.s64 	%rd3301, %rd3296, %rd3298;
	add.s64 	%rd3302, %rd3301, %rd3300;
	mul.hi.u64 	%rd3303, %rd487, %rd484;
	add.s64 	%rd3304, %rd3243, %rd3283;
	setp.lt.u64 	%p1142, %rd3304, %rd3243;
	selp.u64 	%rd3305, 1, 0, %p1142;
	add.s64 	%rd3306, %rd3303, %rd3305;
	mul.hi.u64 	%rd3307, %rd487, %rd485;
	add.s64 	%rd3308, %rd3268, %rd3291;
	setp.lt.u64 	%p1143, %rd3308, %rd3268;
	selp.u64 	%rd3309, 1, 0, %p1143;
	add.s64 	%rd7159, %rd3308, %rd3306;
	setp.lt.u64 	%p1144, %rd7159, %rd3308;
	selp.u64 	%rd3310, 1, 0, %p1144;
	add.s64 	%rd3311, %rd3307, %rd3309;
	add.s64 	%rd3312, %rd3311, %rd3310;
	mul.hi.u64 	%rd3313, %rd487, %rd486;
	add.s64 	%rd3314, %rd3295, %rd3299;
	setp.lt.u64 	%p1145, %rd3314, %rd3295;
	selp.u64 	%rd3315, 1, 0, %p1145;
	add.s64 	%rd7158, %rd3314, %rd3312;
	setp.lt.u64 	%p1146, %rd7158, %rd3314;
	selp.u64 	%rd3316, 1, 0, %p1146;
	add.s64 	%rd3317, %rd3313, %rd3315;
	add.s64 	%rd3318, %rd3317, %rd3316;
	mul.lo.s64 	%rd3319, %rd487, %rd487;
	mul.hi.u64 	%rd3320, %rd487, %rd487;
	add.s64 	%rd3321, %rd3319, %rd3302;
	setp.lt.u64 	%p1147, %rd3321, %rd3319;
	selp.u64 	%rd3322, 1, 0, %p1147;
	add.s64 	%rd7157, %rd3321, %rd3318;
	setp.lt.u64 	%p1148, %rd7157, %rd3321;
	selp.u64 	%rd3323, 1, 0, %p1148;
	add.s64 	%rd3324, %rd3320, %rd3322;
	add.s64 	%rd7156, %rd3324, %rd3323;
	mul.lo.s64 	%rd3326, %rd492, %rd3231;
	mul.lo.s64 	%rd3327, %rd3326, %rd493;
	mul.hi.u64 	%rd3328, %rd3326, %rd493;
	not.b64 	%rd3329, %rd3327;
	setp.gt.u64 	%p1149, %rd3231, %rd3329;
	selp.u64 	%rd3330, 1, 0, %p1149;
	add.s64 	%rd3331, %rd3328, %rd3330;
	mul.lo.s64 	%rd3332, %rd26, %rd3326;
	mul.hi.u64 	%rd3333, %rd3326, %rd26;
	add.s64 	%rd3334, %rd3332, %rd3249;
	setp.lt.u64 	%p1150, %rd3334, %rd3332;
	selp.u64 	%rd3335, 1, 0, %p1150;
	add.s64 	%rd536, %rd3331, %rd3334;
	setp.lt.u64 	%p1151, %rd536, %rd3331;
	selp.u64 	%rd3336, 1, 0, %p1151;
	add.s64 	%rd3337, %rd3333, %rd3335;
	add.s64 	%rd3338, %rd3337, %rd3336;
	mul.lo.s64 	%rd3339, %rd27, %rd3326;
	mul.hi.u64 	%rd3340, %rd3326, %rd27;
	add.s64 	%rd3341, %rd3339, %rd3277;
	setp.lt.u64 	%p1152, %rd3341, %rd3339;
	selp.u64 	%rd3342, 1, 0, %p1152;
	add.s64 	%rd537, %rd3338, %rd3341;
	setp.lt.u64 	%p1153, %rd537, %rd3338;
	selp.u64 	%rd3343, 1, 0, %p1153;
	add.s64 	%rd3344, %rd3340, %rd3342;
	add.s64 	%rd3345, %rd3344, %rd3343;
	mul.lo.s64 	%rd3346, %rd25, %rd3326;
	mul.hi.u64 	%rd3347, %rd3326, %rd25;
	add.s64 	%rd3348, %rd3346, %rd3304;
	setp.lt.u64 	%p1154, %rd3348, %rd3346;
	selp.u64 	%rd3349, 1, 0, %p1154;
	add.s64 	%rd538, %rd3345, %rd3348;
	setp.lt.u64 	%p1155, %rd538, %rd3345;
	selp.u64 	%rd3350, 1, 0, %p1155;
	add.s64 	%rd3351, %rd3347, %rd3349;
	add.s64 	%rd539, %rd3351, %rd3350;
	setp.ne.s64 	%p1156, %rd539, 0;
	@%p1156 bra 	$L__BB2_304;
$L__BB2_142:
	mul.lo.s64 	%rd3354, %rd492, %rd536;
	mul.lo.s64 	%rd3355, %rd3354, %rd493;
	mul.hi.u64 	%rd3356, %rd3354, %rd493;
	not.b64 	%rd3357, %rd3355;
	setp.gt.u64 	%p1160, %rd536, %rd3357;
	selp.u64 	%rd3358, 1, 0, %p1160;
	add.s64 	%rd3359, %rd3356, %rd3358;
	mul.lo.s64 	%rd3360, %rd26, %rd3354;
	mul.hi.u64 	%rd3361, %rd3354, %rd26;
	add.s64 	%rd3362, %rd3360, %rd537;
	setp.lt.u64 	%p1161, %rd3362, %rd3360;
	selp.u64 	%rd3363, 1, 0, %p1161;
	add.s64 	%rd545, %rd3359, %rd3362;
	setp.lt.u64 	%p1162, %rd545, %rd3359;
	selp.u64 	%rd3364, 1, 0, %p1162;
	add.s64 	%rd3365, %rd3361, %rd3363;
	add.s64 	%rd3366, %rd3365, %rd3364;
	mul.lo.s64 	%rd3367, %rd27, %rd3354;
	mul.hi.u64 	%rd3368, %rd3354, %rd27;
	add.s64 	%rd3369, %rd3367, %rd538;
	setp.lt.u64 	%p1163, %rd3369, %rd3367;
	selp.u64 	%rd3370, 1, 0, %p1163;
	add.s64 	%rd546, %rd3366, %rd3369;
	setp.lt.u64 	%p1164, %rd546, %rd3366;
	selp.u64 	%rd3371, 1, 0, %p1164;
	add.s64 	%rd3372, %rd3368, %rd3370;
	add.s64 	%rd3373, %rd3372, %rd3371;
	mul.lo.s64 	%rd3374, %rd25, %rd3354;
	mul.hi.u64 	%rd3375, %rd3354, %rd25;
	add.s64 	%rd3376, %rd3374, %rd7159;
	setp.lt.u64 	%p1165, %rd3376, %rd3374;
	selp.u64 	%rd3377, 1, 0, %p1165;
	add.s64 	%rd547, %rd3373, %rd3376;
	setp.lt.u64 	%p1166, %rd547, %rd3373;
	selp.u64 	%rd3378, 1, 0, %p1166;
	add.s64 	%rd3379, %rd3375, %rd3377;
	add.s64 	%rd548, %rd3379, %rd3378;
	setp.eq.s64 	%p1167, %rd548, 0;
	@%p1167 bra 	$L__BB2_145;
	add.s64 	%rd549, %rd7158, %rd548;
	setp.ge.u64 	%p1168, %rd549, %rd7158;
	mov.u64 	%rd7158, %rd549;
	@%p1168 bra 	$L__BB2_145;
	add.s64 	%rd7157, %rd7157, 1;
	setp.eq.s64 	%p1169, %rd7157, 0;
	selp.u64 	%rd3380, 1, 0, %p1169;
	add.s64 	%rd7156, %rd7156, %rd3380;
$L__BB2_145:
	mul.lo.s64 	%rd3381, %rd492, %rd545;
	mul.lo.s64 	%rd3382, %rd3381, %rd493;
	mul.hi.u64 	%rd3383, %rd3381, %rd493;
	not.b64 	%rd3384, %rd3382;
	setp.gt.u64 	%p1170, %rd545, %rd3384;
	selp.u64 	%rd3385, 1, 0, %p1170;
	add.s64 	%rd3386, %rd3383, %rd3385;
	mul.lo.s64 	%rd3387, %rd26, %rd3381;
	mul.hi.u64 	%rd3388, %rd3381, %rd26;
	add.s64 	%rd3389, %rd3387, %rd546;
	setp.lt.u64 	%p1171, %rd3389, %rd3387;
	selp.u64 	%rd3390, 1, 0, %p1171;
	add.s64 	%rd555, %rd3386, %rd3389;
	setp.lt.u64 	%p1172, %rd555, %rd3386;
	selp.u64 	%rd3391, 1, 0, %p1172;
	add.s64 	%rd3392, %rd3388, %rd3390;
	add.s64 	%rd3393, %rd3392, %rd3391;
	mul.lo.s64 	%rd3394, %rd27, %rd3381;
	mul.hi.u64 	%rd3395, %rd3381, %rd27;
	add.s64 	%rd3396, %rd3394, %rd547;
	setp.lt.u64 	%p1173, %rd3396, %rd3394;
	selp.u64 	%rd3397, 1, 0, %p1173;
	add.s64 	%rd556, %rd3393, %rd3396;
	setp.lt.u64 	%p1174, %rd556, %rd3393;
	selp.u64 	%rd3398, 1, 0, %p1174;
	add.s64 	%rd3399, %rd3395, %rd3397;
	add.s64 	%rd3400, %rd3399, %rd3398;
	mul.lo.s64 	%rd3401, %rd25, %rd3381;
	mul.hi.u64 	%rd3402, %rd3381, %rd25;
	add.s64 	%rd3403, %rd3401, %rd7158;
	setp.lt.u64 	%p1175, %rd3403, %rd3401;
	selp.u64 	%rd3404, 1, 0, %p1175;
	add.s64 	%rd557, %rd3400, %rd3403;
	setp.lt.u64 	%p1176, %rd557, %rd3400;
	selp.u64 	%rd3405, 1, 0, %p1176;
	add.s64 	%rd3406, %rd3402, %rd3404;
	add.s64 	%rd558, %rd3406, %rd3405;
	setp.eq.s64 	%p1177, %rd558, 0;
	@%p1177 bra 	$L__BB2_147;
	add.s64 	%rd559, %rd7157, %rd558;
	setp.lt.u64 	%p1178, %rd559, %rd7157;
	selp.u64 	%rd3407, 1, 0, %p1178;
	add.s64 	%rd7156, %rd7156, %rd3407;
	mov.u64 	%rd7157, %rd559;
$L__BB2_147:
	mul.lo.s64 	%rd3408, %rd492, %rd555;
	mul.lo.s64 	%rd3409, %rd3408, %rd493;
	mul.hi.u64 	%rd3410, %rd3408, %rd493;
	not.b64 	%rd3411, %rd3409;
	setp.gt.u64 	%p1180, %rd555, %rd3411;
	selp.u64 	%rd3412, 1, 0, %p1180;
	add.s64 	%rd3413, %rd3410, %rd3412;
	mul.lo.s64 	%rd3414, %rd26, %rd3408;
	mul.hi.u64 	%rd3415, %rd3408, %rd26;
	add.s64 	%rd3416, %rd3414, %rd556;
	setp.lt.u64 	%p1181, %rd3416, %rd3414;
	selp.u64 	%rd3417, 1, 0, %p1181;
	add.s64 	%rd563, %rd3413, %rd3416;
	setp.lt.u64 	%p1182, %rd563, %rd3413;
	selp.u64 	%rd3418, 1, 0, %p1182;
	add.s64 	%rd3419, %rd3415, %rd3417;
	add.s64 	%rd3420, %rd3419, %rd3418;
	mul.lo.s64 	%rd3421, %rd27, %rd3408;
	mul.hi.u64 	%rd3422, %rd3408, %rd27;
	add.s64 	%rd3423, %rd3421, %rd557;
	setp.lt.u64 	%p1183, %rd3423, %rd3421;
	selp.u64 	%rd3424, 1, 0, %p1183;
	add.s64 	%rd564, %rd3420, %rd3423;
	setp.lt.u64 	%p1184, %rd564, %rd3420;
	selp.u64 	%rd3425, 1, 0, %p1184;
	add.s64 	%rd3426, %rd3422, %rd3424;
	add.s64 	%rd3427, %rd3426, %rd3425;
	mul.lo.s64 	%rd3428, %rd25, %rd3408;
	mul.hi.u64 	%rd3429, %rd3408, %rd25;
	add.s64 	%rd3430, %rd3428, %rd7157;
	setp.lt.u64 	%p1185, %rd3430, %rd3428;
	selp.u64 	%rd3431, 1, 0, %p1185;
	add.s64 	%rd565, %rd3427, %rd3430;
	setp.lt.u64 	%p1186, %rd565, %rd3427;
	selp.u64 	%rd3432, 1, 0, %p1186;
	add.s64 	%rd3433, %rd3429, %rd3431;
	add.s64 	%rd3434, %rd3433, %rd3432;
	add.s64 	%rd566, %rd7156, %rd3434;
	setp.lt.u64 	%p1187, %rd563, %rd493;
	setp.lt.u64 	%p1188, %rd564, %rd26;
	setp.eq.s64 	%p1189, %rd564, %rd26;
	and.pred  	%p1190, %p1187, %p1189;
	or.pred  	%p1192, %p1188, %p1190;
	setp.lt.u64 	%p1193, %rd565, %rd27;
	setp.eq.s64 	%p1194, %rd565, %rd27;
	and.pred  	%p1195, %p1194, %p1192;
	or.pred  	%p79, %p1193, %p1195;
	setp.lt.u64 	%p1197, %rd566, %rd25;
	mov.pred 	%p2775, 0;
	@%p1197 bra 	$L__BB2_149;
	not.pred 	%p1198, %p79;
	setp.ne.s64 	%p1199, %rd566, %rd25;
	or.pred  	%p2775, %p1199, %p1198;
$L__BB2_149:
	selp.b64 	%rd3435, %rd493, 0, %p2775;
	sub.s64 	%rd571, %rd563, %rd3435;
	setp.lt.u64 	%p1200, %rd563, %rd493;
	selp.u64 	%rd3436, 1, 0, %p1200;
	add.s64 	%rd3437, %rd26, %rd3436;
	selp.b64 	%rd3438, %rd3437, 0, %p2775;
	sub.s64 	%rd572, %rd564, %rd3438;
	setp.lt.u64 	%p1201, %rd564, %rd26;
	setp.eq.s64 	%p1202, %rd564, %rd26;
	and.pred  	%p1203, %p1200, %p1202;
	or.pred  	%p1204, %p1201, %p1203;
	selp.u64 	%rd3439, 1, 0, %p1204;
	add.s64 	%rd3440, %rd27, %rd3439;
	selp.b64 	%rd3441, %rd3440, 0, %p2775;
	sub.s64 	%rd573, %rd565, %rd3441;
	selp.u64 	%rd3442, 1, 0, %p79;
	add.s64 	%rd3443, %rd25, %rd3442;
	selp.b64 	%rd3444, %rd3443, 0, %p2775;
	sub.s64 	%rd574, %rd566, %rd3444;
	mul.lo.s64 	%rd3445, %rd571, %rd7323;
	mul.hi.u64 	%rd3446, %rd7323, %rd571;
	mul.lo.s64 	%rd3447, %rd572, %rd7323;
	mul.hi.u64 	%rd3448, %rd7323, %rd572;
	add.s64 	%rd3449, %rd3447, %rd3446;
	setp.lt.u64 	%p1205, %rd3449, %rd3447;
	selp.u64 	%rd3450, 1, 0, %p1205;
	add.s64 	%rd3451, %rd3448, %rd3450;
	mul.lo.s64 	%rd3452, %rd573, %rd7323;
	mul.hi.u64 	%rd3453, %rd7323, %rd573;
	add.s64 	%rd3454, %rd3452, %rd3451;
	setp.lt.u64 	%p1206, %rd3454, %rd3452;
	selp.u64 	%rd3455, 1, 0, %p1206;
	add.s64 	%rd3456, %rd3453, %rd3455;
	mul.lo.s64 	%rd3457, %rd574, %rd7323;
	mul.hi.u64 	%rd3458, %rd7323, %rd574;
	add.s64 	%rd3459, %rd3457, %rd3456;
	setp.lt.u64 	%p1207, %rd3459, %rd3457;
	selp.u64 	%rd3460, 1, 0, %p1207;
	add.s64 	%rd3461, %rd3458, %rd3460;
	mul.lo.s64 	%rd3462, %rd571, %rd7324;
	mul.hi.u64 	%rd3463, %rd7324, %rd571;
	add.s64 	%rd3464, %rd3462, %rd3449;
	setp.lt.u64 	%p1208, %rd3464, %rd3462;
	selp.u64 	%rd3465, 1, 0, %p1208;
	add.s64 	%rd3466, %rd3463, %rd3465;
	mul.lo.s64 	%rd3467, %rd572, %rd7324;
	mul.hi.u64 	%rd3468, %rd7324, %rd572;
	add.s64 	%rd3469, %rd3467, %rd3454;
	setp.lt.u64 	%p1209, %rd3469, %rd3467;
	selp.u64 	%rd3470, 1, 0, %p1209;
	add.s64 	%rd3471, %rd3469, %rd3466;
	setp.lt.u64 	%p1210, %rd3471, %rd3469;
	selp.u64 	%rd3472, 1, 0, %p1210;
	add.s64 	%rd3473, %rd3468, %rd3470;
	add.s64 	%rd3474, %rd3473, %rd3472;
	mul.lo.s64 	%rd3475, %rd573, %rd7324;
	mul.hi.u64 	%rd3476, %rd7324, %rd573;
	add.s64 	%rd3477, %rd3475, %rd3459;
	setp.lt.u64 	%p1211, %rd3477, %rd3475;
	selp.u64 	%rd3478, 1, 0, %p1211;
	add.s64 	%rd3479, %rd3477, %rd3474;
	setp.lt.u64 	%p1212, %rd3479, %rd3477;
	selp.u64 	%rd3480, 1, 0, %p1212;
	add.s64 	%rd3481, %rd3476, %rd3478;
	add.s64 	%rd3482, %rd3481, %rd3480;
	mul.lo.s64 	%rd3483, %rd574, %rd7324;
	mul.hi.u64 	%rd3484, %rd7324, %rd574;
	add.s64 	%rd3485, %rd3483, %rd3461;
	setp.lt.u64 	%p1213, %rd3485, %rd3483;
	selp.u64 	%rd3486, 1, 0, %p1213;
	add.s64 	%rd3487, %rd3485, %rd3482;
	setp.lt.u64 	%p1214, %rd3487, %rd3485;
	selp.u64 	%rd3488, 1, 0, %p1214;
	add.s64 	%rd3489, %rd3484, %rd3486;
	add.s64 	%rd3490, %rd3489, %rd3488;
	mul.lo.s64 	%rd3491, %rd571, %rd7325;
	mul.hi.u64 	%rd3492, %rd7325, %rd571;
	add.s64 	%rd3493, %rd3491, %rd3471;
	setp.lt.u64 	%p1215, %rd3493, %rd3491;
	selp.u64 	%rd3494, 1, 0, %p1215;
	add.s64 	%rd3495, %rd3492, %rd3494;
	mul.lo.s64 	%rd3496, %rd572, %rd7325;
	mul.hi.u64 	%rd3497, %rd7325, %rd572;
	add.s64 	%rd3498, %rd3496, %rd3479;
	setp.lt.u64 	%p1216, %rd3498, %rd3496;
	selp.u64 	%rd3499, 1, 0, %p1216;
	add.s64 	%rd3500, %rd3498, %rd3495;
	setp.lt.u64 	%p1217, %rd3500, %rd3498;
	selp.u64 	%rd3501, 1, 0, %p1217;
	add.s64 	%rd3502, %rd3497, %rd3499;
	add.s64 	%rd3503, %rd3502, %rd3501;
	mul.lo.s64 	%rd3504, %rd573, %rd7325;
	mul.hi.u64 	%rd3505, %rd7325, %rd573;
	add.s64 	%rd3506, %rd3504, %rd3487;
	setp.lt.u64 	%p1218, %rd3506, %rd3504;
	selp.u64 	%rd3507, 1, 0, %p1218;
	add.s64 	%rd3508, %rd3506, %rd3503;
	setp.lt.u64 	%p1219, %rd3508, %rd3506;
	selp.u64 	%rd3509, 1, 0, %p1219;
	add.s64 	%rd3510, %rd3505, %rd3507;
	add.s64 	%rd3511, %rd3510, %rd3509;
	mul.lo.s64 	%rd3512, %rd574, %rd7325;
	mul.hi.u64 	%rd3513, %rd7325, %rd574;
	add.s64 	%rd3514, %rd3512, %rd3490;
	setp.lt.u64 	%p1220, %rd3514, %rd3512;
	selp.u64 	%rd3515, 1, 0, %p1220;
	add.s64 	%rd3516, %rd3514, %rd3511;
	setp.lt.u64 	%p1221, %rd3516, %rd3514;
	selp.u64 	%rd3517, 1, 0, %p1221;
	add.s64 	%rd3518, %rd3513, %rd3515;
	add.s64 	%rd3519, %rd3518, %rd3517;
	mul.lo.s64 	%rd3520, %rd571, %rd7326;
	mul.hi.u64 	%rd3521, %rd7326, %rd571;
	add.s64 	%rd3522, %rd3520, %rd3500;
	setp.lt.u64 	%p1222, %rd3522, %rd3520;
	selp.u64 	%rd3523, 1, 0, %p1222;
	add.s64 	%rd3524, %rd3521, %rd3523;
	mul.lo.s64 	%rd3525, %rd572, %rd7326;
	mul.hi.u64 	%rd3526, %rd7326, %rd572;
	add.s64 	%rd3527, %rd3525, %rd3508;
	setp.lt.u64 	%p1223, %rd3527, %rd3525;
	selp.u64 	%rd3528, 1, 0, %p1223;
	add.s64 	%rd7168, %rd3527, %rd3524;
	setp.lt.u64 	%p1224, %rd7168, %rd3527;
	selp.u64 	%rd3529, 1, 0, %p1224;
	add.s64 	%rd3530, %rd3526, %rd3528;
	add.s64 	%rd3531, %rd3530, %rd3529;
	mul.lo.s64 	%rd3532, %rd573, %rd7326;
	mul.hi.u64 	%rd3533, %rd7326, %rd573;
	add.s64 	%rd3534, %rd3532, %rd3516;
	setp.lt.u64 	%p1225, %rd3534, %rd3532;
	selp.u64 	%rd3535, 1, 0, %p1225;
	add.s64 	%rd7167, %rd3534, %rd3531;
	setp.lt.u64 	%p1226, %rd7167, %rd3534;
	selp.u64 	%rd3536, 1, 0, %p1226;
	add.s64 	%rd3537, %rd3533, %rd3535;
	add.s64 	%rd3538, %rd3537, %rd3536;
	mul.lo.s64 	%rd3539, %rd574, %rd7326;
	mul.hi.u64 	%rd3540, %rd7326, %rd574;
	add.s64 	%rd3541, %rd3539, %rd3519;
	setp.lt.u64 	%p1227, %rd3541, %rd3539;
	selp.u64 	%rd3542, 1, 0, %p1227;
	add.s64 	%rd7166, %rd3541, %rd3538;
	setp.lt.u64 	%p1228, %rd7166, %rd3541;
	selp.u64 	%rd3543, 1, 0, %p1228;
	add.s64 	%rd3544, %rd3540, %rd3542;
	add.s64 	%rd7165, %rd3544, %rd3543;
	mul.lo.s64 	%rd3545, %rd492, %rd3445;
	mul.lo.s64 	%rd3546, %rd3545, %rd493;
	mul.hi.u64 	%rd3547, %rd3545, %rd493;
	not.b64 	%rd3548, %rd3546;
	setp.gt.u64 	%p1229, %rd3445, %rd3548;
	selp.u64 	%rd3549, 1, 0, %p1229;
	add.s64 	%rd3550, %rd3547, %rd3549;
	mul.lo.s64 	%rd3551, %rd26, %rd3545;
	mul.hi.u64 	%rd3552, %rd3545, %rd26;
	add.s64 	%rd3553, %rd3551, %rd3464;
	setp.lt.u64 	%p1230, %rd3553, %rd3551;
	selp.u64 	%rd3554, 1, 0, %p1230;
	add.s64 	%rd579, %rd3550, %rd3553;
	setp.lt.u64 	%p1231, %rd579, %rd3550;
	selp.u64 	%rd3555, 1, 0, %p1231;
	add.s64 	%rd3556, %rd3552, %rd3554;
	add.s64 	%rd3557, %rd3556, %rd3555;
	mul.lo.s64 	%rd3558, %rd27, %rd3545;
	mul.hi.u64 	%rd3559, %rd3545, %rd27;
	add.s64 	%rd3560, %rd3558, %rd3493;
	setp.lt.u64 	%p1232, %rd3560, %rd3558;
	selp.u64 	%rd3561, 1, 0, %p1232;
	add.s64 	%rd580, %rd3557, %rd3560;
	setp.lt.u64 	%p1233, %rd580, %rd3557;
	selp.u64 	%rd3562, 1, 0, %p1233;
	add.s64 	%rd3563, %rd3559, %rd3561;
	add.s64 	%rd3564, %rd3563, %rd3562;
	mul.lo.s64 	%rd3565, %rd25, %rd3545;
	mul.hi.u64 	%rd3566, %rd3545, %rd25;
	add.s64 	%rd3567, %rd3565, %rd3522;
	setp.lt.u64 	%p1234, %rd3567, %rd3565;
	selp.u64 	%rd3568, 1, 0, %p1234;
	add.s64 	%rd581, %rd3564, %rd3567;
	setp.lt.u64 	%p1235, %rd581, %rd3564;
	selp.u64 	%rd3569, 1, 0, %p1235;
	add.s64 	%rd3570, %rd3566, %rd3568;
	add.s64 	%rd582, %rd3570, %rd3569;
	setp.ne.s64 	%p1236, %rd582, 0;
	@%p1236 bra 	$L__BB2_307;
$L__BB2_150:
	mul.lo.s64 	%rd3573, %rd492, %rd579;
	mul.lo.s64 	%rd3574, %rd3573, %rd493;
	mul.hi.u64 	%rd3575, %rd3573, %rd493;
	not.b64 	%rd3576, %rd3574;
	setp.gt.u64 	%p1240, %rd579, %rd3576;
	selp.u64 	%rd3577, 1, 0, %p1240;
	add.s64 	%rd3578, %rd3575, %rd3577;
	mul.lo.s64 	%rd3579, %rd26, %rd3573;
	mul.hi.u64 	%rd3580, %rd3573, %rd26;
	add.s64 	%rd3581, %rd3579, %rd580;
	setp.lt.u64 	%p1241, %rd3581, %rd3579;
	selp.u64 	%rd3582, 1, 0, %p1241;
	add.s64 	%rd588, %rd3578, %rd3581;
	setp.lt.u64 	%p1242, %rd588, %rd3578;
	selp.u64 	%rd3583, 1, 0, %p1242;
	add.s64 	%rd3584, %rd3580, %rd3582;
	add.s64 	%rd3585, %rd3584, %rd3583;
	mul.lo.s64 	%rd3586, %rd27, %rd3573;
	mul.hi.u64 	%rd3587, %rd3573, %rd27;
	add.s64 	%rd3588, %rd3586, %rd581;
	setp.lt.u64 	%p1243, %rd3588, %rd3586;
	selp.u64 	%rd3589, 1, 0, %p1243;
	add.s64 	%rd589, %rd3585, %rd3588;
	setp.lt.u64 	%p1244, %rd589, %rd3585;
	selp.u64 	%rd3590, 1, 0, %p1244;
	add.s64 	%rd3591, %rd3587, %rd3589;
	add.s64 	%rd3592, %rd3591, %rd3590;
	mul.lo.s64 	%rd3593, %rd25, %rd3573;
	mul.hi.u64 	%rd3594, %rd3573, %rd25;
	add.s64 	%rd3595, %rd3593, %rd7168;
	setp.lt.u64 	%p1245, %rd3595, %rd3593;
	selp.u64 	%rd3596, 1, 0, %p1245;
	add.s64 	%rd590, %rd3592, %rd3595;
	setp.lt.u64 	%p1246, %rd590, %rd3592;
	selp.u64 	%rd3597, 1, 0, %p1246;
	add.s64 	%rd3598, %rd3594, %rd3596;
	add.s64 	%rd591, %rd3598, %rd3597;
	setp.eq.s64 	%p1247, %rd591, 0;
	@%p1247 bra 	$L__BB2_153;
	add.s64 	%rd592, %rd7167, %rd591;
	setp.ge.u64 	%p1248, %rd592, %rd7167;
	mov.u64 	%rd7167, %rd592;
	@%p1248 bra 	$L__BB2_153;
	add.s64 	%rd7166, %rd7166, 1;
	setp.eq.s64 	%p1249, %rd7166, 0;
	selp.u64 	%rd3599, 1, 0, %p1249;
	add.s64 	%rd7165, %rd7165, %rd3599;
$L__BB2_153:
	mul.lo.s64 	%rd3600, %rd492, %rd588;
	mul.lo.s64 	%rd3601, %rd3600, %rd493;
	mul.hi.u64 	%rd3602, %rd3600, %rd493;
	not.b64 	%rd3603, %rd3601;
	setp.gt.u64 	%p1250, %rd588, %rd3603;
	selp.u64 	%rd3604, 1, 0, %p1250;
	add.s64 	%rd3605, %rd3602, %rd3604;
	mul.lo.s64 	%rd3606, %rd26, %rd3600;
	mul.hi.u64 	%rd3607, %rd3600, %rd26;
	add.s64 	%rd3608, %rd3606, %rd589;
	setp.lt.u64 	%p1251, %rd3608, %rd3606;
	selp.u64 	%rd3609, 1, 0, %p1251;
	add.s64 	%rd598, %rd3605, %rd3608;
	setp.lt.u64 	%p1252, %rd598, %rd3605;
	selp.u64 	%rd3610, 1, 0, %p1252;
	add.s64 	%rd3611, %rd3607, %rd3609;
	add.s64 	%rd3612, %rd3611, %rd3610;
	mul.lo.s64 	%rd3613, %rd27, %rd3600;
	mul.hi.u64 	%rd3614, %rd3600, %rd27;
	add.s64 	%rd3615, %rd3613, %rd590;
	setp.lt.u64 	%p1253, %rd3615, %rd3613;
	selp.u64 	%rd3616, 1, 0, %p1253;
	add.s64 	%rd599, %rd3612, %rd3615;
	setp.lt.u64 	%p1254, %rd599, %rd3612;
	selp.u64 	%rd3617, 1, 0, %p1254;
	add.s64 	%rd3618, %rd3614, %rd3616;
	add.s64 	%rd3619, %rd3618, %rd3617;
	mul.lo.s64 	%rd3620, %rd25, %rd3600;
	mul.hi.u64 	%rd3621, %rd3600, %rd25;
	add.s64 	%rd3622, %rd3620, %rd7167;
	setp.lt.u64 	%p1255, %rd3622, %rd3620;
	selp.u64 	%rd3623, 1, 0, %p1255;
	add.s64 	%rd600, %rd3619, %rd3622;
	setp.lt.u64 	%p1256, %rd600, %rd3619;
	selp.u64 	%rd3624, 1, 0, %p1256;
	add.s64 	%rd3625, %rd3621, %rd3623;
	add.s64 	%rd601, %rd3625, %rd3624;
	setp.eq.s64 	%p1257, %rd601, 0;
	@%p1257 bra 	$L__BB2_155;
	add.s64 	%rd602, %rd7166, %rd601;
	setp.lt.u64 	%p1258, %rd602, %rd7166;
	selp.u64 	%rd3626, 1, 0, %p1258;
	add.s64 	%rd7165, %rd7165, %rd3626;
	mov.u64 	%rd7166, %rd602;
$L__BB2_155:
	mul.lo.s64 	%rd3627, %rd492, %rd598;
	mul.lo.s64 	%rd3628, %rd3627, %rd493;
	mul.hi.u64 	%rd3629, %rd3627, %rd493;
	not.b64 	%rd3630, %rd3628;
	setp.gt.u64 	%p1260, %rd598, %rd3630;
	selp.u64 	%rd3631, 1, 0, %p1260;
	add.s64 	%rd3632, %rd3629, %rd3631;
	mul.lo.s64 	%rd3633, %rd26, %rd3627;
	mul.hi.u64 	%rd3634, %rd3627, %rd26;
	add.s64 	%rd3635, %rd3633, %rd599;
	setp.lt.u64 	%p1261, %rd3635, %rd3633;
	selp.u64 	%rd3636, 1, 0, %p1261;
	add.s64 	%rd606, %rd3632, %rd3635;
	setp.lt.u64 	%p1262, %rd606, %rd3632;
	selp.u64 	%rd3637, 1, 0, %p1262;
	add.s64 	%rd3638, %rd3634, %rd3636;
	add.s64 	%rd3639, %rd3638, %rd3637;
	mul.lo.s64 	%rd3640, %rd27, %rd3627;
	mul.hi.u64 	%rd3641, %rd3627, %rd27;
	add.s64 	%rd3642, %rd3640, %rd600;
	setp.lt.u64 	%p1263, %rd3642, %rd3640;
	selp.u64 	%rd3643, 1, 0, %p1263;
	add.s64 	%rd607, %rd3639, %rd3642;
	setp.lt.u64 	%p1264, %rd607, %rd3639;
	selp.u64 	%rd3644, 1, 0, %p1264;
	add.s64 	%rd3645, %rd3641, %rd3643;
	add.s64 	%rd3646, %rd3645, %rd3644;
	mul.lo.s64 	%rd3647, %rd25, %rd3627;
	mul.hi.u64 	%rd3648, %rd3627, %rd25;
	add.s64 	%rd3649, %rd3647, %rd7166;
	setp.lt.u64 	%p1265, %rd3649, %rd3647;
	selp.u64 	%rd3650, 1, 0, %p1265;
	add.s64 	%rd608, %rd3646, %rd3649;
	setp.lt.u64 	%p1266, %rd608, %rd3646;
	selp.u64 	%rd3651, 1, 0, %p1266;
	add.s64 	%rd3652, %rd3648, %rd3650;
	add.s64 	%rd3653, %rd3652, %rd3651;
	add.s64 	%rd609, %rd7165, %rd3653;
	setp.lt.u64 	%p1267, %rd606, %rd493;
	setp.lt.u64 	%p1268, %rd607, %rd26;
	setp.eq.s64 	%p1269, %rd607, %rd26;
	and.pred  	%p1270, %p1267, %p1269;
	or.pred  	%p1272, %p1268, %p1270;
	setp.lt.u64 	%p1273, %rd608, %rd27;
	setp.eq.s64 	%p1274, %rd608, %rd27;
	and.pred  	%p1275, %p1274, %p1272;
	or.pred  	%p82, %p1273, %p1275;
	setp.lt.u64 	%p1277, %rd609, %rd25;
	mov.pred 	%p2776, 0;
	@%p1277 bra 	$L__BB2_157;
	not.pred 	%p1278, %p82;
	setp.ne.s64 	%p1279, %rd609, %rd25;
	or.pred  	%p2776, %p1279, %p1278;
$L__BB2_157:
	ld.param.u64 	%rd7025, [msm_window_combine_param_0];
	ld.const.u64 	%rd3654, [BN254_P];
	selp.b64 	%rd3655, %rd3654, 0, %p2776;
	sub.s64 	%rd614, %rd606, %rd3655;
	setp.lt.u64 	%p1280, %rd606, %rd3654;
	selp.u64 	%rd3656, 1, 0, %p1280;
	ld.const.u64 	%rd3657, [BN254_P+8];
	add.s64 	%rd3658, %rd3657, %rd3656;
	selp.b64 	%rd3659, %rd3658, 0, %p2776;
	sub.s64 	%rd615, %rd607, %rd3659;
	setp.lt.u64 	%p1281, %rd607, %rd3657;
	setp.eq.s64 	%p1282, %rd607, %rd3657;
	and.pred  	%p1283, %p1280, %p1282;
	or.pred  	%p1285, %p1281, %p1283;
	selp.u64 	%rd3660, 1, 0, %p1285;
	ld.const.u64 	%rd3661, [BN254_P+16];
	add.s64 	%rd3662, %rd3661, %rd3660;
	selp.b64 	%rd3663, %rd3662, 0, %p2776;
	sub.s64 	%rd616, %rd608, %rd3663;
	selp.u64 	%rd3664, 1, 0, %p82;
	add.s64 	%rd3665, %rd25, %rd3664;
	selp.b64 	%rd3666, %rd3665, 0, %p2776;
	sub.s64 	%rd617, %rd609, %rd3666;
	cvta.to.global.u64 	%rd3667, %rd7025;
	mul.wide.u32 	%rd3668, %r2, 96;
	add.s64 	%rd3669, %rd3667, %rd3668;
	ld.global.nc.u64 	%rd3670, [%rd3669];
	mul.lo.s64 	%rd3671, %rd528, %rd3670;
	mul.hi.u64 	%rd3672, %rd3670, %rd528;
	mul.lo.s64 	%rd3673, %rd529, %rd3670;
	mul.hi.u64 	%rd3674, %rd3670, %rd529;
	add.s64 	%rd3675, %rd3673, %rd3672;
	setp.lt.u64 	%p1286, %rd3675, %rd3673;
	selp.u64 	%rd3676, 1, 0, %p1286;
	add.s64 	%rd3677, %rd3674, %rd3676;
	mul.lo.s64 	%rd3678, %rd530, %rd3670;
	mul.hi.u64 	%rd3679, %rd3670, %rd530;
	add.s64 	%rd3680, %rd3678, %rd3677;
	setp.lt.u64 	%p1287, %rd3680, %rd3678;
	selp.u64 	%rd3681, 1, 0, %p1287;
	add.s64 	%rd3682, %rd3679, %rd3681;
	mul.lo.s64 	%rd3683, %rd531, %rd3670;
	mul.hi.u64 	%rd3684, %rd3670, %rd531;
	add.s64 	%rd3685, %rd3683, %rd3682;
	setp.lt.u64 	%p1288, %rd3685, %rd3683;
	selp.u64 	%rd3686, 1, 0, %p1288;
	add.s64 	%rd3687, %rd3684, %rd3686;
	ld.global.nc.u64 	%rd3688, [%rd3669+8];
	mul.lo.s64 	%rd3689, %rd528, %rd3688;
	mul.hi.u64 	%rd3690, %rd3688, %rd528;
	add.s64 	%rd3691, %rd3689, %rd3675;
	setp.lt.u64 	%p1289, %rd3691, %rd3689;
	selp.u64 	%rd3692, 1, 0, %p1289;
	add.s64 	%rd3693, %rd3690, %rd3692;
	mul.lo.s64 	%rd3694, %rd529, %rd3688;
	mul.hi.u64 	%rd3695, %rd3688, %rd529;
	add.s64 	%rd3696, %rd3694, %rd3680;
	setp.lt.u64 	%p1290, %rd3696, %rd3694;
	selp.u64 	%rd3697, 1, 0, %p1290;
	add.s64 	%rd3698, %rd3696, %rd3693;
	setp.lt.u64 	%p1291, %rd3698, %rd3696;
	selp.u64 	%rd3699, 1, 0, %p1291;
	add.s64 	%rd3700, %rd3695, %rd3697;
	add.s64 	%rd3701, %rd3700, %rd3699;
	mul.lo.s64 	%rd3702, %rd530, %rd3688;
	mul.hi.u64 	%rd3703, %rd3688, %rd530;
	add.s64 	%rd3704, %rd3702, %rd3685;
	setp.lt.u64 	%p1292, %rd3704, %rd3702;
	selp.u64 	%rd3705, 1, 0, %p1292;
	add.s64 	%rd3706, %rd3704, %rd3701;
	setp.lt.u64 	%p1293, %rd3706, %rd3704;
	selp.u64 	%rd3707, 1, 0, %p1293;
	add.s64 	%rd3708, %rd3703, %rd3705;
	add.s64 	%rd3709, %rd3708, %rd3707;
	mul.lo.s64 	%rd3710, %rd531, %rd3688;
	mul.hi.u64 	%rd3711, %rd3688, %rd531;
	add.s64 	%rd3712, %rd3710, %rd3687;
	setp.lt.u64 	%p1294, %rd3712, %rd3710;
	selp.u64 	%rd3713, 1, 0, %p1294;
	add.s64 	%rd3714, %rd3712, %rd3709;
	setp.lt.u64 	%p1295, %rd3714, %rd3712;
	selp.u64 	%rd3715, 1, 0, %p1295;
	add.s64 	%rd3716, %rd3711, %rd3713;
	add.s64 	%rd3717, %rd3716, %rd3715;
	ld.global.nc.u64 	%rd3718, [%rd3669+16];
	mul.lo.s64 	%rd3719, %rd528, %rd3718;
	mul.hi.u64 	%rd3720, %rd3718, %rd528;
	add.s64 	%rd3721, %rd3719, %rd3698;
	setp.lt.u64 	%p1296, %rd3721, %rd3719;
	selp.u64 	%rd3722, 1, 0, %p1296;
	add.s64 	%rd3723, %rd3720, %rd3722;
	mul.lo.s64 	%rd3724, %rd529, %rd3718;
	mul.hi.u64 	%rd3725, %rd3718, %rd529;
	add.s64 	%rd3726, %rd3724, %rd3706;
	setp.lt.u64 	%p1297, %rd3726, %rd3724;
	selp.u64 	%rd3727, 1, 0, %p1297;
	add.s64 	%rd3728, %rd3726, %rd3723;
	setp.lt.u64 	%p1298, %rd3728, %rd3726;
	selp.u64 	%rd3729, 1, 0, %p1298;
	add.s64 	%rd3730, %rd3725, %rd3727;
	add.s64 	%rd3731, %rd3730, %rd3729;
	mul.lo.s64 	%rd3732, %rd530, %rd3718;
	mul.hi.u64 	%rd3733, %rd3718, %rd530;
	add.s64 	%rd3734, %rd3732, %rd3714;
	setp.lt.u64 	%p1299, %rd3734, %rd3732;
	selp.u64 	%rd3735, 1, 0, %p1299;
	add.s64 	%rd3736, %rd3734, %rd3731;
	setp.lt.u64 	%p1300, %rd3736, %rd3734;
	selp.u64 	%rd3737, 1, 0, %p1300;
	add.s64 	%rd3738, %rd3733, %rd3735;
	add.s64 	%rd3739, %rd3738, %rd3737;
	mul.lo.s64 	%rd3740, %rd531, %rd3718;
	mul.hi.u64 	%rd3741, %rd3718, %rd531;
	add.s64 	%rd3742, %rd3740, %rd3717;
	setp.lt.u64 	%p1301, %rd3742, %rd3740;
	selp.u64 	%rd3743, 1, 0, %p1301;
	add.s64 	%rd3744, %rd3742, %rd3739;
	setp.lt.u64 	%p1302, %rd3744, %rd3742;
	selp.u64 	%rd3745, 1, 0, %p1302;
	add.s64 	%rd3746, %rd3741, %rd3743;
	add.s64 	%rd3747, %rd3746, %rd3745;
	ld.global.nc.u64 	%rd3748, [%rd3669+24];
	mul.lo.s64 	%rd3749, %rd528, %rd3748;
	mul.hi.u64 	%rd3750, %rd3748, %rd528;
	add.s64 	%rd3751, %rd3749, %rd3728;
	setp.lt.u64 	%p1303, %rd3751, %rd3749;
	selp.u64 	%rd3752, 1, 0, %p1303;
	add.s64 	%rd3753, %rd3750, %rd3752;
	mul.lo.s64 	%rd3754, %rd529, %rd3748;
	mul.hi.u64 	%rd3755, %rd3748, %rd529;
	add.s64 	%rd3756, %rd3754, %rd3736;
	setp.lt.u64 	%p1304, %rd3756, %rd3754;
	selp.u64 	%rd3757, 1, 0, %p1304;
	add.s64 	%rd7177, %rd3756, %rd3753;
	setp.lt.u64 	%p1305, %rd7177, %rd3756;
	selp.u64 	%rd3758, 1, 0, %p1305;
	add.s64 	%rd3759, %rd3755, %rd3757;
	add.s64 	%rd3760, %rd3759, %rd3758;
	mul.lo.s64 	%rd3761, %rd530, %rd3748;
	mul.hi.u64 	%rd3762, %rd3748, %rd530;
	add.s64 	%rd3763, %rd3761, %rd3744;
	setp.lt.u64 	%p1306, %rd3763, %rd3761;
	selp.u64 	%rd3764, 1, 0, %p1306;
	add.s64 	%rd7176, %rd3763, %rd3760;
	setp.lt.u64 	%p1307, %rd7176, %rd3763;
	selp.u64 	%rd3765, 1, 0, %p1307;
	add.s64 	%rd3766, %rd3762, %rd3764;
	add.s64 	%rd3767, %rd3766, %rd3765;
	mul.lo.s64 	%rd3768, %rd531, %rd3748;
	mul.hi.u64 	%rd3769, %rd3748, %rd531;
	add.s64 	%rd3770, %rd3768, %rd3747;
	setp.lt.u64 	%p1308, %rd3770, %rd3768;
	selp.u64 	%rd3771, 1, 0, %p1308;
	add.s64 	%rd7175, %rd3770, %rd3767;
	setp.lt.u64 	%p1309, %rd7175, %rd3770;
	selp.u64 	%rd3772, 1, 0, %p1309;
	add.s64 	%rd3773, %rd3769, %rd3771;
	add.s64 	%rd7174, %rd3773, %rd3772;
	ld.const.u64 	%rd3774, [BN254_INV];
	mul.lo.s64 	%rd3775, %rd3774, %rd3671;
	mul.lo.s64 	%rd3776, %rd3775, %rd3654;
	mul.hi.u64 	%rd3777, %rd3775, %rd3654;
	not.b64 	%rd3778, %rd3776;
	setp.gt.u64 	%p1310, %rd3671, %rd3778;
	selp.u64 	%rd3779, 1, 0, %p1310;
	add.s64 	%rd3780, %rd3777, %rd3779;
	mul.lo.s64 	%rd3781, %rd3657, %rd3775;
	mul.hi.u64 	%rd3782, %rd3775, %rd3657;
	add.s64 	%rd3783, %rd3781, %rd3691;
	setp.lt.u64 	%p1311, %rd3783, %rd3781;
	selp.u64 	%rd3784, 1, 0, %p1311;
	add.s64 	%rd622, %rd3780, %rd3783;
	setp.lt.u64 	%p1312, %rd622, %rd3780;
	selp.u64 	%rd3785, 1, 0, %p1312;
	add.s64 	%rd3786, %rd3782, %rd3784;
	add.s64 	%rd3787, %rd3786, %rd3785;
	mul.lo.s64 	%rd3788, %rd3661, %rd3775;
	mul.hi.u64 	%rd3789, %rd3775, %rd3661;
	add.s64 	%rd3790, %rd3788, %rd3721;
	setp.lt.u64 	%p1313, %rd3790, %rd3788;
	selp.u64 	%rd3791, 1, 0, %p1313;
	add.s64 	%rd623, %rd3787, %rd3790;
	setp.lt.u64 	%p1314, %rd623, %rd3787;
	selp.u64 	%rd3792, 1, 0, %p1314;
	add.s64 	%rd3793, %rd3789, %rd3791;
	add.s64 	%rd3794, %rd3793, %rd3792;
	mul.lo.s64 	%rd3795, %rd25, %rd3775;
	mul.hi.u64 	%rd3796, %rd3775, %rd25;
	add.s64 	%rd3797, %rd3795, %rd3751;
	setp.lt.u64 	%p1315, %rd3797, %rd3795;
	selp.u64 	%rd3798, 1, 0, %p1315;
	add.s64 	%rd624, %rd3794, %rd3797;
	setp.lt.u64 	%p1316, %rd624, %rd3794;
	selp.u64 	%rd3799, 1, 0, %p1316;
	add.s64 	%rd3800, %rd3796, %rd3798;
	add.s64 	%rd625, %rd3800, %rd3799;
	setp.ne.s64 	%p1317, %rd625, 0;
	@%p1317 bra 	$L__BB2_310;
$L__BB2_158:
	mul.lo.s64 	%rd3804, %rd3774, %rd622;
	ld.const.u64 	%rd3805, [BN254_P];
	mul.lo.s64 	%rd3806, %rd3804, %rd3805;
	mul.hi.u64 	%rd3807, %rd3804, %rd3805;
	not.b64 	%rd3808, %rd3806;
	setp.gt.u64 	%p1321, %rd622, %rd3808;
	selp.u64 	%rd3809, 1, 0, %p1321;
	add.s64 	%rd3810, %rd3807, %rd3809;
	ld.const.u64 	%rd3811, [BN254_P+8];
	mul.lo.s64 	%rd3812, %rd3811, %rd3804;
	mul.hi.u64 	%rd3813, %rd3804, %rd3811;
	add.s64 	%rd3814, %rd3812, %rd623;
	setp.lt.u64 	%p1322, %rd3814, %rd3812;
	selp.u64 	%rd3815, 1, 0, %p1322;
	add.s64 	%rd630, %rd3810, %rd3814;
	setp.lt.u64 	%p1323, %rd630, %rd3810;
	selp.u64 	%rd3816, 1, 0, %p1323;
	add.s64 	%rd3817, %rd3813, %rd3815;
	add.s64 	%rd3818, %rd3817, %rd3816;
	ld.const.u64 	%rd3819, [BN254_P+16];
	mul.lo.s64 	%rd3820, %rd3819, %rd3804;
	mul.hi.u64 	%rd3821, %rd3804, %rd3819;
	add.s64 	%rd3822, %rd3820, %rd624;
	setp.lt.u64 	%p1324, %rd3822, %rd3820;
	selp.u64 	%rd3823, 1, 0, %p1324;
	add.s64 	%rd631, %rd3818, %rd3822;
	setp.lt.u64 	%p1325, %rd631, %rd3818;
	selp.u64 	%rd3824, 1, 0, %p1325;
	add.s64 	%rd3825, %rd3821, %rd3823;
	add.s64 	%rd3826, %rd3825, %rd3824;
	ld.const.u64 	%rd632, [BN254_P+24];
	mul.lo.s64 	%rd3827, %rd632, %rd3804;
	mul.hi.u64 	%rd3828, %rd3804, %rd632;
	add.s64 	%rd3829, %rd3827, %rd7177;
	setp.lt.u64 	%p1326, %rd3829, %rd3827;
	selp.u64 	%rd3830, 1, 0, %p1326;
	add.s64 	%rd633, %rd3826, %rd3829;
	setp.lt.u64 	%p1327, %rd633, %rd3826;
	selp.u64 	%rd3831, 1, 0, %p1327;
	add.s64 	%rd3832, %rd3828, %rd3830;
	add.s64 	%rd634, %rd3832, %rd3831;
	setp.eq.s64 	%p1328, %rd634, 0;
	@%p1328 bra 	$L__BB2_161;
	add.s64 	%rd635, %rd7176, %rd634;
	setp.ge.u64 	%p1329, %rd635, %rd7176;
	mov.u64 	%rd7176, %rd635;
	@%p1329 bra 	$L__BB2_161;
	add.s64 	%rd7175, %rd7175, 1;
	setp.eq.s64 	%p1330, %rd7175, 0;
	selp.u64 	%rd3833, 1, 0, %p1330;
	add.s64 	%rd7174, %rd7174, %rd3833;
$L__BB2_161:
	ld.const.u64 	%rd3834, [BN254_INV];
	mul.lo.s64 	%rd3835, %rd3834, %rd630;
	ld.const.u64 	%rd3836, [BN254_P];
	mul.lo.s64 	%rd3837, %rd3835, %rd3836;
	mul.hi.u64 	%rd3838, %rd3835, %rd3836;
	not.b64 	%rd3839, %rd3837;
	setp.gt.u64 	%p1331, %rd630, %rd3839;
	selp.u64 	%rd3840, 1, 0, %p1331;
	add.s64 	%rd3841, %rd3838, %rd3840;
	ld.const.u64 	%rd641, [BN254_P+8];
	mul.lo.s64 	%rd3842, %rd641, %rd3835;
	mul.hi.u64 	%rd3843, %rd3835, %rd641;
	add.s64 	%rd3844, %rd3842, %rd631;
	setp.lt.u64 	%p1332, %rd3844, %rd3842;
	selp.u64 	%rd3845, 1, 0, %p1332;
	add.s64 	%rd642, %rd3841, %rd3844;
	setp.lt.u64 	%p1333, %rd642, %rd3841;
	selp.u64 	%rd3846, 1, 0, %p1333;
	add.s64 	%rd3847, %rd3843, %rd3845;
	add.s64 	%rd3848, %rd3847, %rd3846;
	ld.const.u64 	%rd3849, [BN254_P+16];
	mul.lo.s64 	%rd3850, %rd3849, %rd3835;
	mul.hi.u64 	%rd3851, %rd3835, %rd3849;
	add.s64 	%rd3852, %rd3850, %rd633;
	setp.lt.u64 	%p1334, %rd3852, %rd3850;
	selp.u64 	%rd3853, 1, 0, %p1334;
	add.s64 	%rd643, %rd3848, %rd3852;
	setp.lt.u64 	%p1335, %rd643, %rd3848;
	selp.u64 	%rd3854, 1, 0, %p1335;
	add.s64 	%rd3855, %rd3851, %rd3853;
	add.s64 	%rd3856, %rd3855, %rd3854;
	mul.lo.s64 	%rd3857, %rd632, %rd3835;
	mul.hi.u64 	%rd3858, %rd3835, %rd632;
	add.s64 	%rd3859, %rd3857, %rd7176;
	setp.lt.u64 	%p1336, %rd3859, %rd3857;
	selp.u64 	%rd3860, 1, 0, %p1336;
	add.s64 	%rd644, %rd3856, %rd3859;
	setp.lt.u64 	%p1337, %rd644, %rd3856;
	selp.u64 	%rd3861, 1, 0, %p1337;
	add.s64 	%rd3862, %rd3858, %rd3860;
	add.s64 	%rd645, %rd3862, %rd3861;
	setp.eq.s64 	%p1338, %rd645, 0;
	@%p1338 bra 	$L__BB2_163;
	add.s64 	%rd646, %rd7175, %rd645;
	setp.lt.u64 	%p1339, %rd646, %rd7175;
	selp.u64 	%rd3863, 1, 0, %p1339;
	add.s64 	%rd7174, %rd7174, %rd3863;
	mov.u64 	%rd7175, %rd646;
$L__BB2_163:
	ld.const.u64 	%rd3864, [BN254_INV];
	mul.lo.s64 	%rd3865, %rd3864, %rd642;
	ld.const.u64 	%rd3866, [BN254_P];
	mul.lo.s64 	%rd3867, %rd3865, %rd3866;
	mul.hi.u64 	%rd3868, %rd3865, %rd3866;
	not.b64 	%rd3869, %rd3867;
	setp.gt.u64 	%p1341, %rd642, %rd3869;
	selp.u64 	%rd3870, 1, 0, %p1341;
	add.s64 	%rd3871, %rd3868, %rd3870;
	mul.lo.s64 	%rd3872, %rd641, %rd3865;
	mul.hi.u64 	%rd3873, %rd3865, %rd641;
	add.s64 	%rd3874, %rd3872, %rd643;
	setp.lt.u64 	%p1342, %rd3874, %rd3872;
	selp.u64 	%rd3875, 1, 0, %p1342;
	add.s64 	%rd650, %rd3871, %rd3874;
	setp.lt.u64 	%p1343, %rd650, %rd3871;
	selp.u64 	%rd3876, 1, 0, %p1343;
	add.s64 	%rd3877, %rd3873, %rd3875;
	add.s64 	%rd3878, %rd3877, %rd3876;
	ld.const.u64 	%rd3879, [BN254_P+16];
	mul.lo.s64 	%rd3880, %rd3879, %rd3865;
	mul.hi.u64 	%rd3881, %rd3865, %rd3879;
	add.s64 	%rd3882, %rd3880, %rd644;
	setp.lt.u64 	%p1344, %rd3882, %rd3880;
	selp.u64 	%rd3883, 1, 0, %p1344;
	add.s64 	%rd651, %rd3878, %rd3882;
	setp.lt.u64 	%p1345, %rd651, %rd3878;
	selp.u64 	%rd3884, 1, 0, %p1345;
	add.s64 	%rd3885, %rd3881, %rd3883;
	add.s64 	%rd3886, %rd3885, %rd3884;
	mul.lo.s64 	%rd3887, %rd632, %rd3865;
	mul.hi.u64 	%rd3888, %rd3865, %rd632;
	add.s64 	%rd3889, %rd3887, %rd7175;
	setp.lt.u64 	%p1346, %rd3889, %rd3887;
	selp.u64 	%rd3890, 1, 0, %p1346;
	add.s64 	%rd652, %rd3886, %rd3889;
	setp.lt.u64 	%p1347, %rd652, %rd3886;
	selp.u64 	%rd3891, 1, 0, %p1347;
	add.s64 	%rd3892, %rd3888, %rd3890;
	add.s64 	%rd3893, %rd3892, %rd3891;
	add.s64 	%rd653, %rd7174, %rd3893;
	setp.lt.u64 	%p1348, %rd650, %rd3866;
	setp.lt.u64 	%p1349, %rd651, %rd641;
	setp.eq.s64 	%p1350, %rd651, %rd641;
	and.pred  	%p1351, %p1348, %p1350;
	or.pred  	%p1353, %p1349, %p1351;
	setp.lt.u64 	%p1354, %rd652, %rd3879;
	setp.eq.s64 	%p1355, %rd652, %rd3879;
	and.pred  	%p1356, %p1355, %p1353;
	or.pred  	%p85, %p1354, %p1356;
	setp.lt.u64 	%p1358, %rd653, %rd632;
	mov.pred 	%p2777, 0;
	@%p1358 bra 	$L__BB2_165;
	not.pred 	%p1359, %p85;
	setp.ne.s64 	%p1360, %rd653, %rd632;
	or.pred  	%p2777, %p1360, %p1359;
$L__BB2_165:
	ld.const.u64 	%rd3894, [BN254_P];
	selp.b64 	%rd3895, %rd3894, 0, %p2777;
	sub.s64 	%rd658, %rd650, %rd3895;
	setp.lt.u64 	%p1361, %rd650, %rd3894;
	selp.u64 	%rd3896, 1, 0, %p1361;
	ld.const.u64 	%rd3897, [BN254_P+8];
	add.s64 	%rd3898, %rd3897, %rd3896;
	selp.b64 	%rd3899, %rd3898, 0, %p2777;
	sub.s64 	%rd659, %rd651, %rd3899;
	setp.lt.u64 	%p1362, %rd651, %rd3897;
	setp.eq.s64 	%p1363, %rd651, %rd3897;
	and.pred  	%p1364, %p1361, %p1363;
	or.pred  	%p1366, %p1362, %p1364;
	selp.u64 	%rd3900, 1, 0, %p1366;
	ld.const.u64 	%rd3901, [BN254_P+16];
	add.s64 	%rd3902, %rd3901, %rd3900;
	selp.b64 	%rd3903, %rd3902, 0, %p2777;
	sub.s64 	%rd660, %rd652, %rd3903;
	selp.u64 	%rd3904, 1, 0, %p85;
	add.s64 	%rd3905, %rd632, %rd3904;
	selp.b64 	%rd3906, %rd3905, 0, %p2777;
	sub.s64 	%rd661, %rd653, %rd3906;
	mul.lo.s64 	%rd3907, %rd484, %rd7327;
	mul.hi.u64 	%rd3908, %rd7327, %rd484;
	mul.lo.s64 	%rd3909, %rd485, %rd7327;
	mul.hi.u64 	%rd3910, %rd7327, %rd485;
	add.s64 	%rd3911, %rd3909, %rd3908;
	setp.lt.u64 	%p1367, %rd3911, %rd3909;
	selp.u64 	%rd3912, 1, 0, %p1367;
	add.s64 	%rd3913, %rd3910, %rd3912;
	mul.lo.s64 	%rd3914, %rd486, %rd7327;
	mul.hi.u64 	%rd3915, %rd7327, %rd486;
	add.s64 	%rd3916, %rd3914, %rd3913;
	setp.lt.u64 	%p1368, %rd3916, %rd3914;
	selp.u64 	%rd3917, 1, 0, %p1368;
	add.s64 	%rd3918, %rd3915, %rd3917;
	mul.lo.s64 	%rd3919, %rd487, %rd7327;
	mul.hi.u64 	%rd3920, %rd7327, %rd487;
	add.s64 	%rd3921, %rd3919, %rd3918;
	setp.lt.u64 	%p1369, %rd3921, %rd3919;
	selp.u64 	%rd3922, 1, 0, %p1369;
	add.s64 	%rd3923, %rd3920, %rd3922;
	mul.lo.s64 	%rd3924, %rd484, %rd7328;
	mul.hi.u64 	%rd3925, %rd7328, %rd484;
	add.s64 	%rd3926, %rd3924, %rd3911;
	setp.lt.u64 	%p1370, %rd3926, %rd3924;
	selp.u64 	%rd3927, 1, 0, %p1370;
	add.s64 	%rd3928, %rd3925, %rd3927;
	mul.lo.s64 	%rd3929, %rd485, %rd7328;
	mul.hi.u64 	%rd3930, %rd7328, %rd485;
	add.s64 	%rd3931, %rd3929, %rd3916;
	setp.lt.u64 	%p1371, %rd3931, %rd3929;
	selp.u64 	%rd3932, 1, 0, %p1371;
	add.s64 	%rd3933, %rd3931, %rd3928;
	setp.lt.u64 	%p1372, %rd3933, %rd3931;
	selp.u64 	%rd3934, 1, 0, %p1372;
	add.s64 	%rd3935, %rd3930, %rd3932;
	add.s64 	%rd3936, %rd3935, %rd3934;
	mul.lo.s64 	%rd3937, %rd486, %rd7328;
	mul.hi.u64 	%rd3938, %rd7328, %rd486;
	add.s64 	%rd3939, %rd3937, %rd3921;
	setp.lt.u64 	%p1373, %rd3939, %rd3937;
	selp.u64 	%rd3940, 1, 0, %p1373;
	add.s64 	%rd3941, %rd3939, %rd3936;
	setp.lt.u64 	%p1374, %rd3941, %rd3939;
	selp.u64 	%rd3942, 1, 0, %p1374;
	add.s64 	%rd3943, %rd3938, %rd3940;
	add.s64 	%rd3944, %rd3943, %rd3942;
	mul.lo.s64 	%rd3945, %rd487, %rd7328;
	mul.hi.u64 	%rd3946, %rd7328, %rd487;
	add.s64 	%rd3947, %rd3945, %rd3923;
	setp.lt.u64 	%p1375, %rd3947, %rd3945;
	selp.u64 	%rd3948, 1, 0, %p1375;
	add.s64 	%rd3949, %rd3947, %rd3944;
	setp.lt.u64 	%p1376, %rd3949, %rd3947;
	selp.u64 	%rd3950, 1, 0, %p1376;
	add.s64 	%rd3951, %rd3946, %rd3948;
	add.s64 	%rd3952, %rd3951, %rd3950;
	mul.lo.s64 	%rd3953, %rd484, %rd7329;
	mul.hi.u64 	%rd3954, %rd7329, %rd484;
	add.s64 	%rd3955, %rd3953, %rd3933;
	setp.lt.u64 	%p1377, %rd3955, %rd3953;
	selp.u64 	%rd3956, 1, 0, %p1377;
	add.s64 	%rd3957, %rd3954, %rd3956;
	mul.lo.s64 	%rd3958, %rd485, %rd7329;
	mul.hi.u64 	%rd3959, %rd7329, %rd485;
	add.s64 	%rd3960, %rd3958, %rd3941;
	setp.lt.u64 	%p1378, %rd3960, %rd3958;
	selp.u64 	%rd3961, 1, 0, %p1378;
	add.s64 	%rd3962, %rd3960, %rd3957;
	setp.lt.u64 	%p1379, %rd3962, %rd3960;
	selp.u64 	%rd3963, 1, 0, %p1379;
	add.s64 	%rd3964, %rd3959, %rd3961;
	add.s64 	%rd3965, %rd3964, %rd3963;
	mul.lo.s64 	%rd3966, %rd486, %rd7329;
	mul.hi.u64 	%rd3967, %rd7329, %rd486;
	add.s64 	%rd3968, %rd3966, %rd3949;
	setp.lt.u64 	%p1380, %rd3968, %rd3966;
	selp.u64 	%rd3969, 1, 0, %p1380;
	add.s64 	%rd3970, %rd3968, %rd3965;
	setp.lt.u64 	%p1381, %rd3970, %rd3968;
	selp.u64 	%rd3971, 1, 0, %p1381;
	add.s64 	%rd3972, %rd3967, %rd3969;
	add.s64 	%rd3973, %rd3972, %rd3971;
	mul.lo.s64 	%rd3974, %rd487, %rd7329;
	mul.hi.u64 	%rd3975, %rd7329, %rd487;
	add.s64 	%rd3976, %rd3974, %rd3952;
	setp.lt.u64 	%p1382, %rd3976, %rd3974;
	selp.u64 	%rd3977, 1, 0, %p1382;
	add.s64 	%rd3978, %rd3976, %rd3973;
	setp.lt.u64 	%p1383, %rd3978, %rd3976;
	selp.u64 	%rd3979, 1, 0, %p1383;
	add.s64 	%rd3980, %rd3975, %rd3977;
	add.s64 	%rd3981, %rd3980, %rd3979;
	mul.lo.s64 	%rd3982, %rd484, %rd7330;
	mul.hi.u64 	%rd3983, %rd7330, %rd484;
	add.s64 	%rd3984, %rd3982, %rd3962;
	setp.lt.u64 	%p1384, %rd3984, %rd3982;
	selp.u64 	%rd3985, 1, 0, %p1384;
	add.s64 	%rd3986, %rd3983, %rd3985;
	mul.lo.s64 	%rd3987, %rd485, %rd7330;
	mul.hi.u64 	%rd3988, %rd7330, %rd485;
	add.s64 	%rd3989, %rd3987, %rd3970;
	setp.lt.u64 	%p1385, %rd3989, %rd3987;
	selp.u64 	%rd3990, 1, 0, %p1385;
	add.s64 	%rd7186, %rd3989, %rd3986;
	setp.lt.u64 	%p1386, %rd7186, %rd3989;
	selp.u64 	%rd3991, 1, 0, %p1386;
	add.s64 	%rd3992, %rd3988, %rd3990;
	add.s64 	%rd3993, %rd3992, %rd3991;
	mul.lo.s64 	%rd3994, %rd486, %rd7330;
	mul.hi.u64 	%rd3995, %rd7330, %rd486;
	add.s64 	%rd3996, %rd3994, %rd3978;
	setp.lt.u64 	%p1387, %rd3996, %rd3994;
	selp.u64 	%rd3997, 1, 0, %p1387;
	add.s64 	%rd7185, %rd3996, %rd3993;
	setp.lt.u64 	%p1388, %rd7185, %rd3996;
	selp.u64 	%rd3998, 1, 0, %p1388;
	add.s64 	%rd3999, %rd3995, %rd3997;
	add.s64 	%rd4000, %rd3999, %rd3998;
	mul.lo.s64 	%rd4001, %rd487, %rd7330;
	mul.hi.u64 	%rd4002, %rd7330, %rd487;
	add.s64 	%rd4003, %rd4001, %rd3981;
	setp.lt.u64 	%p1389, %rd4003, %rd4001;
	selp.u64 	%rd4004, 1, 0, %p1389;
	add.s64 	%rd7184, %rd4003, %rd4000;
	setp.lt.u64 	%p1390, %rd7184, %rd4003;
	selp.u64 	%rd4005, 1, 0, %p1390;
	add.s64 	%rd4006, %rd4002, %rd4004;
	add.s64 	%rd7183, %rd4006, %rd4005;
	ld.const.u64 	%rd4007, [BN254_INV];
	mul.lo.s64 	%rd4008, %rd4007, %rd3907;
	mul.lo.s64 	%rd4009, %rd4008, %rd3894;
	mul.hi.u64 	%rd4010, %rd4008, %rd3894;
	not.b64 	%rd4011, %rd4009;
	setp.gt.u64 	%p1391, %rd3907, %rd4011;
	selp.u64 	%rd4012, 1, 0, %p1391;
	add.s64 	%rd4013, %rd4010, %rd4012;
	mul.lo.s64 	%rd4014, %rd3897, %rd4008;
	mul.hi.u64 	%rd4015, %rd4008, %rd3897;
	add.s64 	%rd4016, %rd4014, %rd3926;
	setp.lt.u64 	%p1392, %rd4016, %rd4014;
	selp.u64 	%rd4017, 1, 0, %p1392;
	add.s64 	%rd666, %rd4013, %rd4016;
	setp.lt.u64 	%p1393, %rd666, %rd4013;
	selp.u64 	%rd4018, 1, 0, %p1393;
	add.s64 	%rd4019, %rd4015, %rd4017;
	add.s64 	%rd4020, %rd4019, %rd4018;
	mul.lo.s64 	%rd4021, %rd3901, %rd4008;
	mul.hi.u64 	%rd4022, %rd4008, %rd3901;
	add.s64 	%rd4023, %rd4021, %rd3955;
	setp.lt.u64 	%p1394, %rd4023, %rd4021;
	selp.u64 	%rd4024, 1, 0, %p1394;
	add.s64 	%rd667, %rd4020, %rd4023;
	setp.lt.u64 	%p1395, %rd667, %rd4020;
	selp.u64 	%rd4025, 1, 0, %p1395;
	add.s64 	%rd4026, %rd4022, %rd4024;
	add.s64 	%rd4027, %rd4026, %rd4025;
	mul.lo.s64 	%rd4028, %rd632, %rd4008;
	mul.hi.u64 	%rd4029, %rd4008, %rd632;
	add.s64 	%rd4030, %rd4028, %rd3984;
	setp.lt.u64 	%p1396, %rd4030, %rd4028;
	selp.u64 	%rd4031, 1, 0, %p1396;
	add.s64 	%rd668, %rd4027, %rd4030;
	setp.lt.u64 	%p1397, %rd668, %rd4027;
	selp.u64 	%rd4032, 1, 0, %p1397;
	add.s64 	%rd4033, %rd4029, %rd4031;
	add.s64 	%rd669, %rd4033, %rd4032;
	setp.ne.s64 	%p1398, %rd669, 0;
	@%p1398 bra 	$L__BB2_313;
$L__BB2_166:
	mul.lo.s64 	%rd4037, %rd4007, %rd666;
	ld.const.u64 	%rd4038, [BN254_P];
	mul.lo.s64 	%rd4039, %rd4037, %rd4038;
	mul.hi.u64 	%rd4040, %rd4037, %rd4038;
	not.b64 	%rd4041, %rd4039;
	setp.gt.u64 	%p1402, %rd666, %rd4041;
	selp.u64 	%rd4042, 1, 0, %p1402;
	add.s64 	%rd4043, %rd4040, %rd4042;
	ld.const.u64 	%rd4044, [BN254_P+8];
	mul.lo.s64 	%rd4045, %rd4044, %rd4037;
	mul.hi.u64 	%rd4046, %rd4037, %rd4044;
	add.s64 	%rd4047, %rd4045, %rd667;
	setp.lt.u64 	%p1403, %rd4047, %rd4045;
	selp.u64 	%rd4048, 1, 0, %p1403;
	add.s64 	%rd674, %rd4043, %rd4047;
	setp.lt.u64 	%p1404, %rd674, %rd4043;
	selp.u64 	%rd4049, 1, 0, %p1404;
	add.s64 	%rd4050, %rd4046, %rd4048;
	add.s64 	%rd4051, %rd4050, %rd4049;
	ld.const.u64 	%rd4052, [BN254_P+16];
	mul.lo.s64 	%rd4053, %rd4052, %rd4037;
	mul.hi.u64 	%rd4054, %rd4037, %rd4052;
	add.s64 	%rd4055, %rd4053, %rd668;
	setp.lt.u64 	%p1405, %rd4055, %rd4053;
	selp.u64 	%rd4056, 1, 0, %p1405;
	add.s64 	%rd675, %rd4051, %rd4055;
	setp.lt.u64 	%p1406, %rd675, %rd4051;
	selp.u64 	%rd4057, 1, 0, %p1406;
	add.s64 	%rd4058, %rd4054, %rd4056;
	add.s64 	%rd4059, %rd4058, %rd4057;
	ld.const.u64 	%rd676, [BN254_P+24];
	mul.lo.s64 	%rd4060, %rd676, %rd4037;
	mul.hi.u64 	%rd4061, %rd4037, %rd676;
	add.s64 	%rd4062, %rd4060, %rd7186;
	setp.lt.u64 	%p1407, %rd4062, %rd4060;
	selp.u64 	%rd4063, 1, 0, %p1407;
	add.s64 	%rd677, %rd4059, %rd4062;
	setp.lt.u64 	%p1408, %rd677, %rd4059;
	selp.u64 	%rd4064, 1, 0, %p1408;
	add.s64 	%rd4065, %rd4061, %rd4063;
	add.s64 	%rd678, %rd4065, %rd4064;
	setp.eq.s64 	%p1409, %rd678, 0;
	@%p1409 bra 	$L__BB2_169;
	add.s64 	%rd679, %rd7185, %rd678;
	setp.ge.u64 	%p1410, %rd679, %rd7185;
	mov.u64 	%rd7185, %rd679;
	@%p1410 bra 	$L__BB2_169;
	add.s64 	%rd7184, %rd7184, 1;
	setp.eq.s64 	%p1411, %rd7184, 0;
	selp.u64 	%rd4066, 1, 0, %p1411;
	add.s64 	%rd7183, %rd7183, %rd4066;
$L__BB2_169:
	ld.const.u64 	%rd4067, [BN254_INV];
	mul.lo.s64 	%rd4068, %rd4067, %rd674;
	ld.const.u64 	%rd4069, [BN254_P];
	mul.lo.s64 	%rd4070, %rd4068, %rd4069;
	mul.hi.u64 	%rd4071, %rd4068, %rd4069;
	not.b64 	%rd4072, %rd4070;
	setp.gt.u64 	%p1412, %rd674, %rd4072;
	selp.u64 	%rd4073, 1, 0, %p1412;
	add.s64 	%rd4074, %rd4071, %rd4073;
	ld.const.u64 	%rd685, [BN254_P+8];
	mul.lo.s64 	%rd4075, %rd685, %rd4068;
	mul.hi.u64 	%rd4076, %rd4068, %rd685;
	add.s64 	%rd4077, %rd4075, %rd675;
	setp.lt.u64 	%p1413, %rd4077, %rd4075;
	selp.u64 	%rd4078, 1, 0, %p1413;
	add.s64 	%rd686, %rd4074, %rd4077;
	setp.lt.u64 	%p1414, %rd686, %rd4074;
	selp.u64 	%rd4079, 1, 0, %p1414;
	add.s64 	%rd4080, %rd4076, %rd4078;
	add.s64 	%rd4081, %rd4080, %rd4079;
	ld.const.u64 	%rd4082, [BN254_P+16];
	mul.lo.s64 	%rd4083, %rd4082, %rd4068;
	mul.hi.u64 	%rd4084, %rd4068, %rd4082;
	add.s64 	%rd4085, %rd4083, %rd677;
	setp.lt.u64 	%p1415, %rd4085, %rd4083;
	selp.u64 	%rd4086, 1, 0, %p1415;
	add.s64 	%rd687, %rd4081, %rd4085;
	setp.lt.u64 	%p1416, %rd687, %rd4081;
	selp.u64 	%rd4087, 1, 0, %p1416;
	add.s64 	%rd4088, %rd4084, %rd4086;
	add.s64 	%rd4089, %rd4088, %rd4087;
	mul.lo.s64 	%rd4090, %rd676, %rd4068;
	mul.hi.u64 	%rd4091, %rd4068, %rd676;
	add.s64 	%rd4092, %rd4090, %rd7185;
	setp.lt.u64 	%p1417, %rd4092, %rd4090;
	selp.u64 	%rd4093, 1, 0, %p1417;
	add.s64 	%rd688, %rd4089, %rd4092;
	setp.lt.u64 	%p1418, %rd688, %rd4089;
	selp.u64 	%rd4094, 1, 0, %p1418;
	add.s64 	%rd4095, %rd4091, %rd4093;
	add.s64 	%rd689, %rd4095, %rd4094;
	setp.eq.s64 	%p1419, %rd689, 0;
	@%p1419 bra 	$L__BB2_171;
	add.s64 	%rd690, %rd7184, %rd689;
	setp.lt.u64 	%p1420, %rd690, %rd7184;
	selp.u64 	%rd4096, 1, 0, %p1420;
	add.s64 	%rd7183, %rd7183, %rd4096;
	mov.u64 	%rd7184, %rd690;
$L__BB2_171:
	ld.const.u64 	%rd4097, [BN254_INV];
	mul.lo.s64 	%rd4098, %rd4097, %rd686;
	ld.const.u64 	%rd4099, [BN254_P];
	mul.lo.s64 	%rd4100, %rd4098, %rd4099;
	mul.hi.u64 	%rd4101, %rd4098, %rd4099;
	not.b64 	%rd4102, %rd4100;
	setp.gt.u64 	%p1422, %rd686, %rd4102;
	selp.u64 	%rd4103, 1, 0, %p1422;
	add.s64 	%rd4104, %rd4101, %rd4103;
	mul.lo.s64 	%rd4105, %rd685, %rd4098;
	mul.hi.u64 	%rd4106, %rd4098, %rd685;
	add.s64 	%rd4107, %rd4105, %rd687;
	setp.lt.u64 	%p1423, %rd4107, %rd4105;
	selp.u64 	%rd4108, 1, 0, %p1423;
	add.s64 	%rd694, %rd4104, %rd4107;
	setp.lt.u64 	%p1424, %rd694, %rd4104;
	selp.u64 	%rd4109, 1, 0, %p1424;
	add.s64 	%rd4110, %rd4106, %rd4108;
	add.s64 	%rd4111, %rd4110, %rd4109;
	ld.const.u64 	%rd4112, [BN254_P+16];
	mul.lo.s64 	%rd4113, %rd4112, %rd4098;
	mul.hi.u64 	%rd4114, %rd4098, %rd4112;
	add.s64 	%rd4115, %rd4113, %rd688;
	setp.lt.u64 	%p1425, %rd4115, %rd4113;
	selp.u64 	%rd4116, 1, 0, %p1425;
	add.s64 	%rd695, %rd4111, %rd4115;
	setp.lt.u64 	%p1426, %rd695, %rd4111;
	selp.u64 	%rd4117, 1, 0, %p1426;
	add.s64 	%rd4118, %rd4114, %rd4116;
	add.s64 	%rd4119, %rd4118, %rd4117;
	mul.lo.s64 	%rd4120, %rd676, %rd4098;
	mul.hi.u64 	%rd4121, %rd4098, %rd676;
	add.s64 	%rd4122, %rd4120, %rd7184;
	setp.lt.u64 	%p1427, %rd4122, %rd4120;
	selp.u64 	%rd4123, 1, 0, %p1427;
	add.s64 	%rd696, %rd4119, %rd4122;
	setp.lt.u64 	%p1428, %rd696, %rd4119;
	selp.u64 	%rd4124, 1, 0, %p1428;
	add.s64 	%rd4125, %rd4121, %rd4123;
	add.s64 	%rd4126, %rd4125, %rd4124;
	add.s64 	%rd697, %rd7183, %rd4126;
	setp.lt.u64 	%p1429, %rd694, %rd4099;
	setp.lt.u64 	%p1430, %rd695, %rd685;
	setp.eq.s64 	%p1431, %rd695, %rd685;
	and.pred  	%p1432, %p1429, %p1431;
	or.pred  	%p1434, %p1430, %p1432;
	setp.lt.u64 	%p1435, %rd696, %rd4112;
	setp.eq.s64 	%p1436, %rd696, %rd4112;
	and.pred  	%p1437, %p1436, %p1434;
	or.pred  	%p88, %p1435, %p1437;
	setp.lt.u64 	%p1439, %rd697, %rd676;
	mov.pred 	%p2778, 0;
	@%p1439 bra 	$L__BB2_173;
	not.pred 	%p1440, %p88;
	setp.ne.s64 	%p1441, %rd697, %rd676;
	or.pred  	%p2778, %p1441, %p1440;
$L__BB2_173:
	ld.const.u64 	%rd4127, [BN254_P];
	selp.b64 	%rd4128, %rd4127, 0, %p2778;
	sub.s64 	%rd4129, %rd694, %rd4128;
	setp.lt.u64 	%p1442, %rd694, %rd4127;
	selp.u64 	%rd4130, 1, 0, %p1442;
	ld.const.u64 	%rd4131, [BN254_P+8];
	add.s64 	%rd4132, %rd4131, %rd4130;
	selp.b64 	%rd4133, %rd4132, 0, %p2778;
	sub.s64 	%rd4134, %rd695, %rd4133;
	setp.lt.u64 	%p1443, %rd695, %rd4131;
	setp.eq.s64 	%p1444, %rd695, %rd4131;
	and.pred  	%p1445, %p1442, %p1444;
	or.pred  	%p1447, %p1443, %p1445;
	selp.u64 	%rd4135, 1, 0, %p1447;
	ld.const.u64 	%rd4136, [BN254_P+16];
	add.s64 	%rd4137, %rd4136, %rd4135;
	selp.b64 	%rd4138, %rd4137, 0, %p2778;
	sub.s64 	%rd4139, %rd696, %rd4138;
	selp.u64 	%rd4140, 1, 0, %p88;
	add.s64 	%rd4141, %rd676, %rd4140;
	selp.b64 	%rd4142, %rd4141, 0, %p2778;
	sub.s64 	%rd4143, %rd697, %rd4142;
	mul.lo.s64 	%rd4144, %rd571, %rd4129;
	mul.hi.u64 	%rd4145, %rd4129, %rd571;
	mul.lo.s64 	%rd4146, %rd572, %rd4129;
	mul.hi.u64 	%rd4147, %rd4129, %rd572;
	add.s64 	%rd4148, %rd4146, %rd4145;
	setp.lt.u64 	%p1448, %rd4148, %rd4146;
	selp.u64 	%rd4149, 1, 0, %p1448;
	add.s64 	%rd4150, %rd4147, %rd4149;
	mul.lo.s64 	%rd4151, %rd573, %rd4129;
	mul.hi.u64 	%rd4152, %rd4129, %rd573;
	add.s64 	%rd4153, %rd4151, %rd4150;
	setp.lt.u64 	%p1449, %rd4153, %rd4151;
	selp.u64 	%rd4154, 1, 0, %p1449;
	add.s64 	%rd4155, %rd4152, %rd4154;
	mul.lo.s64 	%rd4156, %rd574, %rd4129;
	mul.hi.u64 	%rd4157, %rd4129, %rd574;
	add.s64 	%rd4158, %rd4156, %rd4155;
	setp.lt.u64 	%p1450, %rd4158, %rd4156;
	selp.u64 	%rd4159, 1, 0, %p1450;
	add.s64 	%rd4160, %rd4157, %rd4159;
	mul.lo.s64 	%rd4161, %rd571, %rd4134;
	mul.hi.u64 	%rd4162, %rd4134, %rd571;
	add.s64 	%rd4163, %rd4161, %rd4148;
	setp.lt.u64 	%p1451, %rd4163, %rd4161;
	selp.u64 	%rd4164, 1, 0, %p1451;
	add.s64 	%rd4165, %rd4162, %rd4164;
	mul.lo.s64 	%rd4166, %rd572, %rd4134;
	mul.hi.u64 	%rd4167, %rd4134, %rd572;
	add.s64 	%rd4168, %rd4166, %rd4153;
	setp.lt.u64 	%p1452, %rd4168, %rd4166;
	selp.u64 	%rd4169, 1, 0, %p1452;
	add.s64 	%rd4170, %rd4168, %rd4165;
	setp.lt.u64 	%p1453, %rd4170, %rd4168;
	selp.u64 	%rd4171, 1, 0, %p1453;
	add.s64 	%rd4172, %rd4167, %rd4169;
	add.s64 	%rd4173, %rd4172, %rd4171;
	mul.lo.s64 	%rd4174, %rd573, %rd4134;
	mul.hi.u64 	%rd4175, %rd4134, %rd573;
	add.s64 	%rd4176, %rd4174, %rd4158;
	setp.lt.u64 	%p1454, %rd4176, %rd4174;
	selp.u64 	%rd4177, 1, 0, %p1454;
	add.s64 	%rd4178, %rd4176, %rd4173;
	setp.lt.u64 	%p1455, %rd4178, %rd4176;
	selp.u64 	%rd4179, 1, 0, %p1455;
	add.s64 	%rd4180, %rd4175, %rd4177;
	add.s64 	%rd4181, %rd4180, %rd4179;
	mul.lo.s64 	%rd4182, %rd574, %rd4134;
	mul.hi.u64 	%rd4183, %rd4134, %rd574;
	add.s64 	%rd4184, %rd4182, %rd4160;
	setp.lt.u64 	%p1456, %rd4184, %rd4182;
	selp.u64 	%rd4185, 1, 0, %p1456;
	add.s64 	%rd4186, %rd4184, %rd4181;
	setp.lt.u64 	%p1457, %rd4186, %rd4184;
	selp.u64 	%rd4187, 1, 0, %p1457;
	add.s64 	%rd4188, %rd4183, %rd4185;
	add.s64 	%rd4189, %rd4188, %rd4187;
	mul.lo.s64 	%rd4190, %rd571, %rd4139;
	mul.hi.u64 	%rd4191, %rd4139, %rd571;
	add.s64 	%rd4192, %rd4190, %rd4170;
	setp.lt.u64 	%p1458, %rd4192, %rd4190;
	selp.u64 	%rd4193, 1, 0, %p1458;
	add.s64 	%rd4194, %rd4191, %rd4193;
	mul.lo.s64 	%rd4195, %rd572, %rd4139;
	mul.hi.u64 	%rd4196, %rd4139, %rd572;
	add.s64 	%rd4197, %rd4195, %rd4178;
	setp.lt.u64 	%p1459, %rd4197, %rd4195;
	selp.u64 	%rd4198, 1, 0, %p1459;
	add.s64 	%rd4199, %rd4197, %rd4194;
	setp.lt.u64 	%p1460, %rd4199, %rd4197;
	selp.u64 	%rd4200, 1, 0, %p1460;
	add.s64 	%rd4201, %rd4196, %rd4198;
	add.s64 	%rd4202, %rd4201, %rd4200;
	mul.lo.s64 	%rd4203, %rd573, %rd4139;
	mul.hi.u64 	%rd4204, %rd4139, %rd573;
	add.s64 	%rd4205, %rd4203, %rd4186;
	setp.lt.u64 	%p1461, %rd4205, %rd4203;
	selp.u64 	%rd4206, 1, 0, %p1461;
	add.s64 	%rd4207, %rd4205, %rd4202;
	setp.lt.u64 	%p1462, %rd4207, %rd4205;
	selp.u64 	%rd4208, 1, 0, %p1462;
	add.s64 	%rd4209, %rd4204, %rd4206;
	add.s64 	%rd4210, %rd4209, %rd4208;
	mul.lo.s64 	%rd4211, %rd574, %rd4139;
	mul.hi.u64 	%rd4212, %rd4139, %rd574;
	add.s64 	%rd4213, %rd4211, %rd4189;
	setp.lt.u64 	%p1463, %rd4213, %rd4211;
	selp.u64 	%rd4214, 1, 0, %p1463;
	add.s64 	%rd4215, %rd4213, %rd4210;
	setp.lt.u64 	%p1464, %rd4215, %rd4213;
	selp.u64 	%rd4216, 1, 0, %p1464;
	add.s64 	%rd4217, %rd4212, %rd4214;
	add.s64 	%rd4218, %rd4217, %rd4216;
	mul.lo.s64 	%rd4219, %rd571, %rd4143;
	mul.hi.u64 	%rd4220, %rd4143, %rd571;
	add.s64 	%rd4221, %rd4219, %rd4199;
	setp.lt.u64 	%p1465, %rd4221, %rd4219;
	selp.u64 	%rd4222, 1, 0, %p1465;
	add.s64 	%rd4223, %rd4220, %rd4222;
	mul.lo.s64 	%rd4224, %rd572, %rd4143;
	mul.hi.u64 	%rd4225, %rd4143, %rd572;
	add.s64 	%rd4226, %rd4224, %rd4207;
	setp.lt.u64 	%p1466, %rd4226, %rd4224;
	selp.u64 	%rd4227, 1, 0, %p1466;
	add.s64 	%rd7195, %rd4226, %rd4223;
	setp.lt.u64 	%p1467, %rd7195, %rd4226;
	selp.u64 	%rd4228, 1, 0, %p1467;
	add.s64 	%rd4229, %rd4225, %rd4227;
	add.s64 	%rd4230, %rd4229, %rd4228;
	mul.lo.s64 	%rd4231, %rd573, %rd4143;
	mul.hi.u64 	%rd4232, %rd4143, %rd573;
	add.s64 	%rd4233, %rd4231, %rd4215;
	setp.lt.u64 	%p1468, %rd4233, %rd4231;
	selp.u64 	%rd4234, 1, 0, %p1468;
	add.s64 	%rd7194, %rd4233, %rd4230;
	setp.lt.u64 	%p1469, %rd7194, %rd4233;
	selp.u64 	%rd4235, 1, 0, %p1469;
	add.s64 	%rd4236, %rd4232, %rd4234;
	add.s64 	%rd4237, %rd4236, %rd4235;
	mul.lo.s64 	%rd4238, %rd574, %rd4143;
	mul.hi.u64 	%rd4239, %rd4143, %rd574;
	add.s64 	%rd4240, %rd4238, %rd4218;
	setp.lt.u64 	%p1470, %rd4240, %rd4238;
	selp.u64 	%rd4241, 1, 0, %p1470;
	add.s64 	%rd7193, %rd4240, %rd4237;
	setp.lt.u64 	%p1471, %rd7193, %rd4240;
	selp.u64 	%rd4242, 1, 0, %p1471;
	add.s64 	%rd4243, %rd4239, %rd4241;
	add.s64 	%rd7192, %rd4243, %rd4242;
	ld.const.u64 	%rd4244, [BN254_INV];
	mul.lo.s64 	%rd4245, %rd4244, %rd4144;
	mul.lo.s64 	%rd4246, %rd4245, %rd4127;
	mul.hi.u64 	%rd4247, %rd4245, %rd4127;
	not.b64 	%rd4248, %rd4246;
	setp.gt.u64 	%p1472, %rd4144, %rd4248;
	selp.u64 	%rd4249, 1, 0, %p1472;
	add.s64 	%rd4250, %rd4247, %rd4249;
	mul.lo.s64 	%rd4251, %rd4131, %rd4245;
	mul.hi.u64 	%rd4252, %rd4245, %rd4131;
	add.s64 	%rd4253, %rd4251, %rd4163;
	setp.lt.u64 	%p1473, %rd4253, %rd4251;
	selp.u64 	%rd4254, 1, 0, %p1473;
	add.s64 	%rd706, %rd4250, %rd4253;
	setp.lt.u64 	%p1474, %rd706, %rd4250;
	selp.u64 	%rd4255, 1, 0, %p1474;
	add.s64 	%rd4256, %rd4252, %rd4254;
	add.s64 	%rd4257, %rd4256, %rd4255;
	mul.lo.s64 	%rd4258, %rd4136, %rd4245;
	mul.hi.u64 	%rd4259, %rd4245, %rd4136;
	add.s64 	%rd4260, %rd4258, %rd4192;
	setp.lt.u64 	%p1475, %rd4260, %rd4258;
	selp.u64 	%rd4261, 1, 0, %p1475;
	add.s64 	%rd707, %rd4257, %rd4260;
	setp.lt.u64 	%p1476, %rd707, %rd4257;
	selp.u64 	%rd4262, 1, 0, %p1476;
	add.s64 	%rd4263, %rd4259, %rd4261;
	add.s64 	%rd4264, %rd4263, %rd4262;
	mul.lo.s64 	%rd4265, %rd676, %rd4245;
	mul.hi.u64 	%rd4266, %rd4245, %rd676;
	add.s64 	%rd4267, %rd4265, %rd4221;
	setp.lt.u64 	%p1477, %rd4267, %rd4265;
	selp.u64 	%rd4268, 1, 0, %p1477;
	add.s64 	%rd708, %rd4264, %rd4267;
	setp.lt.u64 	%p1478, %rd708, %rd4264;
	selp.u64 	%rd4269, 1, 0, %p1478;
	add.s64 	%rd4270, %rd4266, %rd4268;
	add.s64 	%rd709, %rd4270, %rd4269;
	setp.ne.s64 	%p1479, %rd709, 0;
	@%p1479 bra 	$L__BB2_316;
$L__BB2_174:
	mul.lo.s64 	%rd4274, %rd4244, %rd706;
	ld.const.u64 	%rd4275, [BN254_P];
	mul.lo.s64 	%rd4276, %rd4274, %rd4275;
	mul.hi.u64 	%rd4277, %rd4274, %rd4275;
	not.b64 	%rd4278, %rd4276;
	setp.gt.u64 	%p1483, %rd706, %rd4278;
	selp.u64 	%rd4279, 1, 0, %p1483;
	add.s64 	%rd4280, %rd4277, %rd4279;
	ld.const.u64 	%rd4281, [BN254_P+8];
	mul.lo.s64 	%rd4282, %rd4281, %rd4274;
	mul.hi.u64 	%rd4283, %rd4274, %rd4281;
	add.s64 	%rd4284, %rd4282, %rd707;
	setp.lt.u64 	%p1484, %rd4284, %rd4282;
	selp.u64 	%rd4285, 1, 0, %p1484;
	add.s64 	%rd714, %rd4280, %rd4284;
	setp.lt.u64 	%p1485, %rd714, %rd4280;
	selp.u64 	%rd4286, 1, 0, %p1485;
	add.s64 	%rd4287, %rd4283, %rd4285;
	add.s64 	%rd4288, %rd4287, %rd4286;
	ld.const.u64 	%rd4289, [BN254_P+16];
	mul.lo.s64 	%rd4290, %rd4289, %rd4274;
	mul.hi.u64 	%rd4291, %rd4274, %rd4289;
	add.s64 	%rd4292, %rd4290, %rd708;
	setp.lt.u64 	%p1486, %rd4292, %rd4290;
	selp.u64 	%rd4293, 1, 0, %p1486;
	add.s64 	%rd715, %rd4288, %rd4292;
	setp.lt.u64 	%p1487, %rd715, %rd4288;
	selp.u64 	%rd4294, 1, 0, %p1487;
	add.s64 	%rd4295, %rd4291, %rd4293;
	add.s64 	%rd4296, %rd4295, %rd4294;
	ld.const.u64 	%rd716, [BN254_P+24];
	mul.lo.s64 	%rd4297, %rd716, %rd4274;
	mul.hi.u64 	%rd4298, %rd4274, %rd716;
	add.s64 	%rd4299, %rd4297, %rd7195;
	setp.lt.u64 	%p1488, %rd4299, %rd4297;
	selp.u64 	%rd4300, 1, 0, %p1488;
	add.s64 	%rd717, %rd4296, %rd4299;
	setp.lt.u64 	%p1489, %rd717, %rd4296;
	selp.u64 	%rd4301, 1, 0, %p1489;
	add.s64 	%rd4302, %rd4298, %rd4300;
	add.s64 	%rd718, %rd4302, %rd4301;
	setp.eq.s64 	%p1490, %rd718, 0;
	@%p1490 bra 	$L__BB2_177;
	add.s64 	%rd719, %rd7194, %rd718;
	setp.ge.u64 	%p1491, %rd719, %rd7194;
	mov.u64 	%rd7194, %rd719;
	@%p1491 bra 	$L__BB2_177;
	add.s64 	%rd7193, %rd7193, 1;
	setp.eq.s64 	%p1492, %rd7193, 0;
	selp.u64 	%rd4303, 1, 0, %p1492;
	add.s64 	%rd7192, %rd7192, %rd4303;
$L__BB2_177:
	ld.const.u64 	%rd4304, [BN254_INV];
	mul.lo.s64 	%rd4305, %rd4304, %rd714;
	ld.const.u64 	%rd4306, [BN254_P];
	mul.lo.s64 	%rd4307, %rd4305, %rd4306;
	mul.hi.u64 	%rd4308, %rd4305, %rd4306;
	not.b64 	%rd4309, %rd4307;
	setp.gt.u64 	%p1493, %rd714, %rd4309;
	selp.u64 	%rd4310, 1, 0, %p1493;
	add.s64 	%rd4311, %rd4308, %rd4310;
	ld.const.u64 	%rd725, [BN254_P+8];
	mul.lo.s64 	%rd4312, %rd725, %rd4305;
	mul.hi.u64 	%rd4313, %rd4305, %rd725;
	add.s64 	%rd4314, %rd4312, %rd715;
	setp.lt.u64 	%p1494, %rd4314, %rd4312;
	selp.u64 	%rd4315, 1, 0, %p1494;
	add.s64 	%rd726, %rd4311, %rd4314;
	setp.lt.u64 	%p1495, %rd726, %rd4311;
	selp.u64 	%rd4316, 1, 0, %p1495;
	add.s64 	%rd4317, %rd4313, %rd4315;
	add.s64 	%rd4318, %rd4317, %rd4316;
	ld.const.u64 	%rd4319, [BN254_P+16];
	mul.lo.s64 	%rd4320, %rd4319, %rd4305;
	mul.hi.u64 	%rd4321, %rd4305, %rd4319;
	add.s64 	%rd4322, %rd4320, %rd717;
	setp.lt.u64 	%p1496, %rd4322, %rd4320;
	selp.u64 	%rd4323, 1, 0, %p1496;
	add.s64 	%rd727, %rd4318, %rd4322;
	setp.lt.u64 	%p1497, %rd727, %rd4318;
	selp.u64 	%rd4324, 1, 0, %p1497;
	add.s64 	%rd4325, %rd4321, %rd4323;
	add.s64 	%rd4326, %rd4325, %rd4324;
	mul.lo.s64 	%rd4327, %rd716, %rd4305;
	mul.hi.u64 	%rd4328, %rd4305, %rd716;
	add.s64 	%rd4329, %rd4327, %rd7194;
	setp.lt.u64 	%p1498, %rd4329, %rd4327;
	selp.u64 	%rd4330, 1, 0, %p1498;
	add.s64 	%rd728, %rd4326, %rd4329;
	setp.lt.u64 	%p1499, %rd728, %rd4326;
	selp.u64 	%rd4331, 1, 0, %p1499;
	add.s64 	%rd4332, %rd4328, %rd4330;
	add.s64 	%rd729, %rd4332, %rd4331;
	setp.eq.s64 	%p1500, %rd729, 0;
	@%p1500 bra 	$L__BB2_179;
	add.s64 	%rd730, %rd7193, %rd729;
	setp.lt.u64 	%p1501, %rd730, %rd7193;
	selp.u64 	%rd4333, 1, 0, %p1501;
	add.s64 	%rd7192, %rd7192, %rd4333;
	mov.u64 	%rd7193, %rd730;
$L__BB2_179:
	ld.const.u64 	%rd4334, [BN254_INV];
	mul.lo.s64 	%rd4335, %rd4334, %rd726;
	ld.const.u64 	%rd4336, [BN254_P];
	mul.lo.s64 	%rd4337, %rd4335, %rd4336;
	mul.hi.u64 	%rd4338, %rd4335, %rd4336;
	not.b64 	%rd4339, %rd4337;
	setp.gt.u64 	%p1503, %rd726, %rd4339;
	selp.u64 	%rd4340, 1, 0, %p1503;
	add.s64 	%rd4341, %rd4338, %rd4340;
	mul.lo.s64 	%rd4342, %rd725, %rd4335;
	mul.hi.u64 	%rd4343, %rd4335, %rd725;
	add.s64 	%rd4344, %rd4342, %rd727;
	setp.lt.u64 	%p1504, %rd4344, %rd4342;
	selp.u64 	%rd4345, 1, 0, %p1504;
	add.s64 	%rd734, %rd4341, %rd4344;
	setp.lt.u64 	%p1505, %rd734, %rd4341;
	selp.u64 	%rd4346, 1, 0, %p1505;
	add.s64 	%rd4347, %rd4343, %rd4345;
	add.s64 	%rd4348, %rd4347, %rd4346;
	ld.const.u64 	%rd4349, [BN254_P+16];
	mul.lo.s64 	%rd4350, %rd4349, %rd4335;
	mul.hi.u64 	%rd4351, %rd4335, %rd4349;
	add.s64 	%rd4352, %rd4350, %rd728;
	setp.lt.u64 	%p1506, %rd4352, %rd4350;
	selp.u64 	%rd4353, 1, 0, %p1506;
	add.s64 	%rd735, %rd4348, %rd4352;
	setp.lt.u64 	%p1507, %rd735, %rd4348;
	selp.u64 	%rd4354, 1, 0, %p1507;
	add.s64 	%rd4355, %rd4351, %rd4353;
	add.s64 	%rd4356, %rd4355, %rd4354;
	mul.lo.s64 	%rd4357, %rd716, %rd4335;
	mul.hi.u64 	%rd4358, %rd4335, %rd716;
	add.s64 	%rd4359, %rd4357, %rd7193;
	setp.lt.u64 	%p1508, %rd4359, %rd4357;
	selp.u64 	%rd4360, 1, 0, %p1508;
	add.s64 	%rd736, %rd4356, %rd4359;
	setp.lt.u64 	%p1509, %rd736, %rd4356;
	selp.u64 	%rd4361, 1, 0, %p1509;
	add.s64 	%rd4362, %rd4358, %rd4360;
	add.s64 	%rd4363, %rd4362, %rd4361;
	add.s64 	%rd737, %rd7192, %rd4363;
	setp.lt.u64 	%p1510, %rd734, %rd4336;
	setp.lt.u64 	%p1511, %rd735, %rd725;
	setp.eq.s64 	%p1512, %rd735, %rd725;
	and.pred  	%p1513, %p1510, %p1512;
	or.pred  	%p1515, %p1511, %p1513;
	setp.lt.u64 	%p1516, %rd736, %rd4349;
	setp.eq.s64 	%p1517, %rd736, %rd4349;
	and.pred  	%p1518, %p1517, %p1515;
	or.pred  	%p91, %p1516, %p1518;
	setp.lt.u64 	%p1520, %rd737, %rd716;
	mov.pred 	%p2779, 0;
	@%p1520 bra 	$L__BB2_181;
	not.pred 	%p1521, %p91;
	setp.ne.s64 	%p1522, %rd737, %rd716;
	or.pred  	%p2779, %p1522, %p1521;
$L__BB2_181:
	ld.param.u64 	%rd7026, [msm_window_combine_param_0];
	ld.const.u64 	%rd4364, [BN254_P];
	selp.b64 	%rd4365, %rd4364, 0, %p2779;
	sub.s64 	%rd742, %rd734, %rd4365;
	setp.lt.u64 	%p1523, %rd734, %rd4364;
	selp.u64 	%rd4366, 1, 0, %p1523;
	ld.const.u64 	%rd4367, [BN254_P+8];
	add.s64 	%rd4368, %rd4367, %rd4366;
	selp.b64 	%rd4369, %rd4368, 0, %p2779;
	sub.s64 	%rd743, %rd735, %rd4369;
	setp.lt.u64 	%p1524, %rd735, %rd4367;
	setp.eq.s64 	%p1525, %rd735, %rd4367;
	and.pred  	%p1526, %p1523, %p1525;
	or.pred  	%p1528, %p1524, %p1526;
	selp.u64 	%rd4370, 1, 0, %p1528;
	ld.const.u64 	%rd4371, [BN254_P+16];
	add.s64 	%rd4372, %rd4371, %rd4370;
	selp.b64 	%rd4373, %rd4372, 0, %p2779;
	sub.s64 	%rd744, %rd736, %rd4373;
	selp.u64 	%rd4374, 1, 0, %p91;
	ld.const.u64 	%rd4375, [BN254_P+24];
	add.s64 	%rd4376, %rd4375, %rd4374;
	selp.b64 	%rd4377, %rd4376, 0, %p2779;
	sub.s64 	%rd745, %rd737, %rd4377;
	cvta.to.global.u64 	%rd4378, %rd7026;
	mul.wide.u32 	%rd4379, %r2, 96;
	add.s64 	%rd4380, %rd4378, %rd4379;
	ld.global.nc.u64 	%rd4381, [%rd4380+32];
	mul.lo.s64 	%rd4382, %rd7331, %rd4381;
	mul.hi.u64 	%rd4383, %rd4381, %rd7331;
	mul.lo.s64 	%rd4384, %rd7332, %rd4381;
	mul.hi.u64 	%rd4385, %rd4381, %rd7332;
	add.s64 	%rd4386, %rd4384, %rd4383;
	setp.lt.u64 	%p1529, %rd4386, %rd4384;
	selp.u64 	%rd4387, 1, 0, %p1529;
	add.s64 	%rd4388, %rd4385, %rd4387;
	mul.lo.s64 	%rd4389, %rd7333, %rd4381;
	mul.hi.u64 	%rd4390, %rd4381, %rd7333;
	add.s64 	%rd4391, %rd4389, %rd4388;
	setp.lt.u64 	%p1530, %rd4391, %rd4389;
	selp.u64 	%rd4392, 1, 0, %p1530;
	add.s64 	%rd4393, %rd4390, %rd4392;
	mul.lo.s64 	%rd4394, %rd7334, %rd4381;
	mul.hi.u64 	%rd4395, %rd4381, %rd7334;
	add.s64 	%rd4396, %rd4394, %rd4393;
	setp.lt.u64 	%p1531, %rd4396, %rd4394;
	selp.u64 	%rd4397, 1, 0, %p1531;
	add.s64 	%rd4398, %rd4395, %rd4397;
	ld.global.nc.u64 	%rd4399, [%rd4380+40];
	mul.lo.s64 	%rd4400, %rd7331, %rd4399;
	mul.hi.u64 	%rd4401, %rd4399, %rd7331;
	add.s64 	%rd4402, %rd4400, %rd4386;
	setp.lt.u64 	%p1532, %rd4402, %rd4400;
	selp.u64 	%rd4403, 1, 0, %p1532;
	add.s64 	%rd4404, %rd4401, %rd4403;
	mul.lo.s64 	%rd4405, %rd7332, %rd4399;
	mul.hi.u64 	%rd4406, %rd4399, %rd7332;
	add.s64 	%rd4407, %rd4405, %rd4391;
	setp.lt.u64 	%p1533, %rd4407, %rd4405;
	selp.u64 	%rd4408, 1, 0, %p1533;
	add.s64 	%rd4409, %rd4407, %rd4404;
	setp.lt.u64 	%p1534, %rd4409, %rd4407;
	selp.u64 	%rd4410, 1, 0, %p1534;
	add.s64 	%rd4411, %rd4406, %rd4408;
	add.s64 	%rd4412, %rd4411, %rd4410;
	mul.lo.s64 	%rd4413, %rd7333, %rd4399;
	mul.hi.u64 	%rd4414, %rd4399, %rd7333;
	add.s64 	%rd4415, %rd4413, %rd4396;
	setp.lt.u64 	%p1535, %rd4415, %rd4413;
	selp.u64 	%rd4416, 1, 0, %p1535;
	add.s64 	%rd4417, %rd4415, %rd4412;
	setp.lt.u64 	%p1536, %rd4417, %rd4415;
	selp.u64 	%rd4418, 1, 0, %p1536;
	add.s64 	%rd4419, %rd4414, %rd4416;
	add.s64 	%rd4420, %rd4419, %rd4418;
	mul.lo.s64 	%rd4421, %rd7334, %rd4399;
	mul.hi.u64 	%rd4422, %rd4399, %rd7334;
	add.s64 	%rd4423, %rd4421, %rd4398;
	setp.lt.u64 	%p1537, %rd4423, %rd4421;
	selp.u64 	%rd4424, 1, 0, %p1537;
	add.s64 	%rd4425, %rd4423, %rd4420;
	setp.lt.u64 	%p1538, %rd4425, %rd4423;
	selp.u64 	%rd4426, 1, 0, %p1538;
	add.s64 	%rd4427, %rd4422, %rd4424;
	add.s64 	%rd4428, %rd4427, %rd4426;
	ld.global.nc.u64 	%rd4429, [%rd4380+48];
	mul.lo.s64 	%rd4430, %rd7331, %rd4429;
	mul.hi.u64 	%rd4431, %rd4429, %rd7331;
	add.s64 	%rd4432, %rd4430, %rd4409;
	setp.lt.u64 	%p1539, %rd4432, %rd4430;
	selp.u64 	%rd4433, 1, 0, %p1539;
	add.s64 	%rd4434, %rd4431, %rd4433;
	mul.lo.s64 	%rd4435, %rd7332, %rd4429;
	mul.hi.u64 	%rd4436, %rd4429, %rd7332;
	add.s64 	%rd4437, %rd4435, %rd4417;
	setp.lt.u64 	%p1540, %rd4437, %rd4435;
	selp.u64 	%rd4438, 1, 0, %p1540;
	add.s64 	%rd4439, %rd4437, %rd4434;
	setp.lt.u64 	%p1541, %rd4439, %rd4437;
	selp.u64 	%rd4440, 1, 0, %p1541;
	add.s64 	%rd4441, %rd4436, %rd4438;
	add.s64 	%rd4442, %rd4441, %rd4440;
	mul.lo.s64 	%rd4443, %rd7333, %rd4429;
	mul.hi.u64 	%rd4444, %rd4429, %rd7333;
	add.s64 	%rd4445, %rd4443, %rd4425;
	setp.lt.u64 	%p1542, %rd4445, %rd4443;
	selp.u64 	%rd4446, 1, 0, %p1542;
	add.s64 	%rd4447, %rd4445, %rd4442;
	setp.lt.u64 	%p1543, %rd4447, %rd4445;
	selp.u64 	%rd4448, 1, 0, %p1543;
	add.s64 	%rd4449, %rd4444, %rd4446;
	add.s64 	%rd4450, %rd4449, %rd4448;
	mul.lo.s64 	%rd4451, %rd7334, %rd4429;
	mul.hi.u64 	%rd4452, %rd4429, %rd7334;
	add.s64 	%rd4453, %rd4451, %rd4428;
	setp.lt.u64 	%p1544, %rd4453, %rd4451;
	selp.u64 	%rd4454, 1, 0, %p1544;
	add.s64 	%rd4455, %rd4453, %rd4450;
	setp.lt.u64 	%p1545, %rd4455, %rd4453;
	selp.u64 	%rd4456, 1, 0, %p1545;
	add.s64 	%rd4457, %rd4452, %rd4454;
	add.s64 	%rd4458, %rd4457, %rd4456;
	ld.global.nc.u64 	%rd4459, [%rd4380+56];
	mul.lo.s64 	%rd4460, %rd7331, %rd4459;
	mul.hi.u64 	%rd4461, %rd4459, %rd7331;
	add.s64 	%rd4462, %rd4460, %rd4439;
	setp.lt.u64 	%p1546, %rd4462, %rd4460;
	selp.u64 	%rd4463, 1, 0, %p1546;
	add.s64 	%rd4464, %rd4461, %rd4463;
	mul.lo.s64 	%rd4465, %rd7332, %rd4459;
	mul.hi.u64 	%rd4466, %rd4459, %rd7332;
	add.s64 	%rd4467, %rd4465, %rd4447;
	setp.lt.u64 	%p1547, %rd4467, %rd4465;
	selp.u64 	%rd4468, 1, 0, %p1547;
	add.s64 	%rd7204, %rd4467, %rd4464;
	setp.lt.u64 	%p1548, %rd7204, %rd4467;
	selp.u64 	%rd4469, 1, 0, %p1548;
	add.s64 	%rd4470, %rd4466, %rd4468;
	add.s64 	%rd4471, %rd4470, %rd4469;
	mul.lo.s64 	%rd4472, %rd7333, %rd4459;
	mul.hi.u64 	%rd4473, %rd4459, %rd7333;
	add.s64 	%rd4474, %rd4472, %rd4455;
	setp.lt.u64 	%p1549, %rd4474, %rd4472;
	selp.u64 	%rd4475, 1, 0, %p1549;
	add.s64 	%rd7203, %rd4474, %rd4471;
	setp.lt.u64 	%p1550, %rd7203, %rd4474;
	selp.u64 	%rd4476, 1, 0, %p1550;
	add.s64 	%rd4477, %rd4473, %rd4475;
	add.s64 	%rd4478, %rd4477, %rd4476;
	mul.lo.s64 	%rd4479, %rd7334, %rd4459;
	mul.hi.u64 	%rd4480, %rd4459, %rd7334;
	add.s64 	%rd4481, %rd4479, %rd4458;
	setp.lt.u64 	%p1551, %rd4481, %rd4479;
	selp.u64 	%rd4482, 1, 0, %p1551;
	add.s64 	%rd7202, %rd4481, %rd4478;
	setp.lt.u64 	%p1552, %rd7202, %rd4481;
	selp.u64 	%rd4483, 1, 0, %p1552;
	add.s64 	%rd4484, %rd4480, %rd4482;
	add.s64 	%rd7201, %rd4484, %rd4483;
	ld.const.u64 	%rd4485, [BN254_INV];
	mul.lo.s64 	%rd4486, %rd4485, %rd4382;
	mul.lo.s64 	%rd4487, %rd4486, %rd4364;
	mul.hi.u64 	%rd4488, %rd4486, %rd4364;
	not.b64 	%rd4489, %rd4487;
	setp.gt.u64 	%p1553, %rd4382, %rd4489;
	selp.u64 	%rd4490, 1, 0, %p1553;
	add.s64 	%rd4491, %rd4488, %rd4490;
	mul.lo.s64 	%rd4492, %rd4367, %rd4486;
	mul.hi.u64 	%rd4493, %rd4486, %rd4367;
	add.s64 	%rd4494, %rd4492, %rd4402;
	setp.lt.u64 	%p1554, %rd4494, %rd4492;
	selp.u64 	%rd4495, 1, 0, %p1554;
	add.s64 	%rd750, %rd4491, %rd4494;
	setp.lt.u64 	%p1555, %rd750, %rd4491;
	selp.u64 	%rd4496, 1, 0, %p1555;
	add.s64 	%rd4497, %rd4493, %rd4495;
	add.s64 	%rd4498, %rd4497, %rd4496;
	mul.lo.s64 	%rd4499, %rd4371, %rd4486;
	mul.hi.u64 	%rd4500, %rd4486, %rd4371;
	add.s64 	%rd4501, %rd4499, %rd4432;
	setp.lt.u64 	%p1556, %rd4501, %rd4499;
	selp.u64 	%rd4502, 1, 0, %p1556;
	add.s64 	%rd751, %rd4498, %rd4501;
	setp.lt.u64 	%p1557, %rd751, %rd4498;
	selp.u64 	%rd4503, 1, 0, %p1557;
	add.s64 	%rd4504, %rd4500, %rd4502;
	add.s64 	%rd4505, %rd4504, %rd4503;
	mul.lo.s64 	%rd4506, %rd4375, %rd4486;
	mul.hi.u64 	%rd4507, %rd4486, %rd4375;
	add.s64 	%rd4508, %rd4506, %rd4462;
	setp.lt.u64 	%p1558, %rd4508, %rd4506;
	selp.u64 	%rd4509, 1, 0, %p1558;
	add.s64 	%rd752, %rd4505, %rd4508;
	setp.lt.u64 	%p1559, %rd752, %rd4505;
	selp.u64 	%rd4510, 1, 0, %p1559;
	add.s64 	%rd4511, %rd4507, %rd4509;
	add.s64 	%rd753, %rd4511, %rd4510;
	setp.ne.s64 	%p1560, %rd753, 0;
	@%p1560 bra 	$L__BB2_319;
$L__BB2_182:
	ld.const.u64 	%rd4514, [BN254_INV];
	mul.lo.s64 	%rd4515, %rd4514, %rd750;
	ld.const.u64 	%rd4516, [BN254_P];
	mul.lo.s64 	%rd4517, %rd4515, %rd4516;
	mul.hi.u64 	%rd4518, %rd4515, %rd4516;
	not.b64 	%rd4519, %rd4517;
	setp.gt.u64 	%p1564, %rd750, %rd4519;
	selp.u64 	%rd4520, 1, 0, %p1564;
	add.s64 	%rd4521, %rd4518, %rd4520;
	ld.const.u64 	%rd4522, [BN254_P+8];
	mul.lo.s64 	%rd4523, %rd4522, %rd4515;
	mul.hi.u64 	%rd4524, %rd4515, %rd4522;
	add.s64 	%rd4525, %rd4523, %rd751;
	setp.lt.u64 	%p1565, %rd4525, %rd4523;
	selp.u64 	%rd4526, 1, 0, %p1565;
	add.s64 	%rd758, %rd4521, %rd4525;
	setp.lt.u64 	%p1566, %rd758, %rd4521;
	selp.u64 	%rd4527, 1, 0, %p1566;
	add.s64 	%rd4528, %rd4524, %rd4526;
	add.s64 	%rd4529, %rd4528, %rd4527;
	ld.const.u64 	%rd4530, [BN254_P+16];
	mul.lo.s64 	%rd4531, %rd4530, %rd4515;
	mul.hi.u64 	%rd4532, %rd4515, %rd4530;
	add.s64 	%rd4533, %rd4531, %rd752;
	setp.lt.u64 	%p1567, %rd4533, %rd4531;
	selp.u64 	%rd4534, 1, 0, %p1567;
	add.s64 	%rd759, %rd4529, %rd4533;
	setp.lt.u64 	%p1568, %rd759, %rd4529;
	selp.u64 	%rd4535, 1, 0, %p1568;
	add.s64 	%rd4536, %rd4532, %rd4534;
	add.s64 	%rd4537, %rd4536, %rd4535;
	ld.const.u64 	%rd4538, [BN254_P+24];
	mul.lo.s64 	%rd4539, %rd4538, %rd4515;
	mul.hi.u64 	%rd4540, %rd4515, %rd4538;
	add.s64 	%rd4541, %rd4539, %rd7204;
	setp.lt.u64 	%p1569, %rd4541, %rd4539;
	selp.u64 	%rd4542, 1, 0, %p1569;
	add.s64 	%rd760, %rd4537, %rd4541;
	setp.lt.u64 	%p1570, %rd760, %rd4537;
	selp.u64 	%rd4543, 1, 0, %p1570;
	add.s64 	%rd4544, %rd4540, %rd4542;
	add.s64 	%rd761, %rd4544, %rd4543;
	setp.eq.s64 	%p1571, %rd761, 0;
	@%p1571 bra 	$L__BB2_185;
	add.s64 	%rd762, %rd7203, %rd761;
	setp.ge.u64 	%p1572, %rd762, %rd7203;
	mov.u64 	%rd7203, %rd762;
	@%p1572 bra 	$L__BB2_185;
	add.s64 	%rd7202, %rd7202, 1;
	setp.eq.s64 	%p1573, %rd7202, 0;
	selp.u64 	%rd4545, 1, 0, %p1573;
	add.s64 	%rd7201, %rd7201, %rd4545;
$L__BB2_185:
	ld.const.u64 	%rd4546, [BN254_INV];
	mul.lo.s64 	%rd4547, %rd4546, %rd758;
	ld.const.u64 	%rd4548, [BN254_P];
	mul.lo.s64 	%rd4549, %rd4547, %rd4548;
	mul.hi.u64 	%rd4550, %rd4547, %rd4548;
	not.b64 	%rd4551, %rd4549;
	setp.gt.u64 	%p1574, %rd758, %rd4551;
	selp.u64 	%rd4552, 1, 0, %p1574;
	add.s64 	%rd4553, %rd4550, %rd4552;
	ld.const.u64 	%rd4554, [BN254_P+8];
	mul.lo.s64 	%rd4555, %rd4554, %rd4547;
	mul.hi.u64 	%rd4556, %rd4547, %rd4554;
	add.s64 	%rd4557, %rd4555, %rd759;
	setp.lt.u64 	%p1575, %rd4557, %rd4555;
	selp.u64 	%rd4558, 1, 0, %p1575;
	add.s64 	%rd768, %rd4553, %rd4557;
	setp.lt.u64 	%p1576, %rd768, %rd4553;
	selp.u64 	%rd4559, 1, 0, %p1576;
	add.s64 	%rd4560, %rd4556, %rd4558;
	add.s64 	%rd4561, %rd4560, %rd4559;
	ld.const.u64 	%rd4562, [BN254_P+16];
	mul.lo.s64 	%rd4563, %rd4562, %rd4547;
	mul.hi.u64 	%rd4564, %rd4547, %rd4562;
	add.s64 	%rd4565, %rd4563, %rd760;
	setp.lt.u64 	%p1577, %rd4565, %rd4563;
	selp.u64 	%rd4566, 1, 0, %p1577;
	add.s64 	%rd769, %rd4561, %rd4565;
	setp.lt.u64 	%p1578, %rd769, %rd4561;
	selp.u64 	%rd4567, 1, 0, %p1578;
	add.s64 	%rd4568, %rd4564, %rd4566;
	add.s64 	%rd4569, %rd4568, %rd4567;
	ld.const.u64 	%rd4570, [BN254_P+24];
	mul.lo.s64 	%rd4571, %rd4570, %rd4547;
	mul.hi.u64 	%rd4572, %rd4547, %rd4570;
	add.s64 	%rd4573, %rd4571, %rd7203;
	setp.lt.u64 	%p1579, %rd4573, %rd4571;
	selp.u64 	%rd4574, 1, 0, %p1579;
	add.s64 	%rd770, %rd4569, %rd4573;
	setp.lt.u64 	%p1580, %rd770, %rd4569;
	selp.u64 	%rd4575, 1, 0, %p1580;
	add.s64 	%rd4576, %rd4572, %rd4574;
	add.s64 	%rd771, %rd4576, %rd4575;
	setp.eq.s64 	%p1581, %rd771, 0;
	@%p1581 bra 	$L__BB2_187;
	add.s64 	%rd772, %rd7202, %rd771;
	setp.lt.u64 	%p1582, %rd772, %rd7202;
	selp.u64 	%rd4577, 1, 0, %p1582;
	add.s64 	%rd7201, %rd7201, %rd4577;
	mov.u64 	%rd7202, %rd772;
$L__BB2_187:
	ld.const.u64 	%rd4578, [BN254_INV];
	mul.lo.s64 	%rd4579, %rd4578, %rd768;
	ld.const.u64 	%rd4580, [BN254_P];
	mul.lo.s64 	%rd4581, %rd4579, %rd4580;
	mul.hi.u64 	%rd4582, %rd4579, %rd4580;
	not.b64 	%rd4583, %rd4581;
	setp.gt.u64 	%p1584, %rd768, %rd4583;
	selp.u64 	%rd4584, 1, 0, %p1584;
	add.s64 	%rd4585, %rd4582, %rd4584;
	ld.const.u64 	%rd4586, [BN254_P+8];
	mul.lo.s64 	%rd4587, %rd4586, %rd4579;
	mul.hi.u64 	%rd4588, %rd4579, %rd4586;
	add.s64 	%rd4589, %rd4587, %rd769;
	setp.lt.u64 	%p1585, %rd4589, %rd4587;
	selp.u64 	%rd4590, 1, 0, %p1585;
	add.s64 	%rd776, %rd4585, %rd4589;
	setp.lt.u64 	%p1586, %rd776, %rd4585;
	selp.u64 	%rd4591, 1, 0, %p1586;
	add.s64 	%rd4592, %rd4588, %rd4590;
	add.s64 	%rd4593, %rd4592, %rd4591;
	ld.const.u64 	%rd4594, [BN254_P+16];
	mul.lo.s64 	%rd4595, %rd4594, %rd4579;
	mul.hi.u64 	%rd4596, %rd4579, %rd4594;
	add.s64 	%rd4597, %rd4595, %rd770;
	setp.lt.u64 	%p1587, %rd4597, %rd4595;
	selp.u64 	%rd4598, 1, 0, %p1587;
	add.s64 	%rd777, %rd4593, %rd4597;
	setp.lt.u64 	%p1588, %rd777, %rd4593;
	selp.u64 	%rd4599, 1, 0, %p1588;
	add.s64 	%rd4600, %rd4596, %rd4598;
	add.s64 	%rd4601, %rd4600, %rd4599;
	ld.const.u64 	%rd778, [BN254_P+24];
	mul.lo.s64 	%rd4602, %rd778, %rd4579;
	mul.hi.u64 	%rd4603, %rd4579, %rd778;
	add.s64 	%rd4604, %rd4602, %rd7202;
	setp.lt.u64 	%p1589, %rd4604, %rd4602;
	selp.u64 	%rd4605, 1, 0, %p1589;
	add.s64 	%rd779, %rd4601, %rd4604;
	setp.lt.u64 	%p1590, %rd779, %rd4601;
	selp.u64 	%rd4606, 1, 0, %p1590;
	add.s64 	%rd4607, %rd4603, %rd4605;
	add.s64 	%rd4608, %rd4607, %rd4606;
	add.s64 	%rd780, %rd7201, %rd4608;
	setp.lt.u64 	%p1591, %rd776, %rd4580;
	setp.lt.u64 	%p1592, %rd777, %rd4586;
	setp.eq.s64 	%p1593, %rd777, %rd4586;
	and.pred  	%p1594, %p1591, %p1593;
	or.pred  	%p1596, %p1592, %p1594;
	setp.lt.u64 	%p1597, %rd779, %rd4594;
	setp.eq.s64 	%p1598, %rd779, %rd4594;
	and.pred  	%p1599, %p1598, %p1596;
	or.pred  	%p94, %p1597, %p1599;
	setp.lt.u64 	%p1601, %rd780, %rd778;
	mov.pred 	%p2780, 0;
	@%p1601 bra 	$L__BB2_189;
	not.pred 	%p1602, %p94;
	setp.ne.s64 	%p1603, %rd780, %rd778;
	or.pred  	%p2780, %p1603, %p1602;
$L__BB2_189:
	ld.const.u64 	%rd4609, [BN254_P];
	selp.b64 	%rd4610, %rd4609, 0, %p2780;
	sub.s64 	%rd4611, %rd776, %rd4610;
	setp.lt.u64 	%p1604, %rd776, %rd4609;
	selp.u64 	%rd4612, 1, 0, %p1604;
	ld.const.u64 	%rd4613, [BN254_P+8];
	add.s64 	%rd4614, %rd4613, %rd4612;
	selp.b64 	%rd4615, %rd4614, 0, %p2780;
	sub.s64 	%rd4616, %rd777, %rd4615;
	setp.lt.u64 	%p1605, %rd777, %rd4613;
	setp.eq.s64 	%p1606, %rd777, %rd4613;
	and.pred  	%p1607, %p1604, %p1606;
	or.pred  	%p1609, %p1605, %p1607;
	selp.u64 	%rd4617, 1, 0, %p1609;
	ld.const.u64 	%rd4618, [BN254_P+16];
	add.s64 	%rd4619, %rd4618, %rd4617;
	selp.b64 	%rd4620, %rd4619, 0, %p2780;
	sub.s64 	%rd4621, %rd779, %rd4620;
	selp.u64 	%rd4622, 1, 0, %p94;
	ld.const.u64 	%rd4623, [BN254_P+24];
	add.s64 	%rd4624, %rd4623, %rd4622;
	selp.b64 	%rd4625, %rd4624, 0, %p2780;
	sub.s64 	%rd4626, %rd780, %rd4625;
	mul.lo.s64 	%rd4627, %rd528, %rd4611;
	mul.hi.u64 	%rd4628, %rd4611, %rd528;
	mul.lo.s64 	%rd4629, %rd529, %rd4611;
	mul.hi.u64 	%rd4630, %rd4611, %rd529;
	add.s64 	%rd4631, %rd4629, %rd4628;
	setp.lt.u64 	%p1610, %rd4631, %rd4629;
	selp.u64 	%rd4632, 1, 0, %p1610;
	add.s64 	%rd4633, %rd4630, %rd4632;
	mul.lo.s64 	%rd4634, %rd530, %rd4611;
	mul.hi.u64 	%rd4635, %rd4611, %rd530;
	add.s64 	%rd4636, %rd4634, %rd4633;
	setp.lt.u64 	%p1611, %rd4636, %rd4634;
	selp.u64 	%rd4637, 1, 0, %p1611;
	add.s64 	%rd4638, %rd4635, %rd4637;
	mul.lo.s64 	%rd4639, %rd531, %rd4611;
	mul.hi.u64 	%rd4640, %rd4611, %rd531;
	add.s64 	%rd4641, %rd4639, %rd4638;
	setp.lt.u64 	%p1612, %rd4641, %rd4639;
	selp.u64 	%rd4642, 1, 0, %p1612;
	add.s64 	%rd4643, %rd4640, %rd4642;
	mul.lo.s64 	%rd4644, %rd528, %rd4616;
	mul.hi.u64 	%rd4645, %rd4616, %rd528;
	add.s64 	%rd4646, %rd4644, %rd4631;
	setp.lt.u64 	%p1613, %rd4646, %rd4644;
	selp.u64 	%rd4647, 1, 0, %p1613;
	add.s64 	%rd4648, %rd4645, %rd4647;
	mul.lo.s64 	%rd4649, %rd529, %rd4616;
	mul.hi.u64 	%rd4650, %rd4616, %rd529;
	add.s64 	%rd4651, %rd4649, %rd4636;
	setp.lt.u64 	%p1614, %rd4651, %rd4649;
	selp.u64 	%rd4652, 1, 0, %p1614;
	add.s64 	%rd4653, %rd4651, %rd4648;
	setp.lt.u64 	%p1615, %rd4653, %rd4651;
	selp.u64 	%rd4654, 1, 0, %p1615;
	add.s64 	%rd4655, %rd4650, %rd4652;
	add.s64 	%rd4656, %rd4655, %rd4654;
	mul.lo.s64 	%rd4657, %rd530, %rd4616;
	mul.hi.u64 	%rd4658, %rd4616, %rd530;
	add.s64 	%rd4659, %rd4657, %rd4641;
	setp.lt.u64 	%p1616, %rd4659, %rd4657;
	selp.u64 	%rd4660, 1, 0, %p1616;
	add.s64 	%rd4661, %rd4659, %rd4656;
	setp.lt.u64 	%p1617, %rd4661, %rd4659;
	selp.u64 	%rd4662, 1, 0, %p1617;
	add.s64 	%rd4663, %rd4658, %rd4660;
	add.s64 	%rd4664, %rd4663, %rd4662;
	mul.lo.s64 	%rd4665, %rd531, %rd4616;
	mul.hi.u64 	%rd4666, %rd4616, %rd531;
	add.s64 	%rd4667, %rd4665, %rd4643;
	setp.lt.u64 	%p1618, %rd4667, %rd4665;
	selp.u64 	%rd4668, 1, 0, %p1618;
	add.s64 	%rd4669, %rd4667, %rd4664;
	setp.lt.u64 	%p1619, %rd4669, %rd4667;
	selp.u64 	%rd4670, 1, 0, %p1619;
	add.s64 	%rd4671, %rd4666, %rd4668;
	add.s64 	%rd4672, %rd4671, %rd4670;
	mul.lo.s64 	%rd4673, %rd528, %rd4621;
	mul.hi.u64 	%rd4674, %rd4621, %rd528;
	add.s64 	%rd4675, %rd4673, %rd4653;
	setp.lt.u64 	%p1620, %rd4675, %rd4673;
	selp.u64 	%rd4676, 1, 0, %p1620;
	add.s64 	%rd4677, %rd4674, %rd4676;
	mul.lo.s64 	%rd4678, %rd529, %rd4621;
	mul.hi.u64 	%rd4679, %rd4621, %rd529;
	add.s64 	%rd4680, %rd4678, %rd4661;
	setp.lt.u64 	%p1621, %rd4680, %rd4678;
	selp.u64 	%rd4681, 1, 0, %p1621;
	add.s64 	%rd4682, %rd4680, %rd4677;
	setp.lt.u64 	%p1622, %rd4682, %rd4680;
	selp.u64 	%rd4683, 1, 0, %p1622;
	add.s64 	%rd4684, %rd4679, %rd4681;
	add.s64 	%rd4685, %rd4684, %rd4683;
	mul.lo.s64 	%rd4686, %rd530, %rd4621;
	mul.hi.u64 	%rd4687, %rd4621, %rd530;
	add.s64 	%rd4688, %rd4686, %rd4669;
	setp.lt.u64 	%p1623, %rd4688, %rd4686;
	selp.u64 	%rd4689, 1, 0, %p1623;
	add.s64 	%rd4690, %rd4688, %rd4685;
	setp.lt.u64 	%p1624, %rd4690, %rd4688;
	selp.u64 	%rd4691, 1, 0, %p1624;
	add.s64 	%rd4692, %rd4687, %rd4689;
	add.s64 	%rd4693, %rd4692, %rd4691;
	mul.lo.s64 	%rd4694, %rd531, %rd4621;
	mul.hi.u64 	%rd4695, %rd4621, %rd531;
	add.s64 	%rd4696, %rd4694, %rd4672;
	setp.lt.u64 	%p1625, %rd4696, %rd4694;
	selp.u64 	%rd4697, 1, 0, %p1625;
	add.s64 	%rd4698, %rd4696, %rd4693;
	setp.lt.u64 	%p1626, %rd4698, %rd4696;
	selp.u64 	%rd4699, 1, 0, %p1626;
	add.s64 	%rd4700, %rd4695, %rd4697;
	add.s64 	%rd4701, %rd4700, %rd4699;
	mul.lo.s64 	%rd4702, %rd528, %rd4626;
	mul.hi.u64 	%rd4703, %rd4626, %rd528;
	add.s64 	%rd4704, %rd4702, %rd4682;
	setp.lt.u64 	%p1627, %rd4704, %rd4702;
	selp.u64 	%rd4705, 1, 0, %p1627;
	add.s64 	%rd4706, %rd4703, %rd4705;
	mul.lo.s64 	%rd4707, %rd529, %rd4626;
	mul.hi.u64 	%rd4708, %rd4626, %rd529;
	add.s64 	%rd4709, %rd4707, %rd4690;
	setp.lt.u64 	%p1628, %rd4709, %rd4707;
	selp.u64 	%rd4710, 1, 0, %p1628;
	add.s64 	%rd7210, %rd4709, %rd4706;
	setp.lt.u64 	%p1629, %rd7210, %rd4709;
	selp.u64 	%rd4711, 1, 0, %p1629;
	add.s64 	%rd4712, %rd4708, %rd4710;
	add.s64 	%rd4713, %rd4712, %rd4711;
	mul.lo.s64 	%rd4714, %rd530, %rd4626;
	mul.hi.u64 	%rd4715, %rd4626, %rd530;
	add.s64 	%rd4716, %rd4714, %rd4698;
	setp.lt.u64 	%p1630, %rd4716, %rd4714;
	selp.u64 	%rd4717, 1, 0, %p1630;
	add.s64 	%rd7211, %rd4716, %rd4713;
	setp.lt.u64 	%p1631, %rd7211, %rd4716;
	selp.u64 	%rd4718, 1, 0, %p1631;
	add.s64 	%rd4719, %rd4715, %rd4717;
	add.s64 	%rd4720, %rd4719, %rd4718;
	mul.lo.s64 	%rd4721, %rd531, %rd4626;
	mul.hi.u64 	%rd4722, %rd4626, %rd531;
	add.s64 	%rd4723, %rd4721, %rd4701;
	setp.lt.u64 	%p1632, %rd4723, %rd4721;
	selp.u64 	%rd4724, 1, 0, %p1632;
	add.s64 	%rd7212, %rd4723, %rd4720;
	setp.lt.u64 	%p1633, %rd7212, %rd4723;
	selp.u64 	%rd4725, 1, 0, %p1633;
	add.s64 	%rd4726, %rd4722, %rd4724;
	add.s64 	%rd7213, %rd4726, %rd4725;
	ld.const.u64 	%rd4727, [BN254_INV];
	mul.lo.s64 	%rd4728, %rd4727, %rd4627;
	mul.lo.s64 	%rd4729, %rd4728, %rd4609;
	mul.hi.u64 	%rd4730, %rd4728, %rd4609;
	not.b64 	%rd4731, %rd4729;
	setp.gt.u64 	%p1634, %rd4627, %rd4731;
	selp.u64 	%rd4732, 1, 0, %p1634;
	add.s64 	%rd4733, %rd4730, %rd4732;
	mul.lo.s64 	%rd4734, %rd4613, %rd4728;
	mul.hi.u64 	%rd4735, %rd4728, %rd4613;
	add.s64 	%rd4736, %rd4734, %rd4646;
	setp.lt.u64 	%p1635, %rd4736, %rd4734;
	selp.u64 	%rd4737, 1, 0, %p1635;
	add.s64 	%rd789, %rd4733, %rd4736;
	setp.lt.u64 	%p1636, %rd789, %rd4733;
	selp.u64 	%rd4738, 1, 0, %p1636;
	add.s64 	%rd4739, %rd4735, %rd4737;
	add.s64 	%rd4740, %rd4739, %rd4738;
	mul.lo.s64 	%rd4741, %rd4618, %rd4728;
	mul.hi.u64 	%rd4742, %rd4728, %rd4618;
	add.s64 	%rd4743, %rd4741, %rd4675;
	setp.lt.u64 	%p1637, %rd4743, %rd4741;
	selp.u64 	%rd4744, 1, 0, %p1637;
	add.s64 	%rd790, %rd4740, %rd4743;
	setp.lt.u64 	%p1638, %rd790, %rd4740;
	selp.u64 	%rd4745, 1, 0, %p1638;
	add.s64 	%rd4746, %rd4742, %rd4744;
	add.s64 	%rd4747, %rd4746, %rd4745;
	mul.lo.s64 	%rd4748, %rd4623, %rd4728;
	mul.hi.u64 	%rd4749, %rd4728, %rd4623;
	add.s64 	%rd4750, %rd4748, %rd4704;
	setp.lt.u64 	%p1639, %rd4750, %rd4748;
	selp.u64 	%rd4751, 1, 0, %p1639;
	add.s64 	%rd791, %rd4747, %rd4750;
	setp.lt.u64 	%p1640, %rd791, %rd4747;
	selp.u64 	%rd4752, 1, 0, %p1640;
	add.s64 	%rd4753, %rd4749, %rd4751;
	add.s64 	%rd792, %rd4753, %rd4752;
	setp.ne.s64 	%p1641, %rd792, 0;
	@%p1641 bra 	$L__BB2_322;
$L__BB2_190:
	ld.const.u64 	%rd4756, [BN254_INV];
	mul.lo.s64 	%rd4757, %rd4756, %rd789;
	ld.const.u64 	%rd4758, [BN254_P];
	mul.lo.s64 	%rd4759, %rd4757, %rd4758;
	mul.hi.u64 	%rd4760, %rd4757, %rd4758;
	not.b64 	%rd4761, %rd4759;
	setp.gt.u64 	%p1645, %rd789, %rd4761;
	selp.u64 	%rd4762, 1, 0, %p1645;
	add.s64 	%rd4763, %rd4760, %rd4762;
	ld.const.u64 	%rd4764, [BN254_P+8];
	mul.lo.s64 	%rd4765, %rd4764, %rd4757;
	mul.hi.u64 	%rd4766, %rd4757, %rd4764;
	add.s64 	%rd4767, %rd4765, %rd790;
	setp.lt.u64 	%p1646, %rd4767, %rd4765;
	selp.u64 	%rd4768, 1, 0, %p1646;
	add.s64 	%rd797, %rd4763, %rd4767;
	setp.lt.u64 	%p1647, %rd797, %rd4763;
	selp.u64 	%rd4769, 1, 0, %p1647;
	add.s64 	%rd4770, %rd4766, %rd4768;
	add.s64 	%rd4771, %rd4770, %rd4769;
	ld.const.u64 	%rd4772, [BN254_P+16];
	mul.lo.s64 	%rd4773, %rd4772, %rd4757;
	mul.hi.u64 	%rd4774, %rd4757, %rd4772;
	add.s64 	%rd4775, %rd4773, %rd791;
	setp.lt.u64 	%p1648, %rd4775, %rd4773;
	selp.u64 	%rd4776, 1, 0, %p1648;
	add.s64 	%rd798, %rd4771, %rd4775;
	setp.lt.u64 	%p1649, %rd798, %rd4771;
	selp.u64 	%rd4777, 1, 0, %p1649;
	add.s64 	%rd4778, %rd4774, %rd4776;
	add.s64 	%rd4779, %rd4778, %rd4777;
	ld.const.u64 	%rd4780, [BN254_P+24];
	mul.lo.s64 	%rd4781, %rd4780, %rd4757;
	mul.hi.u64 	%rd4782, %rd4757, %rd4780;
	add.s64 	%rd4783, %rd4781, %rd7210;
	setp.lt.u64 	%p1650, %rd4783, %rd4781;
	selp.u64 	%rd4784, 1, 0, %p1650;
	add.s64 	%rd799, %rd4779, %rd4783;
	setp.lt.u64 	%p1651, %rd799, %rd4779;
	selp.u64 	%rd4785, 1, 0, %p1651;
	add.s64 	%rd4786, %rd4782, %rd4784;
	add.s64 	%rd800, %rd4786, %rd4785;
	setp.eq.s64 	%p1652, %rd800, 0;
	@%p1652 bra 	$L__BB2_193;
	add.s64 	%rd801, %rd7211, %rd800;
	setp.ge.u64 	%p1653, %rd801, %rd7211;
	mov.u64 	%rd7211, %rd801;
	@%p1653 bra 	$L__BB2_193;
	add.s64 	%rd7212, %rd7212, 1;
	setp.eq.s64 	%p1654, %rd7212, 0;
	selp.u64 	%rd4787, 1, 0, %p1654;
	add.s64 	%rd7213, %rd7213, %rd4787;
$L__BB2_193:
	ld.const.u64 	%rd4788, [BN254_INV];
	mul.lo.s64 	%rd4789, %rd4788, %rd797;
	ld.const.u64 	%rd4790, [BN254_P];
	mul.lo.s64 	%rd4791, %rd4789, %rd4790;
	mul.hi.u64 	%rd4792, %rd4789, %rd4790;
	not.b64 	%rd4793, %rd4791;
	setp.gt.u64 	%p1655, %rd797, %rd4793;
	selp.u64 	%rd4794, 1, 0, %p1655;
	add.s64 	%rd4795, %rd4792, %rd4794;
	ld.const.u64 	%rd4796, [BN254_P+8];
	mul.lo.s64 	%rd4797, %rd4796, %rd4789;
	mul.hi.u64 	%rd4798, %rd4789, %rd4796;
	add.s64 	%rd4799, %rd4797, %rd798;
	setp.lt.u64 	%p1656, %rd4799, %rd4797;
	selp.u64 	%rd4800, 1, 0, %p1656;
	add.s64 	%rd807, %rd4795, %rd4799;
	setp.lt.u64 	%p1657, %rd807, %rd4795;
	selp.u64 	%rd4801, 1, 0, %p1657;
	add.s64 	%rd4802, %rd4798, %rd4800;
	add.s64 	%rd4803, %rd4802, %rd4801;
	ld.const.u64 	%rd4804, [BN254_P+16];
	mul.lo.s64 	%rd4805, %rd4804, %rd4789;
	mul.hi.u64 	%rd4806, %rd4789, %rd4804;
	add.s64 	%rd4807, %rd4805, %rd799;
	setp.lt.u64 	%p1658, %rd4807, %rd4805;
	selp.u64 	%rd4808, 1, 0, %p1658;
	add.s64 	%rd808, %rd4803, %rd4807;
	setp.lt.u64 	%p1659, %rd808, %rd4803;
	selp.u64 	%rd4809, 1, 0, %p1659;
	add.s64 	%rd4810, %rd4806, %rd4808;
	add.s64 	%rd4811, %rd4810, %rd4809;
	ld.const.u64 	%rd4812, [BN254_P+24];
	mul.lo.s64 	%rd4813, %rd4812, %rd4789;
	mul.hi.u64 	%rd4814, %rd4789, %rd4812;
	add.s64 	%rd4815, %rd4813, %rd7211;
	setp.lt.u64 	%p1660, %rd4815, %rd4813;
	selp.u64 	%rd4816, 1, 0, %p1660;
	add.s64 	%rd809, %rd4811, %rd4815;
	setp.lt.u64 	%p1661, %rd809, %rd4811;
	selp.u64 	%rd4817, 1, 0, %p1661;
	add.s64 	%rd4818, %rd4814, %rd4816;
	add.s64 	%rd810, %rd4818, %rd4817;
	setp.eq.s64 	%p1662, %rd810, 0;
	@%p1662 bra 	$L__BB2_195;
	add.s64 	%rd811, %rd7212, %rd810;
	setp.lt.u64 	%p1663, %rd811, %rd7212;
	selp.u64 	%rd4819, 1, 0, %p1663;
	add.s64 	%rd7213, %rd7213, %rd4819;
	mov.u64 	%rd7212, %rd811;
$L__BB2_195:
	ld.const.u64 	%rd4820, [BN254_INV];
	mul.lo.s64 	%rd4821, %rd4820, %rd807;
	ld.const.u64 	%rd4822, [BN254_P];
	mul.lo.s64 	%rd4823, %rd4821, %rd4822;
	mul.hi.u64 	%rd4824, %rd4821, %rd4822;
	not.b64 	%rd4825, %rd4823;
	setp.gt.u64 	%p1665, %rd807, %rd4825;
	selp.u64 	%rd4826, 1, 0, %p1665;
	add.s64 	%rd4827, %rd4824, %rd4826;
	ld.const.u64 	%rd4828, [BN254_P+8];
	mul.lo.s64 	%rd4829, %rd4828, %rd4821;
	mul.hi.u64 	%rd4830, %rd4821, %rd4828;
	add.s64 	%rd4831, %rd4829, %rd808;
	setp.lt.u64 	%p1666, %rd4831, %rd4829;
	selp.u64 	%rd4832, 1, 0, %p1666;
	add.s64 	%rd815, %rd4827, %rd4831;
	setp.lt.u64 	%p1667, %rd815, %rd4827;
	selp.u64 	%rd4833, 1, 0, %p1667;
	add.s64 	%rd4834, %rd4830, %rd4832;
	add.s64 	%rd4835, %rd4834, %rd4833;
	ld.const.u64 	%rd4836, [BN254_P+16];
	mul.lo.s64 	%rd4837, %rd4836, %rd4821;
	mul.hi.u64 	%rd4838, %rd4821, %rd4836;
	add.s64 	%rd4839, %rd4837, %rd809;
	setp.lt.u64 	%p1668, %rd4839, %rd4837;
	selp.u64 	%rd4840, 1, 0, %p1668;
	add.s64 	%rd816, %rd4835, %rd4839;
	setp.lt.u64 	%p1669, %rd816, %rd4835;
	selp.u64 	%rd4841, 1, 0, %p1669;
	add.s64 	%rd4842, %rd4838, %rd4840;
	add.s64 	%rd4843, %rd4842, %rd4841;
	ld.const.u64 	%rd817, [BN254_P+24];
	mul.lo.s64 	%rd4844, %rd817, %rd4821;
	mul.hi.u64 	%rd4845, %rd4821, %rd817;
	add.s64 	%rd4846, %rd4844, %rd7212;
	setp.lt.u64 	%p1670, %rd4846, %rd4844;
	selp.u64 	%rd4847, 1, 0, %p1670;
	add.s64 	%rd818, %rd4843, %rd4846;
	setp.lt.u64 	%p1671, %rd818, %rd4843;
	selp.u64 	%rd4848, 1, 0, %p1671;
	add.s64 	%rd4849, %rd4845, %rd4847;
	add.s64 	%rd4850, %rd4849, %rd4848;
	add.s64 	%rd819, %rd7213, %rd4850;
	setp.lt.u64 	%p1672, %rd815, %rd4822;
	setp.lt.u64 	%p1673, %rd816, %rd4828;
	setp.eq.s64 	%p1674, %rd816, %rd4828;
	and.pred  	%p1675, %p1672, %p1674;
	or.pred  	%p1677, %p1673, %p1675;
	setp.lt.u64 	%p1678, %rd818, %rd4836;
	setp.eq.s64 	%p1679, %rd818, %rd4836;
	and.pred  	%p1680, %p1679, %p1677;
	or.pred  	%p97, %p1678, %p1680;
	setp.lt.u64 	%p1682, %rd819, %rd817;
	mov.pred 	%p2781, 0;
	@%p1682 bra 	$L__BB2_197;
	not.pred 	%p1683, %p97;
	setp.ne.s64 	%p1684, %rd819, %rd817;
	or.pred  	%p2781, %p1684, %p1683;
$L__BB2_197:
	ld.const.u64 	%rd4851, [BN254_P];
	selp.b64 	%rd4852, %rd4851, 0, %p2781;
	sub.s64 	%rd824, %rd815, %rd4852;
	setp.lt.u64 	%p1685, %rd815, %rd4851;
	selp.u64 	%rd4853, 1, 0, %p1685;
	ld.const.u64 	%rd4854, [BN254_P+8];
	add.s64 	%rd4855, %rd4854, %rd4853;
	selp.b64 	%rd4856, %rd4855, 0, %p2781;
	sub.s64 	%rd825, %rd816, %rd4856;
	setp.lt.u64 	%p1686, %rd816, %rd4854;
	setp.eq.s64 	%p1687, %rd816, %rd4854;
	and.pred  	%p1688, %p1685, %p1687;
	or.pred  	%p1690, %p1686, %p1688;
	selp.u64 	%rd4857, 1, 0, %p1690;
	ld.const.u64 	%rd4858, [BN254_P+16];
	add.s64 	%rd4859, %rd4858, %rd4857;
	selp.b64 	%rd4860, %rd4859, 0, %p2781;
	sub.s64 	%rd826, %rd818, %rd4860;
	selp.u64 	%rd4861, 1, 0, %p97;
	add.s64 	%rd4862, %rd817, %rd4861;
	selp.b64 	%rd4863, %rd4862, 0, %p2781;
	sub.s64 	%rd827, %rd819, %rd4863;
	sub.s64 	%rd7219, %rd658, %rd614;
	setp.lt.u64 	%p1691, %rd658, %rd614;
	selp.s64 	%rd4864, -1, 0, %p1691;
	sub.s64 	%rd4865, %rd659, %rd615;
	add.s64 	%rd7220, %rd4865, %rd4864;
	setp.lt.u64 	%p1692, %rd659, %rd615;
	setp.eq.s64 	%p1693, %rd659, %rd615;
	and.pred  	%p1694, %p1691, %p1693;
	or.pred  	%p1695, %p1692, %p1694;
	selp.s64 	%rd4866, -1, 0, %p1695;
	sub.s64 	%rd4867, %rd660, %rd616;
	add.s64 	%rd7221, %rd4867, %rd4866;
	setp.lt.u64 	%p1696, %rd660, %rd616;
	setp.eq.s64 	%p1697, %rd660, %rd616;
	and.pred  	%p1698, %p1697, %p1695;
	or.pred  	%p1699, %p1696, %p1698;
	not.pred 	%p1700, %p1699;
	selp.s64 	%rd4868, -1, 0, %p1699;
	sub.s64 	%rd4869, %rd661, %rd617;
	add.s64 	%rd7222, %rd4869, %rd4868;
	setp.ge.u64 	%p1701, %rd661, %rd617;
	setp.ne.s64 	%p1702, %rd661, %rd617;
	or.pred  	%p1703, %p1702, %p1700;
	and.pred  	%p1704, %p1701, %p1703;
	@%p1704 bra 	$L__BB2_199;
	add.s64 	%rd7219, %rd4851, %rd7219;
	setp.lt.u64 	%p1705, %rd7219, %rd4851;
	selp.u64 	%rd4871, 1, 0, %p1705;
	ld.const.u64 	%rd4872, [BN254_P+8];
	add.s64 	%rd4873, %rd4872, %rd7220;
	add.s64 	%rd833, %rd4873, %rd4871;
	setp.lt.u64 	%p1706, %rd833, %rd7220;
	setp.eq.s64 	%p1707, %rd833, %rd7220;
	and.pred  	%p1708, %p1705, %p1707;
	or.pred  	%p1710, %p1706, %p1708;
	selp.u64 	%rd4874, 1, 0, %p1710;
	ld.const.u64 	%rd4875, [BN254_P+16];
	add.s64 	%rd4876, %rd4875, %rd7221;
	add.s64 	%rd834, %rd4876, %rd4874;
	setp.lt.u64 	%p1711, %rd834, %rd7221;
	setp.eq.s64 	%p1712, %rd834, %rd7221;
	and.pred  	%p1713, %p1710, %p1712;
	or.pred  	%p1715, %p1711, %p1713;
	selp.u64 	%rd4877, 1, 0, %p1715;
	ld.const.u64 	%rd4878, [BN254_P+24];
	add.s64 	%rd4879, %rd4878, %rd7222;
	add.s64 	%rd7222, %rd4879, %rd4877;
	mov.u64 	%rd7220, %rd833;
	mov.u64 	%rd7221, %rd834;
$L__BB2_199:
	setp.lt.s64 	%p1717, %rd7219, 0;
	mov.b64 	{%r51, %r52}, %rd7220;
	mov.b64 	{%r53, %r54}, %rd7219;
	shf.l.wrap.b32 	%r55, %r54, %r51, 1;
	shf.l.wrap.b32 	%r56, %r51, %r52, 1;
	mov.b64 	%rd4880, {%r55, %r56};
	setp.lt.u64 	%p1718, %rd4880, %rd7220;
	setp.eq.s64 	%p1719, %rd4880, %rd7220;
	and.pred  	%p1720, %p1717, %p1719;
	or.pred  	%p1721, %p1718, %p1720;
	selp.u64 	%rd4881, 1, 0, %p1721;
	shl.b64 	%rd4882, %rd7221, 1;
	or.b64  	%rd4883, %rd4882, %rd4881;
	setp.lt.u64 	%p1722, %rd4883, %rd7221;
	setp.eq.s64 	%p1723, %rd4883, %rd7221;
	and.pred  	%p1724, %p1721, %p1723;
	or.pred  	%p100, %p1722, %p1724;
	selp.u64 	%rd4884, 1, 0, %p100;
	shl.b64 	%rd4885, %rd7222, 1;
	or.b64  	%rd4886, %rd4885, %rd4884;
	setp.lt.u64 	%p1725, %rd4886, %rd7222;
	mov.pred 	%p2782, -1;
	@%p1725 bra 	$L__BB2_201;
	selp.u64 	%rd4888, 1, 0, %p100;
	or.b64  	%rd4889, %rd4885, %rd4888;
	setp.eq.s64 	%p1726, %rd4889, %rd7222;
	and.pred  	%p2782, %p100, %p1726;
$L__BB2_201:
	shl.b64 	%rd4890, %rd7219, 1;
	ld.const.u64 	%rd4891, [BN254_P];
	setp.lt.u64 	%p1728, %rd4890, %rd4891;
	mov.b64 	{%r57, %r58}, %rd7220;
	mov.b64 	{%r59, %r60}, %rd7219;
	shf.l.wrap.b32 	%r61, %r60, %r57, 1;
	shf.l.wrap.b32 	%r62, %r57, %r58, 1;
	mov.b64 	%rd4892, {%r61, %r62};
	ld.const.u64 	%rd4893, [BN254_P+8];
	setp.lt.u64 	%p1729, %rd4892, %rd4893;
	setp.eq.s64 	%p1730, %rd4892, %rd4893;
	and.pred  	%p1731, %p1728, %p1730;
	or.pred  	%p1733, %p1729, %p1731;
	shl.b64 	%rd4894, %rd7221, 1;
	setp.lt.u64 	%p1734, %rd4892, %rd7220;
	setp.eq.s64 	%p1736, %rd4892, %rd7220;
	and.pred  	%p1737, %p1717, %p1736;
	or.pred  	%p1738, %p1734, %p1737;
	selp.u64 	%rd4895, 1, 0, %p1738;
	or.b64  	%rd4896, %rd4894, %rd4895;
	ld.const.u64 	%rd4897, [BN254_P+16];
	setp.lt.u64 	%p1739, %rd4896, %rd4897;
	setp.eq.s64 	%p1740, %rd4896, %rd4897;
	and.pred  	%p1741, %p1740, %p1733;
	or.pred  	%p103, %p1739, %p1741;
	shl.b64 	%rd4898, %rd7222, 1;
	setp.lt.u64 	%p1743, %rd4896, %rd7221;
	setp.eq.s64 	%p1744, %rd4896, %rd7221;
	and.pred  	%p1745, %p1738, %p1744;
	or.pred  	%p1746, %p1743, %p1745;
	selp.u64 	%rd4899, 1, 0, %p1746;
	or.b64  	%rd4900, %rd4898, %rd4899;
	ld.const.u64 	%rd840, [BN254_P+24];
	setp.lt.u64 	%p1747, %rd4900, %rd840;
	mov.pred 	%p2783, 0;
	@%p1747 bra 	$L__BB2_203;
	not.pred 	%p1748, %p103;
	shl.b64 	%rd4901, %rd7222, 1;
	shl.b64 	%rd4902, %rd7221, 1;
	mov.b64 	{%r63, %r64}, %rd7220;
	mov.b64 	{%r65, %r66}, %rd7219;
	shf.l.wrap.b32 	%r67, %r66, %r63, 1;
	shf.l.wrap.b32 	%r68, %r63, %r64, 1;
	mov.b64 	%rd4903, {%r67, %r68};
	setp.lt.u64 	%p1749, %rd4903, %rd7220;
	setp.lt.s64 	%p1750, %rd7219, 0;
	setp.eq.s64 	%p1751, %rd4903, %rd7220;
	and.pred  	%p1752, %p1750, %p1751;
	or.pred  	%p1753, %p1749, %p1752;
	selp.u64 	%rd4904, 1, 0, %p1753;
	or.b64  	%rd4905, %rd4902, %rd4904;
	setp.lt.u64 	%p1754, %rd4905, %rd7221;
	setp.eq.s64 	%p1755, %rd4905, %rd7221;
	and.pred  	%p1756, %p1753, %p1755;
	or.pred  	%p1757, %p1754, %p1756;
	selp.u64 	%rd4906, 1, 0, %p1757;
	or.b64  	%rd4907, %rd4901, %rd4906;
	setp.ne.s64 	%p1758, %rd4907, %rd840;
	or.pred  	%p2783, %p1758, %p1748;
$L__BB2_203:
	or.pred  	%p1759, %p2782, %p2783;
	ld.const.u64 	%rd4908, [BN254_P];
	selp.b64 	%rd4909, %rd4908, 0, %p1759;
	shl.b64 	%rd4910, %rd7219, 1;
	sub.s64 	%rd4911, %rd4910, %rd4909;
	setp.lt.u64 	%p1760, %rd4910, %rd4908;
	selp.u64 	%rd4912, 1, 0, %p1760;
	ld.const.u64 	%rd4913, [BN254_P+8];
	add.s64 	%rd4914, %rd4913, %rd4912;
	selp.b64 	%rd4915, %rd4914, 0, %p1759;
	mov.b64 	{%r69, %r70}, %rd7220;
	mov.b64 	{%r71, %r72}, %rd7219;
	shf.l.wrap.b32 	%r73, %r72, %r69, 1;
	shf.l.wrap.b32 	%r74, %r69, %r70, 1;
	mov.b64 	%rd4916, {%r73, %r74};
	sub.s64 	%rd4917, %rd4916, %rd4915;
	setp.lt.u64 	%p1761, %rd4916, %rd4913;
	setp.eq.s64 	%p1762, %rd4916, %rd4913;
	and.pred  	%p1763, %p1760, %p1762;
	or.pred  	%p1765, %p1761, %p1763;
	selp.u64 	%rd4918, 1, 0, %p1765;
	ld.const.u64 	%rd4919, [BN254_P+16];
	add.s64 	%rd4920, %rd4919, %rd4918;
	selp.b64 	%rd4921, %rd4920, 0, %p1759;
	shl.b64 	%rd4922, %rd7221, 1;
	setp.lt.u64 	%p1766, %rd4916, %rd7220;
	setp.lt.s64 	%p1767, %rd7219, 0;
	setp.eq.s64 	%p1768, %rd4916, %rd7220;
	and.pred  	%p1769, %p1767, %p1768;
	or.pred  	%p1770, %p1766, %p1769;
	selp.u64 	%rd4923, 1, 0, %p1770;
	or.b64  	%rd4924, %rd4922, %rd4923;
	sub.s64 	%rd4925, %rd4924, %rd4921;
	selp.u64 	%rd4926, 1, 0, %p103;
	ld.const.u64 	%rd4927, [BN254_P+24];
	add.s64 	%rd4928, %rd4927, %rd4926;
	selp.b64 	%rd4929, %rd4928, 0, %p1759;
	shl.b64 	%rd4930, %rd7222, 1;
	setp.lt.u64 	%p1771, %rd4924, %rd7221;
	setp.eq.s64 	%p1772, %rd4924, %rd7221;
	and.pred  	%p1773, %p1770, %p1772;
	or.pred  	%p1774, %p1771, %p1773;
	selp.u64 	%rd4931, 1, 0, %p1774;
	or.b64  	%rd4932, %rd4930, %rd4931;
	sub.s64 	%rd4933, %rd4932, %rd4929;
	mul.lo.s64 	%rd4934, %rd4911, %rd4911;
	mul.hi.u64 	%rd4935, %rd4911, %rd4911;
	mul.lo.s64 	%rd4936, %rd4917, %rd4911;
	mul.hi.u64 	%rd4937, %rd4911, %rd4917;
	add.s64 	%rd4938, %rd4936, %rd4935;
	setp.lt.u64 	%p1775, %rd4938, %rd4936;
	selp.u64 	%rd4939, 1, 0, %p1775;
	add.s64 	%rd4940, %rd4937, %rd4939;
	mul.lo.s64 	%rd4941, %rd4925, %rd4911;
	mul.hi.u64 	%rd4942, %rd4911, %rd4925;
	add.s64 	%rd4943, %rd4941, %rd4940;
	setp.lt.u64 	%p1776, %rd4943, %rd4941;
	selp.u64 	%rd4944, 1, 0, %p1776;
	add.s64 	%rd4945, %rd4942, %rd4944;
	mul.lo.s64 	%rd4946, %rd4933, %rd4911;
	mul.hi.u64 	%rd4947, %rd4911, %rd4933;
	add.s64 	%rd4948, %rd4946, %rd4945;
	setp.lt.u64 	%p1777, %rd4948, %rd4946;
	selp.u64 	%rd4949, 1, 0, %p1777;
	add.s64 	%rd4950, %rd4947, %rd4949;
	mul.hi.u64 	%rd4951, %rd4917, %rd4911;
	add.s64 	%rd4952, %rd4938, %rd4936;
	setp.lt.u64 	%p1778, %rd4952, %rd4938;
	selp.u64 	%rd4953, 1, 0, %p1778;
	add.s64 	%rd4954, %rd4951, %rd4953;
	mul.lo.s64 	%rd4955, %rd4917, %rd4917;
	mul.hi.u64 	%rd4956, %rd4917, %rd4917;
	add.s64 	%rd4957, %rd4955, %rd4943;
	setp.lt.u64 	%p1779, %rd4957, %rd4955;
	selp.u64 	%rd4958, 1, 0, %p1779;
	add.s64 	%rd4959, %rd4957, %rd4954;
	setp.lt.u64 	%p1780, %rd4959, %rd4957;
	selp.u64 	%rd4960, 1, 0, %p1780;
	add.s64 	%rd4961, %rd4956, %rd4958;
	add.s64 	%rd4962, %rd4961, %rd4960;
	mul.lo.s64 	%rd4963, %rd4925, %rd4917;
	mul.hi.u64 	%rd4964, %rd4917, %rd4925;
	add.s64 	%rd4965, %rd4963, %rd4948;
	setp.lt.u64 	%p1781, %rd4965, %rd4963;
	selp.u64 	%rd4966, 1, 0, %p1781;
	add.s64 	%rd4967, %rd4965, %rd4962;
	setp.lt.u64 	%p1782, %rd4967, %rd4965;
	selp.u64 	%rd4968, 1, 0, %p1782;
	add.s64 	%rd4969, %rd4964, %rd4966;
	add.s64 	%rd4970, %rd4969, %rd4968;
	mul.lo.s64 	%rd4971, %rd4933, %rd4917;
	mul.hi.u64 	%rd4972, %rd4917, %rd4933;
	add.s64 	%rd4973, %rd4971, %rd4950;
	setp.lt.u64 	%p1783, %rd4973, %rd4971;
	selp.u64 	%rd4974, 1, 0, %p1783;
	add.s64 	%rd4975, %rd4973, %rd4970;
	setp.lt.u64 	%p1784, %rd4975, %rd4973;
	selp.u64 	%rd4976, 1, 0, %p1784;
	add.s64 	%rd4977, %rd4972, %rd4974;
	add.s64 	%rd4978, %rd4977, %rd4976;
	mul.hi.u64 	%rd4979, %rd4925, %rd4911;
	add.s64 	%rd4980, %rd4941, %rd4959;
	setp.lt.u64 	%p1785, %rd4980, %rd4941;
	selp.u64 	%rd4981, 1, 0, %p1785;
	add.s64 	%rd4982, %rd4979, %rd4981;
	mul.hi.u64 	%rd4983, %rd4925, %rd4917;
	add.s64 	%rd4984, %rd4963, %rd4967;
	setp.lt.u64 	%p1786, %rd4984, %rd4963;
	selp.u64 	%rd4985, 1, 0, %p1786;
	add.s64 	%rd4986, %rd4984, %rd4982;
	setp.lt.u64 	%p1787, %rd4986, %rd4984;
	selp.u64 	%rd4987, 1, 0, %p1787;
	add.s64 	%rd4988, %rd4983, %rd4985;
	add.s64 	%rd4989, %rd4988, %rd4987;
	mul.lo.s64 	%rd4990, %rd4925, %rd4925;
	mul.hi.u64 	%rd4991, %rd4925, %rd4925;
	add.s64 	%rd4992, %rd4990, %rd4975;
	setp.lt.u64 	%p1788, %rd4992, %rd4990;
	selp.u64 	%rd4993, 1, 0, %p1788;
	add.s64 	%rd4994, %rd4992, %rd4989;
	setp.lt.u64 	%p1789, %rd4994, %rd4992;
	selp.u64 	%rd4995, 1, 0, %p1789;
	add.s64 	%rd4996, %rd4991, %rd4993;
	add.s64 	%rd4997, %rd4996, %rd4995;
	mul.lo.s64 	%rd4998, %rd4933, %rd4925;
	mul.hi.u64 	%rd4999, %rd4925, %rd4933;
	add.s64 	%rd5000, %rd4998, %rd4978;
	setp.lt.u64 	%p1790, %rd5000, %rd4998;
	selp.u64 	%rd5001, 1, 0, %p1790;
	add.s64 	%rd5002, %rd5000, %rd4997;
	setp.lt.u64 	%p1791, %rd5002, %rd5000;
	selp.u64 	%rd5003, 1, 0, %p1791;
	add.s64 	%rd5004, %rd4999, %rd5001;
	add.s64 	%rd5005, %rd5004, %rd5003;
	mul.hi.u64 	%rd5006, %rd4933, %rd4911;
	add.s64 	%rd5007, %rd4946, %rd4986;
	setp.lt.u64 	%p1792, %rd5007, %rd4946;
	selp.u64 	%rd5008, 1, 0, %p1792;
	add.s64 	%rd5009, %rd5006, %rd5008;
	mul.hi.u64 	%rd5010, %rd4933, %rd4917;
	add.s64 	%rd5011, %rd4971, %rd4994;
	setp.lt.u64 	%p1793, %rd5011, %rd4971;
	selp.u64 	%rd5012, 1, 0, %p1793;
	add.s64 	%rd7223, %rd5011, %rd5009;
	setp.lt.u64 	%p1794, %rd7223, %rd5011;
	selp.u64 	%rd5013, 1, 0, %p1794;
	add.s64 	%rd5014, %rd5010, %rd5012;
	add.s64 	%rd5015, %rd5014, %rd5013;
	mul.hi.u64 	%rd5016, %rd4933, %rd4925;
	add.s64 	%rd5017, %rd4998, %rd5002;
	setp.lt.u64 	%p1795, %rd5017, %rd4998;
	selp.u64 	%rd5018, 1, 0, %p1795;
	add.s64 	%rd7224, %rd5017, %rd5015;
	setp.lt.u64 	%p1796, %rd7224, %rd5017;
	selp.u64 	%rd5019, 1, 0, %p1796;
	add.s64 	%rd5020, %rd5016, %rd5018;
	add.s64 	%rd5021, %rd5020, %rd5019;
	mul.lo.s64 	%rd5022, %rd4933, %rd4933;
	mul.hi.u64 	%rd5023, %rd4933, %rd4933;
	add.s64 	%rd5024, %rd5022, %rd5005;
	setp.lt.u64 	%p1797, %rd5024, %rd5022;
	selp.u64 	%rd5025, 1, 0, %p1797;
	add.s64 	%rd7225, %rd5024, %rd5021;
	setp.lt.u64 	%p1798, %rd7225, %rd5024;
	selp.u64 	%rd5026, 1, 0, %p1798;
	add.s64 	%rd5027, %rd5023, %rd5025;
	add.s64 	%rd7226, %rd5027, %rd5026;
	ld.const.u64 	%rd5028, [BN254_INV];
	mul.lo.s64 	%rd5029, %rd5028, %rd4934;
	mul.lo.s64 	%rd5030, %rd5029, %rd4908;
	mul.hi.u64 	%rd5031, %rd5029, %rd4908;
	not.b64 	%rd5032, %rd5030;
	setp.gt.u64 	%p1799, %rd4934, %rd5032;
	selp.u64 	%rd5033, 1, 0, %p1799;
	add.s64 	%rd5034, %rd5031, %rd5033;
	mul.lo.s64 	%rd5035, %rd4913, %rd5029;
	mul.hi.u64 	%rd5036, %rd5029, %rd4913;
	add.s64 	%rd5037, %rd5035, %rd4952;
	setp.lt.u64 	%p1800, %rd5037, %rd5035;
	selp.u64 	%rd5038, 1, 0, %p1800;
	add.s64 	%rd845, %rd5034, %rd5037;
	setp.lt.u64 	%p1801, %rd845, %rd5034;
	selp.u64 	%rd5039, 1, 0, %p1801;
	add.s64 	%rd5040, %rd5036, %rd5038;
	add.s64 	%rd5041, %rd5040, %rd5039;
	mul.lo.s64 	%rd5042, %rd4919, %rd5029;
	mul.hi.u64 	%rd5043, %rd5029, %rd4919;
	add.s64 	%rd5044, %rd5042, %rd4980;
	setp.lt.u64 	%p1802, %rd5044, %rd5042;
	selp.u64 	%rd5045, 1, 0, %p1802;
	add.s64 	%rd846, %rd5041, %rd5044;
	setp.lt.u64 	%p1803, %rd846, %rd5041;
	selp.u64 	%rd5046, 1, 0, %p1803;
	add.s64 	%rd5047, %rd5043, %rd5045;
	add.s64 	%rd5048, %rd5047, %rd5046;
	mul.lo.s64 	%rd5049, %rd4927, %rd5029;
	mul.hi.u64 	%rd5050, %rd5029, %rd4927;
	add.s64 	%rd5051, %rd5049, %rd5007;
	setp.lt.u64 	%p1804, %rd5051, %rd5049;
	selp.u64 	%rd5052, 1, 0, %p1804;
	add.s64 	%rd847, %rd5048, %rd5051;
	setp.lt.u64 	%p1805, %rd847, %rd5048;
	selp.u64 	%rd5053, 1, 0, %p1805;
	add.s64 	%rd5054, %rd5050, %rd5052;
	add.s64 	%rd848, %rd5054, %rd5053;
	setp.ne.s64 	%p1806, %rd848, 0;
	@%p1806 bra 	$L__BB2_325;
$L__BB2_204:
	ld.const.u64 	%rd5057, [BN254_INV];
	mul.lo.s64 	%rd5058, %rd5057, %rd845;
	ld.const.u64 	%rd5059, [BN254_P];
	mul.lo.s64 	%rd5060, %rd5058, %rd5059;
	mul.hi.u64 	%rd5061, %rd5058, %rd5059;
	not.b64 	%rd5062, %rd5060;
	setp.gt.u64 	%p1810, %rd845, %rd5062;
	selp.u64 	%rd5063, 1, 0, %p1810;
	add.s64 	%rd5064, %rd5061, %rd5063;
	ld.const.u64 	%rd5065, [BN254_P+8];
	mul.lo.s64 	%rd5066, %rd5065, %rd5058;
	mul.hi.u64 	%rd5067, %rd5058, %rd5065;
	add.s64 	%rd5068, %rd5066, %rd846;
	setp.lt.u64 	%p1811, %rd5068, %rd5066;
	selp.u64 	%rd5069, 1, 0, %p1811;
	add.s64 	%rd853, %rd5064, %rd5068;
	setp.lt.u64 	%p1812, %rd853, %rd5064;
	selp.u64 	%rd5070, 1, 0, %p1812;
	add.s64 	%rd5071, %rd5067, %rd5069;
	add.s64 	%rd5072, %rd5071, %rd5070;
	ld.const.u64 	%rd5073, [BN254_P+16];
	mul.lo.s64 	%rd5074, %rd5073, %rd5058;
	mul.hi.u64 	%rd5075, %rd5058, %rd5073;
	add.s64 	%rd5076, %rd5074, %rd847;
	setp.lt.u64 	%p1813, %rd5076, %rd5074;
	selp.u64 	%rd5077, 1, 0, %p1813;
	add.s64 	%rd854, %rd5072, %rd5076;
	setp.lt.u64 	%p1814, %rd854, %rd5072;
	selp.u64 	%rd5078, 1, 0, %p1814;
	add.s64 	%rd5079, %rd5075, %rd5077;
	add.s64 	%rd5080, %rd5079, %rd5078;
	ld.const.u64 	%rd5081, [BN254_P+24];
	mul.lo.s64 	%rd5082, %rd5081, %rd5058;
	mul.hi.u64 	%rd5083, %rd5058, %rd5081;
	add.s64 	%rd5084, %rd5082, %rd7223;
	setp.lt.u64 	%p1815, %rd5084, %rd5082;
	selp.u64 	%rd5085, 1, 0, %p1815;
	add.s64 	%rd855, %rd5080, %rd5084;
	setp.lt.u64 	%p1816, %rd855, %rd5080;
	selp.u64 	%rd5086, 1, 0, %p1816;
	add.s64 	%rd5087, %rd5083, %rd5085;
	add.s64 	%rd856, %rd5087, %rd5086;
	setp.eq.s64 	%p1817, %rd856, 0;
	@%p1817 bra 	$L__BB2_207;
	add.s64 	%rd857, %rd7224, %rd856;
	setp.ge.u64 	%p1818, %rd857, %rd7224;
	mov.u64 	%rd7224, %rd857;
	@%p1818 bra 	$L__BB2_207;
	add.s64 	%rd7225, %rd7225, 1;
	setp.eq.s64 	%p1819, %rd7225, 0;
	selp.u64 	%rd5088, 1, 0, %p1819;
	add.s64 	%rd7226, %rd7226, %rd5088;
$L__BB2_207:
	ld.const.u64 	%rd5089, [BN254_INV];
	mul.lo.s64 	%rd5090, %rd5089, %rd853;
	ld.const.u64 	%rd5091, [BN254_P];
	mul.lo.s64 	%rd5092, %rd5090, %rd5091;
	mul.hi.u64 	%rd5093, %rd5090, %rd5091;
	not.b64 	%rd5094, %rd5092;
	setp.gt.u64 	%p1820, %rd853, %rd5094;
	selp.u64 	%rd5095, 1, 0, %p1820;
	add.s64 	%rd5096, %rd5093, %rd5095;
	ld.const.u64 	%rd5097, [BN254_P+8];
	mul.lo.s64 	%rd5098, %rd5097, %rd5090;
	mul.hi.u64 	%rd5099, %rd5090, %rd5097;
	add.s64 	%rd5100, %rd5098, %rd854;
	setp.lt.u64 	%p1821, %rd5100, %rd5098;
	selp.u64 	%rd5101, 1, 0, %p1821;
	add.s64 	%rd863, %rd5096, %rd5100;
	setp.lt.u64 	%p1822, %rd863, %rd5096;
	selp.u64 	%rd5102, 1, 0, %p1822;
	add.s64 	%rd5103, %rd5099, %rd5101;
	add.s64 	%rd5104, %rd5103, %rd5102;
	ld.const.u64 	%rd5105, [BN254_P+16];
	mul.lo.s64 	%rd5106, %rd5105, %rd5090;
	mul.hi.u64 	%rd5107, %rd5090, %rd5105;
	add.s64 	%rd5108, %rd5106, %rd855;
	setp.lt.u64 	%p1823, %rd5108, %rd5106;
	selp.u64 	%rd5109, 1, 0, %p1823;
	add.s64 	%rd864, %rd5104, %rd5108;
	setp.lt.u64 	%p1824, %rd864, %rd5104;
	selp.u64 	%rd5110, 1, 0, %p1824;
	add.s64 	%rd5111, %rd5107, %rd5109;
	add.s64 	%rd5112, %rd5111, %rd5110;
	ld.const.u64 	%rd5113, [BN254_P+24];
	mul.lo.s64 	%rd5114, %rd5113, %rd5090;
	mul.hi.u64 	%rd5115, %rd5090, %rd5113;
	add.s64 	%rd5116, %rd5114, %rd7224;
	setp.lt.u64 	%p1825, %rd5116, %rd5114;
	selp.u64 	%rd5117, 1, 0, %p1825;
	add.s64 	%rd865, %rd5112, %rd5116;
	setp.lt.u64 	%p1826, %rd865, %rd5112;
	selp.u64 	%rd5118, 1, 0, %p1826;
	add.s64 	%rd5119, %rd5115, %rd5117;
	add.s64 	%rd866, %rd5119, %rd5118;
	setp.eq.s64 	%p1827, %rd866, 0;
	@%p1827 bra 	$L__BB2_209;
	add.s64 	%rd867, %rd7225, %rd866;
	setp.lt.u64 	%p1828, %rd867, %rd7225;
	selp.u64 	%rd5120, 1, 0, %p1828;
	add.s64 	%rd7226, %rd7226, %rd5120;
	mov.u64 	%rd7225, %rd867;
$L__BB2_209:
	ld.const.u64 	%rd5121, [BN254_INV];
	mul.lo.s64 	%rd5122, %rd5121, %rd863;
	ld.const.u64 	%rd5123, [BN254_P];
	mul.lo.s64 	%rd5124, %rd5122, %rd5123;
	mul.hi.u64 	%rd5125, %rd5122, %rd5123;
	not.b64 	%rd5126, %rd5124;
	setp.gt.u64 	%p1830, %rd863, %rd5126;
	selp.u64 	%rd5127, 1, 0, %p1830;
	add.s64 	%rd5128, %rd5125, %rd5127;
	ld.const.u64 	%rd5129, [BN254_P+8];
	mul.lo.s64 	%rd5130, %rd5129, %rd5122;
	mul.hi.u64 	%rd5131, %rd5122, %rd5129;
	add.s64 	%rd5132, %rd5130, %rd864;
	setp.lt.u64 	%p1831, %rd5132, %rd5130;
	selp.u64 	%rd5133, 1, 0, %p1831;
	add.s64 	%rd871, %rd5128, %rd5132;
	setp.lt.u64 	%p1832, %rd871, %rd5128;
	selp.u64 	%rd5134, 1, 0, %p1832;
	add.s64 	%rd5135, %rd5131, %rd5133;
	add.s64 	%rd5136, %rd5135, %rd5134;
	ld.const.u64 	%rd5137, [BN254_P+16];
	mul.lo.s64 	%rd5138, %rd5137, %rd5122;
	mul.hi.u64 	%rd5139, %rd5122, %rd5137;
	add.s64 	%rd5140, %rd5138, %rd865;
	setp.lt.u64 	%p1833, %rd5140, %rd5138;
	selp.u64 	%rd5141, 1, 0, %p1833;
	add.s64 	%rd872, %rd5136, %rd5140;
	setp.lt.u64 	%p1834, %rd872, %rd5136;
	selp.u64 	%rd5142, 1, 0, %p1834;
	add.s64 	%rd5143, %rd5139, %rd5141;
	add.s64 	%rd5144, %rd5143, %rd5142;
	ld.const.u64 	%rd5145, [BN254_P+24];
	mul.lo.s64 	%rd5146, %rd5145, %rd5122;
	mul.hi.u64 	%rd5147, %rd5122, %rd5145;
	add.s64 	%rd5148, %rd5146, %rd7225;
	setp.lt.u64 	%p1835, %rd5148, %rd5146;
	selp.u64 	%rd5149, 1, 0, %p1835;
	add.s64 	%rd873, %rd5144, %rd5148;
	setp.lt.u64 	%p1836, %rd873, %rd5144;
	selp.u64 	%rd5150, 1, 0, %p1836;
	add.s64 	%rd5151, %rd5147, %rd5149;
	add.s64 	%rd5152, %rd5151, %rd5150;
	add.s64 	%rd874, %rd7226, %rd5152;
	setp.lt.u64 	%p1837, %rd871, %rd5123;
	setp.lt.u64 	%p1838, %rd872, %rd5129;
	setp.eq.s64 	%p1839, %rd872, %rd5129;
	and.pred  	%p1840, %p1837, %p1839;
	or.pred  	%p1842, %p1838, %p1840;
	setp.lt.u64 	%p1843, %rd873, %rd5137;
	setp.eq.s64 	%p1844, %rd873, %rd5137;
	and.pred  	%p1845, %p1844, %p1842;
	or.pred  	%p106, %p1843, %p1845;
	setp.lt.u64 	%p1847, %rd874, %rd5145;
	mov.pred 	%p2784, 0;
	@%p1847 bra 	$L__BB2_211;
	not.pred 	%p1848, %p106;
	ld.const.u64 	%rd5153, [BN254_P+24];
	setp.ne.s64 	%p1849, %rd874, %rd5153;
	or.pred  	%p2784, %p1849, %p1848;
$L__BB2_211:
	ld.const.u64 	%rd5154, [BN254_P];
	selp.b64 	%rd5155, %rd5154, 0, %p2784;
	sub.s64 	%rd879, %rd871, %rd5155;
	setp.lt.u64 	%p1850, %rd871, %rd5154;
	selp.u64 	%rd5156, 1, 0, %p1850;
	ld.const.u64 	%rd5157, [BN254_P+8];
	add.s64 	%rd5158, %rd5157, %rd5156;
	selp.b64 	%rd5159, %rd5158, 0, %p2784;
	sub.s64 	%rd880, %rd872, %rd5159;
	setp.lt.u64 	%p1851, %rd872, %rd5157;
	setp.eq.s64 	%p1852, %rd872, %rd5157;
	and.pred  	%p1853, %p1850, %p1852;
	or.pred  	%p1855, %p1851, %p1853;
	selp.u64 	%rd5160, 1, 0, %p1855;
	ld.const.u64 	%rd5161, [BN254_P+16];
	add.s64 	%rd5162, %rd5161, %rd5160;
	selp.b64 	%rd5163, %rd5162, 0, %p2784;
	sub.s64 	%rd881, %rd873, %rd5163;
	selp.u64 	%rd5164, 1, 0, %p106;
	ld.const.u64 	%rd5165, [BN254_P+24];
	add.s64 	%rd5166, %rd5165, %rd5164;
	selp.b64 	%rd5167, %rd5166, 0, %p2784;
	sub.s64 	%rd882, %rd874, %rd5167;
	mul.lo.s64 	%rd5168, %rd879, %rd7219;
	mul.hi.u64 	%rd5169, %rd7219, %rd879;
	mul.lo.s64 	%rd5170, %rd880, %rd7219;
	mul.hi.u64 	%rd5171, %rd7219, %rd880;
	add.s64 	%rd5172, %rd5170, %rd5169;
	setp.lt.u64 	%p1856, %rd5172, %rd5170;
	selp.u64 	%rd5173, 1, 0, %p1856;
	add.s64 	%rd5174, %rd5171, %rd5173;
	mul.lo.s64 	%rd5175, %rd881, %rd7219;
	mul.hi.u64 	%rd5176, %rd7219, %rd881;
	add.s64 	%rd5177, %rd5175, %rd5174;
	setp.lt.u64 	%p1857, %rd5177, %rd5175;
	selp.u64 	%rd5178, 1, 0, %p1857;
	add.s64 	%rd5179, %rd5176, %rd5178;
	mul.lo.s64 	%rd5180, %rd882, %rd7219;
	mul.hi.u64 	%rd5181, %rd7219, %rd882;
	add.s64 	%rd5182, %rd5180, %rd5179;
	setp.lt.u64 	%p1858, %rd5182, %rd5180;
	selp.u64 	%rd5183, 1, 0, %p1858;
	add.s64 	%rd5184, %rd5181, %rd5183;
	mul.lo.s64 	%rd5185, %rd879, %rd7220;
	mul.hi.u64 	%rd5186, %rd7220, %rd879;
	add.s64 	%rd5187, %rd5185, %rd5172;
	setp.lt.u64 	%p1859, %rd5187, %rd5185;
	selp.u64 	%rd5188, 1, 0, %p1859;
	add.s64 	%rd5189, %rd5186, %rd5188;
	mul.lo.s64 	%rd5190, %rd880, %rd7220;
	mul.hi.u64 	%rd5191, %rd7220, %rd880;
	add.s64 	%rd5192, %rd5190, %rd5177;
	setp.lt.u64 	%p1860, %rd5192, %rd5190;
	selp.u64 	%rd5193, 1, 0, %p1860;
	add.s64 	%rd5194, %rd5192, %rd5189;
	setp.lt.u64 	%p1861, %rd5194, %rd5192;
	selp.u64 	%rd5195, 1, 0, %p1861;
	add.s64 	%rd5196, %rd5191, %rd5193;
	add.s64 	%rd5197, %rd5196, %rd5195;
	mul.lo.s64 	%rd5198, %rd881, %rd7220;
	mul.hi.u64 	%rd5199, %rd7220, %rd881;
	add.s64 	%rd5200, %rd5198, %rd5182;
	setp.lt.u64 	%p1862, %rd5200, %rd5198;
	selp.u64 	%rd5201, 1, 0, %p1862;
	add.s64 	%rd5202, %rd5200, %rd5197;
	setp.lt.u64 	%p1863, %rd5202, %rd5200;
	selp.u64 	%rd5203, 1, 0, %p1863;
	add.s64 	%rd5204, %rd5199, %rd5201;
	add.s64 	%rd5205, %rd5204, %rd5203;
	mul.lo.s64 	%rd5206, %rd882, %rd7220;
	mul.hi.u64 	%rd5207, %rd7220, %rd882;
	add.s64 	%rd5208, %rd5206, %rd5184;
	setp.lt.u64 	%p1864, %rd5208, %rd5206;
	selp.u64 	%rd5209, 1, 0, %p1864;
	add.s64 	%rd5210, %rd5208, %rd5205;
	setp.lt.u64 	%p1865, %rd5210, %rd5208;
	selp.u64 	%rd5211, 1, 0, %p1865;
	add.s64 	%rd5212, %rd5207, %rd5209;
	add.s64 	%rd5213, %rd5212, %rd5211;
	mul.lo.s64 	%rd5214, %rd879, %rd7221;
	mul.hi.u64 	%rd5215, %rd7221, %rd879;
	add.s64 	%rd5216, %rd5214, %rd5194;
	setp.lt.u64 	%p1866, %rd5216, %rd5214;
	selp.u64 	%rd5217, 1, 0, %p1866;
	add.s64 	%rd5218, %rd5215, %rd5217;
	mul.lo.s64 	%rd5219, %rd880, %rd7221;
	mul.hi.u64 	%rd5220, %rd7221, %rd880;
	add.s64 	%rd5221, %rd5219, %rd5202;
	setp.lt.u64 	%p1867, %rd5221, %rd5219;
	selp.u64 	%rd5222, 1, 0, %p1867;
	add.s64 	%rd5223, %rd5221, %rd5218;
	setp.lt.u64 	%p1868, %rd5223, %rd5221;
	selp.u64 	%rd5224, 1, 0, %p1868;
	add.s64 	%rd5225, %rd5220, %rd5222;
	add.s64 	%rd5226, %rd5225, %rd5224;
	mul.lo.s64 	%rd5227, %rd881, %rd7221;
	mul.hi.u64 	%rd5228, %rd7221, %rd881;
	add.s64 	%rd5229, %rd5227, %rd5210;
	setp.lt.u64 	%p1869, %rd5229, %rd5227;
	selp.u64 	%rd5230, 1, 0, %p1869;
	add.s64 	%rd5231, %rd5229, %rd5226;
	setp.lt.u64 	%p1870, %rd5231, %rd5229;
	selp.u64 	%rd5232, 1, 0, %p1870;
	add.s64 	%rd5233, %rd5228, %rd5230;
	add.s64 	%rd5234, %rd5233, %rd5232;
	mul.lo.s64 	%rd5235, %rd882, %rd7221;
	mul.hi.u64 	%rd5236, %rd7221, %rd882;
	add.s64 	%rd5237, %rd5235, %rd5213;
	setp.lt.u64 	%p1871, %rd5237, %rd5235;
	selp.u64 	%rd5238, 1, 0, %p1871;
	add.s64 	%rd5239, %rd5237, %rd5234;
	setp.lt.u64 	%p1872, %rd5239, %rd5237;
	selp.u64 	%rd5240, 1, 0, %p1872;
	add.s64 	%rd5241, %rd5236, %rd5238;
	add.s64 	%rd5242, %rd5241, %rd5240;
	mul.lo.s64 	%rd5243, %rd879, %rd7222;
	mul.hi.u64 	%rd5244, %rd7222, %rd879;
	add.s64 	%rd5245, %rd5243, %rd5223;
	setp.lt.u64 	%p1873, %rd5245, %rd5243;
	selp.u64 	%rd5246, 1, 0, %p1873;
	add.s64 	%rd5247, %rd5244, %rd5246;
	mul.lo.s64 	%rd5248, %rd880, %rd7222;
	mul.hi.u64 	%rd5249, %rd7222, %rd880;
	add.s64 	%rd5250, %rd5248, %rd5231;
	setp.lt.u64 	%p1874, %rd5250, %rd5248;
	selp.u64 	%rd5251, 1, 0, %p1874;
	add.s64 	%rd7232, %rd5250, %rd5247;
	setp.lt.u64 	%p1875, %rd7232, %rd5250;
	selp.u64 	%rd5252, 1, 0, %p1875;
	add.s64 	%rd5253, %rd5249, %rd5251;
	add.s64 	%rd5254, %rd5253, %rd5252;
	mul.lo.s64 	%rd5255, %rd881, %rd7222;
	mul.hi.u64 	%rd5256, %rd7222, %rd881;
	add.s64 	%rd5257, %rd5255, %rd5239;
	setp.lt.u64 	%p1876, %rd5257, %rd5255;
	selp.u64 	%rd5258, 1, 0, %p1876;
	add.s64 	%rd7233, %rd5257, %rd5254;
	setp.lt.u64 	%p1877, %rd7233, %rd5257;
	selp.u64 	%rd5259, 1, 0, %p1877;
	add.s64 	%rd5260, %rd5256, %rd5258;
	add.s64 	%rd5261, %rd5260, %rd5259;
	mul.lo.s64 	%rd5262, %rd882, %rd7222;
	mul.hi.u64 	%rd5263, %rd7222, %rd882;
	add.s64 	%rd5264, %rd5262, %rd5242;
	setp.lt.u64 	%p1878, %rd5264, %rd5262;
	selp.u64 	%rd5265, 1, 0, %p1878;
	add.s64 	%rd7234, %rd5264, %rd5261;
	setp.lt.u64 	%p1879, %rd7234, %rd5264;
	selp.u64 	%rd5266, 1, 0, %p1879;
	add.s64 	%rd5267, %rd5263, %rd5265;
	add.s64 	%rd7235, %rd5267, %rd5266;
	ld.const.u64 	%rd5268, [BN254_INV];
	mul.lo.s64 	%rd5269, %rd5268, %rd5168;
	mul.lo.s64 	%rd5270, %rd5269, %rd5154;
	mul.hi.u64 	%rd5271, %rd5269, %rd5154;
	not.b64 	%rd5272, %rd5270;
	setp.gt.u64 	%p1880, %rd5168, %rd5272;
	selp.u64 	%rd5273, 1, 0, %p1880;
	add.s64 	%rd5274, %rd5271, %rd5273;
	mul.lo.s64 	%rd5275, %rd5157, %rd5269;
	mul.hi.u64 	%rd5276, %rd5269, %rd5157;
	add.s64 	%rd5277, %rd5275, %rd5187;
	setp.lt.u64 	%p1881, %rd5277, %rd5275;
	selp.u64 	%rd5278, 1, 0, %p1881;
	add.s64 	%rd887, %rd5274, %rd5277;
	setp.lt.u64 	%p1882, %rd887, %rd5274;
	selp.u64 	%rd5279, 1, 0, %p1882;
	add.s64 	%rd5280, %rd5276, %rd5278;
	add.s64 	%rd5281, %rd5280, %rd5279;
	mul.lo.s64 	%rd5282, %rd5161, %rd5269;
	mul.hi.u64 	%rd5283, %rd5269, %rd5161;
	add.s64 	%rd5284, %rd5282, %rd5216;
	setp.lt.u64 	%p1883, %rd5284, %rd5282;
	selp.u64 	%rd5285, 1, 0, %p1883;
	add.s64 	%rd888, %rd5281, %rd5284;
	setp.lt.u64 	%p1884, %rd888, %rd5281;
	selp.u64 	%rd5286, 1, 0, %p1884;
	add.s64 	%rd5287, %rd5283, %rd5285;
	add.s64 	%rd5288, %rd5287, %rd5286;
	mul.lo.s64 	%rd5289, %rd5165, %rd5269;
	mul.hi.u64 	%rd5290, %rd5269, %rd5165;
	add.s64 	%rd5291, %rd5289, %rd5245;
	setp.lt.u64 	%p1885, %rd5291, %rd5289;
	selp.u64 	%rd5292, 1, 0, %p1885;
	add.s64 	%rd889, %rd5288, %rd5291;
	setp.lt.u64 	%p1886, %rd889, %rd5288;
	selp.u64 	%rd5293, 1, 0, %p1886;
	add.s64 	%rd5294, %rd5290, %rd5292;
	add.s64 	%rd890, %rd5294, %rd5293;
	setp.ne.s64 	%p1887, %rd890, 0;
	@%p1887 bra 	$L__BB2_328;
$L__BB2_212:
	ld.const.u64 	%rd5297, [BN254_INV];
	mul.lo.s64 	%rd5298, %rd5297, %rd887;
	ld.const.u64 	%rd5299, [BN254_P];
	mul.lo.s64 	%rd5300, %rd5298, %rd5299;
	mul.hi.u64 	%rd5301, %rd5298, %rd5299;
	not.b64 	%rd5302, %rd5300;
	setp.gt.u64 	%p1891, %rd887, %rd5302;
	selp.u64 	%rd5303, 1, 0, %p1891;
	add.s64 	%rd5304, %rd5301, %rd5303;
	ld.const.u64 	%rd5305, [BN254_P+8];
	mul.lo.s64 	%rd5306, %rd5305, %rd5298;
	mul.hi.u64 	%rd5307, %rd5298, %rd5305;
	add.s64 	%rd5308, %rd5306, %rd888;
	setp.lt.u64 	%p1892, %rd5308, %rd5306;
	selp.u64 	%rd5309, 1, 0, %p1892;
	add.s64 	%rd895, %rd5304, %rd5308;
	setp.lt.u64 	%p1893, %rd895, %rd5304;
	selp.u64 	%rd5310, 1, 0, %p1893;
	add.s64 	%rd5311, %rd5307, %rd5309;
	add.s64 	%rd5312, %rd5311, %rd5310;
	ld.const.u64 	%rd5313, [BN254_P+16];
	mul.lo.s64 	%rd5314, %rd5313, %rd5298;
	mul.hi.u64 	%rd5315, %rd5298, %rd5313;
	add.s64 	%rd5316, %rd5314, %rd889;
	setp.lt.u64 	%p1894, %rd5316, %rd5314;
	selp.u64 	%rd5317, 1, 0, %p1894;
	add.s64 	%rd896, %rd5312, %rd5316;
	setp.lt.u64 	%p1895, %rd896, %rd5312;
	selp.u64 	%rd5318, 1, 0, %p1895;
	add.s64 	%rd5319, %rd5315, %rd5317;
	add.s64 	%rd5320, %rd5319, %rd5318;
	ld.const.u64 	%rd5321, [BN254_P+24];
	mul.lo.s64 	%rd5322, %rd5321, %rd5298;
	mul.hi.u64 	%rd5323, %rd5298, %rd5321;
	add.s64 	%rd5324, %rd5322, %rd7232;
	setp.lt.u64 	%p1896, %rd5324, %rd5322;
	selp.u64 	%rd5325, 1, 0, %p1896;
	add.s64 	%rd897, %rd5320, %rd5324;
	setp.lt.u64 	%p1897, %rd897, %rd5320;
	selp.u64 	%rd5326, 1, 0, %p1897;
	add.s64 	%rd5327, %rd5323, %rd5325;
	add.s64 	%rd898, %rd5327, %rd5326;
	setp.eq.s64 	%p1898, %rd898, 0;
	@%p1898 bra 	$L__BB2_215;
	add.s64 	%rd899, %rd7233, %rd898;
	setp.ge.u64 	%p1899, %rd899, %rd7233;
	mov.u64 	%rd7233, %rd899;
	@%p1899 bra 	$L__BB2_215;
	add.s64 	%rd7234, %rd7234, 1;
	setp.eq.s64 	%p1900, %rd7234, 0;
	selp.u64 	%rd5328, 1, 0, %p1900;
	add.s64 	%rd7235, %rd7235, %rd5328;
$L__BB2_215:
	ld.const.u64 	%rd5329, [BN254_INV];
	mul.lo.s64 	%rd5330, %rd5329, %rd895;
	ld.const.u64 	%rd5331, [BN254_P];
	mul.lo.s64 	%rd5332, %rd5330, %rd5331;
	mul.hi.u64 	%rd5333, %rd5330, %rd5331;
	not.b64 	%rd5334, %rd5332;
	setp.gt.u64 	%p1901, %rd895, %rd5334;
	selp.u64 	%rd5335, 1, 0, %p1901;
	add.s64 	%rd5336, %rd5333, %rd5335;
	ld.const.u64 	%rd5337, [BN254_P+8];
	mul.lo.s64 	%rd5338, %rd5337, %rd5330;
	mul.hi.u64 	%rd5339, %rd5330, %rd5337;
	add.s64 	%rd5340, %rd5338, %rd896;
	setp.lt.u64 	%p1902, %rd5340, %rd5338;
	selp.u64 	%rd5341, 1, 0, %p1902;
	add.s64 	%rd905, %rd5336, %rd5340;
	setp.lt.u64 	%p1903, %rd905, %rd5336;
	selp.u64 	%rd5342, 1, 0, %p1903;
	add.s64 	%rd5343, %rd5339, %rd5341;
	add.s64 	%rd5344, %rd5343, %rd5342;
	ld.const.u64 	%rd5345, [BN254_P+16];
	mul.lo.s64 	%rd5346, %rd5345, %rd5330;
	mul.hi.u64 	%rd5347, %rd5330, %rd5345;
	add.s64 	%rd5348, %rd5346, %rd897;
	setp.lt.u64 	%p1904, %rd5348, %rd5346;
	selp.u64 	%rd5349, 1, 0, %p1904;
	add.s64 	%rd906, %rd5344, %rd5348;
	setp.lt.u64 	%p1905, %rd906, %rd5344;
	selp.u64 	%rd5350, 1, 0, %p1905;
	add.s64 	%rd5351, %rd5347, %rd5349;
	add.s64 	%rd5352, %rd5351, %rd5350;
	ld.const.u64 	%rd5353, [BN254_P+24];
	mul.lo.s64 	%rd5354, %rd5353, %rd5330;
	mul.hi.u64 	%rd5355, %rd5330, %rd5353;
	add.s64 	%rd5356, %rd5354, %rd7233;
	setp.lt.u64 	%p1906, %rd5356, %rd5354;
	selp.u64 	%rd5357, 1, 0, %p1906;
	add.s64 	%rd907, %rd5352, %rd5356;
	setp.lt.u64 	%p1907, %rd907, %rd5352;
	selp.u64 	%rd5358, 1, 0, %p1907;
	add.s64 	%rd5359, %rd5355, %rd5357;
	add.s64 	%rd908, %rd5359, %rd5358;
	setp.eq.s64 	%p1908, %rd908, 0;
	@%p1908 bra 	$L__BB2_217;
	add.s64 	%rd909, %rd7234, %rd908;
	setp.lt.u64 	%p1909, %rd909, %rd7234;
	selp.u64 	%rd5360, 1, 0, %p1909;
	add.s64 	%rd7235, %rd7235, %rd5360;
	mov.u64 	%rd7234, %rd909;
$L__BB2_217:
	ld.const.u64 	%rd5361, [BN254_INV];
	mul.lo.s64 	%rd5362, %rd5361, %rd905;
	ld.const.u64 	%rd5363, [BN254_P];
	mul.lo.s64 	%rd5364, %rd5362, %rd5363;
	mul.hi.u64 	%rd5365, %rd5362, %rd5363;
	not.b64 	%rd5366, %rd5364;
	setp.gt.u64 	%p1911, %rd905, %rd5366;
	selp.u64 	%rd5367, 1, 0, %p1911;
	add.s64 	%rd5368, %rd5365, %rd5367;
	ld.const.u64 	%rd5369, [BN254_P+8];
	mul.lo.s64 	%rd5370, %rd5369, %rd5362;
	mul.hi.u64 	%rd5371, %rd5362, %rd5369;
	add.s64 	%rd5372, %rd5370, %rd906;
	setp.lt.u64 	%p1912, %rd5372, %rd5370;
	selp.u64 	%rd5373, 1, 0, %p1912;
	add.s64 	%rd913, %rd5368, %rd5372;
	setp.lt.u64 	%p1913, %rd913, %rd5368;
	selp.u64 	%rd5374, 1, 0, %p1913;
	add.s64 	%rd5375, %rd5371, %rd5373;
	add.s64 	%rd5376, %rd5375, %rd5374;
	ld.const.u64 	%rd5377, [BN254_P+16];
	mul.lo.s64 	%rd5378, %rd5377, %rd5362;
	mul.hi.u64 	%rd5379, %rd5362, %rd5377;
	add.s64 	%rd5380, %rd5378, %rd907;
	setp.lt.u64 	%p1914, %rd5380, %rd5378;
	selp.u64 	%rd5381, 1, 0, %p1914;
	add.s64 	%rd914, %rd5376, %rd5380;
	setp.lt.u64 	%p1915, %rd914, %rd5376;
	selp.u64 	%rd5382, 1, 0, %p1915;
	add.s64 	%rd5383, %rd5379, %rd5381;
	add.s64 	%rd5384, %rd5383, %rd5382;
	ld.const.u64 	%rd5385, [BN254_P+24];
	mul.lo.s64 	%rd5386, %rd5385, %rd5362;
	mul.hi.u64 	%rd5387, %rd5362, %rd5385;
	add.s64 	%rd5388, %rd5386, %rd7234;
	setp.lt.u64 	%p1916, %rd5388, %rd5386;
	selp.u64 	%rd5389, 1, 0, %p1916;
	add.s64 	%rd915, %rd5384, %rd5388;
	setp.lt.u64 	%p1917, %rd915, %rd5384;
	selp.u64 	%rd5390, 1, 0, %p1917;
	add.s64 	%rd5391, %rd5387, %rd5389;
	add.s64 	%rd5392, %rd5391, %rd5390;
	add.s64 	%rd916, %rd7235, %rd5392;
	setp.lt.u64 	%p1918, %rd913, %rd5363;
	setp.lt.u64 	%p1919, %rd914, %rd5369;
	setp.eq.s64 	%p1920, %rd914, %rd5369;
	and.pred  	%p1921, %p1918, %p1920;
	or.pred  	%p1923, %p1919, %p1921;
	setp.lt.u64 	%p1924, %rd915, %rd5377;
	setp.eq.s64 	%p1925, %rd915, %rd5377;
	and.pred  	%p1926, %p1925, %p1923;
	or.pred  	%p109, %p1924, %p1926;
	setp.lt.u64 	%p1928, %rd916, %rd5385;
	mov.pred 	%p2785, 0;
	@%p1928 bra 	$L__BB2_219;
	not.pred 	%p1929, %p109;
	ld.const.u64 	%rd5393, [BN254_P+24];
	setp.ne.s64 	%p1930, %rd916, %rd5393;
	or.pred  	%p2785, %p1930, %p1929;
$L__BB2_219:
	ld.const.u64 	%rd5394, [BN254_P];
	selp.b64 	%rd5395, %rd5394, 0, %p2785;
	sub.s64 	%rd921, %rd913, %rd5395;
	setp.lt.u64 	%p1931, %rd913, %rd5394;
	selp.u64 	%rd5396, 1, 0, %p1931;
	ld.const.u64 	%rd5397, [BN254_P+8];
	add.s64 	%rd5398, %rd5397, %rd5396;
	selp.b64 	%rd5399, %rd5398, 0, %p2785;
	sub.s64 	%rd922, %rd914, %rd5399;
	setp.lt.u64 	%p1932, %rd914, %rd5397;
	setp.eq.s64 	%p1933, %rd914, %rd5397;
	and.pred  	%p1934, %p1931, %p1933;
	or.pred  	%p1936, %p1932, %p1934;
	selp.u64 	%rd5400, 1, 0, %p1936;
	ld.const.u64 	%rd5401, [BN254_P+16];
	add.s64 	%rd5402, %rd5401, %rd5400;
	selp.b64 	%rd5403, %rd5402, 0, %p2785;
	sub.s64 	%rd923, %rd915, %rd5403;
	selp.u64 	%rd5404, 1, 0, %p109;
	ld.const.u64 	%rd5405, [BN254_P+24];
	add.s64 	%rd5406, %rd5405, %rd5404;
	selp.b64 	%rd5407, %rd5406, 0, %p2785;
	sub.s64 	%rd924, %rd916, %rd5407;
	sub.s64 	%rd7241, %rd824, %rd742;
	setp.lt.u64 	%p1937, %rd824, %rd742;
	selp.s64 	%rd5408, -1, 0, %p1937;
	add.s64 	%rd5409, %rd825, %rd5408;
	sub.s64 	%rd7242, %rd5409, %rd743;
	setp.lt.u64 	%p1938, %rd825, %rd743;
	setp.eq.s64 	%p1939, %rd825, %rd743;
	and.pred  	%p1940, %p1937, %p1939;
	or.pred  	%p1941, %p1938, %p1940;
	selp.s64 	%rd5410, -1, 0, %p1941;
	sub.s64 	%rd5411, %rd826, %rd744;
	add.s64 	%rd7243, %rd5411, %rd5410;
	setp.lt.u64 	%p1942, %rd826, %rd744;
	setp.eq.s64 	%p1943, %rd826, %rd744;
	and.pred  	%p1944, %p1941, %p1943;
	or.pred  	%p1945, %p1942, %p1944;
	not.pred 	%p1946, %p1945;
	selp.s64 	%rd5412, -1, 0, %p1945;
	sub.s64 	%rd5413, %rd827, %rd745;
	add.s64 	%rd7244, %rd5413, %rd5412;
	setp.ge.u64 	%p1947, %rd827, %rd745;
	setp.ne.s64 	%p1948, %rd827, %rd745;
	or.pred  	%p1949, %p1948, %p1946;
	and.pred  	%p1950, %p1947, %p1949;
	@%p1950 bra 	$L__BB2_221;
	ld.const.u64 	%rd5414, [BN254_P];
	add.s64 	%rd7241, %rd5414, %rd7241;
	setp.lt.u64 	%p1951, %rd7241, %rd5414;
	selp.u64 	%rd5415, 1, 0, %p1951;
	ld.const.u64 	%rd5416, [BN254_P+8];
	add.s64 	%rd5417, %rd5416, %rd7242;
	add.s64 	%rd930, %rd5417, %rd5415;
	setp.lt.u64 	%p1952, %rd930, %rd7242;
	setp.eq.s64 	%p1953, %rd930, %rd7242;
	and.pred  	%p1954, %p1951, %p1953;
	or.pred  	%p1956, %p1952, %p1954;
	selp.u64 	%rd5418, 1, 0, %p1956;
	ld.const.u64 	%rd5419, [BN254_P+16];
	add.s64 	%rd5420, %rd5419, %rd7243;
	add.s64 	%rd931, %rd5420, %rd5418;
	setp.lt.u64 	%p1957, %rd931, %rd7243;
	setp.eq.s64 	%p1958, %rd931, %rd7243;
	and.pred  	%p1959, %p1956, %p1958;
	or.pred  	%p1961, %p1957, %p1959;
	selp.u64 	%rd5421, 1, 0, %p1961;
	ld.const.u64 	%rd5422, [BN254_P+24];
	add.s64 	%rd5423, %rd5422, %rd7244;
	add.s64 	%rd7244, %rd5423, %rd5421;
	mov.u64 	%rd7242, %rd930;
	mov.u64 	%rd7243, %rd931;
$L__BB2_221:
	shl.b64 	%rd937, %rd7241, 1;
	setp.lt.s64 	%p1963, %rd7241, 0;
	mov.b64 	{%r75, %r76}, %rd7242;
	mov.b64 	{%r77, %r78}, %rd7241;
	shf.l.wrap.b32 	%r79, %r78, %r75, 1;
	shf.l.wrap.b32 	%r80, %r75, %r76, 1;
	mov.b64 	%rd938, {%r79, %r80};
	setp.lt.u64 	%p1964, %rd938, %rd7242;
	setp.eq.s64 	%p1965, %rd938, %rd7242;
	and.pred  	%p1966, %p1963, %p1965;
	or.pred  	%p1967, %p1964, %p1966;
	selp.u64 	%rd5424, 1, 0, %p1967;
	shl.b64 	%rd5425, %rd7243, 1;
	or.b64  	%rd939, %rd5425, %rd5424;
	setp.lt.u64 	%p1968, %rd939, %rd7243;
	setp.eq.s64 	%p1969, %rd939, %rd7243;
	and.pred  	%p1970, %p1967, %p1969;
	or.pred  	%p112, %p1968, %p1970;
	selp.u64 	%rd5426, 1, 0, %p112;
	shl.b64 	%rd5427, %rd7244, 1;
	or.b64  	%rd940, %rd5427, %rd5426;
	setp.lt.u64 	%p1971, %rd940, %rd7244;
	mov.pred 	%p2786, -1;
	@%p1971 bra 	$L__BB2_223;
	setp.eq.s64 	%p1972, %rd940, %rd7244;
	and.pred  	%p2786, %p112, %p1972;
$L__BB2_223:
	ld.const.u64 	%rd5428, [BN254_P];
	setp.lt.u64 	%p1974, %rd937, %rd5428;
	ld.const.u64 	%rd5429, [BN254_P+8];
	setp.lt.u64 	%p1975, %rd938, %rd5429;
	setp.eq.s64 	%p1976, %rd938, %rd5429;
	and.pred  	%p1977, %p1974, %p1976;
	or.pred  	%p1979, %p1975, %p1977;
	ld.const.u64 	%rd5430, [BN254_P+16];
	setp.lt.u64 	%p1980, %rd939, %rd5430;
	setp.eq.s64 	%p1981, %rd939, %rd5430;
	and.pred  	%p1982, %p1981, %p1979;
	or.pred  	%p115, %p1980, %p1982;
	ld.const.u64 	%rd5431, [BN254_P+24];
	setp.lt.u64 	%p1984, %rd940, %rd5431;
	mov.pred 	%p2787, 0;
	@%p1984 bra 	$L__BB2_225;
	not.pred 	%p1985, %p115;
	ld.const.u64 	%rd5432, [BN254_P+24];
	setp.ne.s64 	%p1986, %rd940, %rd5432;
	or.pred  	%p2787, %p1986, %p1985;
$L__BB2_225:
	or.pred  	%p1987, %p2786, %p2787;
	ld.const.u64 	%rd5433, [BN254_P];
	selp.b64 	%rd5434, %rd5433, 0, %p1987;
	sub.s64 	%rd941, %rd937, %rd5434;
	setp.lt.u64 	%p1988, %rd937, %rd5433;
	selp.u64 	%rd5435, 1, 0, %p1988;
	ld.const.u64 	%rd5436, [BN254_P+8];
	add.s64 	%rd5437, %rd5436, %rd5435;
	selp.b64 	%rd5438, %rd5437, 0, %p1987;
	sub.s64 	%rd942, %rd938, %rd5438;
	setp.lt.u64 	%p1989, %rd938, %rd5436;
	setp.eq.s64 	%p1990, %rd938, %rd5436;
	and.pred  	%p1991, %p1988, %p1990;
	or.pred  	%p1993, %p1989, %p1991;
	selp.u64 	%rd5439, 1, 0, %p1993;
	ld.const.u64 	%rd5440, [BN254_P+16];
	add.s64 	%rd5441, %rd5440, %rd5439;
	selp.b64 	%rd5442, %rd5441, 0, %p1987;
	sub.s64 	%rd943, %rd939, %rd5442;
	selp.u64 	%rd5443, 1, 0, %p115;
	ld.const.u64 	%rd5444, [BN254_P+24];
	add.s64 	%rd5445, %rd5444, %rd5443;
	selp.b64 	%rd5446, %rd5445, 0, %p1987;
	sub.s64 	%rd944, %rd940, %rd5446;
	mul.lo.s64 	%rd5447, %rd879, %rd614;
	mul.hi.u64 	%rd5448, %rd614, %rd879;
	mul.lo.s64 	%rd5449, %rd880, %rd614;
	mul.hi.u64 	%rd5450, %rd614, %rd880;
	add.s64 	%rd5451, %rd5449, %rd5448;
	setp.lt.u64 	%p1994, %rd5451, %rd5449;
	selp.u64 	%rd5452, 1, 0, %p1994;
	add.s64 	%rd5453, %rd5450, %rd5452;
	mul.lo.s64 	%rd5454, %rd881, %rd614;
	mul.hi.u64 	%rd5455, %rd614, %rd881;
	add.s64 	%rd5456, %rd5454, %rd5453;
	setp.lt.u64 	%p1995, %rd5456, %rd5454;
	selp.u64 	%rd5457, 1, 0, %p1995;
	add.s64 	%rd5458, %rd5455, %rd5457;
	mul.lo.s64 	%rd5459, %rd882, %rd614;
	mul.hi.u64 	%rd5460, %rd614, %rd882;
	add.s64 	%rd5461, %rd5459, %rd5458;
	setp.lt.u64 	%p1996, %rd5461, %rd5459;
	selp.u64 	%rd5462, 1, 0, %p1996;
	add.s64 	%rd5463, %rd5460, %rd5462;
	mul.lo.s64 	%rd5464, %rd879, %rd615;
	mul.hi.u64 	%rd5465, %rd615, %rd879;
	add.s64 	%rd5466, %rd5464, %rd5451;
	setp.lt.u64 	%p1997, %rd5466, %rd5464;
	selp.u64 	%rd5467, 1, 0, %p1997;
	add.s64 	%rd5468, %rd5465, %rd5467;
	mul.lo.s64 	%rd5469, %rd880, %rd615;
	mul.hi.u64 	%rd5470, %rd615, %rd880;
	add.s64 	%rd5471, %rd5469, %rd5456;
	setp.lt.u64 	%p1998, %rd5471, %rd5469;
	selp.u64 	%rd5472, 1, 0, %p1998;
	add.s64 	%rd5473, %rd5471, %rd5468;
	setp.lt.u64 	%p1999, %rd5473, %rd5471;
	selp.u64 	%rd5474, 1, 0, %p1999;
	add.s64 	%rd5475, %rd5470, %rd5472;
	add.s64 	%rd5476, %rd5475, %rd5474;
	mul.lo.s64 	%rd5477, %rd881, %rd615;
	mul.hi.u64 	%rd5478, %rd615, %rd881;
	add.s64 	%rd5479, %rd5477, %rd5461;
	setp.lt.u64 	%p2000, %rd5479, %rd5477;
	selp.u64 	%rd5480, 1, 0, %p2000;
	add.s64 	%rd5481, %rd5479, %rd5476;
	setp.lt.u64 	%p2001, %rd5481, %rd5479;
	selp.u64 	%rd5482, 1, 0, %p2001;
	add.s64 	%rd5483, %rd5478, %rd5480;
	add.s64 	%rd5484, %rd5483, %rd5482;
	mul.lo.s64 	%rd5485, %rd882, %rd615;
	mul.hi.u64 	%rd5486, %rd615, %rd882;
	add.s64 	%rd5487, %rd5485, %rd5463;
	setp.lt.u64 	%p2002, %rd5487, %rd5485;
	selp.u64 	%rd5488, 1, 0, %p2002;
	add.s64 	%rd5489, %rd5487, %rd5484;
	setp.lt.u64 	%p2003, %rd5489, %rd5487;
	selp.u64 	%rd5490, 1, 0, %p2003;
	add.s64 	%rd5491, %rd5486, %rd5488;
	add.s64 	%rd5492, %rd5491, %rd5490;
	mul.lo.s64 	%rd5493, %rd879, %rd616;
	mul.hi.u64 	%rd5494, %rd616, %rd879;
	add.s64 	%rd5495, %rd5493, %rd5473;
	setp.lt.u64 	%p2004, %rd5495, %rd5493;
	selp.u64 	%rd5496, 1, 0, %p2004;
	add.s64 	%rd5497, %rd5494, %rd5496;
	mul.lo.s64 	%rd5498, %rd880, %rd616;
	mul.hi.u64 	%rd5499, %rd616, %rd880;
	add.s64 	%rd5500, %rd5498, %rd5481;
	setp.lt.u64 	%p2005, %rd5500, %rd5498;
	selp.u64 	%rd5501, 1, 0, %p2005;
	add.s64 	%rd5502, %rd5500, %rd5497;
	setp.lt.u64 	%p2006, %rd5502, %rd5500;
	selp.u64 	%rd5503, 1, 0, %p2006;
	add.s64 	%rd5504, %rd5499, %rd5501;
	add.s64 	%rd5505, %rd5504, %rd5503;
	mul.lo.s64 	%rd5506, %rd881, %rd616;
	mul.hi.u64 	%rd5507, %rd616, %rd881;
	add.s64 	%rd5508, %rd5506, %rd5489;
	setp.lt.u64 	%p2007, %rd5508, %rd5506;
	selp.u64 	%rd5509, 1, 0, %p2007;
	add.s64 	%rd5510, %rd5508, %rd5505;
	setp.lt.u64 	%p2008, %rd5510, %rd5508;
	selp.u64 	%rd5511, 1, 0, %p2008;
	add.s64 	%rd5512, %rd5507, %rd5509;
	add.s64 	%rd5513, %rd5512, %rd5511;
	mul.lo.s64 	%rd5514, %rd882, %rd616;
	mul.hi.u64 	%rd5515, %rd616, %rd882;
	add.s64 	%rd5516, %rd5514, %rd5492;
	setp.lt.u64 	%p2009, %rd5516, %rd5514;
	selp.u64 	%rd5517, 1, 0, %p2009;
	add.s64 	%rd5518, %rd5516, %rd5513;
	setp.lt.u64 	%p2010, %rd5518, %rd5516;
	selp.u64 	%rd5519, 1, 0, %p2010;
	add.s64 	%rd5520, %rd5515, %rd5517;
	add.s64 	%rd5521, %rd5520, %rd5519;
	mul.lo.s64 	%rd5522, %rd879, %rd617;
	mul.hi.u64 	%rd5523, %rd617, %rd879;
	add.s64 	%rd5524, %rd5522, %rd5502;
	setp.lt.u64 	%p2011, %rd5524, %rd5522;
	selp.u64 	%rd5525, 1, 0, %p2011;
	add.s64 	%rd5526, %rd5523, %rd5525;
	mul.lo.s64 	%rd5527, %rd880, %rd617;
	mul.hi.u64 	%rd5528, %rd617, %rd880;
	add.s64 	%rd5529, %rd5527, %rd5510;
	setp.lt.u64 	%p2012, %rd5529, %rd5527;
	selp.u64 	%rd5530, 1, 0, %p2012;
	add.s64 	%rd7245, %rd5529, %rd5526;
	setp.lt.u64 	%p2013, %rd7245, %rd5529;
	selp.u64 	%rd5531, 1, 0, %p2013;
	add.s64 	%rd5532, %rd5528, %rd5530;
	add.s64 	%rd5533, %rd5532, %rd5531;
	mul.lo.s64 	%rd5534, %rd881, %rd617;
	mul.hi.u64 	%rd5535, %rd617, %rd881;
	add.s64 	%rd5536, %rd5534, %rd5518;
	setp.lt.u64 	%p2014, %rd5536, %rd5534;
	selp.u64 	%rd5537, 1, 0, %p2014;
	add.s64 	%rd7246, %rd5536, %rd5533;
	setp.lt.u64 	%p2015, %rd7246, %rd5536;
	selp.u64 	%rd5538, 1, 0, %p2015;
	add.s64 	%rd5539, %rd5535, %rd5537;
	add.s64 	%rd5540, %rd5539, %rd5538;
	mul.lo.s64 	%rd5541, %rd882, %rd617;
	mul.hi.u64 	%rd5542, %rd617, %rd882;
	add.s64 	%rd5543, %rd5541, %rd5521;
	setp.lt.u64 	%p2016, %rd5543, %rd5541;
	selp.u64 	%rd5544, 1, 0, %p2016;
	add.s64 	%rd7247, %rd5543, %rd5540;
	setp.lt.u64 	%p2017, %rd7247, %rd5543;
	selp.u64 	%rd5545, 1, 0, %p2017;
	add.s64 	%rd5546, %rd5542, %rd5544;
	add.s64 	%rd7248, %rd5546, %rd5545;
	ld.const.u64 	%rd5547, [BN254_INV];
	mul.lo.s64 	%rd5548, %rd5547, %rd5447;
	mul.lo.s64 	%rd5549, %rd5548, %rd5433;
	mul.hi.u64 	%rd5550, %rd5548, %rd5433;
	not.b64 	%rd5551, %rd5549;
	setp.gt.u64 	%p2018, %rd5447, %rd5551;
	selp.u64 	%rd5552, 1, 0, %p2018;
	add.s64 	%rd5553, %rd5550, %rd5552;
	mul.lo.s64 	%rd5554, %rd5436, %rd5548;
	mul.hi.u64 	%rd5555, %rd5548, %rd5436;
	add.s64 	%rd5556, %rd5554, %rd5466;
	setp.lt.u64 	%p2019, %rd5556, %rd5554;
	selp.u64 	%rd5557, 1, 0, %p2019;
	add.s64 	%rd949, %rd5553, %rd5556;
	setp.lt.u64 	%p2020, %rd949, %rd5553;
	selp.u64 	%rd5558, 1, 0, %p2020;
	add.s64 	%rd5559, %rd5555, %rd5557;
	add.s64 	%rd5560, %rd5559, %rd5558;
	mul.lo.s64 	%rd5561, %rd5440, %rd5548;
	mul.hi.u64 	%rd5562, %rd5548, %rd5440;
	add.s64 	%rd5563, %rd5561, %rd5495;
	setp.lt.u64 	%p2021, %rd5563, %rd5561;
	selp.u64 	%rd5564, 1, 0, %p2021;
	add.s64 	%rd950, %rd5560, %rd5563;
	setp.lt.u64 	%p2022, %rd950, %rd5560;
	selp.u64 	%rd5565, 1, 0, %p2022;
	add.s64 	%rd5566, %rd5562, %rd5564;
	add.s64 	%rd5567, %rd5566, %rd5565;
	mul.lo.s64 	%rd5568, %rd5444, %rd5548;
	mul.hi.u64 	%rd5569, %rd5548, %rd5444;
	add.s64 	%rd5570, %rd5568, %rd5524;
	setp.lt.u64 	%p2023, %rd5570, %rd5568;
	selp.u64 	%rd5571, 1, 0, %p2023;
	add.s64 	%rd951, %rd5567, %rd5570;
	setp.lt.u64 	%p2024, %rd951, %rd5567;
	selp.u64 	%rd5572, 1, 0, %p2024;
	add.s64 	%rd5573, %rd5569, %rd5571;
	add.s64 	%rd952, %rd5573, %rd5572;
	setp.ne.s64 	%p2025, %rd952, 0;
	@%p2025 bra 	$L__BB2_331;
$L__BB2_226:
	ld.const.u64 	%rd5576, [BN254_INV];
	mul.lo.s64 	%rd5577, %rd5576, %rd949;
	ld.const.u64 	%rd5578, [BN254_P];
	mul.lo.s64 	%rd5579, %rd5577, %rd5578;
	mul.hi.u64 	%rd5580, %rd5577, %rd5578;
	not.b64 	%rd5581, %rd5579;
	setp.gt.u64 	%p2029, %rd949, %rd5581;
	selp.u64 	%rd5582, 1, 0, %p2029;
	add.s64 	%rd5583, %rd5580, %rd5582;
	ld.const.u64 	%rd5584, [BN254_P+8];
	mul.lo.s64 	%rd5585, %rd5584, %rd5577;
	mul.hi.u64 	%rd5586, %rd5577, %rd5584;
	add.s64 	%rd5587, %rd5585, %rd950;
	setp.lt.u64 	%p2030, %rd5587, %rd5585;
	selp.u64 	%rd5588, 1, 0, %p2030;
	add.s64 	%rd957, %rd5583, %rd5587;
	setp.lt.u64 	%p2031, %rd957, %rd5583;
	selp.u64 	%rd5589, 1, 0, %p2031;
	add.s64 	%rd5590, %rd5586, %rd5588;
	add.s64 	%rd5591, %rd5590, %rd5589;
	ld.const.u64 	%rd5592, [BN254_P+16];
	mul.lo.s64 	%rd5593, %rd5592, %rd5577;
	mul.hi.u64 	%rd5594, %rd5577, %rd5592;
	add.s64 	%rd5595, %rd5593, %rd951;
	setp.lt.u64 	%p2032, %rd5595, %rd5593;
	selp.u64 	%rd5596, 1, 0, %p2032;
	add.s64 	%rd958, %rd5591, %rd5595;
	setp.lt.u64 	%p2033, %rd958, %rd5591;
	selp.u64 	%rd5597, 1, 0, %p2033;
	add.s64 	%rd5598, %rd5594, %rd5596;
	add.s64 	%rd5599, %rd5598, %rd5597;
	ld.const.u64 	%rd5600, [BN254_P+24];
	mul.lo.s64 	%rd5601, %rd5600, %rd5577;
	mul.hi.u64 	%rd5602, %rd5577, %rd5600;
	add.s64 	%rd5603, %rd5601, %rd7245;
	setp.lt.u64 	%p2034, %rd5603, %rd5601;
	selp.u64 	%rd5604, 1, 0, %p2034;
	add.s64 	%rd959, %rd5599, %rd5603;
	setp.lt.u64 	%p2035, %rd959, %rd5599;
	selp.u64 	%rd5605, 1, 0, %p2035;
	add.s64 	%rd5606, %rd5602, %rd5604;
	add.s64 	%rd960, %rd5606, %rd5605;
	setp.eq.s64 	%p2036, %rd960, 0;
	@%p2036 bra 	$L__BB2_229;
	add.s64 	%rd961, %rd7246, %rd960;
	setp.ge.u64 	%p2037, %rd961, %rd7246;
	mov.u64 	%rd7246, %rd961;
	@%p2037 bra 	$L__BB2_229;
	add.s64 	%rd7247, %rd7247, 1;
	setp.eq.s64 	%p2038, %rd7247, 0;
	selp.u64 	%rd5607, 1, 0, %p2038;
	add.s64 	%rd7248, %rd7248, %rd5607;
$L__BB2_229:
	ld.const.u64 	%rd5608, [BN254_INV];
	mul.lo.s64 	%rd5609, %rd5608, %rd957;
	ld.const.u64 	%rd5610, [BN254_P];
	mul.lo.s64 	%rd5611, %rd5609, %rd5610;
	mul.hi.u64 	%rd5612, %rd5609, %rd5610;
	not.b64 	%rd5613, %rd5611;
	setp.gt.u64 	%p2039, %rd957, %rd5613;
	selp.u64 	%rd5614, 1, 0, %p2039;
	add.s64 	%rd5615, %rd5612, %rd5614;
	ld.const.u64 	%rd5616, [BN254_P+8];
	mul.lo.s64 	%rd5617, %rd5616, %rd5609;
	mul.hi.u64 	%rd5618, %rd5609, %rd5616;
	add.s64 	%rd5619, %rd5617, %rd958;
	setp.lt.u64 	%p2040, %rd5619, %rd5617;
	selp.u64 	%rd5620, 1, 0, %p2040;
	add.s64 	%rd967, %rd5615, %rd5619;
	setp.lt.u64 	%p2041, %rd967, %rd5615;
	selp.u64 	%rd5621, 1, 0, %p2041;
	add.s64 	%rd5622, %rd5618, %rd5620;
	add.s64 	%rd5623, %rd5622, %rd5621;
	ld.const.u64 	%rd5624, [BN254_P+16];
	mul.lo.s64 	%rd5625, %rd5624, %rd5609;
	mul.hi.u64 	%rd5626, %rd5609, %rd5624;
	add.s64 	%rd5627, %rd5625, %rd959;
	setp.lt.u64 	%p2042, %rd5627, %rd5625;
	selp.u64 	%rd5628, 1, 0, %p2042;
	add.s64 	%rd968, %rd5623, %rd5627;
	setp.lt.u64 	%p2043, %rd968, %rd5623;
	selp.u64 	%rd5629, 1, 0, %p2043;
	add.s64 	%rd5630, %rd5626, %rd5628;
	add.s64 	%rd5631, %rd5630, %rd5629;
	ld.const.u64 	%rd5632, [BN254_P+24];
	mul.lo.s64 	%rd5633, %rd5632, %rd5609;
	mul.hi.u64 	%rd5634, %rd5609, %rd5632;
	add.s64 	%rd5635, %rd5633, %rd7246;
	setp.lt.u64 	%p2044, %rd5635, %rd5633;
	selp.u64 	%rd5636, 1, 0, %p2044;
	add.s64 	%rd969, %rd5631, %rd5635;
	setp.lt.u64 	%p2045, %rd969, %rd5631;
	selp.u64 	%rd5637, 1, 0, %p2045;
	add.s64 	%rd5638, %rd5634, %rd5636;
	add.s64 	%rd970, %rd5638, %rd5637;
	setp.eq.s64 	%p2046, %rd970, 0;
	@%p2046 bra 	$L__BB2_231;
	add.s64 	%rd971, %rd7247, %rd970;
	setp.lt.u64 	%p2047, %rd971, %rd7247;
	selp.u64 	%rd5639, 1, 0, %p2047;
	add.s64 	%rd7248, %rd7248, %rd5639;
	mov.u64 	%rd7247, %rd971;
$L__BB2_231:
	ld.const.u64 	%rd5640, [BN254_INV];
	mul.lo.s64 	%rd5641, %rd5640, %rd967;
	ld.const.u64 	%rd5642, [BN254_P];
	mul.lo.s64 	%rd5643, %rd5641, %rd5642;
	mul.hi.u64 	%rd5644, %rd5641, %rd5642;
	not.b64 	%rd5645, %rd5643;
	setp.gt.u64 	%p2049, %rd967, %rd5645;
	selp.u64 	%rd5646, 1, 0, %p2049;
	add.s64 	%rd5647, %rd5644, %rd5646;
	ld.const.u64 	%rd5648, [BN254_P+8];
	mul.lo.s64 	%rd5649, %rd5648, %rd5641;
	mul.hi.u64 	%rd5650, %rd5641, %rd5648;
	add.s64 	%rd5651, %rd5649, %rd968;
	setp.lt.u64 	%p2050, %rd5651, %rd5649;
	selp.u64 	%rd5652, 1, 0, %p2050;
	add.s64 	%rd975, %rd5647, %rd5651;
	setp.lt.u64 	%p2051, %rd975, %rd5647;
	selp.u64 	%rd5653, 1, 0, %p2051;
	add.s64 	%rd5654, %rd5650, %rd5652;
	add.s64 	%rd5655, %rd5654, %rd5653;
	ld.const.u64 	%rd5656, [BN254_P+16];
	mul.lo.s64 	%rd5657, %rd5656, %rd5641;
	mul.hi.u64 	%rd5658, %rd5641, %rd5656;
	add.s64 	%rd5659, %rd5657, %rd969;
	setp.lt.u64 	%p2052, %rd5659, %rd5657;
	selp.u64 	%rd5660, 1, 0, %p2052;
	add.s64 	%rd976, %rd5655, %rd5659;
	setp.lt.u64 	%p2053, %rd976, %rd5655;
	selp.u64 	%rd5661, 1, 0, %p2053;
	add.s64 	%rd5662, %rd5658, %rd5660;
	add.s64 	%rd5663, %rd5662, %rd5661;
	ld.const.u64 	%rd5664, [BN254_P+24];
	mul.lo.s64 	%rd5665, %rd5664, %rd5641;
	mul.hi.u64 	%rd5666, %rd5641, %rd5664;
	add.s64 	%rd5667, %rd5665, %rd7247;
	setp.lt.u64 	%p2054, %rd5667, %rd5665;
	selp.u64 	%rd5668, 1, 0, %p2054;
	add.s64 	%rd977, %rd5663, %rd5667;
	setp.lt.u64 	%p2055, %rd977, %rd5663;
	selp.u64 	%rd5669, 1, 0, %p2055;
	add.s64 	%rd5670, %rd5666, %rd5668;
	add.s64 	%rd5671, %rd5670, %rd5669;
	add.s64 	%rd978, %rd7248, %rd5671;
	setp.lt.u64 	%p2056, %rd975, %rd5642;
	setp.lt.u64 	%p2057, %rd976, %rd5648;
	setp.eq.s64 	%p2058, %rd976, %rd5648;
	and.pred  	%p2059, %p2056, %p2058;
	or.pred  	%p2061, %p2057, %p2059;
	setp.lt.u64 	%p2062, %rd977, %rd5656;
	setp.eq.s64 	%p2063, %rd977, %rd5656;
	and.pred  	%p2064, %p2063, %p2061;
	or.pred  	%p118, %p2062, %p2064;
	setp.lt.u64 	%p2066, %rd978, %rd5664;
	mov.pred 	%p2788, 0;
	@%p2066 bra 	$L__BB2_233;
	not.pred 	%p2067, %p118;
	ld.const.u64 	%rd5672, [BN254_P+24];
	setp.ne.s64 	%p2068, %rd978, %rd5672;
	or.pred  	%p2788, %p2068, %p2067;
$L__BB2_233:
	ld.const.u64 	%rd5673, [BN254_P];
	selp.b64 	%rd5674, %rd5673, 0, %p2788;
	sub.s64 	%rd983, %rd975, %rd5674;
	setp.lt.u64 	%p2069, %rd975, %rd5673;
	selp.u64 	%rd5675, 1, 0, %p2069;
	ld.const.u64 	%rd5676, [BN254_P+8];
	add.s64 	%rd5677, %rd5676, %rd5675;
	selp.b64 	%rd5678, %rd5677, 0, %p2788;
	sub.s64 	%rd984, %rd976, %rd5678;
	setp.lt.u64 	%p2070, %rd976, %rd5676;
	setp.eq.s64 	%p2071, %rd976, %rd5676;
	and.pred  	%p2072, %p2069, %p2071;
	or.pred  	%p2074, %p2070, %p2072;
	selp.u64 	%rd5679, 1, 0, %p2074;
	ld.const.u64 	%rd5680, [BN254_P+16];
	add.s64 	%rd5681, %rd5680, %rd5679;
	selp.b64 	%rd5682, %rd5681, 0, %p2788;
	sub.s64 	%rd985, %rd977, %rd5682;
	selp.u64 	%rd5683, 1, 0, %p118;
	ld.const.u64 	%rd5684, [BN254_P+24];
	add.s64 	%rd5685, %rd5684, %rd5683;
	selp.b64 	%rd5686, %rd5685, 0, %p2788;
	sub.s64 	%rd986, %rd978, %rd5686;
	mul.lo.s64 	%rd5687, %rd941, %rd941;
	mul.hi.u64 	%rd5688, %rd941, %rd941;
	mul.lo.s64 	%rd5689, %rd942, %rd941;
	mul.hi.u64 	%rd5690, %rd941, %rd942;
	add.s64 	%rd5691, %rd5689, %rd5688;
	setp.lt.u64 	%p2075, %rd5691, %rd5689;
	selp.u64 	%rd5692, 1, 0, %p2075;
	add.s64 	%rd5693, %rd5690, %rd5692;
	mul.lo.s64 	%rd5694, %rd943, %rd941;
	mul.hi.u64 	%rd5695, %rd941, %rd943;
	add.s64 	%rd5696, %rd5694, %rd5693;
	setp.lt.u64 	%p2076, %rd5696, %rd5694;
	selp.u64 	%rd5697, 1, 0, %p2076;
	add.s64 	%rd5698, %rd5695, %rd5697;
	mul.lo.s64 	%rd5699, %rd944, %rd941;
	mul.hi.u64 	%rd5700, %rd941, %rd944;
	add.s64 	%rd5701, %rd5699, %rd5698;
	setp.lt.u64 	%p2077, %rd5701, %rd5699;
	selp.u64 	%rd5702, 1, 0, %p2077;
	add.s64 	%rd5703, %rd5700, %rd5702;
	mul.hi.u64 	%rd5704, %rd942, %rd941;
	add.s64 	%rd5705, %rd5691, %rd5689;
	setp.lt.u64 	%p2078, %rd5705, %rd5691;
	selp.u64 	%rd5706, 1, 0, %p2078;
	add.s64 	%rd5707, %rd5704, %rd5706;
	mul.lo.s64 	%rd5708, %rd942, %rd942;
	mul.hi.u64 	%rd5709, %rd942, %rd942;
	add.s64 	%rd5710, %rd5708, %rd5696;
	setp.lt.u64 	%p2079, %rd5710, %rd5708;
	selp.u64 	%rd5711, 1, 0, %p2079;
	add.s64 	%rd5712, %rd5710, %rd5707;
	setp.lt.u64 	%p2080, %rd5712, %rd5710;
	selp.u64 	%rd5713, 1, 0, %p2080;
	add.s64 	%rd5714, %rd5709, %rd5711;
	add.s64 	%rd5715, %rd5714, %rd5713;
	mul.lo.s64 	%rd5716, %rd943, %rd942;
	mul.hi.u64 	%rd5717, %rd942, %rd943;
	add.s64 	%rd5718, %rd5716, %rd5701;
	setp.lt.u64 	%p2081, %rd5718, %rd5716;
	selp.u64 	%rd5719, 1, 0, %p2081;
	add.s64 	%rd5720, %rd5718, %rd5715;
	setp.lt.u64 	%p2082, %rd5720, %rd5718;
	selp.u64 	%rd5721, 1, 0, %p2082;
	add.s64 	%rd5722, %rd5717, %rd5719;
	add.s64 	%rd5723, %rd5722, %rd5721;
	mul.lo.s64 	%rd5724, %rd944, %rd942;
	mul.hi.u64 	%rd5725, %rd942, %rd944;
	add.s64 	%rd5726, %rd5724, %rd5703;
	setp.lt.u64 	%p2083, %rd5726, %rd5724;
	selp.u64 	%rd5727, 1, 0, %p2083;
	add.s64 	%rd5728, %rd5726, %rd5723;
	setp.lt.u64 	%p2084, %rd5728, %rd5726;
	selp.u64 	%rd5729, 1, 0, %p2084;
	add.s64 	%rd5730, %rd5725, %rd5727;
	add.s64 	%rd5731, %rd5730, %rd5729;
	mul.hi.u64 	%rd5732, %rd943, %rd941;
	add.s64 	%rd5733, %rd5694, %rd5712;
	setp.lt.u64 	%p2085, %rd5733, %rd5694;
	selp.u64 	%rd5734, 1, 0, %p2085;
	add.s64 	%rd5735, %rd5732, %rd5734;
	mul.hi.u64 	%rd5736, %rd943, %rd942;
	add.s64 	%rd5737, %rd5716, %rd5720;
	setp.lt.u64 	%p2086, %rd5737, %rd5716;
	selp.u64 	%rd5738, 1, 0, %p2086;
	add.s64 	%rd5739, %rd5737, %rd5735;
	setp.lt.u64 	%p2087, %rd5739, %rd5737;
	selp.u64 	%rd5740, 1, 0, %p2087;
	add.s64 	%rd5741, %rd5736, %rd5738;
	add.s64 	%rd5742, %rd5741, %rd5740;
	mul.lo.s64 	%rd5743, %rd943, %rd943;
	mul.hi.u64 	%rd5744, %rd943, %rd943;
	add.s64 	%rd5745, %rd5743, %rd5728;
	setp.lt.u64 	%p2088, %rd5745, %rd5743;
	selp.u64 	%rd5746, 1, 0, %p2088;
	add.s64 	%rd5747, %rd5745, %rd5742;
	setp.lt.u64 	%p2089, %rd5747, %rd5745;
	selp.u64 	%rd5748, 1, 0, %p2089;
	add.s64 	%rd5749, %rd5744, %rd5746;
	add.s64 	%rd5750, %rd5749, %rd5748;
	mul.lo.s64 	%rd5751, %rd944, %rd943;
	mul.hi.u64 	%rd5752, %rd943, %rd944;
	add.s64 	%rd5753, %rd5751, %rd5731;
	setp.lt.u64 	%p2090, %rd5753, %rd5751;
	selp.u64 	%rd5754, 1, 0, %p2090;
	add.s64 	%rd5755, %rd5753, %rd5750;
	setp.lt.u64 	%p2091, %rd5755, %rd5753;
	selp.u64 	%rd5756, 1, 0, %p2091;
	add.s64 	%rd5757, %rd5752, %rd5754;
	add.s64 	%rd5758, %rd5757, %rd5756;
	mul.hi.u64 	%rd5759, %rd944, %rd941;
	add.s64 	%rd5760, %rd5699, %rd5739;
	setp.lt.u64 	%p2092, %rd5760, %rd5699;
	selp.u64 	%rd5761, 1, 0, %p2092;
	add.s64 	%rd5762, %rd5759, %rd5761;
	mul.hi.u64 	%rd5763, %rd944, %rd942;
	add.s64 	%rd5764, %rd5724, %rd5747;
	setp.lt.u64 	%p2093, %rd5764, %rd5724;
	selp.u64 	%rd5765, 1, 0, %p2093;
	add.s64 	%rd7254, %rd5764, %rd5762;
	setp.lt.u64 	%p2094, %rd7254, %rd5764;
	selp.u64 	%rd5766, 1, 0, %p2094;
	add.s64 	%rd5767, %rd5763, %rd5765;
	add.s64 	%rd5768, %rd5767, %rd5766;
	mul.hi.u64 	%rd5769, %rd944, %rd943;
	add.s64 	%rd5770, %rd5751, %rd5755;
	setp.lt.u64 	%p2095, %rd5770, %rd5751;
	selp.u64 	%rd5771, 1, 0, %p2095;
	add.s64 	%rd7255, %rd5770, %rd5768;
	setp.lt.u64 	%p2096, %rd7255, %rd5770;
	selp.u64 	%rd5772, 1, 0, %p2096;
	add.s64 	%rd5773, %rd5769, %rd5771;
	add.s64 	%rd5774, %rd5773, %rd5772;
	mul.lo.s64 	%rd5775, %rd944, %rd944;
	mul.hi.u64 	%rd5776, %rd944, %rd944;
	add.s64 	%rd5777, %rd5775, %rd5758;
	setp.lt.u64 	%p2097, %rd5777, %rd5775;
	selp.u64 	%rd5778, 1, 0, %p2097;
	add.s64 	%rd7256, %rd5777, %rd5774;
	setp.lt.u64 	%p2098, %rd7256, %rd5777;
	selp.u64 	%rd5779, 1, 0, %p2098;
	add.s64 	%rd5780, %rd5776, %rd5778;
	add.s64 	%rd7257, %rd5780, %rd5779;
	ld.const.u64 	%rd5781, [BN254_INV];
	mul.lo.s64 	%rd5782, %rd5781, %rd5687;
	mul.lo.s64 	%rd5783, %rd5782, %rd5673;
	mul.hi.u64 	%rd5784, %rd5782, %rd5673;
	not.b64 	%rd5785, %rd5783;
	setp.gt.u64 	%p2099, %rd5687, %rd5785;
	selp.u64 	%rd5786, 1, 0, %p2099;
	add.s64 	%rd5787, %rd5784, %rd5786;
	mul.lo.s64 	%rd5788, %rd5676, %rd5782;
	mul.hi.u64 	%rd5789, %rd5782, %rd5676;
	add.s64 	%rd5790, %rd5788, %rd5705;
	setp.lt.u64 	%p2100, %rd5790, %rd5788;
	selp.u64 	%rd5791, 1, 0, %p2100;
	add.s64 	%rd991, %rd5787, %rd5790;
	setp.lt.u64 	%p2101, %rd991, %rd5787;
	selp.u64 	%rd5792, 1, 0, %p2101;
	add.s64 	%rd5793, %rd5789, %rd5791;
	add.s64 	%rd5794, %rd5793, %rd5792;
	mul.lo.s64 	%rd5795, %rd5680, %rd5782;
	mul.hi.u64 	%rd5796, %rd5782, %rd5680;
	add.s64 	%rd5797, %rd5795, %rd5733;
	setp.lt.u64 	%p2102, %rd5797, %rd5795;
	selp.u64 	%rd5798, 1, 0, %p2102;
	add.s64 	%rd992, %rd5794, %rd5797;
	setp.lt.u64 	%p2103, %rd992, %rd5794;
	selp.u64 	%rd5799, 1, 0, %p2103;
	add.s64 	%rd5800, %rd5796, %rd5798;
	add.s64 	%rd5801, %rd5800, %rd5799;
	mul.lo.s64 	%rd5802, %rd5684, %rd5782;
	mul.hi.u64 	%rd5803, %rd5782, %rd5684;
	add.s64 	%rd5804, %rd5802, %rd5760;
	setp.lt.u64 	%p2104, %rd5804, %rd5802;
	selp.u64 	%rd5805, 1, 0, %p2104;
	add.s64 	%rd993, %rd5801, %rd5804;
	setp.lt.u64 	%p2105, %rd993, %rd5801;
	selp.u64 	%rd5806, 1, 0, %p2105;
	add.s64 	%rd5807, %rd5803, %rd5805;
	add.s64 	%rd994, %rd5807, %rd5806;
	setp.ne.s64 	%p2106, %rd994, 0;
	@%p2106 bra 	$L__BB2_334;
$L__BB2_234:
	ld.const.u64 	%rd5810, [BN254_INV];
	mul.lo.s64 	%rd5811, %rd5810, %rd991;
	ld.const.u64 	%rd5812, [BN254_P];
	mul.lo.s64 	%rd5813, %rd5811, %rd5812;
	mul.hi.u64 	%rd5814, %rd5811, %rd5812;
	not.b64 	%rd5815, %rd5813;
	setp.gt.u64 	%p2110, %rd991, %rd5815;
	selp.u64 	%rd5816, 1, 0, %p2110;
	add.s64 	%rd5817, %rd5814, %rd5816;
	ld.const.u64 	%rd5818, [BN254_P+8];
	mul.lo.s64 	%rd5819, %rd5818, %rd5811;
	mul.hi.u64 	%rd5820, %rd5811, %rd5818;
	add.s64 	%rd5821, %rd5819, %rd992;
	setp.lt.u64 	%p2111, %rd5821, %rd5819;
	selp.u64 	%rd5822, 1, 0, %p2111;
	add.s64 	%rd999, %rd5817, %rd5821;
	setp.lt.u64 	%p2112, %rd999, %rd5817;
	selp.u64 	%rd5823, 1, 0, %p2112;
	add.s64 	%rd5824, %rd5820, %rd5822;
	add.s64 	%rd5825, %rd5824, %rd5823;
	ld.const.u64 	%rd5826, [BN254_P+16];
	mul.lo.s64 	%rd5827, %rd5826, %rd5811;
	mul.hi.u64 	%rd5828, %rd5811, %rd5826;
	add.s64 	%rd5829, %rd5827, %rd993;
	setp.lt.u64 	%p2113, %rd5829, %rd5827;
	selp.u64 	%rd5830, 1, 0, %p2113;
	add.s64 	%rd1000, %rd5825, %rd5829;
	setp.lt.u64 	%p2114, %rd1000, %rd5825;
	selp.u64 	%rd5831, 1, 0, %p2114;
	add.s64 	%rd5832, %rd5828, %rd5830;
	add.s64 	%rd5833, %rd5832, %rd5831;
	ld.const.u64 	%rd5834, [BN254_P+24];
	mul.lo.s64 	%rd5835, %rd5834, %rd5811;
	mul.hi.u64 	%rd5836, %rd5811, %rd5834;
	add.s64 	%rd5837, %rd5835, %rd7254;
	setp.lt.u64 	%p2115, %rd5837, %rd5835;
	selp.u64 	%rd5838, 1, 0, %p2115;
	add.s64 	%rd1001, %rd5833, %rd5837;
	setp.lt.u64 	%p2116, %rd1001, %rd5833;
	selp.u64 	%rd5839, 1, 0, %p2116;
	add.s64 	%rd5840, %rd5836, %rd5838;
	add.s64 	%rd1002, %rd5840, %rd5839;
	setp.eq.s64 	%p2117, %rd1002, 0;
	@%p2117 bra 	$L__BB2_237;
	add.s64 	%rd1003, %rd7255, %rd1002;
	setp.ge.u64 	%p2118, %rd1003, %rd7255;
	mov.u64 	%rd7255, %rd1003;
	@%p2118 bra 	$L__BB2_237;
	add.s64 	%rd7256, %rd7256, 1;
	setp.eq.s64 	%p2119, %rd7256, 0;
	selp.u64 	%rd5841, 1, 0, %p2119;
	add.s64 	%rd7257, %rd7257, %rd5841;
$L__BB2_237:
	ld.const.u64 	%rd5842, [BN254_INV];
	mul.lo.s64 	%rd5843, %rd5842, %rd999;
	ld.const.u64 	%rd5844, [BN254_P];
	mul.lo.s64 	%rd5845, %rd5843, %rd5844;
	mul.hi.u64 	%rd5846, %rd5843, %rd5844;
	not.b64 	%rd5847, %rd5845;
	setp.gt.u64 	%p2120, %rd999, %rd5847;
	selp.u64 	%rd5848, 1, 0, %p2120;
	add.s64 	%rd5849, %rd5846, %rd5848;
	ld.const.u64 	%rd5850, [BN254_P+8];
	mul.lo.s64 	%rd5851, %rd5850, %rd5843;
	mul.hi.u64 	%rd5852, %rd5843, %rd5850;
	add.s64 	%rd5853, %rd5851, %rd1000;
	setp.lt.u64 	%p2121, %rd5853, %rd5851;
	selp.u64 	%rd5854, 1, 0, %p2121;
	add.s64 	%rd1009, %rd5849, %rd5853;
	setp.lt.u64 	%p2122, %rd1009, %rd5849;
	selp.u64 	%rd5855, 1, 0, %p2122;
	add.s64 	%rd5856, %rd5852, %rd5854;
	add.s64 	%rd5857, %rd5856, %rd5855;
	ld.const.u64 	%rd5858, [BN254_P+16];
	mul.lo.s64 	%rd5859, %rd5858, %rd5843;
	mul.hi.u64 	%rd5860, %rd5843, %rd5858;
	add.s64 	%rd5861, %rd5859, %rd1001;
	setp.lt.u64 	%p2123, %rd5861, %rd5859;
	selp.u64 	%rd5862, 1, 0, %p2123;
	add.s64 	%rd1010, %rd5857, %rd5861;
	setp.lt.u64 	%p2124, %rd1010, %rd5857;
	selp.u64 	%rd5863, 1, 0, %p2124;
	add.s64 	%rd5864, %rd5860, %rd5862;
	add.s64 	%rd5865, %rd5864, %rd5863;
	ld.const.u64 	%rd5866, [BN254_P+24];
	mul.lo.s64 	%rd5867, %rd5866, %rd5843;
	mul.hi.u64 	%rd5868, %rd5843, %rd5866;
	add.s64 	%rd5869, %rd5867, %rd7255;
	setp.lt.u64 	%p2125, %rd5869, %rd5867;
	selp.u64 	%rd5870, 1, 0, %p2125;
	add.s64 	%rd1011, %rd5865, %rd5869;
	setp.lt.u64 	%p2126, %rd1011, %rd5865;
	selp.u64 	%rd5871, 1, 0, %p2126;
	add.s64 	%rd5872, %rd5868, %rd5870;
	add.s64 	%rd1012, %rd5872, %rd5871;
	setp.eq.s64 	%p2127, %rd1012, 0;
	@%p2127 bra 	$L__BB2_239;
	add.s64 	%rd1013, %rd7256, %rd1012;
	setp.lt.u64 	%p2128, %rd1013, %rd7256;
	selp.u64 	%rd5873, 1, 0, %p2128;
	add.s64 	%rd7257, %rd7257, %rd5873;
	mov.u64 	%rd7256, %rd1013;
$L__BB2_239:
	ld.const.u64 	%rd5874, [BN254_INV];
	mul.lo.s64 	%rd5875, %rd5874, %rd1009;
	ld.const.u64 	%rd5876, [BN254_P];
	mul.lo.s64 	%rd5877, %rd5875, %rd5876;
	mul.hi.u64 	%rd5878, %rd5875, %rd5876;
	not.b64 	%rd5879, %rd5877;
	setp.gt.u64 	%p2130, %rd1009, %rd5879;
	selp.u64 	%rd5880, 1, 0, %p2130;
	add.s64 	%rd5881, %rd5878, %rd5880;
	ld.const.u64 	%rd5882, [BN254_P+8];
	mul.lo.s64 	%rd5883, %rd5882, %rd5875;
	mul.hi.u64 	%rd5884, %rd5875, %rd5882;
	add.s64 	%rd5885, %rd5883, %rd1010;
	setp.lt.u64 	%p2131, %rd5885, %rd5883;
	selp.u64 	%rd5886, 1, 0, %p2131;
	add.s64 	%rd1017, %rd5881, %rd5885;
	setp.lt.u64 	%p2132, %rd1017, %rd5881;
	selp.u64 	%rd5887, 1, 0, %p2132;
	add.s64 	%rd5888, %rd5884, %rd5886;
	add.s64 	%rd5889, %rd5888, %rd5887;
	ld.const.u64 	%rd5890, [BN254_P+16];
	mul.lo.s64 	%rd5891, %rd5890, %rd5875;
	mul.hi.u64 	%rd5892, %rd5875, %rd5890;
	add.s64 	%rd5893, %rd5891, %rd1011;
	setp.lt.u64 	%p2133, %rd5893, %rd5891;
	selp.u64 	%rd5894, 1, 0, %p2133;
	add.s64 	%rd1018, %rd5889, %rd5893;
	setp.lt.u64 	%p2134, %rd1018, %rd5889;
	selp.u64 	%rd5895, 1, 0, %p2134;
	add.s64 	%rd5896, %rd5892, %rd5894;
	add.s64 	%rd5897, %rd5896, %rd5895;
	ld.const.u64 	%rd5898, [BN254_P+24];
	mul.lo.s64 	%rd5899, %rd5898, %rd5875;
	mul.hi.u64 	%rd5900, %rd5875, %rd5898;
	add.s64 	%rd5901, %rd5899, %rd7256;
	setp.lt.u64 	%p2135, %rd5901, %rd5899;
	selp.u64 	%rd5902, 1, 0, %p2135;
	add.s64 	%rd1019, %rd5897, %rd5901;
	setp.lt.u64 	%p2136, %rd1019, %rd5897;
	selp.u64 	%rd5903, 1, 0, %p2136;
	add.s64 	%rd5904, %rd5900, %rd5902;
	add.s64 	%rd5905, %rd5904, %rd5903;
	add.s64 	%rd1020, %rd7257, %rd5905;
	setp.lt.u64 	%p2137, %rd1017, %rd5876;
	setp.lt.u64 	%p2138, %rd1018, %rd5882;
	setp.eq.s64 	%p2139, %rd1018, %rd5882;
	and.pred  	%p2140, %p2137, %p2139;
	or.pred  	%p2142, %p2138, %p2140;
	setp.lt.u64 	%p2143, %rd1019, %rd5890;
	setp.eq.s64 	%p2144, %rd1019, %rd5890;
	and.pred  	%p2145, %p2144, %p2142;
	or.pred  	%p121, %p2143, %p2145;
	setp.lt.u64 	%p2147, %rd1020, %rd5898;
	mov.pred 	%p2789, 0;
	@%p2147 bra 	$L__BB2_241;
	not.pred 	%p2148, %p121;
	ld.const.u64 	%rd5906, [BN254_P+24];
	setp.ne.s64 	%p2149, %rd1020, %rd5906;
	or.pred  	%p2789, %p2149, %p2148;
$L__BB2_241:
	ld.const.u64 	%rd5907, [BN254_P];
	selp.b64 	%rd5908, %rd5907, 0, %p2789;
	sub.s64 	%rd5909, %rd1017, %rd5908;
	setp.lt.u64 	%p2150, %rd1017, %rd5907;
	selp.u64 	%rd5910, 1, 0, %p2150;
	ld.const.u64 	%rd5911, [BN254_P+8];
	add.s64 	%rd5912, %rd5911, %rd5910;
	selp.b64 	%rd5913, %rd5912, 0, %p2789;
	sub.s64 	%rd5914, %rd1018, %rd5913;
	setp.lt.u64 	%p2151, %rd1018, %rd5911;
	setp.eq.s64 	%p2152, %rd1018, %rd5911;
	and.pred  	%p2153, %p2150, %p2152;
	or.pred  	%p2155, %p2151, %p2153;
	selp.u64 	%rd5915, 1, 0, %p2155;
	ld.const.u64 	%rd5916, [BN254_P+16];
	add.s64 	%rd5917, %rd5916, %rd5915;
	selp.b64 	%rd5918, %rd5917, 0, %p2789;
	sub.s64 	%rd5919, %rd1019, %rd5918;
	selp.u64 	%rd5920, 1, 0, %p121;
	ld.const.u64 	%rd5921, [BN254_P+24];
	add.s64 	%rd5922, %rd5921, %rd5920;
	selp.b64 	%rd5923, %rd5922, 0, %p2789;
	sub.s64 	%rd5924, %rd1020, %rd5923;
	sub.s64 	%rd7263, %rd5909, %rd921;
	setp.lt.u64 	%p2156, %rd5909, %rd921;
	selp.s64 	%rd5925, -1, 0, %p2156;
	sub.s64 	%rd5926, %rd5914, %rd922;
	add.s64 	%rd7264, %rd5926, %rd5925;
	setp.lt.u64 	%p2157, %rd5914, %rd922;
	setp.eq.s64 	%p2158, %rd5914, %rd922;
	and.pred  	%p2159, %p2156, %p2158;
	or.pred  	%p2161, %p2157, %p2159;
	selp.s64 	%rd5927, -1, 0, %p2161;
	sub.s64 	%rd5928, %rd5919, %rd923;
	add.s64 	%rd7265, %rd5928, %rd5927;
	setp.lt.u64 	%p2162, %rd5919, %rd923;
	setp.eq.s64 	%p2163, %rd5919, %rd923;
	and.pred  	%p2164, %p2163, %p2161;
	or.pred  	%p2166, %p2162, %p2164;
	selp.s64 	%rd5929, -1, 0, %p2166;
	sub.s64 	%rd5930, %rd5924, %rd924;
	add.s64 	%rd7266, %rd5930, %rd5929;
	setp.ge.u64 	%p2167, %rd5924, %rd924;
	setp.eq.s64 	%p2168, %rd5924, %rd924;
	and.pred  	%p2169, %p2168, %p2166;
	not.pred 	%p2171, %p2169;
	and.pred  	%p2172, %p2167, %p2171;
	@%p2172 bra 	$L__BB2_243;
	ld.const.u64 	%rd5931, [BN254_P];
	add.s64 	%rd7263, %rd5931, %rd7263;
	setp.lt.u64 	%p2173, %rd7263, %rd5931;
	selp.u64 	%rd5932, 1, 0, %p2173;
	ld.const.u64 	%rd5933, [BN254_P+8];
	add.s64 	%rd5934, %rd5933, %rd7264;
	add.s64 	%rd1030, %rd5934, %rd5932;
	setp.lt.u64 	%p2174, %rd1030, %rd7264;
	setp.eq.s64 	%p2175, %rd1030, %rd7264;
	and.pred  	%p2176, %p2173, %p2175;
	or.pred  	%p2178, %p2174, %p2176;
	selp.u64 	%rd5935, 1, 0, %p2178;
	ld.const.u64 	%rd5936, [BN254_P+16];
	add.s64 	%rd5937, %rd5936, %rd7265;
	add.s64 	%rd1031, %rd5937, %rd5935;
	setp.lt.u64 	%p2179, %rd1031, %rd7265;
	setp.eq.s64 	%p2180, %rd1031, %rd7265;
	and.pred  	%p2181, %p2178, %p2180;
	or.pred  	%p2183, %p2179, %p2181;
	selp.u64 	%rd5938, 1, 0, %p2183;
	ld.const.u64 	%rd5939, [BN254_P+24];
	add.s64 	%rd5940, %rd5939, %rd7266;
	add.s64 	%rd7266, %rd5940, %rd5938;
	mov.u64 	%rd7264, %rd1030;
	mov.u64 	%rd7265, %rd1031;
$L__BB2_243:
	setp.lt.s64 	%p2185, %rd983, 0;
	mov.b64 	{%r81, %r82}, %rd984;
	mov.b64 	{%r83, %r84}, %rd983;
	shf.l.wrap.b32 	%r85, %r84, %r81, 1;
	shf.l.wrap.b32 	%r86, %r81, %r82, 1;
	mov.b64 	%rd5941, {%r85, %r86};
	setp.lt.u64 	%p2186, %rd5941, %rd984;
	setp.eq.s64 	%p2187, %rd5941, %rd984;
	and.pred  	%p2188, %p2185, %p2187;
	or.pred  	%p2189, %p2186, %p2188;
	selp.u64 	%rd5942, 1, 0, %p2189;
	shl.b64 	%rd5943, %rd985, 1;
	or.b64  	%rd5944, %rd5943, %rd5942;
	setp.lt.u64 	%p2190, %rd5944, %rd985;
	setp.eq.s64 	%p2191, %rd5944, %rd985;
	and.pred  	%p2192, %p2189, %p2191;
	or.pred  	%p124, %p2190, %p2192;
	selp.u64 	%rd5945, 1, 0, %p124;
	shl.b64 	%rd5946, %rd986, 1;
	or.b64  	%rd5947, %rd5946, %rd5945;
	setp.lt.u64 	%p2193, %rd5947, %rd986;
	mov.pred 	%p2790, -1;
	@%p2193 bra 	$L__BB2_245;
	shl.b64 	%rd5948, %rd986, 1;
	selp.u64 	%rd5949, 1, 0, %p124;
	or.b64  	%rd5950, %rd5948, %rd5949;
	setp.eq.s64 	%p2194, %rd5950, %rd986;
	and.pred  	%p2790, %p124, %p2194;
$L__BB2_245:
	shl.b64 	%rd5951, %rd983, 1;
	ld.const.u64 	%rd5952, [BN254_P];
	setp.lt.u64 	%p2196, %rd5951, %rd5952;
	mov.b64 	{%r87, %r88}, %rd984;
	mov.b64 	{%r89, %r90}, %rd983;
	shf.l.wrap.b32 	%r91, %r90, %r87, 1;
	shf.l.wrap.b32 	%r92, %r87, %r88, 1;
	mov.b64 	%rd5953, {%r91, %r92};
	ld.const.u64 	%rd5954, [BN254_P+8];
	setp.lt.u64 	%p2197, %rd5953, %rd5954;
	setp.eq.s64 	%p2198, %rd5953, %rd5954;
	and.pred  	%p2199, %p2196, %p2198;
	or.pred  	%p2201, %p2197, %p2199;
	shl.b64 	%rd5955, %rd985, 1;
	setp.lt.u64 	%p2202, %rd5953, %rd984;
	setp.eq.s64 	%p2204, %rd5953, %rd984;
	and.pred  	%p2205, %p2185, %p2204;
	or.pred  	%p2206, %p2202, %p2205;
	selp.u64 	%rd5956, 1, 0, %p2206;
	or.b64  	%rd5957, %rd5955, %rd5956;
	ld.const.u64 	%rd5958, [BN254_P+16];
	setp.lt.u64 	%p2207, %rd5957, %rd5958;
	setp.eq.s64 	%p2208, %rd5957, %rd5958;
	and.pred  	%p2209, %p2208, %p2201;
	or.pred  	%p127, %p2207, %p2209;
	shl.b64 	%rd5959, %rd986, 1;
	setp.lt.u64 	%p2211, %rd5957, %rd985;
	setp.eq.s64 	%p2212, %rd5957, %rd985;
	and.pred  	%p2213, %p2206, %p2212;
	or.pred  	%p2214, %p2211, %p2213;
	selp.u64 	%rd5960, 1, 0, %p2214;
	or.b64  	%rd5961, %rd5959, %rd5960;
	ld.const.u64 	%rd5962, [BN254_P+24];
	setp.lt.u64 	%p2215, %rd5961, %rd5962;
	mov.pred 	%p2791, 0;
	@%p2215 bra 	$L__BB2_247;
	not.pred 	%p2216, %p127;
	shl.b64 	%rd5963, %rd986, 1;
	shl.b64 	%rd5964, %rd985, 1;
	mov.b64 	{%r93, %r94}, %rd984;
	mov.b64 	{%r95, %r96}, %rd983;
	shf.l.wrap.b32 	%r97, %r96, %r93, 1;
	shf.l.wrap.b32 	%r98, %r93, %r94, 1;
	mov.b64 	%rd5965, {%r97, %r98};
	setp.lt.u64 	%p2217, %rd5965, %rd984;
	setp.lt.s64 	%p2218, %rd983, 0;
	setp.eq.s64 	%p2219, %rd5965, %rd984;
	and.pred  	%p2220, %p2218, %p2219;
	or.pred  	%p2221, %p2217, %p2220;
	selp.u64 	%rd5966, 1, 0, %p2221;
	or.b64  	%rd5967, %rd5964, %rd5966;
	setp.lt.u64 	%p2222, %rd5967, %rd985;
	setp.eq.s64 	%p2223, %rd5967, %rd985;
	and.pred  	%p2224, %p2221, %p2223;
	or.pred  	%p2225, %p2222, %p2224;
	selp.u64 	%rd5968, 1, 0, %p2225;
	or.b64  	%rd5969, %rd5963, %rd5968;
	ld.const.u64 	%rd5970, [BN254_P+24];
	setp.ne.s64 	%p2226, %rd5969, %rd5970;
	or.pred  	%p2791, %p2226, %p2216;
$L__BB2_247:
	or.pred  	%p2227, %p2790, %p2791;
	ld.const.u64 	%rd5971, [BN254_P];
	selp.b64 	%rd5972, %rd5971, 0, %p2227;
	shl.b64 	%rd5973, %rd983, 1;
	sub.s64 	%rd5974, %rd5973, %rd5972;
	setp.lt.u64 	%p2228, %rd5973, %rd5971;
	selp.u64 	%rd5975, 1, 0, %p2228;
	ld.const.u64 	%rd5976, [BN254_P+8];
	add.s64 	%rd5977, %rd5976, %rd5975;
	selp.b64 	%rd5978, %rd5977, 0, %p2227;
	mov.b64 	{%r99, %r100}, %rd984;
	mov.b64 	{%r101, %r102}, %rd983;
	shf.l.wrap.b32 	%r103, %r102, %r99, 1;
	shf.l.wrap.b32 	%r104, %r99, %r100, 1;
	mov.b64 	%rd5979, {%r103, %r104};
	sub.s64 	%rd5980, %rd5979, %rd5978;
	setp.lt.u64 	%p2229, %rd5979, %rd5976;
	setp.eq.s64 	%p2230, %rd5979, %rd5976;
	and.pred  	%p2231, %p2228, %p2230;
	or.pred  	%p2233, %p2229, %p2231;
	selp.u64 	%rd5981, 1, 0, %p2233;
	ld.const.u64 	%rd5982, [BN254_P+16];
	add.s64 	%rd5983, %rd5982, %rd5981;
	selp.b64 	%rd5984, %rd5983, 0, %p2227;
	shl.b64 	%rd5985, %rd985, 1;
	setp.lt.u64 	%p2234, %rd5979, %rd984;
	setp.lt.s64 	%p2235, %rd983, 0;
	setp.eq.s64 	%p2236, %rd5979, %rd984;
	and.pred  	%p2237, %p2235, %p2236;
	or.pred  	%p2238, %p2234, %p2237;
	selp.u64 	%rd5986, 1, 0, %p2238;
	or.b64  	%rd5987, %rd5985, %rd5986;
	sub.s64 	%rd5988, %rd5987, %rd5984;
	selp.u64 	%rd5989, 1, 0, %p127;
	ld.const.u64 	%rd5990, [BN254_P+24];
	add.s64 	%rd5991, %rd5990, %rd5989;
	selp.b64 	%rd5992, %rd5991, 0, %p2227;
	shl.b64 	%rd5993, %rd986, 1;
	setp.lt.u64 	%p2239, %rd5987, %rd985;
	setp.eq.s64 	%p2240, %rd5987, %rd985;
	and.pred  	%p2241, %p2238, %p2240;
	or.pred  	%p2242, %p2239, %p2241;
	selp.u64 	%rd5994, 1, 0, %p2242;
	or.b64  	%rd5995, %rd5993, %rd5994;
	sub.s64 	%rd5996, %rd5995, %rd5992;
	sub.s64 	%rd7323, %rd7263, %rd5974;
	setp.lt.u64 	%p2243, %rd7263, %rd5974;
	selp.s64 	%rd5997, -1, 0, %p2243;
	sub.s64 	%rd5998, %rd7264, %rd5980;
	add.s64 	%rd7324, %rd5998, %rd5997;
	setp.lt.u64 	%p2244, %rd7264, %rd5980;
	setp.eq.s64 	%p2245, %rd7264, %rd5980;
	and.pred  	%p2246, %p2243, %p2245;
	or.pred  	%p2248, %p2244, %p2246;
	selp.s64 	%rd5999, -1, 0, %p2248;
	sub.s64 	%rd6000, %rd7265, %rd5988;
	add.s64 	%rd7325, %rd6000, %rd5999;
	setp.lt.u64 	%p2249, %rd7265, %rd5988;
	setp.eq.s64 	%p2250, %rd7265, %rd5988;
	and.pred  	%p2251, %p2250, %p2248;
	or.pred  	%p2253, %p2249, %p2251;
	selp.s64 	%rd6001, -1, 0, %p2253;
	sub.s64 	%rd6002, %rd7266, %rd5996;
	add.s64 	%rd7326, %rd6002, %rd6001;
	setp.ge.u64 	%p2254, %rd7266, %rd5996;
	setp.eq.s64 	%p2255, %rd7266, %rd5996;
	and.pred  	%p2256, %p2255, %p2253;
	not.pred 	%p2258, %p2256;
	and.pred  	%p2259, %p2254, %p2258;
	@%p2259 bra 	$L__BB2_249;
	ld.const.u64 	%rd6003, [BN254_P];
	add.s64 	%rd7323, %rd6003, %rd7323;
	setp.lt.u64 	%p2260, %rd7323, %rd6003;
	selp.u64 	%rd6004, 1, 0, %p2260;
	ld.const.u64 	%rd6005, [BN254_P+8];
	add.s64 	%rd6006, %rd6005, %rd7324;
	add.s64 	%rd1042, %rd6006, %rd6004;
	setp.lt.u64 	%p2261, %rd1042, %rd7324;
	setp.eq.s64 	%p2262, %rd1042, %rd7324;
	and.pred  	%p2263, %p2260, %p2262;
	or.pred  	%p2265, %p2261, %p2263;
	selp.u64 	%rd6007, 1, 0, %p2265;
	ld.const.u64 	%rd6008, [BN254_P+16];
	add.s64 	%rd6009, %rd6008, %rd7325;
	add.s64 	%rd1043, %rd6009, %rd6007;
	setp.lt.u64 	%p2266, %rd1043, %rd7325;
	setp.eq.s64 	%p2267, %rd1043, %rd7325;
	and.pred  	%p2268, %p2265, %p2267;
	or.pred  	%p2270, %p2266, %p2268;
	selp.u64 	%rd6010, 1, 0, %p2270;
	ld.const.u64 	%rd6011, [BN254_P+24];
	add.s64 	%rd6012, %rd6011, %rd7326;
	add.s64 	%rd7326, %rd6012, %rd6010;
	mov.u64 	%rd7324, %rd1042;
	mov.u64 	%rd7325, %rd1043;
$L__BB2_249:
	sub.s64 	%rd7271, %rd983, %rd7323;
	setp.lt.u64 	%p2271, %rd983, %rd7323;
	selp.s64 	%rd6013, -1, 0, %p2271;
	sub.s64 	%rd6014, %rd984, %rd7324;
	add.s64 	%rd7272, %rd6014, %rd6013;
	setp.lt.u64 	%p2272, %rd984, %rd7324;
	setp.eq.s64 	%p2273, %rd984, %rd7324;
	and.pred  	%p2274, %p2271, %p2273;
	or.pred  	%p2275, %p2272, %p2274;
	selp.s64 	%rd6015, -1, 0, %p2275;
	sub.s64 	%rd6016, %rd985, %rd7325;
	add.s64 	%rd7273, %rd6016, %rd6015;
	setp.lt.u64 	%p2276, %rd985, %rd7325;
	setp.eq.s64 	%p2277, %rd985, %rd7325;
	and.pred  	%p2278, %p2277, %p2275;
	or.pred  	%p2279, %p2276, %p2278;
	not.pred 	%p2280, %p2279;
	selp.s64 	%rd6017, -1, 0, %p2279;
	sub.s64 	%rd6018, %rd986, %rd7326;
	add.s64 	%rd7274, %rd6018, %rd6017;
	setp.ge.u64 	%p2281, %rd986, %rd7326;
	setp.ne.s64 	%p2282, %rd986, %rd7326;
	or.pred  	%p2283, %p2282, %p2280;
	and.pred  	%p2284, %p2281, %p2283;
	@%p2284 bra 	$L__BB2_251;
	ld.const.u64 	%rd6019, [BN254_P];
	add.s64 	%rd7271, %rd6019, %rd7271;
	setp.lt.u64 	%p2285, %rd7271, %rd6019;
	selp.u64 	%rd6020, 1, 0, %p2285;
	ld.const.u64 	%rd6021, [BN254_P+8];
	add.s64 	%rd6022, %rd6021, %rd7272;
	add.s64 	%rd1054, %rd6022, %rd6020;
	setp.lt.u64 	%p2286, %rd1054, %rd7272;
	setp.eq.s64 	%p2287, %rd1054, %rd7272;
	and.pred  	%p2288, %p2285, %p2287;
	or.pred  	%p2290, %p2286, %p2288;
	selp.u64 	%rd6023, 1, 0, %p2290;
	ld.const.u64 	%rd6024, [BN254_P+16];
	add.s64 	%rd6025, %rd6024, %rd7273;
	add.s64 	%rd1055, %rd6025, %rd6023;
	setp.lt.u64 	%p2291, %rd1055, %rd7273;
	setp.eq.s64 	%p2292, %rd1055, %rd7273;
	and.pred  	%p2293, %p2290, %p2292;
	or.pred  	%p2295, %p2291, %p2293;
	selp.u64 	%rd6026, 1, 0, %p2295;
	ld.const.u64 	%rd6027, [BN254_P+24];
	add.s64 	%rd6028, %rd6027, %rd7274;
	add.s64 	%rd7274, %rd6028, %rd6026;
	mov.u64 	%rd7272, %rd1054;
	mov.u64 	%rd7273, %rd1055;
$L__BB2_251:
	mul.lo.s64 	%rd6029, %rd7271, %rd941;
	mul.hi.u64 	%rd6030, %rd941, %rd7271;
	mul.lo.s64 	%rd6031, %rd7272, %rd941;
	mul.hi.u64 	%rd6032, %rd941, %rd7272;
	add.s64 	%rd6033, %rd6031, %rd6030;
	setp.lt.u64 	%p2296, %rd6033, %rd6031;
	selp.u64 	%rd6034, 1, 0, %p2296;
	add.s64 	%rd6035, %rd6032, %rd6034;
	mul.lo.s64 	%rd6036, %rd7273, %rd941;
	mul.hi.u64 	%rd6037, %rd941, %rd7273;
	add.s64 	%rd6038, %rd6036, %rd6035;
	setp.lt.u64 	%p2297, %rd6038, %rd6036;
	selp.u64 	%rd6039, 1, 0, %p2297;
	add.s64 	%rd6040, %rd6037, %rd6039;
	mul.lo.s64 	%rd6041, %rd7274, %rd941;
	mul.hi.u64 	%rd6042, %rd941, %rd7274;
	add.s64 	%rd6043, %rd6041, %rd6040;
	setp.lt.u64 	%p2298, %rd6043, %rd6041;
	selp.u64 	%rd6044, 1, 0, %p2298;
	add.s64 	%rd6045, %rd6042, %rd6044;
	mul.lo.s64 	%rd6046, %rd7271, %rd942;
	mul.hi.u64 	%rd6047, %rd942, %rd7271;
	add.s64 	%rd6048, %rd6046, %rd6033;
	setp.lt.u64 	%p2299, %rd6048, %rd6046;
	selp.u64 	%rd6049, 1, 0, %p2299;
	add.s64 	%rd6050, %rd6047, %rd6049;
	mul.lo.s64 	%rd6051, %rd7272, %rd942;
	mul.hi.u64 	%rd6052, %rd942, %rd7272;
	add.s64 	%rd6053, %rd6051, %rd6038;
	setp.lt.u64 	%p2300, %rd6053, %rd6051;
	selp.u64 	%rd6054, 1, 0, %p2300;
	add.s64 	%rd6055, %rd6053, %rd6050;
	setp.lt.u64 	%p2301, %rd6055, %rd6053;
	selp.u64 	%rd6056, 1, 0, %p2301;
	add.s64 	%rd6057, %rd6052, %rd6054;
	add.s64 	%rd6058, %rd6057, %rd6056;
	mul.lo.s64 	%rd6059, %rd7273, %rd942;
	mul.hi.u64 	%rd6060, %rd942, %rd7273;
	add.s64 	%rd6061, %rd6059, %rd6043;
	setp.lt.u64 	%p2302, %rd6061, %rd6059;
	selp.u64 	%rd6062, 1, 0, %p2302;
	add.s64 	%rd6063, %rd6061, %rd6058;
	setp.lt.u64 	%p2303, %rd6063, %rd6061;
	selp.u64 	%rd6064, 1, 0, %p2303;
	add.s64 	%rd6065, %rd6060, %rd6062;
	add.s64 	%rd6066, %rd6065, %rd6064;
	mul.lo.s64 	%rd6067, %rd7274, %rd942;
	mul.hi.u64 	%rd6068, %rd942, %rd7274;
	add.s64 	%rd6069, %rd6067, %rd6045;
	setp.lt.u64 	%p2304, %rd6069, %rd6067;
	selp.u64 	%rd6070, 1, 0, %p2304;
	add.s64 	%rd6071, %rd6069, %rd6066;
	setp.lt.u64 	%p2305, %rd6071, %rd6069;
	selp.u64 	%rd6072, 1, 0, %p2305;
	add.s64 	%rd6073, %rd6068, %rd6070;
	add.s64 	%rd6074, %rd6073, %rd6072;
	mul.lo.s64 	%rd6075, %rd7271, %rd943;
	mul.hi.u64 	%rd6076, %rd943, %rd7271;
	add.s64 	%rd6077, %rd6075, %rd6055;
	setp.lt.u64 	%p2306, %rd6077, %rd6075;
	selp.u64 	%rd6078, 1, 0, %p2306;
	add.s64 	%rd6079, %rd6076, %rd6078;
	mul.lo.s64 	%rd6080, %rd7272, %rd943;
	mul.hi.u64 	%rd6081, %rd943, %rd7272;
	add.s64 	%rd6082, %rd6080, %rd6063;
	setp.lt.u64 	%p2307, %rd6082, %rd6080;
	selp.u64 	%rd6083, 1, 0, %p2307;
	add.s64 	%rd6084, %rd6082, %rd6079;
	setp.lt.u64 	%p2308, %rd6084, %rd6082;
	selp.u64 	%rd6085, 1, 0, %p2308;
	add.s64 	%rd6086, %rd6081, %rd6083;
	add.s64 	%rd6087, %rd6086, %rd6085;
	mul.lo.s64 	%rd6088, %rd7273, %rd943;
	mul.hi.u64 	%rd6089, %rd943, %rd7273;
	add.s64 	%rd6090, %rd6088, %rd6071;
	setp.lt.u64 	%p2309, %rd6090, %rd6088;
	selp.u64 	%rd6091, 1, 0, %p2309;
	add.s64 	%rd6092, %rd6090, %rd6087;
	setp.lt.u64 	%p2310, %rd6092, %rd6090;
	selp.u64 	%rd6093, 1, 0, %p2310;
	add.s64 	%rd6094, %rd6089, %rd6091;
	add.s64 	%rd6095, %rd6094, %rd6093;
	mul.lo.s64 	%rd6096, %rd7274, %rd943;
	mul.hi.u64 	%rd6097, %rd943, %rd7274;
	add.s64 	%rd6098, %rd6096, %rd6074;
	setp.lt.u64 	%p2311, %rd6098, %rd6096;
	selp.u64 	%rd6099, 1, 0, %p2311;
	add.s64 	%rd6100, %rd6098, %rd6095;
	setp.lt.u64 	%p2312, %rd6100, %rd6098;
	selp.u64 	%rd6101, 1, 0, %p2312;
	add.s64 	%rd6102, %rd6097, %rd6099;
	add.s64 	%rd6103, %rd6102, %rd6101;
	mul.lo.s64 	%rd6104, %rd7271, %rd944;
	mul.hi.u64 	%rd6105, %rd944, %rd7271;
	add.s64 	%rd6106, %rd6104, %rd6084;
	setp.lt.u64 	%p2313, %rd6106, %rd6104;
	selp.u64 	%rd6107, 1, 0, %p2313;
	add.s64 	%rd6108, %rd6105, %rd6107;
	mul.lo.s64 	%rd6109, %rd7272, %rd944;
	mul.hi.u64 	%rd6110, %rd944, %rd7272;
	add.s64 	%rd6111, %rd6109, %rd6092;
	setp.lt.u64 	%p2314, %rd6111, %rd6109;
	selp.u64 	%rd6112, 1, 0, %p2314;
	add.s64 	%rd7275, %rd6111, %rd6108;
	setp.lt.u64 	%p2315, %rd7275, %rd6111;
	selp.u64 	%rd6113, 1, 0, %p2315;
	add.s64 	%rd6114, %rd6110, %rd6112;
	add.s64 	%rd6115, %rd6114, %rd6113;
	mul.lo.s64 	%rd6116, %rd7273, %rd944;
	mul.hi.u64 	%rd6117, %rd944, %rd7273;
	add.s64 	%rd6118, %rd6116, %rd6100;
	setp.lt.u64 	%p2316, %rd6118, %rd6116;
	selp.u64 	%rd6119, 1, 0, %p2316;
	add.s64 	%rd7276, %rd6118, %rd6115;
	setp.lt.u64 	%p2317, %rd7276, %rd6118;
	selp.u64 	%rd6120, 1, 0, %p2317;
	add.s64 	%rd6121, %rd6117, %rd6119;
	add.s64 	%rd6122, %rd6121, %rd6120;
	mul.lo.s64 	%rd6123, %rd7274, %rd944;
	mul.hi.u64 	%rd6124, %rd944, %rd7274;
	add.s64 	%rd6125, %rd6123, %rd6103;
	setp.lt.u64 	%p2318, %rd6125, %rd6123;
	selp.u64 	%rd6126, 1, 0, %p2318;
	add.s64 	%rd7277, %rd6125, %rd6122;
	setp.lt.u64 	%p2319, %rd7277, %rd6125;
	selp.u64 	%rd6127, 1, 0, %p2319;
	add.s64 	%rd6128, %rd6124, %rd6126;
	add.s64 	%rd7278, %rd6128, %rd6127;
	ld.const.u64 	%rd6129, [BN254_INV];
	mul.lo.s64 	%rd6130, %rd6129, %rd6029;
	ld.const.u64 	%rd6131, [BN254_P];
	mul.lo.s64 	%rd6132, %rd6130, %rd6131;
	mul.hi.u64 	%rd6133, %rd6130, %rd6131;
	not.b64 	%rd6134, %rd6132;
	setp.gt.u64 	%p2320, %rd6029, %rd6134;
	selp.u64 	%rd6135, 1, 0, %p2320;
	add.s64 	%rd6136, %rd6133, %rd6135;
	ld.const.u64 	%rd6137, [BN254_P+8];
	mul.lo.s64 	%rd6138, %rd6137, %rd6130;
	mul.hi.u64 	%rd6139, %rd6130, %rd6137;
	add.s64 	%rd6140, %rd6138, %rd6048;
	setp.lt.u64 	%p2321, %rd6140, %rd6138;
	selp.u64 	%rd6141, 1, 0, %p2321;
	add.s64 	%rd1065, %rd6136, %rd6140;
	setp.lt.u64 	%p2322, %rd1065, %rd6136;
	selp.u64 	%rd6142, 1, 0, %p2322;
	add.s64 	%rd6143, %rd6139, %rd6141;
	add.s64 	%rd6144, %rd6143, %rd6142;
	ld.const.u64 	%rd6145, [BN254_P+16];
	mul.lo.s64 	%rd6146, %rd6145, %rd6130;
	mul.hi.u64 	%rd6147, %rd6130, %rd6145;
	add.s64 	%rd6148, %rd6146, %rd6077;
	setp.lt.u64 	%p2323, %rd6148, %rd6146;
	selp.u64 	%rd6149, 1, 0, %p2323;
	add.s64 	%rd1066, %rd6144, %rd6148;
	setp.lt.u64 	%p2324, %rd1066, %rd6144;
	selp.u64 	%rd6150, 1, 0, %p2324;
	add.s64 	%rd6151, %rd6147, %rd6149;
	add.s64 	%rd6152, %rd6151, %rd6150;
	ld.const.u64 	%rd6153, [BN254_P+24];
	mul.lo.s64 	%rd6154, %rd6153, %rd6130;
	mul.hi.u64 	%rd6155, %rd6130, %rd6153;
	add.s64 	%rd6156, %rd6154, %rd6106;
	setp.lt.u64 	%p2325, %rd6156, %rd6154;
	selp.u64 	%rd6157, 1, 0, %p2325;
	add.s64 	%rd1067, %rd6152, %rd6156;
	setp.lt.u64 	%p2326, %rd1067, %rd6152;
	selp.u64 	%rd6158, 1, 0, %p2326;
	add.s64 	%rd6159, %rd6155, %rd6157;
	add.s64 	%rd1068, %rd6159, %rd6158;
	setp.ne.s64 	%p2327, %rd1068, 0;
	@%p2327 bra 	$L__BB2_337;
$L__BB2_252:
	ld.const.u64 	%rd6162, [BN254_INV];
	mul.lo.s64 	%rd6163, %rd6162, %rd1065;
	ld.const.u64 	%rd6164, [BN254_P];
	mul.lo.s64 	%rd6165, %rd6163, %rd6164;
	mul.hi.u64 	%rd6166, %rd6163, %rd6164;
	not.b64 	%rd6167, %rd6165;
	setp.gt.u64 	%p2331, %rd1065, %rd6167;
	selp.u64 	%rd6168, 1, 0, %p2331;
	add.s64 	%rd6169, %rd6166, %rd6168;
	ld.const.u64 	%rd6170, [BN254_P+8];
	mul.lo.s64 	%rd6171, %rd6170, %rd6163;
	mul.hi.u64 	%rd6172, %rd6163, %rd6170;
	add.s64 	%rd6173, %rd6171, %rd1066;
	setp.lt.u64 	%p2332, %rd6173, %rd6171;
	selp.u64 	%rd6174, 1, 0, %p2332;
	add.s64 	%rd1073, %rd6169, %rd6173;
	setp.lt.u64 	%p2333, %rd1073, %rd6169;
	selp.u64 	%rd6175, 1, 0, %p2333;
	add.s64 	%rd6176, %rd6172, %rd6174;
	add.s64 	%rd6177, %rd6176, %rd6175;
	ld.const.u64 	%rd6178, [BN254_P+16];
	mul.lo.s64 	%rd6179, %rd6178, %rd6163;
	mul.hi.u64 	%rd6180, %rd6163, %rd6178;
	add.s64 	%rd6181, %rd6179, %rd1067;
	setp.lt.u64 	%p2334, %rd6181, %rd6179;
	selp.u64 	%rd6182, 1, 0, %p2334;
	add.s64 	%rd1074, %rd6177, %rd6181;
	setp.lt.u64 	%p2335, %rd1074, %rd6177;
	selp.u64 	%rd6183, 1, 0, %p2335;
	add.s64 	%rd6184, %rd6180, %rd6182;
	add.s64 	%rd6185, %rd6184, %rd6183;
	ld.const.u64 	%rd6186, [BN254_P+24];
	mul.lo.s64 	%rd6187, %rd6186, %rd6163;
	mul.hi.u64 	%rd6188, %rd6163, %rd6186;
	add.s64 	%rd6189, %rd6187, %rd7275;
	setp.lt.u64 	%p2336, %rd6189, %rd6187;
	selp.u64 	%rd6190, 1, 0, %p2336;
	add.s64 	%rd1075, %rd6185, %rd6189;
	setp.lt.u64 	%p2337, %rd1075, %rd6185;
	selp.u64 	%rd6191, 1, 0, %p2337;
	add.s64 	%rd6192, %rd6188, %rd6190;
	add.s64 	%rd1076, %rd6192, %rd6191;
	setp.eq.s64 	%p2338, %rd1076, 0;
	@%p2338 bra 	$L__BB2_255;
	add.s64 	%rd1077, %rd7276, %rd1076;
	setp.ge.u64 	%p2339, %rd1077, %rd7276;
	mov.u64 	%rd7276, %rd1077;
	@%p2339 bra 	$L__BB2_255;
	add.s64 	%rd7277, %rd7277, 1;
	setp.eq.s64 	%p2340, %rd7277, 0;
	selp.u64 	%rd6193, 1, 0, %p2340;
	add.s64 	%rd7278, %rd7278, %rd6193;
$L__BB2_255:
	ld.const.u64 	%rd6194, [BN254_INV];
	mul.lo.s64 	%rd6195, %rd6194, %rd1073;
	ld.const.u64 	%rd6196, [BN254_P];
	mul.lo.s64 	%rd6197, %rd6195, %rd6196;
	mul.hi.u64 	%rd6198, %rd6195, %rd6196;
	not.b64 	%rd6199, %rd6197;
	setp.gt.u64 	%p2341, %rd1073, %rd6199;
	selp.u64 	%rd6200, 1, 0, %p2341;
	add.s64 	%rd6201, %rd6198, %rd6200;
	ld.const.u64 	%rd6202, [BN254_P+8];
	mul.lo.s64 	%rd6203, %rd6202, %rd6195;
	mul.hi.u64 	%rd6204, %rd6195, %rd6202;
	add.s64 	%rd6205, %rd6203, %rd1074;
	setp.lt.u64 	%p2342, %rd6205, %rd6203;
	selp.u64 	%rd6206, 1, 0, %p2342;
	add.s64 	%rd1083, %rd6201, %rd6205;
	setp.lt.u64 	%p2343, %rd1083, %rd6201;
	selp.u64 	%rd6207, 1, 0, %p2343;
	add.s64 	%rd6208, %rd6204, %rd6206;
	add.s64 	%rd6209, %rd6208, %rd6207;
	ld.const.u64 	%rd6210, [BN254_P+16];
	mul.lo.s64 	%rd6211, %rd6210, %rd6195;
	mul.hi.u64 	%rd6212, %rd6195, %rd6210;
	add.s64 	%rd6213, %rd6211, %rd1075;
	setp.lt.u64 	%p2344, %rd6213, %rd6211;
	selp.u64 	%rd6214, 1, 0, %p2344;
	add.s64 	%rd1084, %rd6209, %rd6213;
	setp.lt.u64 	%p2345, %rd1084, %rd6209;
	selp.u64 	%rd6215, 1, 0, %p2345;
	add.s64 	%rd6216, %rd6212, %rd6214;
	add.s64 	%rd6217, %rd6216, %rd6215;
	ld.const.u64 	%rd6218, [BN254_P+24];
	mul.lo.s64 	%rd6219, %rd6218, %rd6195;
	mul.hi.u64 	%rd6220, %rd6195, %rd6218;
	add.s64 	%rd6221, %rd6219, %rd7276;
	setp.lt.u64 	%p2346, %rd6221, %rd6219;
	selp.u64 	%rd6222, 1, 0, %p2346;
	add.s64 	%rd1085, %rd6217, %rd6221;
	setp.lt.u64 	%p2347, %rd1085, %rd6217;
	selp.u64 	%rd6223, 1, 0, %p2347;
	add.s64 	%rd6224, %rd6220, %rd6222;
	add.s64 	%rd1086, %rd6224, %rd6223;
	setp.eq.s64 	%p2348, %rd1086, 0;
	@%p2348 bra 	$L__BB2_257;
	add.s64 	%rd1087, %rd7277, %rd1086;
	setp.lt.u64 	%p2349, %rd1087, %rd7277;
	selp.u64 	%rd6225, 1, 0, %p2349;
	add.s64 	%rd7278, %rd7278, %rd6225;
	mov.u64 	%rd7277, %rd1087;
$L__BB2_257:
	ld.const.u64 	%rd6226, [BN254_INV];
	mul.lo.s64 	%rd6227, %rd6226, %rd1083;
	ld.const.u64 	%rd6228, [BN254_P];
	mul.lo.s64 	%rd6229, %rd6227, %rd6228;
	mul.hi.u64 	%rd6230, %rd6227, %rd6228;
	not.b64 	%rd6231, %rd6229;
	setp.gt.u64 	%p2351, %rd1083, %rd6231;
	selp.u64 	%rd6232, 1, 0, %p2351;
	add.s64 	%rd6233, %rd6230, %rd6232;
	ld.const.u64 	%rd6234, [BN254_P+8];
	mul.lo.s64 	%rd6235, %rd6234, %rd6227;
	mul.hi.u64 	%rd6236, %rd6227, %rd6234;
	add.s64 	%rd6237, %rd6235, %rd1084;
	setp.lt.u64 	%p2352, %rd6237, %rd6235;
	selp.u64 	%rd6238, 1, 0, %p2352;
	add.s64 	%rd1091, %rd6233, %rd6237;
	setp.lt.u64 	%p2353, %rd1091, %rd6233;
	selp.u64 	%rd6239, 1, 0, %p2353;
	add.s64 	%rd6240, %rd6236, %rd6238;
	add.s64 	%rd6241, %rd6240, %rd6239;
	ld.const.u64 	%rd6242, [BN254_P+16];
	mul.lo.s64 	%rd6243, %rd6242, %rd6227;
	mul.hi.u64 	%rd6244, %rd6227, %rd6242;
	add.s64 	%rd6245, %rd6243, %rd1085;
	setp.lt.u64 	%p2354, %rd6245, %rd6243;
	selp.u64 	%rd6246, 1, 0, %p2354;
	add.s64 	%rd1092, %rd6241, %rd6245;
	setp.lt.u64 	%p2355, %rd1092, %rd6241;
	selp.u64 	%rd6247, 1, 0, %p2355;
	add.s64 	%rd6248, %rd6244, %rd6246;
	add.s64 	%rd6249, %rd6248, %rd6247;
	ld.const.u64 	%rd6250, [BN254_P+24];
	mul.lo.s64 	%rd6251, %rd6250, %rd6227;
	mul.hi.u64 	%rd6252, %rd6227, %rd6250;
	add.s64 	%rd6253, %rd6251, %rd7277;
	setp.lt.u64 	%p2356, %rd6253, %rd6251;
	selp.u64 	%rd6254, 1, 0, %p2356;
	add.s64 	%rd1093, %rd6249, %rd6253;
	setp.lt.u64 	%p2357, %rd1093, %rd6249;
	selp.u64 	%rd6255, 1, 0, %p2357;
	add.s64 	%rd6256, %rd6252, %rd6254;
	add.s64 	%rd6257, %rd6256, %rd6255;
	add.s64 	%rd1094, %rd7278, %rd6257;
	setp.lt.u64 	%p2358, %rd1091, %rd6228;
	setp.lt.u64 	%p2359, %rd1092, %rd6234;
	setp.eq.s64 	%p2360, %rd1092, %rd6234;
	and.pred  	%p2361, %p2358, %p2360;
	or.pred  	%p2363, %p2359, %p2361;
	setp.lt.u64 	%p2364, %rd1093, %rd6242;
	setp.eq.s64 	%p2365, %rd1093, %rd6242;
	and.pred  	%p2366, %p2365, %p2363;
	or.pred  	%p130, %p2364, %p2366;
	setp.lt.u64 	%p2368, %rd1094, %rd6250;
	mov.pred 	%p2792, 0;
	@%p2368 bra 	$L__BB2_259;
	not.pred 	%p2369, %p130;
	ld.const.u64 	%rd6258, [BN254_P+24];
	setp.ne.s64 	%p2370, %rd1094, %rd6258;
	or.pred  	%p2792, %p2370, %p2369;
$L__BB2_259:
	ld.const.u64 	%rd6259, [BN254_P];
	selp.b64 	%rd6260, %rd6259, 0, %p2792;
	sub.s64 	%rd1099, %rd1091, %rd6260;
	setp.lt.u64 	%p2371, %rd1091, %rd6259;
	selp.u64 	%rd6261, 1, 0, %p2371;
	ld.const.u64 	%rd6262, [BN254_P+8];
	add.s64 	%rd6263, %rd6262, %rd6261;
	selp.b64 	%rd6264, %rd6263, 0, %p2792;
	sub.s64 	%rd1100, %rd1092, %rd6264;
	setp.lt.u64 	%p2372, %rd1092, %rd6262;
	setp.eq.s64 	%p2373, %rd1092, %rd6262;
	and.pred  	%p2374, %p2371, %p2373;
	or.pred  	%p2376, %p2372, %p2374;
	selp.u64 	%rd6265, 1, 0, %p2376;
	ld.const.u64 	%rd6266, [BN254_P+16];
	add.s64 	%rd6267, %rd6266, %rd6265;
	selp.b64 	%rd6268, %rd6267, 0, %p2792;
	sub.s64 	%rd1101, %rd1093, %rd6268;
	selp.u64 	%rd6269, 1, 0, %p130;
	ld.const.u64 	%rd6270, [BN254_P+24];
	add.s64 	%rd6271, %rd6270, %rd6269;
	selp.b64 	%rd6272, %rd6271, 0, %p2792;
	sub.s64 	%rd1102, %rd1094, %rd6272;
	mul.lo.s64 	%rd6273, %rd921, %rd742;
	mul.hi.u64 	%rd6274, %rd742, %rd921;
	mul.lo.s64 	%rd6275, %rd922, %rd742;
	mul.hi.u64 	%rd6276, %rd742, %rd922;
	add.s64 	%rd6277, %rd6275, %rd6274;
	setp.lt.u64 	%p2377, %rd6277, %rd6275;
	selp.u64 	%rd6278, 1, 0, %p2377;
	add.s64 	%rd6279, %rd6276, %rd6278;
	mul.lo.s64 	%rd6280, %rd923, %rd742;
	mul.hi.u64 	%rd6281, %rd742, %rd923;
	add.s64 	%rd6282, %rd6280, %rd6279;
	setp.lt.u64 	%p2378, %rd6282, %rd6280;
	selp.u64 	%rd6283, 1, 0, %p2378;
	add.s64 	%rd6284, %rd6281, %rd6283;
	mul.lo.s64 	%rd6285, %rd924, %rd742;
	mul.hi.u64 	%rd6286, %rd742, %rd924;
	add.s64 	%rd6287, %rd6285, %rd6284;
	setp.lt.u64 	%p2379, %rd6287, %rd6285;
	selp.u64 	%rd6288, 1, 0, %p2379;
	add.s64 	%rd6289, %rd6286, %rd6288;
	mul.lo.s64 	%rd6290, %rd921, %rd743;
	mul.hi.u64 	%rd6291, %rd743, %rd921;
	add.s64 	%rd6292, %rd6290, %rd6277;
	setp.lt.u64 	%p2380, %rd6292, %rd6290;
	selp.u64 	%rd6293, 1, 0, %p2380;
	add.s64 	%rd6294, %rd6291, %rd6293;
	mul.lo.s64 	%rd6295, %rd922, %rd743;
	mul.hi.u64 	%rd6296, %rd743, %rd922;
	add.s64 	%rd6297, %rd6295, %rd6282;
	setp.lt.u64 	%p2381, %rd6297, %rd6295;
	selp.u64 	%rd6298, 1, 0, %p2381;
	add.s64 	%rd6299, %rd6297, %rd6294;
	setp.lt.u64 	%p2382, %rd6299, %rd6297;
	selp.u64 	%rd6300, 1, 0, %p2382;
	add.s64 	%rd6301, %rd6296, %rd6298;
	add.s64 	%rd6302, %rd6301, %rd6300;
	mul.lo.s64 	%rd6303, %rd923, %rd743;
	mul.hi.u64 	%rd6304, %rd743, %rd923;
	add.s64 	%rd6305, %rd6303, %rd6287;
	setp.lt.u64 	%p2383, %rd6305, %rd6303;
	selp.u64 	%rd6306, 1, 0, %p2383;
	add.s64 	%rd6307, %rd6305, %rd6302;
	setp.lt.u64 	%p2384, %rd6307, %rd6305;
	selp.u64 	%rd6308, 1, 0, %p2384;
	add.s64 	%rd6309, %rd6304, %rd6306;
	add.s64 	%rd6310, %rd6309, %rd6308;
	mul.lo.s64 	%rd6311, %rd924, %rd743;
	mul.hi.u64 	%rd6312, %rd743, %rd924;
	add.s64 	%rd6313, %rd6311, %rd6289;
	setp.lt.u64 	%p2385, %rd6313, %rd6311;
	selp.u64 	%rd6314, 1, 0, %p2385;
	add.s64 	%rd6315, %rd6313, %rd6310;
	setp.lt.u64 	%p2386, %rd6315, %rd6313;
	selp.u64 	%rd6316, 1, 0, %p2386;
	add.s64 	%rd6317, %rd6312, %rd6314;
	add.s64 	%rd6318, %rd6317, %rd6316;
	mul.lo.s64 	%rd6319, %rd921, %rd744;
	mul.hi.u64 	%rd6320, %rd744, %rd921;
	add.s64 	%rd6321, %rd6319, %rd6299;
	setp.lt.u64 	%p2387, %rd6321, %rd6319;
	selp.u64 	%rd6322, 1, 0, %p2387;
	add.s64 	%rd6323, %rd6320, %rd6322;
	mul.lo.s64 	%rd6324, %rd922, %rd744;
	mul.hi.u64 	%rd6325, %rd744, %rd922;
	add.s64 	%rd6326, %rd6324, %rd6307;
	setp.lt.u64 	%p2388, %rd6326, %rd6324;
	selp.u64 	%rd6327, 1, 0, %p2388;
	add.s64 	%rd6328, %rd6326, %rd6323;
	setp.lt.u64 	%p2389, %rd6328, %rd6326;
	selp.u64 	%rd6329, 1, 0, %p2389;
	add.s64 	%rd6330, %rd6325, %rd6327;
	add.s64 	%rd6331, %rd6330, %rd6329;
	mul.lo.s64 	%rd6332, %rd923, %rd744;
	mul.hi.u64 	%rd6333, %rd744, %rd923;
	add.s64 	%rd6334, %rd6332, %rd6315;
	setp.lt.u64 	%p2390, %rd6334, %rd6332;
	selp.u64 	%rd6335, 1, 0, %p2390;
	add.s64 	%rd6336, %rd6334, %rd6331;
	setp.lt.u64 	%p2391, %rd6336, %rd6334;
	selp.u64 	%rd6337, 1, 0, %p2391;
	add.s64 	%rd6338, %rd6333, %rd6335;
	add.s64 	%rd6339, %rd6338, %rd6337;
	mul.lo.s64 	%rd6340, %rd924, %rd744;
	mul.hi.u64 	%rd6341, %rd744, %rd924;
	add.s64 	%rd6342, %rd6340, %rd6318;
	setp.lt.u64 	%p2392, %rd6342, %rd6340;
	selp.u64 	%rd6343, 1, 0, %p2392;
	add.s64 	%rd6344, %rd6342, %rd6339;
	setp.lt.u64 	%p2393, %rd6344, %rd6342;
	selp.u64 	%rd6345, 1, 0, %p2393;
	add.s64 	%rd6346, %rd6341, %rd6343;
	add.s64 	%rd6347, %rd6346, %rd6345;
	mul.lo.s64 	%rd6348, %rd921, %rd745;
	mul.hi.u64 	%rd6349, %rd745, %rd921;
	add.s64 	%rd6350, %rd6348, %rd6328;
	setp.lt.u64 	%p2394, %rd6350, %rd6348;
	selp.u64 	%rd6351, 1, 0, %p2394;
	add.s64 	%rd6352, %rd6349, %rd6351;
	mul.lo.s64 	%rd6353, %rd922, %rd745;
	mul.hi.u64 	%rd6354, %rd745, %rd922;
	add.s64 	%rd6355, %rd6353, %rd6336;
	setp.lt.u64 	%p2395, %rd6355, %rd6353;
	selp.u64 	%rd6356, 1, 0, %p2395;
	add.s64 	%rd7284, %rd6355, %rd6352;
	setp.lt.u64 	%p2396, %rd7284, %rd6355;
	selp.u64 	%rd6357, 1, 0, %p2396;
	add.s64 	%rd6358, %rd6354, %rd6356;
	add.s64 	%rd6359, %rd6358, %rd6357;
	mul.lo.s64 	%rd6360, %rd923, %rd745;
	mul.hi.u64 	%rd6361, %rd745, %rd923;
	add.s64 	%rd6362, %rd6360, %rd6344;
	setp.lt.u64 	%p2397, %rd6362, %rd6360;
	selp.u64 	%rd6363, 1, 0, %p2397;
	add.s64 	%rd7285, %rd6362, %rd6359;
	setp.lt.u64 	%p2398, %rd7285, %rd6362;
	selp.u64 	%rd6364, 1, 0, %p2398;
	add.s64 	%rd6365, %rd6361, %rd6363;
	add.s64 	%rd6366, %rd6365, %rd6364;
	mul.lo.s64 	%rd6367, %rd924, %rd745;
	mul.hi.u64 	%rd6368, %rd745, %rd924;
	add.s64 	%rd6369, %rd6367, %rd6347;
	setp.lt.u64 	%p2399, %rd6369, %rd6367;
	selp.u64 	%rd6370, 1, 0, %p2399;
	add.s64 	%rd7286, %rd6369, %rd6366;
	setp.lt.u64 	%p2400, %rd7286, %rd6369;
	selp.u64 	%rd6371, 1, 0, %p2400;
	add.s64 	%rd6372, %rd6368, %rd6370;
	add.s64 	%rd7287, %rd6372, %rd6371;
	ld.const.u64 	%rd6373, [BN254_INV];
	mul.lo.s64 	%rd6374, %rd6373, %rd6273;
	mul.lo.s64 	%rd6375, %rd6374, %rd6259;
	mul.hi.u64 	%rd6376, %rd6374, %rd6259;
	not.b64 	%rd6377, %rd6375;
	setp.gt.u64 	%p2401, %rd6273, %rd6377;
	selp.u64 	%rd6378, 1, 0, %p2401;
	add.s64 	%rd6379, %rd6376, %rd6378;
	mul.lo.s64 	%rd6380, %rd6262, %rd6374;
	mul.hi.u64 	%rd6381, %rd6374, %rd6262;
	add.s64 	%rd6382, %rd6380, %rd6292;
	setp.lt.u64 	%p2402, %rd6382, %rd6380;
	selp.u64 	%rd6383, 1, 0, %p2402;
	add.s64 	%rd1107, %rd6379, %rd6382;
	setp.lt.u64 	%p2403, %rd1107, %rd6379;
	selp.u64 	%rd6384, 1, 0, %p2403;
	add.s64 	%rd6385, %rd6381, %rd6383;
	add.s64 	%rd6386, %rd6385, %rd6384;
	mul.lo.s64 	%rd6387, %rd6266, %rd6374;
	mul.hi.u64 	%rd6388, %rd6374, %rd6266;
	add.s64 	%rd6389, %rd6387, %rd6321;
	setp.lt.u64 	%p2404, %rd6389, %rd6387;
	selp.u64 	%rd6390, 1, 0, %p2404;
	add.s64 	%rd1108, %rd6386, %rd6389;
	setp.lt.u64 	%p2405, %rd1108, %rd6386;
	selp.u64 	%rd6391, 1, 0, %p2405;
	add.s64 	%rd6392, %rd6388, %rd6390;
	add.s64 	%rd6393, %rd6392, %rd6391;
	mul.lo.s64 	%rd6394, %rd6270, %rd6374;
	mul.hi.u64 	%rd6395, %rd6374, %rd6270;
	add.s64 	%rd6396, %rd6394, %rd6350;
	setp.lt.u64 	%p2406, %rd6396, %rd6394;
	selp.u64 	%rd6397, 1, 0, %p2406;
	add.s64 	%rd1109, %rd6393, %rd6396;
	setp.lt.u64 	%p2407, %rd1109, %rd6393;
	selp.u64 	%rd6398, 1, 0, %p2407;
	add.s64 	%rd6399, %rd6395, %rd6397;
	add.s64 	%rd1110, %rd6399, %rd6398;
	setp.ne.s64 	%p2408, %rd1110, 0;
	@%p2408 bra 	$L__BB2_340;
$L__BB2_260:
	ld.const.u64 	%rd6402, [BN254_INV];
	mul.lo.s64 	%rd6403, %rd6402, %rd1107;
	ld.const.u64 	%rd6404, [BN254_P];
	mul.lo.s64 	%rd6405, %rd6403, %rd6404;
	mul.hi.u64 	%rd6406, %rd6403, %rd6404;
	not.b64 	%rd6407, %rd6405;
	setp.gt.u64 	%p2412, %rd1107, %rd6407;
	selp.u64 	%rd6408, 1, 0, %p2412;
	add.s64 	%rd6409, %rd6406, %rd6408;
	ld.const.u64 	%rd6410, [BN254_P+8];
	mul.lo.s64 	%rd6411, %rd6410, %rd6403;
	mul.hi.u64 	%rd6412, %rd6403, %rd6410;
	add.s64 	%rd6413, %rd6411, %rd1108;
	setp.lt.u64 	%p2413, %rd6413, %rd6411;
	selp.u64 	%rd6414, 1, 0, %p2413;
	add.s64 	%rd1115, %rd6409, %rd6413;
	setp.lt.u64 	%p2414, %rd1115, %rd6409;
	selp.u64 	%rd6415, 1, 0, %p2414;
	add.s64 	%rd6416, %rd6412, %rd6414;
	add.s64 	%rd6417, %rd6416, %rd6415;
	ld.const.u64 	%rd6418, [BN254_P+16];
	mul.lo.s64 	%rd6419, %rd6418, %rd6403;
	mul.hi.u64 	%rd6420, %rd6403, %rd6418;
	add.s64 	%rd6421, %rd6419, %rd1109;
	setp.lt.u64 	%p2415, %rd6421, %rd6419;
	selp.u64 	%rd6422, 1, 0, %p2415;
	add.s64 	%rd1116, %rd6417, %rd6421;
	setp.lt.u64 	%p2416, %rd1116, %rd6417;
	selp.u64 	%rd6423, 1, 0, %p2416;
	add.s64 	%rd6424, %rd6420, %rd6422;
	add.s64 	%rd6425, %rd6424, %rd6423;
	ld.const.u64 	%rd6426, [BN254_P+24];
	mul.lo.s64 	%rd6427, %rd6426, %rd6403;
	mul.hi.u64 	%rd6428, %rd6403, %rd6426;
	add.s64 	%rd6429, %rd6427, %rd7284;
	setp.lt.u64 	%p2417, %rd6429, %rd6427;
	selp.u64 	%rd6430, 1, 0, %p2417;
	add.s64 	%rd1117, %rd6425, %rd6429;
	setp.lt.u64 	%p2418, %rd1117, %rd6425;
	selp.u64 	%rd6431, 1, 0, %p2418;
	add.s64 	%rd6432, %rd6428, %rd6430;
	add.s64 	%rd1118, %rd6432, %rd6431;
	setp.eq.s64 	%p2419, %rd1118, 0;
	@%p2419 bra 	$L__BB2_263;
	add.s64 	%rd1119, %rd7285, %rd1118;
	setp.ge.u64 	%p2420, %rd1119, %rd7285;
	mov.u64 	%rd7285, %rd1119;
	@%p2420 bra 	$L__BB2_263;
	add.s64 	%rd7286, %rd7286, 1;
	setp.eq.s64 	%p2421, %rd7286, 0;
	selp.u64 	%rd6433, 1, 0, %p2421;
	add.s64 	%rd7287, %rd7287, %rd6433;
$L__BB2_263:
	ld.const.u64 	%rd6434, [BN254_INV];
	mul.lo.s64 	%rd6435, %rd6434, %rd1115;
	ld.const.u64 	%rd6436, [BN254_P];
	mul.lo.s64 	%rd6437, %rd6435, %rd6436;
	mul.hi.u64 	%rd6438, %rd6435, %rd6436;
	not.b64 	%rd6439, %rd6437;
	setp.gt.u64 	%p2422, %rd1115, %rd6439;
	selp.u64 	%rd6440, 1, 0, %p2422;
	add.s64 	%rd6441, %rd6438, %rd6440;
	ld.const.u64 	%rd6442, [BN254_P+8];
	mul.lo.s64 	%rd6443, %rd6442, %rd6435;
	mul.hi.u64 	%rd6444, %rd6435, %rd6442;
	add.s64 	%rd6445, %rd6443, %rd1116;
	setp.lt.u64 	%p2423, %rd6445, %rd6443;
	selp.u64 	%rd6446, 1, 0, %p2423;
	add.s64 	%rd1125, %rd6441, %rd6445;
	setp.lt.u64 	%p2424, %rd1125, %rd6441;
	selp.u64 	%rd6447, 1, 0, %p2424;
	add.s64 	%rd6448, %rd6444, %rd6446;
	add.s64 	%rd6449, %rd6448, %rd6447;
	ld.const.u64 	%rd6450, [BN254_P+16];
	mul.lo.s64 	%rd6451, %rd6450, %rd6435;
	mul.hi.u64 	%rd6452, %rd6435, %rd6450;
	add.s64 	%rd6453, %rd6451, %rd1117;
	setp.lt.u64 	%p2425, %rd6453, %rd6451;
	selp.u64 	%rd6454, 1, 0, %p2425;
	add.s64 	%rd1126, %rd6449, %rd6453;
	setp.lt.u64 	%p2426, %rd1126, %rd6449;
	selp.u64 	%rd6455, 1, 0, %p2426;
	add.s64 	%rd6456, %rd6452, %rd6454;
	add.s64 	%rd6457, %rd6456, %rd6455;
	ld.const.u64 	%rd6458, [BN254_P+24];
	mul.lo.s64 	%rd6459, %rd6458, %rd6435;
	mul.hi.u64 	%rd6460, %rd6435, %rd6458;
	add.s64 	%rd6461, %rd6459, %rd7285;
	setp.lt.u64 	%p2427, %rd6461, %rd6459;
	selp.u64 	%rd6462, 1, 0, %p2427;
	add.s64 	%rd1127, %rd6457, %rd6461;
	setp.lt.u64 	%p2428, %rd1127, %rd6457;
	selp.u64 	%rd6463, 1, 0, %p2428;
	add.s64 	%rd6464, %rd6460, %rd6462;
	add.s64 	%rd1128, %rd6464, %rd6463;
	setp.eq.s64 	%p2429, %rd1128, 0;
	@%p2429 bra 	$L__BB2_265;
	add.s64 	%rd1129, %rd7286, %rd1128;
	setp.lt.u64 	%p2430, %rd1129, %rd7286;
	selp.u64 	%rd6465, 1, 0, %p2430;
	add.s64 	%rd7287, %rd7287, %rd6465;
	mov.u64 	%rd7286, %rd1129;
$L__BB2_265:
	ld.const.u64 	%rd6466, [BN254_INV];
	mul.lo.s64 	%rd6467, %rd6466, %rd1125;
	ld.const.u64 	%rd6468, [BN254_P];
	mul.lo.s64 	%rd6469, %rd6467, %rd6468;
	mul.hi.u64 	%rd6470, %rd6467, %rd6468;
	not.b64 	%rd6471, %rd6469;
	setp.gt.u64 	%p2432, %rd1125, %rd6471;
	selp.u64 	%rd6472, 1, 0, %p2432;
	add.s64 	%rd6473, %rd6470, %rd6472;
	ld.const.u64 	%rd6474, [BN254_P+8];
	mul.lo.s64 	%rd6475, %rd6474, %rd6467;
	mul.hi.u64 	%rd6476, %rd6467, %rd6474;
	add.s64 	%rd6477, %rd6475, %rd1126;
	setp.lt.u64 	%p2433, %rd6477, %rd6475;
	selp.u64 	%rd6478, 1, 0, %p2433;
	add.s64 	%rd1133, %rd6473, %rd6477;
	setp.lt.u64 	%p2434, %rd1133, %rd6473;
	selp.u64 	%rd6479, 1, 0, %p2434;
	add.s64 	%rd6480, %rd6476, %rd6478;
	add.s64 	%rd6481, %rd6480, %rd6479;
	ld.const.u64 	%rd6482, [BN254_P+16];
	mul.lo.s64 	%rd6483, %rd6482, %rd6467;
	mul.hi.u64 	%rd6484, %rd6467, %rd6482;
	add.s64 	%rd6485, %rd6483, %rd1127;
	setp.lt.u64 	%p2435, %rd6485, %rd6483;
	selp.u64 	%rd6486, 1, 0, %p2435;
	add.s64 	%rd1134, %rd6481, %rd6485;
	setp.lt.u64 	%p2436, %rd1134, %rd6481;
	selp.u64 	%rd6487, 1, 0, %p2436;
	add.s64 	%rd6488, %rd6484, %rd6486;
	add.s64 	%rd6489, %rd6488, %rd6487;
	ld.const.u64 	%rd1135, [BN254_P+24];
	mul.lo.s64 	%rd6490, %rd1135, %rd6467;
	mul.hi.u64 	%rd6491, %rd6467, %rd1135;
	add.s64 	%rd6492, %rd6490, %rd7286;
	setp.lt.u64 	%p2437, %rd6492, %rd6490;
	selp.u64 	%rd6493, 1, 0, %p2437;
	add.s64 	%rd1136, %rd6489, %rd6492;
	setp.lt.u64 	%p2438, %rd1136, %rd6489;
	selp.u64 	%rd6494, 1, 0, %p2438;
	add.s64 	%rd6495, %rd6491, %rd6493;
	add.s64 	%rd6496, %rd6495, %rd6494;
	add.s64 	%rd1137, %rd7287, %rd6496;
	setp.lt.u64 	%p2439, %rd1133, %rd6468;
	setp.lt.u64 	%p2440, %rd1134, %rd6474;
	setp.eq.s64 	%p2441, %rd1134, %rd6474;
	and.pred  	%p2442, %p2439, %p2441;
	or.pred  	%p2444, %p2440, %p2442;
	setp.lt.u64 	%p2445, %rd1136, %rd6482;
	setp.eq.s64 	%p2446, %rd1136, %rd6482;
	and.pred  	%p2447, %p2446, %p2444;
	or.pred  	%p133, %p2445, %p2447;
	setp.lt.u64 	%p2449, %rd1137, %rd1135;
	mov.pred 	%p2793, 0;
	@%p2449 bra 	$L__BB2_267;
	not.pred 	%p2450, %p133;
	setp.ne.s64 	%p2451, %rd1137, %rd1135;
	or.pred  	%p2793, %p2451, %p2450;
$L__BB2_267:
	ld.const.u64 	%rd6497, [BN254_P];
	selp.b64 	%rd6498, %rd6497, 0, %p2793;
	sub.s64 	%rd6499, %rd1133, %rd6498;
	setp.lt.u64 	%p2453, %rd1133, %rd6497;
	selp.u64 	%rd6500, 1, 0, %p2453;
	ld.const.u64 	%rd6501, [BN254_P+8];
	add.s64 	%rd6502, %rd6501, %rd6500;
	selp.b64 	%rd6503, %rd6502, 0, %p2793;
	sub.s64 	%rd6504, %rd1134, %rd6503;
	setp.lt.u64 	%p2454, %rd1134, %rd6501;
	setp.eq.s64 	%p2455, %rd1134, %rd6501;
	and.pred  	%p2456, %p2453, %p2455;
	or.pred  	%p2458, %p2454, %p2456;
	selp.u64 	%rd6505, 1, 0, %p2458;
	ld.const.u64 	%rd6506, [BN254_P+16];
	add.s64 	%rd6507, %rd6506, %rd6505;
	selp.b64 	%rd6508, %rd6507, 0, %p2793;
	sub.s64 	%rd6509, %rd1136, %rd6508;
	selp.u64 	%rd6510, 1, 0, %p133;
	add.s64 	%rd6511, %rd1135, %rd6510;
	selp.b64 	%rd6512, %rd6511, 0, %p2793;
	sub.s64 	%rd1142, %rd1137, %rd6512;
	shl.b64 	%rd1143, %rd6499, 1;
	setp.lt.s64 	%p2459, %rd6499, 0;
	mov.b64 	{%r105, %r106}, %rd6499;
	mov.b64 	{%r107, %r108}, %rd6504;
	shf.l.wrap.b32 	%r109, %r106, %r107, 1;
	shf.l.wrap.b32 	%r110, %r107, %r108, 1;
	mov.b64 	%rd1144, {%r109, %r110};
	setp.lt.u64 	%p2460, %rd1144, %rd6504;
	setp.eq.s64 	%p2461, %rd1144, %rd6504;
	and.pred  	%p2462, %p2459, %p2461;
	or.pred  	%p2463, %p2460, %p2462;
	selp.u64 	%rd6513, 1, 0, %p2463;
	shl.b64 	%rd6514, %rd6509, 1;
	or.b64  	%rd1145, %rd6514, %rd6513;
	setp.lt.u64 	%p2464, %rd1145, %rd6509;
	setp.eq.s64 	%p2465, %rd1145, %rd6509;
	and.pred  	%p2466, %p2463, %p2465;
	or.pred  	%p136, %p2464, %p2466;
	selp.u64 	%rd6515, 1, 0, %p136;
	shl.b64 	%rd6516, %rd1142, 1;
	or.b64  	%rd1146, %rd6516, %rd6515;
	setp.lt.u64 	%p2467, %rd1146, %rd1142;
	mov.pred 	%p2794, -1;
	@%p2467 bra 	$L__BB2_269;
	setp.eq.s64 	%p2468, %rd1146, %rd1142;
	and.pred  	%p2794, %p136, %p2468;
$L__BB2_269:
	setp.lt.u64 	%p2470, %rd1143, %rd6497;
	setp.lt.u64 	%p2471, %rd1144, %rd6501;
	setp.eq.s64 	%p2472, %rd1144, %rd6501;
	and.pred  	%p2473, %p2470, %p2472;
	or.pred  	%p2475, %p2471, %p2473;
	ld.const.u64 	%rd6519, [BN254_P+16];
	setp.lt.u64 	%p2476, %rd1145, %rd6519;
	setp.eq.s64 	%p2477, %rd1145, %rd6519;
	and.pred  	%p2478, %p2477, %p2475;
	or.pred  	%p139, %p2476, %p2478;
	setp.lt.u64 	%p2480, %rd1146, %rd1135;
	mov.pred 	%p2795, 0;
	@%p2480 bra 	$L__BB2_271;
	not.pred 	%p2481, %p139;
	setp.ne.s64 	%p2482, %rd1146, %rd1135;
	or.pred  	%p2795, %p2482, %p2481;
$L__BB2_271:
	or.pred  	%p2483, %p2794, %p2795;
	ld.const.u64 	%rd1147, [BN254_P];
	selp.b64 	%rd6520, %rd1147, 0, %p2483;
	sub.s64 	%rd6521, %rd1143, %rd6520;
	setp.lt.u64 	%p2484, %rd1143, %rd1147;
	selp.u64 	%rd6522, 1, 0, %p2484;
	ld.const.u64 	%rd1148, [BN254_P+8];
	add.s64 	%rd6523, %rd1148, %rd6522;
	selp.b64 	%rd6524, %rd6523, 0, %p2483;
	sub.s64 	%rd6525, %rd1144, %rd6524;
	setp.lt.u64 	%p2485, %rd1144, %rd1148;
	setp.eq.s64 	%p2486, %rd1144, %rd1148;
	and.pred  	%p2487, %p2484, %p2486;
	or.pred  	%p2489, %p2485, %p2487;
	selp.u64 	%rd6526, 1, 0, %p2489;
	ld.const.u64 	%rd1149, [BN254_P+16];
	add.s64 	%rd6527, %rd1149, %rd6526;
	selp.b64 	%rd6528, %rd6527, 0, %p2483;
	sub.s64 	%rd6529, %rd1145, %rd6528;
	selp.u64 	%rd6530, 1, 0, %p139;
	add.s64 	%rd6531, %rd1135, %rd6530;
	selp.b64 	%rd6532, %rd6531, 0, %p2483;
	sub.s64 	%rd6533, %rd1146, %rd6532;
	sub.s64 	%rd7327, %rd1099, %rd6521;
	setp.lt.u64 	%p2490, %rd1099, %rd6521;
	selp.s64 	%rd6534, -1, 0, %p2490;
	sub.s64 	%rd6535, %rd1100, %rd6525;
	add.s64 	%rd7328, %rd6535, %rd6534;
	setp.lt.u64 	%p2491, %rd1100, %rd6525;
	setp.eq.s64 	%p2492, %rd1100, %rd6525;
	and.pred  	%p2493, %p2490, %p2492;
	or.pred  	%p2495, %p2491, %p2493;
	selp.s64 	%rd6536, -1, 0, %p2495;
	sub.s64 	%rd6537, %rd1101, %rd6529;
	add.s64 	%rd7329, %rd6537, %rd6536;
	setp.lt.u64 	%p2496, %rd1101, %rd6529;
	setp.eq.s64 	%p2497, %rd1101, %rd6529;
	and.pred  	%p2498, %p2497, %p2495;
	or.pred  	%p2500, %p2496, %p2498;
	selp.s64 	%rd6538, -1, 0, %p2500;
	sub.s64 	%rd6539, %rd1102, %rd6533;
	add.s64 	%rd7330, %rd6539, %rd6538;
	setp.ge.u64 	%p2501, %rd1102, %rd6533;
	setp.eq.s64 	%p2502, %rd1102, %rd6533;
	and.pred  	%p2503, %p2502, %p2500;
	not.pred 	%p2505, %p2503;
	and.pred  	%p2506, %p2501, %p2505;
	@%p2506 bra 	$L__BB2_273;
	add.s64 	%rd7327, %rd1147, %rd7327;
	setp.lt.u64 	%p2507, %rd7327, %rd1147;
	selp.u64 	%rd6540, 1, 0, %p2507;
	add.s64 	%rd6541, %rd1148, %rd7328;
	add.s64 	%rd1155, %rd6541, %rd6540;
	setp.lt.u64 	%p2508, %rd1155, %rd7328;
	setp.eq.s64 	%p2509, %rd1155, %rd7328;
	and.pred  	%p2510, %p2507, %p2509;
	or.pred  	%p2511, %p2508, %p2510;
	selp.u64 	%rd6542, 1, 0, %p2511;
	add.s64 	%rd6543, %rd1149, %rd7329;
	add.s64 	%rd1156, %rd6543, %rd6542;
	setp.lt.u64 	%p2512, %rd1156, %rd7329;
	setp.eq.s64 	%p2513, %rd1156, %rd7329;
	and.pred  	%p2514, %p2511, %p2513;
	or.pred  	%p2516, %p2512, %p2514;
	selp.u64 	%rd6544, 1, 0, %p2516;
	add.s64 	%rd6545, %rd1135, %rd7330;
	add.s64 	%rd7330, %rd6545, %rd6544;
	mov.u64 	%rd7328, %rd1155;
	mov.u64 	%rd7329, %rd1156;
$L__BB2_273:
	add.s64 	%rd1162, %rd484, %rd7331;
	setp.lt.u64 	%p2518, %rd1162, %rd484;
	selp.u64 	%rd6546, 1, 0, %p2518;
	add.s64 	%rd6547, %rd485, %rd7332;
	add.s64 	%rd1163, %rd6547, %rd6546;
	setp.lt.u64 	%p2519, %rd1163, %rd7332;
	setp.eq.s64 	%p2520, %rd1163, %rd7332;
	and.pred  	%p2521, %p2518, %p2520;
	or.pred  	%p2522, %p2519, %p2521;
	selp.u64 	%rd6548, 1, 0, %p2522;
	add.s64 	%rd6549, %rd486, %rd7333;
	add.s64 	%rd1164, %rd6549, %rd6548;
	setp.lt.u64 	%p2523, %rd1164, %rd7333;
	setp.eq.s64 	%p2524, %rd1164, %rd7333;
	and.pred  	%p2525, %p2522, %p2524;
	or.pred  	%p142, %p2523, %p2525;
	selp.u64 	%rd6550, 1, 0, %p142;
	add.s64 	%rd6551, %rd487, %rd7334;
	add.s64 	%rd1165, %rd6551, %rd6550;
	setp.lt.u64 	%p2526, %rd1165, %rd7334;
	mov.pred 	%p2796, -1;
	@%p2526 bra 	$L__BB2_275;
	setp.eq.s64 	%p2527, %rd1165, %rd7334;
	and.pred  	%p2796, %p142, %p2527;
$L__BB2_275:
	setp.lt.u64 	%p2529, %rd1162, %rd1147;
	setp.lt.u64 	%p2530, %rd1163, %rd1148;
	setp.eq.s64 	%p2531, %rd1163, %rd1148;
	and.pred  	%p2532, %p2529, %p2531;
	or.pred  	%p2533, %p2530, %p2532;
	setp.lt.u64 	%p2534, %rd1164, %rd1149;
	setp.eq.s64 	%p2535, %rd1164, %rd1149;
	and.pred  	%p2536, %p2535, %p2533;
	or.pred  	%p145, %p2534, %p2536;
	setp.lt.u64 	%p2537, %rd1165, %rd1135;
	mov.pred 	%p2797, 0;
	@%p2537 bra 	$L__BB2_277;
	not.pred 	%p2538, %p145;
	setp.ne.s64 	%p2539, %rd1165, %rd1135;
	or.pred  	%p2797, %p2539, %p2538;
$L__BB2_277:
	or.pred  	%p2540, %p2796, %p2797;
	ld.const.u64 	%rd1166, [BN254_P];
	selp.b64 	%rd6552, %rd1166, 0, %p2540;
	sub.s64 	%rd6553, %rd1162, %rd6552;
	setp.lt.u64 	%p2541, %rd1162, %rd1166;
	selp.u64 	%rd6554, 1, 0, %p2541;
	ld.const.u64 	%rd1167, [BN254_P+8];
	add.s64 	%rd6555, %rd1167, %rd6554;
	selp.b64 	%rd6556, %rd6555, 0, %p2540;
	sub.s64 	%rd6557, %rd1163, %rd6556;
	setp.lt.u64 	%p2542, %rd1163, %rd1167;
	setp.eq.s64 	%p2543, %rd1163, %rd1167;
	and.pred  	%p2544, %p2541, %p2543;
	or.pred  	%p2546, %p2542, %p2544;
	selp.u64 	%rd6558, 1, 0, %p2546;
	ld.const.u64 	%rd1168, [BN254_P+16];
	add.s64 	%rd6559, %rd1168, %rd6558;
	selp.b64 	%rd6560, %rd6559, 0, %p2540;
	sub.s64 	%rd6561, %rd1164, %rd6560;
	selp.u64 	%rd6562, 1, 0, %p145;
	ld.const.u64 	%rd1169, [BN254_P+24];
	add.s64 	%rd6563, %rd1169, %rd6562;
	selp.b64 	%rd6564, %rd6563, 0, %p2540;
	sub.s64 	%rd6565, %rd1165, %rd6564;
	mul.lo.s64 	%rd6566, %rd6553, %rd6553;
	mul.hi.u64 	%rd6567, %rd6553, %rd6553;
	mul.lo.s64 	%rd6568, %rd6557, %rd6553;
	mul.hi.u64 	%rd6569, %rd6553, %rd6557;
	add.s64 	%rd6570, %rd6568, %rd6567;
	setp.lt.u64 	%p2547, %rd6570, %rd6568;
	selp.u64 	%rd6571, 1, 0, %p2547;
	add.s64 	%rd6572, %rd6569, %rd6571;
	mul.lo.s64 	%rd6573, %rd6561, %rd6553;
	mul.hi.u64 	%rd6574, %rd6553, %rd6561;
	add.s64 	%rd6575, %rd6573, %rd6572;
	setp.lt.u64 	%p2548, %rd6575, %rd6573;
	selp.u64 	%rd6576, 1, 0, %p2548;
	add.s64 	%rd6577, %rd6574, %rd6576;
	mul.lo.s64 	%rd6578, %rd6565, %rd6553;
	mul.hi.u64 	%rd6579, %rd6553, %rd6565;
	add.s64 	%rd6580, %rd6578, %rd6577;
	setp.lt.u64 	%p2549, %rd6580, %rd6578;
	selp.u64 	%rd6581, 1, 0, %p2549;
	add.s64 	%rd6582, %rd6579, %rd6581;
	mul.hi.u64 	%rd6583, %rd6557, %rd6553;
	add.s64 	%rd6584, %rd6570, %rd6568;
	setp.lt.u64 	%p2550, %rd6584, %rd6570;
	selp.u64 	%rd6585, 1, 0, %p2550;
	add.s64 	%rd6586, %rd6583, %rd6585;
	mul.lo.s64 	%rd6587, %rd6557, %rd6557;
	mul.hi.u64 	%rd6588, %rd6557, %rd6557;
	add.s64 	%rd6589, %rd6587, %rd6575;
	setp.lt.u64 	%p2551, %rd6589, %rd6587;
	selp.u64 	%rd6590, 1, 0, %p2551;
	add.s64 	%rd6591, %rd6589, %rd6586;
	setp.lt.u64 	%p2552, %rd6591, %rd6589;
	selp.u64 	%rd6592, 1, 0, %p2552;
	add.s64 	%rd6593, %rd6588, %rd6590;
	add.s64 	%rd6594, %rd6593, %rd6592;
	mul.lo.s64 	%rd6595, %rd6561, %rd6557;
	mul.hi.u64 	%rd6596, %rd6557, %rd6561;
	add.s64 	%rd6597, %rd6595, %rd6580;
	setp.lt.u64 	%p2553, %rd6597, %rd6595;
	selp.u64 	%rd6598, 1, 0, %p2553;
	add.s64 	%rd6599, %rd6597, %rd6594;
	setp.lt.u64 	%p2554, %rd6599, %rd6597;
	selp.u64 	%rd6600, 1, 0, %p2554;
	add.s64 	%rd6601, %rd6596, %rd6598;
	add.s64 	%rd6602, %rd6601, %rd6600;
	mul.lo.s64 	%rd6603, %rd6565, %rd6557;
	mul.hi.u64 	%rd6604, %rd6557, %rd6565;
	add.s64 	%rd6605, %rd6603, %rd6582;
	setp.lt.u64 	%p2555, %rd6605, %rd6603;
	selp.u64 	%rd6606, 1, 0, %p2555;
	add.s64 	%rd6607, %rd6605, %rd6602;
	setp.lt.u64 	%p2556, %rd6607, %rd6605;
	selp.u64 	%rd6608, 1, 0, %p2556;
	add.s64 	%rd6609, %rd6604, %rd6606;
	add.s64 	%rd6610, %rd6609, %rd6608;
	mul.hi.u64 	%rd6611, %rd6561, %rd6553;
	add.s64 	%rd6612, %rd6573, %rd6591;
	setp.lt.u64 	%p2557, %rd6612, %rd6573;
	selp.u64 	%rd6613, 1, 0, %p2557;
	add.s64 	%rd6614, %rd6611, %rd6613;
	mul.hi.u64 	%rd6615, %rd6561, %rd6557;
	add.s64 	%rd6616, %rd6595, %rd6599;
	setp.lt.u64 	%p2558, %rd6616, %rd6595;
	selp.u64 	%rd6617, 1, 0, %p2558;
	add.s64 	%rd6618, %rd6616, %rd6614;
	setp.lt.u64 	%p2559, %rd6618, %rd6616;
	selp.u64 	%rd6619, 1, 0, %p2559;
	add.s64 	%rd6620, %rd6615, %rd6617;
	add.s64 	%rd6621, %rd6620, %rd6619;
	mul.lo.s64 	%rd6622, %rd6561, %rd6561;
	mul.hi.u64 	%rd6623, %rd6561, %rd6561;
	add.s64 	%rd6624, %rd6622, %rd6607;
	setp.lt.u64 	%p2560, %rd6624, %rd6622;
	selp.u64 	%rd6625, 1, 0, %p2560;
	add.s64 	%rd6626, %rd6624, %rd6621;
	setp.lt.u64 	%p2561, %rd6626, %rd6624;
	selp.u64 	%rd6627, 1, 0, %p2561;
	add.s64 	%rd6628, %rd6623, %rd6625;
	add.s64 	%rd6629, %rd6628, %rd6627;
	mul.lo.s64 	%rd6630, %rd6565, %rd6561;
	mul.hi.u64 	%rd6631, %rd6561, %rd6565;
	add.s64 	%rd6632, %rd6630, %rd6610;
	setp.lt.u64 	%p2562, %rd6632, %rd6630;
	selp.u64 	%rd6633, 1, 0, %p2562;
	add.s64 	%rd6634, %rd6632, %rd6629;
	setp.lt.u64 	%p2563, %rd6634, %rd6632;
	selp.u64 	%rd6635, 1, 0, %p2563;
	add.s64 	%rd6636, %rd6631, %rd6633;
	add.s64 	%rd6637, %rd6636, %rd6635;
	mul.hi.u64 	%rd6638, %rd6565, %rd6553;
	add.s64 	%rd6639, %rd6578, %rd6618;
	setp.lt.u64 	%p2564, %rd6639, %rd6578;
	selp.u64 	%rd6640, 1, 0, %p2564;
	add.s64 	%rd6641, %rd6638, %rd6640;
	mul.hi.u64 	%rd6642, %rd6565, %rd6557;
	add.s64 	%rd6643, %rd6603, %rd6626;
	setp.lt.u64 	%p2565, %rd6643, %rd6603;
	selp.u64 	%rd6644, 1, 0, %p2565;
	add.s64 	%rd7297, %rd6643, %rd6641;
	setp.lt.u64 	%p2566, %rd7297, %rd6643;
	selp.u64 	%rd6645, 1, 0, %p2566;
	add.s64 	%rd6646, %rd6642, %rd6644;
	add.s64 	%rd6647, %rd6646, %rd6645;
	mul.hi.u64 	%rd6648, %rd6565, %rd6561;
	add.s64 	%rd6649, %rd6630, %rd6634;
	setp.lt.u64 	%p2567, %rd6649, %rd6630;
	selp.u64 	%rd6650, 1, 0, %p2567;
	add.s64 	%rd7298, %rd6649, %rd6647;
	setp.lt.u64 	%p2568, %rd7298, %rd6649;
	selp.u64 	%rd6651, 1, 0, %p2568;
	add.s64 	%rd6652, %rd6648, %rd6650;
	add.s64 	%rd6653, %rd6652, %rd6651;
	mul.lo.s64 	%rd6654, %rd6565, %rd6565;
	mul.hi.u64 	%rd6655, %rd6565, %rd6565;
	add.s64 	%rd6656, %rd6654, %rd6637;
	setp.lt.u64 	%p2569, %rd6656, %rd6654;
	selp.u64 	%rd6657, 1, 0, %p2569;
	add.s64 	%rd7299, %rd6656, %rd6653;
	setp.lt.u64 	%p2570, %rd7299, %rd6656;
	selp.u64 	%rd6658, 1, 0, %p2570;
	add.s64 	%rd6659, %rd6655, %rd6657;
	add.s64 	%rd7300, %rd6659, %rd6658;
	ld.const.u64 	%rd6660, [BN254_INV];
	mul.lo.s64 	%rd6661, %rd6660, %rd6566;
	mul.lo.s64 	%rd6662, %rd6661, %rd1166;
	mul.hi.u64 	%rd6663, %rd6661, %rd1166;
	not.b64 	%rd6664, %rd6662;
	setp.gt.u64 	%p2571, %rd6566, %rd6664;
	selp.u64 	%rd6665, 1, 0, %p2571;
	add.s64 	%rd6666, %rd6663, %rd6665;
	mul.lo.s64 	%rd6667, %rd1167, %rd6661;
	mul.hi.u64 	%rd6668, %rd6661, %rd1167;
	add.s64 	%rd6669, %rd6667, %rd6584;
	setp.lt.u64 	%p2572, %rd6669, %rd6667;
	selp.u64 	%rd6670, 1, 0, %p2572;
	add.s64 	%rd1174, %rd6666, %rd6669;
	setp.lt.u64 	%p2573, %rd1174, %rd6666;
	selp.u64 	%rd6671, 1, 0, %p2573;
	add.s64 	%rd6672, %rd6668, %rd6670;
	add.s64 	%rd6673, %rd6672, %rd6671;
	mul.lo.s64 	%rd6674, %rd1168, %rd6661;
	mul.hi.u64 	%rd6675, %rd6661, %rd1168;
	add.s64 	%rd6676, %rd6674, %rd6612;
	setp.lt.u64 	%p2574, %rd6676, %rd6674;
	selp.u64 	%rd6677, 1, 0, %p2574;
	add.s64 	%rd1175, %rd6673, %rd6676;
	setp.lt.u64 	%p2575, %rd1175, %rd6673;
	selp.u64 	%rd6678, 1, 0, %p2575;
	add.s64 	%rd6679, %rd6675, %rd6677;
	add.s64 	%rd6680, %rd6679, %rd6678;
	mul.lo.s64 	%rd6681, %rd1169, %rd6661;
	mul.hi.u64 	%rd6682, %rd6661, %rd1169;
	add.s64 	%rd6683, %rd6681, %rd6639;
	setp.lt.u64 	%p2576, %rd6683, %rd6681;
	selp.u64 	%rd6684, 1, 0, %p2576;
	add.s64 	%rd1176, %rd6680, %rd6683;
	setp.lt.u64 	%p2577, %rd1176, %rd6680;
	selp.u64 	%rd6685, 1, 0, %p2577;
	add.s64 	%rd6686, %rd6682, %rd6684;
	add.s64 	%rd1177, %rd6686, %rd6685;
	setp.ne.s64 	%p2578, %rd1177, 0;
	@%p2578 bra 	$L__BB2_343;
$L__BB2_278:
	ld.const.u64 	%rd1182, [BN254_INV];
	mul.lo.s64 	%rd6689, %rd1182, %rd1174;
	mul.lo.s64 	%rd6690, %rd6689, %rd1166;
	mul.hi.u64 	%rd6691, %rd6689, %rd1166;
	not.b64 	%rd6692, %rd6690;
	setp.gt.u64 	%p2582, %rd1174, %rd6692;
	selp.u64 	%rd6693, 1, 0, %p2582;
	add.s64 	%rd6694, %rd6691, %rd6693;
	mul.lo.s64 	%rd6695, %rd1167, %rd6689;
	mul.hi.u64 	%rd6696, %rd6689, %rd1167;
	add.s64 	%rd6697, %rd6695, %rd1175;
	setp.lt.u64 	%p2583, %rd6697, %rd6695;
	selp.u64 	%rd6698, 1, 0, %p2583;
	add.s64 	%rd1183, %rd6694, %rd6697;
	setp.lt.u64 	%p2584, %rd1183, %rd6694;
	selp.u64 	%rd6699, 1, 0, %p2584;
	add.s64 	%rd6700, %rd6696, %rd6698;
	add.s64 	%rd6701, %rd6700, %rd6699;
	mul.lo.s64 	%rd6702, %rd1168, %rd6689;
	mul.hi.u64 	%rd6703, %rd6689, %rd1168;
	add.s64 	%rd6704, %rd6702, %rd1176;
	setp.lt.u64 	%p2585, %rd6704, %rd6702;
	selp.u64 	%rd6705, 1, 0, %p2585;
	add.s64 	%rd1184, %rd6701, %rd6704;
	setp.lt.u64 	%p2586, %rd1184, %rd6701;
	selp.u64 	%rd6706, 1, 0, %p2586;
	add.s64 	%rd6707, %rd6703, %rd6705;
	add.s64 	%rd6708, %rd6707, %rd6706;
	mul.lo.s64 	%rd6709, %rd1169, %rd6689;
	mul.hi.u64 	%rd6710, %rd6689, %rd1169;
	add.s64 	%rd6711, %rd6709, %rd7297;
	setp.lt.u64 	%p2587, %rd6711, %rd6709;
	selp.u64 	%rd6712, 1, 0, %p2587;
	add.s64 	%rd1185, %rd6708, %rd6711;
	setp.lt.u64 	%p2588, %rd1185, %rd6708;
	selp.u64 	%rd6713, 1, 0, %p2588;
	add.s64 	%rd6714, %rd6710, %rd6712;
	add.s64 	%rd1186, %rd6714, %rd6713;
	setp.eq.s64 	%p2589, %rd1186, 0;
	@%p2589 bra 	$L__BB2_281;
	add.s64 	%rd1187, %rd7298, %rd1186;
	setp.ge.u64 	%p2590, %rd1187, %rd7298;
	mov.u64 	%rd7298, %rd1187;
	@%p2590 bra 	$L__BB2_281;
	add.s64 	%rd7299, %rd7299, 1;
	setp.eq.s64 	%p2591, %rd7299, 0;
	selp.u64 	%rd6715, 1, 0, %p2591;
	add.s64 	%rd7300, %rd7300, %rd6715;
$L__BB2_281:
	mul.lo.s64 	%rd6716, %rd1182, %rd1183;
	mul.lo.s64 	%rd6717, %rd6716, %rd1166;
	mul.hi.u64 	%rd6718, %rd6716, %rd1166;
	not.b64 	%rd6719, %rd6717;
	setp.gt.u64 	%p2592, %rd1183, %rd6719;
	selp.u64 	%rd6720, 1, 0, %p2592;
	add.s64 	%rd6721, %rd6718, %rd6720;
	mul.lo.s64 	%rd6722, %rd1167, %rd6716;
	mul.hi.u64 	%rd6723, %rd6716, %rd1167;
	add.s64 	%rd6724, %rd6722, %rd1184;
	setp.lt.u64 	%p2593, %rd6724, %rd6722;
	selp.u64 	%rd6725, 1, 0, %p2593;
	add.s64 	%rd1193, %rd6721, %rd6724;
	setp.lt.u64 	%p2594, %rd1193, %rd6721;
	selp.u64 	%rd6726, 1, 0, %p2594;
	add.s64 	%rd6727, %rd6723, %rd6725;
	add.s64 	%rd6728, %rd6727, %rd6726;
	mul.lo.s64 	%rd6729, %rd1168, %rd6716;
	mul.hi.u64 	%rd6730, %rd6716, %rd1168;
	add.s64 	%rd6731, %rd6729, %rd1185;
	setp.lt.u64 	%p2595, %rd6731, %rd6729;
	selp.u64 	%rd6732, 1, 0, %p2595;
	add.s64 	%rd1194, %rd6728, %rd6731;
	setp.lt.u64 	%p2596, %rd1194, %rd6728;
	selp.u64 	%rd6733, 1, 0, %p2596;
	add.s64 	%rd6734, %rd6730, %rd6732;
	add.s64 	%rd6735, %rd6734, %rd6733;
	mul.lo.s64 	%rd6736, %rd1169, %rd6716;
	mul.hi.u64 	%rd6737, %rd6716, %rd1169;
	add.s64 	%rd6738, %rd6736, %rd7298;
	setp.lt.u64 	%p2597, %rd6738, %rd6736;
	selp.u64 	%rd6739, 1, 0, %p2597;
	add.s64 	%rd1195, %rd6735, %rd6738;
	setp.lt.u64 	%p2598, %rd1195, %rd6735;
	selp.u64 	%rd6740, 1, 0, %p2598;
	add.s64 	%rd6741, %rd6737, %rd6739;
	add.s64 	%rd1196, %rd6741, %rd6740;
	setp.eq.s64 	%p2599, %rd1196, 0;
	@%p2599 bra 	$L__BB2_283;
	add.s64 	%rd1197, %rd7299, %rd1196;
	setp.lt.u64 	%p2600, %rd1197, %rd7299;
	selp.u64 	%rd6742, 1, 0, %p2600;
	add.s64 	%rd7300, %rd7300, %rd6742;
	mov.u64 	%rd7299, %rd1197;
$L__BB2_283:
	mul.lo.s64 	%rd6743, %rd1182, %rd1193;
	mul.lo.s64 	%rd6744, %rd6743, %rd1166;
	mul.hi.u64 	%rd6745, %rd6743, %rd1166;
	not.b64 	%rd6746, %rd6744;
	setp.gt.u64 	%p2602, %rd1193, %rd6746;
	selp.u64 	%rd6747, 1, 0, %p2602;
	add.s64 	%rd6748, %rd6745, %rd6747;
	mul.lo.s64 	%rd6749, %rd1167, %rd6743;
	mul.hi.u64 	%rd6750, %rd6743, %rd1167;
	add.s64 	%rd6751, %rd6749, %rd1194;
	setp.lt.u64 	%p2603, %rd6751, %rd6749;
	selp.u64 	%rd6752, 1, 0, %p2603;
	add.s64 	%rd1201, %rd6748, %rd6751;
	setp.lt.u64 	%p2604, %rd1201, %rd6748;
	selp.u64 	%rd6753, 1, 0, %p2604;
	add.s64 	%rd6754, %rd6750, %rd6752;
	add.s64 	%rd6755, %rd6754, %rd6753;
	mul.lo.s64 	%rd6756, %rd1168, %rd6743;
	mul.hi.u64 	%rd6757, %rd6743, %rd1168;
	add.s64 	%rd6758, %rd6756, %rd1195;
	setp.lt.u64 	%p2605, %rd6758, %rd6756;
	selp.u64 	%rd6759, 1, 0, %p2605;
	add.s64 	%rd1202, %rd6755, %rd6758;
	setp.lt.u64 	%p2606, %rd1202, %rd6755;
	selp.u64 	%rd6760, 1, 0, %p2606;
	add.s64 	%rd6761, %rd6757, %rd6759;
	add.s64 	%rd6762, %rd6761, %rd6760;
	mul.lo.s64 	%rd6763, %rd1169, %rd6743;
	mul.hi.u64 	%rd6764, %rd6743, %rd1169;
	add.s64 	%rd6765, %rd6763, %rd7299;
	setp.lt.u64 	%p2607, %rd6765, %rd6763;
	selp.u64 	%rd6766, 1, 0, %p2607;
	add.s64 	%rd1203, %rd6762, %rd6765;
	setp.lt.u64 	%p2608, %rd1203, %rd6762;
	selp.u64 	%rd6767, 1, 0, %p2608;
	add.s64 	%rd6768, %rd6764, %rd6766;
	add.s64 	%rd6769, %rd6768, %rd6767;
	add.s64 	%rd1204, %rd7300, %rd6769;
	setp.lt.u64 	%p2609, %rd1201, %rd1166;
	selp.u64 	%rd1205, 1, 0, %p2609;
	setp.lt.u64 	%p2610, %rd1202, %rd1167;
	setp.eq.s64 	%p2611, %rd1202, %rd1167;
	and.pred  	%p2612, %p2609, %p2611;
	or.pred  	%p2614, %p2610, %p2612;
	selp.u64 	%rd1206, 1, 0, %p2614;
	setp.lt.u64 	%p2615, %rd1203, %rd1168;
	setp.eq.s64 	%p2616, %rd1203, %rd1168;
	and.pred  	%p2617, %p2616, %p2614;
	or.pred  	%p148, %p2615, %p2617;
	setp.lt.u64 	%p2619, %rd1204, %rd1169;
	mov.pred 	%p2798, 0;
	@%p2619 bra 	$L__BB2_285;
	not.pred 	%p2620, %p148;
	setp.ne.s64 	%p2621, %rd1204, %rd1169;
	or.pred  	%p2798, %p2621, %p2620;
$L__BB2_285:
	selp.b64 	%rd6770, %rd1166, 0, %p2798;
	sub.s64 	%rd6771, %rd1201, %rd6770;
	add.s64 	%rd6772, %rd1167, %rd1205;
	selp.b64 	%rd6773, %rd6772, 0, %p2798;
	sub.s64 	%rd6774, %rd1202, %rd6773;
	add.s64 	%rd6775, %rd1168, %rd1206;
	selp.b64 	%rd6776, %rd6775, 0, %p2798;
	sub.s64 	%rd6777, %rd1203, %rd6776;
	selp.u64 	%rd6778, 1, 0, %p148;
	add.s64 	%rd6779, %rd1169, %rd6778;
	selp.b64 	%rd6780, %rd6779, 0, %p2798;
	sub.s64 	%rd6781, %rd1204, %rd6780;
	sub.s64 	%rd7306, %rd6771, %rd528;
	setp.lt.u64 	%p2622, %rd6771, %rd528;
	selp.s64 	%rd6782, -1, 0, %p2622;
	sub.s64 	%rd6783, %rd6774, %rd529;
	add.s64 	%rd7307, %rd6783, %rd6782;
	setp.lt.u64 	%p2623, %rd6774, %rd529;
	setp.eq.s64 	%p2624, %rd6774, %rd529;
	and.pred  	%p2625, %p2622, %p2624;
	or.pred  	%p2627, %p2623, %p2625;
	selp.s64 	%rd6784, -1, 0, %p2627;
	sub.s64 	%rd6785, %rd6777, %rd530;
	add.s64 	%rd7308, %rd6785, %rd6784;
	setp.lt.u64 	%p2628, %rd6777, %rd530;
	setp.eq.s64 	%p2629, %rd6777, %rd530;
	and.pred  	%p2630, %p2629, %p2627;
	or.pred  	%p2632, %p2628, %p2630;
	selp.s64 	%rd6786, -1, 0, %p2632;
	sub.s64 	%rd6787, %rd6781, %rd531;
	add.s64 	%rd7309, %rd6787, %rd6786;
	setp.ge.u64 	%p2633, %rd6781, %rd531;
	setp.eq.s64 	%p2634, %rd6781, %rd531;
	and.pred  	%p2635, %p2634, %p2632;
	not.pred 	%p2637, %p2635;
	and.pred  	%p2638, %p2633, %p2637;
	@%p2638 bra 	$L__BB2_287;
	add.s64 	%rd7306, %rd1166, %rd7306;
	setp.lt.u64 	%p2639, %rd7306, %rd1166;
	selp.u64 	%rd6788, 1, 0, %p2639;
	add.s64 	%rd6789, %rd1167, %rd7307;
	add.s64 	%rd1216, %rd6789, %rd6788;
	setp.lt.u64 	%p2640, %rd1216, %rd7307;
	setp.eq.s64 	%p2641, %rd1216, %rd7307;
	and.pred  	%p2642, %p2639, %p2641;
	or.pred  	%p2643, %p2640, %p2642;
	selp.u64 	%rd6790, 1, 0, %p2643;
	add.s64 	%rd6791, %rd1168, %rd7308;
	add.s64 	%rd1217, %rd6791, %rd6790;
	setp.lt.u64 	%p2644, %rd1217, %rd7308;
	setp.eq.s64 	%p2645, %rd1217, %rd7308;
	and.pred  	%p2646, %p2643, %p2645;
	or.pred  	%p2648, %p2644, %p2646;
	selp.u64 	%rd6792, 1, 0, %p2648;
	add.s64 	%rd6793, %rd1169, %rd7309;
	add.s64 	%rd7309, %rd6793, %rd6792;
	mov.u64 	%rd7307, %rd1216;
	mov.u64 	%rd7308, %rd1217;
$L__BB2_287:
	sub.s64 	%rd7310, %rd7306, %rd571;
	setp.lt.u64 	%p2649, %rd7306, %rd571;
	selp.s64 	%rd6794, -1, 0, %p2649;
	add.s64 	%rd6795, %rd7307, %rd6794;
	sub.s64 	%rd7311, %rd6795, %rd572;
	setp.lt.u64 	%p2650, %rd7307, %rd572;
	setp.eq.s64 	%p2651, %rd7307, %rd572;
	and.pred  	%p2652, %p2649, %p2651;
	or.pred  	%p2653, %p2650, %p2652;
	selp.s64 	%rd6796, -1, 0, %p2653;
	sub.s64 	%rd6797, %rd7308, %rd573;
	add.s64 	%rd7312, %rd6797, %rd6796;
	setp.lt.u64 	%p2654, %rd7308, %rd573;
	setp.eq.s64 	%p2655, %rd7308, %rd573;
	and.pred  	%p2656, %p2653, %p2655;
	or.pred  	%p2657, %p2654, %p2656;
	not.pred 	%p2658, %p2657;
	selp.s64 	%rd6798, -1, 0, %p2657;
	sub.s64 	%rd6799, %rd7309, %rd574;
	add.s64 	%rd7313, %rd6799, %rd6798;
	setp.ge.u64 	%p2659, %rd7309, %rd574;
	setp.ne.s64 	%p2660, %rd7309, %rd574;
	or.pred  	%p2661, %p2660, %p2658;
	and.pred  	%p2662, %p2659, %p2661;
	@%p2662 bra 	$L__BB2_289;
	add.s64 	%rd7310, %rd1166, %rd7310;
	setp.lt.u64 	%p2663, %rd7310, %rd1166;
	selp.u64 	%rd6800, 1, 0, %p2663;
	add.s64 	%rd6801, %rd1167, %rd7311;
	add.s64 	%rd1228, %rd6801, %rd6800;
	setp.lt.u64 	%p2664, %rd1228, %rd7311;
	setp.eq.s64 	%p2665, %rd1228, %rd7311;
	and.pred  	%p2666, %p2663, %p2665;
	or.pred  	%p2667, %p2664, %p2666;
	selp.u64 	%rd6802, 1, 0, %p2667;
	add.s64 	%rd6803, %rd1168, %rd7312;
	add.s64 	%rd1229, %rd6803, %rd6802;
	setp.lt.u64 	%p2668, %rd1229, %rd7312;
	setp.eq.s64 	%p2669, %rd1229, %rd7312;
	and.pred  	%p2670, %p2667, %p2669;
	or.pred  	%p2672, %p2668, %p2670;
	selp.u64 	%rd6804, 1, 0, %p2672;
	add.s64 	%rd6805, %rd1169, %rd7313;
	add.s64 	%rd7313, %rd6805, %rd6804;
	mov.u64 	%rd7311, %rd1228;
	mov.u64 	%rd7312, %rd1229;
$L__BB2_289:
	mul.lo.s64 	%rd6806, %rd7219, %rd7310;
	mul.hi.u64 	%rd6807, %rd7310, %rd7219;
	mul.lo.s64 	%rd6808, %rd7220, %rd7310;
	mul.hi.u64 	%rd6809, %rd7310, %rd7220;
	add.s64 	%rd6810, %rd6808, %rd6807;
	setp.lt.u64 	%p2673, %rd6810, %rd6808;
	selp.u64 	%rd6811, 1, 0, %p2673;
	add.s64 	%rd6812, %rd6809, %rd6811;
	mul.lo.s64 	%rd6813, %rd7221, %rd7310;
	mul.hi.u64 	%rd6814, %rd7310, %rd7221;
	add.s64 	%rd6815, %rd6813, %rd6812;
	setp.lt.u64 	%p2674, %rd6815, %rd6813;
	selp.u64 	%rd6816, 1, 0, %p2674;
	add.s64 	%rd6817, %rd6814, %rd6816;
	mul.lo.s64 	%rd6818, %rd7222, %rd7310;
	mul.hi.u64 	%rd6819, %rd7310, %rd7222;
	add.s64 	%rd6820, %rd6818, %rd6817;
	setp.lt.u64 	%p2675, %rd6820, %rd6818;
	selp.u64 	%rd6821, 1, 0, %p2675;
	add.s64 	%rd6822, %rd6819, %rd6821;
	mul.lo.s64 	%rd6823, %rd7219, %rd7311;
	mul.hi.u64 	%rd6824, %rd7311, %rd7219;
	add.s64 	%rd6825, %rd6823, %rd6810;
	setp.lt.u64 	%p2676, %rd6825, %rd6823;
	selp.u64 	%rd6826, 1, 0, %p2676;
	add.s64 	%rd6827, %rd6824, %rd6826;
	mul.lo.s64 	%rd6828, %rd7220, %rd7311;
	mul.hi.u64 	%rd6829, %rd7311, %rd7220;
	add.s64 	%rd6830, %rd6828, %rd6815;
	setp.lt.u64 	%p2677, %rd6830, %rd6828;
	selp.u64 	%rd6831, 1, 0, %p2677;
	add.s64 	%rd6832, %rd6830, %rd6827;
	setp.lt.u64 	%p2678, %rd6832, %rd6830;
	selp.u64 	%rd6833, 1, 0, %p2678;
	add.s64 	%rd6834, %rd6829, %rd6831;
	add.s64 	%rd6835, %rd6834, %rd6833;
	mul.lo.s64 	%rd6836, %rd7221, %rd7311;
	mul.hi.u64 	%rd6837, %rd7311, %rd7221;
	add.s64 	%rd6838, %rd6836, %rd6820;
	setp.lt.u64 	%p2679, %rd6838, %rd6836;
	selp.u64 	%rd6839, 1, 0, %p2679;
	add.s64 	%rd6840, %rd6838, %rd6835;
	setp.lt.u64 	%p2680, %rd6840, %rd6838;
	selp.u64 	%rd6841, 1, 0, %p2680;
	add.s64 	%rd6842, %rd6837, %rd6839;
	add.s64 	%rd6843, %rd6842, %rd6841;
	mul.lo.s64 	%rd6844, %rd7222, %rd7311;
	mul.hi.u64 	%rd6845, %rd7311, %rd7222;
	add.s64 	%rd6846, %rd6844, %rd6822;
	setp.lt.u64 	%p2681, %rd6846, %rd6844;
	selp.u64 	%rd6847, 1, 0, %p2681;
	add.s64 	%rd6848, %rd6846, %rd6843;
	setp.lt.u64 	%p2682, %rd6848, %rd6846;
	selp.u64 	%rd6849, 1, 0, %p2682;
	add.s64 	%rd6850, %rd6845, %rd6847;
	add.s64 	%rd6851, %rd6850, %rd6849;
	mul.lo.s64 	%rd6852, %rd7219, %rd7312;
	mul.hi.u64 	%rd6853, %rd7312, %rd7219;
	add.s64 	%rd6854, %rd6852, %rd6832;
	setp.lt.u64 	%p2683, %rd6854, %rd6852;
	selp.u64 	%rd6855, 1, 0, %p2683;
	add.s64 	%rd6856, %rd6853, %rd6855;
	mul.lo.s64 	%rd6857, %rd7220, %rd7312;
	mul.hi.u64 	%rd6858, %rd7312, %rd7220;
	add.s64 	%rd6859, %rd6857, %rd6840;
	setp.lt.u64 	%p2684, %rd6859, %rd6857;
	selp.u64 	%rd6860, 1, 0, %p2684;
	add.s64 	%rd6861, %rd6859, %rd6856;
	setp.lt.u64 	%p2685, %rd6861, %rd6859;
	selp.u64 	%rd6862, 1, 0, %p2685;
	add.s64 	%rd6863, %rd6858, %rd6860;
	add.s64 	%rd6864, %rd6863, %rd6862;
	mul.lo.s64 	%rd6865, %rd7221, %rd7312;
	mul.hi.u64 	%rd6866, %rd7312, %rd7221;
	add.s64 	%rd6867, %rd6865, %rd6848;
	setp.lt.u64 	%p2686, %rd6867, %rd6865;
	selp.u64 	%rd6868, 1, 0, %p2686;
	add.s64 	%rd6869, %rd6867, %rd6864;
	setp.lt.u64 	%p2687, %rd6869, %rd6867;
	selp.u64 	%rd6870, 1, 0, %p2687;
	add.s64 	%rd6871, %rd6866, %rd6868;
	add.s64 	%rd6872, %rd6871, %rd6870;
	mul.lo.s64 	%rd6873, %rd7222, %rd7312;
	mul.hi.u64 	%rd6874, %rd7312, %rd7222;
	add.s64 	%rd6875, %rd6873, %rd6851;
	setp.lt.u64 	%p2688, %rd6875, %rd6873;
	selp.u64 	%rd6876, 1, 0, %p2688;
	add.s64 	%rd6877, %rd6875, %rd6872;
	setp.lt.u64 	%p2689, %rd6877, %rd6875;
	selp.u64 	%rd6878, 1, 0, %p2689;
	add.s64 	%rd6879, %rd6874, %rd6876;
	add.s64 	%rd6880, %rd6879, %rd6878;
	mul.lo.s64 	%rd6881, %rd7219, %rd7313;
	mul.hi.u64 	%rd6882, %rd7313, %rd7219;
	add.s64 	%rd6883, %rd6881, %rd6861;
	setp.lt.u64 	%p2690, %rd6883, %rd6881;
	selp.u64 	%rd6884, 1, 0, %p2690;
	add.s64 	%rd6885, %rd6882, %rd6884;
	mul.lo.s64 	%rd6886, %rd7220, %rd7313;
	mul.hi.u64 	%rd6887, %rd7313, %rd7220;
	add.s64 	%rd6888, %rd6886, %rd6869;
	setp.lt.u64 	%p2691, %rd6888, %rd6886;
	selp.u64 	%rd6889, 1, 0, %p2691;
	add.s64 	%rd7314, %rd6888, %rd6885;
	setp.lt.u64 	%p2692, %rd7314, %rd6888;
	selp.u64 	%rd6890, 1, 0, %p2692;
	add.s64 	%rd6891, %rd6887, %rd6889;
	add.s64 	%rd6892, %rd6891, %rd6890;
	mul.lo.s64 	%rd6893, %rd7221, %rd7313;
	mul.hi.u64 	%rd6894, %rd7313, %rd7221;
	add.s64 	%rd6895, %rd6893, %rd6877;
	setp.lt.u64 	%p2693, %rd6895, %rd6893;
	selp.u64 	%rd6896, 1, 0, %p2693;
	add.s64 	%rd7315, %rd6895, %rd6892;
	setp.lt.u64 	%p2694, %rd7315, %rd6895;
	selp.u64 	%rd6897, 1, 0, %p2694;
	add.s64 	%rd6898, %rd6894, %rd6896;
	add.s64 	%rd6899, %rd6898, %rd6897;
	mul.lo.s64 	%rd6900, %rd7222, %rd7313;
	mul.hi.u64 	%rd6901, %rd7313, %rd7222;
	add.s64 	%rd6902, %rd6900, %rd6880;
	setp.lt.u64 	%p2695, %rd6902, %rd6900;
	selp.u64 	%rd6903, 1, 0, %p2695;
	add.s64 	%rd7316, %rd6902, %rd6899;
	setp.lt.u64 	%p2696, %rd7316, %rd6902;
	selp.u64 	%rd6904, 1, 0, %p2696;
	add.s64 	%rd6905, %rd6901, %rd6903;
	add.s64 	%rd7317, %rd6905, %rd6904;
	mul.lo.s64 	%rd6906, %rd1182, %rd6806;
	mul.lo.s64 	%rd6907, %rd6906, %rd1166;
	mul.hi.u64 	%rd6908, %rd6906, %rd1166;
	not.b64 	%rd6909, %rd6907;
	setp.gt.u64 	%p2697, %rd6806, %rd6909;
	selp.u64 	%rd6910, 1, 0, %p2697;
	add.s64 	%rd6911, %rd6908, %rd6910;
	mul.lo.s64 	%rd6912, %rd1167, %rd6906;
	mul.hi.u64 	%rd6913, %rd6906, %rd1167;
	add.s64 	%rd6914, %rd6912, %rd6825;
	setp.lt.u64 	%p2698, %rd6914, %rd6912;
	selp.u64 	%rd6915, 1, 0, %p2698;
	add.s64 	%rd1239, %rd6911, %rd6914;
	setp.lt.u64 	%p2699, %rd1239, %rd6911;
	selp.u64 	%rd6916, 1, 0, %p2699;
	add.s64 	%rd6917, %rd6913, %rd6915;
	add.s64 	%rd6918, %rd6917, %rd6916;
	mul.lo.s64 	%rd6919, %rd1168, %rd6906;
	mul.hi.u64 	%rd6920, %rd6906, %rd1168;
	add.s64 	%rd6921, %rd6919, %rd6854;
	setp.lt.u64 	%p2700, %rd6921, %rd6919;
	selp.u64 	%rd6922, 1, 0, %p2700;
	add.s64 	%rd1240, %rd6918, %rd6921;
	setp.lt.u64 	%p2701, %rd1240, %rd6918;
	selp.u64 	%rd6923, 1, 0, %p2701;
	add.s64 	%rd6924, %rd6920, %rd6922;
	add.s64 	%rd6925, %rd6924, %rd6923;
	mul.lo.s64 	%rd6926, %rd1169, %rd6906;
	mul.hi.u64 	%rd6927, %rd6906, %rd1169;
	add.s64 	%rd6928, %rd6926, %rd6883;
	setp.lt.u64 	%p2702, %rd6928, %rd6926;
	selp.u64 	%rd6929, 1, 0, %p2702;
	add.s64 	%rd1241, %rd6925, %rd6928;
	setp.lt.u64 	%p2703, %rd1241, %rd6925;
	selp.u64 	%rd6930, 1, 0, %p2703;
	add.s64 	%rd6931, %rd6927, %rd6929;
	add.s64 	%rd1242, %rd6931, %rd6930;
	setp.ne.s64 	%p2704, %rd1242, 0;
	@%p2704 bra 	$L__BB2_346;
$L__BB2_290:
	mul.lo.s64 	%rd6934, %rd1182, %rd1239;
	mul.lo.s64 	%rd6935, %rd6934, %rd1166;
	mul.hi.u64 	%rd6936, %rd6934, %rd1166;
	not.b64 	%rd6937, %rd6935;
	setp.gt.u64 	%p2708, %rd1239, %rd6937;
	selp.u64 	%rd6938, 1, 0, %p2708;
	add.s64 	%rd6939, %rd6936, %rd6938;
	mul.lo.s64 	%rd6940, %rd1167, %rd6934;
	mul.hi.u64 	%rd6941, %rd6934, %rd1167;
	add.s64 	%rd6942, %rd6940, %rd1240;
	setp.lt.u64 	%p2709, %rd6942, %rd6940;
	selp.u64 	%rd6943, 1, 0, %p2709;
	add.s64 	%rd1247, %rd6939, %rd6942;
	setp.lt.u64 	%p2710, %rd1247, %rd6939;
	selp.u64 	%rd6944, 1, 0, %p2710;
	add.s64 	%rd6945, %rd6941, %rd6943;
	add.s64 	%rd6946, %rd6945, %rd6944;
	mul.lo.s64 	%rd6947, %rd1168, %rd6934;
	mul.hi.u64 	%rd6948, %rd6934, %rd1168;
	add.s64 	%rd6949, %rd6947, %rd1241;
	setp.lt.u64 	%p2711, %rd6949, %rd6947;
	selp.u64 	%rd6950, 1, 0, %p2711;
	add.s64 	%rd1248, %rd6946, %rd6949;
	setp.lt.u64 	%p2712, %rd1248, %rd6946;
	selp.u64 	%rd6951, 1, 0, %p2712;
	add.s64 	%rd6952, %rd6948, %rd6950;
	add.s64 	%rd6953, %rd6952, %rd6951;
	mul.lo.s64 	%rd6954, %rd1169, %rd6934;
	mul.hi.u64 	%rd6955, %rd6934, %rd1169;
	add.s64 	%rd6956, %rd6954, %rd7314;
	setp.lt.u64 	%p2713, %rd6956, %rd6954;
	selp.u64 	%rd6957, 1, 0, %p2713;
	add.s64 	%rd1249, %rd6953, %rd6956;
	setp.lt.u64 	%p2714, %rd1249, %rd6953;
	selp.u64 	%rd6958, 1, 0, %p2714;
	add.s64 	%rd6959, %rd6955, %rd6957;
	add.s64 	%rd1250, %rd6959, %rd6958;
	setp.eq.s64 	%p2715, %rd1250, 0;
	@%p2715 bra 	$L__BB2_293;
	add.s64 	%rd1251, %rd7315, %rd1250;
	setp.ge.u64 	%p2716, %rd1251, %rd7315;
	mov.u64 	%rd7315, %rd1251;
	@%p2716 bra 	$L__BB2_293;
	add.s64 	%rd7316, %rd7316, 1;
	setp.eq.s64 	%p2717, %rd7316, 0;
	selp.u64 	%rd6960, 1, 0, %p2717;
	add.s64 	%rd7317, %rd7317, %rd6960;
$L__BB2_293:
	mul.lo.s64 	%rd6961, %rd1182, %rd1247;
	mul.lo.s64 	%rd6962, %rd6961, %rd1166;
	mul.hi.u64 	%rd6963, %rd6961, %rd1166;
	not.b64 	%rd6964, %rd6962;
	setp.gt.u64 	%p2718, %rd1247, %rd6964;
	selp.u64 	%rd6965, 1, 0, %p2718;
	add.s64 	%rd6966, %rd6963, %rd6965;
	mul.lo.s64 	%rd6967, %rd1167, %rd6961;
	mul.hi.u64 	%rd6968, %rd6961, %rd1167;
	add.s64 	%rd6969, %rd6967, %rd1248;
	setp.lt.u64 	%p2719, %rd6969, %rd6967;
	selp.u64 	%rd6970, 1, 0, %p2719;
	add.s64 	%rd1257, %rd6966, %rd6969;
	setp.lt.u64 	%p2720, %rd1257, %rd6966;
	selp.u64 	%rd6971, 1, 0, %p2720;
	add.s64 	%rd6972, %rd6968, %rd6970;
	add.s64 	%rd6973, %rd6972, %rd6971;
	mul.lo.s64 	%rd6974, %rd1168, %rd6961;
	mul.hi.u64 	%rd6975, %rd6961, %rd1168;
	add.s64 	%rd6976, %rd6974, %rd1249;
	setp.lt.u64 	%p2721, %rd6976, %rd6974;
	selp.u64 	%rd6977, 1, 0, %p2721;
	add.s64 	%rd1258, %rd6973, %rd6976;
	setp.lt.u64 	%p2722, %rd1258, %rd6973;
	selp.u64 	%rd6978, 1, 0, %p2722;
	add.s64 	%rd6979, %rd6975, %rd6977;
	add.s64 	%rd6980, %rd6979, %rd6978;
	mul.lo.s64 	%rd6981, %rd1169, %rd6961;
	mul.hi.u64 	%rd6982, %rd6961, %rd1169;
	add.s64 	%rd6983, %rd6981, %rd7315;
	setp.lt.u64 	%p2723, %rd6983, %rd6981;
	selp.u64 	%rd6984, 1, 0, %p2723;
	add.s64 	%rd1259, %rd6980, %rd6983;
	setp.lt.u64 	%p2724, %rd1259, %rd6980;
	selp.u64 	%rd6985, 1, 0, %p2724;
	add.s64 	%rd6986, %rd6982, %rd6984;
	add.s64 	%rd1260, %rd6986, %rd6985;
	setp.eq.s64 	%p2725, %rd1260, 0;
	@%p2725 bra 	$L__BB2_295;
	add.s64 	%rd1261, %rd7316, %rd1260;
	setp.lt.u64 	%p2726, %rd1261, %rd7316;
	selp.u64 	%rd6987, 1, 0, %p2726;
	add.s64 	%rd7317, %rd7317, %rd6987;
	mov.u64 	%rd7316, %rd1261;
$L__BB2_295:
	mul.lo.s64 	%rd6988, %rd1182, %rd1257;
	mul.lo.s64 	%rd6989, %rd6988, %rd1166;
	mul.hi.u64 	%rd6990, %rd6988, %rd1166;
	not.b64 	%rd6991, %rd6989;
	setp.gt.u64 	%p2728, %rd1257, %rd6991;
	selp.u64 	%rd6992, 1, 0, %p2728;
	add.s64 	%rd6993, %rd6990, %rd6992;
	mul.lo.s64 	%rd6994, %rd1167, %rd6988;
	mul.hi.u64 	%rd6995, %rd6988, %rd1167;
	add.s64 	%rd6996, %rd6994, %rd1258;
	setp.lt.u64 	%p2729, %rd6996, %rd6994;
	selp.u64 	%rd6997, 1, 0, %p2729;
	add.s64 	%rd1265, %rd6993, %rd6996;
	setp.lt.u64 	%p2730, %rd1265, %rd6993;
	selp.u64 	%rd6998, 1, 0, %p2730;
	add.s64 	%rd6999, %rd6995, %rd6997;
	add.s64 	%rd7000, %rd6999, %rd6998;
	mul.lo.s64 	%rd7001, %rd1168, %rd6988;
	mul.hi.u64 	%rd7002, %rd6988, %rd1168;
	add.s64 	%rd7003, %rd7001, %rd1259;
	setp.lt.u64 	%p2731, %rd7003, %rd7001;
	selp.u64 	%rd7004, 1, 0, %p2731;
	add.s64 	%rd1266, %rd7000, %rd7003;
	setp.lt.u64 	%p2732, %rd1266, %rd7000;
	selp.u64 	%rd7005, 1, 0, %p2732;
	add.s64 	%rd7006, %rd7002, %rd7004;
	add.s64 	%rd7007, %rd7006, %rd7005;
	mul.lo.s64 	%rd7008, %rd1169, %rd6988;
	mul.hi.u64 	%rd7009, %rd6988, %rd1169;
	add.s64 	%rd7010, %rd7008, %rd7316;
	setp.lt.u64 	%p2733, %rd7010, %rd7008;
	selp.u64 	%rd7011, 1, 0, %p2733;
	add.s64 	%rd1267, %rd7007, %rd7010;
	setp.lt.u64 	%p2734, %rd1267, %rd7007;
	selp.u64 	%rd7012, 1, 0, %p2734;
	add.s64 	%rd7013, %rd7009, %rd7011;
	add.s64 	%rd7014, %rd7013, %rd7012;
	add.s64 	%rd1268, %rd7317, %rd7014;
	setp.lt.u64 	%p2735, %rd1265, %rd1166;
	selp.u64 	%rd1269, 1, 0, %p2735;
	setp.lt.u64 	%p2736, %rd1266, %rd1167;
	setp.eq.s64 	%p2737, %rd1266, %rd1167;
	and.pred  	%p2738, %p2735, %p2737;
	or.pred  	%p2740, %p2736, %p2738;
	selp.u64 	%rd1270, 1, 0, %p2740;
	setp.lt.u64 	%p2741, %rd1267, %rd1168;
	setp.eq.s64 	%p2742, %rd1267, %rd1168;
	and.pred  	%p2743, %p2742, %p2740;
	or.pred  	%p151, %p2741, %p2743;
	setp.lt.u64 	%p2745, %rd1268, %rd1169;
	mov.pred 	%p2799, 0;
	@%p2745 bra 	$L__BB2_297;
	not.pred 	%p2746, %p151;
	setp.ne.s64 	%p2747, %rd1268, %rd1169;
	or.pred  	%p2799, %p2747, %p2746;
$L__BB2_297:
	selp.b64 	%rd7015, %rd1166, 0, %p2799;
	sub.s64 	%rd7331, %rd1265, %rd7015;
	add.s64 	%rd7016, %rd1167, %rd1269;
	selp.b64 	%rd7017, %rd7016, 0, %p2799;
	sub.s64 	%rd7332, %rd1266, %rd7017;
	add.s64 	%rd7018, %rd1168, %rd1270;
	selp.b64 	%rd7019, %rd7018, 0, %p2799;
	sub.s64 	%rd7333, %rd1267, %rd7019;
	selp.u64 	%rd7020, 1, 0, %p151;
	add.s64 	%rd7021, %rd1169, %rd7020;
	selp.b64 	%rd7022, %rd7021, 0, %p2799;
	sub.s64 	%rd7334, %rd1268, %rd7022;
$L__BB2_298:
	add.s32 	%r111, %r2, -1;
	setp.gt.s32 	%p2748, %r2, 0;
	@%p2748 bra 	$L__BB2_3;
$L__BB2_299:
	ld.param.u64 	%rd7027, [msm_window_combine_param_1];
	cvta.to.global.u64 	%rd7023, %rd7027;
	st.global.u64 	[%rd7023], %rd7323;
	st.global.u64 	[%rd7023+8], %rd7324;
	st.global.u64 	[%rd7023+16], %rd7325;
	st.global.u64 	[%rd7023+24], %rd7326;
	st.global.u64 	[%rd7023+32], %rd7327;
	st.global.u64 	[%rd7023+40], %rd7328;
	st.global.u64 	[%rd7023+48], %rd7329;
	st.global.u64 	[%rd7023+56], %rd7330;
	st.global.u64 	[%rd7023+64], %rd7331;
	st.global.u64 	[%rd7023+72], %rd7332;
	st.global.u64 	[%rd7023+80], %rd7333;
	st.global.u64 	[%rd7023+88], %rd7334;
$L__BB2_300:
	ret;
$L__BB2_301:
	add.s64 	%rd524, %rd7150, %rd497;
	setp.ge.u64 	%p1077, %rd524, %rd7150;
	mov.u64 	%rd7150, %rd524;
	@%p1077 bra 	$L__BB2_134;
	add.s64 	%rd7149, %rd7149, 1;
	setp.ne.s64 	%p1078, %rd7149, 0;
	mov.u64 	%rd7150, %rd524;
	@%p1078 bra 	$L__BB2_134;
	add.s64 	%rd7148, %rd7148, 1;
	setp.eq.s64 	%p1079, %rd7148, 0;
	selp.u64 	%rd3139, 1, 0, %p1079;
	add.s64 	%rd7147, %rd7147, %rd3139;
	mov.b64 	%rd7149, 0;
	mov.u64 	%rd7150, %rd524;
	bra.uni 	$L__BB2_134;
$L__BB2_304:
	add.s64 	%rd567, %rd7159, %rd539;
	setp.ge.u64 	%p1157, %rd567, %rd7159;
	mov.u64 	%rd7159, %rd567;
	@%p1157 bra 	$L__BB2_142;
	add.s64 	%rd7158, %rd7158, 1;
	setp.ne.s64 	%p1158, %rd7158, 0;
	mov.u64 	%rd7159, %rd567;
	@%p1158 bra 	$L__BB2_142;
	add.s64 	%rd7157, %rd7157, 1;
	setp.eq.s64 	%p1159, %rd7157, 0;
	selp.u64 	%rd3353, 1, 0, %p1159;
	add.s64 	%rd7156, %rd7156, %rd3353;
	mov.b64 	%rd7158, 0;
	mov.u64 	%rd7159, %rd567;
	bra.uni 	$L__BB2_142;
$L__BB2_307:
	add.s64 	%rd610, %rd7168, %rd582;
	setp.ge.u64 	%p1237, %rd610, %rd7168;
	mov.u64 	%rd7168, %rd610;
	@%p1237 bra 	$L__BB2_150;
	add.s64 	%rd7167, %rd7167, 1;
	setp.ne.s64 	%p1238, %rd7167, 0;
	mov.u64 	%rd7168, %rd610;
	@%p1238 bra 	$L__BB2_150;
	add.s64 	%rd7166, %rd7166, 1;
	setp.eq.s64 	%p1239, %rd7166, 0;
	selp.u64 	%rd3572, 1, 0, %p1239;
	add.s64 	%rd7165, %rd7165, %rd3572;
	mov.b64 	%rd7167, 0;
	mov.u64 	%rd7168, %rd610;
	bra.uni 	$L__BB2_150;
$L__BB2_310:
	add.s64 	%rd654, %rd7177, %rd625;
	setp.ge.u64 	%p1318, %rd654, %rd7177;
	mov.u64 	%rd7177, %rd654;
	@%p1318 bra 	$L__BB2_158;
	add.s64 	%rd7176, %rd7176, 1;
	setp.ne.s64 	%p1319, %rd7176, 0;
	mov.u64 	%rd7177, %rd654;
	@%p1319 bra 	$L__BB2_158;
	add.s64 	%rd7175, %rd7175, 1;
	setp.eq.s64 	%p1320, %rd7175, 0;
	selp.u64 	%rd3802, 1, 0, %p1320;
	add.s64 	%rd7174, %rd7174, %rd3802;
	mov.b64 	%rd7176, 0;
	mov.u64 	%rd7177, %rd654;
	bra.uni 	$L__BB2_158;
$L__BB2_313:
	add.s64 	%rd698, %rd7186, %rd669;
	setp.ge.u64 	%p1399, %rd698, %rd7186;
	mov.u64 	%rd7186, %rd698;
	@%p1399 bra 	$L__BB2_166;
	add.s64 	%rd7185, %rd7185, 1;
	setp.ne.s64 	%p1400, %rd7185, 0;
	mov.u64 	%rd7186, %rd698;
	@%p1400 bra 	$L__BB2_166;
	add.s64 	%rd7184, %rd7184, 1;
	setp.eq.s64 	%p1401, %rd7184, 0;
	selp.u64 	%rd4035, 1, 0, %p1401;
	add.s64 	%rd7183, %rd7183, %rd4035;
	mov.b64 	%rd7185, 0;
	mov.u64 	%rd7186, %rd698;
	bra.uni 	$L__BB2_166;
$L__BB2_316:
	add.s64 	%rd738, %rd7195, %rd709;
	setp.ge.u64 	%p1480, %rd738, %rd7195;
	mov.u64 	%rd7195, %rd738;
	@%p1480 bra 	$L__BB2_174;
	add.s64 	%rd7194, %rd7194, 1;
	setp.ne.s64 	%p1481, %rd7194, 0;
	mov.u64 	%rd7195, %rd738;
	@%p1481 bra 	$L__BB2_174;
	add.s64 	%rd7193, %rd7193, 1;
	setp.eq.s64 	%p1482, %rd7193, 0;
	selp.u64 	%rd4272, 1, 0, %p1482;
	add.s64 	%rd7192, %rd7192, %rd4272;
	mov.b64 	%rd7194, 0;
	mov.u64 	%rd7195, %rd738;
	bra.uni 	$L__BB2_174;
$L__BB2_319:
	add.s64 	%rd781, %rd7204, %rd753;
	setp.ge.u64 	%p1561, %rd781, %rd7204;
	mov.u64 	%rd7204, %rd781;
	@%p1561 bra 	$L__BB2_182;
	add.s64 	%rd7203, %rd7203, 1;
	setp.ne.s64 	%p1562, %rd7203, 0;
	mov.u64 	%rd7204, %rd781;
	@%p1562 bra 	$L__BB2_182;
	add.s64 	%rd7202, %rd7202, 1;
	setp.eq.s64 	%p1563, %rd7202, 0;
	selp.u64 	%rd4513, 1, 0, %p1563;
	add.s64 	%rd7201, %rd7201, %rd4513;
	mov.b64 	%rd7203, 0;
	mov.u64 	%rd7204, %rd781;
	bra.uni 	$L__BB2_182;
$L__BB2_322:
	add.s64 	%rd820, %rd7210, %rd792;
	setp.ge.u64 	%p1642, %rd820, %rd7210;
	mov.u64 	%rd7210, %rd820;
	@%p1642 bra 	$L__BB2_190;
	add.s64 	%rd7211, %rd7211, 1;
	setp.ne.s64 	%p1643, %rd7211, 0;
	mov.u64 	%rd7210, %rd820;
	@%p1643 bra 	$L__BB2_190;
	add.s64 	%rd7212, %rd7212, 1;
	setp.eq.s64 	%p1644, %rd7212, 0;
	selp.u64 	%rd4755, 1, 0, %p1644;
	add.s64 	%rd7213, %rd7213, %rd4755;
	mov.b64 	%rd7211, 0;
	mov.u64 	%rd7210, %rd820;
	bra.uni 	$L__BB2_190;
$L__BB2_325:
	add.s64 	%rd875, %rd7223, %rd848;
	setp.ge.u64 	%p1807, %rd875, %rd7223;
	mov.u64 	%rd7223, %rd875;
	@%p1807 bra 	$L__BB2_204;
	add.s64 	%rd7224, %rd7224, 1;
	setp.ne.s64 	%p1808, %rd7224, 0;
	mov.u64 	%rd7223, %rd875;
	@%p1808 bra 	$L__BB2_204;
	add.s64 	%rd7225, %rd7225, 1;
	setp.eq.s64 	%p1809, %rd7225, 0;
	selp.u64 	%rd5056, 1, 0, %p1809;
	add.s64 	%rd7226, %rd7226, %rd5056;
	mov.b64 	%rd7224, 0;
	mov.u64 	%rd7223, %rd875;
	bra.uni 	$L__BB2_204;
$L__BB2_328:
	add.s64 	%rd917, %rd7232, %rd890;
	setp.ge.u64 	%p1888, %rd917, %rd7232;
	mov.u64 	%rd7232, %rd917;
	@%p1888 bra 	$L__BB2_212;
	add.s64 	%rd7233, %rd7233, 1;
	setp.ne.s64 	%p1889, %rd7233, 0;
	mov.u64 	%rd7232, %rd917;
	@%p1889 bra 	$L__BB2_212;
	add.s64 	%rd7234, %rd7234, 1;
	setp.eq.s64 	%p1890, %rd7234, 0;
	selp.u64 	%rd5296, 1, 0, %p1890;
	add.s64 	%rd7235, %rd7235, %rd5296;
	mov.b64 	%rd7233, 0;
	mov.u64 	%rd7232, %rd917;
	bra.uni 	$L__BB2_212;
$L__BB2_331:
	add.s64 	%rd979, %rd7245, %rd952;
	setp.ge.u64 	%p2026, %rd979, %rd7245;
	mov.u64 	%rd7245, %rd979;
	@%p2026 bra 	$L__BB2_226;
	add.s64 	%rd7246, %rd7246, 1;
	setp.ne.s64 	%p2027, %rd7246, 0;
	mov.u64 	%rd7245, %rd979;
	@%p2027 bra 	$L__BB2_226;
	add.s64 	%rd7247, %rd7247, 1;
	setp.eq.s64 	%p2028, %rd7247, 0;
	selp.u64 	%rd5575, 1, 0, %p2028;
	add.s64 	%rd7248, %rd7248, %rd5575;
	mov.b64 	%rd7246, 0;
	mov.u64 	%rd7245, %rd979;
	bra.uni 	$L__BB2_226;
$L__BB2_334:
	add.s64 	%rd1021, %rd7254, %rd994;
	setp.ge.u64 	%p2107, %rd1021, %rd7254;
	mov.u64 	%rd7254, %rd1021;
	@%p2107 bra 	$L__BB2_234;
	add.s64 	%rd7255, %rd7255, 1;
	setp.ne.s64 	%p2108, %rd7255, 0;
	mov.u64 	%rd7254, %rd1021;
	@%p2108 bra 	$L__BB2_234;
	add.s64 	%rd7256, %rd7256, 1;
	setp.eq.s64 	%p2109, %rd7256, 0;
	selp.u64 	%rd5809, 1, 0, %p2109;
	add.s64 	%rd7257, %rd7257, %rd5809;
	mov.b64 	%rd7255, 0;
	mov.u64 	%rd7254, %rd1021;
	bra.uni 	$L__BB2_234;
$L__BB2_337:
	add.s64 	%rd1095, %rd7275, %rd1068;
	setp.ge.u64 	%p2328, %rd1095, %rd7275;
	mov.u64 	%rd7275, %rd1095;
	@%p2328 bra 	$L__BB2_252;
	add.s64 	%rd7276, %rd7276, 1;
	setp.ne.s64 	%p2329, %rd7276, 0;
	mov.u64 	%rd7275, %rd1095;
	@%p2329 bra 	$L__BB2_252;
	add.s64 	%rd7277, %rd7277, 1;
	setp.eq.s64 	%p2330, %rd7277, 0;
	selp.u64 	%rd6161, 1, 0, %p2330;
	add.s64 	%rd7278, %rd7278, %rd6161;
	mov.b64 	%rd7276, 0;
	mov.u64 	%rd7275, %rd1095;
	bra.uni 	$L__BB2_252;
$L__BB2_340:
	add.s64 	%rd1138, %rd7284, %rd1110;
	setp.ge.u64 	%p2409, %rd1138, %rd7284;
	mov.u64 	%rd7284, %rd1138;
	@%p2409 bra 	$L__BB2_260;
	add.s64 	%rd7285, %rd7285, 1;
	setp.ne.s64 	%p2410, %rd7285, 0;
	mov.u64 	%rd7284, %rd1138;
	@%p2410 bra 	$L__BB2_260;
	add.s64 	%rd7286, %rd7286, 1;
	setp.eq.s64 	%p2411, %rd7286, 0;
	selp.u64 	%rd6401, 1, 0, %p2411;
	add.s64 	%rd7287, %rd7287, %rd6401;
	mov.b64 	%rd7285, 0;
	mov.u64 	%rd7284, %rd1138;
	bra.uni 	$L__BB2_260;
$L__BB2_343:
	add.s64 	%rd1207, %rd7297, %rd1177;
	setp.ge.u64 	%p2579, %rd1207, %rd7297;
	mov.u64 	%rd7297, %rd1207;
	@%p2579 bra 	$L__BB2_278;
	add.s64 	%rd7298, %rd7298, 1;
	setp.ne.s64 	%p2580, %rd7298, 0;
	mov.u64 	%rd7297, %rd1207;
	@%p2580 bra 	$L__BB2_278;
	add.s64 	%rd7299, %rd7299, 1;
	setp.eq.s64 	%p2581, %rd7299, 0;
	selp.u64 	%rd6688, 1, 0, %p2581;
	add.s64 	%rd7300, %rd7300, %rd6688;
	mov.b64 	%rd7298, 0;
	mov.u64 	%rd7297, %rd1207;
	bra.uni 	$L__BB2_278;
$L__BB2_346:
	add.s64 	%rd1271, %rd7314, %rd1242;
	setp.ge.u64 	%p2705, %rd1271, %rd7314;
	mov.u64 	%rd7314, %rd1271;
	@%p2705 bra 	$L__BB2_290;
	add.s64 	%rd7315, %rd7315, 1;
	setp.ne.s64 	%p2706, %rd7315, 0;
	mov.u64 	%rd7314, %rd1271;
	@%p2706 bra 	$L__BB2_290;
	add.s64 	%rd7316, %rd7316, 1;
	setp.eq.s64 	%p2707, %rd7316, 0;
	selp.u64 	%rd6933, 1, 0, %p2707;
	add.s64 	%rd7317, %rd7317, %rd6933;
	mov.b64 	%rd7315, 0;
	mov.u64 	%rd7314, %rd1271;
	bra.uni 	$L__BB2_290;

}
	// .globl	msm_parallel_reduce
.visible .entry msm_parallel_reduce(
	.param .u64 .ptr .align 1 msm_parallel_reduce_param_0,
	.param .u32 msm_parallel_reduce_param_1
)
{
	.reg .pred 	%p<3612>;
	.reg .b32 	%r<157>;
	.reg .b64 	%rd<10088>;

	ld.param.u64 	%rd1684, [msm_parallel_reduce_param_0];
	ld.param.u32 	%r11, [msm_parallel_reduce_param_1];
	cvta.to.global.u64 	%rd1, %rd1684;
	mov.u32 	%r12, %tid.x;
	mov.u32 	%r13, %ctaid.x;
	mov.u32 	%r1, %ntid.x;
	mul.lo.s32 	%r14, %r1, %r13;
	shl.b32 	%r15, %r14, 1;
	add.s32 	%r2, %r15, %r12;
	setp.ge.u32 	%p157, %r2, %r11;
	mov.u32 	%r16, shared;
	mad.lo.s32 	%r3, %r12, 96, %r16;
	@%p157 bra 	$L__BB3_2;
	mul.wide.u32 	%rd1687, %r2, 96;
	add.s64 	%rd1688, %rd1, %rd1687;
	ld.global.u64 	%rd9899, [%rd1688];
	ld.global.u64 	%rd9898, [%rd1688+8];
	ld.global.u64 	%rd9897, [%rd1688+16];
	ld.global.u64 	%rd9896, [%rd1688+24];
	ld.global.u64 	%rd9895, [%rd1688+32];
	ld.global.u64 	%rd9894, [%rd1688+40];
	ld.global.u64 	%rd9893, [%rd1688+48];
	ld.global.u64 	%rd9892, [%rd1688+56];
	ld.global.u64 	%rd9891, [%rd1688+64];
	ld.global.u64 	%rd9890, [%rd1688+72];
	ld.global.u64 	%rd9889, [%rd1688+80];
	ld.global.u64 	%rd9888, [%rd1688+88];
	st.shared.v2.u64 	[%r3], {%rd9899, %rd9898};
	st.shared.v2.u64 	[%r3+16], {%rd9897, %rd9896};
	st.shared.v2.u64 	[%r3+32], {%rd9895, %rd9894};
	st.shared.v2.u64 	[%r3+48], {%rd9893, %rd9892};
	st.shared.v2.u64 	[%r3+64], {%rd9891, %rd9890};
	st.shared.v2.u64 	[%r3+80], {%rd9889, %rd9888};
	bra.uni 	$L__BB3_3;
$L__BB3_2:
	mov.b64 	%rd9892, 0;
	st.shared.v2.u64 	[%r3], {%rd9892, %rd9892};
	st.shared.v2.u64 	[%r3+16], {%rd9892, %rd9892};
	mov.b64 	%rd9895, 1;
	st.shared.v2.u64 	[%r3+32], {%rd9895, %rd9892};
	st.shared.v2.u64 	[%r3+48], {%rd9892, %rd9892};
	st.shared.v2.u64 	[%r3+64], {%rd9892, %rd9892};
	st.shared.v2.u64 	[%r3+80], {%rd9892, %rd9892};
	mov.u64 	%rd9893, %rd9892;
	mov.u64 	%rd9894, %rd9892;
	mov.u64 	%rd9896, %rd9892;
	mov.u64 	%rd9897, %rd9892;
	mov.u64 	%rd9898, %rd9892;
	mov.u64 	%rd9899, %rd9892;
	mov.u64 	%rd9888, %rd9892;
	mov.u64 	%rd9889, %rd9892;
	mov.u64 	%rd9890, %rd9892;
	mov.u64 	%rd9891, %rd9892;
$L__BB3_3:
	add.s32 	%r4, %r2, %r1;
	setp.ge.u32 	%p158, %r4, %r11;
	@%p158 bra 	$L__BB3_173;
	mul.wide.u32 	%rd1689, %r4, 96;
	add.s64 	%rd26, %rd1, %rd1689;
	or.b64  	%rd1690, %rd9890, %rd9891;
	or.b64  	%rd1691, %rd1690, %rd9889;
	or.b64  	%rd1692, %rd1691, %rd9888;
	setp.ne.s64 	%p159, %rd1692, 0;
	@%p159 bra 	$L__BB3_6;
	ld.global.u64 	%rd9899, [%rd26];
	ld.global.u64 	%rd9898, [%rd26+8];
	ld.global.u64 	%rd9897, [%rd26+16];
	ld.global.u64 	%rd9896, [%rd26+24];
	ld.global.u64 	%rd9895, [%rd26+32];
	ld.global.u64 	%rd9894, [%rd26+40];
	ld.global.u64 	%rd9893, [%rd26+48];
	ld.global.u64 	%rd9892, [%rd26+56];
	ld.global.u64 	%rd9891, [%rd26+64];
	ld.global.u64 	%rd9890, [%rd26+72];
	ld.global.u64 	%rd9889, [%rd26+80];
	ld.global.u64 	%rd9888, [%rd26+88];
	bra.uni 	$L__BB3_172;
$L__BB3_6:
	ld.global.u64 	%rd39, [%rd26+64];
	ld.global.u64 	%rd40, [%rd26+72];
	or.b64  	%rd1693, %rd40, %rd39;
	ld.global.u64 	%rd41, [%rd26+80];
	or.b64  	%rd1694, %rd1693, %rd41;
	ld.global.u64 	%rd42, [%rd26+88];
	or.b64  	%rd1695, %rd1694, %rd42;
	setp.eq.s64 	%p160, %rd1695, 0;
	@%p160 bra 	$L__BB3_172;
	mul.lo.s64 	%rd1696, %rd9891, %rd9891;
	mul.hi.u64 	%rd1697, %rd9891, %rd9891;
	mul.lo.s64 	%rd1698, %rd9890, %rd9891;
	mul.hi.u64 	%rd1699, %rd9891, %rd9890;
	add.s64 	%rd1700, %rd1698, %rd1697;
	setp.lt.u64 	%p161, %rd1700, %rd1698;
	selp.u64 	%rd1701, 1, 0, %p161;
	add.s64 	%rd1702, %rd1699, %rd1701;
	mul.lo.s64 	%rd1703, %rd9889, %rd9891;
	mul.hi.u64 	%rd1704, %rd9891, %rd9889;
	add.s64 	%rd1705, %rd1703, %rd1702;
	setp.lt.u64 	%p162, %rd1705, %rd1703;
	selp.u64 	%rd1706, 1, 0, %p162;
	add.s64 	%rd1707, %rd1704, %rd1706;
	mul.lo.s64 	%rd1708, %rd9888, %rd9891;
	mul.hi.u64 	%rd1709, %rd9891, %rd9888;
	add.s64 	%rd1710, %rd1708, %rd1707;
	setp.lt.u64 	%p163, %rd1710, %rd1708;
	selp.u64 	%rd1711, 1, 0, %p163;
	add.s64 	%rd1712, %rd1709, %rd1711;
	mul.hi.u64 	%rd1713, %rd9890, %rd9891;
	add.s64 	%rd1714, %rd1700, %rd1698;
	setp.lt.u64 	%p164, %rd1714, %rd1700;
	selp.u64 	%rd1715, 1, 0, %p164;
	add.s64 	%rd1716, %rd1713, %rd1715;
	mul.lo.s64 	%rd1717, %rd9890, %rd9890;
	mul.hi.u64 	%rd1718, %rd9890, %rd9890;
	add.s64 	%rd1719, %rd1717, %rd1705;
	setp.lt.u64 	%p165, %rd1719, %rd1717;
	selp.u64 	%rd1720, 1, 0, %p165;
	add.s64 	%rd1721, %rd1719, %rd1716;
	setp.lt.u64 	%p166, %rd1721, %rd1719;
	selp.u64 	%rd1722, 1, 0, %p166;
	add.s64 	%rd1723, %rd1718, %rd1720;
	add.s64 	%rd1724, %rd1723, %rd1722;
	mul.lo.s64 	%rd1725, %rd9889, %rd9890;
	mul.hi.u64 	%rd1726, %rd9890, %rd9889;
	add.s64 	%rd1727, %rd1725, %rd1710;
	setp.lt.u64 	%p167, %rd1727, %rd1725;
	selp.u64 	%rd1728, 1, 0, %p167;
	add.s64 	%rd1729, %rd1727, %rd1724;
	setp.lt.u64 	%p168, %rd1729, %rd1727;
	selp.u64 	%rd1730, 1, 0, %p168;
	add.s64 	%rd1731, %rd1726, %rd1728;
	add.s64 	%rd1732, %rd1731, %rd1730;
	mul.lo.s64 	%rd1733, %rd9888, %rd9890;
	mul.hi.u64 	%rd1734, %rd9890, %rd9888;
	add.s64 	%rd1735, %rd1733, %rd1712;
	setp.lt.u64 	%p169, %rd1735, %rd1733;
	selp.u64 	%rd1736, 1, 0, %p169;
	add.s64 	%rd1737, %rd1735, %rd1732;
	setp.lt.u64 	%p170, %rd1737, %rd1735;
	selp.u64 	%rd1738, 1, 0, %p170;
	add.s64 	%rd1739, %rd1734, %rd1736;
	add.s64 	%rd1740, %rd1739, %rd1738;
	mul.hi.u64 	%rd1741, %rd9889, %rd9891;
	add.s64 	%rd1742, %rd1703, %rd1721;
	setp.lt.u64 	%p171, %rd1742, %rd1703;
	selp.u64 	%rd1743, 1, 0, %p171;
	add.s64 	%rd1744, %rd1741, %rd1743;
	mul.hi.u64 	%rd1745, %rd9889, %rd9890;
	add.s64 	%rd1746, %rd1725, %rd1729;
	setp.lt.u64 	%p172, %rd1746, %rd1725;
	selp.u64 	%rd1747, 1, 0, %p172;
	add.s64 	%rd1748, %rd1746, %rd1744;
	setp.lt.u64 	%p173, %rd1748, %rd1746;
	selp.u64 	%rd1749, 1, 0, %p173;
	add.s64 	%rd1750, %rd1745, %rd1747;
	add.s64 	%rd1751, %rd1750, %rd1749;
	mul.lo.s64 	%rd1752, %rd9889, %rd9889;
	mul.hi.u64 	%rd1753, %rd9889, %rd9889;
	add.s64 	%rd1754, %rd1752, %rd1737;
	setp.lt.u64 	%p174, %rd1754, %rd1752;
	selp.u64 	%rd1755, 1, 0, %p174;
	add.s64 	%rd1756, %rd1754, %rd1751;
	setp.lt.u64 	%p175, %rd1756, %rd1754;
	selp.u64 	%rd1757, 1, 0, %p175;
	add.s64 	%rd1758, %rd1753, %rd1755;
	add.s64 	%rd1759, %rd1758, %rd1757;
	mul.lo.s64 	%rd1760, %rd9888, %rd9889;
	mul.hi.u64 	%rd1761, %rd9889, %rd9888;
	add.s64 	%rd1762, %rd1760, %rd1740;
	setp.lt.u64 	%p176, %rd1762, %rd1760;
	selp.u64 	%rd1763, 1, 0, %p176;
	add.s64 	%rd1764, %rd1762, %rd1759;
	setp.lt.u64 	%p177, %rd1764, %rd1762;
	selp.u64 	%rd1765, 1, 0, %p177;
	add.s64 	%rd1766, %rd1761, %rd1763;
	add.s64 	%rd1767, %rd1766, %rd1765;
	mul.hi.u64 	%rd1768, %rd9888, %rd9891;
	add.s64 	%rd1769, %rd1708, %rd1748;
	setp.lt.u64 	%p178, %rd1769, %rd1708;
	selp.u64 	%rd1770, 1, 0, %p178;
	add.s64 	%rd1771, %rd1768, %rd1770;
	mul.hi.u64 	%rd1772, %rd9888, %rd9890;
	add.s64 	%rd1773, %rd1733, %rd1756;
	setp.lt.u64 	%p179, %rd1773, %rd1733;
	selp.u64 	%rd1774, 1, 0, %p179;
	add.s64 	%rd9715, %rd1773, %rd1771;
	setp.lt.u64 	%p180, %rd9715, %rd1773;
	selp.u64 	%rd1775, 1, 0, %p180;
	add.s64 	%rd1776, %rd1772, %rd1774;
	add.s64 	%rd1777, %rd1776, %rd1775;
	mul.hi.u64 	%rd1778, %rd9888, %rd9889;
	add.s64 	%rd1779, %rd1760, %rd1764;
	setp.lt.u64 	%p181, %rd1779, %rd1760;
	selp.u64 	%rd1780, 1, 0, %p181;
	add.s64 	%rd9714, %rd1779, %rd1777;
	setp.lt.u64 	%p182, %rd9714, %rd1779;
	selp.u64 	%rd1781, 1, 0, %p182;
	add.s64 	%rd1782, %rd1778, %rd1780;
	add.s64 	%rd1783, %rd1782, %rd1781;
	mul.lo.s64 	%rd1784, %rd9888, %rd9888;
	mul.hi.u64 	%rd1785, %rd9888, %rd9888;
	add.s64 	%rd1786, %rd1784, %rd1767;
	setp.lt.u64 	%p183, %rd1786, %rd1784;
	selp.u64 	%rd1787, 1, 0, %p183;
	add.s64 	%rd9713, %rd1786, %rd1783;
	setp.lt.u64 	%p184, %rd9713, %rd1786;
	selp.u64 	%rd1788, 1, 0, %p184;
	add.s64 	%rd1789, %rd1785, %rd1787;
	add.s64 	%rd9712, %rd1789, %rd1788;
	ld.const.u64 	%rd47, [BN254_INV];
	ld.const.u64 	%rd48, [BN254_P];
	ld.const.u64 	%rd49, [BN254_P+8];
	ld.const.u64 	%rd50, [BN254_P+16];
	ld.const.u64 	%rd51, [BN254_P+24];
	mul.lo.s64 	%rd1790, %rd47, %rd1696;
	mul.lo.s64 	%rd1791, %rd1790, %rd48;
	mul.hi.u64 	%rd1792, %rd1790, %rd48;
	not.b64 	%rd1793, %rd1791;
	setp.gt.u64 	%p185, %rd1696, %rd1793;
	selp.u64 	%rd1794, 1, 0, %p185;
	add.s64 	%rd1795, %rd1792, %rd1794;
	mul.lo.s64 	%rd1796, %rd49, %rd1790;
	mul.hi.u64 	%rd1797, %rd1790, %rd49;
	add.s64 	%rd1798, %rd1796, %rd1714;
	setp.lt.u64 	%p186, %rd1798, %rd1796;
	selp.u64 	%rd1799, 1, 0, %p186;
	add.s64 	%rd52, %rd1795, %rd1798;
	setp.lt.u64 	%p187, %rd52, %rd1795;
	selp.u64 	%rd1800, 1, 0, %p187;
	add.s64 	%rd1801, %rd1797, %rd1799;
	add.s64 	%rd1802, %rd1801, %rd1800;
	mul.lo.s64 	%rd1803, %rd50, %rd1790;
	mul.hi.u64 	%rd1804, %rd1790, %rd50;
	add.s64 	%rd1805, %rd1803, %rd1742;
	setp.lt.u64 	%p188, %rd1805, %rd1803;
	selp.u64 	%rd1806, 1, 0, %p188;
	add.s64 	%rd53, %rd1802, %rd1805;
	setp.lt.u64 	%p189, %rd53, %rd1802;
	selp.u64 	%rd1807, 1, 0, %p189;
	add.s64 	%rd1808, %rd1804, %rd1806;
	add.s64 	%rd1809, %rd1808, %rd1807;
	mul.lo.s64 	%rd1810, %rd51, %rd1790;
	mul.hi.u64 	%rd1811, %rd1790, %rd51;
	add.s64 	%rd1812, %rd1810, %rd1769;
	setp.lt.u64 	%p190, %rd1812, %rd1810;
	selp.u64 	%rd1813, 1, 0, %p190;
	add.s64 	%rd54, %rd1809, %rd1812;
	setp.lt.u64 	%p191, %rd54, %rd1809;
	selp.u64 	%rd1814, 1, 0, %p191;
	add.s64 	%rd1815, %rd1811, %rd1813;
	add.s64 	%rd55, %rd1815, %rd1814;
	setp.ne.s64 	%p192, %rd55, 0;
	@%p192 bra 	$L__BB3_178;
$L__BB3_8:
	mul.lo.s64 	%rd1818, %rd47, %rd52;
	mul.lo.s64 	%rd1819, %rd1818, %rd48;
	mul.hi.u64 	%rd1820, %rd1818, %rd48;
	not.b64 	%rd1821, %rd1819;
	setp.gt.u64 	%p196, %rd52, %rd1821;
	selp.u64 	%rd1822, 1, 0, %p196;
	add.s64 	%rd1823, %rd1820, %rd1822;
	mul.lo.s64 	%rd1824, %rd49, %rd1818;
	mul.hi.u64 	%rd1825, %rd1818, %rd49;
	add.s64 	%rd1826, %rd1824, %rd53;
	setp.lt.u64 	%p197, %rd1826, %rd1824;
	selp.u64 	%rd1827, 1, 0, %p197;
	add.s64 	%rd60, %rd1823, %rd1826;
	setp.lt.u64 	%p198, %rd60, %rd1823;
	selp.u64 	%rd1828, 1, 0, %p198;
	add.s64 	%rd1829, %rd1825, %rd1827;
	add.s64 	%rd1830, %rd1829, %rd1828;
	mul.lo.s64 	%rd1831, %rd50, %rd1818;
	mul.hi.u64 	%rd1832, %rd1818, %rd50;
	add.s64 	%rd1833, %rd1831, %rd54;
	setp.lt.u64 	%p199, %rd1833, %rd1831;
	selp.u64 	%rd1834, 1, 0, %p199;
	add.s64 	%rd61, %rd1830, %rd1833;
	setp.lt.u64 	%p200, %rd61, %rd1830;
	selp.u64 	%rd1835, 1, 0, %p200;
	add.s64 	%rd1836, %rd1832, %rd1834;
	add.s64 	%rd1837, %rd1836, %rd1835;
	mul.lo.s64 	%rd1838, %rd51, %rd1818;
	mul.hi.u64 	%rd1839, %rd1818, %rd51;
	add.s64 	%rd1840, %rd1838, %rd9715;
	setp.lt.u64 	%p201, %rd1840, %rd1838;
	selp.u64 	%rd1841, 1, 0, %p201;
	add.s64 	%rd62, %rd1837, %rd1840;
	setp.lt.u64 	%p202, %rd62, %rd1837;
	selp.u64 	%rd1842, 1, 0, %p202;
	add.s64 	%rd1843, %rd1839, %rd1841;
	add.s64 	%rd63, %rd1843, %rd1842;
	setp.eq.s64 	%p203, %rd63, 0;
	@%p203 bra 	$L__BB3_11;
	add.s64 	%rd64, %rd9714, %rd63;
	setp.ge.u64 	%p204, %rd64, %rd9714;
	mov.u64 	%rd9714, %rd64;
	@%p204 bra 	$L__BB3_11;
	add.s64 	%rd9713, %rd9713, 1;
	setp.eq.s64 	%p205, %rd9713, 0;
	selp.u64 	%rd1844, 1, 0, %p205;
	add.s64 	%rd9712, %rd9712, %rd1844;
$L__BB3_11:
	mul.lo.s64 	%rd1845, %rd47, %rd60;
	mul.lo.s64 	%rd1846, %rd1845, %rd48;
	mul.hi.u64 	%rd1847, %rd1845, %rd48;
	not.b64 	%rd1848, %rd1846;
	setp.gt.u64 	%p206, %rd60, %rd1848;
	selp.u64 	%rd1849, 1, 0, %p206;
	add.s64 	%rd1850, %rd1847, %rd1849;
	mul.lo.s64 	%rd1851, %rd49, %rd1845;
	mul.hi.u64 	%rd1852, %rd1845, %rd49;
	add.s64 	%rd1853, %rd1851, %rd61;
	setp.lt.u64 	%p207, %rd1853, %rd1851;
	selp.u64 	%rd1854, 1, 0, %p207;
	add.s64 	%rd70, %rd1850, %rd1853;
	setp.lt.u64 	%p208, %rd70, %rd1850;
	selp.u64 	%rd1855, 1, 0, %p208;
	add.s64 	%rd1856, %rd1852, %rd1854;
	add.s64 	%rd1857, %rd1856, %rd1855;
	mul.lo.s64 	%rd1858, %rd50, %rd1845;
	mul.hi.u64 	%rd1859, %rd1845, %rd50;
	add.s64 	%rd1860, %rd1858, %rd62;
	setp.lt.u64 	%p209, %rd1860, %rd1858;
	selp.u64 	%rd1861, 1, 0, %p209;
	add.s64 	%rd71, %rd1857, %rd1860;
	setp.lt.u64 	%p210, %rd71, %rd1857;
	selp.u64 	%rd1862, 1, 0, %p210;
	add.s64 	%rd1863, %rd1859, %rd1861;
	add.s64 	%rd1864, %rd1863, %rd1862;
	mul.lo.s64 	%rd1865, %rd51, %rd1845;
	mul.hi.u64 	%rd1866, %rd1845, %rd51;
	add.s64 	%rd1867, %rd1865, %rd9714;
	setp.lt.u64 	%p211, %rd1867, %rd1865;
	selp.u64 	%rd1868, 1, 0, %p211;
	add.s64 	%rd72, %rd1864, %rd1867;
	setp.lt.u64 	%p212, %rd72, %rd1864;
	selp.u64 	%rd1869, 1, 0, %p212;
	add.s64 	%rd1870, %rd1866, %rd1868;
	add.s64 	%rd73, %rd1870, %rd1869;
	setp.eq.s64 	%p213, %rd73, 0;
	@%p213 bra 	$L__BB3_13;
	add.s64 	%rd74, %rd9713, %rd73;
	setp.lt.u64 	%p214, %rd74, %rd9713;
	selp.u64 	%rd1871, 1, 0, %p214;
	add.s64 	%rd9712, %rd9712, %rd1871;
	mov.u64 	%rd9713, %rd74;
$L__BB3_13:
	mul.lo.s64 	%rd1872, %rd47, %rd70;
	mul.lo.s64 	%rd1873, %rd1872, %rd48;
	mul.hi.u64 	%rd1874, %rd1872, %rd48;
	not.b64 	%rd1875, %rd1873;
	setp.gt.u64 	%p216, %rd70, %rd1875;
	selp.u64 	%rd1876, 1, 0, %p216;
	add.s64 	%rd1877, %rd1874, %rd1876;
	mul.lo.s64 	%rd1878, %rd49, %rd1872;
	mul.hi.u64 	%rd1879, %rd1872, %rd49;
	add.s64 	%rd1880, %rd1878, %rd71;
	setp.lt.u64 	%p217, %rd1880, %rd1878;
	selp.u64 	%rd1881, 1, 0, %p217;
	add.s64 	%rd78, %rd1877, %rd1880;
	setp.lt.u64 	%p218, %rd78, %rd1877;
	selp.u64 	%rd1882, 1, 0, %p218;
	add.s64 	%rd1883, %rd1879, %rd1881;
	add.s64 	%rd1884, %rd1883, %rd1882;
	mul.lo.s64 	%rd1885, %rd50, %rd1872;
	mul.hi.u64 	%rd1886, %rd1872, %rd50;
	add.s64 	%rd1887, %rd1885, %rd72;
	setp.lt.u64 	%p219, %rd1887, %rd1885;
	selp.u64 	%rd1888, 1, 0, %p219;
	add.s64 	%rd79, %rd1884, %rd1887;
	setp.lt.u64 	%p220, %rd79, %rd1884;
	selp.u64 	%rd1889, 1, 0, %p220;
	add.s64 	%rd1890, %rd1886, %rd1888;
	add.s64 	%rd1891, %rd1890, %rd1889;
	mul.lo.s64 	%rd1892, %rd51, %rd1872;
	mul.hi.u64 	%rd1893, %rd1872, %rd51;
	add.s64 	%rd1894, %rd1892, %rd9713;
	setp.lt.u64 	%p221, %rd1894, %rd1892;
	selp.u64 	%rd1895, 1, 0, %p221;
	add.s64 	%rd80, %rd1891, %rd1894;
	setp.lt.u64 	%p222, %rd80, %rd1891;
	selp.u64 	%rd1896, 1, 0, %p222;
	add.s64 	%rd1897, %rd1893, %rd1895;
	add.s64 	%rd1898, %rd1897, %rd1896;
	add.s64 	%rd81, %rd9712, %rd1898;
	setp.lt.u64 	%p223, %rd78, %rd48;
	setp.lt.u64 	%p224, %rd79, %rd49;
	setp.eq.s64 	%p225, %rd79, %rd49;
	and.pred  	%p226, %p223, %p225;
	or.pred  	%p228, %p224, %p226;
	setp.lt.u64 	%p229, %rd80, %rd50;
	setp.eq.s64 	%p230, %rd80, %rd50;
	and.pred  	%p231, %p230, %p228;
	or.pred  	%p1, %p229, %p231;
	setp.lt.u64 	%p233, %rd81, %rd51;
	mov.pred 	%p3560, 0;
	@%p233 bra 	$L__BB3_15;
	not.pred 	%p234, %p1;
	setp.ne.s64 	%p235, %rd81, %rd51;
	or.pred  	%p3560, %p235, %p234;
$L__BB3_15:
	selp.u64 	%rd1899, 1, 0, %p1;
	add.s64 	%rd1900, %rd51, %rd1899;
	selp.b64 	%rd1901, %rd1900, 0, %p3560;
	sub.s64 	%rd86, %rd81, %rd1901;
	setp.lt.u64 	%p236, %rd79, %rd49;
	setp.lt.u64 	%p237, %rd78, %rd48;
	setp.eq.s64 	%p238, %rd79, %rd49;
	and.pred  	%p239, %p237, %p238;
	or.pred  	%p240, %p236, %p239;
	selp.u64 	%rd1902, 1, 0, %p240;
	add.s64 	%rd1903, %rd50, %rd1902;
	selp.b64 	%rd1904, %rd1903, 0, %p3560;
	sub.s64 	%rd87, %rd80, %rd1904;
	selp.u64 	%rd1905, 1, 0, %p237;
	add.s64 	%rd1906, %rd49, %rd1905;
	selp.b64 	%rd1907, %rd1906, 0, %p3560;
	sub.s64 	%rd88, %rd79, %rd1907;
	selp.b64 	%rd1908, %rd48, 0, %p3560;
	sub.s64 	%rd89, %rd78, %rd1908;
	mul.lo.s64 	%rd1909, %rd39, %rd39;
	mul.hi.u64 	%rd1910, %rd39, %rd39;
	mul.lo.s64 	%rd1911, %rd40, %rd39;
	mul.hi.u64 	%rd1912, %rd39, %rd40;
	add.s64 	%rd1913, %rd1911, %rd1910;
	setp.lt.u64 	%p241, %rd1913, %rd1911;
	selp.u64 	%rd1914, 1, 0, %p241;
	add.s64 	%rd1915, %rd1912, %rd1914;
	mul.lo.s64 	%rd1916, %rd41, %rd39;
	mul.hi.u64 	%rd1917, %rd39, %rd41;
	add.s64 	%rd1918, %rd1916, %rd1915;
	setp.lt.u64 	%p242, %rd1918, %rd1916;
	selp.u64 	%rd1919, 1, 0, %p242;
	add.s64 	%rd1920, %rd1917, %rd1919;
	mul.lo.s64 	%rd1921, %rd42, %rd39;
	mul.hi.u64 	%rd1922, %rd39, %rd42;
	add.s64 	%rd1923, %rd1921, %rd1920;
	setp.lt.u64 	%p243, %rd1923, %rd1921;
	selp.u64 	%rd1924, 1, 0, %p243;
	add.s64 	%rd1925, %rd1922, %rd1924;
	mul.hi.u64 	%rd1926, %rd40, %rd39;
	add.s64 	%rd1927, %rd1913, %rd1911;
	setp.lt.u64 	%p244, %rd1927, %rd1913;
	selp.u64 	%rd1928, 1, 0, %p244;
	add.s64 	%rd1929, %rd1926, %rd1928;
	mul.lo.s64 	%rd1930, %rd40, %rd40;
	mul.hi.u64 	%rd1931, %rd40, %rd40;
	add.s64 	%rd1932, %rd1930, %rd1918;
	setp.lt.u64 	%p245, %rd1932, %rd1930;
	selp.u64 	%rd1933, 1, 0, %p245;
	add.s64 	%rd1934, %rd1932, %rd1929;
	setp.lt.u64 	%p246, %rd1934, %rd1932;
	selp.u64 	%rd1935, 1, 0, %p246;
	add.s64 	%rd1936, %rd1931, %rd1933;
	add.s64 	%rd1937, %rd1936, %rd1935;
	mul.lo.s64 	%rd1938, %rd41, %rd40;
	mul.hi.u64 	%rd1939, %rd40, %rd41;
	add.s64 	%rd1940, %rd1938, %rd1923;
	setp.lt.u64 	%p247, %rd1940, %rd1938;
	selp.u64 	%rd1941, 1, 0, %p247;
	add.s64 	%rd1942, %rd1940, %rd1937;
	setp.lt.u64 	%p248, %rd1942, %rd1940;
	selp.u64 	%rd1943, 1, 0, %p248;
	add.s64 	%rd1944, %rd1939, %rd1941;
	add.s64 	%rd1945, %rd1944, %rd1943;
	mul.lo.s64 	%rd1946, %rd42, %rd40;
	mul.hi.u64 	%rd1947, %rd40, %rd42;
	add.s64 	%rd1948, %rd1946, %rd1925;
	setp.lt.u64 	%p249, %rd1948, %rd1946;
	selp.u64 	%rd1949, 1, 0, %p249;
	add.s64 	%rd1950, %rd1948, %rd1945;
	setp.lt.u64 	%p250, %rd1950, %rd1948;
	selp.u64 	%rd1951, 1, 0, %p250;
	add.s64 	%rd1952, %rd1947, %rd1949;
	add.s64 	%rd1953, %rd1952, %rd1951;
	mul.hi.u64 	%rd1954, %rd41, %rd39;
	add.s64 	%rd1955, %rd1916, %rd1934;
	setp.lt.u64 	%p251, %rd1955, %rd1916;
	selp.u64 	%rd1956, 1, 0, %p251;
	add.s64 	%rd1957, %rd1954, %rd1956;
	mul.hi.u64 	%rd1958, %rd41, %rd40;
	add.s64 	%rd1959, %rd1938, %rd1942;
	setp.lt.u64 	%p252, %rd1959, %rd1938;
	selp.u64 	%rd1960, 1, 0, %p252;
	add.s64 	%rd1961, %rd1959, %rd1957;
	setp.lt.u64 	%p253, %rd1961, %rd1959;
	selp.u64 	%rd1962, 1, 0, %p253;
	add.s64 	%rd1963, %rd1958, %rd1960;
	add.s64 	%rd1964, %rd1963, %rd1962;
	mul.lo.s64 	%rd1965, %rd41, %rd41;
	mul.hi.u64 	%rd1966, %rd41, %rd41;
	add.s64 	%rd1967, %rd1965, %rd1950;
	setp.lt.u64 	%p254, %rd1967, %rd1965;
	selp.u64 	%rd1968, 1, 0, %p254;
	add.s64 	%rd1969, %rd1967, %rd1964;
	setp.lt.u64 	%p255, %rd1969, %rd1967;
	selp.u64 	%rd1970, 1, 0, %p255;
	add.s64 	%rd1971, %rd1966, %rd1968;
	add.s64 	%rd1972, %rd1971, %rd1970;
	mul.lo.s64 	%rd1973, %rd42, %rd41;
	mul.hi.u64 	%rd1974, %rd41, %rd42;
	add.s64 	%rd1975, %rd1973, %rd1953;
	setp.lt.u64 	%p256, %rd1975, %rd1973;
	selp.u64 	%rd1976, 1, 0, %p256;
	add.s64 	%rd1977, %rd1975, %rd1972;
	setp.lt.u64 	%p257, %rd1977, %rd1975;
	selp.u64 	%rd1978, 1, 0, %p257;
	add.s64 	%rd1979, %rd1974, %rd1976;
	add.s64 	%rd1980, %rd1979, %rd1978;
	mul.hi.u64 	%rd1981, %rd42, %rd39;
	add.s64 	%rd1982, %rd1921, %rd1961;
	setp.lt.u64 	%p258, %rd1982, %rd1921;
	selp.u64 	%rd1983, 1, 0, %p258;
	add.s64 	%rd1984, %rd1981, %rd1983;
	mul.hi.u64 	%rd1985, %rd42, %rd40;
	add.s64 	%rd1986, %rd1946, %rd1969;
	setp.lt.u64 	%p259, %rd1986, %rd1946;
	selp.u64 	%rd1987, 1, 0, %p259;
	add.s64 	%rd9724, %rd1986, %rd1984;
	setp.lt.u64 	%p260, %rd9724, %rd1986;
	selp.u64 	%rd1988, 1, 0, %p260;
	add.s64 	%rd1989, %rd1985, %rd1987;
	add.s64 	%rd1990, %rd1989, %rd1988;
	mul.hi.u64 	%rd1991, %rd42, %rd41;
	add.s64 	%rd1992, %rd1973, %rd1977;
	setp.lt.u64 	%p261, %rd1992, %rd1973;
	selp.u64 	%rd1993, 1, 0, %p261;
	add.s64 	%rd9723, %rd1992, %rd1990;
	setp.lt.u64 	%p262, %rd9723, %rd1992;
	selp.u64 	%rd1994, 1, 0, %p262;
	add.s64 	%rd1995, %rd1991, %rd1993;
	add.s64 	%rd1996, %rd1995, %rd1994;
	mul.lo.s64 	%rd1997, %rd42, %rd42;
	mul.hi.u64 	%rd1998, %rd42, %rd42;
	add.s64 	%rd1999, %rd1997, %rd1980;
	setp.lt.u64 	%p263, %rd1999, %rd1997;
	selp.u64 	%rd2000, 1, 0, %p263;
	add.s64 	%rd9722, %rd1999, %rd1996;
	setp.lt.u64 	%p264, %rd9722, %rd1999;
	selp.u64 	%rd2001, 1, 0, %p264;
	add.s64 	%rd2002, %rd1998, %rd2000;
	add.s64 	%rd9721, %rd2002, %rd2001;
	mul.lo.s64 	%rd2004, %rd47, %rd1909;
	mul.lo.s64 	%rd2005, %rd2004, %rd48;
	mul.hi.u64 	%rd2006, %rd2004, %rd48;
	not.b64 	%rd2007, %rd2005;
	setp.gt.u64 	%p265, %rd1909, %rd2007;
	selp.u64 	%rd2008, 1, 0, %p265;
	add.s64 	%rd2009, %rd2006, %rd2008;
	mul.lo.s64 	%rd2010, %rd49, %rd2004;
	mul.hi.u64 	%rd2011, %rd2004, %rd49;
	add.s64 	%rd2012, %rd2010, %rd1927;
	setp.lt.u64 	%p266, %rd2012, %rd2010;
	selp.u64 	%rd2013, 1, 0, %p266;
	add.s64 	%rd94, %rd2009, %rd2012;
	setp.lt.u64 	%p267, %rd94, %rd2009;
	selp.u64 	%rd2014, 1, 0, %p267;
	add.s64 	%rd2015, %rd2011, %rd2013;
	add.s64 	%rd2016, %rd2015, %rd2014;
	mul.lo.s64 	%rd2017, %rd50, %rd2004;
	mul.hi.u64 	%rd2018, %rd2004, %rd50;
	add.s64 	%rd2019, %rd2017, %rd1955;
	setp.lt.u64 	%p268, %rd2019, %rd2017;
	selp.u64 	%rd2020, 1, 0, %p268;
	add.s64 	%rd95, %rd2016, %rd2019;
	setp.lt.u64 	%p269, %rd95, %rd2016;
	selp.u64 	%rd2021, 1, 0, %p269;
	add.s64 	%rd2022, %rd2018, %rd2020;
	add.s64 	%rd2023, %rd2022, %rd2021;
	mul.lo.s64 	%rd2024, %rd51, %rd2004;
	mul.hi.u64 	%rd2025, %rd2004, %rd51;
	add.s64 	%rd2026, %rd2024, %rd1982;
	setp.lt.u64 	%p270, %rd2026, %rd2024;
	selp.u64 	%rd2027, 1, 0, %p270;
	add.s64 	%rd96, %rd2023, %rd2026;
	setp.lt.u64 	%p271, %rd96, %rd2023;
	selp.u64 	%rd2028, 1, 0, %p271;
	add.s64 	%rd2029, %rd2025, %rd2027;
	add.s64 	%rd97, %rd2029, %rd2028;
	setp.ne.s64 	%p272, %rd97, 0;
	@%p272 bra 	$L__BB3_181;
$L__BB3_16:
	mul.lo.s64 	%rd2032, %rd47, %rd94;
	mul.lo.s64 	%rd2033, %rd2032, %rd48;
	mul.hi.u64 	%rd2034, %rd2032, %rd48;
	not.b64 	%rd2035, %rd2033;
	setp.gt.u64 	%p276, %rd94, %rd2035;
	selp.u64 	%rd2036, 1, 0, %p276;
	add.s64 	%rd2037, %rd2034, %rd2036;
	mul.lo.s64 	%rd2038, %rd49, %rd2032;
	mul.hi.u64 	%rd2039, %rd2032, %rd49;
	add.s64 	%rd2040, %rd2038, %rd95;
	setp.lt.u64 	%p277, %rd2040, %rd2038;
	selp.u64 	%rd2041, 1, 0, %p277;
	add.s64 	%rd103, %rd2037, %rd2040;
	setp.lt.u64 	%p278, %rd103, %rd2037;
	selp.u64 	%rd2042, 1, 0, %p278;
	add.s64 	%rd2043, %rd2039, %rd2041;
	add.s64 	%rd2044, %rd2043, %rd2042;
	mul.lo.s64 	%rd2045, %rd50, %rd2032;
	mul.hi.u64 	%rd2046, %rd2032, %rd50;
	add.s64 	%rd2047, %rd2045, %rd96;
	setp.lt.u64 	%p279, %rd2047, %rd2045;
	selp.u64 	%rd2048, 1, 0, %p279;
	add.s64 	%rd104, %rd2044, %rd2047;
	setp.lt.u64 	%p280, %rd104, %rd2044;
	selp.u64 	%rd2049, 1, 0, %p280;
	add.s64 	%rd2050, %rd2046, %rd2048;
	add.s64 	%rd2051, %rd2050, %rd2049;
	mul.lo.s64 	%rd2052, %rd51, %rd2032;
	mul.hi.u64 	%rd2053, %rd2032, %rd51;
	add.s64 	%rd2054, %rd2052, %rd9724;
	setp.lt.u64 	%p281, %rd2054, %rd2052;
	selp.u64 	%rd2055, 1, 0, %p281;
	add.s64 	%rd105, %rd2051, %rd2054;
	setp.lt.u64 	%p282, %rd105, %rd2051;
	selp.u64 	%rd2056, 1, 0, %p282;
	add.s64 	%rd2057, %rd2053, %rd2055;
	add.s64 	%rd106, %rd2057, %rd2056;
	setp.eq.s64 	%p283, %rd106, 0;
	@%p283 bra 	$L__BB3_19;
	add.s64 	%rd107, %rd9723, %rd106;
	setp.ge.u64 	%p284, %rd107, %rd9723;
	mov.u64 	%rd9723, %rd107;
	@%p284 bra 	$L__BB3_19;
	add.s64 	%rd9722, %rd9722, 1;
	setp.eq.s64 	%p285, %rd9722, 0;
	selp.u64 	%rd2058, 1, 0, %p285;
	add.s64 	%rd9721, %rd9721, %rd2058;
$L__BB3_19:
	mul.lo.s64 	%rd2059, %rd47, %rd103;
	mul.lo.s64 	%rd2060, %rd2059, %rd48;
	mul.hi.u64 	%rd2061, %rd2059, %rd48;
	not.b64 	%rd2062, %rd2060;
	setp.gt.u64 	%p286, %rd103, %rd2062;
	selp.u64 	%rd2063, 1, 0, %p286;
	add.s64 	%rd2064, %rd2061, %rd2063;
	mul.lo.s64 	%rd2065, %rd49, %rd2059;
	mul.hi.u64 	%rd2066, %rd2059, %rd49;
	add.s64 	%rd2067, %rd2065, %rd104;
	setp.lt.u64 	%p287, %rd2067, %rd2065;
	selp.u64 	%rd2068, 1, 0, %p287;
	add.s64 	%rd113, %rd2064, %rd2067;
	setp.lt.u64 	%p288, %rd113, %rd2064;
	selp.u64 	%rd2069, 1, 0, %p288;
	add.s64 	%rd2070, %rd2066, %rd2068;
	add.s64 	%rd2071, %rd2070, %rd2069;
	mul.lo.s64 	%rd2072, %rd50, %rd2059;
	mul.hi.u64 	%rd2073, %rd2059, %rd50;
	add.s64 	%rd2074, %rd2072, %rd105;
	setp.lt.u64 	%p289, %rd2074, %rd2072;
	selp.u64 	%rd2075, 1, 0, %p289;
	add.s64 	%rd114, %rd2071, %rd2074;
	setp.lt.u64 	%p290, %rd114, %rd2071;
	selp.u64 	%rd2076, 1, 0, %p290;
	add.s64 	%rd2077, %rd2073, %rd2075;
	add.s64 	%rd2078, %rd2077, %rd2076;
	mul.lo.s64 	%rd2079, %rd51, %rd2059;
	mul.hi.u64 	%rd2080, %rd2059, %rd51;
	add.s64 	%rd2081, %rd2079, %rd9723;
	setp.lt.u64 	%p291, %rd2081, %rd2079;
	selp.u64 	%rd2082, 1, 0, %p291;
	add.s64 	%rd115, %rd2078, %rd2081;
	setp.lt.u64 	%p292, %rd115, %rd2078;
	selp.u64 	%rd2083, 1, 0, %p292;
	add.s64 	%rd2084, %rd2080, %rd2082;
	add.s64 	%rd116, %rd2084, %rd2083;
	setp.eq.s64 	%p293, %rd116, 0;
	@%p293 bra 	$L__BB3_21;
	add.s64 	%rd117, %rd9722, %rd116;
	setp.lt.u64 	%p294, %rd117, %rd9722;
	selp.u64 	%rd2085, 1, 0, %p294;
	add.s64 	%rd9721, %rd9721, %rd2085;
	mov.u64 	%rd9722, %rd117;
$L__BB3_21:
	mul.lo.s64 	%rd2086, %rd47, %rd113;
	mul.lo.s64 	%rd2087, %rd2086, %rd48;
	mul.hi.u64 	%rd2088, %rd2086, %rd48;
	not.b64 	%rd2089, %rd2087;
	setp.gt.u64 	%p296, %rd113, %rd2089;
	selp.u64 	%rd2090, 1, 0, %p296;
	add.s64 	%rd2091, %rd2088, %rd2090;
	mul.lo.s64 	%rd2092, %rd49, %rd2086;
	mul.hi.u64 	%rd2093, %rd2086, %rd49;
	add.s64 	%rd2094, %rd2092, %rd114;
	setp.lt.u64 	%p297, %rd2094, %rd2092;
	selp.u64 	%rd2095, 1, 0, %p297;
	add.s64 	%rd121, %rd2091, %rd2094;
	setp.lt.u64 	%p298, %rd121, %rd2091;
	selp.u64 	%rd2096, 1, 0, %p298;
	add.s64 	%rd2097, %rd2093, %rd2095;
	add.s64 	%rd2098, %rd2097, %rd2096;
	mul.lo.s64 	%rd2099, %rd50, %rd2086;
	mul.hi.u64 	%rd2100, %rd2086, %rd50;
	add.s64 	%rd2101, %rd2099, %rd115;
	setp.lt.u64 	%p299, %rd2101, %rd2099;
	selp.u64 	%rd2102, 1, 0, %p299;
	add.s64 	%rd122, %rd2098, %rd2101;
	setp.lt.u64 	%p300, %rd122, %rd2098;
	selp.u64 	%rd2103, 1, 0, %p300;
	add.s64 	%rd2104, %rd2100, %rd2102;
	add.s64 	%rd2105, %rd2104, %rd2103;
	mul.lo.s64 	%rd2106, %rd51, %rd2086;
	mul.hi.u64 	%rd2107, %rd2086, %rd51;
	add.s64 	%rd2108, %rd2106, %rd9722;
	setp.lt.u64 	%p301, %rd2108, %rd2106;
	selp.u64 	%rd2109, 1, 0, %p301;
	add.s64 	%rd123, %rd2105, %rd2108;
	setp.lt.u64 	%p302, %rd123, %rd2105;
	selp.u64 	%rd2110, 1, 0, %p302;
	add.s64 	%rd2111, %rd2107, %rd2109;
	add.s64 	%rd2112, %rd2111, %rd2110;
	add.s64 	%rd124, %rd9721, %rd2112;
	setp.lt.u64 	%p303, %rd121, %rd48;
	setp.lt.u64 	%p304, %rd122, %rd49;
	setp.eq.s64 	%p305, %rd122, %rd49;
	and.pred  	%p306, %p303, %p305;
	or.pred  	%p308, %p304, %p306;
	setp.lt.u64 	%p309, %rd123, %rd50;
	setp.eq.s64 	%p310, %rd123, %rd50;
	and.pred  	%p311, %p310, %p308;
	or.pred  	%p4, %p309, %p311;
	setp.lt.u64 	%p313, %rd124, %rd51;
	mov.pred 	%p3561, 0;
	@%p313 bra 	$L__BB3_23;
	not.pred 	%p314, %p4;
	setp.ne.s64 	%p315, %rd124, %rd51;
	or.pred  	%p3561, %p315, %p314;
$L__BB3_23:
	selp.u64 	%rd2113, 1, 0, %p4;
	add.s64 	%rd2114, %rd51, %rd2113;
	selp.b64 	%rd2115, %rd2114, 0, %p3561;
	sub.s64 	%rd129, %rd124, %rd2115;
	setp.lt.u64 	%p316, %rd122, %rd49;
	setp.lt.u64 	%p317, %rd121, %rd48;
	setp.eq.s64 	%p318, %rd122, %rd49;
	and.pred  	%p319, %p317, %p318;
	or.pred  	%p320, %p316, %p319;
	selp.u64 	%rd2116, 1, 0, %p320;
	add.s64 	%rd2117, %rd50, %rd2116;
	selp.b64 	%rd2118, %rd2117, 0, %p3561;
	sub.s64 	%rd130, %rd123, %rd2118;
	selp.u64 	%rd2119, 1, 0, %p317;
	add.s64 	%rd2120, %rd49, %rd2119;
	selp.b64 	%rd2121, %rd2120, 0, %p3561;
	sub.s64 	%rd131, %rd122, %rd2121;
	selp.b64 	%rd2122, %rd48, 0, %p3561;
	sub.s64 	%rd132, %rd121, %rd2122;
	mul.lo.s64 	%rd2123, %rd132, %rd9899;
	mul.hi.u64 	%rd2124, %rd9899, %rd132;
	mul.lo.s64 	%rd2125, %rd131, %rd9899;
	mul.hi.u64 	%rd2126, %rd9899, %rd131;
	add.s64 	%rd2127, %rd2125, %rd2124;
	setp.lt.u64 	%p321, %rd2127, %rd2125;
	selp.u64 	%rd2128, 1, 0, %p321;
	add.s64 	%rd2129, %rd2126, %rd2128;
	mul.lo.s64 	%rd2130, %rd130, %rd9899;
	mul.hi.u64 	%rd2131, %rd9899, %rd130;
	add.s64 	%rd2132, %rd2130, %rd2129;
	setp.lt.u64 	%p322, %rd2132, %rd2130;
	selp.u64 	%rd2133, 1, 0, %p322;
	add.s64 	%rd2134, %rd2131, %rd2133;
	mul.lo.s64 	%rd2135, %rd129, %rd9899;
	mul.hi.u64 	%rd2136, %rd9899, %rd129;
	add.s64 	%rd2137, %rd2135, %rd2134;
	setp.lt.u64 	%p323, %rd2137, %rd2135;
	selp.u64 	%rd2138, 1, 0, %p323;
	add.s64 	%rd2139, %rd2136, %rd2138;
	mul.lo.s64 	%rd2140, %rd132, %rd9898;
	mul.hi.u64 	%rd2141, %rd9898, %rd132;
	add.s64 	%rd2142, %rd2140, %rd2127;
	setp.lt.u64 	%p324, %rd2142, %rd2140;
	selp.u64 	%rd2143, 1, 0, %p324;
	add.s64 	%rd2144, %rd2141, %rd2143;
	mul.lo.s64 	%rd2145, %rd131, %rd9898;
	mul.hi.u64 	%rd2146, %rd9898, %rd131;
	add.s64 	%rd2147, %rd2145, %rd2132;
	setp.lt.u64 	%p325, %rd2147, %rd2145;
	selp.u64 	%rd2148, 1, 0, %p325;
	add.s64 	%rd2149, %rd2147, %rd2144;
	setp.lt.u64 	%p326, %rd2149, %rd2147;
	selp.u64 	%rd2150, 1, 0, %p326;
	add.s64 	%rd2151, %rd2146, %rd2148;
	add.s64 	%rd2152, %rd2151, %rd2150;
	mul.lo.s64 	%rd2153, %rd130, %rd9898;
	mul.hi.u64 	%rd2154, %rd9898, %rd130;
	add.s64 	%rd2155, %rd2153, %rd2137;
	setp.lt.u64 	%p327, %rd2155, %rd2153;
	selp.u64 	%rd2156, 1, 0, %p327;
	add.s64 	%rd2157, %rd2155, %rd2152;
	setp.lt.u64 	%p328, %rd2157, %rd2155;
	selp.u64 	%rd2158, 1, 0, %p328;
	add.s64 	%rd2159, %rd2154, %rd2156;
	add.s64 	%rd2160, %rd2159, %rd2158;
	mul.lo.s64 	%rd2161, %rd129, %rd9898;
	mul.hi.u64 	%rd2162, %rd9898, %rd129;
	add.s64 	%rd2163, %rd2161, %rd2139;
	setp.lt.u64 	%p329, %rd2163, %rd2161;
	selp.u64 	%rd2164, 1, 0, %p329;
	add.s64 	%rd2165, %rd2163, %rd2160;
	setp.lt.u64 	%p330, %rd2165, %rd2163;
	selp.u64 	%rd2166, 1, 0, %p330;
	add.s64 	%rd2167, %rd2162, %rd2164;
	add.s64 	%rd2168, %rd2167, %rd2166;
	mul.lo.s64 	%rd2169, %rd132, %rd9897;
	mul.hi.u64 	%rd2170, %rd9897, %rd132;
	add.s64 	%rd2171, %rd2169, %rd2149;
	setp.lt.u64 	%p331, %rd2171, %rd2169;
	selp.u64 	%rd2172, 1, 0, %p331;
	add.s64 	%rd2173, %rd2170, %rd2172;
	mul.lo.s64 	%rd2174, %rd131, %rd9897;
	mul.hi.u64 	%rd2175, %rd9897, %rd131;
	add.s64 	%rd2176, %rd2174, %rd2157;
	setp.lt.u64 	%p332, %rd2176, %rd2174;
	selp.u64 	%rd2177, 1, 0, %p332;
	add.s64 	%rd2178, %rd2176, %rd2173;
	setp.lt.u64 	%p333, %rd2178, %rd2176;
	selp.u64 	%rd2179, 1, 0, %p333;
	add.s64 	%rd2180, %rd2175, %rd2177;
	add.s64 	%rd2181, %rd2180, %rd2179;
	mul.lo.s64 	%rd2182, %rd130, %rd9897;
	mul.hi.u64 	%rd2183, %rd9897, %rd130;
	add.s64 	%rd2184, %rd2182, %rd2165;
	setp.lt.u64 	%p334, %rd2184, %rd2182;
	selp.u64 	%rd2185, 1, 0, %p334;
	add.s64 	%rd2186, %rd2184, %rd2181;
	setp.lt.u64 	%p335, %rd2186, %rd2184;
	selp.u64 	%rd2187, 1, 0, %p335;
	add.s64 	%rd2188, %rd2183, %rd2185;
	add.s64 	%rd2189, %rd2188, %rd2187;
	mul.lo.s64 	%rd2190, %rd129, %rd9897;
	mul.hi.u64 	%rd2191, %rd9897, %rd129;
	add.s64 	%rd2192, %rd2190, %rd2168;
	setp.lt.u64 	%p336, %rd2192, %rd2190;
	selp.u64 	%rd2193, 1, 0, %p336;
	add.s64 	%rd2194, %rd2192, %rd2189;
	setp.lt.u64 	%p337, %rd2194, %rd2192;
	selp.u64 	%rd2195, 1, 0, %p337;
	add.s64 	%rd2196, %rd2191, %rd2193;
	add.s64 	%rd2197, %rd2196, %rd2195;
	mul.lo.s64 	%rd2198, %rd132, %rd9896;
	mul.hi.u64 	%rd2199, %rd9896, %rd132;
	add.s64 	%rd2200, %rd2198, %rd2178;
	setp.lt.u64 	%p338, %rd2200, %rd2198;
	selp.u64 	%rd2201, 1, 0, %p338;
	add.s64 	%rd2202, %rd2199, %rd2201;
	mul.lo.s64 	%rd2203, %rd131, %rd9896;
	mul.hi.u64 	%rd2204, %rd9896, %rd131;
	add.s64 	%rd2205, %rd2203, %rd2186;
	setp.lt.u64 	%p339, %rd2205, %rd2203;
	selp.u64 	%rd2206, 1, 0, %p339;
	add.s64 	%rd9733, %rd2205, %rd2202;
	setp.lt.u64 	%p340, %rd9733, %rd2205;
	selp.u64 	%rd2207, 1, 0, %p340;
	add.s64 	%rd2208, %rd2204, %rd2206;
	add.s64 	%rd2209, %rd2208, %rd2207;
	mul.lo.s64 	%rd2210, %rd130, %rd9896;
	mul.hi.u64 	%rd2211, %rd9896, %rd130;
	add.s64 	%rd2212, %rd2210, %rd2194;
	setp.lt.u64 	%p341, %rd2212, %rd2210;
	selp.u64 	%rd2213, 1, 0, %p341;
	add.s64 	%rd9732, %rd2212, %rd2209;
	setp.lt.u64 	%p342, %rd9732, %rd2212;
	selp.u64 	%rd2214, 1, 0, %p342;
	add.s64 	%rd2215, %rd2211, %rd2213;
	add.s64 	%rd2216, %rd2215, %rd2214;
	mul.lo.s64 	%rd2217, %rd129, %rd9896;
	mul.hi.u64 	%rd2218, %rd9896, %rd129;
	add.s64 	%rd2219, %rd2217, %rd2197;
	setp.lt.u64 	%p343, %rd2219, %rd2217;
	selp.u64 	%rd2220, 1, 0, %p343;
	add.s64 	%rd9731, %rd2219, %rd2216;
	setp.lt.u64 	%p344, %rd9731, %rd2219;
	selp.u64 	%rd2221, 1, 0, %p344;
	add.s64 	%rd2222, %rd2218, %rd2220;
	add.s64 	%rd9730, %rd2222, %rd2221;
	mul.lo.s64 	%rd2223, %rd47, %rd2123;
	mul.lo.s64 	%rd2224, %rd2223, %rd48;
	mul.hi.u64 	%rd2225, %rd2223, %rd48;
	not.b64 	%rd2226, %rd2224;
	setp.gt.u64 	%p345, %rd2123, %rd2226;
	selp.u64 	%rd2227, 1, 0, %p345;
	add.s64 	%rd2228, %rd2225, %rd2227;
	mul.lo.s64 	%rd2229, %rd49, %rd2223;
	mul.hi.u64 	%rd2230, %rd2223, %rd49;
	add.s64 	%rd2231, %rd2229, %rd2142;
	setp.lt.u64 	%p346, %rd2231, %rd2229;
	selp.u64 	%rd2232, 1, 0, %p346;
	add.s64 	%rd137, %rd2228, %rd2231;
	setp.lt.u64 	%p347, %rd137, %rd2228;
	selp.u64 	%rd2233, 1, 0, %p347;
	add.s64 	%rd2234, %rd2230, %rd2232;
	add.s64 	%rd2235, %rd2234, %rd2233;
	mul.lo.s64 	%rd2236, %rd50, %rd2223;
	mul.hi.u64 	%rd2237, %rd2223, %rd50;
	add.s64 	%rd2238, %rd2236, %rd2171;
	setp.lt.u64 	%p348, %rd2238, %rd2236;
	selp.u64 	%rd2239, 1, 0, %p348;
	add.s64 	%rd138, %rd2235, %rd2238;
	setp.lt.u64 	%p349, %rd138, %rd2235;
	selp.u64 	%rd2240, 1, 0, %p349;
	add.s64 	%rd2241, %rd2237, %rd2239;
	add.s64 	%rd2242, %rd2241, %rd2240;
	mul.lo.s64 	%rd2243, %rd51, %rd2223;
	mul.hi.u64 	%rd2244, %rd2223, %rd51;
	add.s64 	%rd2245, %rd2243, %rd2200;
	setp.lt.u64 	%p350, %rd2245, %rd2243;
	selp.u64 	%rd2246, 1, 0, %p350;
	add.s64 	%rd139, %rd2242, %rd2245;
	setp.lt.u64 	%p351, %rd139, %rd2242;
	selp.u64 	%rd2247, 1, 0, %p351;
	add.s64 	%rd2248, %rd2244, %rd2246;
	add.s64 	%rd140, %rd2248, %rd2247;
	setp.ne.s64 	%p352, %rd140, 0;
	@%p352 bra 	$L__BB3_184;
$L__BB3_24:
	mul.lo.s64 	%rd2251, %rd47, %rd137;
	mul.lo.s64 	%rd2252, %rd2251, %rd48;
	mul.hi.u64 	%rd2253, %rd2251, %rd48;
	not.b64 	%rd2254, %rd2252;
	setp.gt.u64 	%p356, %rd137, %rd2254;
	selp.u64 	%rd2255, 1, 0, %p356;
	add.s64 	%rd2256, %rd2253, %rd2255;
	mul.lo.s64 	%rd2257, %rd49, %rd2251;
	mul.hi.u64 	%rd2258, %rd2251, %rd49;
	add.s64 	%rd2259, %rd2257, %rd138;
	setp.lt.u64 	%p357, %rd2259, %rd2257;
	selp.u64 	%rd2260, 1, 0, %p357;
	add.s64 	%rd146, %rd2256, %rd2259;
	setp.lt.u64 	%p358, %rd146, %rd2256;
	selp.u64 	%rd2261, 1, 0, %p358;
	add.s64 	%rd2262, %rd2258, %rd2260;
	add.s64 	%rd2263, %rd2262, %rd2261;
	mul.lo.s64 	%rd2264, %rd50, %rd2251;
	mul.hi.u64 	%rd2265, %rd2251, %rd50;
	add.s64 	%rd2266, %rd2264, %rd139;
	setp.lt.u64 	%p359, %rd2266, %rd2264;
	selp.u64 	%rd2267, 1, 0, %p359;
	add.s64 	%rd147, %rd2263, %rd2266;
	setp.lt.u64 	%p360, %rd147, %rd2263;
	selp.u64 	%rd2268, 1, 0, %p360;
	add.s64 	%rd2269, %rd2265, %rd2267;
	add.s64 	%rd2270, %rd2269, %rd2268;
	mul.lo.s64 	%rd2271, %rd51, %rd2251;
	mul.hi.u64 	%rd2272, %rd2251, %rd51;
	add.s64 	%rd2273, %rd2271, %rd9733;
	setp.lt.u64 	%p361, %rd2273, %rd2271;
	selp.u64 	%rd2274, 1, 0, %p361;
	add.s64 	%rd148, %rd2270, %rd2273;
	setp.lt.u64 	%p362, %rd148, %rd2270;
	selp.u64 	%rd2275, 1, 0, %p362;
	add.s64 	%rd2276, %rd2272, %rd2274;
	add.s64 	%rd149, %rd2276, %rd2275;
	setp.eq.s64 	%p363, %rd149, 0;
	@%p363 bra 	$L__BB3_27;
	add.s64 	%rd150, %rd9732, %rd149;
	setp.ge.u64 	%p364, %rd150, %rd9732;
	mov.u64 	%rd9732, %rd150;
	@%p364 bra 	$L__BB3_27;
	add.s64 	%rd9731, %rd9731, 1;
	setp.eq.s64 	%p365, %rd9731, 0;
	selp.u64 	%rd2277, 1, 0, %p365;
	add.s64 	%rd9730, %rd9730, %rd2277;
$L__BB3_27:
	mul.lo.s64 	%rd2278, %rd47, %rd146;
	mul.lo.s64 	%rd2279, %rd2278, %rd48;
	mul.hi.u64 	%rd2280, %rd2278, %rd48;
	not.b64 	%rd2281, %rd2279;
	setp.gt.u64 	%p366, %rd146, %rd2281;
	selp.u64 	%rd2282, 1, 0, %p366;
	add.s64 	%rd2283, %rd2280, %rd2282;
	mul.lo.s64 	%rd2284, %rd49, %rd2278;
	mul.hi.u64 	%rd2285, %rd2278, %rd49;
	add.s64 	%rd2286, %rd2284, %rd147;
	setp.lt.u64 	%p367, %rd2286, %rd2284;
	selp.u64 	%rd2287, 1, 0, %p367;
	add.s64 	%rd156, %rd2283, %rd2286;
	setp.lt.u64 	%p368, %rd156, %rd2283;
	selp.u64 	%rd2288, 1, 0, %p368;
	add.s64 	%rd2289, %rd2285, %rd2287;
	add.s64 	%rd2290, %rd2289, %rd2288;
	mul.lo.s64 	%rd2291, %rd50, %rd2278;
	mul.hi.u64 	%rd2292, %rd2278, %rd50;
	add.s64 	%rd2293, %rd2291, %rd148;
	setp.lt.u64 	%p369, %rd2293, %rd2291;
	selp.u64 	%rd2294, 1, 0, %p369;
	add.s64 	%rd157, %rd2290, %rd2293;
	setp.lt.u64 	%p370, %rd157, %rd2290;
	selp.u64 	%rd2295, 1, 0, %p370;
	add.s64 	%rd2296, %rd2292, %rd2294;
	add.s64 	%rd2297, %rd2296, %rd2295;
	mul.lo.s64 	%rd2298, %rd51, %rd2278;
	mul.hi.u64 	%rd2299, %rd2278, %rd51;
	add.s64 	%rd2300, %rd2298, %rd9732;
	setp.lt.u64 	%p371, %rd2300, %rd2298;
	selp.u64 	%rd2301, 1, 0, %p371;
	add.s64 	%rd158, %rd2297, %rd2300;
	setp.lt.u64 	%p372, %rd158, %rd2297;
	selp.u64 	%rd2302, 1, 0, %p372;
	add.s64 	%rd2303, %rd2299, %rd2301;
	add.s64 	%rd159, %rd2303, %rd2302;
	setp.eq.s64 	%p373, %rd159, 0;
	@%p373 bra 	$L__BB3_29;
	add.s64 	%rd160, %rd9731, %rd159;
	setp.lt.u64 	%p374, %rd160, %rd9731;
	selp.u64 	%rd2304, 1, 0, %p374;
	add.s64 	%rd9730, %rd9730, %rd2304;
	mov.u64 	%rd9731, %rd160;
$L__BB3_29:
	mul.lo.s64 	%rd2305, %rd47, %rd156;
	mul.lo.s64 	%rd2306, %rd2305, %rd48;
	mul.hi.u64 	%rd2307, %rd2305, %rd48;
	not.b64 	%rd2308, %rd2306;
	setp.gt.u64 	%p376, %rd156, %rd2308;
	selp.u64 	%rd2309, 1, 0, %p376;
	add.s64 	%rd2310, %rd2307, %rd2309;
	mul.lo.s64 	%rd2311, %rd49, %rd2305;
	mul.hi.u64 	%rd2312, %rd2305, %rd49;
	add.s64 	%rd2313, %rd2311, %rd157;
	setp.lt.u64 	%p377, %rd2313, %rd2311;
	selp.u64 	%rd2314, 1, 0, %p377;
	add.s64 	%rd164, %rd2310, %rd2313;
	setp.lt.u64 	%p378, %rd164, %rd2310;
	selp.u64 	%rd2315, 1, 0, %p378;
	add.s64 	%rd2316, %rd2312, %rd2314;
	add.s64 	%rd2317, %rd2316, %rd2315;
	mul.lo.s64 	%rd2318, %rd50, %rd2305;
	mul.hi.u64 	%rd2319, %rd2305, %rd50;
	add.s64 	%rd2320, %rd2318, %rd158;
	setp.lt.u64 	%p379, %rd2320, %rd2318;
	selp.u64 	%rd2321, 1, 0, %p379;
	add.s64 	%rd165, %rd2317, %rd2320;
	setp.lt.u64 	%p380, %rd165, %rd2317;
	selp.u64 	%rd2322, 1, 0, %p380;
	add.s64 	%rd2323, %rd2319, %rd2321;
	add.s64 	%rd2324, %rd2323, %rd2322;
	mul.lo.s64 	%rd2325, %rd51, %rd2305;
	mul.hi.u64 	%rd2326, %rd2305, %rd51;
	add.s64 	%rd2327, %rd2325, %rd9731;
	setp.lt.u64 	%p381, %rd2327, %rd2325;
	selp.u64 	%rd2328, 1, 0, %p381;
	add.s64 	%rd166, %rd2324, %rd2327;
	setp.lt.u64 	%p382, %rd166, %rd2324;
	selp.u64 	%rd2329, 1, 0, %p382;
	add.s64 	%rd2330, %rd2326, %rd2328;
	add.s64 	%rd2331, %rd2330, %rd2329;
	add.s64 	%rd167, %rd9730, %rd2331;
	setp.lt.u64 	%p383, %rd164, %rd48;
	setp.lt.u64 	%p384, %rd165, %rd49;
	setp.eq.s64 	%p385, %rd165, %rd49;
	and.pred  	%p386, %p383, %p385;
	or.pred  	%p388, %p384, %p386;
	setp.lt.u64 	%p389, %rd166, %rd50;
	setp.eq.s64 	%p390, %rd166, %rd50;
	and.pred  	%p391, %p390, %p388;
	or.pred  	%p7, %p389, %p391;
	setp.lt.u64 	%p393, %rd167, %rd51;
	mov.pred 	%p3562, 0;
	@%p393 bra 	$L__BB3_31;
	not.pred 	%p394, %p7;
	setp.ne.s64 	%p395, %rd167, %rd51;
	or.pred  	%p3562, %p395, %p394;
$L__BB3_31:
	selp.u64 	%rd2332, 1, 0, %p7;
	add.s64 	%rd2333, %rd51, %rd2332;
	selp.b64 	%rd2334, %rd2333, 0, %p3562;
	sub.s64 	%rd172, %rd167, %rd2334;
	ld.const.u64 	%rd2335, [BN254_P+8];
	setp.lt.u64 	%p396, %rd165, %rd2335;
	ld.const.u64 	%rd2336, [BN254_P];
	setp.lt.u64 	%p397, %rd164, %rd2336;
	setp.eq.s64 	%p398, %rd165, %rd2335;
	and.pred  	%p399, %p397, %p398;
	or.pred  	%p401, %p396, %p399;
	selp.u64 	%rd2337, 1, 0, %p401;
	ld.const.u64 	%rd2338, [BN254_P+16];
	add.s64 	%rd2339, %rd2338, %rd2337;
	selp.b64 	%rd2340, %rd2339, 0, %p3562;
	sub.s64 	%rd173, %rd166, %rd2340;
	selp.u64 	%rd2341, 1, 0, %p397;
	add.s64 	%rd2342, %rd2335, %rd2341;
	selp.b64 	%rd2343, %rd2342, 0, %p3562;
	sub.s64 	%rd174, %rd165, %rd2343;
	selp.b64 	%rd2344, %rd2336, 0, %p3562;
	sub.s64 	%rd175, %rd164, %rd2344;
	ld.global.u64 	%rd2345, [%rd26];
	mul.lo.s64 	%rd2346, %rd89, %rd2345;
	mul.hi.u64 	%rd2347, %rd2345, %rd89;
	mul.lo.s64 	%rd2348, %rd88, %rd2345;
	mul.hi.u64 	%rd2349, %rd2345, %rd88;
	add.s64 	%rd2350, %rd2348, %rd2347;
	setp.lt.u64 	%p402, %rd2350, %rd2348;
	selp.u64 	%rd2351, 1, 0, %p402;
	add.s64 	%rd2352, %rd2349, %rd2351;
	mul.lo.s64 	%rd2353, %rd87, %rd2345;
	mul.hi.u64 	%rd2354, %rd2345, %rd87;
	add.s64 	%rd2355, %rd2353, %rd2352;
	setp.lt.u64 	%p403, %rd2355, %rd2353;
	selp.u64 	%rd2356, 1, 0, %p403;
	add.s64 	%rd2357, %rd2354, %rd2356;
	mul.lo.s64 	%rd2358, %rd86, %rd2345;
	mul.hi.u64 	%rd2359, %rd2345, %rd86;
	add.s64 	%rd2360, %rd2358, %rd2357;
	setp.lt.u64 	%p404, %rd2360, %rd2358;
	selp.u64 	%rd2361, 1, 0, %p404;
	add.s64 	%rd2362, %rd2359, %rd2361;
	ld.global.u64 	%rd2363, [%rd26+8];
	mul.lo.s64 	%rd2364, %rd89, %rd2363;
	mul.hi.u64 	%rd2365, %rd2363, %rd89;
	add.s64 	%rd2366, %rd2364, %rd2350;
	setp.lt.u64 	%p405, %rd2366, %rd2364;
	selp.u64 	%rd2367, 1, 0, %p405;
	add.s64 	%rd2368, %rd2365, %rd2367;
	mul.lo.s64 	%rd2369, %rd88, %rd2363;
	mul.hi.u64 	%rd2370, %rd2363, %rd88;
	add.s64 	%rd2371, %rd2369, %rd2355;
	setp.lt.u64 	%p406, %rd2371, %rd2369;
	selp.u64 	%rd2372, 1, 0, %p406;
	add.s64 	%rd2373, %rd2371, %rd2368;
	setp.lt.u64 	%p407, %rd2373, %rd2371;
	selp.u64 	%rd2374, 1, 0, %p407;
	add.s64 	%rd2375, %rd2370, %rd2372;
	add.s64 	%rd2376, %rd2375, %rd2374;
	mul.lo.s64 	%rd2377, %rd87, %rd2363;
	mul.hi.u64 	%rd2378, %rd2363, %rd87;
	add.s64 	%rd2379, %rd2377, %rd2360;
	setp.lt.u64 	%p408, %rd2379, %rd2377;
	selp.u64 	%rd2380, 1, 0, %p408;
	add.s64 	%rd2381, %rd2379, %rd2376;
	setp.lt.u64 	%p409, %rd2381, %rd2379;
	selp.u64 	%rd2382, 1, 0, %p409;
	add.s64 	%rd2383, %rd2378, %rd2380;
	add.s64 	%rd2384, %rd2383, %rd2382;
	mul.lo.s64 	%rd2385, %rd86, %rd2363;
	mul.hi.u64 	%rd2386, %rd2363, %rd86;
	add.s64 	%rd2387, %rd2385, %rd2362;
	setp.lt.u64 	%p410, %rd2387, %rd2385;
	selp.u64 	%rd2388, 1, 0, %p410;
	add.s64 	%rd2389, %rd2387, %rd2384;
	setp.lt.u64 	%p411, %rd2389, %rd2387;
	selp.u64 	%rd2390, 1, 0, %p411;
	add.s64 	%rd2391, %rd2386, %rd2388;
	add.s64 	%rd2392, %rd2391, %rd2390;
	ld.global.u64 	%rd2393, [%rd26+16];
	mul.lo.s64 	%rd2394, %rd89, %rd2393;
	mul.hi.u64 	%rd2395, %rd2393, %rd89;
	add.s64 	%rd2396, %rd2394, %rd2373;
	setp.lt.u64 	%p412, %rd2396, %rd2394;
	selp.u64 	%rd2397, 1, 0, %p412;
	add.s64 	%rd2398, %rd2395, %rd2397;
	mul.lo.s64 	%rd2399, %rd88, %rd2393;
	mul.hi.u64 	%rd2400, %rd2393, %rd88;
	add.s64 	%rd2401, %rd2399, %rd2381;
	setp.lt.u64 	%p413, %rd2401, %rd2399;
	selp.u64 	%rd2402, 1, 0, %p413;
	add.s64 	%rd2403, %rd2401, %rd2398;
	setp.lt.u64 	%p414, %rd2403, %rd2401;
	selp.u64 	%rd2404, 1, 0, %p414;
	add.s64 	%rd2405, %rd2400, %rd2402;
	add.s64 	%rd2406, %rd2405, %rd2404;
	mul.lo.s64 	%rd2407, %rd87, %rd2393;
	mul.hi.u64 	%rd2408, %rd2393, %rd87;
	add.s64 	%rd2409, %rd2407, %rd2389;
	setp.lt.u64 	%p415, %rd2409, %rd2407;
	selp.u64 	%rd2410, 1, 0, %p415;
	add.s64 	%rd2411, %rd2409, %rd2406;
	setp.lt.u64 	%p416, %rd2411, %rd2409;
	selp.u64 	%rd2412, 1, 0, %p416;
	add.s64 	%rd2413, %rd2408, %rd2410;
	add.s64 	%rd2414, %rd2413, %rd2412;
	mul.lo.s64 	%rd2415, %rd86, %rd2393;
	mul.hi.u64 	%rd2416, %rd2393, %rd86;
	add.s64 	%rd2417, %rd2415, %rd2392;
	setp.lt.u64 	%p417, %rd2417, %rd2415;
	selp.u64 	%rd2418, 1, 0, %p417;
	add.s64 	%rd2419, %rd2417, %rd2414;
	setp.lt.u64 	%p418, %rd2419, %rd2417;
	selp.u64 	%rd2420, 1, 0, %p418;
	add.s64 	%rd2421, %rd2416, %rd2418;
	add.s64 	%rd2422, %rd2421, %rd2420;
	ld.global.u64 	%rd2423, [%rd26+24];
	mul.lo.s64 	%rd2424, %rd89, %rd2423;
	mul.hi.u64 	%rd2425, %rd2423, %rd89;
	add.s64 	%rd2426, %rd2424, %rd2403;
	setp.lt.u64 	%p419, %rd2426, %rd2424;
	selp.u64 	%rd2427, 1, 0, %p419;
	add.s64 	%rd2428, %rd2425, %rd2427;
	mul.lo.s64 	%rd2429, %rd88, %rd2423;
	mul.hi.u64 	%rd2430, %rd2423, %rd88;
	add.s64 	%rd2431, %rd2429, %rd2411;
	setp.lt.u64 	%p420, %rd2431, %rd2429;
	selp.u64 	%rd2432, 1, 0, %p420;
	add.s64 	%rd9742, %rd2431, %rd2428;
	setp.lt.u64 	%p421, %rd9742, %rd2431;
	selp.u64 	%rd2433, 1, 0, %p421;
	add.s64 	%rd2434, %rd2430, %rd2432;
	add.s64 	%rd2435, %rd2434, %rd2433;
	mul.lo.s64 	%rd2436, %rd87, %rd2423;
	mul.hi.u64 	%rd2437, %rd2423, %rd87;
	add.s64 	%rd2438, %rd2436, %rd2419;
	setp.lt.u64 	%p422, %rd2438, %rd2436;
	selp.u64 	%rd2439, 1, 0, %p422;
	add.s64 	%rd9741, %rd2438, %rd2435;
	setp.lt.u64 	%p423, %rd9741, %rd2438;
	selp.u64 	%rd2440, 1, 0, %p423;
	add.s64 	%rd2441, %rd2437, %rd2439;
	add.s64 	%rd2442, %rd2441, %rd2440;
	mul.lo.s64 	%rd2443, %rd86, %rd2423;
	mul.hi.u64 	%rd2444, %rd2423, %rd86;
	add.s64 	%rd2445, %rd2443, %rd2422;
	setp.lt.u64 	%p424, %rd2445, %rd2443;
	selp.u64 	%rd2446, 1, 0, %p424;
	add.s64 	%rd9740, %rd2445, %rd2442;
	setp.lt.u64 	%p425, %rd9740, %rd2445;
	selp.u64 	%rd2447, 1, 0, %p425;
	add.s64 	%rd2448, %rd2444, %rd2446;
	add.s64 	%rd9739, %rd2448, %rd2447;
	ld.const.u64 	%rd2449, [BN254_INV];
	mul.lo.s64 	%rd2450, %rd2449, %rd2346;
	mul.lo.s64 	%rd2451, %rd2450, %rd2336;
	mul.hi.u64 	%rd2452, %rd2450, %rd2336;
	not.b64 	%rd2453, %rd2451;
	setp.gt.u64 	%p426, %rd2346, %rd2453;
	selp.u64 	%rd2454, 1, 0, %p426;
	add.s64 	%rd2455, %rd2452, %rd2454;
	mul.lo.s64 	%rd2456, %rd2335, %rd2450;
	mul.hi.u64 	%rd2457, %rd2450, %rd2335;
	add.s64 	%rd2458, %rd2456, %rd2366;
	setp.lt.u64 	%p427, %rd2458, %rd2456;
	selp.u64 	%rd2459, 1, 0, %p427;
	add.s64 	%rd180, %rd2455, %rd2458;
	setp.lt.u64 	%p428, %rd180, %rd2455;
	selp.u64 	%rd2460, 1, 0, %p428;
	add.s64 	%rd2461, %rd2457, %rd2459;
	add.s64 	%rd2462, %rd2461, %rd2460;
	mul.lo.s64 	%rd2463, %rd2338, %rd2450;
	mul.hi.u64 	%rd2464, %rd2450, %rd2338;
	add.s64 	%rd2465, %rd2463, %rd2396;
	setp.lt.u64 	%p429, %rd2465, %rd2463;
	selp.u64 	%rd2466, 1, 0, %p429;
	add.s64 	%rd181, %rd2462, %rd2465;
	setp.lt.u64 	%p430, %rd181, %rd2462;
	selp.u64 	%rd2467, 1, 0, %p430;
	add.s64 	%rd2468, %rd2464, %rd2466;
	add.s64 	%rd2469, %rd2468, %rd2467;
	mul.lo.s64 	%rd2470, %rd51, %rd2450;
	mul.hi.u64 	%rd2471, %rd2450, %rd51;
	add.s64 	%rd2472, %rd2470, %rd2426;
	setp.lt.u64 	%p431, %rd2472, %rd2470;
	selp.u64 	%rd2473, 1, 0, %p431;
	add.s64 	%rd182, %rd2469, %rd2472;
	setp.lt.u64 	%p432, %rd182, %rd2469;
	selp.u64 	%rd2474, 1, 0, %p432;
	add.s64 	%rd2475, %rd2471, %rd2473;
	add.s64 	%rd183, %rd2475, %rd2474;
	setp.ne.s64 	%p433, %rd183, 0;
	@%p433 bra 	$L__BB3_187;
$L__BB3_32:
	mul.lo.s64 	%rd2479, %rd2449, %rd180;
	mul.lo.s64 	%rd2481, %rd2479, %rd2336;
	mul.hi.u64 	%rd2482, %rd2479, %rd2336;
	not.b64 	%rd2483, %rd2481;
	setp.gt.u64 	%p437, %rd180, %rd2483;
	selp.u64 	%rd2484, 1, 0, %p437;
	add.s64 	%rd2485, %rd2482, %rd2484;
	mul.lo.s64 	%rd2487, %rd2335, %rd2479;
	mul.hi.u64 	%rd2488, %rd2479, %rd2335;
	add.s64 	%rd2489, %rd2487, %rd181;
	setp.lt.u64 	%p438, %rd2489, %rd2487;
	selp.u64 	%rd2490, 1, 0, %p438;
	add.s64 	%rd188, %rd2485, %rd2489;
	setp.lt.u64 	%p439, %rd188, %rd2485;
	selp.u64 	%rd2491, 1, 0, %p439;
	add.s64 	%rd2492, %rd2488, %rd2490;
	add.s64 	%rd2493, %rd2492, %rd2491;
	mul.lo.s64 	%rd2495, %rd2338, %rd2479;
	mul.hi.u64 	%rd2496, %rd2479, %rd2338;
	add.s64 	%rd2497, %rd2495, %rd182;
	setp.lt.u64 	%p440, %rd2497, %rd2495;
	selp.u64 	%rd2498, 1, 0, %p440;
	add.s64 	%rd189, %rd2493, %rd2497;
	setp.lt.u64 	%p441, %rd189, %rd2493;
	selp.u64 	%rd2499, 1, 0, %p441;
	add.s64 	%rd2500, %rd2496, %rd2498;
	add.s64 	%rd2501, %rd2500, %rd2499;
	ld.const.u64 	%rd190, [BN254_P+24];
	mul.lo.s64 	%rd2502, %rd190, %rd2479;
	mul.hi.u64 	%rd2503, %rd2479, %rd190;
	add.s64 	%rd2504, %rd2502, %rd9742;
	setp.lt.u64 	%p442, %rd2504, %rd2502;
	selp.u64 	%rd2505, 1, 0, %p442;
	add.s64 	%rd191, %rd2501, %rd2504;
	setp.lt.u64 	%p443, %rd191, %rd2501;
	selp.u64 	%rd2506, 1, 0, %p443;
	add.s64 	%rd2507, %rd2503, %rd2505;
	add.s64 	%rd192, %rd2507, %rd2506;
	setp.eq.s64 	%p444, %rd192, 0;
	@%p444 bra 	$L__BB3_35;
	add.s64 	%rd193, %rd9741, %rd192;
	setp.ge.u64 	%p445, %rd193, %rd9741;
	mov.u64 	%rd9741, %rd193;
	@%p445 bra 	$L__BB3_35;
	add.s64 	%rd9740, %rd9740, 1;
	setp.eq.s64 	%p446, %rd9740, 0;
	selp.u64 	%rd2508, 1, 0, %p446;
	add.s64 	%rd9739, %rd9739, %rd2508;
$L__BB3_35:
	mul.lo.s64 	%rd2510, %rd2449, %rd188;
	ld.const.u64 	%rd2511, [BN254_P];
	mul.lo.s64 	%rd2512, %rd2510, %rd2511;
	mul.hi.u64 	%rd2513, %rd2510, %rd2511;
	not.b64 	%rd2514, %rd2512;
	setp.gt.u64 	%p447, %rd188, %rd2514;
	selp.u64 	%rd2515, 1, 0, %p447;
	add.s64 	%rd2516, %rd2513, %rd2515;
	ld.const.u64 	%rd2517, [BN254_P+8];
	mul.lo.s64 	%rd2518, %rd2517, %rd2510;
	mul.hi.u64 	%rd2519, %rd2510, %rd2517;
	add.s64 	%rd2520, %rd2518, %rd189;
	setp.lt.u64 	%p448, %rd2520, %rd2518;
	selp.u64 	%rd2521, 1, 0, %p448;
	add.s64 	%rd199, %rd2516, %rd2520;
	setp.lt.u64 	%p449, %rd199, %rd2516;
	selp.u64 	%rd2522, 1, 0, %p449;
	add.s64 	%rd2523, %rd2519, %rd2521;
	add.s64 	%rd2524, %rd2523, %rd2522;
	ld.const.u64 	%rd200, [BN254_P+16];
	mul.lo.s64 	%rd2525, %rd200, %rd2510;
	mul.hi.u64 	%rd2526, %rd2510, %rd200;
	add.s64 	%rd2527, %rd2525, %rd191;
	setp.lt.u64 	%p450, %rd2527, %rd2525;
	selp.u64 	%rd2528, 1, 0, %p450;
	add.s64 	%rd201, %rd2524, %rd2527;
	setp.lt.u64 	%p451, %rd201, %rd2524;
	selp.u64 	%rd2529, 1, 0, %p451;
	add.s64 	%rd2530, %rd2526, %rd2528;
	add.s64 	%rd2531, %rd2530, %rd2529;
	mul.lo.s64 	%rd2532, %rd190, %rd2510;
	mul.hi.u64 	%rd2533, %rd2510, %rd190;
	add.s64 	%rd2534, %rd2532, %rd9741;
	setp.lt.u64 	%p452, %rd2534, %rd2532;
	selp.u64 	%rd2535, 1, 0, %p452;
	add.s64 	%rd202, %rd2531, %rd2534;
	setp.lt.u64 	%p453, %rd202, %rd2531;
	selp.u64 	%rd2536, 1, 0, %p453;
	add.s64 	%rd2537, %rd2533, %rd2535;
	add.s64 	%rd203, %rd2537, %rd2536;
	setp.eq.s64 	%p454, %rd203, 0;
	@%p454 bra 	$L__BB3_37;
	add.s64 	%rd204, %rd9740, %rd203;
	setp.lt.u64 	%p455, %rd204, %rd9740;
	selp.u64 	%rd2538, 1, 0, %p455;
	add.s64 	%rd9739, %rd9739, %rd2538;
	mov.u64 	%rd9740, %rd204;
$L__BB3_37:
	mul.lo.s64 	%rd2540, %rd2449, %rd199;
	mul.lo.s64 	%rd2542, %rd2540, %rd2511;
	mul.hi.u64 	%rd2543, %rd2540, %rd2511;
	not.b64 	%rd2544, %rd2542;
	setp.gt.u64 	%p457, %rd199, %rd2544;
	selp.u64 	%rd2545, 1, 0, %p457;
	add.s64 	%rd2546, %rd2543, %rd2545;
	ld.const.u64 	%rd2547, [BN254_P+8];
	mul.lo.s64 	%rd2548, %rd2547, %rd2540;
	mul.hi.u64 	%rd2549, %rd2540, %rd2547;
	add.s64 	%rd2550, %rd2548, %rd201;
	setp.lt.u64 	%p458, %rd2550, %rd2548;
	selp.u64 	%rd2551, 1, 0, %p458;
	add.s64 	%rd208, %rd2546, %rd2550;
	setp.lt.u64 	%p459, %rd208, %rd2546;
	selp.u64 	%rd2552, 1, 0, %p459;
	add.s64 	%rd2553, %rd2549, %rd2551;
	add.s64 	%rd2554, %rd2553, %rd2552;
	mul.lo.s64 	%rd2555, %rd200, %rd2540;
	mul.hi.u64 	%rd2556, %rd2540, %rd200;
	add.s64 	%rd2557, %rd2555, %rd202;
	setp.lt.u64 	%p460, %rd2557, %rd2555;
	selp.u64 	%rd2558, 1, 0, %p460;
	add.s64 	%rd209, %rd2554, %rd2557;
	setp.lt.u64 	%p461, %rd209, %rd2554;
	selp.u64 	%rd2559, 1, 0, %p461;
	add.s64 	%rd2560, %rd2556, %rd2558;
	add.s64 	%rd2561, %rd2560, %rd2559;
	mul.lo.s64 	%rd2562, %rd190, %rd2540;
	mul.hi.u64 	%rd2563, %rd2540, %rd190;
	add.s64 	%rd2564, %rd2562, %rd9740;
	setp.lt.u64 	%p462, %rd2564, %rd2562;
	selp.u64 	%rd2565, 1, 0, %p462;
	add.s64 	%rd210, %rd2561, %rd2564;
	setp.lt.u64 	%p463, %rd210, %rd2561;
	selp.u64 	%rd2566, 1, 0, %p463;
	add.s64 	%rd2567, %rd2563, %rd2565;
	add.s64 	%rd2568, %rd2567, %rd2566;
	add.s64 	%rd211, %rd9739, %rd2568;
	setp.lt.u64 	%p464, %rd208, %rd2511;
	setp.lt.u64 	%p465, %rd209, %rd2547;
	setp.eq.s64 	%p466, %rd209, %rd2547;
	and.pred  	%p467, %p464, %p466;
	or.pred  	%p469, %p465, %p467;
	setp.lt.u64 	%p470, %rd210, %rd200;
	setp.eq.s64 	%p471, %rd210, %rd200;
	and.pred  	%p472, %p471, %p469;
	or.pred  	%p10, %p470, %p472;
	setp.lt.u64 	%p474, %rd211, %rd190;
	mov.pred 	%p3563, 0;
	@%p474 bra 	$L__BB3_39;
	not.pred 	%p475, %p10;
	setp.ne.s64 	%p476, %rd211, %rd190;
	or.pred  	%p3563, %p476, %p475;
$L__BB3_39:
	selp.u64 	%rd2569, 1, 0, %p10;
	add.s64 	%rd2570, %rd190, %rd2569;
	selp.b64 	%rd2571, %rd2570, 0, %p3563;
	sub.s64 	%rd216, %rd211, %rd2571;
	ld.const.u64 	%rd2572, [BN254_P+8];
	setp.lt.u64 	%p477, %rd209, %rd2572;
	ld.const.u64 	%rd2573, [BN254_P];
	setp.lt.u64 	%p478, %rd208, %rd2573;
	setp.eq.s64 	%p479, %rd209, %rd2572;
	and.pred  	%p480, %p478, %p479;
	or.pred  	%p482, %p477, %p480;
	selp.u64 	%rd2574, 1, 0, %p482;
	ld.const.u64 	%rd2575, [BN254_P+16];
	add.s64 	%rd2576, %rd2575, %rd2574;
	selp.b64 	%rd2577, %rd2576, 0, %p3563;
	sub.s64 	%rd217, %rd210, %rd2577;
	selp.u64 	%rd2578, 1, 0, %p478;
	add.s64 	%rd2579, %rd2572, %rd2578;
	selp.b64 	%rd2580, %rd2579, 0, %p3563;
	sub.s64 	%rd218, %rd209, %rd2580;
	selp.b64 	%rd2581, %rd2573, 0, %p3563;
	sub.s64 	%rd219, %rd208, %rd2581;
	mul.lo.s64 	%rd2582, %rd39, %rd9895;
	mul.hi.u64 	%rd2583, %rd9895, %rd39;
	mul.lo.s64 	%rd2584, %rd40, %rd9895;
	mul.hi.u64 	%rd2585, %rd9895, %rd40;
	add.s64 	%rd2586, %rd2584, %rd2583;
	setp.lt.u64 	%p483, %rd2586, %rd2584;
	selp.u64 	%rd2587, 1, 0, %p483;
	add.s64 	%rd2588, %rd2585, %rd2587;
	mul.lo.s64 	%rd2589, %rd41, %rd9895;
	mul.hi.u64 	%rd2590, %rd9895, %rd41;
	add.s64 	%rd2591, %rd2589, %rd2588;
	setp.lt.u64 	%p484, %rd2591, %rd2589;
	selp.u64 	%rd2592, 1, 0, %p484;
	add.s64 	%rd2593, %rd2590, %rd2592;
	mul.lo.s64 	%rd2594, %rd42, %rd9895;
	mul.hi.u64 	%rd2595, %rd9895, %rd42;
	add.s64 	%rd2596, %rd2594, %rd2593;
	setp.lt.u64 	%p485, %rd2596, %rd2594;
	selp.u64 	%rd2597, 1, 0, %p485;
	add.s64 	%rd2598, %rd2595, %rd2597;
	mul.lo.s64 	%rd2599, %rd39, %rd9894;
	mul.hi.u64 	%rd2600, %rd9894, %rd39;
	add.s64 	%rd2601, %rd2599, %rd2586;
	setp.lt.u64 	%p486, %rd2601, %rd2599;
	selp.u64 	%rd2602, 1, 0, %p486;
	add.s64 	%rd2603, %rd2600, %rd2602;
	mul.lo.s64 	%rd2604, %rd40, %rd9894;
	mul.hi.u64 	%rd2605, %rd9894, %rd40;
	add.s64 	%rd2606, %rd2604, %rd2591;
	setp.lt.u64 	%p487, %rd2606, %rd2604;
	selp.u64 	%rd2607, 1, 0, %p487;
	add.s64 	%rd2608, %rd2606, %rd2603;
	setp.lt.u64 	%p488, %rd2608, %rd2606;
	selp.u64 	%rd2609, 1, 0, %p488;
	add.s64 	%rd2610, %rd2605, %rd2607;
	add.s64 	%rd2611, %rd2610, %rd2609;
	mul.lo.s64 	%rd2612, %rd41, %rd9894;
	mul.hi.u64 	%rd2613, %rd9894, %rd41;
	add.s64 	%rd2614, %rd2612, %rd2596;
	setp.lt.u64 	%p489, %rd2614, %rd2612;
	selp.u64 	%rd2615, 1, 0, %p489;
	add.s64 	%rd2616, %rd2614, %rd2611;
	setp.lt.u64 	%p490, %rd2616, %rd2614;
	selp.u64 	%rd2617, 1, 0, %p490;
	add.s64 	%rd2618, %rd2613, %rd2615;
	add.s64 	%rd2619, %rd2618, %rd2617;
	mul.lo.s64 	%rd2620, %rd42, %rd9894;
	mul.hi.u64 	%rd2621, %rd9894, %rd42;
	add.s64 	%rd2622, %rd2620, %rd2598;
	setp.lt.u64 	%p491, %rd2622, %rd2620;
	selp.u64 	%rd2623, 1, 0, %p491;
	add.s64 	%rd2624, %rd2622, %rd2619;
	setp.lt.u64 	%p492, %rd2624, %rd2622;
	selp.u64 	%rd2625, 1, 0, %p492;
	add.s64 	%rd2626, %rd2621, %rd2623;
	add.s64 	%rd2627, %rd2626, %rd2625;
	mul.lo.s64 	%rd2628, %rd39, %rd9893;
	mul.hi.u64 	%rd2629, %rd9893, %rd39;
	add.s64 	%rd2630, %rd2628, %rd2608;
	setp.lt.u64 	%p493, %rd2630, %rd2628;
	selp.u64 	%rd2631, 1, 0, %p493;
	add.s64 	%rd2632, %rd2629, %rd2631;
	mul.lo.s64 	%rd2633, %rd40, %rd9893;
	mul.hi.u64 	%rd2634, %rd9893, %rd40;
	add.s64 	%rd2635, %rd2633, %rd2616;
	setp.lt.u64 	%p494, %rd2635, %rd2633;
	selp.u64 	%rd2636, 1, 0, %p494;
	add.s64 	%rd2637, %rd2635, %rd2632;
	setp.lt.u64 	%p495, %rd2637, %rd2635;
	selp.u64 	%rd2638, 1, 0, %p495;
	add.s64 	%rd2639, %rd2634, %rd2636;
	add.s64 	%rd2640, %rd2639, %rd2638;
	mul.lo.s64 	%rd2641, %rd41, %rd9893;
	mul.hi.u64 	%rd2642, %rd9893, %rd41;
	add.s64 	%rd2643, %rd2641, %rd2624;
	setp.lt.u64 	%p496, %rd2643, %rd2641;
	selp.u64 	%rd2644, 1, 0, %p496;
	add.s64 	%rd2645, %rd2643, %rd2640;
	setp.lt.u64 	%p497, %rd2645, %rd2643;
	selp.u64 	%rd2646, 1, 0, %p497;
	add.s64 	%rd2647, %rd2642, %rd2644;
	add.s64 	%rd2648, %rd2647, %rd2646;
	mul.lo.s64 	%rd2649, %rd42, %rd9893;
	mul.hi.u64 	%rd2650, %rd9893, %rd42;
	add.s64 	%rd2651, %rd2649, %rd2627;
	setp.lt.u64 	%p498, %rd2651, %rd2649;
	selp.u64 	%rd2652, 1, 0, %p498;
	add.s64 	%rd2653, %rd2651, %rd2648;
	setp.lt.u64 	%p499, %rd2653, %rd2651;
	selp.u64 	%rd2654, 1, 0, %p499;
	add.s64 	%rd2655, %rd2650, %rd2652;
	add.s64 	%rd2656, %rd2655, %rd2654;
	mul.lo.s64 	%rd2657, %rd39, %rd9892;
	mul.hi.u64 	%rd2658, %rd9892, %rd39;
	add.s64 	%rd2659, %rd2657, %rd2637;
	setp.lt.u64 	%p500, %rd2659, %rd2657;
	selp.u64 	%rd2660, 1, 0, %p500;
	add.s64 	%rd2661, %rd2658, %rd2660;
	mul.lo.s64 	%rd2662, %rd40, %rd9892;
	mul.hi.u64 	%rd2663, %rd9892, %rd40;
	add.s64 	%rd2664, %rd2662, %rd2645;
	setp.lt.u64 	%p501, %rd2664, %rd2662;
	selp.u64 	%rd2665, 1, 0, %p501;
	add.s64 	%rd9751, %rd2664, %rd2661;
	setp.lt.u64 	%p502, %rd9751, %rd2664;
	selp.u64 	%rd2666, 1, 0, %p502;
	add.s64 	%rd2667, %rd2663, %rd2665;
	add.s64 	%rd2668, %rd2667, %rd2666;
	mul.lo.s64 	%rd2669, %rd41, %rd9892;
	mul.hi.u64 	%rd2670, %rd9892, %rd41;
	add.s64 	%rd2671, %rd2669, %rd2653;
	setp.lt.u64 	%p503, %rd2671, %rd2669;
	selp.u64 	%rd2672, 1, 0, %p503;
	add.s64 	%rd9750, %rd2671, %rd2668;
	setp.lt.u64 	%p504, %rd9750, %rd2671;
	selp.u64 	%rd2673, 1, 0, %p504;
	add.s64 	%rd2674, %rd2670, %rd2672;
	add.s64 	%rd2675, %rd2674, %rd2673;
	mul.lo.s64 	%rd2676, %rd42, %rd9892;
	mul.hi.u64 	%rd2677, %rd9892, %rd42;
	add.s64 	%rd2678, %rd2676, %rd2656;
	setp.lt.u64 	%p505, %rd2678, %rd2676;
	selp.u64 	%rd2679, 1, 0, %p505;
	add.s64 	%rd9749, %rd2678, %rd2675;
	setp.lt.u64 	%p506, %rd9749, %rd2678;
	selp.u64 	%rd2680, 1, 0, %p506;
	add.s64 	%rd2681, %rd2677, %rd2679;
	add.s64 	%rd9748, %rd2681, %rd2680;
	ld.const.u64 	%rd2682, [BN254_INV];
	mul.lo.s64 	%rd2683, %rd2682, %rd2582;
	mul.lo.s64 	%rd2684, %rd2683, %rd2573;
	mul.hi.u64 	%rd2685, %rd2683, %rd2573;
	not.b64 	%rd2686, %rd2684;
	setp.gt.u64 	%p507, %rd2582, %rd2686;
	selp.u64 	%rd2687, 1, 0, %p507;
	add.s64 	%rd2688, %rd2685, %rd2687;
	mul.lo.s64 	%rd2689, %rd2572, %rd2683;
	mul.hi.u64 	%rd2690, %rd2683, %rd2572;
	add.s64 	%rd2691, %rd2689, %rd2601;
	setp.lt.u64 	%p508, %rd2691, %rd2689;
	selp.u64 	%rd2692, 1, 0, %p508;
	add.s64 	%rd224, %rd2688, %rd2691;
	setp.lt.u64 	%p509, %rd224, %rd2688;
	selp.u64 	%rd2693, 1, 0, %p509;
	add.s64 	%rd2694, %rd2690, %rd2692;
	add.s64 	%rd2695, %rd2694, %rd2693;
	mul.lo.s64 	%rd2696, %rd2575, %rd2683;
	mul.hi.u64 	%rd2697, %rd2683, %rd2575;
	add.s64 	%rd2698, %rd2696, %rd2630;
	setp.lt.u64 	%p510, %rd2698, %rd2696;
	selp.u64 	%rd2699, 1, 0, %p510;
	add.s64 	%rd225, %rd2695, %rd2698;
	setp.lt.u64 	%p511, %rd225, %rd2695;
	selp.u64 	%rd2700, 1, 0, %p511;
	add.s64 	%rd2701, %rd2697, %rd2699;
	add.s64 	%rd2702, %rd2701, %rd2700;
	mul.lo.s64 	%rd2703, %rd190, %rd2683;
	mul.hi.u64 	%rd2704, %rd2683, %rd190;
	add.s64 	%rd2705, %rd2703, %rd2659;
	setp.lt.u64 	%p512, %rd2705, %rd2703;
	selp.u64 	%rd2706, 1, 0, %p512;
	add.s64 	%rd226, %rd2702, %rd2705;
	setp.lt.u64 	%p513, %rd226, %rd2702;
	selp.u64 	%rd2707, 1, 0, %p513;
	add.s64 	%rd2708, %rd2704, %rd2706;
	add.s64 	%rd227, %rd2708, %rd2707;
	setp.ne.s64 	%p514, %rd227, 0;
	@%p514 bra 	$L__BB3_190;
$L__BB3_40:
	mul.lo.s64 	%rd2712, %rd2682, %rd224;
	mul.lo.s64 	%rd2714, %rd2712, %rd2573;
	mul.hi.u64 	%rd2715, %rd2712, %rd2573;
	not.b64 	%rd2716, %rd2714;
	setp.gt.u64 	%p518, %rd224, %rd2716;
	selp.u64 	%rd2717, 1, 0, %p518;
	add.s64 	%rd2718, %rd2715, %rd2717;
	mul.lo.s64 	%rd2720, %rd2572, %rd2712;
	mul.hi.u64 	%rd2721, %rd2712, %rd2572;
	add.s64 	%rd2722, %rd2720, %rd225;
	setp.lt.u64 	%p519, %rd2722, %rd2720;
	selp.u64 	%rd2723, 1, 0, %p519;
	add.s64 	%rd232, %rd2718, %rd2722;
	setp.lt.u64 	%p520, %rd232, %rd2718;
	selp.u64 	%rd2724, 1, 0, %p520;
	add.s64 	%rd2725, %rd2721, %rd2723;
	add.s64 	%rd2726, %rd2725, %rd2724;
	mul.lo.s64 	%rd2728, %rd2575, %rd2712;
	mul.hi.u64 	%rd2729, %rd2712, %rd2575;
	add.s64 	%rd2730, %rd2728, %rd226;
	setp.lt.u64 	%p521, %rd2730, %rd2728;
	selp.u64 	%rd2731, 1, 0, %p521;
	add.s64 	%rd233, %rd2726, %rd2730;
	setp.lt.u64 	%p522, %rd233, %rd2726;
	selp.u64 	%rd2732, 1, 0, %p522;
	add.s64 	%rd2733, %rd2729, %rd2731;
	add.s64 	%rd2734, %rd2733, %rd2732;
	ld.const.u64 	%rd234, [BN254_P+24];
	mul.lo.s64 	%rd2735, %rd234, %rd2712;
	mul.hi.u64 	%rd2736, %rd2712, %rd234;
	add.s64 	%rd2737, %rd2735, %rd9751;
	setp.lt.u64 	%p523, %rd2737, %rd2735;
	selp.u64 	%rd2738, 1, 0, %p523;
	add.s64 	%rd235, %rd2734, %rd2737;
	setp.lt.u64 	%p524, %rd235, %rd2734;
	selp.u64 	%rd2739, 1, 0, %p524;
	add.s64 	%rd2740, %rd2736, %rd2738;
	add.s64 	%rd236, %rd2740, %rd2739;
	setp.eq.s64 	%p525, %rd236, 0;
	@%p525 bra 	$L__BB3_43;
	add.s64 	%rd237, %rd9750, %rd236;
	setp.ge.u64 	%p526, %rd237, %rd9750;
	mov.u64 	%rd9750, %rd237;
	@%p526 bra 	$L__BB3_43;
	add.s64 	%rd9749, %rd9749, 1;
	setp.eq.s64 	%p527, %rd9749, 0;
	selp.u64 	%rd2741, 1, 0, %p527;
	add.s64 	%rd9748, %rd9748, %rd2741;
$L__BB3_43:
	mul.lo.s64 	%rd2743, %rd2682, %rd232;
	ld.const.u64 	%rd2744, [BN254_P];
	mul.lo.s64 	%rd2745, %rd2743, %rd2744;
	mul.hi.u64 	%rd2746, %rd2743, %rd2744;
	not.b64 	%rd2747, %rd2745;
	setp.gt.u64 	%p528, %rd232, %rd2747;
	selp.u64 	%rd2748, 1, 0, %p528;
	add.s64 	%rd2749, %rd2746, %rd2748;
	ld.const.u64 	%rd2750, [BN254_P+8];
	mul.lo.s64 	%rd2751, %rd2750, %rd2743;
	mul.hi.u64 	%rd2752, %rd2743, %rd2750;
	add.s64 	%rd2753, %rd2751, %rd233;
	setp.lt.u64 	%p529, %rd2753, %rd2751;
	selp.u64 	%rd2754, 1, 0, %p529;
	add.s64 	%rd243, %rd2749, %rd2753;
	setp.lt.u64 	%p530, %rd243, %rd2749;
	selp.u64 	%rd2755, 1, 0, %p530;
	add.s64 	%rd2756, %rd2752, %rd2754;
	add.s64 	%rd2757, %rd2756, %rd2755;
	ld.const.u64 	%rd244, [BN254_P+16];
	mul.lo.s64 	%rd2758, %rd244, %rd2743;
	mul.hi.u64 	%rd2759, %rd2743, %rd244;
	add.s64 	%rd2760, %rd2758, %rd235;
	setp.lt.u64 	%p531, %rd2760, %rd2758;
	selp.u64 	%rd2761, 1, 0, %p531;
	add.s64 	%rd245, %rd2757, %rd2760;
	setp.lt.u64 	%p532, %rd245, %rd2757;
	selp.u64 	%rd2762, 1, 0, %p532;
	add.s64 	%rd2763, %rd2759, %rd2761;
	add.s64 	%rd2764, %rd2763, %rd2762;
	mul.lo.s64 	%rd2765, %rd234, %rd2743;
	mul.hi.u64 	%rd2766, %rd2743, %rd234;
	add.s64 	%rd2767, %rd2765, %rd9750;
	setp.lt.u64 	%p533, %rd2767, %rd2765;
	selp.u64 	%rd2768, 1, 0, %p533;
	add.s64 	%rd246, %rd2764, %rd2767;
	setp.lt.u64 	%p534, %rd246, %rd2764;
	selp.u64 	%rd2769, 1, 0, %p534;
	add.s64 	%rd2770, %rd2766, %rd2768;
	add.s64 	%rd247, %rd2770, %rd2769;
	setp.eq.s64 	%p535, %rd247, 0;
	@%p535 bra 	$L__BB3_45;
	add.s64 	%rd248, %rd9749, %rd247;
	setp.lt.u64 	%p536, %rd248, %rd9749;
	selp.u64 	%rd2771, 1, 0, %p536;
	add.s64 	%rd9748, %rd9748, %rd2771;
	mov.u64 	%rd9749, %rd248;
$L__BB3_45:
	mul.lo.s64 	%rd2773, %rd2682, %rd243;
	mul.lo.s64 	%rd2775, %rd2773, %rd2744;
	mul.hi.u64 	%rd2776, %rd2773, %rd2744;
	not.b64 	%rd2777, %rd2775;
	setp.gt.u64 	%p538, %rd243, %rd2777;
	selp.u64 	%rd2778, 1, 0, %p538;
	add.s64 	%rd2779, %rd2776, %rd2778;
	ld.const.u64 	%rd2780, [BN254_P+8];
	mul.lo.s64 	%rd2781, %rd2780, %rd2773;
	mul.hi.u64 	%rd2782, %rd2773, %rd2780;
	add.s64 	%rd2783, %rd2781, %rd245;
	setp.lt.u64 	%p539, %rd2783, %rd2781;
	selp.u64 	%rd2784, 1, 0, %p539;
	add.s64 	%rd252, %rd2779, %rd2783;
	setp.lt.u64 	%p540, %rd252, %rd2779;
	selp.u64 	%rd2785, 1, 0, %p540;
	add.s64 	%rd2786, %rd2782, %rd2784;
	add.s64 	%rd2787, %rd2786, %rd2785;
	mul.lo.s64 	%rd2788, %rd244, %rd2773;
	mul.hi.u64 	%rd2789, %rd2773, %rd244;
	add.s64 	%rd2790, %rd2788, %rd246;
	setp.lt.u64 	%p541, %rd2790, %rd2788;
	selp.u64 	%rd2791, 1, 0, %p541;
	add.s64 	%rd253, %rd2787, %rd2790;
	setp.lt.u64 	%p542, %rd253, %rd2787;
	selp.u64 	%rd2792, 1, 0, %p542;
	add.s64 	%rd2793, %rd2789, %rd2791;
	add.s64 	%rd2794, %rd2793, %rd2792;
	mul.lo.s64 	%rd2795, %rd234, %rd2773;
	mul.hi.u64 	%rd2796, %rd2773, %rd234;
	add.s64 	%rd2797, %rd2795, %rd9749;
	setp.lt.u64 	%p543, %rd2797, %rd2795;
	selp.u64 	%rd2798, 1, 0, %p543;
	add.s64 	%rd254, %rd2794, %rd2797;
	setp.lt.u64 	%p544, %rd254, %rd2794;
	selp.u64 	%rd2799, 1, 0, %p544;
	add.s64 	%rd2800, %rd2796, %rd2798;
	add.s64 	%rd2801, %rd2800, %rd2799;
	add.s64 	%rd255, %rd9748, %rd2801;
	setp.lt.u64 	%p545, %rd252, %rd2744;
	setp.lt.u64 	%p546, %rd253, %rd2780;
	setp.eq.s64 	%p547, %rd253, %rd2780;
	and.pred  	%p548, %p545, %p547;
	or.pred  	%p550, %p546, %p548;
	setp.lt.u64 	%p551, %rd254, %rd244;
	setp.eq.s64 	%p552, %rd254, %rd244;
	and.pred  	%p553, %p552, %p550;
	or.pred  	%p13, %p551, %p553;
	setp.lt.u64 	%p555, %rd255, %rd234;
	mov.pred 	%p3564, 0;
	@%p555 bra 	$L__BB3_47;
	not.pred 	%p556, %p13;
	setp.ne.s64 	%p557, %rd255, %rd234;
	or.pred  	%p3564, %p557, %p556;
$L__BB3_47:
	selp.u64 	%rd2802, 1, 0, %p13;
	add.s64 	%rd2803, %rd234, %rd2802;
	selp.b64 	%rd2804, %rd2803, 0, %p3564;
	sub.s64 	%rd2805, %rd255, %rd2804;
	ld.const.u64 	%rd2806, [BN254_P+8];
	setp.lt.u64 	%p558, %rd253, %rd2806;
	ld.const.u64 	%rd2807, [BN254_P];
	setp.lt.u64 	%p559, %rd252, %rd2807;
	setp.eq.s64 	%p560, %rd253, %rd2806;
	and.pred  	%p561, %p559, %p560;
	or.pred  	%p563, %p558, %p561;
	selp.u64 	%rd2808, 1, 0, %p563;
	ld.const.u64 	%rd2809, [BN254_P+16];
	add.s64 	%rd2810, %rd2809, %rd2808;
	selp.b64 	%rd2811, %rd2810, 0, %p3564;
	sub.s64 	%rd2812, %rd254, %rd2811;
	selp.u64 	%rd2813, 1, 0, %p559;
	add.s64 	%rd2814, %rd2806, %rd2813;
	selp.b64 	%rd2815, %rd2814, 0, %p3564;
	sub.s64 	%rd2816, %rd253, %rd2815;
	selp.b64 	%rd2817, %rd2807, 0, %p3564;
	sub.s64 	%rd2818, %rd252, %rd2817;
	mul.lo.s64 	%rd2819, %rd132, %rd2818;
	mul.hi.u64 	%rd2820, %rd2818, %rd132;
	mul.lo.s64 	%rd2821, %rd131, %rd2818;
	mul.hi.u64 	%rd2822, %rd2818, %rd131;
	add.s64 	%rd2823, %rd2821, %rd2820;
	setp.lt.u64 	%p564, %rd2823, %rd2821;
	selp.u64 	%rd2824, 1, 0, %p564;
	add.s64 	%rd2825, %rd2822, %rd2824;
	mul.lo.s64 	%rd2826, %rd130, %rd2818;
	mul.hi.u64 	%rd2827, %rd2818, %rd130;
	add.s64 	%rd2828, %rd2826, %rd2825;
	setp.lt.u64 	%p565, %rd2828, %rd2826;
	selp.u64 	%rd2829, 1, 0, %p565;
	add.s64 	%rd2830, %rd2827, %rd2829;
	mul.lo.s64 	%rd2831, %rd129, %rd2818;
	mul.hi.u64 	%rd2832, %rd2818, %rd129;
	add.s64 	%rd2833, %rd2831, %rd2830;
	setp.lt.u64 	%p566, %rd2833, %rd2831;
	selp.u64 	%rd2834, 1, 0, %p566;
	add.s64 	%rd2835, %rd2832, %rd2834;
	mul.lo.s64 	%rd2836, %rd132, %rd2816;
	mul.hi.u64 	%rd2837, %rd2816, %rd132;
	add.s64 	%rd2838, %rd2836, %rd2823;
	setp.lt.u64 	%p567, %rd2838, %rd2836;
	selp.u64 	%rd2839, 1, 0, %p567;
	add.s64 	%rd2840, %rd2837, %rd2839;
	mul.lo.s64 	%rd2841, %rd131, %rd2816;
	mul.hi.u64 	%rd2842, %rd2816, %rd131;
	add.s64 	%rd2843, %rd2841, %rd2828;
	setp.lt.u64 	%p568, %rd2843, %rd2841;
	selp.u64 	%rd2844, 1, 0, %p568;
	add.s64 	%rd2845, %rd2843, %rd2840;
	setp.lt.u64 	%p569, %rd2845, %rd2843;
	selp.u64 	%rd2846, 1, 0, %p569;
	add.s64 	%rd2847, %rd2842, %rd2844;
	add.s64 	%rd2848, %rd2847, %rd2846;
	mul.lo.s64 	%rd2849, %rd130, %rd2816;
	mul.hi.u64 	%rd2850, %rd2816, %rd130;
	add.s64 	%rd2851, %rd2849, %rd2833;
	setp.lt.u64 	%p570, %rd2851, %rd2849;
	selp.u64 	%rd2852, 1, 0, %p570;
	add.s64 	%rd2853, %rd2851, %rd2848;
	setp.lt.u64 	%p571, %rd2853, %rd2851;
	selp.u64 	%rd2854, 1, 0, %p571;
	add.s64 	%rd2855, %rd2850, %rd2852;
	add.s64 	%rd2856, %rd2855, %rd2854;
	mul.lo.s64 	%rd2857, %rd129, %rd2816;
	mul.hi.u64 	%rd2858, %rd2816, %rd129;
	add.s64 	%rd2859, %rd2857, %rd2835;
	setp.lt.u64 	%p572, %rd2859, %rd2857;
	selp.u64 	%rd2860, 1, 0, %p572;
	add.s64 	%rd2861, %rd2859, %rd2856;
	setp.lt.u64 	%p573, %rd2861, %rd2859;
	selp.u64 	%rd2862, 1, 0, %p573;
	add.s64 	%rd2863, %rd2858, %rd2860;
	add.s64 	%rd2864, %rd2863, %rd2862;
	mul.lo.s64 	%rd2865, %rd132, %rd2812;
	mul.hi.u64 	%rd2866, %rd2812, %rd132;
	add.s64 	%rd2867, %rd2865, %rd2845;
	setp.lt.u64 	%p574, %rd2867, %rd2865;
	selp.u64 	%rd2868, 1, 0, %p574;
	add.s64 	%rd2869, %rd2866, %rd2868;
	mul.lo.s64 	%rd2870, %rd131, %rd2812;
	mul.hi.u64 	%rd2871, %rd2812, %rd131;
	add.s64 	%rd2872, %rd2870, %rd2853;
	setp.lt.u64 	%p575, %rd2872, %rd2870;
	selp.u64 	%rd2873, 1, 0, %p575;
	add.s64 	%rd2874, %rd2872, %rd2869;
	setp.lt.u64 	%p576, %rd2874, %rd2872;
	selp.u64 	%rd2875, 1, 0, %p576;
	add.s64 	%rd2876, %rd2871, %rd2873;
	add.s64 	%rd2877, %rd2876, %rd2875;
	mul.lo.s64 	%rd2878, %rd130, %rd2812;
	mul.hi.u64 	%rd2879, %rd2812, %rd130;
	add.s64 	%rd2880, %rd2878, %rd2861;
	setp.lt.u64 	%p577, %rd2880, %rd2878;
	selp.u64 	%rd2881, 1, 0, %p577;
	add.s64 	%rd2882, %rd2880, %rd2877;
	setp.lt.u64 	%p578, %rd2882, %rd2880;
	selp.u64 	%rd2883, 1, 0, %p578;
	add.s64 	%rd2884, %rd2879, %rd2881;
	add.s64 	%rd2885, %rd2884, %rd2883;
	mul.lo.s64 	%rd2886, %rd129, %rd2812;
	mul.hi.u64 	%rd2887, %rd2812, %rd129;
	add.s64 	%rd2888, %rd2886, %rd2864;
	setp.lt.u64 	%p579, %rd2888, %rd2886;
	selp.u64 	%rd2889, 1, 0, %p579;
	add.s64 	%rd2890, %rd2888, %rd2885;
	setp.lt.u64 	%p580, %rd2890, %rd2888;
	selp.u64 	%rd2891, 1, 0, %p580;
	add.s64 	%rd2892, %rd2887, %rd2889;
	add.s64 	%rd2893, %rd2892, %rd2891;
	mul.lo.s64 	%rd2894, %rd132, %rd2805;
	mul.hi.u64 	%rd2895, %rd2805, %rd132;
	add.s64 	%rd2896, %rd2894, %rd2874;
	setp.lt.u64 	%p581, %rd2896, %rd2894;
	selp.u64 	%rd2897, 1, 0, %p581;
	add.s64 	%rd2898, %rd2895, %rd2897;
	mul.lo.s64 	%rd2899, %rd131, %rd2805;
	mul.hi.u64 	%rd2900, %rd2805, %rd131;
	add.s64 	%rd2901, %rd2899, %rd2882;
	setp.lt.u64 	%p582, %rd2901, %rd2899;
	selp.u64 	%rd2902, 1, 0, %p582;
	add.s64 	%rd9760, %rd2901, %rd2898;
	setp.lt.u64 	%p583, %rd9760, %rd2901;
	selp.u64 	%rd2903, 1, 0, %p583;
	add.s64 	%rd2904, %rd2900, %rd2902;
	add.s64 	%rd2905, %rd2904, %rd2903;
	mul.lo.s64 	%rd2906, %rd130, %rd2805;
	mul.hi.u64 	%rd2907, %rd2805, %rd130;
	add.s64 	%rd2908, %rd2906, %rd2890;
	setp.lt.u64 	%p584, %rd2908, %rd2906;
	selp.u64 	%rd2909, 1, 0, %p584;
	add.s64 	%rd9759, %rd2908, %rd2905;
	setp.lt.u64 	%p585, %rd9759, %rd2908;
	selp.u64 	%rd2910, 1, 0, %p585;
	add.s64 	%rd2911, %rd2907, %rd2909;
	add.s64 	%rd2912, %rd2911, %rd2910;
	mul.lo.s64 	%rd2913, %rd129, %rd2805;
	mul.hi.u64 	%rd2914, %rd2805, %rd129;
	add.s64 	%rd2915, %rd2913, %rd2893;
	setp.lt.u64 	%p586, %rd2915, %rd2913;
	selp.u64 	%rd2916, 1, 0, %p586;
	add.s64 	%rd9758, %rd2915, %rd2912;
	setp.lt.u64 	%p587, %rd9758, %rd2915;
	selp.u64 	%rd2917, 1, 0, %p587;
	add.s64 	%rd2918, %rd2914, %rd2916;
	add.s64 	%rd9757, %rd2918, %rd2917;
	ld.const.u64 	%rd2919, [BN254_INV];
	mul.lo.s64 	%rd2920, %rd2919, %rd2819;
	mul.lo.s64 	%rd2921, %rd2920, %rd2807;
	mul.hi.u64 	%rd2922, %rd2920, %rd2807;
	not.b64 	%rd2923, %rd2921;
	setp.gt.u64 	%p588, %rd2819, %rd2923;
	selp.u64 	%rd2924, 1, 0, %p588;
	add.s64 	%rd2925, %rd2922, %rd2924;
	mul.lo.s64 	%rd2926, %rd2806, %rd2920;
	mul.hi.u64 	%rd2927, %rd2920, %rd2806;
	add.s64 	%rd2928, %rd2926, %rd2838;
	setp.lt.u64 	%p589, %rd2928, %rd2926;
	selp.u64 	%rd2929, 1, 0, %p589;
	add.s64 	%rd264, %rd2925, %rd2928;
	setp.lt.u64 	%p590, %rd264, %rd2925;
	selp.u64 	%rd2930, 1, 0, %p590;
	add.s64 	%rd2931, %rd2927, %rd2929;
	add.s64 	%rd2932, %rd2931, %rd2930;
	mul.lo.s64 	%rd2933, %rd2809, %rd2920;
	mul.hi.u64 	%rd2934, %rd2920, %rd2809;
	add.s64 	%rd2935, %rd2933, %rd2867;
	setp.lt.u64 	%p591, %rd2935, %rd2933;
	selp.u64 	%rd2936, 1, 0, %p591;
	add.s64 	%rd265, %rd2932, %rd2935;
	setp.lt.u64 	%p592, %rd265, %rd2932;
	selp.u64 	%rd2937, 1, 0, %p592;
	add.s64 	%rd2938, %rd2934, %rd2936;
	add.s64 	%rd2939, %rd2938, %rd2937;
	mul.lo.s64 	%rd2940, %rd234, %rd2920;
	mul.hi.u64 	%rd2941, %rd2920, %rd234;
	add.s64 	%rd2942, %rd2940, %rd2896;
	setp.lt.u64 	%p593, %rd2942, %rd2940;
	selp.u64 	%rd2943, 1, 0, %p593;
	add.s64 	%rd266, %rd2939, %rd2942;
	setp.lt.u64 	%p594, %rd266, %rd2939;
	selp.u64 	%rd2944, 1, 0, %p594;
	add.s64 	%rd2945, %rd2941, %rd2943;
	add.s64 	%rd267, %rd2945, %rd2944;
	setp.ne.s64 	%p595, %rd267, 0;
	@%p595 bra 	$L__BB3_193;
$L__BB3_48:
	mul.lo.s64 	%rd2949, %rd2919, %rd264;
	mul.lo.s64 	%rd2951, %rd2949, %rd2807;
	mul.hi.u64 	%rd2952, %rd2949, %rd2807;
	not.b64 	%rd2953, %rd2951;
	setp.gt.u64 	%p599, %rd264, %rd2953;
	selp.u64 	%rd2954, 1, 0, %p599;
	add.s64 	%rd2955, %rd2952, %rd2954;
	mul.lo.s64 	%rd2957, %rd2806, %rd2949;
	mul.hi.u64 	%rd2958, %rd2949, %rd2806;
	add.s64 	%rd2959, %rd2957, %rd265;
	setp.lt.u64 	%p600, %rd2959, %rd2957;
	selp.u64 	%rd2960, 1, 0, %p600;
	add.s64 	%rd272, %rd2955, %rd2959;
	setp.lt.u64 	%p601, %rd272, %rd2955;
	selp.u64 	%rd2961, 1, 0, %p601;
	add.s64 	%rd2962, %rd2958, %rd2960;
	add.s64 	%rd2963, %rd2962, %rd2961;
	mul.lo.s64 	%rd2965, %rd2809, %rd2949;
	mul.hi.u64 	%rd2966, %rd2949, %rd2809;
	add.s64 	%rd2967, %rd2965, %rd266;
	setp.lt.u64 	%p602, %rd2967, %rd2965;
	selp.u64 	%rd2968, 1, 0, %p602;
	add.s64 	%rd273, %rd2963, %rd2967;
	setp.lt.u64 	%p603, %rd273, %rd2963;
	selp.u64 	%rd2969, 1, 0, %p603;
	add.s64 	%rd2970, %rd2966, %rd2968;
	add.s64 	%rd2971, %rd2970, %rd2969;
	ld.const.u64 	%rd274, [BN254_P+24];
	mul.lo.s64 	%rd2972, %rd274, %rd2949;
	mul.hi.u64 	%rd2973, %rd2949, %rd274;
	add.s64 	%rd2974, %rd2972, %rd9760;
	setp.lt.u64 	%p604, %rd2974, %rd2972;
	selp.u64 	%rd2975, 1, 0, %p604;
	add.s64 	%rd275, %rd2971, %rd2974;
	setp.lt.u64 	%p605, %rd275, %rd2971;
	selp.u64 	%rd2976, 1, 0, %p605;
	add.s64 	%rd2977, %rd2973, %rd2975;
	add.s64 	%rd276, %rd2977, %rd2976;
	setp.eq.s64 	%p606, %rd276, 0;
	@%p606 bra 	$L__BB3_51;
	add.s64 	%rd277, %rd9759, %rd276;
	setp.ge.u64 	%p607, %rd277, %rd9759;
	mov.u64 	%rd9759, %rd277;
	@%p607 bra 	$L__BB3_51;
	add.s64 	%rd9758, %rd9758, 1;
	setp.eq.s64 	%p608, %rd9758, 0;
	selp.u64 	%rd2978, 1, 0, %p608;
	add.s64 	%rd9757, %rd9757, %rd2978;
$L__BB3_51:
	mul.lo.s64 	%rd2980, %rd2919, %rd272;
	ld.const.u64 	%rd2981, [BN254_P];
	mul.lo.s64 	%rd2982, %rd2980, %rd2981;
	mul.hi.u64 	%rd2983, %rd2980, %rd2981;
	not.b64 	%rd2984, %rd2982;
	setp.gt.u64 	%p609, %rd272, %rd2984;
	selp.u64 	%rd2985, 1, 0, %p609;
	add.s64 	%rd2986, %rd2983, %rd2985;
	ld.const.u64 	%rd2987, [BN254_P+8];
	mul.lo.s64 	%rd2988, %rd2987, %rd2980;
	mul.hi.u64 	%rd2989, %rd2980, %rd2987;
	add.s64 	%rd2990, %rd2988, %rd273;
	setp.lt.u64 	%p610, %rd2990, %rd2988;
	selp.u64 	%rd2991, 1, 0, %p610;
	add.s64 	%rd283, %rd2986, %rd2990;
	setp.lt.u64 	%p611, %rd283, %rd2986;
	selp.u64 	%rd2992, 1, 0, %p611;
	add.s64 	%rd2993, %rd2989, %rd2991;
	add.s64 	%rd2994, %rd2993, %rd2992;
	ld.const.u64 	%rd284, [BN254_P+16];
	mul.lo.s64 	%rd2995, %rd284, %rd2980;
	mul.hi.u64 	%rd2996, %rd2980, %rd284;
	add.s64 	%rd2997, %rd2995, %rd275;
	setp.lt.u64 	%p612, %rd2997, %rd2995;
	selp.u64 	%rd2998, 1, 0, %p612;
	add.s64 	%rd285, %rd2994, %rd2997;
	setp.lt.u64 	%p613, %rd285, %rd2994;
	selp.u64 	%rd2999, 1, 0, %p613;
	add.s64 	%rd3000, %rd2996, %rd2998;
	add.s64 	%rd3001, %rd3000, %rd2999;
	mul.lo.s64 	%rd3002, %rd274, %rd2980;
	mul.hi.u64 	%rd3003, %rd2980, %rd274;
	add.s64 	%rd3004, %rd3002, %rd9759;
	setp.lt.u64 	%p614, %rd3004, %rd3002;
	selp.u64 	%rd3005, 1, 0, %p614;
	add.s64 	%rd286, %rd3001, %rd3004;
	setp.lt.u64 	%p615, %rd286, %rd3001;
	selp.u64 	%rd3006, 1, 0, %p615;
	add.s64 	%rd3007, %rd3003, %rd3005;
	add.s64 	%rd287, %rd3007, %rd3006;
	setp.eq.s64 	%p616, %rd287, 0;
	@%p616 bra 	$L__BB3_53;
	add.s64 	%rd288, %rd9758, %rd287;
	setp.lt.u64 	%p617, %rd288, %rd9758;
	selp.u64 	%rd3008, 1, 0, %p617;
	add.s64 	%rd9757, %rd9757, %rd3008;
	mov.u64 	%rd9758, %rd288;
$L__BB3_53:
	mul.lo.s64 	%rd3010, %rd2919, %rd283;
	mul.lo.s64 	%rd3012, %rd3010, %rd2981;
	mul.hi.u64 	%rd3013, %rd3010, %rd2981;
	not.b64 	%rd3014, %rd3012;
	setp.gt.u64 	%p619, %rd283, %rd3014;
	selp.u64 	%rd3015, 1, 0, %p619;
	add.s64 	%rd3016, %rd3013, %rd3015;
	ld.const.u64 	%rd3017, [BN254_P+8];
	mul.lo.s64 	%rd3018, %rd3017, %rd3010;
	mul.hi.u64 	%rd3019, %rd3010, %rd3017;
	add.s64 	%rd3020, %rd3018, %rd285;
	setp.lt.u64 	%p620, %rd3020, %rd3018;
	selp.u64 	%rd3021, 1, 0, %p620;
	add.s64 	%rd292, %rd3016, %rd3020;
	setp.lt.u64 	%p621, %rd292, %rd3016;
	selp.u64 	%rd3022, 1, 0, %p621;
	add.s64 	%rd3023, %rd3019, %rd3021;
	add.s64 	%rd3024, %rd3023, %rd3022;
	mul.lo.s64 	%rd3025, %rd284, %rd3010;
	mul.hi.u64 	%rd3026, %rd3010, %rd284;
	add.s64 	%rd3027, %rd3025, %rd286;
	setp.lt.u64 	%p622, %rd3027, %rd3025;
	selp.u64 	%rd3028, 1, 0, %p622;
	add.s64 	%rd293, %rd3024, %rd3027;
	setp.lt.u64 	%p623, %rd293, %rd3024;
	selp.u64 	%rd3029, 1, 0, %p623;
	add.s64 	%rd3030, %rd3026, %rd3028;
	add.s64 	%rd3031, %rd3030, %rd3029;
	mul.lo.s64 	%rd3032, %rd274, %rd3010;
	mul.hi.u64 	%rd3033, %rd3010, %rd274;
	add.s64 	%rd3034, %rd3032, %rd9758;
	setp.lt.u64 	%p624, %rd3034, %rd3032;
	selp.u64 	%rd3035, 1, 0, %p624;
	add.s64 	%rd294, %rd3031, %rd3034;
	setp.lt.u64 	%p625, %rd294, %rd3031;
	selp.u64 	%rd3036, 1, 0, %p625;
	add.s64 	%rd3037, %rd3033, %rd3035;
	add.s64 	%rd3038, %rd3037, %rd3036;
	add.s64 	%rd295, %rd9757, %rd3038;
	setp.lt.u64 	%p626, %rd292, %rd2981;
	setp.lt.u64 	%p627, %rd293, %rd3017;
	setp.eq.s64 	%p628, %rd293, %rd3017;
	and.pred  	%p629, %p626, %p628;
	or.pred  	%p631, %p627, %p629;
	setp.lt.u64 	%p632, %rd294, %rd284;
	setp.eq.s64 	%p633, %rd294, %rd284;
	and.pred  	%p634, %p633, %p631;
	or.pred  	%p16, %p632, %p634;
	setp.lt.u64 	%p636, %rd295, %rd274;
	mov.pred 	%p3565, 0;
	@%p636 bra 	$L__BB3_55;
	not.pred 	%p637, %p16;
	setp.ne.s64 	%p638, %rd295, %rd274;
	or.pred  	%p3565, %p638, %p637;
$L__BB3_55:
	selp.u64 	%rd3039, 1, 0, %p16;
	ld.const.u64 	%rd3040, [BN254_P+24];
	add.s64 	%rd3041, %rd3040, %rd3039;
	selp.b64 	%rd3042, %rd3041, 0, %p3565;
	sub.s64 	%rd300, %rd295, %rd3042;
	ld.const.u64 	%rd3043, [BN254_P+8];
	setp.lt.u64 	%p639, %rd293, %rd3043;
	ld.const.u64 	%rd3044, [BN254_P];
	setp.lt.u64 	%p640, %rd292, %rd3044;
	setp.eq.s64 	%p641, %rd293, %rd3043;
	and.pred  	%p642, %p640, %p641;
	or.pred  	%p644, %p639, %p642;
	selp.u64 	%rd3045, 1, 0, %p644;
	ld.const.u64 	%rd3046, [BN254_P+16];
	add.s64 	%rd3047, %rd3046, %rd3045;
	selp.b64 	%rd3048, %rd3047, 0, %p3565;
	sub.s64 	%rd301, %rd294, %rd3048;
	selp.u64 	%rd3049, 1, 0, %p640;
	add.s64 	%rd3050, %rd3043, %rd3049;
	selp.b64 	%rd3051, %rd3050, 0, %p3565;
	sub.s64 	%rd302, %rd293, %rd3051;
	selp.b64 	%rd3052, %rd3044, 0, %p3565;
	sub.s64 	%rd303, %rd292, %rd3052;
	ld.global.u64 	%rd3053, [%rd26+32];
	mul.lo.s64 	%rd3054, %rd9891, %rd3053;
	mul.hi.u64 	%rd3055, %rd3053, %rd9891;
	mul.lo.s64 	%rd3056, %rd9890, %rd3053;
	mul.hi.u64 	%rd3057, %rd3053, %rd9890;
	add.s64 	%rd3058, %rd3056, %rd3055;
	setp.lt.u64 	%p645, %rd3058, %rd3056;
	selp.u64 	%rd3059, 1, 0, %p645;
	add.s64 	%rd3060, %rd3057, %rd3059;
	mul.lo.s64 	%rd3061, %rd9889, %rd3053;
	mul.hi.u64 	%rd3062, %rd3053, %rd9889;
	add.s64 	%rd3063, %rd3061, %rd3060;
	setp.lt.u64 	%p646, %rd3063, %rd3061;
	selp.u64 	%rd3064, 1, 0, %p646;
	add.s64 	%rd3065, %rd3062, %rd3064;
	mul.lo.s64 	%rd3066, %rd9888, %rd3053;
	mul.hi.u64 	%rd3067, %rd3053, %rd9888;
	add.s64 	%rd3068, %rd3066, %rd3065;
	setp.lt.u64 	%p647, %rd3068, %rd3066;
	selp.u64 	%rd3069, 1, 0, %p647;
	add.s64 	%rd3070, %rd3067, %rd3069;
	ld.global.u64 	%rd3071, [%rd26+40];
	mul.lo.s64 	%rd3072, %rd9891, %rd3071;
	mul.hi.u64 	%rd3073, %rd3071, %rd9891;
	add.s64 	%rd3074, %rd3072, %rd3058;
	setp.lt.u64 	%p648, %rd3074, %rd3072;
	selp.u64 	%rd3075, 1, 0, %p648;
	add.s64 	%rd3076, %rd3073, %rd3075;
	mul.lo.s64 	%rd3077, %rd9890, %rd3071;
	mul.hi.u64 	%rd3078, %rd3071, %rd9890;
	add.s64 	%rd3079, %rd3077, %rd3063;
	setp.lt.u64 	%p649, %rd3079, %rd3077;
	selp.u64 	%rd3080, 1, 0, %p649;
	add.s64 	%rd3081, %rd3079, %rd3076;
	setp.lt.u64 	%p650, %rd3081, %rd3079;
	selp.u64 	%rd3082, 1, 0, %p650;
	add.s64 	%rd3083, %rd3078, %rd3080;
	add.s64 	%rd3084, %rd3083, %rd3082;
	mul.lo.s64 	%rd3085, %rd9889, %rd3071;
	mul.hi.u64 	%rd3086, %rd3071, %rd9889;
	add.s64 	%rd3087, %rd3085, %rd3068;
	setp.lt.u64 	%p651, %rd3087, %rd3085;
	selp.u64 	%rd3088, 1, 0, %p651;
	add.s64 	%rd3089, %rd3087, %rd3084;
	setp.lt.u64 	%p652, %rd3089, %rd3087;
	selp.u64 	%rd3090, 1, 0, %p652;
	add.s64 	%rd3091, %rd3086, %rd3088;
	add.s64 	%rd3092, %rd3091, %rd3090;
	mul.lo.s64 	%rd3093, %rd9888, %rd3071;
	mul.hi.u64 	%rd3094, %rd3071, %rd9888;
	add.s64 	%rd3095, %rd3093, %rd3070;
	setp.lt.u64 	%p653, %rd3095, %rd3093;
	selp.u64 	%rd3096, 1, 0, %p653;
	add.s64 	%rd3097, %rd3095, %rd3092;
	setp.lt.u64 	%p654, %rd3097, %rd3095;
	selp.u64 	%rd3098, 1, 0, %p654;
	add.s64 	%rd3099, %rd3094, %rd3096;
	add.s64 	%rd3100, %rd3099, %rd3098;
	ld.global.u64 	%rd3101, [%rd26+48];
	mul.lo.s64 	%rd3102, %rd9891, %rd3101;
	mul.hi.u64 	%rd3103, %rd3101, %rd9891;
	add.s64 	%rd3104, %rd3102, %rd3081;
	setp.lt.u64 	%p655, %rd3104, %rd3102;
	selp.u64 	%rd3105, 1, 0, %p655;
	add.s64 	%rd3106, %rd3103, %rd3105;
	mul.lo.s64 	%rd3107, %rd9890, %rd3101;
	mul.hi.u64 	%rd3108, %rd3101, %rd9890;
	add.s64 	%rd3109, %rd3107, %rd3089;
	setp.lt.u64 	%p656, %rd3109, %rd3107;
	selp.u64 	%rd3110, 1, 0, %p656;
	add.s64 	%rd3111, %rd3109, %rd3106;
	setp.lt.u64 	%p657, %rd3111, %rd3109;
	selp.u64 	%rd3112, 1, 0, %p657;
	add.s64 	%rd3113, %rd3108, %rd3110;
	add.s64 	%rd3114, %rd3113, %rd3112;
	mul.lo.s64 	%rd3115, %rd9889, %rd3101;
	mul.hi.u64 	%rd3116, %rd3101, %rd9889;
	add.s64 	%rd3117, %rd3115, %rd3097;
	setp.lt.u64 	%p658, %rd3117, %rd3115;
	selp.u64 	%rd3118, 1, 0, %p658;
	add.s64 	%rd3119, %rd3117, %rd3114;
	setp.lt.u64 	%p659, %rd3119, %rd3117;
	selp.u64 	%rd3120, 1, 0, %p659;
	add.s64 	%rd3121, %rd3116, %rd3118;
	add.s64 	%rd3122, %rd3121, %rd3120;
	mul.lo.s64 	%rd3123, %rd9888, %rd3101;
	mul.hi.u64 	%rd3124, %rd3101, %rd9888;
	add.s64 	%rd3125, %rd3123, %rd3100;
	setp.lt.u64 	%p660, %rd3125, %rd3123;
	selp.u64 	%rd3126, 1, 0, %p660;
	add.s64 	%rd3127, %rd3125, %rd3122;
	setp.lt.u64 	%p661, %rd3127, %rd3125;
	selp.u64 	%rd3128, 1, 0, %p661;
	add.s64 	%rd3129, %rd3124, %rd3126;
	add.s64 	%rd3130, %rd3129, %rd3128;
	ld.global.u64 	%rd3131, [%rd26+56];
	mul.lo.s64 	%rd3132, %rd9891, %rd3131;
	mul.hi.u64 	%rd3133, %rd3131, %rd9891;
	add.s64 	%rd3134, %rd3132, %rd3111;
	setp.lt.u64 	%p662, %rd3134, %rd3132;
	selp.u64 	%rd3135, 1, 0, %p662;
	add.s64 	%rd3136, %rd3133, %rd3135;
	mul.lo.s64 	%rd3137, %rd9890, %rd3131;
	mul.hi.u64 	%rd3138, %rd3131, %rd9890;
	add.s64 	%rd3139, %rd3137, %rd3119;
	setp.lt.u64 	%p663, %rd3139, %rd3137;
	selp.u64 	%rd3140, 1, 0, %p663;
	add.s64 	%rd9769, %rd3139, %rd3136;
	setp.lt.u64 	%p664, %rd9769, %rd3139;
	selp.u64 	%rd3141, 1, 0, %p664;
	add.s64 	%rd3142, %rd3138, %rd3140;
	add.s64 	%rd3143, %rd3142, %rd3141;
	mul.lo.s64 	%rd3144, %rd9889, %rd3131;
	mul.hi.u64 	%rd3145, %rd3131, %rd9889;
	add.s64 	%rd3146, %rd3144, %rd3127;
	setp.lt.u64 	%p665, %rd3146, %rd3144;
	selp.u64 	%rd3147, 1, 0, %p665;
	add.s64 	%rd9768, %rd3146, %rd3143;
	setp.lt.u64 	%p666, %rd9768, %rd3146;
	selp.u64 	%rd3148, 1, 0, %p666;
	add.s64 	%rd3149, %rd3145, %rd3147;
	add.s64 	%rd3150, %rd3149, %rd3148;
	mul.lo.s64 	%rd3151, %rd9888, %rd3131;
	mul.hi.u64 	%rd3152, %rd3131, %rd9888;
	add.s64 	%rd3153, %rd3151, %rd3130;
	setp.lt.u64 	%p667, %rd3153, %rd3151;
	selp.u64 	%rd3154, 1, 0, %p667;
	add.s64 	%rd9767, %rd3153, %rd3150;
	setp.lt.u64 	%p668, %rd9767, %rd3153;
	selp.u64 	%rd3155, 1, 0, %p668;
	add.s64 	%rd3156, %rd3152, %rd3154;
	add.s64 	%rd9766, %rd3156, %rd3155;
	ld.const.u64 	%rd3157, [BN254_INV];
	mul.lo.s64 	%rd3158, %rd3157, %rd3054;
	mul.lo.s64 	%rd3159, %rd3158, %rd3044;
	mul.hi.u64 	%rd3160, %rd3158, %rd3044;
	not.b64 	%rd3161, %rd3159;
	setp.gt.u64 	%p669, %rd3054, %rd3161;
	selp.u64 	%rd3162, 1, 0, %p669;
	add.s64 	%rd3163, %rd3160, %rd3162;
	mul.lo.s64 	%rd3164, %rd3043, %rd3158;
	mul.hi.u64 	%rd3165, %rd3158, %rd3043;
	add.s64 	%rd3166, %rd3164, %rd3074;
	setp.lt.u64 	%p670, %rd3166, %rd3164;
	selp.u64 	%rd3167, 1, 0, %p670;
	add.s64 	%rd308, %rd3163, %rd3166;
	setp.lt.u64 	%p671, %rd308, %rd3163;
	selp.u64 	%rd3168, 1, 0, %p671;
	add.s64 	%rd3169, %rd3165, %rd3167;
	add.s64 	%rd3170, %rd3169, %rd3168;
	mul.lo.s64 	%rd3171, %rd3046, %rd3158;
	mul.hi.u64 	%rd3172, %rd3158, %rd3046;
	add.s64 	%rd3173, %rd3171, %rd3104;
	setp.lt.u64 	%p672, %rd3173, %rd3171;
	selp.u64 	%rd3174, 1, 0, %p672;
	add.s64 	%rd309, %rd3170, %rd3173;
	setp.lt.u64 	%p673, %rd309, %rd3170;
	selp.u64 	%rd3175, 1, 0, %p673;
	add.s64 	%rd3176, %rd3172, %rd3174;
	add.s64 	%rd3177, %rd3176, %rd3175;
	mul.lo.s64 	%rd3178, %rd3040, %rd3158;
	mul.hi.u64 	%rd3179, %rd3158, %rd3040;
	add.s64 	%rd3180, %rd3178, %rd3134;
	setp.lt.u64 	%p674, %rd3180, %rd3178;
	selp.u64 	%rd3181, 1, 0, %p674;
	add.s64 	%rd310, %rd3177, %rd3180;
	setp.lt.u64 	%p675, %rd310, %rd3177;
	selp.u64 	%rd3182, 1, 0, %p675;
	add.s64 	%rd3183, %rd3179, %rd3181;
	add.s64 	%rd311, %rd3183, %rd3182;
	setp.ne.s64 	%p676, %rd311, 0;
	@%p676 bra 	$L__BB3_196;
$L__BB3_56:
	mul.lo.s64 	%rd3187, %rd3157, %rd308;
	ld.const.u64 	%rd3188, [BN254_P];
	mul.lo.s64 	%rd3189, %rd3187, %rd3188;
	mul.hi.u64 	%rd3190, %rd3187, %rd3188;
	not.b64 	%rd3191, %rd3189;
	setp.gt.u64 	%p680, %rd308, %rd3191;
	selp.u64 	%rd3192, 1, 0, %p680;
	add.s64 	%rd3193, %rd3190, %rd3192;
	ld.const.u64 	%rd3194, [BN254_P+8];
	mul.lo.s64 	%rd3195, %rd3194, %rd3187;
	mul.hi.u64 	%rd3196, %rd3187, %rd3194;
	add.s64 	%rd3197, %rd3195, %rd309;
	setp.lt.u64 	%p681, %rd3197, %rd3195;
	selp.u64 	%rd3198, 1, 0, %p681;
	add.s64 	%rd316, %rd3193, %rd3197;
	setp.lt.u64 	%p682, %rd316, %rd3193;
	selp.u64 	%rd3199, 1, 0, %p682;
	add.s64 	%rd3200, %rd3196, %rd3198;
	add.s64 	%rd3201, %rd3200, %rd3199;
	ld.const.u64 	%rd3202, [BN254_P+16];
	mul.lo.s64 	%rd3203, %rd3202, %rd3187;
	mul.hi.u64 	%rd3204, %rd3187, %rd3202;
	add.s64 	%rd3205, %rd3203, %rd310;
	setp.lt.u64 	%p683, %rd3205, %rd3203;
	selp.u64 	%rd3206, 1, 0, %p683;
	add.s64 	%rd317, %rd3201, %rd3205;
	setp.lt.u64 	%p684, %rd317, %rd3201;
	selp.u64 	%rd3207, 1, 0, %p684;
	add.s64 	%rd3208, %rd3204, %rd3206;
	add.s64 	%rd3209, %rd3208, %rd3207;
	ld.const.u64 	%rd3210, [BN254_P+24];
	mul.lo.s64 	%rd3211, %rd3210, %rd3187;
	mul.hi.u64 	%rd3212, %rd3187, %rd3210;
	add.s64 	%rd3213, %rd3211, %rd9769;
	setp.lt.u64 	%p685, %rd3213, %rd3211;
	selp.u64 	%rd3214, 1, 0, %p685;
	add.s64 	%rd318, %rd3209, %rd3213;
	setp.lt.u64 	%p686, %rd318, %rd3209;
	selp.u64 	%rd3215, 1, 0, %p686;
	add.s64 	%rd3216, %rd3212, %rd3214;
	add.s64 	%rd319, %rd3216, %rd3215;
	setp.eq.s64 	%p687, %rd319, 0;
	@%p687 bra 	$L__BB3_59;
	add.s64 	%rd320, %rd9768, %rd319;
	setp.ge.u64 	%p688, %rd320, %rd9768;
	mov.u64 	%rd9768, %rd320;
	@%p688 bra 	$L__BB3_59;
	add.s64 	%rd9767, %rd9767, 1;
	setp.eq.s64 	%p689, %rd9767, 0;
	selp.u64 	%rd3217, 1, 0, %p689;
	add.s64 	%rd9766, %rd9766, %rd3217;
$L__BB3_59:
	mul.lo.s64 	%rd3219, %rd3157, %rd316;
	mul.lo.s64 	%rd3221, %rd3219, %rd3188;
	mul.hi.u64 	%rd3222, %rd3219, %rd3188;
	not.b64 	%rd3223, %rd3221;
	setp.gt.u64 	%p690, %rd316, %rd3223;
	selp.u64 	%rd3224, 1, 0, %p690;
	add.s64 	%rd3225, %rd3222, %rd3224;
	ld.const.u64 	%rd3226, [BN254_P+8];
	mul.lo.s64 	%rd3227, %rd3226, %rd3219;
	mul.hi.u64 	%rd3228, %rd3219, %rd3226;
	add.s64 	%rd3229, %rd3227, %rd317;
	setp.lt.u64 	%p691, %rd3229, %rd3227;
	selp.u64 	%rd3230, 1, 0, %p691;
	add.s64 	%rd326, %rd3225, %rd3229;
	setp.lt.u64 	%p692, %rd326, %rd3225;
	selp.u64 	%rd3231, 1, 0, %p692;
	add.s64 	%rd3232, %rd3228, %rd3230;
	add.s64 	%rd3233, %rd3232, %rd3231;
	ld.const.u64 	%rd3234, [BN254_P+16];
	mul.lo.s64 	%rd3235, %rd3234, %rd3219;
	mul.hi.u64 	%rd3236, %rd3219, %rd3234;
	add.s64 	%rd3237, %rd3235, %rd318;
	setp.lt.u64 	%p693, %rd3237, %rd3235;
	selp.u64 	%rd3238, 1, 0, %p693;
	add.s64 	%rd327, %rd3233, %rd3237;
	setp.lt.u64 	%p694, %rd327, %rd3233;
	selp.u64 	%rd3239, 1, 0, %p694;
	add.s64 	%rd3240, %rd3236, %rd3238;
	add.s64 	%rd3241, %rd3240, %rd3239;
	ld.const.u64 	%rd3242, [BN254_P+24];
	mul.lo.s64 	%rd3243, %rd3242, %rd3219;
	mul.hi.u64 	%rd3244, %rd3219, %rd3242;
	add.s64 	%rd3245, %rd3243, %rd9768;
	setp.lt.u64 	%p695, %rd3245, %rd3243;
	selp.u64 	%rd3246, 1, 0, %p695;
	add.s64 	%rd328, %rd3241, %rd3245;
	setp.lt.u64 	%p696, %rd328, %rd3241;
	selp.u64 	%rd3247, 1, 0, %p696;
	add.s64 	%rd3248, %rd3244, %rd3246;
	add.s64 	%rd329, %rd3248, %rd3247;
	setp.eq.s64 	%p697, %rd329, 0;
	@%p697 bra 	$L__BB3_61;
	add.s64 	%rd330, %rd9767, %rd329;
	setp.lt.u64 	%p698, %rd330, %rd9767;
	selp.u64 	%rd3249, 1, 0, %p698;
	add.s64 	%rd9766, %rd9766, %rd3249;
	mov.u64 	%rd9767, %rd330;
$L__BB3_61:
	ld.const.u64 	%rd3250, [BN254_INV];
	mul.lo.s64 	%rd3251, %rd3250, %rd326;
	ld.const.u64 	%rd3252, [BN254_P];
	mul.lo.s64 	%rd3253, %rd3251, %rd3252;
	mul.hi.u64 	%rd3254, %rd3251, %rd3252;
	not.b64 	%rd3255, %rd3253;
	setp.gt.u64 	%p700, %rd326, %rd3255;
	selp.u64 	%rd3256, 1, 0, %p700;
	add.s64 	%rd3257, %rd3254, %rd3256;
	ld.const.u64 	%rd3258, [BN254_P+8];
	mul.lo.s64 	%rd3259, %rd3258, %rd3251;
	mul.hi.u64 	%rd3260, %rd3251, %rd3258;
	add.s64 	%rd3261, %rd3259, %rd327;
	setp.lt.u64 	%p701, %rd3261, %rd3259;
	selp.u64 	%rd3262, 1, 0, %p701;
	add.s64 	%rd334, %rd3257, %rd3261;
	setp.lt.u64 	%p702, %rd334, %rd3257;
	selp.u64 	%rd3263, 1, 0, %p702;
	add.s64 	%rd3264, %rd3260, %rd3262;
	add.s64 	%rd3265, %rd3264, %rd3263;
	ld.const.u64 	%rd3266, [BN254_P+16];
	mul.lo.s64 	%rd3267, %rd3266, %rd3251;
	mul.hi.u64 	%rd3268, %rd3251, %rd3266;
	add.s64 	%rd3269, %rd3267, %rd328;
	setp.lt.u64 	%p703, %rd3269, %rd3267;
	selp.u64 	%rd3270, 1, 0, %p703;
	add.s64 	%rd335, %rd3265, %rd3269;
	setp.lt.u64 	%p704, %rd335, %rd3265;
	selp.u64 	%rd3271, 1, 0, %p704;
	add.s64 	%rd3272, %rd3268, %rd3270;
	add.s64 	%rd3273, %rd3272, %rd3271;
	ld.const.u64 	%rd336, [BN254_P+24];
	mul.lo.s64 	%rd3274, %rd336, %rd3251;
	mul.hi.u64 	%rd3275, %rd3251, %rd336;
	add.s64 	%rd3276, %rd3274, %rd9767;
	setp.lt.u64 	%p705, %rd3276, %rd3274;
	selp.u64 	%rd3277, 1, 0, %p705;
	add.s64 	%rd337, %rd3273, %rd3276;
	setp.lt.u64 	%p706, %rd337, %rd3273;
	selp.u64 	%rd3278, 1, 0, %p706;
	add.s64 	%rd3279, %rd3275, %rd3277;
	add.s64 	%rd3280, %rd3279, %rd3278;
	add.s64 	%rd338, %rd9766, %rd3280;
	setp.lt.u64 	%p707, %rd334, %rd3252;
	setp.lt.u64 	%p708, %rd335, %rd3258;
	setp.eq.s64 	%p709, %rd335, %rd3258;
	and.pred  	%p710, %p707, %p709;
	or.pred  	%p712, %p708, %p710;
	setp.lt.u64 	%p713, %rd337, %rd3266;
	setp.eq.s64 	%p714, %rd337, %rd3266;
	and.pred  	%p715, %p714, %p712;
	or.pred  	%p19, %p713, %p715;
	setp.lt.u64 	%p717, %rd338, %rd336;
	mov.pred 	%p3566, 0;
	@%p717 bra 	$L__BB3_63;
	not.pred 	%p718, %p19;
	setp.ne.s64 	%p719, %rd338, %rd336;
	or.pred  	%p3566, %p719, %p718;
$L__BB3_63:
	selp.u64 	%rd3281, 1, 0, %p19;
	ld.const.u64 	%rd3282, [BN254_P+24];
	add.s64 	%rd3283, %rd3282, %rd3281;
	selp.b64 	%rd3284, %rd3283, 0, %p3566;
	sub.s64 	%rd3285, %rd338, %rd3284;
	ld.const.u64 	%rd3286, [BN254_P+8];
	setp.lt.u64 	%p720, %rd335, %rd3286;
	ld.const.u64 	%rd3287, [BN254_P];
	setp.lt.u64 	%p721, %rd334, %rd3287;
	setp.eq.s64 	%p722, %rd335, %rd3286;
	and.pred  	%p723, %p721, %p722;
	or.pred  	%p725, %p720, %p723;
	selp.u64 	%rd3288, 1, 0, %p725;
	ld.const.u64 	%rd3289, [BN254_P+16];
	add.s64 	%rd3290, %rd3289, %rd3288;
	selp.b64 	%rd3291, %rd3290, 0, %p3566;
	sub.s64 	%rd3292, %rd337, %rd3291;
	selp.u64 	%rd3293, 1, 0, %p721;
	add.s64 	%rd3294, %rd3286, %rd3293;
	selp.b64 	%rd3295, %rd3294, 0, %p3566;
	sub.s64 	%rd3296, %rd335, %rd3295;
	selp.b64 	%rd3297, %rd3287, 0, %p3566;
	sub.s64 	%rd3298, %rd334, %rd3297;
	mul.lo.s64 	%rd3299, %rd89, %rd3298;
	mul.hi.u64 	%rd3300, %rd3298, %rd89;
	mul.lo.s64 	%rd3301, %rd88, %rd3298;
	mul.hi.u64 	%rd3302, %rd3298, %rd88;
	add.s64 	%rd3303, %rd3301, %rd3300;
	setp.lt.u64 	%p726, %rd3303, %rd3301;
	selp.u64 	%rd3304, 1, 0, %p726;
	add.s64 	%rd3305, %rd3302, %rd3304;
	mul.lo.s64 	%rd3306, %rd87, %rd3298;
	mul.hi.u64 	%rd3307, %rd3298, %rd87;
	add.s64 	%rd3308, %rd3306, %rd3305;
	setp.lt.u64 	%p727, %rd3308, %rd3306;
	selp.u64 	%rd3309, 1, 0, %p727;
	add.s64 	%rd3310, %rd3307, %rd3309;
	mul.lo.s64 	%rd3311, %rd86, %rd3298;
	mul.hi.u64 	%rd3312, %rd3298, %rd86;
	add.s64 	%rd3313, %rd3311, %rd3310;
	setp.lt.u64 	%p728, %rd3313, %rd3311;
	selp.u64 	%rd3314, 1, 0, %p728;
	add.s64 	%rd3315, %rd3312, %rd3314;
	mul.lo.s64 	%rd3316, %rd89, %rd3296;
	mul.hi.u64 	%rd3317, %rd3296, %rd89;
	add.s64 	%rd3318, %rd3316, %rd3303;
	setp.lt.u64 	%p729, %rd3318, %rd3316;
	selp.u64 	%rd3319, 1, 0, %p729;
	add.s64 	%rd3320, %rd3317, %rd3319;
	mul.lo.s64 	%rd3321, %rd88, %rd3296;
	mul.hi.u64 	%rd3322, %rd3296, %rd88;
	add.s64 	%rd3323, %rd3321, %rd3308;
	setp.lt.u64 	%p730, %rd3323, %rd3321;
	selp.u64 	%rd3324, 1, 0, %p730;
	add.s64 	%rd3325, %rd3323, %rd3320;
	setp.lt.u64 	%p731, %rd3325, %rd3323;
	selp.u64 	%rd3326, 1, 0, %p731;
	add.s64 	%rd3327, %rd3322, %rd3324;
	add.s64 	%rd3328, %rd3327, %rd3326;
	mul.lo.s64 	%rd3329, %rd87, %rd3296;
	mul.hi.u64 	%rd3330, %rd3296, %rd87;
	add.s64 	%rd3331, %rd3329, %rd3313;
	setp.lt.u64 	%p732, %rd3331, %rd3329;
	selp.u64 	%rd3332, 1, 0, %p732;
	add.s64 	%rd3333, %rd3331, %rd3328;
	setp.lt.u64 	%p733, %rd3333, %rd3331;
	selp.u64 	%rd3334, 1, 0, %p733;
	add.s64 	%rd3335, %rd3330, %rd3332;
	add.s64 	%rd3336, %rd3335, %rd3334;
	mul.lo.s64 	%rd3337, %rd86, %rd3296;
	mul.hi.u64 	%rd3338, %rd3296, %rd86;
	add.s64 	%rd3339, %rd3337, %rd3315;
	setp.lt.u64 	%p734, %rd3339, %rd3337;
	selp.u64 	%rd3340, 1, 0, %p734;
	add.s64 	%rd3341, %rd3339, %rd3336;
	setp.lt.u64 	%p735, %rd3341, %rd3339;
	selp.u64 	%rd3342, 1, 0, %p735;
	add.s64 	%rd3343, %rd3338, %rd3340;
	add.s64 	%rd3344, %rd3343, %rd3342;
	mul.lo.s64 	%rd3345, %rd89, %rd3292;
	mul.hi.u64 	%rd3346, %rd3292, %rd89;
	add.s64 	%rd3347, %rd3345, %rd3325;
	setp.lt.u64 	%p736, %rd3347, %rd3345;
	selp.u64 	%rd3348, 1, 0, %p736;
	add.s64 	%rd3349, %rd3346, %rd3348;
	mul.lo.s64 	%rd3350, %rd88, %rd3292;
	mul.hi.u64 	%rd3351, %rd3292, %rd88;
	add.s64 	%rd3352, %rd3350, %rd3333;
	setp.lt.u64 	%p737, %rd3352, %rd3350;
	selp.u64 	%rd3353, 1, 0, %p737;
	add.s64 	%rd3354, %rd3352, %rd3349;
	setp.lt.u64 	%p738, %rd3354, %rd3352;
	selp.u64 	%rd3355, 1, 0, %p738;
	add.s64 	%rd3356, %rd3351, %rd3353;
	add.s64 	%rd3357, %rd3356, %rd3355;
	mul.lo.s64 	%rd3358, %rd87, %rd3292;
	mul.hi.u64 	%rd3359, %rd3292, %rd87;
	add.s64 	%rd3360, %rd3358, %rd3341;
	setp.lt.u64 	%p739, %rd3360, %rd3358;
	selp.u64 	%rd3361, 1, 0, %p739;
	add.s64 	%rd3362, %rd3360, %rd3357;
	setp.lt.u64 	%p740, %rd3362, %rd3360;
	selp.u64 	%rd3363, 1, 0, %p740;
	add.s64 	%rd3364, %rd3359, %rd3361;
	add.s64 	%rd3365, %rd3364, %rd3363;
	mul.lo.s64 	%rd3366, %rd86, %rd3292;
	mul.hi.u64 	%rd3367, %rd3292, %rd86;
	add.s64 	%rd3368, %rd3366, %rd3344;
	setp.lt.u64 	%p741, %rd3368, %rd3366;
	selp.u64 	%rd3369, 1, 0, %p741;
	add.s64 	%rd3370, %rd3368, %rd3365;
	setp.lt.u64 	%p742, %rd3370, %rd3368;
	selp.u64 	%rd3371, 1, 0, %p742;
	add.s64 	%rd3372, %rd3367, %rd3369;
	add.s64 	%rd3373, %rd3372, %rd3371;
	mul.lo.s64 	%rd3374, %rd89, %rd3285;
	mul.hi.u64 	%rd3375, %rd3285, %rd89;
	add.s64 	%rd3376, %rd3374, %rd3354;
	setp.lt.u64 	%p743, %rd3376, %rd3374;
	selp.u64 	%rd3377, 1, 0, %p743;
	add.s64 	%rd3378, %rd3375, %rd3377;
	mul.lo.s64 	%rd3379, %rd88, %rd3285;
	mul.hi.u64 	%rd3380, %rd3285, %rd88;
	add.s64 	%rd3381, %rd3379, %rd3362;
	setp.lt.u64 	%p744, %rd3381, %rd3379;
	selp.u64 	%rd3382, 1, 0, %p744;
	add.s64 	%rd9778, %rd3381, %rd3378;
	setp.lt.u64 	%p745, %rd9778, %rd3381;
	selp.u64 	%rd3383, 1, 0, %p745;
	add.s64 	%rd3384, %rd3380, %rd3382;
	add.s64 	%rd3385, %rd3384, %rd3383;
	mul.lo.s64 	%rd3386, %rd87, %rd3285;
	mul.hi.u64 	%rd3387, %rd3285, %rd87;
	add.s64 	%rd3388, %rd3386, %rd3370;
	setp.lt.u64 	%p746, %rd3388, %rd3386;
	selp.u64 	%rd3389, 1, 0, %p746;
	add.s64 	%rd9777, %rd3388, %rd3385;
	setp.lt.u64 	%p747, %rd9777, %rd3388;
	selp.u64 	%rd3390, 1, 0, %p747;
	add.s64 	%rd3391, %rd3387, %rd3389;
	add.s64 	%rd3392, %rd3391, %rd3390;
	mul.lo.s64 	%rd3393, %rd86, %rd3285;
	mul.hi.u64 	%rd3394, %rd3285, %rd86;
	add.s64 	%rd3395, %rd3393, %rd3373;
	setp.lt.u64 	%p748, %rd3395, %rd3393;
	selp.u64 	%rd3396, 1, 0, %p748;
	add.s64 	%rd9776, %rd3395, %rd3392;
	setp.lt.u64 	%p749, %rd9776, %rd3395;
	selp.u64 	%rd3397, 1, 0, %p749;
	add.s64 	%rd3398, %rd3394, %rd3396;
	add.s64 	%rd9775, %rd3398, %rd3397;
	ld.const.u64 	%rd3399, [BN254_INV];
	mul.lo.s64 	%rd3400, %rd3399, %rd3299;
	mul.lo.s64 	%rd3401, %rd3400, %rd3287;
	mul.hi.u64 	%rd3402, %rd3400, %rd3287;
	not.b64 	%rd3403, %rd3401;
	setp.gt.u64 	%p750, %rd3299, %rd3403;
	selp.u64 	%rd3404, 1, 0, %p750;
	add.s64 	%rd3405, %rd3402, %rd3404;
	mul.lo.s64 	%rd3406, %rd3286, %rd3400;
	mul.hi.u64 	%rd3407, %rd3400, %rd3286;
	add.s64 	%rd3408, %rd3406, %rd3318;
	setp.lt.u64 	%p751, %rd3408, %rd3406;
	selp.u64 	%rd3409, 1, 0, %p751;
	add.s64 	%rd347, %rd3405, %rd3408;
	setp.lt.u64 	%p752, %rd347, %rd3405;
	selp.u64 	%rd3410, 1, 0, %p752;
	add.s64 	%rd3411, %rd3407, %rd3409;
	add.s64 	%rd3412, %rd3411, %rd3410;
	mul.lo.s64 	%rd3413, %rd3289, %rd3400;
	mul.hi.u64 	%rd3414, %rd3400, %rd3289;
	add.s64 	%rd3415, %rd3413, %rd3347;
	setp.lt.u64 	%p753, %rd3415, %rd3413;
	selp.u64 	%rd3416, 1, 0, %p753;
	add.s64 	%rd348, %rd3412, %rd3415;
	setp.lt.u64 	%p754, %rd348, %rd3412;
	selp.u64 	%rd3417, 1, 0, %p754;
	add.s64 	%rd3418, %rd3414, %rd3416;
	add.s64 	%rd3419, %rd3418, %rd3417;
	mul.lo.s64 	%rd3420, %rd3282, %rd3400;
	mul.hi.u64 	%rd3421, %rd3400, %rd3282;
	add.s64 	%rd3422, %rd3420, %rd3376;
	setp.lt.u64 	%p755, %rd3422, %rd3420;
	selp.u64 	%rd3423, 1, 0, %p755;
	add.s64 	%rd349, %rd3419, %rd3422;
	setp.lt.u64 	%p756, %rd349, %rd3419;
	selp.u64 	%rd3424, 1, 0, %p756;
	add.s64 	%rd3425, %rd3421, %rd3423;
	add.s64 	%rd350, %rd3425, %rd3424;
	setp.ne.s64 	%p757, %rd350, 0;
	@%p757 bra 	$L__BB3_199;
$L__BB3_64:
	mul.lo.s64 	%rd3429, %rd3399, %rd347;
	ld.const.u64 	%rd3430, [BN254_P];
	mul.lo.s64 	%rd3431, %rd3429, %rd3430;
	mul.hi.u64 	%rd3432, %rd3429, %rd3430;
	not.b64 	%rd3433, %rd3431;
	setp.gt.u64 	%p761, %rd347, %rd3433;
	selp.u64 	%rd3434, 1, 0, %p761;
	add.s64 	%rd3435, %rd3432, %rd3434;
	ld.const.u64 	%rd3436, [BN254_P+8];
	mul.lo.s64 	%rd3437, %rd3436, %rd3429;
	mul.hi.u64 	%rd3438, %rd3429, %rd3436;
	add.s64 	%rd3439, %rd3437, %rd348;
	setp.lt.u64 	%p762, %rd3439, %rd3437;
	selp.u64 	%rd3440, 1, 0, %p762;
	add.s64 	%rd355, %rd3435, %rd3439;
	setp.lt.u64 	%p763, %rd355, %rd3435;
	selp.u64 	%rd3441, 1, 0, %p763;
	add.s64 	%rd3442, %rd3438, %rd3440;
	add.s64 	%rd3443, %rd3442, %rd3441;
	ld.const.u64 	%rd3444, [BN254_P+16];
	mul.lo.s64 	%rd3445, %rd3444, %rd3429;
	mul.hi.u64 	%rd3446, %rd3429, %rd3444;
	add.s64 	%rd3447, %rd3445, %rd349;
	setp.lt.u64 	%p764, %rd3447, %rd3445;
	selp.u64 	%rd3448, 1, 0, %p764;
	add.s64 	%rd356, %rd3443, %rd3447;
	setp.lt.u64 	%p765, %rd356, %rd3443;
	selp.u64 	%rd3449, 1, 0, %p765;
	add.s64 	%rd3450, %rd3446, %rd3448;
	add.s64 	%rd3451, %rd3450, %rd3449;
	ld.const.u64 	%rd3452, [BN254_P+24];
	mul.lo.s64 	%rd3453, %rd3452, %rd3429;
	mul.hi.u64 	%rd3454, %rd3429, %rd3452;
	add.s64 	%rd3455, %rd3453, %rd9778;
	setp.lt.u64 	%p766, %rd3455, %rd3453;
	selp.u64 	%rd3456, 1, 0, %p766;
	add.s64 	%rd357, %rd3451, %rd3455;
	setp.lt.u64 	%p767, %rd357, %rd3451;
	selp.u64 	%rd3457, 1, 0, %p767;
	add.s64 	%rd3458, %rd3454, %rd3456;
	add.s64 	%rd358, %rd3458, %rd3457;
	setp.eq.s64 	%p768, %rd358, 0;
	@%p768 bra 	$L__BB3_67;
	add.s64 	%rd359, %rd9777, %rd358;
	setp.ge.u64 	%p769, %rd359, %rd9777;
	mov.u64 	%rd9777, %rd359;
	@%p769 bra 	$L__BB3_67;
	add.s64 	%rd9776, %rd9776, 1;
	setp.eq.s64 	%p770, %rd9776, 0;
	selp.u64 	%rd3459, 1, 0, %p770;
	add.s64 	%rd9775, %rd9775, %rd3459;
$L__BB3_67:
	mul.lo.s64 	%rd3461, %rd3399, %rd355;
	mul.lo.s64 	%rd3463, %rd3461, %rd3430;
	mul.hi.u64 	%rd3464, %rd3461, %rd3430;
	not.b64 	%rd3465, %rd3463;
	setp.gt.u64 	%p771, %rd355, %rd3465;
	selp.u64 	%rd3466, 1, 0, %p771;
	add.s64 	%rd3467, %rd3464, %rd3466;
	ld.const.u64 	%rd3468, [BN254_P+8];
	mul.lo.s64 	%rd3469, %rd3468, %rd3461;
	mul.hi.u64 	%rd3470, %rd3461, %rd3468;
	add.s64 	%rd3471, %rd3469, %rd356;
	setp.lt.u64 	%p772, %rd3471, %rd3469;
	selp.u64 	%rd3472, 1, 0, %p772;
	add.s64 	%rd365, %rd3467, %rd3471;
	setp.lt.u64 	%p773, %rd365, %rd3467;
	selp.u64 	%rd3473, 1, 0, %p773;
	add.s64 	%rd3474, %rd3470, %rd3472;
	add.s64 	%rd3475, %rd3474, %rd3473;
	ld.const.u64 	%rd3476, [BN254_P+16];
	mul.lo.s64 	%rd3477, %rd3476, %rd3461;
	mul.hi.u64 	%rd3478, %rd3461, %rd3476;
	add.s64 	%rd3479, %rd3477, %rd357;
	setp.lt.u64 	%p774, %rd3479, %rd3477;
	selp.u64 	%rd3480, 1, 0, %p774;
	add.s64 	%rd366, %rd3475, %rd3479;
	setp.lt.u64 	%p775, %rd366, %rd3475;
	selp.u64 	%rd3481, 1, 0, %p775;
	add.s64 	%rd3482, %rd3478, %rd3480;
	add.s64 	%rd3483, %rd3482, %rd3481;
	ld.const.u64 	%rd3484, [BN254_P+24];
	mul.lo.s64 	%rd3485, %rd3484, %rd3461;
	mul.hi.u64 	%rd3486, %rd3461, %rd3484;
	add.s64 	%rd3487, %rd3485, %rd9777;
	setp.lt.u64 	%p776, %rd3487, %rd3485;
	selp.u64 	%rd3488, 1, 0, %p776;
	add.s64 	%rd367, %rd3483, %rd3487;
	setp.lt.u64 	%p777, %rd367, %rd3483;
	selp.u64 	%rd3489, 1, 0, %p777;
	add.s64 	%rd3490, %rd3486, %rd3488;
	add.s64 	%rd368, %rd3490, %rd3489;
	setp.eq.s64 	%p778, %rd368, 0;
	@%p778 bra 	$L__BB3_69;
	add.s64 	%rd369, %rd9776, %rd368;
	setp.lt.u64 	%p779, %rd369, %rd9776;
	selp.u64 	%rd3491, 1, 0, %p779;
	add.s64 	%rd9775, %rd9775, %rd3491;
	mov.u64 	%rd9776, %rd369;
$L__BB3_69:
	ld.const.u64 	%rd3492, [BN254_INV];
	mul.lo.s64 	%rd3493, %rd3492, %rd365;
	ld.const.u64 	%rd3494, [BN254_P];
	mul.lo.s64 	%rd3495, %rd3493, %rd3494;
	mul.hi.u64 	%rd3496, %rd3493, %rd3494;
	not.b64 	%rd3497, %rd3495;
	setp.gt.u64 	%p781, %rd365, %rd3497;
	selp.u64 	%rd3498, 1, 0, %p781;
	add.s64 	%rd3499, %rd3496, %rd3498;
	ld.const.u64 	%rd3500, [BN254_P+8];
	mul.lo.s64 	%rd3501, %rd3500, %rd3493;
	mul.hi.u64 	%rd3502, %rd3493, %rd3500;
	add.s64 	%rd3503, %rd3501, %rd366;
	setp.lt.u64 	%p782, %rd3503, %rd3501;
	selp.u64 	%rd3504, 1, 0, %p782;
	add.s64 	%rd373, %rd3499, %rd3503;
	setp.lt.u64 	%p783, %rd373, %rd3499;
	selp.u64 	%rd3505, 1, 0, %p783;
	add.s64 	%rd3506, %rd3502, %rd3504;
	add.s64 	%rd3507, %rd3506, %rd3505;
	ld.const.u64 	%rd374, [BN254_P+16];
	mul.lo.s64 	%rd3508, %rd374, %rd3493;
	mul.hi.u64 	%rd3509, %rd3493, %rd374;
	add.s64 	%rd3510, %rd3508, %rd367;
	setp.lt.u64 	%p784, %rd3510, %rd3508;
	selp.u64 	%rd3511, 1, 0, %p784;
	add.s64 	%rd375, %rd3507, %rd3510;
	setp.lt.u64 	%p785, %rd375, %rd3507;
	selp.u64 	%rd3512, 1, 0, %p785;
	add.s64 	%rd3513, %rd3509, %rd3511;
	add.s64 	%rd3514, %rd3513, %rd3512;
	ld.const.u64 	%rd376, [BN254_P+24];
	mul.lo.s64 	%rd3515, %rd376, %rd3493;
	mul.hi.u64 	%rd3516, %rd3493, %rd376;
	add.s64 	%rd3517, %rd3515, %rd9776;
	setp.lt.u64 	%p786, %rd3517, %rd3515;
	selp.u64 	%rd3518, 1, 0, %p786;
	add.s64 	%rd377, %rd3514, %rd3517;
	setp.lt.u64 	%p787, %rd377, %rd3514;
	selp.u64 	%rd3519, 1, 0, %p787;
	add.s64 	%rd3520, %rd3516, %rd3518;
	add.s64 	%rd3521, %rd3520, %rd3519;
	add.s64 	%rd378, %rd9775, %rd3521;
	setp.lt.u64 	%p788, %rd373, %rd3494;
	setp.lt.u64 	%p789, %rd375, %rd3500;
	setp.eq.s64 	%p790, %rd375, %rd3500;
	and.pred  	%p791, %p788, %p790;
	or.pred  	%p793, %p789, %p791;
	setp.lt.u64 	%p794, %rd377, %rd374;
	setp.eq.s64 	%p795, %rd377, %rd374;
	and.pred  	%p796, %p795, %p793;
	or.pred  	%p22, %p794, %p796;
	setp.lt.u64 	%p798, %rd378, %rd376;
	mov.pred 	%p3567, 0;
	@%p798 bra 	$L__BB3_71;
	not.pred 	%p799, %p22;
	setp.ne.s64 	%p800, %rd378, %rd376;
	or.pred  	%p3567, %p800, %p799;
$L__BB3_71:
	selp.u64 	%rd3522, 1, 0, %p22;
	add.s64 	%rd3523, %rd376, %rd3522;
	selp.b64 	%rd3524, %rd3523, 0, %p3567;
	sub.s64 	%rd383, %rd378, %rd3524;
	setp.eq.s64 	%p803, %rd375, %rd3500;
	and.pred  	%p804, %p788, %p803;
	or.pred  	%p806, %p789, %p804;
	selp.u64 	%rd3527, 1, 0, %p806;
	add.s64 	%rd3528, %rd374, %rd3527;
	selp.b64 	%rd3529, %rd3528, 0, %p3567;
	sub.s64 	%rd384, %rd377, %rd3529;
	selp.u64 	%rd3530, 1, 0, %p788;
	add.s64 	%rd3531, %rd3500, %rd3530;
	selp.b64 	%rd3532, %rd3531, 0, %p3567;
	sub.s64 	%rd385, %rd375, %rd3532;
	selp.b64 	%rd3533, %rd3494, 0, %p3567;
	sub.s64 	%rd386, %rd373, %rd3533;
	sub.s64 	%rd9787, %rd219, %rd175;
	setp.lt.u64 	%p807, %rd219, %rd175;
	selp.s64 	%rd3534, -1, 0, %p807;
	sub.s64 	%rd3535, %rd218, %rd174;
	add.s64 	%rd9786, %rd3535, %rd3534;
	setp.lt.u64 	%p808, %rd218, %rd174;
	setp.eq.s64 	%p809, %rd218, %rd174;
	and.pred  	%p810, %p807, %p809;
	or.pred  	%p811, %p808, %p810;
	selp.s64 	%rd3536, -1, 0, %p811;
	sub.s64 	%rd3537, %rd217, %rd173;
	add.s64 	%rd9785, %rd3537, %rd3536;
	setp.lt.u64 	%p812, %rd217, %rd173;
	setp.eq.s64 	%p813, %rd217, %rd173;
	and.pred  	%p814, %p813, %p811;
	or.pred  	%p815, %p812, %p814;
	not.pred 	%p816, %p815;
	selp.s64 	%rd3538, -1, 0, %p815;
	sub.s64 	%rd3539, %rd216, %rd172;
	add.s64 	%rd9784, %rd3539, %rd3538;
	setp.ge.u64 	%p817, %rd216, %rd172;
	setp.ne.s64 	%p818, %rd216, %rd172;
	or.pred  	%p819, %p818, %p816;
	and.pred  	%p820, %p817, %p819;
	@%p820 bra 	$L__BB3_73;
	add.s64 	%rd9787, %rd3494, %rd9787;
	setp.lt.u64 	%p821, %rd9787, %rd3494;
	selp.u64 	%rd3541, 1, 0, %p821;
	ld.const.u64 	%rd3542, [BN254_P+8];
	add.s64 	%rd3543, %rd3542, %rd9786;
	add.s64 	%rd392, %rd3543, %rd3541;
	setp.lt.u64 	%p822, %rd392, %rd9786;
	setp.eq.s64 	%p823, %rd392, %rd9786;
	and.pred  	%p824, %p821, %p823;
	or.pred  	%p826, %p822, %p824;
	selp.u64 	%rd3544, 1, 0, %p826;
	ld.const.u64 	%rd3545, [BN254_P+16];
	add.s64 	%rd3546, %rd3545, %rd9785;
	add.s64 	%rd393, %rd3546, %rd3544;
	setp.lt.u64 	%p827, %rd393, %rd9785;
	setp.eq.s64 	%p828, %rd393, %rd9785;
	and.pred  	%p829, %p826, %p828;
	or.pred  	%p831, %p827, %p829;
	selp.u64 	%rd3547, 1, 0, %p831;
	add.s64 	%rd3548, %rd376, %rd9784;
	add.s64 	%rd9784, %rd3548, %rd3547;
	mov.u64 	%rd9785, %rd393;
	mov.u64 	%rd9786, %rd392;
$L__BB3_73:
	setp.lt.s64 	%p833, %rd9787, 0;
	mov.b64 	{%r17, %r18}, %rd9786;
	mov.b64 	{%r19, %r20}, %rd9787;
	shf.l.wrap.b32 	%r21, %r20, %r17, 1;
	shf.l.wrap.b32 	%r22, %r17, %r18, 1;
	mov.b64 	%rd3549, {%r21, %r22};
	setp.lt.u64 	%p834, %rd3549, %rd9786;
	setp.eq.s64 	%p835, %rd3549, %rd9786;
	and.pred  	%p836, %p833, %p835;
	or.pred  	%p837, %p834, %p836;
	selp.u64 	%rd3550, 1, 0, %p837;
	shl.b64 	%rd3551, %rd9785, 1;
	or.b64  	%rd3552, %rd3551, %rd3550;
	setp.lt.u64 	%p838, %rd3552, %rd9785;
	setp.eq.s64 	%p839, %rd3552, %rd9785;
	and.pred  	%p840, %p837, %p839;
	or.pred  	%p25, %p838, %p840;
	selp.u64 	%rd3553, 1, 0, %p25;
	shl.b64 	%rd3554, %rd9784, 1;
	or.b64  	%rd3555, %rd3554, %rd3553;
	setp.lt.u64 	%p841, %rd3555, %rd9784;
	mov.pred 	%p3568, -1;
	@%p841 bra 	$L__BB3_75;
	setp.eq.s64 	%p842, %rd3555, %rd9784;
	and.pred  	%p3568, %p25, %p842;
$L__BB3_75:
	shl.b64 	%rd3559, %rd9787, 1;
	setp.lt.u64 	%p844, %rd3559, %rd3494;
	ld.const.u64 	%rd3562, [BN254_P+8];
	setp.lt.u64 	%p845, %rd3549, %rd3562;
	setp.eq.s64 	%p846, %rd3549, %rd3562;
	and.pred  	%p847, %p844, %p846;
	or.pred  	%p849, %p845, %p847;
	setp.eq.s64 	%p852, %rd3549, %rd9786;
	and.pred  	%p853, %p833, %p852;
	or.pred  	%p854, %p834, %p853;
	selp.u64 	%rd3564, 1, 0, %p854;
	or.b64  	%rd3565, %rd3551, %rd3564;
	ld.const.u64 	%rd3566, [BN254_P+16];
	setp.lt.u64 	%p855, %rd3565, %rd3566;
	setp.eq.s64 	%p856, %rd3565, %rd3566;
	and.pred  	%p857, %p856, %p849;
	or.pred  	%p28, %p855, %p857;
	shl.b64 	%rd3567, %rd9784, 1;
	setp.lt.u64 	%p859, %rd3565, %rd9785;
	setp.eq.s64 	%p860, %rd3565, %rd9785;
	and.pred  	%p861, %p854, %p860;
	or.pred  	%p862, %p859, %p861;
	selp.u64 	%rd3568, 1, 0, %p862;
	or.b64  	%rd3569, %rd3567, %rd3568;
	ld.const.u64 	%rd399, [BN254_P+24];
	setp.lt.u64 	%p863, %rd3569, %rd399;
	mov.pred 	%p3569, 0;
	@%p863 bra 	$L__BB3_77;
	not.pred 	%p864, %p28;
	shl.b64 	%rd3571, %rd9785, 1;
	mov.b64 	{%r29, %r30}, %rd9786;
	mov.b64 	{%r31, %r32}, %rd9787;
	shf.l.wrap.b32 	%r33, %r32, %r29, 1;
	shf.l.wrap.b32 	%r34, %r29, %r30, 1;
	mov.b64 	%rd3572, {%r33, %r34};
	setp.lt.u64 	%p865, %rd3572, %rd9786;
	setp.lt.s64 	%p866, %rd9787, 0;
	setp.eq.s64 	%p867, %rd3572, %rd9786;
	and.pred  	%p868, %p866, %p867;
	or.pred  	%p869, %p865, %p868;
	selp.u64 	%rd3573, 1, 0, %p869;
	or.b64  	%rd3574, %rd3571, %rd3573;
	setp.lt.u64 	%p870, %rd3574, %rd9785;
	setp.eq.s64 	%p871, %rd3574, %rd9785;
	and.pred  	%p872, %p869, %p871;
	or.pred  	%p873, %p870, %p872;
	selp.u64 	%rd3575, 1, 0, %p873;
	or.b64  	%rd3576, %rd3567, %rd3575;
	setp.ne.s64 	%p874, %rd3576, %rd399;
	or.pred  	%p3569, %p874, %p864;
$L__BB3_77:
	or.pred  	%p875, %p3568, %p3569;
	selp.u64 	%rd3577, 1, 0, %p28;
	ld.const.u64 	%rd3578, [BN254_P+24];
	add.s64 	%rd3579, %rd3578, %rd3577;
	selp.b64 	%rd3580, %rd3579, 0, %p875;
	shl.b64 	%rd3581, %rd9784, 1;
	shl.b64 	%rd3582, %rd9785, 1;
	mov.b64 	{%r35, %r36}, %rd9786;
	mov.b64 	{%r37, %r38}, %rd9787;
	shf.l.wrap.b32 	%r39, %r38, %r35, 1;
	shf.l.wrap.b32 	%r40, %r35, %r36, 1;
	mov.b64 	%rd3583, {%r39, %r40};
	setp.lt.u64 	%p876, %rd3583, %rd9786;
	setp.lt.s64 	%p877, %rd9787, 0;
	setp.eq.s64 	%p878, %rd3583, %rd9786;
	and.pred  	%p879, %p877, %p878;
	or.pred  	%p880, %p876, %p879;
	selp.u64 	%rd3584, 1, 0, %p880;
	or.b64  	%rd3585, %rd3582, %rd3584;
	setp.lt.u64 	%p881, %rd3585, %rd9785;
	setp.eq.s64 	%p882, %rd3585, %rd9785;
	and.pred  	%p883, %p880, %p882;
	or.pred  	%p884, %p881, %p883;
	selp.u64 	%rd3586, 1, 0, %p884;
	or.b64  	%rd3587, %rd3581, %rd3586;
	sub.s64 	%rd3588, %rd3587, %rd3580;
	ld.const.u64 	%rd3589, [BN254_P+8];
	setp.lt.u64 	%p885, %rd3583, %rd3589;
	shl.b64 	%rd3590, %rd9787, 1;
	ld.const.u64 	%rd3591, [BN254_P];
	setp.lt.u64 	%p886, %rd3590, %rd3591;
	setp.eq.s64 	%p887, %rd3583, %rd3589;
	and.pred  	%p888, %p886, %p887;
	or.pred  	%p890, %p885, %p888;
	selp.u64 	%rd3592, 1, 0, %p890;
	ld.const.u64 	%rd3593, [BN254_P+16];
	add.s64 	%rd3594, %rd3593, %rd3592;
	selp.b64 	%rd3595, %rd3594, 0, %p875;
	sub.s64 	%rd3596, %rd3585, %rd3595;
	selp.u64 	%rd3597, 1, 0, %p886;
	add.s64 	%rd3598, %rd3589, %rd3597;
	selp.b64 	%rd3599, %rd3598, 0, %p875;
	sub.s64 	%rd3600, %rd3583, %rd3599;
	selp.b64 	%rd3601, %rd3591, 0, %p875;
	sub.s64 	%rd3602, %rd3590, %rd3601;
	mul.lo.s64 	%rd3603, %rd3602, %rd3602;
	mul.hi.u64 	%rd3604, %rd3602, %rd3602;
	mul.lo.s64 	%rd3605, %rd3600, %rd3602;
	mul.hi.u64 	%rd3606, %rd3602, %rd3600;
	add.s64 	%rd3607, %rd3605, %rd3604;
	setp.lt.u64 	%p891, %rd3607, %rd3605;
	selp.u64 	%rd3608, 1, 0, %p891;
	add.s64 	%rd3609, %rd3606, %rd3608;
	mul.lo.s64 	%rd3610, %rd3596, %rd3602;
	mul.hi.u64 	%rd3611, %rd3602, %rd3596;
	add.s64 	%rd3612, %rd3610, %rd3609;
	setp.lt.u64 	%p892, %rd3612, %rd3610;
	selp.u64 	%rd3613, 1, 0, %p892;
	add.s64 	%rd3614, %rd3611, %rd3613;
	mul.lo.s64 	%rd3615, %rd3588, %rd3602;
	mul.hi.u64 	%rd3616, %rd3602, %rd3588;
	add.s64 	%rd3617, %rd3615, %rd3614;
	setp.lt.u64 	%p893, %rd3617, %rd3615;
	selp.u64 	%rd3618, 1, 0, %p893;
	add.s64 	%rd3619, %rd3616, %rd3618;
	mul.hi.u64 	%rd3620, %rd3600, %rd3602;
	add.s64 	%rd3621, %rd3605, %rd3607;
	setp.lt.u64 	%p894, %rd3621, %rd3605;
	selp.u64 	%rd3622, 1, 0, %p894;
	add.s64 	%rd3623, %rd3620, %rd3622;
	mul.lo.s64 	%rd3624, %rd3600, %rd3600;
	mul.hi.u64 	%rd3625, %rd3600, %rd3600;
	add.s64 	%rd3626, %rd3624, %rd3612;
	setp.lt.u64 	%p895, %rd3626, %rd3624;
	selp.u64 	%rd3627, 1, 0, %p895;
	add.s64 	%rd3628, %rd3626, %rd3623;
	setp.lt.u64 	%p896, %rd3628, %rd3626;
	selp.u64 	%rd3629, 1, 0, %p896;
	add.s64 	%rd3630, %rd3625, %rd3627;
	add.s64 	%rd3631, %rd3630, %rd3629;
	mul.lo.s64 	%rd3632, %rd3596, %rd3600;
	mul.hi.u64 	%rd3633, %rd3600, %rd3596;
	add.s64 	%rd3634, %rd3632, %rd3617;
	setp.lt.u64 	%p897, %rd3634, %rd3632;
	selp.u64 	%rd3635, 1, 0, %p897;
	add.s64 	%rd3636, %rd3634, %rd3631;
	setp.lt.u64 	%p898, %rd3636, %rd3634;
	selp.u64 	%rd3637, 1, 0, %p898;
	add.s64 	%rd3638, %rd3633, %rd3635;
	add.s64 	%rd3639, %rd3638, %rd3637;
	mul.lo.s64 	%rd3640, %rd3588, %rd3600;
	mul.hi.u64 	%rd3641, %rd3600, %rd3588;
	add.s64 	%rd3642, %rd3640, %rd3619;
	setp.lt.u64 	%p899, %rd3642, %rd3640;
	selp.u64 	%rd3643, 1, 0, %p899;
	add.s64 	%rd3644, %rd3642, %rd3639;
	setp.lt.u64 	%p900, %rd3644, %rd3642;
	selp.u64 	%rd3645, 1, 0, %p900;
	add.s64 	%rd3646, %rd3641, %rd3643;
	add.s64 	%rd3647, %rd3646, %rd3645;
	mul.hi.u64 	%rd3648, %rd3596, %rd3602;
	add.s64 	%rd3649, %rd3610, %rd3628;
	setp.lt.u64 	%p901, %rd3649, %rd3610;
	selp.u64 	%rd3650, 1, 0, %p901;
	add.s64 	%rd3651, %rd3648, %rd3650;
	mul.hi.u64 	%rd3652, %rd3596, %rd3600;
	add.s64 	%rd3653, %rd3632, %rd3636;
	setp.lt.u64 	%p902, %rd3653, %rd3632;
	selp.u64 	%rd3654, 1, 0, %p902;
	add.s64 	%rd3655, %rd3653, %rd3651;
	setp.lt.u64 	%p903, %rd3655, %rd3653;
	selp.u64 	%rd3656, 1, 0, %p903;
	add.s64 	%rd3657, %rd3652, %rd3654;
	add.s64 	%rd3658, %rd3657, %rd3656;
	mul.lo.s64 	%rd3659, %rd3596, %rd3596;
	mul.hi.u64 	%rd3660, %rd3596, %rd3596;
	add.s64 	%rd3661, %rd3659, %rd3644;
	setp.lt.u64 	%p904, %rd3661, %rd3659;
	selp.u64 	%rd3662, 1, 0, %p904;
	add.s64 	%rd3663, %rd3661, %rd3658;
	setp.lt.u64 	%p905, %rd3663, %rd3661;
	selp.u64 	%rd3664, 1, 0, %p905;
	add.s64 	%rd3665, %rd3660, %rd3662;
	add.s64 	%rd3666, %rd3665, %rd3664;
	mul.lo.s64 	%rd3667, %rd3588, %rd3596;
	mul.hi.u64 	%rd3668, %rd3596, %rd3588;
	add.s64 	%rd3669, %rd3667, %rd3647;
	setp.lt.u64 	%p906, %rd3669, %rd3667;
	selp.u64 	%rd3670, 1, 0, %p906;
	add.s64 	%rd3671, %rd3669, %rd3666;
	setp.lt.u64 	%p907, %rd3671, %rd3669;
	selp.u64 	%rd3672, 1, 0, %p907;
	add.s64 	%rd3673, %rd3668, %rd3670;
	add.s64 	%rd3674, %rd3673, %rd3672;
	mul.hi.u64 	%rd3675, %rd3588, %rd3602;
	add.s64 	%rd3676, %rd3615, %rd3655;
	setp.lt.u64 	%p908, %rd3676, %rd3615;
	selp.u64 	%rd3677, 1, 0, %p908;
	add.s64 	%rd3678, %rd3675, %rd3677;
	mul.hi.u64 	%rd3679, %rd3588, %rd3600;
	add.s64 	%rd3680, %rd3640, %rd3663;
	setp.lt.u64 	%p909, %rd3680, %rd3640;
	selp.u64 	%rd3681, 1, 0, %p909;
	add.s64 	%rd9791, %rd3680, %rd3678;
	setp.lt.u64 	%p910, %rd9791, %rd3680;
	selp.u64 	%rd3682, 1, 0, %p910;
	add.s64 	%rd3683, %rd3679, %rd3681;
	add.s64 	%rd3684, %rd3683, %rd3682;
	mul.hi.u64 	%rd3685, %rd3588, %rd3596;
	add.s64 	%rd3686, %rd3667, %rd3671;
	setp.lt.u64 	%p911, %rd3686, %rd3667;
	selp.u64 	%rd3687, 1, 0, %p911;
	add.s64 	%rd9790, %rd3686, %rd3684;
	setp.lt.u64 	%p912, %rd9790, %rd3686;
	selp.u64 	%rd3688, 1, 0, %p912;
	add.s64 	%rd3689, %rd3685, %rd3687;
	add.s64 	%rd3690, %rd3689, %rd3688;
	mul.lo.s64 	%rd3691, %rd3588, %rd3588;
	mul.hi.u64 	%rd3692, %rd3588, %rd3588;
	add.s64 	%rd3693, %rd3691, %rd3674;
	setp.lt.u64 	%p913, %rd3693, %rd3691;
	selp.u64 	%rd3694, 1, 0, %p913;
	add.s64 	%rd9789, %rd3693, %rd3690;
	setp.lt.u64 	%p914, %rd9789, %rd3693;
	selp.u64 	%rd3695, 1, 0, %p914;
	add.s64 	%rd3696, %rd3692, %rd3694;
	add.s64 	%rd9788, %rd3696, %rd3695;
	ld.const.u64 	%rd3697, [BN254_INV];
	mul.lo.s64 	%rd3698, %rd3697, %rd3603;
	mul.lo.s64 	%rd3699, %rd3698, %rd3591;
	mul.hi.u64 	%rd3700, %rd3698, %rd3591;
	not.b64 	%rd3701, %rd3699;
	setp.gt.u64 	%p915, %rd3603, %rd3701;
	selp.u64 	%rd3702, 1, 0, %p915;
	add.s64 	%rd3703, %rd3700, %rd3702;
	mul.lo.s64 	%rd3704, %rd3589, %rd3698;
	mul.hi.u64 	%rd3705, %rd3698, %rd3589;
	add.s64 	%rd3706, %rd3704, %rd3621;
	setp.lt.u64 	%p916, %rd3706, %rd3704;
	selp.u64 	%rd3707, 1, 0, %p916;
	add.s64 	%rd404, %rd3703, %rd3706;
	setp.lt.u64 	%p917, %rd404, %rd3703;
	selp.u64 	%rd3708, 1, 0, %p917;
	add.s64 	%rd3709, %rd3705, %rd3707;
	add.s64 	%rd3710, %rd3709, %rd3708;
	mul.lo.s64 	%rd3711, %rd3593, %rd3698;
	mul.hi.u64 	%rd3712, %rd3698, %rd3593;
	add.s64 	%rd3713, %rd3711, %rd3649;
	setp.lt.u64 	%p918, %rd3713, %rd3711;
	selp.u64 	%rd3714, 1, 0, %p918;
	add.s64 	%rd405, %rd3710, %rd3713;
	setp.lt.u64 	%p919, %rd405, %rd3710;
	selp.u64 	%rd3715, 1, 0, %p919;
	add.s64 	%rd3716, %rd3712, %rd3714;
	add.s64 	%rd3717, %rd3716, %rd3715;
	mul.lo.s64 	%rd3718, %rd3578, %rd3698;
	mul.hi.u64 	%rd3719, %rd3698, %rd3578;
	add.s64 	%rd3720, %rd3718, %rd3676;
	setp.lt.u64 	%p920, %rd3720, %rd3718;
	selp.u64 	%rd3721, 1, 0, %p920;
	add.s64 	%rd406, %rd3717, %rd3720;
	setp.lt.u64 	%p921, %rd406, %rd3717;
	selp.u64 	%rd3722, 1, 0, %p921;
	add.s64 	%rd3723, %rd3719, %rd3721;
	add.s64 	%rd407, %rd3723, %rd3722;
	setp.ne.s64 	%p922, %rd407, 0;
	@%p922 bra 	$L__BB3_202;
$L__BB3_78:
	ld.const.u64 	%rd3726, [BN254_INV];
	mul.lo.s64 	%rd3727, %rd3726, %rd404;
	ld.const.u64 	%rd3728, [BN254_P];
	mul.lo.s64 	%rd3729, %rd3727, %rd3728;
	mul.hi.u64 	%rd3730, %rd3727, %rd3728;
	not.b64 	%rd3731, %rd3729;
	setp.gt.u64 	%p926, %rd404, %rd3731;
	selp.u64 	%rd3732, 1, 0, %p926;
	add.s64 	%rd3733, %rd3730, %rd3732;
	ld.const.u64 	%rd3734, [BN254_P+8];
	mul.lo.s64 	%rd3735, %rd3734, %rd3727;
	mul.hi.u64 	%rd3736, %rd3727, %rd3734;
	add.s64 	%rd3737, %rd3735, %rd405;
	setp.lt.u64 	%p927, %rd3737, %rd3735;
	selp.u64 	%rd3738, 1, 0, %p927;
	add.s64 	%rd412, %rd3733, %rd3737;
	setp.lt.u64 	%p928, %rd412, %rd3733;
	selp.u64 	%rd3739, 1, 0, %p928;
	add.s64 	%rd3740, %rd3736, %rd3738;
	add.s64 	%rd3741, %rd3740, %rd3739;
	ld.const.u64 	%rd3742, [BN254_P+16];
	mul.lo.s64 	%rd3743, %rd3742, %rd3727;
	mul.hi.u64 	%rd3744, %rd3727, %rd3742;
	add.s64 	%rd3745, %rd3743, %rd406;
	setp.lt.u64 	%p929, %rd3745, %rd3743;
	selp.u64 	%rd3746, 1, 0, %p929;
	add.s64 	%rd413, %rd3741, %rd3745;
	setp.lt.u64 	%p930, %rd413, %rd3741;
	selp.u64 	%rd3747, 1, 0, %p930;
	add.s64 	%rd3748, %rd3744, %rd3746;
	add.s64 	%rd3749, %rd3748, %rd3747;
	ld.const.u64 	%rd3750, [BN254_P+24];
	mul.lo.s64 	%rd3751, %rd3750, %rd3727;
	mul.hi.u64 	%rd3752, %rd3727, %rd3750;
	add.s64 	%rd3753, %rd3751, %rd9791;
	setp.lt.u64 	%p931, %rd3753, %rd3751;
	selp.u64 	%rd3754, 1, 0, %p931;
	add.s64 	%rd414, %rd3749, %rd3753;
	setp.lt.u64 	%p932, %rd414, %rd3749;
	selp.u64 	%rd3755, 1, 0, %p932;
	add.s64 	%rd3756, %rd3752, %rd3754;
	add.s64 	%rd415, %rd3756, %rd3755;
	setp.eq.s64 	%p933, %rd415, 0;
	@%p933 bra 	$L__BB3_81;
	add.s64 	%rd416, %rd9790, %rd415;
	setp.ge.u64 	%p934, %rd416, %rd9790;
	mov.u64 	%rd9790, %rd416;
	@%p934 bra 	$L__BB3_81;
	add.s64 	%rd9789, %rd9789, 1;
	setp.eq.s64 	%p935, %rd9789, 0;
	selp.u64 	%rd3757, 1, 0, %p935;
	add.s64 	%rd9788, %rd9788, %rd3757;
$L__BB3_81:
	ld.const.u64 	%rd3758, [BN254_INV];
	mul.lo.s64 	%rd3759, %rd3758, %rd412;
	ld.const.u64 	%rd3760, [BN254_P];
	mul.lo.s64 	%rd3761, %rd3759, %rd3760;
	mul.hi.u64 	%rd3762, %rd3759, %rd3760;
	not.b64 	%rd3763, %rd3761;
	setp.gt.u64 	%p936, %rd412, %rd3763;
	selp.u64 	%rd3764, 1, 0, %p936;
	add.s64 	%rd3765, %rd3762, %rd3764;
	ld.const.u64 	%rd3766, [BN254_P+8];
	mul.lo.s64 	%rd3767, %rd3766, %rd3759;
	mul.hi.u64 	%rd3768, %rd3759, %rd3766;
	add.s64 	%rd3769, %rd3767, %rd413;
	setp.lt.u64 	%p937, %rd3769, %rd3767;
	selp.u64 	%rd3770, 1, 0, %p937;
	add.s64 	%rd422, %rd3765, %rd3769;
	setp.lt.u64 	%p938, %rd422, %rd3765;
	selp.u64 	%rd3771, 1, 0, %p938;
	add.s64 	%rd3772, %rd3768, %rd3770;
	add.s64 	%rd3773, %rd3772, %rd3771;
	ld.const.u64 	%rd3774, [BN254_P+16];
	mul.lo.s64 	%rd3775, %rd3774, %rd3759;
	mul.hi.u64 	%rd3776, %rd3759, %rd3774;
	add.s64 	%rd3777, %rd3775, %rd414;
	setp.lt.u64 	%p939, %rd3777, %rd3775;
	selp.u64 	%rd3778, 1, 0, %p939;
	add.s64 	%rd423, %rd3773, %rd3777;
	setp.lt.u64 	%p940, %rd423, %rd3773;
	selp.u64 	%rd3779, 1, 0, %p940;
	add.s64 	%rd3780, %rd3776, %rd3778;
	add.s64 	%rd3781, %rd3780, %rd3779;
	ld.const.u64 	%rd3782, [BN254_P+24];
	mul.lo.s64 	%rd3783, %rd3782, %rd3759;
	mul.hi.u64 	%rd3784, %rd3759, %rd3782;
	add.s64 	%rd3785, %rd3783, %rd9790;
	setp.lt.u64 	%p941, %rd3785, %rd3783;
	selp.u64 	%rd3786, 1, 0, %p941;
	add.s64 	%rd424, %rd3781, %rd3785;
	setp.lt.u64 	%p942, %rd424, %rd3781;
	selp.u64 	%rd3787, 1, 0, %p942;
	add.s64 	%rd3788, %rd3784, %rd3786;
	add.s64 	%rd425, %rd3788, %rd3787;
	setp.eq.s64 	%p943, %rd425, 0;
	@%p943 bra 	$L__BB3_83;
	add.s64 	%rd426, %rd9789, %rd425;
	setp.lt.u64 	%p944, %rd426, %rd9789;
	selp.u64 	%rd3789, 1, 0, %p944;
	add.s64 	%rd9788, %rd9788, %rd3789;
	mov.u64 	%rd9789, %rd426;
$L__BB3_83:
	ld.const.u64 	%rd3790, [BN254_INV];
	mul.lo.s64 	%rd3791, %rd3790, %rd422;
	ld.const.u64 	%rd3792, [BN254_P];
	mul.lo.s64 	%rd3793, %rd3791, %rd3792;
	mul.hi.u64 	%rd3794, %rd3791, %rd3792;
	not.b64 	%rd3795, %rd3793;
	setp.gt.u64 	%p946, %rd422, %rd3795;
	selp.u64 	%rd3796, 1, 0, %p946;
	add.s64 	%rd3797, %rd3794, %rd3796;
	ld.const.u64 	%rd3798, [BN254_P+8];
	mul.lo.s64 	%rd3799, %rd3798, %rd3791;
	mul.hi.u64 	%rd3800, %rd3791, %rd3798;
	add.s64 	%rd3801, %rd3799, %rd423;
	setp.lt.u64 	%p947, %rd3801, %rd3799;
	selp.u64 	%rd3802, 1, 0, %p947;
	add.s64 	%rd430, %rd3797, %rd3801;
	setp.lt.u64 	%p948, %rd430, %rd3797;
	selp.u64 	%rd3803, 1, 0, %p948;
	add.s64 	%rd3804, %rd3800, %rd3802;
	add.s64 	%rd3805, %rd3804, %rd3803;
	ld.const.u64 	%rd3806, [BN254_P+16];
	mul.lo.s64 	%rd3807, %rd3806, %rd3791;
	mul.hi.u64 	%rd3808, %rd3791, %rd3806;
	add.s64 	%rd3809, %rd3807, %rd424;
	setp.lt.u64 	%p949, %rd3809, %rd3807;
	selp.u64 	%rd3810, 1, 0, %p949;
	add.s64 	%rd431, %rd3805, %rd3809;
	setp.lt.u64 	%p950, %rd431, %rd3805;
	selp.u64 	%rd3811, 1, 0, %p950;
	add.s64 	%rd3812, %rd3808, %rd3810;
	add.s64 	%rd3813, %rd3812, %rd3811;
	ld.const.u64 	%rd3814, [BN254_P+24];
	mul.lo.s64 	%rd3815, %rd3814, %rd3791;
	mul.hi.u64 	%rd3816, %rd3791, %rd3814;
	add.s64 	%rd3817, %rd3815, %rd9789;
	setp.lt.u64 	%p951, %rd3817, %rd3815;
	selp.u64 	%rd3818, 1, 0, %p951;
	add.s64 	%rd432, %rd3813, %rd3817;
	setp.lt.u64 	%p952, %rd432, %rd3813;
	selp.u64 	%rd3819, 1, 0, %p952;
	add.s64 	%rd3820, %rd3816, %rd3818;
	add.s64 	%rd3821, %rd3820, %rd3819;
	add.s64 	%rd433, %rd9788, %rd3821;
	setp.lt.u64 	%p953, %rd430, %rd3792;
	setp.lt.u64 	%p954, %rd431, %rd3798;
	setp.eq.s64 	%p955, %rd431, %rd3798;
	and.pred  	%p956, %p953, %p955;
	or.pred  	%p958, %p954, %p956;
	setp.lt.u64 	%p959, %rd432, %rd3806;
	setp.eq.s64 	%p960, %rd432, %rd3806;
	and.pred  	%p961, %p960, %p958;
	or.pred  	%p31, %p959, %p961;
	setp.lt.u64 	%p963, %rd433, %rd3814;
	mov.pred 	%p3570, 0;
	@%p963 bra 	$L__BB3_85;
	not.pred 	%p964, %p31;
	setp.ne.s64 	%p965, %rd433, %rd3814;
	or.pred  	%p3570, %p965, %p964;
$L__BB3_85:
	selp.u64 	%rd3823, 1, 0, %p31;
	ld.const.u64 	%rd3824, [BN254_P+24];
	add.s64 	%rd3825, %rd3824, %rd3823;
	selp.b64 	%rd3826, %rd3825, 0, %p3570;
	sub.s64 	%rd438, %rd433, %rd3826;
	ld.const.u64 	%rd3827, [BN254_P+8];
	setp.lt.u64 	%p966, %rd431, %rd3827;
	ld.const.u64 	%rd3828, [BN254_P];
	setp.lt.u64 	%p967, %rd430, %rd3828;
	setp.eq.s64 	%p968, %rd431, %rd3827;
	and.pred  	%p969, %p967, %p968;
	or.pred  	%p971, %p966, %p969;
	selp.u64 	%rd3829, 1, 0, %p971;
	ld.const.u64 	%rd3830, [BN254_P+16];
	add.s64 	%rd3831, %rd3830, %rd3829;
	selp.b64 	%rd3832, %rd3831, 0, %p3570;
	sub.s64 	%rd439, %rd432, %rd3832;
	selp.u64 	%rd3833, 1, 0, %p967;
	add.s64 	%rd3834, %rd3827, %rd3833;
	selp.b64 	%rd3835, %rd3834, 0, %p3570;
	sub.s64 	%rd440, %rd431, %rd3835;
	selp.b64 	%rd3836, %rd3828, 0, %p3570;
	sub.s64 	%rd441, %rd430, %rd3836;
	mul.lo.s64 	%rd3837, %rd441, %rd9787;
	mul.hi.u64 	%rd3838, %rd9787, %rd441;
	mul.lo.s64 	%rd3839, %rd440, %rd9787;
	mul.hi.u64 	%rd3840, %rd9787, %rd440;
	add.s64 	%rd3841, %rd3839, %rd3838;
	setp.lt.u64 	%p972, %rd3841, %rd3839;
	selp.u64 	%rd3842, 1, 0, %p972;
	add.s64 	%rd3843, %rd3840, %rd3842;
	mul.lo.s64 	%rd3844, %rd439, %rd9787;
	mul.hi.u64 	%rd3845, %rd9787, %rd439;
	add.s64 	%rd3846, %rd3844, %rd3843;
	setp.lt.u64 	%p973, %rd3846, %rd3844;
	selp.u64 	%rd3847, 1, 0, %p973;
	add.s64 	%rd3848, %rd3845, %rd3847;
	mul.lo.s64 	%rd3849, %rd438, %rd9787;
	mul.hi.u64 	%rd3850, %rd9787, %rd438;
	add.s64 	%rd3851, %rd3849, %rd3848;
	setp.lt.u64 	%p974, %rd3851, %rd3849;
	selp.u64 	%rd3852, 1, 0, %p974;
	add.s64 	%rd3853, %rd3850, %rd3852;
	mul.lo.s64 	%rd3854, %rd441, %rd9786;
	mul.hi.u64 	%rd3855, %rd9786, %rd441;
	add.s64 	%rd3856, %rd3854, %rd3841;
	setp.lt.u64 	%p975, %rd3856, %rd3854;
	selp.u64 	%rd3857, 1, 0, %p975;
	add.s64 	%rd3858, %rd3855, %rd3857;
	mul.lo.s64 	%rd3859, %rd440, %rd9786;
	mul.hi.u64 	%rd3860, %rd9786, %rd440;
	add.s64 	%rd3861, %rd3859, %rd3846;
	setp.lt.u64 	%p976, %rd3861, %rd3859;
	selp.u64 	%rd3862, 1, 0, %p976;
	add.s64 	%rd3863, %rd3861, %rd3858;
	setp.lt.u64 	%p977, %rd3863, %rd3861;
	selp.u64 	%rd3864, 1, 0, %p977;
	add.s64 	%rd3865, %rd3860, %rd3862;
	add.s64 	%rd3866, %rd3865, %rd3864;
	mul.lo.s64 	%rd3867, %rd439, %rd9786;
	mul.hi.u64 	%rd3868, %rd9786, %rd439;
	add.s64 	%rd3869, %rd3867, %rd3851;
	setp.lt.u64 	%p978, %rd3869, %rd3867;
	selp.u64 	%rd3870, 1, 0, %p978;
	add.s64 	%rd3871, %rd3869, %rd3866;
	setp.lt.u64 	%p979, %rd3871, %rd3869;
	selp.u64 	%rd3872, 1, 0, %p979;
	add.s64 	%rd3873, %rd3868, %rd3870;
	add.s64 	%rd3874, %rd3873, %rd3872;
	mul.lo.s64 	%rd3875, %rd438, %rd9786;
	mul.hi.u64 	%rd3876, %rd9786, %rd438;
	add.s64 	%rd3877, %rd3875, %rd3853;
	setp.lt.u64 	%p980, %rd3877, %rd3875;
	selp.u64 	%rd3878, 1, 0, %p980;
	add.s64 	%rd3879, %rd3877, %rd3874;
	setp.lt.u64 	%p981, %rd3879, %rd3877;
	selp.u64 	%rd3880, 1, 0, %p981;
	add.s64 	%rd3881, %rd3876, %rd3878;
	add.s64 	%rd3882, %rd3881, %rd3880;
	mul.lo.s64 	%rd3883, %rd441, %rd9785;
	mul.hi.u64 	%rd3884, %rd9785, %rd441;
	add.s64 	%rd3885, %rd3883, %rd3863;
	setp.lt.u64 	%p982, %rd3885, %rd3883;
	selp.u64 	%rd3886, 1, 0, %p982;
	add.s64 	%rd3887, %rd3884, %rd3886;
	mul.lo.s64 	%rd3888, %rd440, %rd9785;
	mul.hi.u64 	%rd3889, %rd9785, %rd440;
	add.s64 	%rd3890, %rd3888, %rd3871;
	setp.lt.u64 	%p983, %rd3890, %rd3888;
	selp.u64 	%rd3891, 1, 0, %p983;
	add.s64 	%rd3892, %rd3890, %rd3887;
	setp.lt.u64 	%p984, %rd3892, %rd3890;
	selp.u64 	%rd3893, 1, 0, %p984;
	add.s64 	%rd3894, %rd3889, %rd3891;
	add.s64 	%rd3895, %rd3894, %rd3893;
	mul.lo.s64 	%rd3896, %rd439, %rd9785;
	mul.hi.u64 	%rd3897, %rd9785, %rd439;
	add.s64 	%rd3898, %rd3896, %rd3879;
	setp.lt.u64 	%p985, %rd3898, %rd3896;
	selp.u64 	%rd3899, 1, 0, %p985;
	add.s64 	%rd3900, %rd3898, %rd3895;
	setp.lt.u64 	%p986, %rd3900, %rd3898;
	selp.u64 	%rd3901, 1, 0, %p986;
	add.s64 	%rd3902, %rd3897, %rd3899;
	add.s64 	%rd3903, %rd3902, %rd3901;
	mul.lo.s64 	%rd3904, %rd438, %rd9785;
	mul.hi.u64 	%rd3905, %rd9785, %rd438;
	add.s64 	%rd3906, %rd3904, %rd3882;
	setp.lt.u64 	%p987, %rd3906, %rd3904;
	selp.u64 	%rd3907, 1, 0, %p987;
	add.s64 	%rd3908, %rd3906, %rd3903;
	setp.lt.u64 	%p988, %rd3908, %rd3906;
	selp.u64 	%rd3909, 1, 0, %p988;
	add.s64 	%rd3910, %rd3905, %rd3907;
	add.s64 	%rd3911, %rd3910, %rd3909;
	mul.lo.s64 	%rd3912, %rd441, %rd9784;
	mul.hi.u64 	%rd3913, %rd9784, %rd441;
	add.s64 	%rd3914, %rd3912, %rd3892;
	setp.lt.u64 	%p989, %rd3914, %rd3912;
	selp.u64 	%rd3915, 1, 0, %p989;
	add.s64 	%rd3916, %rd3913, %rd3915;
	mul.lo.s64 	%rd3917, %rd440, %rd9784;
	mul.hi.u64 	%rd3918, %rd9784, %rd440;
	add.s64 	%rd3919, %rd3917, %rd3900;
	setp.lt.u64 	%p990, %rd3919, %rd3917;
	selp.u64 	%rd3920, 1, 0, %p990;
	add.s64 	%rd9800, %rd3919, %rd3916;
	setp.lt.u64 	%p991, %rd9800, %rd3919;
	selp.u64 	%rd3921, 1, 0, %p991;
	add.s64 	%rd3922, %rd3918, %rd3920;
	add.s64 	%rd3923, %rd3922, %rd3921;
	mul.lo.s64 	%rd3924, %rd439, %rd9784;
	mul.hi.u64 	%rd3925, %rd9784, %rd439;
	add.s64 	%rd3926, %rd3924, %rd3908;
	setp.lt.u64 	%p992, %rd3926, %rd3924;
	selp.u64 	%rd3927, 1, 0, %p992;
	add.s64 	%rd9799, %rd3926, %rd3923;
	setp.lt.u64 	%p993, %rd9799, %rd3926;
	selp.u64 	%rd3928, 1, 0, %p993;
	add.s64 	%rd3929, %rd3925, %rd3927;
	add.s64 	%rd3930, %rd3929, %rd3928;
	mul.lo.s64 	%rd3931, %rd438, %rd9784;
	mul.hi.u64 	%rd3932, %rd9784, %rd438;
	add.s64 	%rd3933, %rd3931, %rd3911;
	setp.lt.u64 	%p994, %rd3933, %rd3931;
	selp.u64 	%rd3934, 1, 0, %p994;
	add.s64 	%rd9798, %rd3933, %rd3930;
	setp.lt.u64 	%p995, %rd9798, %rd3933;
	selp.u64 	%rd3935, 1, 0, %p995;
	add.s64 	%rd3936, %rd3932, %rd3934;
	add.s64 	%rd9797, %rd3936, %rd3935;
	ld.const.u64 	%rd3937, [BN254_INV];
	mul.lo.s64 	%rd3938, %rd3937, %rd3837;
	mul.lo.s64 	%rd3939, %rd3938, %rd3828;
	mul.hi.u64 	%rd3940, %rd3938, %rd3828;
	not.b64 	%rd3941, %rd3939;
	setp.gt.u64 	%p996, %rd3837, %rd3941;
	selp.u64 	%rd3942, 1, 0, %p996;
	add.s64 	%rd3943, %rd3940, %rd3942;
	mul.lo.s64 	%rd3944, %rd3827, %rd3938;
	mul.hi.u64 	%rd3945, %rd3938, %rd3827;
	add.s64 	%rd3946, %rd3944, %rd3856;
	setp.lt.u64 	%p997, %rd3946, %rd3944;
	selp.u64 	%rd3947, 1, 0, %p997;
	add.s64 	%rd446, %rd3943, %rd3946;
	setp.lt.u64 	%p998, %rd446, %rd3943;
	selp.u64 	%rd3948, 1, 0, %p998;
	add.s64 	%rd3949, %rd3945, %rd3947;
	add.s64 	%rd3950, %rd3949, %rd3948;
	mul.lo.s64 	%rd3951, %rd3830, %rd3938;
	mul.hi.u64 	%rd3952, %rd3938, %rd3830;
	add.s64 	%rd3953, %rd3951, %rd3885;
	setp.lt.u64 	%p999, %rd3953, %rd3951;
	selp.u64 	%rd3954, 1, 0, %p999;
	add.s64 	%rd447, %rd3950, %rd3953;
	setp.lt.u64 	%p1000, %rd447, %rd3950;
	selp.u64 	%rd3955, 1, 0, %p1000;
	add.s64 	%rd3956, %rd3952, %rd3954;
	add.s64 	%rd3957, %rd3956, %rd3955;
	mul.lo.s64 	%rd3958, %rd3824, %rd3938;
	mul.hi.u64 	%rd3959, %rd3938, %rd3824;
	add.s64 	%rd3960, %rd3958, %rd3914;
	setp.lt.u64 	%p1001, %rd3960, %rd3958;
	selp.u64 	%rd3961, 1, 0, %p1001;
	add.s64 	%rd448, %rd3957, %rd3960;
	setp.lt.u64 	%p1002, %rd448, %rd3957;
	selp.u64 	%rd3962, 1, 0, %p1002;
	add.s64 	%rd3963, %rd3959, %rd3961;
	add.s64 	%rd449, %rd3963, %rd3962;
	setp.ne.s64 	%p1003, %rd449, 0;
	@%p1003 bra 	$L__BB3_205;
$L__BB3_86:
	ld.const.u64 	%rd3966, [BN254_INV];
	mul.lo.s64 	%rd3967, %rd3966, %rd446;
	ld.const.u64 	%rd3968, [BN254_P];
	mul.lo.s64 	%rd3969, %rd3967, %rd3968;
	mul.hi.u64 	%rd3970, %rd3967, %rd3968;
	not.b64 	%rd3971, %rd3969;
	setp.gt.u64 	%p1007, %rd446, %rd3971;
	selp.u64 	%rd3972, 1, 0, %p1007;
	add.s64 	%rd3973, %rd3970, %rd3972;
	ld.const.u64 	%rd3974, [BN254_P+8];
	mul.lo.s64 	%rd3975, %rd3974, %rd3967;
	mul.hi.u64 	%rd3976, %rd3967, %rd3974;
	add.s64 	%rd3977, %rd3975, %rd447;
	setp.lt.u64 	%p1008, %rd3977, %rd3975;
	selp.u64 	%rd3978, 1, 0, %p1008;
	add.s64 	%rd454, %rd3973, %rd3977;
	setp.lt.u64 	%p1009, %rd454, %rd3973;
	selp.u64 	%rd3979, 1, 0, %p1009;
	add.s64 	%rd3980, %rd3976, %rd3978;
	add.s64 	%rd3981, %rd3980, %rd3979;
	ld.const.u64 	%rd3982, [BN254_P+16];
	mul.lo.s64 	%rd3983, %rd3982, %rd3967;
	mul.hi.u64 	%rd3984, %rd3967, %rd3982;
	add.s64 	%rd3985, %rd3983, %rd448;
	setp.lt.u64 	%p1010, %rd3985, %rd3983;
	selp.u64 	%rd3986, 1, 0, %p1010;
	add.s64 	%rd455, %rd3981, %rd3985;
	setp.lt.u64 	%p1011, %rd455, %rd3981;
	selp.u64 	%rd3987, 1, 0, %p1011;
	add.s64 	%rd3988, %rd3984, %rd3986;
	add.s64 	%rd3989, %rd3988, %rd3987;
	ld.const.u64 	%rd3990, [BN254_P+24];
	mul.lo.s64 	%rd3991, %rd3990, %rd3967;
	mul.hi.u64 	%rd3992, %rd3967, %rd3990;
	add.s64 	%rd3993, %rd3991, %rd9800;
	setp.lt.u64 	%p1012, %rd3993, %rd3991;
	selp.u64 	%rd3994, 1, 0, %p1012;
	add.s64 	%rd456, %rd3989, %rd3993;
	setp.lt.u64 	%p1013, %rd456, %rd3989;
	selp.u64 	%rd3995, 1, 0, %p1013;
	add.s64 	%rd3996, %rd3992, %rd3994;
	add.s64 	%rd457, %rd3996, %rd3995;
	setp.eq.s64 	%p1014, %rd457, 0;
	@%p1014 bra 	$L__BB3_89;
	add.s64 	%rd458, %rd9799, %rd457;
	setp.ge.u64 	%p1015, %rd458, %rd9799;
	mov.u64 	%rd9799, %rd458;
	@%p1015 bra 	$L__BB3_89;
	add.s64 	%rd9798, %rd9798, 1;
	setp.eq.s64 	%p1016, %rd9798, 0;
	selp.u64 	%rd3997, 1, 0, %p1016;
	add.s64 	%rd9797, %rd9797, %rd3997;
$L__BB3_89:
	ld.const.u64 	%rd3998, [BN254_INV];
	mul.lo.s64 	%rd3999, %rd3998, %rd454;
	ld.const.u64 	%rd4000, [BN254_P];
	mul.lo.s64 	%rd4001, %rd3999, %rd4000;
	mul.hi.u64 	%rd4002, %rd3999, %rd4000;
	not.b64 	%rd4003, %rd4001;
	setp.gt.u64 	%p1017, %rd454, %rd4003;
	selp.u64 	%rd4004, 1, 0, %p1017;
	add.s64 	%rd4005, %rd4002, %rd4004;
	ld.const.u64 	%rd4006, [BN254_P+8];
	mul.lo.s64 	%rd4007, %rd4006, %rd3999;
	mul.hi.u64 	%rd4008, %rd3999, %rd4006;
	add.s64 	%rd4009, %rd4007, %rd455;
	setp.lt.u64 	%p1018, %rd4009, %rd4007;
	selp.u64 	%rd4010, 1, 0, %p1018;
	add.s64 	%rd464, %rd4005, %rd4009;
	setp.lt.u64 	%p1019, %rd464, %rd4005;
	selp.u64 	%rd4011, 1, 0, %p1019;
	add.s64 	%rd4012, %rd4008, %rd4010;
	add.s64 	%rd4013, %rd4012, %rd4011;
	ld.const.u64 	%rd4014, [BN254_P+16];
	mul.lo.s64 	%rd4015, %rd4014, %rd3999;
	mul.hi.u64 	%rd4016, %rd3999, %rd4014;
	add.s64 	%rd4017, %rd4015, %rd456;
	setp.lt.u64 	%p1020, %rd4017, %rd4015;
	selp.u64 	%rd4018, 1, 0, %p1020;
	add.s64 	%rd465, %rd4013, %rd4017;
	setp.lt.u64 	%p1021, %rd465, %rd4013;
	selp.u64 	%rd4019, 1, 0, %p1021;
	add.s64 	%rd4020, %rd4016, %rd4018;
	add.s64 	%rd4021, %rd4020, %rd4019;
	ld.const.u64 	%rd4022, [BN254_P+24];
	mul.lo.s64 	%rd4023, %rd4022, %rd3999;
	mul.hi.u64 	%rd4024, %rd3999, %rd4022;
	add.s64 	%rd4025, %rd4023, %rd9799;
	setp.lt.u64 	%p1022, %rd4025, %rd4023;
	selp.u64 	%rd4026, 1, 0, %p1022;
	add.s64 	%rd466, %rd4021, %rd4025;
	setp.lt.u64 	%p1023, %rd466, %rd4021;
	selp.u64 	%rd4027, 1, 0, %p1023;
	add.s64 	%rd4028, %rd4024, %rd4026;
	add.s64 	%rd467, %rd4028, %rd4027;
	setp.eq.s64 	%p1024, %rd467, 0;
	@%p1024 bra 	$L__BB3_91;
	add.s64 	%rd468, %rd9798, %rd467;
	setp.lt.u64 	%p1025, %rd468, %rd9798;
	selp.u64 	%rd4029, 1, 0, %p1025;
	add.s64 	%rd9797, %rd9797, %rd4029;
	mov.u64 	%rd9798, %rd468;
$L__BB3_91:
	ld.const.u64 	%rd4030, [BN254_INV];
	mul.lo.s64 	%rd4031, %rd4030, %rd464;
	ld.const.u64 	%rd4032, [BN254_P];
	mul.lo.s64 	%rd4033, %rd4031, %rd4032;
	mul.hi.u64 	%rd4034, %rd4031, %rd4032;
	not.b64 	%rd4035, %rd4033;
	setp.gt.u64 	%p1027, %rd464, %rd4035;
	selp.u64 	%rd4036, 1, 0, %p1027;
	add.s64 	%rd4037, %rd4034, %rd4036;
	ld.const.u64 	%rd4038, [BN254_P+8];
	mul.lo.s64 	%rd4039, %rd4038, %rd4031;
	mul.hi.u64 	%rd4040, %rd4031, %rd4038;
	add.s64 	%rd4041, %rd4039, %rd465;
	setp.lt.u64 	%p1028, %rd4041, %rd4039;
	selp.u64 	%rd4042, 1, 0, %p1028;
	add.s64 	%rd472, %rd4037, %rd4041;
	setp.lt.u64 	%p1029, %rd472, %rd4037;
	selp.u64 	%rd4043, 1, 0, %p1029;
	add.s64 	%rd4044, %rd4040, %rd4042;
	add.s64 	%rd4045, %rd4044, %rd4043;
	ld.const.u64 	%rd4046, [BN254_P+16];
	mul.lo.s64 	%rd4047, %rd4046, %rd4031;
	mul.hi.u64 	%rd4048, %rd4031, %rd4046;
	add.s64 	%rd4049, %rd4047, %rd466;
	setp.lt.u64 	%p1030, %rd4049, %rd4047;
	selp.u64 	%rd4050, 1, 0, %p1030;
	add.s64 	%rd473, %rd4045, %rd4049;
	setp.lt.u64 	%p1031, %rd473, %rd4045;
	selp.u64 	%rd4051, 1, 0, %p1031;
	add.s64 	%rd4052, %rd4048, %rd4050;
	add.s64 	%rd4053, %rd4052, %rd4051;
	ld.const.u64 	%rd4054, [BN254_P+24];
	mul.lo.s64 	%rd4055, %rd4054, %rd4031;
	mul.hi.u64 	%rd4056, %rd4031, %rd4054;
	add.s64 	%rd4057, %rd4055, %rd9798;
	setp.lt.u64 	%p1032, %rd4057, %rd4055;
	selp.u64 	%rd4058, 1, 0, %p1032;
	add.s64 	%rd474, %rd4053, %rd4057;
	setp.lt.u64 	%p1033, %rd474, %rd4053;
	selp.u64 	%rd4059, 1, 0, %p1033;
	add.s64 	%rd4060, %rd4056, %rd4058;
	add.s64 	%rd4061, %rd4060, %rd4059;
	add.s64 	%rd475, %rd9797, %rd4061;
	setp.lt.u64 	%p1034, %rd472, %rd4032;
	setp.lt.u64 	%p1035, %rd473, %rd4038;
	setp.eq.s64 	%p1036, %rd473, %rd4038;
	and.pred  	%p1037, %p1034, %p1036;
	or.pred  	%p1039, %p1035, %p1037;
	setp.lt.u64 	%p1040, %rd474, %rd4046;
	setp.eq.s64 	%p1041, %rd474, %rd4046;
	and.pred  	%p1042, %p1041, %p1039;
	or.pred  	%p34, %p1040, %p1042;
	setp.lt.u64 	%p1044, %rd475, %rd4054;
	mov.pred 	%p3571, 0;
	@%p1044 bra 	$L__BB3_93;
	not.pred 	%p1045, %p34;
	ld.const.u64 	%rd4062, [BN254_P+24];
	setp.ne.s64 	%p1046, %rd475, %rd4062;
	or.pred  	%p3571, %p1046, %p1045;
$L__BB3_93:
	selp.u64 	%rd4063, 1, 0, %p34;
	ld.const.u64 	%rd4064, [BN254_P+24];
	add.s64 	%rd4065, %rd4064, %rd4063;
	selp.b64 	%rd4066, %rd4065, 0, %p3571;
	sub.s64 	%rd480, %rd475, %rd4066;
	ld.const.u64 	%rd4067, [BN254_P+8];
	setp.lt.u64 	%p1047, %rd473, %rd4067;
	ld.const.u64 	%rd4068, [BN254_P];
	setp.lt.u64 	%p1048, %rd472, %rd4068;
	setp.eq.s64 	%p1049, %rd473, %rd4067;
	and.pred  	%p1050, %p1048, %p1049;
	or.pred  	%p1052, %p1047, %p1050;
	selp.u64 	%rd4069, 1, 0, %p1052;
	ld.const.u64 	%rd4070, [BN254_P+16];
	add.s64 	%rd4071, %rd4070, %rd4069;
	selp.b64 	%rd4072, %rd4071, 0, %p3571;
	sub.s64 	%rd481, %rd474, %rd4072;
	selp.u64 	%rd4073, 1, 0, %p1048;
	add.s64 	%rd4074, %rd4067, %rd4073;
	selp.b64 	%rd4075, %rd4074, 0, %p3571;
	sub.s64 	%rd482, %rd473, %rd4075;
	selp.b64 	%rd4076, %rd4068, 0, %p3571;
	sub.s64 	%rd483, %rd472, %rd4076;
	sub.s64 	%rd9809, %rd386, %rd303;
	setp.lt.u64 	%p1053, %rd386, %rd303;
	selp.s64 	%rd4077, -1, 0, %p1053;
	add.s64 	%rd4078, %rd385, %rd4077;
	sub.s64 	%rd9808, %rd4078, %rd302;
	setp.lt.u64 	%p1054, %rd385, %rd302;
	setp.eq.s64 	%p1055, %rd385, %rd302;
	and.pred  	%p1056, %p1053, %p1055;
	or.pred  	%p1057, %p1054, %p1056;
	selp.s64 	%rd4079, -1, 0, %p1057;
	sub.s64 	%rd4080, %rd384, %rd301;
	add.s64 	%rd9807, %rd4080, %rd4079;
	setp.lt.u64 	%p1058, %rd384, %rd301;
	setp.eq.s64 	%p1059, %rd384, %rd301;
	and.pred  	%p1060, %p1057, %p1059;
	or.pred  	%p1061, %p1058, %p1060;
	not.pred 	%p1062, %p1061;
	selp.s64 	%rd4081, -1, 0, %p1061;
	sub.s64 	%rd4082, %rd383, %rd300;
	add.s64 	%rd9806, %rd4082, %rd4081;
	setp.ge.u64 	%p1063, %rd383, %rd300;
	setp.ne.s64 	%p1064, %rd383, %rd300;
	or.pred  	%p1065, %p1064, %p1062;
	and.pred  	%p1066, %p1063, %p1065;
	@%p1066 bra 	$L__BB3_95;
	ld.const.u64 	%rd4083, [BN254_P];
	add.s64 	%rd9809, %rd4083, %rd9809;
	setp.lt.u64 	%p1067, %rd9809, %rd4083;
	selp.u64 	%rd4084, 1, 0, %p1067;
	ld.const.u64 	%rd4085, [BN254_P+8];
	add.s64 	%rd4086, %rd4085, %rd9808;
	add.s64 	%rd489, %rd4086, %rd4084;
	setp.lt.u64 	%p1068, %rd489, %rd9808;
	setp.eq.s64 	%p1069, %rd489, %rd9808;
	and.pred  	%p1070, %p1067, %p1069;
	or.pred  	%p1072, %p1068, %p1070;
	selp.u64 	%rd4087, 1, 0, %p1072;
	ld.const.u64 	%rd4088, [BN254_P+16];
	add.s64 	%rd4089, %rd4088, %rd9807;
	add.s64 	%rd490, %rd4089, %rd4087;
	setp.lt.u64 	%p1073, %rd490, %rd9807;
	setp.eq.s64 	%p1074, %rd490, %rd9807;
	and.pred  	%p1075, %p1072, %p1074;
	or.pred  	%p1077, %p1073, %p1075;
	selp.u64 	%rd4090, 1, 0, %p1077;
	ld.const.u64 	%rd4091, [BN254_P+24];
	add.s64 	%rd4092, %rd4091, %rd9806;
	add.s64 	%rd9806, %rd4092, %rd4090;
	mov.u64 	%rd9807, %rd490;
	mov.u64 	%rd9808, %rd489;
$L__BB3_95:
	shl.b64 	%rd496, %rd9809, 1;
	setp.lt.s64 	%p1079, %rd9809, 0;
	mov.b64 	{%r41, %r42}, %rd9808;
	mov.b64 	{%r43, %r44}, %rd9809;
	shf.l.wrap.b32 	%r45, %r44, %r41, 1;
	shf.l.wrap.b32 	%r46, %r41, %r42, 1;
	mov.b64 	%rd497, {%r45, %r46};
	setp.lt.u64 	%p1080, %rd497, %rd9808;
	setp.eq.s64 	%p1081, %rd497, %rd9808;
	and.pred  	%p1082, %p1079, %p1081;
	or.pred  	%p1083, %p1080, %p1082;
	selp.u64 	%rd4093, 1, 0, %p1083;
	shl.b64 	%rd4094, %rd9807, 1;
	or.b64  	%rd498, %rd4094, %rd4093;
	setp.lt.u64 	%p1084, %rd498, %rd9807;
	setp.eq.s64 	%p1085, %rd498, %rd9807;
	and.pred  	%p1086, %p1083, %p1085;
	or.pred  	%p37, %p1084, %p1086;
	selp.u64 	%rd4095, 1, 0, %p37;
	shl.b64 	%rd4096, %rd9806, 1;
	or.b64  	%rd499, %rd4096, %rd4095;
	setp.lt.u64 	%p1087, %rd499, %rd9806;
	mov.pred 	%p3572, -1;
	@%p1087 bra 	$L__BB3_97;
	setp.eq.s64 	%p1088, %rd499, %rd9806;
	and.pred  	%p3572, %p37, %p1088;
$L__BB3_97:
	ld.const.u64 	%rd4097, [BN254_P];
	setp.lt.u64 	%p1090, %rd496, %rd4097;
	ld.const.u64 	%rd4098, [BN254_P+8];
	setp.lt.u64 	%p1091, %rd497, %rd4098;
	setp.eq.s64 	%p1092, %rd497, %rd4098;
	and.pred  	%p1093, %p1090, %p1092;
	or.pred  	%p1095, %p1091, %p1093;
	ld.const.u64 	%rd4099, [BN254_P+16];
	setp.lt.u64 	%p1096, %rd498, %rd4099;
	setp.eq.s64 	%p1097, %rd498, %rd4099;
	and.pred  	%p1098, %p1097, %p1095;
	or.pred  	%p40, %p1096, %p1098;
	ld.const.u64 	%rd4100, [BN254_P+24];
	setp.lt.u64 	%p1100, %rd499, %rd4100;
	mov.pred 	%p3573, 0;
	@%p1100 bra 	$L__BB3_99;
	not.pred 	%p1101, %p40;
	ld.const.u64 	%rd4101, [BN254_P+24];
	setp.ne.s64 	%p1102, %rd499, %rd4101;
	or.pred  	%p3573, %p1102, %p1101;
$L__BB3_99:
	or.pred  	%p1103, %p3572, %p3573;
	selp.u64 	%rd4102, 1, 0, %p40;
	ld.const.u64 	%rd4103, [BN254_P+24];
	add.s64 	%rd4104, %rd4103, %rd4102;
	selp.b64 	%rd4105, %rd4104, 0, %p1103;
	sub.s64 	%rd500, %rd499, %rd4105;
	ld.const.u64 	%rd4106, [BN254_P+8];
	setp.lt.u64 	%p1104, %rd497, %rd4106;
	ld.const.u64 	%rd4107, [BN254_P];
	setp.lt.u64 	%p1105, %rd496, %rd4107;
	setp.eq.s64 	%p1106, %rd497, %rd4106;
	and.pred  	%p1107, %p1105, %p1106;
	or.pred  	%p1109, %p1104, %p1107;
	selp.u64 	%rd4108, 1, 0, %p1109;
	ld.const.u64 	%rd4109, [BN254_P+16];
	add.s64 	%rd4110, %rd4109, %rd4108;
	selp.b64 	%rd4111, %rd4110, 0, %p1103;
	sub.s64 	%rd501, %rd498, %rd4111;
	selp.u64 	%rd4112, 1, 0, %p1105;
	add.s64 	%rd4113, %rd4106, %rd4112;
	selp.b64 	%rd4114, %rd4113, 0, %p1103;
	sub.s64 	%rd502, %rd497, %rd4114;
	selp.b64 	%rd4115, %rd4107, 0, %p1103;
	sub.s64 	%rd503, %rd496, %rd4115;
	mul.lo.s64 	%rd4116, %rd441, %rd175;
	mul.hi.u64 	%rd4117, %rd175, %rd441;
	mul.lo.s64 	%rd4118, %rd440, %rd175;
	mul.hi.u64 	%rd4119, %rd175, %rd440;
	add.s64 	%rd4120, %rd4118, %rd4117;
	setp.lt.u64 	%p1110, %rd4120, %rd4118;
	selp.u64 	%rd4121, 1, 0, %p1110;
	add.s64 	%rd4122, %rd4119, %rd4121;
	mul.lo.s64 	%rd4123, %rd439, %rd175;
	mul.hi.u64 	%rd4124, %rd175, %rd439;
	add.s64 	%rd4125, %rd4123, %rd4122;
	setp.lt.u64 	%p1111, %rd4125, %rd4123;
	selp.u64 	%rd4126, 1, 0, %p1111;
	add.s64 	%rd4127, %rd4124, %rd4126;
	mul.lo.s64 	%rd4128, %rd438, %rd175;
	mul.hi.u64 	%rd4129, %rd175, %rd438;
	add.s64 	%rd4130, %rd4128, %rd4127;
	setp.lt.u64 	%p1112, %rd4130, %rd4128;
	selp.u64 	%rd4131, 1, 0, %p1112;
	add.s64 	%rd4132, %rd4129, %rd4131;
	mul.lo.s64 	%rd4133, %rd441, %rd174;
	mul.hi.u64 	%rd4134, %rd174, %rd441;
	add.s64 	%rd4135, %rd4133, %rd4120;
	setp.lt.u64 	%p1113, %rd4135, %rd4133;
	selp.u64 	%rd4136, 1, 0, %p1113;
	add.s64 	%rd4137, %rd4134, %rd4136;
	mul.lo.s64 	%rd4138, %rd440, %rd174;
	mul.hi.u64 	%rd4139, %rd174, %rd440;
	add.s64 	%rd4140, %rd4138, %rd4125;
	setp.lt.u64 	%p1114, %rd4140, %rd4138;
	selp.u64 	%rd4141, 1, 0, %p1114;
	add.s64 	%rd4142, %rd4140, %rd4137;
	setp.lt.u64 	%p1115, %rd4142, %rd4140;
	selp.u64 	%rd4143, 1, 0, %p1115;
	add.s64 	%rd4144, %rd4139, %rd4141;
	add.s64 	%rd4145, %rd4144, %rd4143;
	mul.lo.s64 	%rd4146, %rd439, %rd174;
	mul.hi.u64 	%rd4147, %rd174, %rd439;
	add.s64 	%rd4148, %rd4146, %rd4130;
	setp.lt.u64 	%p1116, %rd4148, %rd4146;
	selp.u64 	%rd4149, 1, 0, %p1116;
	add.s64 	%rd4150, %rd4148, %rd4145;
	setp.lt.u64 	%p1117, %rd4150, %rd4148;
	selp.u64 	%rd4151, 1, 0, %p1117;
	add.s64 	%rd4152, %rd4147, %rd4149;
	add.s64 	%rd4153, %rd4152, %rd4151;
	mul.lo.s64 	%rd4154, %rd438, %rd174;
	mul.hi.u64 	%rd4155, %rd174, %rd438;
	add.s64 	%rd4156, %rd4154, %rd4132;
	setp.lt.u64 	%p1118, %rd4156, %rd4154;
	selp.u64 	%rd4157, 1, 0, %p1118;
	add.s64 	%rd4158, %rd4156, %rd4153;
	setp.lt.u64 	%p1119, %rd4158, %rd4156;
	selp.u64 	%rd4159, 1, 0, %p1119;
	add.s64 	%rd4160, %rd4155, %rd4157;
	add.s64 	%rd4161, %rd4160, %rd4159;
	mul.lo.s64 	%rd4162, %rd441, %rd173;
	mul.hi.u64 	%rd4163, %rd173, %rd441;
	add.s64 	%rd4164, %rd4162, %rd4142;
	setp.lt.u64 	%p1120, %rd4164, %rd4162;
	selp.u64 	%rd4165, 1, 0, %p1120;
	add.s64 	%rd4166, %rd4163, %rd4165;
	mul.lo.s64 	%rd4167, %rd440, %rd173;
	mul.hi.u64 	%rd4168, %rd173, %rd440;
	add.s64 	%rd4169, %rd4167, %rd4150;
	setp.lt.u64 	%p1121, %rd4169, %rd4167;
	selp.u64 	%rd4170, 1, 0, %p1121;
	add.s64 	%rd4171, %rd4169, %rd4166;
	setp.lt.u64 	%p1122, %rd4171, %rd4169;
	selp.u64 	%rd4172, 1, 0, %p1122;
	add.s64 	%rd4173, %rd4168, %rd4170;
	add.s64 	%rd4174, %rd4173, %rd4172;
	mul.lo.s64 	%rd4175, %rd439, %rd173;
	mul.hi.u64 	%rd4176, %rd173, %rd439;
	add.s64 	%rd4177, %rd4175, %rd4158;
	setp.lt.u64 	%p1123, %rd4177, %rd4175;
	selp.u64 	%rd4178, 1, 0, %p1123;
	add.s64 	%rd4179, %rd4177, %rd4174;
	setp.lt.u64 	%p1124, %rd4179, %rd4177;
	selp.u64 	%rd4180, 1, 0, %p1124;
	add.s64 	%rd4181, %rd4176, %rd4178;
	add.s64 	%rd4182, %rd4181, %rd4180;
	mul.lo.s64 	%rd4183, %rd438, %rd173;
	mul.hi.u64 	%rd4184, %rd173, %rd438;
	add.s64 	%rd4185, %rd4183, %rd4161;
	setp.lt.u64 	%p1125, %rd4185, %rd4183;
	selp.u64 	%rd4186, 1, 0, %p1125;
	add.s64 	%rd4187, %rd4185, %rd4182;
	setp.lt.u64 	%p1126, %rd4187, %rd4185;
	selp.u64 	%rd4188, 1, 0, %p1126;
	add.s64 	%rd4189, %rd4184, %rd4186;
	add.s64 	%rd4190, %rd4189, %rd4188;
	mul.lo.s64 	%rd4191, %rd441, %rd172;
	mul.hi.u64 	%rd4192, %rd172, %rd441;
	add.s64 	%rd4193, %rd4191, %rd4171;
	setp.lt.u64 	%p1127, %rd4193, %rd4191;
	selp.u64 	%rd4194, 1, 0, %p1127;
	add.s64 	%rd4195, %rd4192, %rd4194;
	mul.lo.s64 	%rd4196, %rd440, %rd172;
	mul.hi.u64 	%rd4197, %rd172, %rd440;
	add.s64 	%rd4198, %rd4196, %rd4179;
	setp.lt.u64 	%p1128, %rd4198, %rd4196;
	selp.u64 	%rd4199, 1, 0, %p1128;
	add.s64 	%rd9813, %rd4198, %rd4195;
	setp.lt.u64 	%p1129, %rd9813, %rd4198;
	selp.u64 	%rd4200, 1, 0, %p1129;
	add.s64 	%rd4201, %rd4197, %rd4199;
	add.s64 	%rd4202, %rd4201, %rd4200;
	mul.lo.s64 	%rd4203, %rd439, %rd172;
	mul.hi.u64 	%rd4204, %rd172, %rd439;
	add.s64 	%rd4205, %rd4203, %rd4187;
	setp.lt.u64 	%p1130, %rd4205, %rd4203;
	selp.u64 	%rd4206, 1, 0, %p1130;
	add.s64 	%rd9812, %rd4205, %rd4202;
	setp.lt.u64 	%p1131, %rd9812, %rd4205;
	selp.u64 	%rd4207, 1, 0, %p1131;
	add.s64 	%rd4208, %rd4204, %rd4206;
	add.s64 	%rd4209, %rd4208, %rd4207;
	mul.lo.s64 	%rd4210, %rd438, %rd172;
	mul.hi.u64 	%rd4211, %rd172, %rd438;
	add.s64 	%rd4212, %rd4210, %rd4190;
	setp.lt.u64 	%p1132, %rd4212, %rd4210;
	selp.u64 	%rd4213, 1, 0, %p1132;
	add.s64 	%rd9811, %rd4212, %rd4209;
	setp.lt.u64 	%p1133, %rd9811, %rd4212;
	selp.u64 	%rd4214, 1, 0, %p1133;
	add.s64 	%rd4215, %rd4211, %rd4213;
	add.s64 	%rd9810, %rd4215, %rd4214;
	ld.const.u64 	%rd4216, [BN254_INV];
	mul.lo.s64 	%rd4217, %rd4216, %rd4116;
	mul.lo.s64 	%rd4218, %rd4217, %rd4107;
	mul.hi.u64 	%rd4219, %rd4217, %rd4107;
	not.b64 	%rd4220, %rd4218;
	setp.gt.u64 	%p1134, %rd4116, %rd4220;
	selp.u64 	%rd4221, 1, 0, %p1134;
	add.s64 	%rd4222, %rd4219, %rd4221;
	mul.lo.s64 	%rd4223, %rd4106, %rd4217;
	mul.hi.u64 	%rd4224, %rd4217, %rd4106;
	add.s64 	%rd4225, %rd4223, %rd4135;
	setp.lt.u64 	%p1135, %rd4225, %rd4223;
	selp.u64 	%rd4226, 1, 0, %p1135;
	add.s64 	%rd508, %rd4222, %rd4225;
	setp.lt.u64 	%p1136, %rd508, %rd4222;
	selp.u64 	%rd4227, 1, 0, %p1136;
	add.s64 	%rd4228, %rd4224, %rd4226;
	add.s64 	%rd4229, %rd4228, %rd4227;
	mul.lo.s64 	%rd4230, %rd4109, %rd4217;
	mul.hi.u64 	%rd4231, %rd4217, %rd4109;
	add.s64 	%rd4232, %rd4230, %rd4164;
	setp.lt.u64 	%p1137, %rd4232, %rd4230;
	selp.u64 	%rd4233, 1, 0, %p1137;
	add.s64 	%rd509, %rd4229, %rd4232;
	setp.lt.u64 	%p1138, %rd509, %rd4229;
	selp.u64 	%rd4234, 1, 0, %p1138;
	add.s64 	%rd4235, %rd4231, %rd4233;
	add.s64 	%rd4236, %rd4235, %rd4234;
	mul.lo.s64 	%rd4237, %rd4103, %rd4217;
	mul.hi.u64 	%rd4238, %rd4217, %rd4103;
	add.s64 	%rd4239, %rd4237, %rd4193;
	setp.lt.u64 	%p1139, %rd4239, %rd4237;
	selp.u64 	%rd4240, 1, 0, %p1139;
	add.s64 	%rd510, %rd4236, %rd4239;
	setp.lt.u64 	%p1140, %rd510, %rd4236;
	selp.u64 	%rd4241, 1, 0, %p1140;
	add.s64 	%rd4242, %rd4238, %rd4240;
	add.s64 	%rd511, %rd4242, %rd4241;
	setp.ne.s64 	%p1141, %rd511, 0;
	@%p1141 bra 	$L__BB3_208;
$L__BB3_100:
	ld.const.u64 	%rd4245, [BN254_INV];
	mul.lo.s64 	%rd4246, %rd4245, %rd508;
	ld.const.u64 	%rd4247, [BN254_P];
	mul.lo.s64 	%rd4248, %rd4246, %rd4247;
	mul.hi.u64 	%rd4249, %rd4246, %rd4247;
	not.b64 	%rd4250, %rd4248;
	setp.gt.u64 	%p1145, %rd508, %rd4250;
	selp.u64 	%rd4251, 1, 0, %p1145;
	add.s64 	%rd4252, %rd4249, %rd4251;
	ld.const.u64 	%rd4253, [BN254_P+8];
	mul.lo.s64 	%rd4254, %rd4253, %rd4246;
	mul.hi.u64 	%rd4255, %rd4246, %rd4253;
	add.s64 	%rd4256, %rd4254, %rd509;
	setp.lt.u64 	%p1146, %rd4256, %rd4254;
	selp.u64 	%rd4257, 1, 0, %p1146;
	add.s64 	%rd516, %rd4252, %rd4256;
	setp.lt.u64 	%p1147, %rd516, %rd4252;
	selp.u64 	%rd4258, 1, 0, %p1147;
	add.s64 	%rd4259, %rd4255, %rd4257;
	add.s64 	%rd4260, %rd4259, %rd4258;
	ld.const.u64 	%rd4261, [BN254_P+16];
	mul.lo.s64 	%rd4262, %rd4261, %rd4246;
	mul.hi.u64 	%rd4263, %rd4246, %rd4261;
	add.s64 	%rd4264, %rd4262, %rd510;
	setp.lt.u64 	%p1148, %rd4264, %rd4262;
	selp.u64 	%rd4265, 1, 0, %p1148;
	add.s64 	%rd517, %rd4260, %rd4264;
	setp.lt.u64 	%p1149, %rd517, %rd4260;
	selp.u64 	%rd4266, 1, 0, %p1149;
	add.s64 	%rd4267, %rd4263, %rd4265;
	add.s64 	%rd4268, %rd4267, %rd4266;
	ld.const.u64 	%rd4269, [BN254_P+24];
	mul.lo.s64 	%rd4270, %rd4269, %rd4246;
	mul.hi.u64 	%rd4271, %rd4246, %rd4269;
	add.s64 	%rd4272, %rd4270, %rd9813;
	setp.lt.u64 	%p1150, %rd4272, %rd4270;
	selp.u64 	%rd4273, 1, 0, %p1150;
	add.s64 	%rd518, %rd4268, %rd4272;
	setp.lt.u64 	%p1151, %rd518, %rd4268;
	selp.u64 	%rd4274, 1, 0, %p1151;
	add.s64 	%rd4275, %rd4271, %rd4273;
	add.s64 	%rd519, %rd4275, %rd4274;
	setp.eq.s64 	%p1152, %rd519, 0;
	@%p1152 bra 	$L__BB3_103;
	add.s64 	%rd520, %rd9812, %rd519;
	setp.ge.u64 	%p1153, %rd520, %rd9812;
	mov.u64 	%rd9812, %rd520;
	@%p1153 bra 	$L__BB3_103;
	add.s64 	%rd9811, %rd9811, 1;
	setp.eq.s64 	%p1154, %rd9811, 0;
	selp.u64 	%rd4276, 1, 0, %p1154;
	add.s64 	%rd9810, %rd9810, %rd4276;
$L__BB3_103:
	ld.const.u64 	%rd4277, [BN254_INV];
	mul.lo.s64 	%rd4278, %rd4277, %rd516;
	ld.const.u64 	%rd4279, [BN254_P];
	mul.lo.s64 	%rd4280, %rd4278, %rd4279;
	mul.hi.u64 	%rd4281, %rd4278, %rd4279;
	not.b64 	%rd4282, %rd4280;
	setp.gt.u64 	%p1155, %rd516, %rd4282;
	selp.u64 	%rd4283, 1, 0, %p1155;
	add.s64 	%rd4284, %rd4281, %rd4283;
	ld.const.u64 	%rd4285, [BN254_P+8];
	mul.lo.s64 	%rd4286, %rd4285, %rd4278;
	mul.hi.u64 	%rd4287, %rd4278, %rd4285;
	add.s64 	%rd4288, %rd4286, %rd517;
	setp.lt.u64 	%p1156, %rd4288, %rd4286;
	selp.u64 	%rd4289, 1, 0, %p1156;
	add.s64 	%rd526, %rd4284, %rd4288;
	setp.lt.u64 	%p1157, %rd526, %rd4284;
	selp.u64 	%rd4290, 1, 0, %p1157;
	add.s64 	%rd4291, %rd4287, %rd4289;
	add.s64 	%rd4292, %rd4291, %rd4290;
	ld.const.u64 	%rd4293, [BN254_P+16];
	mul.lo.s64 	%rd4294, %rd4293, %rd4278;
	mul.hi.u64 	%rd4295, %rd4278, %rd4293;
	add.s64 	%rd4296, %rd4294, %rd518;
	setp.lt.u64 	%p1158, %rd4296, %rd4294;
	selp.u64 	%rd4297, 1, 0, %p1158;
	add.s64 	%rd527, %rd4292, %rd4296;
	setp.lt.u64 	%p1159, %rd527, %rd4292;
	selp.u64 	%rd4298, 1, 0, %p1159;
	add.s64 	%rd4299, %rd4295, %rd4297;
	add.s64 	%rd4300, %rd4299, %rd4298;
	ld.const.u64 	%rd4301, [BN254_P+24];
	mul.lo.s64 	%rd4302, %rd4301, %rd4278;
	mul.hi.u64 	%rd4303, %rd4278, %rd4301;
	add.s64 	%rd4304, %rd4302, %rd9812;
	setp.lt.u64 	%p1160, %rd4304, %rd4302;
	selp.u64 	%rd4305, 1, 0, %p1160;
	add.s64 	%rd528, %rd4300, %rd4304;
	setp.lt.u64 	%p1161, %rd528, %rd4300;
	selp.u64 	%rd4306, 1, 0, %p1161;
	add.s64 	%rd4307, %rd4303, %rd4305;
	add.s64 	%rd529, %rd4307, %rd4306;
	setp.eq.s64 	%p1162, %rd529, 0;
	@%p1162 bra 	$L__BB3_105;
	add.s64 	%rd530, %rd9811, %rd529;
	setp.lt.u64 	%p1163, %rd530, %rd9811;
	selp.u64 	%rd4308, 1, 0, %p1163;
	add.s64 	%rd9810, %rd9810, %rd4308;
	mov.u64 	%rd9811, %rd530;
$L__BB3_105:
	ld.const.u64 	%rd4309, [BN254_INV];
	mul.lo.s64 	%rd4310, %rd4309, %rd526;
	ld.const.u64 	%rd4311, [BN254_P];
	mul.lo.s64 	%rd4312, %rd4310, %rd4311;
	mul.hi.u64 	%rd4313, %rd4310, %rd4311;
	not.b64 	%rd4314, %rd4312;
	setp.gt.u64 	%p1165, %rd526, %rd4314;
	selp.u64 	%rd4315, 1, 0, %p1165;
	add.s64 	%rd4316, %rd4313, %rd4315;
	ld.const.u64 	%rd4317, [BN254_P+8];
	mul.lo.s64 	%rd4318, %rd4317, %rd4310;
	mul.hi.u64 	%rd4319, %rd4310, %rd4317;
	add.s64 	%rd4320, %rd4318, %rd527;
	setp.lt.u64 	%p1166, %rd4320, %rd4318;
	selp.u64 	%rd4321, 1, 0, %p1166;
	add.s64 	%rd534, %rd4316, %rd4320;
	setp.lt.u64 	%p1167, %rd534, %rd4316;
	selp.u64 	%rd4322, 1, 0, %p1167;
	add.s64 	%rd4323, %rd4319, %rd4321;
	add.s64 	%rd4324, %rd4323, %rd4322;
	ld.const.u64 	%rd4325, [BN254_P+16];
	mul.lo.s64 	%rd4326, %rd4325, %rd4310;
	mul.hi.u64 	%rd4327, %rd4310, %rd4325;
	add.s64 	%rd4328, %rd4326, %rd528;
	setp.lt.u64 	%p1168, %rd4328, %rd4326;
	selp.u64 	%rd4329, 1, 0, %p1168;
	add.s64 	%rd535, %rd4324, %rd4328;
	setp.lt.u64 	%p1169, %rd535, %rd4324;
	selp.u64 	%rd4330, 1, 0, %p1169;
	add.s64 	%rd4331, %rd4327, %rd4329;
	add.s64 	%rd4332, %rd4331, %rd4330;
	ld.const.u64 	%rd4333, [BN254_P+24];
	mul.lo.s64 	%rd4334, %rd4333, %rd4310;
	mul.hi.u64 	%rd4335, %rd4310, %rd4333;
	add.s64 	%rd4336, %rd4334, %rd9811;
	setp.lt.u64 	%p1170, %rd4336, %rd4334;
	selp.u64 	%rd4337, 1, 0, %p1170;
	add.s64 	%rd536, %rd4332, %rd4336;
	setp.lt.u64 	%p1171, %rd536, %rd4332;
	selp.u64 	%rd4338, 1, 0, %p1171;
	add.s64 	%rd4339, %rd4335, %rd4337;
	add.s64 	%rd4340, %rd4339, %rd4338;
	add.s64 	%rd537, %rd9810, %rd4340;
	setp.lt.u64 	%p1172, %rd534, %rd4311;
	setp.lt.u64 	%p1173, %rd535, %rd4317;
	setp.eq.s64 	%p1174, %rd535, %rd4317;
	and.pred  	%p1175, %p1172, %p1174;
	or.pred  	%p1177, %p1173, %p1175;
	setp.lt.u64 	%p1178, %rd536, %rd4325;
	setp.eq.s64 	%p1179, %rd536, %rd4325;
	and.pred  	%p1180, %p1179, %p1177;
	or.pred  	%p43, %p1178, %p1180;
	setp.lt.u64 	%p1182, %rd537, %rd4333;
	mov.pred 	%p3574, 0;
	@%p1182 bra 	$L__BB3_107;
	not.pred 	%p1183, %p43;
	setp.ne.s64 	%p1184, %rd537, %rd4333;
	or.pred  	%p3574, %p1184, %p1183;
$L__BB3_107:
	selp.u64 	%rd4342, 1, 0, %p43;
	ld.const.u64 	%rd4343, [BN254_P+24];
	add.s64 	%rd4344, %rd4343, %rd4342;
	selp.b64 	%rd4345, %rd4344, 0, %p3574;
	sub.s64 	%rd542, %rd537, %rd4345;
	ld.const.u64 	%rd4346, [BN254_P+8];
	setp.lt.u64 	%p1185, %rd535, %rd4346;
	ld.const.u64 	%rd4347, [BN254_P];
	setp.lt.u64 	%p1186, %rd534, %rd4347;
	setp.eq.s64 	%p1187, %rd535, %rd4346;
	and.pred  	%p1188, %p1186, %p1187;
	or.pred  	%p1190, %p1185, %p1188;
	selp.u64 	%rd4348, 1, 0, %p1190;
	ld.const.u64 	%rd4349, [BN254_P+16];
	add.s64 	%rd4350, %rd4349, %rd4348;
	selp.b64 	%rd4351, %rd4350, 0, %p3574;
	sub.s64 	%rd543, %rd536, %rd4351;
	selp.u64 	%rd4352, 1, 0, %p1186;
	add.s64 	%rd4353, %rd4346, %rd4352;
	selp.b64 	%rd4354, %rd4353, 0, %p3574;
	sub.s64 	%rd544, %rd535, %rd4354;
	selp.b64 	%rd4355, %rd4347, 0, %p3574;
	sub.s64 	%rd545, %rd534, %rd4355;
	mul.lo.s64 	%rd4356, %rd503, %rd503;
	mul.hi.u64 	%rd4357, %rd503, %rd503;
	mul.lo.s64 	%rd4358, %rd502, %rd503;
	mul.hi.u64 	%rd4359, %rd503, %rd502;
	add.s64 	%rd4360, %rd4358, %rd4357;
	setp.lt.u64 	%p1191, %rd4360, %rd4358;
	selp.u64 	%rd4361, 1, 0, %p1191;
	add.s64 	%rd4362, %rd4359, %rd4361;
	mul.lo.s64 	%rd4363, %rd501, %rd503;
	mul.hi.u64 	%rd4364, %rd503, %rd501;
	add.s64 	%rd4365, %rd4363, %rd4362;
	setp.lt.u64 	%p1192, %rd4365, %rd4363;
	selp.u64 	%rd4366, 1, 0, %p1192;
	add.s64 	%rd4367, %rd4364, %rd4366;
	mul.lo.s64 	%rd4368, %rd500, %rd503;
	mul.hi.u64 	%rd4369, %rd503, %rd500;
	add.s64 	%rd4370, %rd4368, %rd4367;
	setp.lt.u64 	%p1193, %rd4370, %rd4368;
	selp.u64 	%rd4371, 1, 0, %p1193;
	add.s64 	%rd4372, %rd4369, %rd4371;
	mul.hi.u64 	%rd4373, %rd502, %rd503;
	add.s64 	%rd4374, %rd4358, %rd4360;
	setp.lt.u64 	%p1194, %rd4374, %rd4358;
	selp.u64 	%rd4375, 1, 0, %p1194;
	add.s64 	%rd4376, %rd4373, %rd4375;
	mul.lo.s64 	%rd4377, %rd502, %rd502;
	mul.hi.u64 	%rd4378, %rd502, %rd502;
	add.s64 	%rd4379, %rd4377, %rd4365;
	setp.lt.u64 	%p1195, %rd4379, %rd4377;
	selp.u64 	%rd4380, 1, 0, %p1195;
	add.s64 	%rd4381, %rd4379, %rd4376;
	setp.lt.u64 	%p1196, %rd4381, %rd4379;
	selp.u64 	%rd4382, 1, 0, %p1196;
	add.s64 	%rd4383, %rd4378, %rd4380;
	add.s64 	%rd4384, %rd4383, %rd4382;
	mul.lo.s64 	%rd4385, %rd501, %rd502;
	mul.hi.u64 	%rd4386, %rd502, %rd501;
	add.s64 	%rd4387, %rd4385, %rd4370;
	setp.lt.u64 	%p1197, %rd4387, %rd4385;
	selp.u64 	%rd4388, 1, 0, %p1197;
	add.s64 	%rd4389, %rd4387, %rd4384;
	setp.lt.u64 	%p1198, %rd4389, %rd4387;
	selp.u64 	%rd4390, 1, 0, %p1198;
	add.s64 	%rd4391, %rd4386, %rd4388;
	add.s64 	%rd4392, %rd4391, %rd4390;
	mul.lo.s64 	%rd4393, %rd500, %rd502;
	mul.hi.u64 	%rd4394, %rd502, %rd500;
	add.s64 	%rd4395, %rd4393, %rd4372;
	setp.lt.u64 	%p1199, %rd4395, %rd4393;
	selp.u64 	%rd4396, 1, 0, %p1199;
	add.s64 	%rd4397, %rd4395, %rd4392;
	setp.lt.u64 	%p1200, %rd4397, %rd4395;
	selp.u64 	%rd4398, 1, 0, %p1200;
	add.s64 	%rd4399, %rd4394, %rd4396;
	add.s64 	%rd4400, %rd4399, %rd4398;
	mul.hi.u64 	%rd4401, %rd501, %rd503;
	add.s64 	%rd4402, %rd4363, %rd4381;
	setp.lt.u64 	%p1201, %rd4402, %rd4363;
	selp.u64 	%rd4403, 1, 0, %p1201;
	add.s64 	%rd4404, %rd4401, %rd4403;
	mul.hi.u64 	%rd4405, %rd501, %rd502;
	add.s64 	%rd4406, %rd4385, %rd4389;
	setp.lt.u64 	%p1202, %rd4406, %rd4385;
	selp.u64 	%rd4407, 1, 0, %p1202;
	add.s64 	%rd4408, %rd4406, %rd4404;
	setp.lt.u64 	%p1203, %rd4408, %rd4406;
	selp.u64 	%rd4409, 1, 0, %p1203;
	add.s64 	%rd4410, %rd4405, %rd4407;
	add.s64 	%rd4411, %rd4410, %rd4409;
	mul.lo.s64 	%rd4412, %rd501, %rd501;
	mul.hi.u64 	%rd4413, %rd501, %rd501;
	add.s64 	%rd4414, %rd4412, %rd4397;
	setp.lt.u64 	%p1204, %rd4414, %rd4412;
	selp.u64 	%rd4415, 1, 0, %p1204;
	add.s64 	%rd4416, %rd4414, %rd4411;
	setp.lt.u64 	%p1205, %rd4416, %rd4414;
	selp.u64 	%rd4417, 1, 0, %p1205;
	add.s64 	%rd4418, %rd4413, %rd4415;
	add.s64 	%rd4419, %rd4418, %rd4417;
	mul.lo.s64 	%rd4420, %rd500, %rd501;
	mul.hi.u64 	%rd4421, %rd501, %rd500;
	add.s64 	%rd4422, %rd4420, %rd4400;
	setp.lt.u64 	%p1206, %rd4422, %rd4420;
	selp.u64 	%rd4423, 1, 0, %p1206;
	add.s64 	%rd4424, %rd4422, %rd4419;
	setp.lt.u64 	%p1207, %rd4424, %rd4422;
	selp.u64 	%rd4425, 1, 0, %p1207;
	add.s64 	%rd4426, %rd4421, %rd4423;
	add.s64 	%rd4427, %rd4426, %rd4425;
	mul.hi.u64 	%rd4428, %rd500, %rd503;
	add.s64 	%rd4429, %rd4368, %rd4408;
	setp.lt.u64 	%p1208, %rd4429, %rd4368;
	selp.u64 	%rd4430, 1, 0, %p1208;
	add.s64 	%rd4431, %rd4428, %rd4430;
	mul.hi.u64 	%rd4432, %rd500, %rd502;
	add.s64 	%rd4433, %rd4393, %rd4416;
	setp.lt.u64 	%p1209, %rd4433, %rd4393;
	selp.u64 	%rd4434, 1, 0, %p1209;
	add.s64 	%rd9822, %rd4433, %rd4431;
	setp.lt.u64 	%p1210, %rd9822, %rd4433;
	selp.u64 	%rd4435, 1, 0, %p1210;
	add.s64 	%rd4436, %rd4432, %rd4434;
	add.s64 	%rd4437, %rd4436, %rd4435;
	mul.hi.u64 	%rd4438, %rd500, %rd501;
	add.s64 	%rd4439, %rd4420, %rd4424;
	setp.lt.u64 	%p1211, %rd4439, %rd4420;
	selp.u64 	%rd4440, 1, 0, %p1211;
	add.s64 	%rd9821, %rd4439, %rd4437;
	setp.lt.u64 	%p1212, %rd9821, %rd4439;
	selp.u64 	%rd4441, 1, 0, %p1212;
	add.s64 	%rd4442, %rd4438, %rd4440;
	add.s64 	%rd4443, %rd4442, %rd4441;
	mul.lo.s64 	%rd4444, %rd500, %rd500;
	mul.hi.u64 	%rd4445, %rd500, %rd500;
	add.s64 	%rd4446, %rd4444, %rd4427;
	setp.lt.u64 	%p1213, %rd4446, %rd4444;
	selp.u64 	%rd4447, 1, 0, %p1213;
	add.s64 	%rd9820, %rd4446, %rd4443;
	setp.lt.u64 	%p1214, %rd9820, %rd4446;
	selp.u64 	%rd4448, 1, 0, %p1214;
	add.s64 	%rd4449, %rd4445, %rd4447;
	add.s64 	%rd9819, %rd4449, %rd4448;
	ld.const.u64 	%rd4450, [BN254_INV];
	mul.lo.s64 	%rd4451, %rd4450, %rd4356;
	mul.lo.s64 	%rd4452, %rd4451, %rd4347;
	mul.hi.u64 	%rd4453, %rd4451, %rd4347;
	not.b64 	%rd4454, %rd4452;
	setp.gt.u64 	%p1215, %rd4356, %rd4454;
	selp.u64 	%rd4455, 1, 0, %p1215;
	add.s64 	%rd4456, %rd4453, %rd4455;
	mul.lo.s64 	%rd4457, %rd4346, %rd4451;
	mul.hi.u64 	%rd4458, %rd4451, %rd4346;
	add.s64 	%rd4459, %rd4457, %rd4374;
	setp.lt.u64 	%p1216, %rd4459, %rd4457;
	selp.u64 	%rd4460, 1, 0, %p1216;
	add.s64 	%rd550, %rd4456, %rd4459;
	setp.lt.u64 	%p1217, %rd550, %rd4456;
	selp.u64 	%rd4461, 1, 0, %p1217;
	add.s64 	%rd4462, %rd4458, %rd4460;
	add.s64 	%rd4463, %rd4462, %rd4461;
	mul.lo.s64 	%rd4464, %rd4349, %rd4451;
	mul.hi.u64 	%rd4465, %rd4451, %rd4349;
	add.s64 	%rd4466, %rd4464, %rd4402;
	setp.lt.u64 	%p1218, %rd4466, %rd4464;
	selp.u64 	%rd4467, 1, 0, %p1218;
	add.s64 	%rd551, %rd4463, %rd4466;
	setp.lt.u64 	%p1219, %rd551, %rd4463;
	selp.u64 	%rd4468, 1, 0, %p1219;
	add.s64 	%rd4469, %rd4465, %rd4467;
	add.s64 	%rd4470, %rd4469, %rd4468;
	mul.lo.s64 	%rd4471, %rd4343, %rd4451;
	mul.hi.u64 	%rd4472, %rd4451, %rd4343;
	add.s64 	%rd4473, %rd4471, %rd4429;
	setp.lt.u64 	%p1220, %rd4473, %rd4471;
	selp.u64 	%rd4474, 1, 0, %p1220;
	add.s64 	%rd552, %rd4470, %rd4473;
	setp.lt.u64 	%p1221, %rd552, %rd4470;
	selp.u64 	%rd4475, 1, 0, %p1221;
	add.s64 	%rd4476, %rd4472, %rd4474;
	add.s64 	%rd553, %rd4476, %rd4475;
	setp.ne.s64 	%p1222, %rd553, 0;
	@%p1222 bra 	$L__BB3_211;
$L__BB3_108:
	ld.const.u64 	%rd4479, [BN254_INV];
	mul.lo.s64 	%rd4480, %rd4479, %rd550;
	ld.const.u64 	%rd4481, [BN254_P];
	mul.lo.s64 	%rd4482, %rd4480, %rd4481;
	mul.hi.u64 	%rd4483, %rd4480, %rd4481;
	not.b64 	%rd4484, %rd4482;
	setp.gt.u64 	%p1226, %rd550, %rd4484;
	selp.u64 	%rd4485, 1, 0, %p1226;
	add.s64 	%rd4486, %rd4483, %rd4485;
	ld.const.u64 	%rd4487, [BN254_P+8];
	mul.lo.s64 	%rd4488, %rd4487, %rd4480;
	mul.hi.u64 	%rd4489, %rd4480, %rd4487;
	add.s64 	%rd4490, %rd4488, %rd551;
	setp.lt.u64 	%p1227, %rd4490, %rd4488;
	selp.u64 	%rd4491, 1, 0, %p1227;
	add.s64 	%rd558, %rd4486, %rd4490;
	setp.lt.u64 	%p1228, %rd558, %rd4486;
	selp.u64 	%rd4492, 1, 0, %p1228;
	add.s64 	%rd4493, %rd4489, %rd4491;
	add.s64 	%rd4494, %rd4493, %rd4492;
	ld.const.u64 	%rd4495, [BN254_P+16];
	mul.lo.s64 	%rd4496, %rd4495, %rd4480;
	mul.hi.u64 	%rd4497, %rd4480, %rd4495;
	add.s64 	%rd4498, %rd4496, %rd552;
	setp.lt.u64 	%p1229, %rd4498, %rd4496;
	selp.u64 	%rd4499, 1, 0, %p1229;
	add.s64 	%rd559, %rd4494, %rd4498;
	setp.lt.u64 	%p1230, %rd559, %rd4494;
	selp.u64 	%rd4500, 1, 0, %p1230;
	add.s64 	%rd4501, %rd4497, %rd4499;
	add.s64 	%rd4502, %rd4501, %rd4500;
	ld.const.u64 	%rd4503, [BN254_P+24];
	mul.lo.s64 	%rd4504, %rd4503, %rd4480;
	mul.hi.u64 	%rd4505, %rd4480, %rd4503;
	add.s64 	%rd4506, %rd4504, %rd9822;
	setp.lt.u64 	%p1231, %rd4506, %rd4504;
	selp.u64 	%rd4507, 1, 0, %p1231;
	add.s64 	%rd560, %rd4502, %rd4506;
	setp.lt.u64 	%p1232, %rd560, %rd4502;
	selp.u64 	%rd4508, 1, 0, %p1232;
	add.s64 	%rd4509, %rd4505, %rd4507;
	add.s64 	%rd561, %rd4509, %rd4508;
	setp.eq.s64 	%p1233, %rd561, 0;
	@%p1233 bra 	$L__BB3_111;
	add.s64 	%rd562, %rd9821, %rd561;
	setp.ge.u64 	%p1234, %rd562, %rd9821;
	mov.u64 	%rd9821, %rd562;
	@%p1234 bra 	$L__BB3_111;
	add.s64 	%rd9820, %rd9820, 1;
	setp.eq.s64 	%p1235, %rd9820, 0;
	selp.u64 	%rd4510, 1, 0, %p1235;
	add.s64 	%rd9819, %rd9819, %rd4510;
$L__BB3_111:
	ld.const.u64 	%rd4511, [BN254_INV];
	mul.lo.s64 	%rd4512, %rd4511, %rd558;
	ld.const.u64 	%rd4513, [BN254_P];
	mul.lo.s64 	%rd4514, %rd4512, %rd4513;
	mul.hi.u64 	%rd4515, %rd4512, %rd4513;
	not.b64 	%rd4516, %rd4514;
	setp.gt.u64 	%p1236, %rd558, %rd4516;
	selp.u64 	%rd4517, 1, 0, %p1236;
	add.s64 	%rd4518, %rd4515, %rd4517;
	ld.const.u64 	%rd4519, [BN254_P+8];
	mul.lo.s64 	%rd4520, %rd4519, %rd4512;
	mul.hi.u64 	%rd4521, %rd4512, %rd4519;
	add.s64 	%rd4522, %rd4520, %rd559;
	setp.lt.u64 	%p1237, %rd4522, %rd4520;
	selp.u64 	%rd4523, 1, 0, %p1237;
	add.s64 	%rd568, %rd4518, %rd4522;
	setp.lt.u64 	%p1238, %rd568, %rd4518;
	selp.u64 	%rd4524, 1, 0, %p1238;
	add.s64 	%rd4525, %rd4521, %rd4523;
	add.s64 	%rd4526, %rd4525, %rd4524;
	ld.const.u64 	%rd4527, [BN254_P+16];
	mul.lo.s64 	%rd4528, %rd4527, %rd4512;
	mul.hi.u64 	%rd4529, %rd4512, %rd4527;
	add.s64 	%rd4530, %rd4528, %rd560;
	setp.lt.u64 	%p1239, %rd4530, %rd4528;
	selp.u64 	%rd4531, 1, 0, %p1239;
	add.s64 	%rd569, %rd4526, %rd4530;
	setp.lt.u64 	%p1240, %rd569, %rd4526;
	selp.u64 	%rd4532, 1, 0, %p1240;
	add.s64 	%rd4533, %rd4529, %rd4531;
	add.s64 	%rd4534, %rd4533, %rd4532;
	ld.const.u64 	%rd4535, [BN254_P+24];
	mul.lo.s64 	%rd4536, %rd4535, %rd4512;
	mul.hi.u64 	%rd4537, %rd4512, %rd4535;
	add.s64 	%rd4538, %rd4536, %rd9821;
	setp.lt.u64 	%p1241, %rd4538, %rd4536;
	selp.u64 	%rd4539, 1, 0, %p1241;
	add.s64 	%rd570, %rd4534, %rd4538;
	setp.lt.u64 	%p1242, %rd570, %rd4534;
	selp.u64 	%rd4540, 1, 0, %p1242;
	add.s64 	%rd4541, %rd4537, %rd4539;
	add.s64 	%rd571, %rd4541, %rd4540;
	setp.eq.s64 	%p1243, %rd571, 0;
	@%p1243 bra 	$L__BB3_113;
	add.s64 	%rd572, %rd9820, %rd571;
	setp.lt.u64 	%p1244, %rd572, %rd9820;
	selp.u64 	%rd4542, 1, 0, %p1244;
	add.s64 	%rd9819, %rd9819, %rd4542;
	mov.u64 	%rd9820, %rd572;
$L__BB3_113:
	ld.const.u64 	%rd4543, [BN254_INV];
	mul.lo.s64 	%rd4544, %rd4543, %rd568;
	ld.const.u64 	%rd4545, [BN254_P];
	mul.lo.s64 	%rd4546, %rd4544, %rd4545;
	mul.hi.u64 	%rd4547, %rd4544, %rd4545;
	not.b64 	%rd4548, %rd4546;
	setp.gt.u64 	%p1246, %rd568, %rd4548;
	selp.u64 	%rd4549, 1, 0, %p1246;
	add.s64 	%rd4550, %rd4547, %rd4549;
	ld.const.u64 	%rd4551, [BN254_P+8];
	mul.lo.s64 	%rd4552, %rd4551, %rd4544;
	mul.hi.u64 	%rd4553, %rd4544, %rd4551;
	add.s64 	%rd4554, %rd4552, %rd569;
	setp.lt.u64 	%p1247, %rd4554, %rd4552;
	selp.u64 	%rd4555, 1, 0, %p1247;
	add.s64 	%rd576, %rd4550, %rd4554;
	setp.lt.u64 	%p1248, %rd576, %rd4550;
	selp.u64 	%rd4556, 1, 0, %p1248;
	add.s64 	%rd4557, %rd4553, %rd4555;
	add.s64 	%rd4558, %rd4557, %rd4556;
	ld.const.u64 	%rd4559, [BN254_P+16];
	mul.lo.s64 	%rd4560, %rd4559, %rd4544;
	mul.hi.u64 	%rd4561, %rd4544, %rd4559;
	add.s64 	%rd4562, %rd4560, %rd570;
	setp.lt.u64 	%p1249, %rd4562, %rd4560;
	selp.u64 	%rd4563, 1, 0, %p1249;
	add.s64 	%rd577, %rd4558, %rd4562;
	setp.lt.u64 	%p1250, %rd577, %rd4558;
	selp.u64 	%rd4564, 1, 0, %p1250;
	add.s64 	%rd4565, %rd4561, %rd4563;
	add.s64 	%rd4566, %rd4565, %rd4564;
	ld.const.u64 	%rd4567, [BN254_P+24];
	mul.lo.s64 	%rd4568, %rd4567, %rd4544;
	mul.hi.u64 	%rd4569, %rd4544, %rd4567;
	add.s64 	%rd4570, %rd4568, %rd9820;
	setp.lt.u64 	%p1251, %rd4570, %rd4568;
	selp.u64 	%rd4571, 1, 0, %p1251;
	add.s64 	%rd578, %rd4566, %rd4570;
	setp.lt.u64 	%p1252, %rd578, %rd4566;
	selp.u64 	%rd4572, 1, 0, %p1252;
	add.s64 	%rd4573, %rd4569, %rd4571;
	add.s64 	%rd4574, %rd4573, %rd4572;
	add.s64 	%rd579, %rd9819, %rd4574;
	setp.lt.u64 	%p1253, %rd576, %rd4545;
	setp.lt.u64 	%p1254, %rd577, %rd4551;
	setp.eq.s64 	%p1255, %rd577, %rd4551;
	and.pred  	%p1256, %p1253, %p1255;
	or.pred  	%p1258, %p1254, %p1256;
	setp.lt.u64 	%p1259, %rd578, %rd4559;
	setp.eq.s64 	%p1260, %rd578, %rd4559;
	and.pred  	%p1261, %p1260, %p1258;
	or.pred  	%p46, %p1259, %p1261;
	setp.lt.u64 	%p1263, %rd579, %rd4567;
	mov.pred 	%p3575, 0;
	@%p1263 bra 	$L__BB3_115;
	not.pred 	%p1264, %p46;
	ld.const.u64 	%rd4575, [BN254_P+24];
	setp.ne.s64 	%p1265, %rd579, %rd4575;
	or.pred  	%p3575, %p1265, %p1264;
$L__BB3_115:
	selp.u64 	%rd4576, 1, 0, %p46;
	ld.const.u64 	%rd4577, [BN254_P+24];
	add.s64 	%rd4578, %rd4577, %rd4576;
	selp.b64 	%rd4579, %rd4578, 0, %p3575;
	sub.s64 	%rd4580, %rd579, %rd4579;
	ld.const.u64 	%rd4581, [BN254_P+8];
	setp.lt.u64 	%p1266, %rd577, %rd4581;
	ld.const.u64 	%rd4582, [BN254_P];
	setp.lt.u64 	%p1267, %rd576, %rd4582;
	setp.eq.s64 	%p1268, %rd577, %rd4581;
	and.pred  	%p1269, %p1267, %p1268;
	or.pred  	%p1271, %p1266, %p1269;
	selp.u64 	%rd4583, 1, 0, %p1271;
	ld.const.u64 	%rd4584, [BN254_P+16];
	add.s64 	%rd4585, %rd4584, %rd4583;
	selp.b64 	%rd4586, %rd4585, 0, %p3575;
	sub.s64 	%rd4587, %rd578, %rd4586;
	selp.u64 	%rd4588, 1, 0, %p1267;
	add.s64 	%rd4589, %rd4581, %rd4588;
	selp.b64 	%rd4590, %rd4589, 0, %p3575;
	sub.s64 	%rd4591, %rd577, %rd4590;
	selp.b64 	%rd4592, %rd4582, 0, %p3575;
	sub.s64 	%rd4593, %rd576, %rd4592;
	sub.s64 	%rd9831, %rd4593, %rd483;
	setp.lt.u64 	%p1272, %rd4593, %rd483;
	selp.s64 	%rd4594, -1, 0, %p1272;
	sub.s64 	%rd4595, %rd4591, %rd482;
	add.s64 	%rd9830, %rd4595, %rd4594;
	setp.lt.u64 	%p1273, %rd4591, %rd482;
	setp.eq.s64 	%p1274, %rd4591, %rd482;
	and.pred  	%p1275, %p1272, %p1274;
	or.pred  	%p1277, %p1273, %p1275;
	selp.s64 	%rd4596, -1, 0, %p1277;
	sub.s64 	%rd4597, %rd4587, %rd481;
	add.s64 	%rd9829, %rd4597, %rd4596;
	setp.lt.u64 	%p1278, %rd4587, %rd481;
	setp.eq.s64 	%p1279, %rd4587, %rd481;
	and.pred  	%p1280, %p1279, %p1277;
	or.pred  	%p1282, %p1278, %p1280;
	selp.s64 	%rd4598, -1, 0, %p1282;
	sub.s64 	%rd4599, %rd4580, %rd480;
	add.s64 	%rd9828, %rd4599, %rd4598;
	setp.ge.u64 	%p1283, %rd4580, %rd480;
	setp.eq.s64 	%p1284, %rd4580, %rd480;
	and.pred  	%p1285, %p1284, %p1282;
	not.pred 	%p1287, %p1285;
	and.pred  	%p1288, %p1283, %p1287;
	@%p1288 bra 	$L__BB3_117;
	ld.const.u64 	%rd4600, [BN254_P];
	add.s64 	%rd9831, %rd4600, %rd9831;
	setp.lt.u64 	%p1289, %rd9831, %rd4600;
	selp.u64 	%rd4601, 1, 0, %p1289;
	ld.const.u64 	%rd4602, [BN254_P+8];
	add.s64 	%rd4603, %rd4602, %rd9830;
	add.s64 	%rd589, %rd4603, %rd4601;
	setp.lt.u64 	%p1290, %rd589, %rd9830;
	setp.eq.s64 	%p1291, %rd589, %rd9830;
	and.pred  	%p1292, %p1289, %p1291;
	or.pred  	%p1294, %p1290, %p1292;
	selp.u64 	%rd4604, 1, 0, %p1294;
	ld.const.u64 	%rd4605, [BN254_P+16];
	add.s64 	%rd4606, %rd4605, %rd9829;
	add.s64 	%rd590, %rd4606, %rd4604;
	setp.lt.u64 	%p1295, %rd590, %rd9829;
	setp.eq.s64 	%p1296, %rd590, %rd9829;
	and.pred  	%p1297, %p1294, %p1296;
	or.pred  	%p1299, %p1295, %p1297;
	selp.u64 	%rd4607, 1, 0, %p1299;
	ld.const.u64 	%rd4608, [BN254_P+24];
	add.s64 	%rd4609, %rd4608, %rd9828;
	add.s64 	%rd9828, %rd4609, %rd4607;
	mov.u64 	%rd9829, %rd590;
	mov.u64 	%rd9830, %rd589;
$L__BB3_117:
	setp.lt.s64 	%p1301, %rd545, 0;
	mov.b64 	{%r47, %r48}, %rd544;
	mov.b64 	{%r49, %r50}, %rd545;
	shf.l.wrap.b32 	%r51, %r50, %r47, 1;
	shf.l.wrap.b32 	%r52, %r47, %r48, 1;
	mov.b64 	%rd4610, {%r51, %r52};
	setp.lt.u64 	%p1302, %rd4610, %rd544;
	setp.eq.s64 	%p1303, %rd4610, %rd544;
	and.pred  	%p1304, %p1301, %p1303;
	or.pred  	%p1305, %p1302, %p1304;
	selp.u64 	%rd4611, 1, 0, %p1305;
	shl.b64 	%rd4612, %rd543, 1;
	or.b64  	%rd4613, %rd4612, %rd4611;
	setp.lt.u64 	%p1306, %rd4613, %rd543;
	setp.eq.s64 	%p1307, %rd4613, %rd543;
	and.pred  	%p1308, %p1305, %p1307;
	or.pred  	%p49, %p1306, %p1308;
	selp.u64 	%rd4614, 1, 0, %p49;
	shl.b64 	%rd4615, %rd542, 1;
	or.b64  	%rd4616, %rd4615, %rd4614;
	setp.lt.u64 	%p1309, %rd4616, %rd542;
	mov.pred 	%p3576, -1;
	@%p1309 bra 	$L__BB3_119;
	shl.b64 	%rd4617, %rd542, 1;
	selp.u64 	%rd4618, 1, 0, %p49;
	or.b64  	%rd4619, %rd4617, %rd4618;
	setp.eq.s64 	%p1310, %rd4619, %rd542;
	and.pred  	%p3576, %p49, %p1310;
$L__BB3_119:
	shl.b64 	%rd4620, %rd545, 1;
	ld.const.u64 	%rd4621, [BN254_P];
	setp.lt.u64 	%p1312, %rd4620, %rd4621;
	mov.b64 	{%r53, %r54}, %rd544;
	mov.b64 	{%r55, %r56}, %rd545;
	shf.l.wrap.b32 	%r57, %r56, %r53, 1;
	shf.l.wrap.b32 	%r58, %r53, %r54, 1;
	mov.b64 	%rd4622, {%r57, %r58};
	ld.const.u64 	%rd4623, [BN254_P+8];
	setp.lt.u64 	%p1313, %rd4622, %rd4623;
	setp.eq.s64 	%p1314, %rd4622, %rd4623;
	and.pred  	%p1315, %p1312, %p1314;
	or.pred  	%p1317, %p1313, %p1315;
	shl.b64 	%rd4624, %rd543, 1;
	setp.lt.u64 	%p1318, %rd4622, %rd544;
	setp.eq.s64 	%p1320, %rd4622, %rd544;
	and.pred  	%p1321, %p1301, %p1320;
	or.pred  	%p1322, %p1318, %p1321;
	selp.u64 	%rd4625, 1, 0, %p1322;
	or.b64  	%rd4626, %rd4624, %rd4625;
	ld.const.u64 	%rd4627, [BN254_P+16];
	setp.lt.u64 	%p1323, %rd4626, %rd4627;
	setp.eq.s64 	%p1324, %rd4626, %rd4627;
	and.pred  	%p1325, %p1324, %p1317;
	or.pred  	%p52, %p1323, %p1325;
	shl.b64 	%rd4628, %rd542, 1;
	setp.lt.u64 	%p1327, %rd4626, %rd543;
	setp.eq.s64 	%p1328, %rd4626, %rd543;
	and.pred  	%p1329, %p1322, %p1328;
	or.pred  	%p1330, %p1327, %p1329;
	selp.u64 	%rd4629, 1, 0, %p1330;
	or.b64  	%rd4630, %rd4628, %rd4629;
	ld.const.u64 	%rd4631, [BN254_P+24];
	setp.lt.u64 	%p1331, %rd4630, %rd4631;
	mov.pred 	%p3577, 0;
	@%p1331 bra 	$L__BB3_121;
	not.pred 	%p1332, %p52;
	shl.b64 	%rd4632, %rd542, 1;
	shl.b64 	%rd4633, %rd543, 1;
	mov.b64 	{%r59, %r60}, %rd544;
	mov.b64 	{%r61, %r62}, %rd545;
	shf.l.wrap.b32 	%r63, %r62, %r59, 1;
	shf.l.wrap.b32 	%r64, %r59, %r60, 1;
	mov.b64 	%rd4634, {%r63, %r64};
	setp.lt.u64 	%p1333, %rd4634, %rd544;
	setp.lt.s64 	%p1334, %rd545, 0;
	setp.eq.s64 	%p1335, %rd4634, %rd544;
	and.pred  	%p1336, %p1334, %p1335;
	or.pred  	%p1337, %p1333, %p1336;
	selp.u64 	%rd4635, 1, 0, %p1337;
	or.b64  	%rd4636, %rd4633, %rd4635;
	setp.lt.u64 	%p1338, %rd4636, %rd543;
	setp.eq.s64 	%p1339, %rd4636, %rd543;
	and.pred  	%p1340, %p1337, %p1339;
	or.pred  	%p1341, %p1338, %p1340;
	selp.u64 	%rd4637, 1, 0, %p1341;
	or.b64  	%rd4638, %rd4632, %rd4637;
	ld.const.u64 	%rd4639, [BN254_P+24];
	setp.ne.s64 	%p1342, %rd4638, %rd4639;
	or.pred  	%p3577, %p1342, %p1332;
$L__BB3_121:
	or.pred  	%p1343, %p3576, %p3577;
	selp.u64 	%rd4640, 1, 0, %p52;
	ld.const.u64 	%rd4641, [BN254_P+24];
	add.s64 	%rd4642, %rd4641, %rd4640;
	selp.b64 	%rd4643, %rd4642, 0, %p1343;
	shl.b64 	%rd4644, %rd542, 1;
	shl.b64 	%rd4645, %rd543, 1;
	mov.b64 	{%r65, %r66}, %rd544;
	mov.b64 	{%r67, %r68}, %rd545;
	shf.l.wrap.b32 	%r69, %r68, %r65, 1;
	shf.l.wrap.b32 	%r70, %r65, %r66, 1;
	mov.b64 	%rd4646, {%r69, %r70};
	setp.lt.u64 	%p1344, %rd4646, %rd544;
	setp.lt.s64 	%p1345, %rd545, 0;
	setp.eq.s64 	%p1346, %rd4646, %rd544;
	and.pred  	%p1347, %p1345, %p1346;
	or.pred  	%p1348, %p1344, %p1347;
	selp.u64 	%rd4647, 1, 0, %p1348;
	or.b64  	%rd4648, %rd4645, %rd4647;
	setp.lt.u64 	%p1349, %rd4648, %rd543;
	setp.eq.s64 	%p1350, %rd4648, %rd543;
	and.pred  	%p1351, %p1348, %p1350;
	or.pred  	%p1352, %p1349, %p1351;
	selp.u64 	%rd4649, 1, 0, %p1352;
	or.b64  	%rd4650, %rd4644, %rd4649;
	sub.s64 	%rd4651, %rd4650, %rd4643;
	ld.const.u64 	%rd4652, [BN254_P+8];
	setp.lt.u64 	%p1353, %rd4646, %rd4652;
	shl.b64 	%rd4653, %rd545, 1;
	ld.const.u64 	%rd4654, [BN254_P];
	setp.lt.u64 	%p1354, %rd4653, %rd4654;
	setp.eq.s64 	%p1355, %rd4646, %rd4652;
	and.pred  	%p1356, %p1354, %p1355;
	or.pred  	%p1358, %p1353, %p1356;
	selp.u64 	%rd4655, 1, 0, %p1358;
	ld.const.u64 	%rd4656, [BN254_P+16];
	add.s64 	%rd4657, %rd4656, %rd4655;
	selp.b64 	%rd4658, %rd4657, 0, %p1343;
	sub.s64 	%rd4659, %rd4648, %rd4658;
	selp.u64 	%rd4660, 1, 0, %p1354;
	add.s64 	%rd4661, %rd4652, %rd4660;
	selp.b64 	%rd4662, %rd4661, 0, %p1343;
	sub.s64 	%rd4663, %rd4646, %rd4662;
	selp.b64 	%rd4664, %rd4654, 0, %p1343;
	sub.s64 	%rd4665, %rd4653, %rd4664;
	sub.s64 	%rd9899, %rd9831, %rd4665;
	setp.lt.u64 	%p1359, %rd9831, %rd4665;
	selp.s64 	%rd4666, -1, 0, %p1359;
	sub.s64 	%rd4667, %rd9830, %rd4663;
	add.s64 	%rd9898, %rd4667, %rd4666;
	setp.lt.u64 	%p1360, %rd9830, %rd4663;
	setp.eq.s64 	%p1361, %rd9830, %rd4663;
	and.pred  	%p1362, %p1359, %p1361;
	or.pred  	%p1364, %p1360, %p1362;
	selp.s64 	%rd4668, -1, 0, %p1364;
	sub.s64 	%rd4669, %rd9829, %rd4659;
	add.s64 	%rd9897, %rd4669, %rd4668;
	setp.lt.u64 	%p1365, %rd9829, %rd4659;
	setp.eq.s64 	%p1366, %rd9829, %rd4659;
	and.pred  	%p1367, %p1366, %p1364;
	or.pred  	%p1369, %p1365, %p1367;
	selp.s64 	%rd4670, -1, 0, %p1369;
	sub.s64 	%rd4671, %rd9828, %rd4651;
	add.s64 	%rd9896, %rd4671, %rd4670;
	setp.ge.u64 	%p1370, %rd9828, %rd4651;
	setp.eq.s64 	%p1371, %rd9828, %rd4651;
	and.pred  	%p1372, %p1371, %p1369;
	not.pred 	%p1374, %p1372;
	and.pred  	%p1375, %p1370, %p1374;
	@%p1375 bra 	$L__BB3_123;
	ld.const.u64 	%rd4672, [BN254_P];
	add.s64 	%rd9899, %rd4672, %rd9899;
	setp.lt.u64 	%p1376, %rd9899, %rd4672;
	selp.u64 	%rd4673, 1, 0, %p1376;
	ld.const.u64 	%rd4674, [BN254_P+8];
	add.s64 	%rd4675, %rd4674, %rd9898;
	add.s64 	%rd601, %rd4675, %rd4673;
	setp.lt.u64 	%p1377, %rd601, %rd9898;
	setp.eq.s64 	%p1378, %rd601, %rd9898;
	and.pred  	%p1379, %p1376, %p1378;
	or.pred  	%p1381, %p1377, %p1379;
	selp.u64 	%rd4676, 1, 0, %p1381;
	ld.const.u64 	%rd4677, [BN254_P+16];
	add.s64 	%rd4678, %rd4677, %rd9897;
	add.s64 	%rd602, %rd4678, %rd4676;
	setp.lt.u64 	%p1382, %rd602, %rd9897;
	setp.eq.s64 	%p1383, %rd602, %rd9897;
	and.pred  	%p1384, %p1381, %p1383;
	or.pred  	%p1386, %p1382, %p1384;
	selp.u64 	%rd4679, 1, 0, %p1386;
	ld.const.u64 	%rd4680, [BN254_P+24];
	add.s64 	%rd4681, %rd4680, %rd9896;
	add.s64 	%rd9896, %rd4681, %rd4679;
	mov.u64 	%rd9897, %rd602;
	mov.u64 	%rd9898, %rd601;
$L__BB3_123:
	sub.s64 	%rd9839, %rd545, %rd9899;
	setp.lt.u64 	%p1387, %rd545, %rd9899;
	selp.s64 	%rd4682, -1, 0, %p1387;
	sub.s64 	%rd4683, %rd544, %rd9898;
	add.s64 	%rd9838, %rd4683, %rd4682;
	setp.lt.u64 	%p1388, %rd544, %rd9898;
	setp.eq.s64 	%p1389, %rd544, %rd9898;
	and.pred  	%p1390, %p1389, %p1387;
	or.pred  	%p1391, %p1388, %p1390;
	selp.s64 	%rd4684, -1, 0, %p1391;
	sub.s64 	%rd4685, %rd543, %rd9897;
	add.s64 	%rd9837, %rd4685, %rd4684;
	setp.lt.u64 	%p1392, %rd543, %rd9897;
	setp.eq.s64 	%p1393, %rd543, %rd9897;
	and.pred  	%p1394, %p1393, %p1391;
	or.pred  	%p1395, %p1392, %p1394;
	not.pred 	%p1396, %p1395;
	selp.s64 	%rd4686, -1, 0, %p1395;
	sub.s64 	%rd4687, %rd542, %rd9896;
	add.s64 	%rd9836, %rd4687, %rd4686;
	setp.ge.u64 	%p1397, %rd542, %rd9896;
	setp.ne.s64 	%p1398, %rd542, %rd9896;
	or.pred  	%p1399, %p1398, %p1396;
	and.pred  	%p1400, %p1397, %p1399;
	@%p1400 bra 	$L__BB3_125;
	ld.const.u64 	%rd4688, [BN254_P];
	add.s64 	%rd9839, %rd4688, %rd9839;
	setp.lt.u64 	%p1401, %rd9839, %rd4688;
	selp.u64 	%rd4689, 1, 0, %p1401;
	ld.const.u64 	%rd4690, [BN254_P+8];
	add.s64 	%rd4691, %rd4690, %rd9838;
	add.s64 	%rd613, %rd4691, %rd4689;
	setp.lt.u64 	%p1402, %rd613, %rd9838;
	setp.eq.s64 	%p1403, %rd613, %rd9838;
	and.pred  	%p1404, %p1401, %p1403;
	or.pred  	%p1406, %p1402, %p1404;
	selp.u64 	%rd4692, 1, 0, %p1406;
	ld.const.u64 	%rd4693, [BN254_P+16];
	add.s64 	%rd4694, %rd4693, %rd9837;
	add.s64 	%rd614, %rd4694, %rd4692;
	setp.lt.u64 	%p1407, %rd614, %rd9837;
	setp.eq.s64 	%p1408, %rd614, %rd9837;
	and.pred  	%p1409, %p1406, %p1408;
	or.pred  	%p1411, %p1407, %p1409;
	selp.u64 	%rd4695, 1, 0, %p1411;
	ld.const.u64 	%rd4696, [BN254_P+24];
	add.s64 	%rd4697, %rd4696, %rd9836;
	add.s64 	%rd9836, %rd4697, %rd4695;
	mov.u64 	%rd9837, %rd614;
	mov.u64 	%rd9838, %rd613;
$L__BB3_125:
	mul.lo.s64 	%rd4698, %rd9839, %rd503;
	mul.hi.u64 	%rd4699, %rd503, %rd9839;
	mul.lo.s64 	%rd4700, %rd9838, %rd503;
	mul.hi.u64 	%rd4701, %rd503, %rd9838;
	add.s64 	%rd4702, %rd4700, %rd4699;
	setp.lt.u64 	%p1412, %rd4702, %rd4700;
	selp.u64 	%rd4703, 1, 0, %p1412;
	add.s64 	%rd4704, %rd4701, %rd4703;
	mul.lo.s64 	%rd4705, %rd9837, %rd503;
	mul.hi.u64 	%rd4706, %rd503, %rd9837;
	add.s64 	%rd4707, %rd4705, %rd4704;
	setp.lt.u64 	%p1413, %rd4707, %rd4705;
	selp.u64 	%rd4708, 1, 0, %p1413;
	add.s64 	%rd4709, %rd4706, %rd4708;
	mul.lo.s64 	%rd4710, %rd9836, %rd503;
	mul.hi.u64 	%rd4711, %rd503, %rd9836;
	add.s64 	%rd4712, %rd4710, %rd4709;
	setp.lt.u64 	%p1414, %rd4712, %rd4710;
	selp.u64 	%rd4713, 1, 0, %p1414;
	add.s64 	%rd4714, %rd4711, %rd4713;
	mul.lo.s64 	%rd4715, %rd9839, %rd502;
	mul.hi.u64 	%rd4716, %rd502, %rd9839;
	add.s64 	%rd4717, %rd4715, %rd4702;
	setp.lt.u64 	%p1415, %rd4717, %rd4715;
	selp.u64 	%rd4718, 1, 0, %p1415;
	add.s64 	%rd4719, %rd4716, %rd4718;
	mul.lo.s64 	%rd4720, %rd9838, %rd502;
	mul.hi.u64 	%rd4721, %rd502, %rd9838;
	add.s64 	%rd4722, %rd4720, %rd4707;
	setp.lt.u64 	%p1416, %rd4722, %rd4720;
	selp.u64 	%rd4723, 1, 0, %p1416;
	add.s64 	%rd4724, %rd4722, %rd4719;
	setp.lt.u64 	%p1417, %rd4724, %rd4722;
	selp.u64 	%rd4725, 1, 0, %p1417;
	add.s64 	%rd4726, %rd4721, %rd4723;
	add.s64 	%rd4727, %rd4726, %rd4725;
	mul.lo.s64 	%rd4728, %rd9837, %rd502;
	mul.hi.u64 	%rd4729, %rd502, %rd9837;
	add.s64 	%rd4730, %rd4728, %rd4712;
	setp.lt.u64 	%p1418, %rd4730, %rd4728;
	selp.u64 	%rd4731, 1, 0, %p1418;
	add.s64 	%rd4732, %rd4730, %rd4727;
	setp.lt.u64 	%p1419, %rd4732, %rd4730;
	selp.u64 	%rd4733, 1, 0, %p1419;
	add.s64 	%rd4734, %rd4729, %rd4731;
	add.s64 	%rd4735, %rd4734, %rd4733;
	mul.lo.s64 	%rd4736, %rd9836, %rd502;
	mul.hi.u64 	%rd4737, %rd502, %rd9836;
	add.s64 	%rd4738, %rd4736, %rd4714;
	setp.lt.u64 	%p1420, %rd4738, %rd4736;
	selp.u64 	%rd4739, 1, 0, %p1420;
	add.s64 	%rd4740, %rd4738, %rd4735;
	setp.lt.u64 	%p1421, %rd4740, %rd4738;
	selp.u64 	%rd4741, 1, 0, %p1421;
	add.s64 	%rd4742, %rd4737, %rd4739;
	add.s64 	%rd4743, %rd4742, %rd4741;
	mul.lo.s64 	%rd4744, %rd9839, %rd501;
	mul.hi.u64 	%rd4745, %rd501, %rd9839;
	add.s64 	%rd4746, %rd4744, %rd4724;
	setp.lt.u64 	%p1422, %rd4746, %rd4744;
	selp.u64 	%rd4747, 1, 0, %p1422;
	add.s64 	%rd4748, %rd4745, %rd4747;
	mul.lo.s64 	%rd4749, %rd9838, %rd501;
	mul.hi.u64 	%rd4750, %rd501, %rd9838;
	add.s64 	%rd4751, %rd4749, %rd4732;
	setp.lt.u64 	%p1423, %rd4751, %rd4749;
	selp.u64 	%rd4752, 1, 0, %p1423;
	add.s64 	%rd4753, %rd4751, %rd4748;
	setp.lt.u64 	%p1424, %rd4753, %rd4751;
	selp.u64 	%rd4754, 1, 0, %p1424;
	add.s64 	%rd4755, %rd4750, %rd4752;
	add.s64 	%rd4756, %rd4755, %rd4754;
	mul.lo.s64 	%rd4757, %rd9837, %rd501;
	mul.hi.u64 	%rd4758, %rd501, %rd9837;
	add.s64 	%rd4759, %rd4757, %rd4740;
	setp.lt.u64 	%p1425, %rd4759, %rd4757;
	selp.u64 	%rd4760, 1, 0, %p1425;
	add.s64 	%rd4761, %rd4759, %rd4756;
	setp.lt.u64 	%p1426, %rd4761, %rd4759;
	selp.u64 	%rd4762, 1, 0, %p1426;
	add.s64 	%rd4763, %rd4758, %rd4760;
	add.s64 	%rd4764, %rd4763, %rd4762;
	mul.lo.s64 	%rd4765, %rd9836, %rd501;
	mul.hi.u64 	%rd4766, %rd501, %rd9836;
	add.s64 	%rd4767, %rd4765, %rd4743;
	setp.lt.u64 	%p1427, %rd4767, %rd4765;
	selp.u64 	%rd4768, 1, 0, %p1427;
	add.s64 	%rd4769, %rd4767, %rd4764;
	setp.lt.u64 	%p1428, %rd4769, %rd4767;
	selp.u64 	%rd4770, 1, 0, %p1428;
	add.s64 	%rd4771, %rd4766, %rd4768;
	add.s64 	%rd4772, %rd4771, %rd4770;
	mul.lo.s64 	%rd4773, %rd9839, %rd500;
	mul.hi.u64 	%rd4774, %rd500, %rd9839;
	add.s64 	%rd4775, %rd4773, %rd4753;
	setp.lt.u64 	%p1429, %rd4775, %rd4773;
	selp.u64 	%rd4776, 1, 0, %p1429;
	add.s64 	%rd4777, %rd4774, %rd4776;
	mul.lo.s64 	%rd4778, %rd9838, %rd500;
	mul.hi.u64 	%rd4779, %rd500, %rd9838;
	add.s64 	%rd4780, %rd4778, %rd4761;
	setp.lt.u64 	%p1430, %rd4780, %rd4778;
	selp.u64 	%rd4781, 1, 0, %p1430;
	add.s64 	%rd9843, %rd4780, %rd4777;
	setp.lt.u64 	%p1431, %rd9843, %rd4780;
	selp.u64 	%rd4782, 1, 0, %p1431;
	add.s64 	%rd4783, %rd4779, %rd4781;
	add.s64 	%rd4784, %rd4783, %rd4782;
	mul.lo.s64 	%rd4785, %rd9837, %rd500;
	mul.hi.u64 	%rd4786, %rd500, %rd9837;
	add.s64 	%rd4787, %rd4785, %rd4769;
	setp.lt.u64 	%p1432, %rd4787, %rd4785;
	selp.u64 	%rd4788, 1, 0, %p1432;
	add.s64 	%rd9842, %rd4787, %rd4784;
	setp.lt.u64 	%p1433, %rd9842, %rd4787;
	selp.u64 	%rd4789, 1, 0, %p1433;
	add.s64 	%rd4790, %rd4786, %rd4788;
	add.s64 	%rd4791, %rd4790, %rd4789;
	mul.lo.s64 	%rd4792, %rd9836, %rd500;
	mul.hi.u64 	%rd4793, %rd500, %rd9836;
	add.s64 	%rd4794, %rd4792, %rd4772;
	setp.lt.u64 	%p1434, %rd4794, %rd4792;
	selp.u64 	%rd4795, 1, 0, %p1434;
	add.s64 	%rd9841, %rd4794, %rd4791;
	setp.lt.u64 	%p1435, %rd9841, %rd4794;
	selp.u64 	%rd4796, 1, 0, %p1435;
	add.s64 	%rd4797, %rd4793, %rd4795;
	add.s64 	%rd9840, %rd4797, %rd4796;
	ld.const.u64 	%rd4798, [BN254_INV];
	mul.lo.s64 	%rd4799, %rd4798, %rd4698;
	ld.const.u64 	%rd4800, [BN254_P];
	mul.lo.s64 	%rd4801, %rd4799, %rd4800;
	mul.hi.u64 	%rd4802, %rd4799, %rd4800;
	not.b64 	%rd4803, %rd4801;
	setp.gt.u64 	%p1436, %rd4698, %rd4803;
	selp.u64 	%rd4804, 1, 0, %p1436;
	add.s64 	%rd4805, %rd4802, %rd4804;
	ld.const.u64 	%rd4806, [BN254_P+8];
	mul.lo.s64 	%rd4807, %rd4806, %rd4799;
	mul.hi.u64 	%rd4808, %rd4799, %rd4806;
	add.s64 	%rd4809, %rd4807, %rd4717;
	setp.lt.u64 	%p1437, %rd4809, %rd4807;
	selp.u64 	%rd4810, 1, 0, %p1437;
	add.s64 	%rd624, %rd4805, %rd4809;
	setp.lt.u64 	%p1438, %rd624, %rd4805;
	selp.u64 	%rd4811, 1, 0, %p1438;
	add.s64 	%rd4812, %rd4808, %rd4810;
	add.s64 	%rd4813, %rd4812, %rd4811;
	ld.const.u64 	%rd4814, [BN254_P+16];
	mul.lo.s64 	%rd4815, %rd4814, %rd4799;
	mul.hi.u64 	%rd4816, %rd4799, %rd4814;
	add.s64 	%rd4817, %rd4815, %rd4746;
	setp.lt.u64 	%p1439, %rd4817, %rd4815;
	selp.u64 	%rd4818, 1, 0, %p1439;
	add.s64 	%rd625, %rd4813, %rd4817;
	setp.lt.u64 	%p1440, %rd625, %rd4813;
	selp.u64 	%rd4819, 1, 0, %p1440;
	add.s64 	%rd4820, %rd4816, %rd4818;
	add.s64 	%rd4821, %rd4820, %rd4819;
	ld.const.u64 	%rd4822, [BN254_P+24];
	mul.lo.s64 	%rd4823, %rd4822, %rd4799;
	mul.hi.u64 	%rd4824, %rd4799, %rd4822;
	add.s64 	%rd4825, %rd4823, %rd4775;
	setp.lt.u64 	%p1441, %rd4825, %rd4823;
	selp.u64 	%rd4826, 1, 0, %p1441;
	add.s64 	%rd626, %rd4821, %rd4825;
	setp.lt.u64 	%p1442, %rd626, %rd4821;
	selp.u64 	%rd4827, 1, 0, %p1442;
	add.s64 	%rd4828, %rd4824, %rd4826;
	add.s64 	%rd627, %rd4828, %rd4827;
	setp.ne.s64 	%p1443, %rd627, 0;
	@%p1443 bra 	$L__BB3_214;
$L__BB3_126:
	ld.const.u64 	%rd4831, [BN254_INV];
	mul.lo.s64 	%rd4832, %rd4831, %rd624;
	ld.const.u64 	%rd4833, [BN254_P];
	mul.lo.s64 	%rd4834, %rd4832, %rd4833;
	mul.hi.u64 	%rd4835, %rd4832, %rd4833;
	not.b64 	%rd4836, %rd4834;
	setp.gt.u64 	%p1447, %rd624, %rd4836;
	selp.u64 	%rd4837, 1, 0, %p1447;
	add.s64 	%rd4838, %rd4835, %rd4837;
	ld.const.u64 	%rd4839, [BN254_P+8];
	mul.lo.s64 	%rd4840, %rd4839, %rd4832;
	mul.hi.u64 	%rd4841, %rd4832, %rd4839;
	add.s64 	%rd4842, %rd4840, %rd625;
	setp.lt.u64 	%p1448, %rd4842, %rd4840;
	selp.u64 	%rd4843, 1, 0, %p1448;
	add.s64 	%rd632, %rd4838, %rd4842;
	setp.lt.u64 	%p1449, %rd632, %rd4838;
	selp.u64 	%rd4844, 1, 0, %p1449;
	add.s64 	%rd4845, %rd4841, %rd4843;
	add.s64 	%rd4846, %rd4845, %rd4844;
	ld.const.u64 	%rd4847, [BN254_P+16];
	mul.lo.s64 	%rd4848, %rd4847, %rd4832;
	mul.hi.u64 	%rd4849, %rd4832, %rd4847;
	add.s64 	%rd4850, %rd4848, %rd626;
	setp.lt.u64 	%p1450, %rd4850, %rd4848;
	selp.u64 	%rd4851, 1, 0, %p1450;
	add.s64 	%rd633, %rd4846, %rd4850;
	setp.lt.u64 	%p1451, %rd633, %rd4846;
	selp.u64 	%rd4852, 1, 0, %p1451;
	add.s64 	%rd4853, %rd4849, %rd4851;
	add.s64 	%rd4854, %rd4853, %rd4852;
	ld.const.u64 	%rd4855, [BN254_P+24];
	mul.lo.s64 	%rd4856, %rd4855, %rd4832;
	mul.hi.u64 	%rd4857, %rd4832, %rd4855;
	add.s64 	%rd4858, %rd4856, %rd9843;
	setp.lt.u64 	%p1452, %rd4858, %rd4856;
	selp.u64 	%rd4859, 1, 0, %p1452;
	add.s64 	%rd634, %rd4854, %rd4858;
	setp.lt.u64 	%p1453, %rd634, %rd4854;
	selp.u64 	%rd4860, 1, 0, %p1453;
	add.s64 	%rd4861, %rd4857, %rd4859;
	add.s64 	%rd635, %rd4861, %rd4860;
	setp.eq.s64 	%p1454, %rd635, 0;
	@%p1454 bra 	$L__BB3_129;
	add.s64 	%rd636, %rd9842, %rd635;
	setp.ge.u64 	%p1455, %rd636, %rd9842;
	mov.u64 	%rd9842, %rd636;
	@%p1455 bra 	$L__BB3_129;
	add.s64 	%rd9841, %rd9841, 1;
	setp.eq.s64 	%p1456, %rd9841, 0;
	selp.u64 	%rd4862, 1, 0, %p1456;
	add.s64 	%rd9840, %rd9840, %rd4862;
$L__BB3_129:
	ld.const.u64 	%rd4863, [BN254_INV];
	mul.lo.s64 	%rd4864, %rd4863, %rd632;
	ld.const.u64 	%rd4865, [BN254_P];
	mul.lo.s64 	%rd4866, %rd4864, %rd4865;
	mul.hi.u64 	%rd4867, %rd4864, %rd4865;
	not.b64 	%rd4868, %rd4866;
	setp.gt.u64 	%p1457, %rd632, %rd4868;
	selp.u64 	%rd4869, 1, 0, %p1457;
	add.s64 	%rd4870, %rd4867, %rd4869;
	ld.const.u64 	%rd4871, [BN254_P+8];
	mul.lo.s64 	%rd4872, %rd4871, %rd4864;
	mul.hi.u64 	%rd4873, %rd4864, %rd4871;
	add.s64 	%rd4874, %rd4872, %rd633;
	setp.lt.u64 	%p1458, %rd4874, %rd4872;
	selp.u64 	%rd4875, 1, 0, %p1458;
	add.s64 	%rd642, %rd4870, %rd4874;
	setp.lt.u64 	%p1459, %rd642, %rd4870;
	selp.u64 	%rd4876, 1, 0, %p1459;
	add.s64 	%rd4877, %rd4873, %rd4875;
	add.s64 	%rd4878, %rd4877, %rd4876;
	ld.const.u64 	%rd4879, [BN254_P+16];
	mul.lo.s64 	%rd4880, %rd4879, %rd4864;
	mul.hi.u64 	%rd4881, %rd4864, %rd4879;
	add.s64 	%rd4882, %rd4880, %rd634;
	setp.lt.u64 	%p1460, %rd4882, %rd4880;
	selp.u64 	%rd4883, 1, 0, %p1460;
	add.s64 	%rd643, %rd4878, %rd4882;
	setp.lt.u64 	%p1461, %rd643, %rd4878;
	selp.u64 	%rd4884, 1, 0, %p1461;
	add.s64 	%rd4885, %rd4881, %rd4883;
	add.s64 	%rd4886, %rd4885, %rd4884;
	ld.const.u64 	%rd4887, [BN254_P+24];
	mul.lo.s64 	%rd4888, %rd4887, %rd4864;
	mul.hi.u64 	%rd4889, %rd4864, %rd4887;
	add.s64 	%rd4890, %rd4888, %rd9842;
	setp.lt.u64 	%p1462, %rd4890, %rd4888;
	selp.u64 	%rd4891, 1, 0, %p1462;
	add.s64 	%rd644, %rd4886, %rd4890;
	setp.lt.u64 	%p1463, %rd644, %rd4886;
	selp.u64 	%rd4892, 1, 0, %p1463;
	add.s64 	%rd4893, %rd4889, %rd4891;
	add.s64 	%rd645, %rd4893, %rd4892;
	setp.eq.s64 	%p1464, %rd645, 0;
	@%p1464 bra 	$L__BB3_131;
	add.s64 	%rd646, %rd9841, %rd645;
	setp.lt.u64 	%p1465, %rd646, %rd9841;
	selp.u64 	%rd4894, 1, 0, %p1465;
	add.s64 	%rd9840, %rd9840, %rd4894;
	mov.u64 	%rd9841, %rd646;
$L__BB3_131:
	ld.const.u64 	%rd4895, [BN254_INV];
	mul.lo.s64 	%rd4896, %rd4895, %rd642;
	ld.const.u64 	%rd4897, [BN254_P];
	mul.lo.s64 	%rd4898, %rd4896, %rd4897;
	mul.hi.u64 	%rd4899, %rd4896, %rd4897;
	not.b64 	%rd4900, %rd4898;
	setp.gt.u64 	%p1467, %rd642, %rd4900;
	selp.u64 	%rd4901, 1, 0, %p1467;
	add.s64 	%rd4902, %rd4899, %rd4901;
	ld.const.u64 	%rd4903, [BN254_P+8];
	mul.lo.s64 	%rd4904, %rd4903, %rd4896;
	mul.hi.u64 	%rd4905, %rd4896, %rd4903;
	add.s64 	%rd4906, %rd4904, %rd643;
	setp.lt.u64 	%p1468, %rd4906, %rd4904;
	selp.u64 	%rd4907, 1, 0, %p1468;
	add.s64 	%rd650, %rd4902, %rd4906;
	setp.lt.u64 	%p1469, %rd650, %rd4902;
	selp.u64 	%rd4908, 1, 0, %p1469;
	add.s64 	%rd4909, %rd4905, %rd4907;
	add.s64 	%rd4910, %rd4909, %rd4908;
	ld.const.u64 	%rd4911, [BN254_P+16];
	mul.lo.s64 	%rd4912, %rd4911, %rd4896;
	mul.hi.u64 	%rd4913, %rd4896, %rd4911;
	add.s64 	%rd4914, %rd4912, %rd644;
	setp.lt.u64 	%p1470, %rd4914, %rd4912;
	selp.u64 	%rd4915, 1, 0, %p1470;
	add.s64 	%rd651, %rd4910, %rd4914;
	setp.lt.u64 	%p1471, %rd651, %rd4910;
	selp.u64 	%rd4916, 1, 0, %p1471;
	add.s64 	%rd4917, %rd4913, %rd4915;
	add.s64 	%rd4918, %rd4917, %rd4916;
	ld.const.u64 	%rd4919, [BN254_P+24];
	mul.lo.s64 	%rd4920, %rd4919, %rd4896;
	mul.hi.u64 	%rd4921, %rd4896, %rd4919;
	add.s64 	%rd4922, %rd4920, %rd9841;
	setp.lt.u64 	%p1472, %rd4922, %rd4920;
	selp.u64 	%rd4923, 1, 0, %p1472;
	add.s64 	%rd652, %rd4918, %rd4922;
	setp.lt.u64 	%p1473, %rd652, %rd4918;
	selp.u64 	%rd4924, 1, 0, %p1473;
	add.s64 	%rd4925, %rd4921, %rd4923;
	add.s64 	%rd4926, %rd4925, %rd4924;
	add.s64 	%rd653, %rd9840, %rd4926;
	setp.lt.u64 	%p1474, %rd650, %rd4897;
	setp.lt.u64 	%p1475, %rd651, %rd4903;
	setp.eq.s64 	%p1476, %rd651, %rd4903;
	and.pred  	%p1477, %p1474, %p1476;
	or.pred  	%p1479, %p1475, %p1477;
	setp.lt.u64 	%p1480, %rd652, %rd4911;
	setp.eq.s64 	%p1481, %rd652, %rd4911;
	and.pred  	%p1482, %p1481, %p1479;
	or.pred  	%p55, %p1480, %p1482;
	setp.lt.u64 	%p1484, %rd653, %rd4919;
	mov.pred 	%p3578, 0;
	@%p1484 bra 	$L__BB3_133;
	not.pred 	%p1485, %p55;
	setp.ne.s64 	%p1486, %rd653, %rd4919;
	or.pred  	%p3578, %p1486, %p1485;
$L__BB3_133:
	selp.u64 	%rd4928, 1, 0, %p55;
	ld.const.u64 	%rd4929, [BN254_P+24];
	add.s64 	%rd4930, %rd4929, %rd4928;
	selp.b64 	%rd4931, %rd4930, 0, %p3578;
	sub.s64 	%rd658, %rd653, %rd4931;
	ld.const.u64 	%rd4932, [BN254_P+8];
	setp.lt.u64 	%p1487, %rd651, %rd4932;
	ld.const.u64 	%rd4933, [BN254_P];
	setp.lt.u64 	%p1488, %rd650, %rd4933;
	setp.eq.s64 	%p1489, %rd651, %rd4932;
	and.pred  	%p1490, %p1488, %p1489;
	or.pred  	%p1492, %p1487, %p1490;
	selp.u64 	%rd4934, 1, 0, %p1492;
	ld.const.u64 	%rd4935, [BN254_P+16];
	add.s64 	%rd4936, %rd4935, %rd4934;
	selp.b64 	%rd4937, %rd4936, 0, %p3578;
	sub.s64 	%rd659, %rd652, %rd4937;
	selp.u64 	%rd4938, 1, 0, %p1488;
	add.s64 	%rd4939, %rd4932, %rd4938;
	selp.b64 	%rd4940, %rd4939, 0, %p3578;
	sub.s64 	%rd660, %rd651, %rd4940;
	selp.b64 	%rd4941, %rd4933, 0, %p3578;
	sub.s64 	%rd661, %rd650, %rd4941;
	mul.lo.s64 	%rd4942, %rd483, %rd303;
	mul.hi.u64 	%rd4943, %rd303, %rd483;
	mul.lo.s64 	%rd4944, %rd482, %rd303;
	mul.hi.u64 	%rd4945, %rd303, %rd482;
	add.s64 	%rd4946, %rd4944, %rd4943;
	setp.lt.u64 	%p1493, %rd4946, %rd4944;
	selp.u64 	%rd4947, 1, 0, %p1493;
	add.s64 	%rd4948, %rd4945, %rd4947;
	mul.lo.s64 	%rd4949, %rd481, %rd303;
	mul.hi.u64 	%rd4950, %rd303, %rd481;
	add.s64 	%rd4951, %rd4949, %rd4948;
	setp.lt.u64 	%p1494, %rd4951, %rd4949;
	selp.u64 	%rd4952, 1, 0, %p1494;
	add.s64 	%rd4953, %rd4950, %rd4952;
	mul.lo.s64 	%rd4954, %rd480, %rd303;
	mul.hi.u64 	%rd4955, %rd303, %rd480;
	add.s64 	%rd4956, %rd4954, %rd4953;
	setp.lt.u64 	%p1495, %rd4956, %rd4954;
	selp.u64 	%rd4957, 1, 0, %p1495;
	add.s64 	%rd4958, %rd4955, %rd4957;
	mul.lo.s64 	%rd4959, %rd483, %rd302;
	mul.hi.u64 	%rd4960, %rd302, %rd483;
	add.s64 	%rd4961, %rd4959, %rd4946;
	setp.lt.u64 	%p1496, %rd4961, %rd4959;
	selp.u64 	%rd4962, 1, 0, %p1496;
	add.s64 	%rd4963, %rd4960, %rd4962;
	mul.lo.s64 	%rd4964, %rd482, %rd302;
	mul.hi.u64 	%rd4965, %rd302, %rd482;
	add.s64 	%rd4966, %rd4964, %rd4951;
	setp.lt.u64 	%p1497, %rd4966, %rd4964;
	selp.u64 	%rd4967, 1, 0, %p1497;
	add.s64 	%rd4968, %rd4966, %rd4963;
	setp.lt.u64 	%p1498, %rd4968, %rd4966;
	selp.u64 	%rd4969, 1, 0, %p1498;
	add.s64 	%rd4970, %rd4965, %rd4967;
	add.s64 	%rd4971, %rd4970, %rd4969;
	mul.lo.s64 	%rd4972, %rd481, %rd302;
	mul.hi.u64 	%rd4973, %rd302, %rd481;
	add.s64 	%rd4974, %rd4972, %rd4956;
	setp.lt.u64 	%p1499, %rd4974, %rd4972;
	selp.u64 	%rd4975, 1, 0, %p1499;
	add.s64 	%rd4976, %rd4974, %rd4971;
	setp.lt.u64 	%p1500, %rd4976, %rd4974;
	selp.u64 	%rd4977, 1, 0, %p1500;
	add.s64 	%rd4978, %rd4973, %rd4975;
	add.s64 	%rd4979, %rd4978, %rd4977;
	mul.lo.s64 	%rd4980, %rd480, %rd302;
	mul.hi.u64 	%rd4981, %rd302, %rd480;
	add.s64 	%rd4982, %rd4980, %rd4958;
	setp.lt.u64 	%p1501, %rd4982, %rd4980;
	selp.u64 	%rd4983, 1, 0, %p1501;
	add.s64 	%rd4984, %rd4982, %rd4979;
	setp.lt.u64 	%p1502, %rd4984, %rd4982;
	selp.u64 	%rd4985, 1, 0, %p1502;
	add.s64 	%rd4986, %rd4981, %rd4983;
	add.s64 	%rd4987, %rd4986, %rd4985;
	mul.lo.s64 	%rd4988, %rd483, %rd301;
	mul.hi.u64 	%rd4989, %rd301, %rd483;
	add.s64 	%rd4990, %rd4988, %rd4968;
	setp.lt.u64 	%p1503, %rd4990, %rd4988;
	selp.u64 	%rd4991, 1, 0, %p1503;
	add.s64 	%rd4992, %rd4989, %rd4991;
	mul.lo.s64 	%rd4993, %rd482, %rd301;
	mul.hi.u64 	%rd4994, %rd301, %rd482;
	add.s64 	%rd4995, %rd4993, %rd4976;
	setp.lt.u64 	%p1504, %rd4995, %rd4993;
	selp.u64 	%rd4996, 1, 0, %p1504;
	add.s64 	%rd4997, %rd4995, %rd4992;
	setp.lt.u64 	%p1505, %rd4997, %rd4995;
	selp.u64 	%rd4998, 1, 0, %p1505;
	add.s64 	%rd4999, %rd4994, %rd4996;
	add.s64 	%rd5000, %rd4999, %rd4998;
	mul.lo.s64 	%rd5001, %rd481, %rd301;
	mul.hi.u64 	%rd5002, %rd301, %rd481;
	add.s64 	%rd5003, %rd5001, %rd4984;
	setp.lt.u64 	%p1506, %rd5003, %rd5001;
	selp.u64 	%rd5004, 1, 0, %p1506;
	add.s64 	%rd5005, %rd5003, %rd5000;
	setp.lt.u64 	%p1507, %rd5005, %rd5003;
	selp.u64 	%rd5006, 1, 0, %p1507;
	add.s64 	%rd5007, %rd5002, %rd5004;
	add.s64 	%rd5008, %rd5007, %rd5006;
	mul.lo.s64 	%rd5009, %rd480, %rd301;
	mul.hi.u64 	%rd5010, %rd301, %rd480;
	add.s64 	%rd5011, %rd5009, %rd4987;
	setp.lt.u64 	%p1508, %rd5011, %rd5009;
	selp.u64 	%rd5012, 1, 0, %p1508;
	add.s64 	%rd5013, %rd5011, %rd5008;
	setp.lt.u64 	%p1509, %rd5013, %rd5011;
	selp.u64 	%rd5014, 1, 0, %p1509;
	add.s64 	%rd5015, %rd5010, %rd5012;
	add.s64 	%rd5016, %rd5015, %rd5014;
	mul.lo.s64 	%rd5017, %rd483, %rd300;
	mul.hi.u64 	%rd5018, %rd300, %rd483;
	add.s64 	%rd5019, %rd5017, %rd4997;
	setp.lt.u64 	%p1510, %rd5019, %rd5017;
	selp.u64 	%rd5020, 1, 0, %p1510;
	add.s64 	%rd5021, %rd5018, %rd5020;
	mul.lo.s64 	%rd5022, %rd482, %rd300;
	mul.hi.u64 	%rd5023, %rd300, %rd482;
	add.s64 	%rd5024, %rd5022, %rd5005;
	setp.lt.u64 	%p1511, %rd5024, %rd5022;
	selp.u64 	%rd5025, 1, 0, %p1511;
	add.s64 	%rd9852, %rd5024, %rd5021;
	setp.lt.u64 	%p1512, %rd9852, %rd5024;
	selp.u64 	%rd5026, 1, 0, %p1512;
	add.s64 	%rd5027, %rd5023, %rd5025;
	add.s64 	%rd5028, %rd5027, %rd5026;
	mul.lo.s64 	%rd5029, %rd481, %rd300;
	mul.hi.u64 	%rd5030, %rd300, %rd481;
	add.s64 	%rd5031, %rd5029, %rd5013;
	setp.lt.u64 	%p1513, %rd5031, %rd5029;
	selp.u64 	%rd5032, 1, 0, %p1513;
	add.s64 	%rd9851, %rd5031, %rd5028;
	setp.lt.u64 	%p1514, %rd9851, %rd5031;
	selp.u64 	%rd5033, 1, 0, %p1514;
	add.s64 	%rd5034, %rd5030, %rd5032;
	add.s64 	%rd5035, %rd5034, %rd5033;
	mul.lo.s64 	%rd5036, %rd480, %rd300;
	mul.hi.u64 	%rd5037, %rd300, %rd480;
	add.s64 	%rd5038, %rd5036, %rd5016;
	setp.lt.u64 	%p1515, %rd5038, %rd5036;
	selp.u64 	%rd5039, 1, 0, %p1515;
	add.s64 	%rd9850, %rd5038, %rd5035;
	setp.lt.u64 	%p1516, %rd9850, %rd5038;
	selp.u64 	%rd5040, 1, 0, %p1516;
	add.s64 	%rd5041, %rd5037, %rd5039;
	add.s64 	%rd9849, %rd5041, %rd5040;
	ld.const.u64 	%rd5042, [BN254_INV];
	mul.lo.s64 	%rd5043, %rd5042, %rd4942;
	mul.lo.s64 	%rd5044, %rd5043, %rd4933;
	mul.hi.u64 	%rd5045, %rd5043, %rd4933;
	not.b64 	%rd5046, %rd5044;
	setp.gt.u64 	%p1517, %rd4942, %rd5046;
	selp.u64 	%rd5047, 1, 0, %p1517;
	add.s64 	%rd5048, %rd5045, %rd5047;
	mul.lo.s64 	%rd5049, %rd4932, %rd5043;
	mul.hi.u64 	%rd5050, %rd5043, %rd4932;
	add.s64 	%rd5051, %rd5049, %rd4961;
	setp.lt.u64 	%p1518, %rd5051, %rd5049;
	selp.u64 	%rd5052, 1, 0, %p1518;
	add.s64 	%rd666, %rd5048, %rd5051;
	setp.lt.u64 	%p1519, %rd666, %rd5048;
	selp.u64 	%rd5053, 1, 0, %p1519;
	add.s64 	%rd5054, %rd5050, %rd5052;
	add.s64 	%rd5055, %rd5054, %rd5053;
	mul.lo.s64 	%rd5056, %rd4935, %rd5043;
	mul.hi.u64 	%rd5057, %rd5043, %rd4935;
	add.s64 	%rd5058, %rd5056, %rd4990;
	setp.lt.u64 	%p1520, %rd5058, %rd5056;
	selp.u64 	%rd5059, 1, 0, %p1520;
	add.s64 	%rd667, %rd5055, %rd5058;
	setp.lt.u64 	%p1521, %rd667, %rd5055;
	selp.u64 	%rd5060, 1, 0, %p1521;
	add.s64 	%rd5061, %rd5057, %rd5059;
	add.s64 	%rd5062, %rd5061, %rd5060;
	mul.lo.s64 	%rd5063, %rd4929, %rd5043;
	mul.hi.u64 	%rd5064, %rd5043, %rd4929;
	add.s64 	%rd5065, %rd5063, %rd5019;
	setp.lt.u64 	%p1522, %rd5065, %rd5063;
	selp.u64 	%rd5066, 1, 0, %p1522;
	add.s64 	%rd668, %rd5062, %rd5065;
	setp.lt.u64 	%p1523, %rd668, %rd5062;
	selp.u64 	%rd5067, 1, 0, %p1523;
	add.s64 	%rd5068, %rd5064, %rd5066;
	add.s64 	%rd669, %rd5068, %rd5067;
	setp.ne.s64 	%p1524, %rd669, 0;
	@%p1524 bra 	$L__BB3_217;
$L__BB3_134:
	mul.lo.s64 	%rd5072, %rd5042, %rd666;
	ld.const.u64 	%rd5073, [BN254_P];
	mul.lo.s64 	%rd5074, %rd5072, %rd5073;
	mul.hi.u64 	%rd5075, %rd5072, %rd5073;
	not.b64 	%rd5076, %rd5074;
	setp.gt.u64 	%p1528, %rd666, %rd5076;
	selp.u64 	%rd5077, 1, 0, %p1528;
	add.s64 	%rd5078, %rd5075, %rd5077;
	ld.const.u64 	%rd5079, [BN254_P+8];
	mul.lo.s64 	%rd5080, %rd5079, %rd5072;
	mul.hi.u64 	%rd5081, %rd5072, %rd5079;
	add.s64 	%rd5082, %rd5080, %rd667;
	setp.lt.u64 	%p1529, %rd5082, %rd5080;
	selp.u64 	%rd5083, 1, 0, %p1529;
	add.s64 	%rd674, %rd5078, %rd5082;
	setp.lt.u64 	%p1530, %rd674, %rd5078;
	selp.u64 	%rd5084, 1, 0, %p1530;
	add.s64 	%rd5085, %rd5081, %rd5083;
	add.s64 	%rd5086, %rd5085, %rd5084;
	ld.const.u64 	%rd5087, [BN254_P+16];
	mul.lo.s64 	%rd5088, %rd5087, %rd5072;
	mul.hi.u64 	%rd5089, %rd5072, %rd5087;
	add.s64 	%rd5090, %rd5088, %rd668;
	setp.lt.u64 	%p1531, %rd5090, %rd5088;
	selp.u64 	%rd5091, 1, 0, %p1531;
	add.s64 	%rd675, %rd5086, %rd5090;
	setp.lt.u64 	%p1532, %rd675, %rd5086;
	selp.u64 	%rd5092, 1, 0, %p1532;
	add.s64 	%rd5093, %rd5089, %rd5091;
	add.s64 	%rd5094, %rd5093, %rd5092;
	ld.const.u64 	%rd5095, [BN254_P+24];
	mul.lo.s64 	%rd5096, %rd5095, %rd5072;
	mul.hi.u64 	%rd5097, %rd5072, %rd5095;
	add.s64 	%rd5098, %rd5096, %rd9852;
	setp.lt.u64 	%p1533, %rd5098, %rd5096;
	selp.u64 	%rd5099, 1, 0, %p1533;
	add.s64 	%rd676, %rd5094, %rd5098;
	setp.lt.u64 	%p1534, %rd676, %rd5094;
	selp.u64 	%rd5100, 1, 0, %p1534;
	add.s64 	%rd5101, %rd5097, %rd5099;
	add.s64 	%rd677, %rd5101, %rd5100;
	setp.eq.s64 	%p1535, %rd677, 0;
	@%p1535 bra 	$L__BB3_137;
	add.s64 	%rd678, %rd9851, %rd677;
	setp.ge.u64 	%p1536, %rd678, %rd9851;
	mov.u64 	%rd9851, %rd678;
	@%p1536 bra 	$L__BB3_137;
	add.s64 	%rd9850, %rd9850, 1;
	setp.eq.s64 	%p1537, %rd9850, 0;
	selp.u64 	%rd5102, 1, 0, %p1537;
	add.s64 	%rd9849, %rd9849, %rd5102;
$L__BB3_137:
	mul.lo.s64 	%rd5104, %rd5042, %rd674;
	mul.lo.s64 	%rd5106, %rd5104, %rd5073;
	mul.hi.u64 	%rd5107, %rd5104, %rd5073;
	not.b64 	%rd5108, %rd5106;
	setp.gt.u64 	%p1538, %rd674, %rd5108;
	selp.u64 	%rd5109, 1, 0, %p1538;
	add.s64 	%rd5110, %rd5107, %rd5109;
	ld.const.u64 	%rd5111, [BN254_P+8];
	mul.lo.s64 	%rd5112, %rd5111, %rd5104;
	mul.hi.u64 	%rd5113, %rd5104, %rd5111;
	add.s64 	%rd5114, %rd5112, %rd675;
	setp.lt.u64 	%p1539, %rd5114, %rd5112;
	selp.u64 	%rd5115, 1, 0, %p1539;
	add.s64 	%rd684, %rd5110, %rd5114;
	setp.lt.u64 	%p1540, %rd684, %rd5110;
	selp.u64 	%rd5116, 1, 0, %p1540;
	add.s64 	%rd5117, %rd5113, %rd5115;
	add.s64 	%rd5118, %rd5117, %rd5116;
	ld.const.u64 	%rd5119, [BN254_P+16];
	mul.lo.s64 	%rd5120, %rd5119, %rd5104;
	mul.hi.u64 	%rd5121, %rd5104, %rd5119;
	add.s64 	%rd5122, %rd5120, %rd676;
	setp.lt.u64 	%p1541, %rd5122, %rd5120;
	selp.u64 	%rd5123, 1, 0, %p1541;
	add.s64 	%rd685, %rd5118, %rd5122;
	setp.lt.u64 	%p1542, %rd685, %rd5118;
	selp.u64 	%rd5124, 1, 0, %p1542;
	add.s64 	%rd5125, %rd5121, %rd5123;
	add.s64 	%rd5126, %rd5125, %rd5124;
	ld.const.u64 	%rd5127, [BN254_P+24];
	mul.lo.s64 	%rd5128, %rd5127, %rd5104;
	mul.hi.u64 	%rd5129, %rd5104, %rd5127;
	add.s64 	%rd5130, %rd5128, %rd9851;
	setp.lt.u64 	%p1543, %rd5130, %rd5128;
	selp.u64 	%rd5131, 1, 0, %p1543;
	add.s64 	%rd686, %rd5126, %rd5130;
	setp.lt.u64 	%p1544, %rd686, %rd5126;
	selp.u64 	%rd5132, 1, 0, %p1544;
	add.s64 	%rd5133, %rd5129, %rd5131;
	add.s64 	%rd687, %rd5133, %rd5132;
	setp.eq.s64 	%p1545, %rd687, 0;
	@%p1545 bra 	$L__BB3_139;
	add.s64 	%rd688, %rd9850, %rd687;
	setp.lt.u64 	%p1546, %rd688, %rd9850;
	selp.u64 	%rd5134, 1, 0, %p1546;
	add.s64 	%rd9849, %rd9849, %rd5134;
	mov.u64 	%rd9850, %rd688;
$L__BB3_139:
	ld.const.u64 	%rd5135, [BN254_INV];
	mul.lo.s64 	%rd5136, %rd5135, %rd684;
	ld.const.u64 	%rd5137, [BN254_P];
	mul.lo.s64 	%rd5138, %rd5136, %rd5137;
	mul.hi.u64 	%rd5139, %rd5136, %rd5137;
	not.b64 	%rd5140, %rd5138;
	setp.gt.u64 	%p1548, %rd684, %rd5140;
	selp.u64 	%rd5141, 1, 0, %p1548;
	add.s64 	%rd5142, %rd5139, %rd5141;
	ld.const.u64 	%rd5143, [BN254_P+8];
	mul.lo.s64 	%rd5144, %rd5143, %rd5136;
	mul.hi.u64 	%rd5145, %rd5136, %rd5143;
	add.s64 	%rd5146, %rd5144, %rd685;
	setp.lt.u64 	%p1549, %rd5146, %rd5144;
	selp.u64 	%rd5147, 1, 0, %p1549;
	add.s64 	%rd692, %rd5142, %rd5146;
	setp.lt.u64 	%p1550, %rd692, %rd5142;
	selp.u64 	%rd5148, 1, 0, %p1550;
	add.s64 	%rd5149, %rd5145, %rd5147;
	add.s64 	%rd5150, %rd5149, %rd5148;
	ld.const.u64 	%rd693, [BN254_P+16];
	mul.lo.s64 	%rd5151, %rd693, %rd5136;
	mul.hi.u64 	%rd5152, %rd5136, %rd693;
	add.s64 	%rd5153, %rd5151, %rd686;
	setp.lt.u64 	%p1551, %rd5153, %rd5151;
	selp.u64 	%rd5154, 1, 0, %p1551;
	add.s64 	%rd694, %rd5150, %rd5153;
	setp.lt.u64 	%p1552, %rd694, %rd5150;
	selp.u64 	%rd5155, 1, 0, %p1552;
	add.s64 	%rd5156, %rd5152, %rd5154;
	add.s64 	%rd5157, %rd5156, %rd5155;
	ld.const.u64 	%rd695, [BN254_P+24];
	mul.lo.s64 	%rd5158, %rd695, %rd5136;
	mul.hi.u64 	%rd5159, %rd5136, %rd695;
	add.s64 	%rd5160, %rd5158, %rd9850;
	setp.lt.u64 	%p1553, %rd5160, %rd5158;
	selp.u64 	%rd5161, 1, 0, %p1553;
	add.s64 	%rd696, %rd5157, %rd5160;
	setp.lt.u64 	%p1554, %rd696, %rd5157;
	selp.u64 	%rd5162, 1, 0, %p1554;
	add.s64 	%rd5163, %rd5159, %rd5161;
	add.s64 	%rd5164, %rd5163, %rd5162;
	add.s64 	%rd697, %rd9849, %rd5164;
	setp.lt.u64 	%p1555, %rd692, %rd5137;
	setp.lt.u64 	%p1556, %rd694, %rd5143;
	setp.eq.s64 	%p1557, %rd694, %rd5143;
	and.pred  	%p1558, %p1555, %p1557;
	or.pred  	%p1560, %p1556, %p1558;
	setp.lt.u64 	%p1561, %rd696, %rd693;
	setp.eq.s64 	%p1562, %rd696, %rd693;
	and.pred  	%p1563, %p1562, %p1560;
	or.pred  	%p58, %p1561, %p1563;
	setp.lt.u64 	%p1565, %rd697, %rd695;
	mov.pred 	%p3579, 0;
	@%p1565 bra 	$L__BB3_141;
	not.pred 	%p1566, %p58;
	setp.ne.s64 	%p1567, %rd697, %rd695;
	or.pred  	%p3579, %p1567, %p1566;
$L__BB3_141:
	selp.u64 	%rd5165, 1, 0, %p58;
	add.s64 	%rd5166, %rd695, %rd5165;
	selp.b64 	%rd5167, %rd5166, 0, %p3579;
	sub.s64 	%rd702, %rd697, %rd5167;
	setp.eq.s64 	%p1571, %rd694, %rd5143;
	and.pred  	%p1572, %p1555, %p1571;
	or.pred  	%p1574, %p1556, %p1572;
	selp.u64 	%rd5170, 1, 0, %p1574;
	add.s64 	%rd5171, %rd693, %rd5170;
	selp.b64 	%rd5172, %rd5171, 0, %p3579;
	sub.s64 	%rd5173, %rd696, %rd5172;
	selp.u64 	%rd5174, 1, 0, %p1555;
	add.s64 	%rd5175, %rd5143, %rd5174;
	selp.b64 	%rd5176, %rd5175, 0, %p3579;
	sub.s64 	%rd5177, %rd694, %rd5176;
	selp.b64 	%rd5178, %rd5137, 0, %p3579;
	sub.s64 	%rd5179, %rd692, %rd5178;
	shl.b64 	%rd703, %rd5179, 1;
	setp.lt.s64 	%p1575, %rd5179, 0;
	mov.b64 	{%r71, %r72}, %rd5179;
	mov.b64 	{%r73, %r74}, %rd5177;
	shf.l.wrap.b32 	%r75, %r72, %r73, 1;
	shf.l.wrap.b32 	%r76, %r73, %r74, 1;
	mov.b64 	%rd704, {%r75, %r76};
	setp.lt.u64 	%p1576, %rd704, %rd5177;
	setp.eq.s64 	%p1577, %rd704, %rd5177;
	and.pred  	%p1578, %p1575, %p1577;
	or.pred  	%p1579, %p1576, %p1578;
	selp.u64 	%rd5180, 1, 0, %p1579;
	shl.b64 	%rd5181, %rd5173, 1;
	or.b64  	%rd705, %rd5181, %rd5180;
	setp.lt.u64 	%p1580, %rd705, %rd5173;
	setp.eq.s64 	%p1581, %rd705, %rd5173;
	and.pred  	%p1582, %p1579, %p1581;
	or.pred  	%p61, %p1580, %p1582;
	selp.u64 	%rd5182, 1, 0, %p61;
	shl.b64 	%rd5183, %rd702, 1;
	or.b64  	%rd706, %rd5183, %rd5182;
	setp.lt.u64 	%p1583, %rd706, %rd702;
	mov.pred 	%p3580, -1;
	@%p1583 bra 	$L__BB3_143;
	setp.eq.s64 	%p1584, %rd706, %rd702;
	and.pred  	%p3580, %p61, %p1584;
$L__BB3_143:
	setp.lt.u64 	%p1586, %rd703, %rd5137;
	ld.const.u64 	%rd5186, [BN254_P+8];
	setp.lt.u64 	%p1587, %rd704, %rd5186;
	setp.eq.s64 	%p1588, %rd704, %rd5186;
	and.pred  	%p1589, %p1586, %p1588;
	or.pred  	%p1590, %p1587, %p1589;
	setp.lt.u64 	%p1591, %rd705, %rd693;
	setp.eq.s64 	%p1592, %rd705, %rd693;
	and.pred  	%p1593, %p1592, %p1590;
	or.pred  	%p64, %p1591, %p1593;
	setp.lt.u64 	%p1594, %rd706, %rd695;
	mov.pred 	%p3581, 0;
	@%p1594 bra 	$L__BB3_145;
	not.pred 	%p1595, %p64;
	setp.ne.s64 	%p1596, %rd706, %rd695;
	or.pred  	%p3581, %p1596, %p1595;
$L__BB3_145:
	or.pred  	%p1597, %p3580, %p3581;
	selp.u64 	%rd5188, 1, 0, %p64;
	add.s64 	%rd5189, %rd695, %rd5188;
	selp.b64 	%rd5190, %rd5189, 0, %p1597;
	sub.s64 	%rd5191, %rd706, %rd5190;
	ld.const.u64 	%rd708, [BN254_P];
	setp.lt.u64 	%p1599, %rd703, %rd708;
	and.pred  	%p1601, %p1599, %p1588;
	or.pred  	%p1603, %p1587, %p1601;
	selp.u64 	%rd5192, 1, 0, %p1603;
	add.s64 	%rd5193, %rd693, %rd5192;
	selp.b64 	%rd5194, %rd5193, 0, %p1597;
	sub.s64 	%rd5195, %rd705, %rd5194;
	selp.u64 	%rd5196, 1, 0, %p1599;
	add.s64 	%rd5197, %rd5186, %rd5196;
	selp.b64 	%rd5198, %rd5197, 0, %p1597;
	sub.s64 	%rd5199, %rd704, %rd5198;
	selp.b64 	%rd5200, %rd708, 0, %p1597;
	sub.s64 	%rd5201, %rd703, %rd5200;
	sub.s64 	%rd9895, %rd661, %rd5201;
	setp.lt.u64 	%p1604, %rd661, %rd5201;
	selp.s64 	%rd5202, -1, 0, %p1604;
	sub.s64 	%rd5203, %rd660, %rd5199;
	add.s64 	%rd9894, %rd5203, %rd5202;
	setp.lt.u64 	%p1605, %rd660, %rd5199;
	setp.eq.s64 	%p1606, %rd660, %rd5199;
	and.pred  	%p1607, %p1604, %p1606;
	or.pred  	%p1609, %p1605, %p1607;
	selp.s64 	%rd5204, -1, 0, %p1609;
	sub.s64 	%rd5205, %rd659, %rd5195;
	add.s64 	%rd9893, %rd5205, %rd5204;
	setp.lt.u64 	%p1610, %rd659, %rd5195;
	setp.eq.s64 	%p1611, %rd659, %rd5195;
	and.pred  	%p1612, %p1611, %p1609;
	or.pred  	%p1614, %p1610, %p1612;
	selp.s64 	%rd5206, -1, 0, %p1614;
	sub.s64 	%rd5207, %rd658, %rd5191;
	add.s64 	%rd9892, %rd5207, %rd5206;
	setp.ge.u64 	%p1615, %rd658, %rd5191;
	setp.eq.s64 	%p1616, %rd658, %rd5191;
	and.pred  	%p1617, %p1616, %p1614;
	not.pred 	%p1619, %p1617;
	and.pred  	%p1620, %p1615, %p1619;
	@%p1620 bra 	$L__BB3_147;
	add.s64 	%rd9895, %rd708, %rd9895;
	setp.lt.u64 	%p1621, %rd9895, %rd708;
	selp.u64 	%rd5208, 1, 0, %p1621;
	add.s64 	%rd5209, %rd5186, %rd9894;
	add.s64 	%rd714, %rd5209, %rd5208;
	setp.lt.u64 	%p1622, %rd714, %rd9894;
	setp.eq.s64 	%p1623, %rd714, %rd9894;
	and.pred  	%p1624, %p1621, %p1623;
	or.pred  	%p1625, %p1622, %p1624;
	selp.u64 	%rd5210, 1, 0, %p1625;
	add.s64 	%rd5211, %rd693, %rd9893;
	add.s64 	%rd715, %rd5211, %rd5210;
	setp.lt.u64 	%p1626, %rd715, %rd9893;
	setp.eq.s64 	%p1627, %rd715, %rd9893;
	and.pred  	%p1628, %p1625, %p1627;
	or.pred  	%p1630, %p1626, %p1628;
	selp.u64 	%rd5212, 1, 0, %p1630;
	add.s64 	%rd5213, %rd695, %rd9892;
	add.s64 	%rd9892, %rd5213, %rd5212;
	mov.u64 	%rd9893, %rd715;
	mov.u64 	%rd9894, %rd714;
$L__BB3_147:
	add.s64 	%rd721, %rd39, %rd9891;
	setp.lt.u64 	%p1632, %rd721, %rd39;
	selp.u64 	%rd5214, 1, 0, %p1632;
	add.s64 	%rd5215, %rd40, %rd9890;
	add.s64 	%rd722, %rd5215, %rd5214;
	setp.lt.u64 	%p1633, %rd722, %rd9890;
	setp.eq.s64 	%p1634, %rd722, %rd9890;
	and.pred  	%p1635, %p1632, %p1634;
	or.pred  	%p1636, %p1633, %p1635;
	selp.u64 	%rd5216, 1, 0, %p1636;
	add.s64 	%rd5217, %rd41, %rd9889;
	add.s64 	%rd723, %rd5217, %rd5216;
	setp.lt.u64 	%p1637, %rd723, %rd9889;
	setp.eq.s64 	%p1638, %rd723, %rd9889;
	and.pred  	%p1639, %p1636, %p1638;
	or.pred  	%p67, %p1637, %p1639;
	selp.u64 	%rd5218, 1, 0, %p67;
	add.s64 	%rd5219, %rd42, %rd9888;
	add.s64 	%rd724, %rd5219, %rd5218;
	setp.lt.u64 	%p1640, %rd724, %rd9888;
	mov.pred 	%p3582, -1;
	@%p1640 bra 	$L__BB3_149;
	setp.eq.s64 	%p1641, %rd724, %rd9888;
	and.pred  	%p3582, %p67, %p1641;
$L__BB3_149:
	setp.lt.u64 	%p1643, %rd721, %rd708;
	setp.lt.u64 	%p1644, %rd722, %rd5186;
	setp.eq.s64 	%p1645, %rd722, %rd5186;
	and.pred  	%p1646, %p1643, %p1645;
	or.pred  	%p1647, %p1644, %p1646;
	setp.lt.u64 	%p1648, %rd723, %rd693;
	setp.eq.s64 	%p1649, %rd723, %rd693;
	and.pred  	%p1650, %p1649, %p1647;
	or.pred  	%p70, %p1648, %p1650;
	setp.lt.u64 	%p1651, %rd724, %rd695;
	mov.pred 	%p3583, 0;
	@%p1651 bra 	$L__BB3_151;
	not.pred 	%p1652, %p70;
	setp.ne.s64 	%p1653, %rd724, %rd695;
	or.pred  	%p3583, %p1653, %p1652;
$L__BB3_151:
	or.pred  	%p1654, %p3582, %p3583;
	selp.u64 	%rd5220, 1, 0, %p70;
	add.s64 	%rd5221, %rd695, %rd5220;
	selp.b64 	%rd5222, %rd5221, 0, %p1654;
	sub.s64 	%rd5223, %rd724, %rd5222;
	ld.const.u64 	%rd725, [BN254_P+8];
	setp.lt.u64 	%p1655, %rd722, %rd725;
	ld.const.u64 	%rd726, [BN254_P];
	setp.lt.u64 	%p1656, %rd721, %rd726;
	setp.eq.s64 	%p1657, %rd722, %rd725;
	and.pred  	%p1658, %p1656, %p1657;
	or.pred  	%p1660, %p1655, %p1658;
	selp.u64 	%rd5224, 1, 0, %p1660;
	ld.const.u64 	%rd727, [BN254_P+16];
	add.s64 	%rd5225, %rd727, %rd5224;
	selp.b64 	%rd5226, %rd5225, 0, %p1654;
	sub.s64 	%rd5227, %rd723, %rd5226;
	selp.u64 	%rd5228, 1, 0, %p1656;
	add.s64 	%rd5229, %rd725, %rd5228;
	selp.b64 	%rd5230, %rd5229, 0, %p1654;
	sub.s64 	%rd5231, %rd722, %rd5230;
	selp.b64 	%rd5232, %rd726, 0, %p1654;
	sub.s64 	%rd5233, %rd721, %rd5232;
	mul.lo.s64 	%rd5234, %rd5233, %rd5233;
	mul.hi.u64 	%rd5235, %rd5233, %rd5233;
	mul.lo.s64 	%rd5236, %rd5231, %rd5233;
	mul.hi.u64 	%rd5237, %rd5233, %rd5231;
	add.s64 	%rd5238, %rd5236, %rd5235;
	setp.lt.u64 	%p1661, %rd5238, %rd5236;
	selp.u64 	%rd5239, 1, 0, %p1661;
	add.s64 	%rd5240, %rd5237, %rd5239;
	mul.lo.s64 	%rd5241, %rd5227, %rd5233;
	mul.hi.u64 	%rd5242, %rd5233, %rd5227;
	add.s64 	%rd5243, %rd5241, %rd5240;
	setp.lt.u64 	%p1662, %rd5243, %rd5241;
	selp.u64 	%rd5244, 1, 0, %p1662;
	add.s64 	%rd5245, %rd5242, %rd5244;
	mul.lo.s64 	%rd5246, %rd5223, %rd5233;
	mul.hi.u64 	%rd5247, %rd5233, %rd5223;
	add.s64 	%rd5248, %rd5246, %rd5245;
	setp.lt.u64 	%p1663, %rd5248, %rd5246;
	selp.u64 	%rd5249, 1, 0, %p1663;
	add.s64 	%rd5250, %rd5247, %rd5249;
	mul.hi.u64 	%rd5251, %rd5231, %rd5233;
	add.s64 	%rd5252, %rd5236, %rd5238;
	setp.lt.u64 	%p1664, %rd5252, %rd5236;
	selp.u64 	%rd5253, 1, 0, %p1664;
	add.s64 	%rd5254, %rd5251, %rd5253;
	mul.lo.s64 	%rd5255, %rd5231, %rd5231;
	mul.hi.u64 	%rd5256, %rd5231, %rd5231;
	add.s64 	%rd5257, %rd5255, %rd5243;
	setp.lt.u64 	%p1665, %rd5257, %rd5255;
	selp.u64 	%rd5258, 1, 0, %p1665;
	add.s64 	%rd5259, %rd5257, %rd5254;
	setp.lt.u64 	%p1666, %rd5259, %rd5257;
	selp.u64 	%rd5260, 1, 0, %p1666;
	add.s64 	%rd5261, %rd5256, %rd5258;
	add.s64 	%rd5262, %rd5261, %rd5260;
	mul.lo.s64 	%rd5263, %rd5227, %rd5231;
	mul.hi.u64 	%rd5264, %rd5231, %rd5227;
	add.s64 	%rd5265, %rd5263, %rd5248;
	setp.lt.u64 	%p1667, %rd5265, %rd5263;
	selp.u64 	%rd5266, 1, 0, %p1667;
	add.s64 	%rd5267, %rd5265, %rd5262;
	setp.lt.u64 	%p1668, %rd5267, %rd5265;
	selp.u64 	%rd5268, 1, 0, %p1668;
	add.s64 	%rd5269, %rd5264, %rd5266;
	add.s64 	%rd5270, %rd5269, %rd5268;
	mul.lo.s64 	%rd5271, %rd5223, %rd5231;
	mul.hi.u64 	%rd5272, %rd5231, %rd5223;
	add.s64 	%rd5273, %rd5271, %rd5250;
	setp.lt.u64 	%p1669, %rd5273, %rd5271;
	selp.u64 	%rd5274, 1, 0, %p1669;
	add.s64 	%rd5275, %rd5273, %rd5270;
	setp.lt.u64 	%p1670, %rd5275, %rd5273;
	selp.u64 	%rd5276, 1, 0, %p1670;
	add.s64 	%rd5277, %rd5272, %rd5274;
	add.s64 	%rd5278, %rd5277, %rd5276;
	mul.hi.u64 	%rd5279, %rd5227, %rd5233;
	add.s64 	%rd5280, %rd5241, %rd5259;
	setp.lt.u64 	%p1671, %rd5280, %rd5241;
	selp.u64 	%rd5281, 1, 0, %p1671;
	add.s64 	%rd5282, %rd5279, %rd5281;
	mul.hi.u64 	%rd5283, %rd5227, %rd5231;
	add.s64 	%rd5284, %rd5263, %rd5267;
	setp.lt.u64 	%p1672, %rd5284, %rd5263;
	selp.u64 	%rd5285, 1, 0, %p1672;
	add.s64 	%rd5286, %rd5284, %rd5282;
	setp.lt.u64 	%p1673, %rd5286, %rd5284;
	selp.u64 	%rd5287, 1, 0, %p1673;
	add.s64 	%rd5288, %rd5283, %rd5285;
	add.s64 	%rd5289, %rd5288, %rd5287;
	mul.lo.s64 	%rd5290, %rd5227, %rd5227;
	mul.hi.u64 	%rd5291, %rd5227, %rd5227;
	add.s64 	%rd5292, %rd5290, %rd5275;
	setp.lt.u64 	%p1674, %rd5292, %rd5290;
	selp.u64 	%rd5293, 1, 0, %p1674;
	add.s64 	%rd5294, %rd5292, %rd5289;
	setp.lt.u64 	%p1675, %rd5294, %rd5292;
	selp.u64 	%rd5295, 1, 0, %p1675;
	add.s64 	%rd5296, %rd5291, %rd5293;
	add.s64 	%rd5297, %rd5296, %rd5295;
	mul.lo.s64 	%rd5298, %rd5223, %rd5227;
	mul.hi.u64 	%rd5299, %rd5227, %rd5223;
	add.s64 	%rd5300, %rd5298, %rd5278;
	setp.lt.u64 	%p1676, %rd5300, %rd5298;
	selp.u64 	%rd5301, 1, 0, %p1676;
	add.s64 	%rd5302, %rd5300, %rd5297;
	setp.lt.u64 	%p1677, %rd5302, %rd5300;
	selp.u64 	%rd5303, 1, 0, %p1677;
	add.s64 	%rd5304, %rd5299, %rd5301;
	add.s64 	%rd5305, %rd5304, %rd5303;
	mul.hi.u64 	%rd5306, %rd5223, %rd5233;
	add.s64 	%rd5307, %rd5246, %rd5286;
	setp.lt.u64 	%p1678, %rd5307, %rd5246;
	selp.u64 	%rd5308, 1, 0, %p1678;
	add.s64 	%rd5309, %rd5306, %rd5308;
	mul.hi.u64 	%rd5310, %rd5223, %rd5231;
	add.s64 	%rd5311, %rd5271, %rd5294;
	setp.lt.u64 	%p1679, %rd5311, %rd5271;
	selp.u64 	%rd5312, 1, 0, %p1679;
	add.s64 	%rd9865, %rd5311, %rd5309;
	setp.lt.u64 	%p1680, %rd9865, %rd5311;
	selp.u64 	%rd5313, 1, 0, %p1680;
	add.s64 	%rd5314, %rd5310, %rd5312;
	add.s64 	%rd5315, %rd5314, %rd5313;
	mul.hi.u64 	%rd5316, %rd5223, %rd5227;
	add.s64 	%rd5317, %rd5298, %rd5302;
	setp.lt.u64 	%p1681, %rd5317, %rd5298;
	selp.u64 	%rd5318, 1, 0, %p1681;
	add.s64 	%rd9864, %rd5317, %rd5315;
	setp.lt.u64 	%p1682, %rd9864, %rd5317;
	selp.u64 	%rd5319, 1, 0, %p1682;
	add.s64 	%rd5320, %rd5316, %rd5318;
	add.s64 	%rd5321, %rd5320, %rd5319;
	mul.lo.s64 	%rd5322, %rd5223, %rd5223;
	mul.hi.u64 	%rd5323, %rd5223, %rd5223;
	add.s64 	%rd5324, %rd5322, %rd5305;
	setp.lt.u64 	%p1683, %rd5324, %rd5322;
	selp.u64 	%rd5325, 1, 0, %p1683;
	add.s64 	%rd9863, %rd5324, %rd5321;
	setp.lt.u64 	%p1684, %rd9863, %rd5324;
	selp.u64 	%rd5326, 1, 0, %p1684;
	add.s64 	%rd5327, %rd5323, %rd5325;
	add.s64 	%rd9862, %rd5327, %rd5326;
	ld.const.u64 	%rd732, [BN254_INV];
	mul.lo.s64 	%rd5328, %rd732, %rd5234;
	mul.lo.s64 	%rd5329, %rd5328, %rd726;
	mul.hi.u64 	%rd5330, %rd5328, %rd726;
	not.b64 	%rd5331, %rd5329;
	setp.gt.u64 	%p1685, %rd5234, %rd5331;
	selp.u64 	%rd5332, 1, 0, %p1685;
	add.s64 	%rd5333, %rd5330, %rd5332;
	mul.lo.s64 	%rd5334, %rd725, %rd5328;
	mul.hi.u64 	%rd5335, %rd5328, %rd725;
	add.s64 	%rd5336, %rd5334, %rd5252;
	setp.lt.u64 	%p1686, %rd5336, %rd5334;
	selp.u64 	%rd5337, 1, 0, %p1686;
	add.s64 	%rd733, %rd5333, %rd5336;
	setp.lt.u64 	%p1687, %rd733, %rd5333;
	selp.u64 	%rd5338, 1, 0, %p1687;
	add.s64 	%rd5339, %rd5335, %rd5337;
	add.s64 	%rd5340, %rd5339, %rd5338;
	mul.lo.s64 	%rd5341, %rd727, %rd5328;
	mul.hi.u64 	%rd5342, %rd5328, %rd727;
	add.s64 	%rd5343, %rd5341, %rd5280;
	setp.lt.u64 	%p1688, %rd5343, %rd5341;
	selp.u64 	%rd5344, 1, 0, %p1688;
	add.s64 	%rd734, %rd5340, %rd5343;
	setp.lt.u64 	%p1689, %rd734, %rd5340;
	selp.u64 	%rd5345, 1, 0, %p1689;
	add.s64 	%rd5346, %rd5342, %rd5344;
	add.s64 	%rd5347, %rd5346, %rd5345;
	mul.lo.s64 	%rd5348, %rd695, %rd5328;
	mul.hi.u64 	%rd5349, %rd5328, %rd695;
	add.s64 	%rd5350, %rd5348, %rd5307;
	setp.lt.u64 	%p1690, %rd5350, %rd5348;
	selp.u64 	%rd5351, 1, 0, %p1690;
	add.s64 	%rd735, %rd5347, %rd5350;
	setp.lt.u64 	%p1691, %rd735, %rd5347;
	selp.u64 	%rd5352, 1, 0, %p1691;
	add.s64 	%rd5353, %rd5349, %rd5351;
	add.s64 	%rd736, %rd5353, %rd5352;
	setp.ne.s64 	%p1692, %rd736, 0;
	@%p1692 bra 	$L__BB3_220;
$L__BB3_152:
	mul.lo.s64 	%rd5356, %rd732, %rd733;
	mul.lo.s64 	%rd5357, %rd5356, %rd726;
	mul.hi.u64 	%rd5358, %rd5356, %rd726;
	not.b64 	%rd5359, %rd5357;
	setp.gt.u64 	%p1696, %rd733, %rd5359;
	selp.u64 	%rd5360, 1, 0, %p1696;
	add.s64 	%rd5361, %rd5358, %rd5360;
	mul.lo.s64 	%rd5362, %rd725, %rd5356;
	mul.hi.u64 	%rd5363, %rd5356, %rd725;
	add.s64 	%rd5364, %rd5362, %rd734;
	setp.lt.u64 	%p1697, %rd5364, %rd5362;
	selp.u64 	%rd5365, 1, 0, %p1697;
	add.s64 	%rd741, %rd5361, %rd5364;
	setp.lt.u64 	%p1698, %rd741, %rd5361;
	selp.u64 	%rd5366, 1, 0, %p1698;
	add.s64 	%rd5367, %rd5363, %rd5365;
	add.s64 	%rd5368, %rd5367, %rd5366;
	mul.lo.s64 	%rd5369, %rd727, %rd5356;
	mul.hi.u64 	%rd5370, %rd5356, %rd727;
	add.s64 	%rd5371, %rd5369, %rd735;
	setp.lt.u64 	%p1699, %rd5371, %rd5369;
	selp.u64 	%rd5372, 1, 0, %p1699;
	add.s64 	%rd742, %rd5368, %rd5371;
	setp.lt.u64 	%p1700, %rd742, %rd5368;
	selp.u64 	%rd5373, 1, 0, %p1700;
	add.s64 	%rd5374, %rd5370, %rd5372;
	add.s64 	%rd5375, %rd5374, %rd5373;
	mul.lo.s64 	%rd5376, %rd695, %rd5356;
	mul.hi.u64 	%rd5377, %rd5356, %rd695;
	add.s64 	%rd5378, %rd5376, %rd9865;
	setp.lt.u64 	%p1701, %rd5378, %rd5376;
	selp.u64 	%rd5379, 1, 0, %p1701;
	add.s64 	%rd743, %rd5375, %rd5378;
	setp.lt.u64 	%p1702, %rd743, %rd5375;
	selp.u64 	%rd5380, 1, 0, %p1702;
	add.s64 	%rd5381, %rd5377, %rd5379;
	add.s64 	%rd744, %rd5381, %rd5380;
	setp.eq.s64 	%p1703, %rd744, 0;
	@%p1703 bra 	$L__BB3_155;
	add.s64 	%rd745, %rd9864, %rd744;
	setp.ge.u64 	%p1704, %rd745, %rd9864;
	mov.u64 	%rd9864, %rd745;
	@%p1704 bra 	$L__BB3_155;
	add.s64 	%rd9863, %rd9863, 1;
	setp.eq.s64 	%p1705, %rd9863, 0;
	selp.u64 	%rd5382, 1, 0, %p1705;
	add.s64 	%rd9862, %rd9862, %rd5382;
$L__BB3_155:
	mul.lo.s64 	%rd5383, %rd732, %rd741;
	mul.lo.s64 	%rd5384, %rd5383, %rd726;
	mul.hi.u64 	%rd5385, %rd5383, %rd726;
	not.b64 	%rd5386, %rd5384;
	setp.gt.u64 	%p1706, %rd741, %rd5386;
	selp.u64 	%rd5387, 1, 0, %p1706;
	add.s64 	%rd5388, %rd5385, %rd5387;
	mul.lo.s64 	%rd5389, %rd725, %rd5383;
	mul.hi.u64 	%rd5390, %rd5383, %rd725;
	add.s64 	%rd5391, %rd5389, %rd742;
	setp.lt.u64 	%p1707, %rd5391, %rd5389;
	selp.u64 	%rd5392, 1, 0, %p1707;
	add.s64 	%rd751, %rd5388, %rd5391;
	setp.lt.u64 	%p1708, %rd751, %rd5388;
	selp.u64 	%rd5393, 1, 0, %p1708;
	add.s64 	%rd5394, %rd5390, %rd5392;
	add.s64 	%rd5395, %rd5394, %rd5393;
	mul.lo.s64 	%rd5396, %rd727, %rd5383;
	mul.hi.u64 	%rd5397, %rd5383, %rd727;
	add.s64 	%rd5398, %rd5396, %rd743;
	setp.lt.u64 	%p1709, %rd5398, %rd5396;
	selp.u64 	%rd5399, 1, 0, %p1709;
	add.s64 	%rd752, %rd5395, %rd5398;
	setp.lt.u64 	%p1710, %rd752, %rd5395;
	selp.u64 	%rd5400, 1, 0, %p1710;
	add.s64 	%rd5401, %rd5397, %rd5399;
	add.s64 	%rd5402, %rd5401, %rd5400;
	mul.lo.s64 	%rd5403, %rd695, %rd5383;
	mul.hi.u64 	%rd5404, %rd5383, %rd695;
	add.s64 	%rd5405, %rd5403, %rd9864;
	setp.lt.u64 	%p1711, %rd5405, %rd5403;
	selp.u64 	%rd5406, 1, 0, %p1711;
	add.s64 	%rd753, %rd5402, %rd5405;
	setp.lt.u64 	%p1712, %rd753, %rd5402;
	selp.u64 	%rd5407, 1, 0, %p1712;
	add.s64 	%rd5408, %rd5404, %rd5406;
	add.s64 	%rd754, %rd5408, %rd5407;
	setp.eq.s64 	%p1713, %rd754, 0;
	@%p1713 bra 	$L__BB3_157;
	add.s64 	%rd755, %rd9863, %rd754;
	setp.lt.u64 	%p1714, %rd755, %rd9863;
	selp.u64 	%rd5409, 1, 0, %p1714;
	add.s64 	%rd9862, %rd9862, %rd5409;
	mov.u64 	%rd9863, %rd755;
$L__BB3_157:
	mul.lo.s64 	%rd5410, %rd732, %rd751;
	mul.lo.s64 	%rd5411, %rd5410, %rd726;
	mul.hi.u64 	%rd5412, %rd5410, %rd726;
	not.b64 	%rd5413, %rd5411;
	setp.gt.u64 	%p1716, %rd751, %rd5413;
	selp.u64 	%rd5414, 1, 0, %p1716;
	add.s64 	%rd5415, %rd5412, %rd5414;
	mul.lo.s64 	%rd5416, %rd725, %rd5410;
	mul.hi.u64 	%rd5417, %rd5410, %rd725;
	add.s64 	%rd5418, %rd5416, %rd752;
	setp.lt.u64 	%p1717, %rd5418, %rd5416;
	selp.u64 	%rd5419, 1, 0, %p1717;
	add.s64 	%rd759, %rd5415, %rd5418;
	setp.lt.u64 	%p1718, %rd759, %rd5415;
	selp.u64 	%rd5420, 1, 0, %p1718;
	add.s64 	%rd5421, %rd5417, %rd5419;
	add.s64 	%rd5422, %rd5421, %rd5420;
	mul.lo.s64 	%rd5423, %rd727, %rd5410;
	mul.hi.u64 	%rd5424, %rd5410, %rd727;
	add.s64 	%rd5425, %rd5423, %rd753;
	setp.lt.u64 	%p1719, %rd5425, %rd5423;
	selp.u64 	%rd5426, 1, 0, %p1719;
	add.s64 	%rd760, %rd5422, %rd5425;
	setp.lt.u64 	%p1720, %rd760, %rd5422;
	selp.u64 	%rd5427, 1, 0, %p1720;
	add.s64 	%rd5428, %rd5424, %rd5426;
	add.s64 	%rd5429, %rd5428, %rd5427;
	mul.lo.s64 	%rd5430, %rd695, %rd5410;
	mul.hi.u64 	%rd5431, %rd5410, %rd695;
	add.s64 	%rd5432, %rd5430, %rd9863;
	setp.lt.u64 	%p1721, %rd5432, %rd5430;
	selp.u64 	%rd5433, 1, 0, %p1721;
	add.s64 	%rd761, %rd5429, %rd5432;
	setp.lt.u64 	%p1722, %rd761, %rd5429;
	selp.u64 	%rd5434, 1, 0, %p1722;
	add.s64 	%rd5435, %rd5431, %rd5433;
	add.s64 	%rd5436, %rd5435, %rd5434;
	add.s64 	%rd762, %rd9862, %rd5436;
	setp.lt.u64 	%p1723, %rd759, %rd726;
	selp.u64 	%rd763, 1, 0, %p1723;
	setp.lt.u64 	%p1724, %rd760, %rd725;
	setp.eq.s64 	%p1725, %rd760, %rd725;
	and.pred  	%p1726, %p1723, %p1725;
	or.pred  	%p1728, %p1724, %p1726;
	selp.u64 	%rd764, 1, 0, %p1728;
	setp.lt.u64 	%p1729, %rd761, %rd727;
	setp.eq.s64 	%p1730, %rd761, %rd727;
	and.pred  	%p1731, %p1730, %p1728;
	or.pred  	%p73, %p1729, %p1731;
	setp.lt.u64 	%p1733, %rd762, %rd695;
	mov.pred 	%p3584, 0;
	@%p1733 bra 	$L__BB3_159;
	not.pred 	%p1734, %p73;
	setp.ne.s64 	%p1735, %rd762, %rd695;
	or.pred  	%p3584, %p1735, %p1734;
$L__BB3_159:
	selp.u64 	%rd5437, 1, 0, %p73;
	add.s64 	%rd5438, %rd695, %rd5437;
	selp.b64 	%rd5439, %rd5438, 0, %p3584;
	sub.s64 	%rd5440, %rd762, %rd5439;
	add.s64 	%rd5441, %rd727, %rd764;
	selp.b64 	%rd5442, %rd5441, 0, %p3584;
	sub.s64 	%rd5443, %rd761, %rd5442;
	add.s64 	%rd5444, %rd725, %rd763;
	selp.b64 	%rd5445, %rd5444, 0, %p3584;
	sub.s64 	%rd5446, %rd760, %rd5445;
	selp.b64 	%rd5447, %rd726, 0, %p3584;
	sub.s64 	%rd5448, %rd759, %rd5447;
	sub.s64 	%rd9874, %rd5448, %rd89;
	setp.lt.u64 	%p1736, %rd5448, %rd89;
	selp.s64 	%rd5449, -1, 0, %p1736;
	sub.s64 	%rd5450, %rd5446, %rd88;
	add.s64 	%rd9873, %rd5450, %rd5449;
	setp.lt.u64 	%p1737, %rd5446, %rd88;
	setp.eq.s64 	%p1738, %rd5446, %rd88;
	and.pred  	%p1739, %p1736, %p1738;
	or.pred  	%p1741, %p1737, %p1739;
	selp.s64 	%rd5451, -1, 0, %p1741;
	sub.s64 	%rd5452, %rd5443, %rd87;
	add.s64 	%rd9872, %rd5452, %rd5451;
	setp.lt.u64 	%p1742, %rd5443, %rd87;
	setp.eq.s64 	%p1743, %rd5443, %rd87;
	and.pred  	%p1744, %p1743, %p1741;
	or.pred  	%p1746, %p1742, %p1744;
	selp.s64 	%rd5453, -1, 0, %p1746;
	sub.s64 	%rd5454, %rd5440, %rd86;
	add.s64 	%rd9871, %rd5454, %rd5453;
	setp.ge.u64 	%p1747, %rd5440, %rd86;
	setp.eq.s64 	%p1748, %rd5440, %rd86;
	and.pred  	%p1749, %p1748, %p1746;
	not.pred 	%p1751, %p1749;
	and.pred  	%p1752, %p1747, %p1751;
	@%p1752 bra 	$L__BB3_161;
	add.s64 	%rd9874, %rd726, %rd9874;
	setp.lt.u64 	%p1753, %rd9874, %rd726;
	selp.u64 	%rd5455, 1, 0, %p1753;
	add.s64 	%rd5456, %rd725, %rd9873;
	add.s64 	%rd774, %rd5456, %rd5455;
	setp.lt.u64 	%p1754, %rd774, %rd9873;
	setp.eq.s64 	%p1755, %rd774, %rd9873;
	and.pred  	%p1756, %p1753, %p1755;
	or.pred  	%p1757, %p1754, %p1756;
	selp.u64 	%rd5457, 1, 0, %p1757;
	add.s64 	%rd5458, %rd727, %rd9872;
	add.s64 	%rd775, %rd5458, %rd5457;
	setp.lt.u64 	%p1758, %rd775, %rd9872;
	setp.eq.s64 	%p1759, %rd775, %rd9872;
	and.pred  	%p1760, %p1757, %p1759;
	or.pred  	%p1762, %p1758, %p1760;
	selp.u64 	%rd5459, 1, 0, %p1762;
	add.s64 	%rd5460, %rd695, %rd9871;
	add.s64 	%rd9871, %rd5460, %rd5459;
	mov.u64 	%rd9872, %rd775;
	mov.u64 	%rd9873, %rd774;
$L__BB3_161:
	sub.s64 	%rd9878, %rd9874, %rd132;
	setp.lt.u64 	%p1763, %rd9874, %rd132;
	selp.s64 	%rd5461, -1, 0, %p1763;
	add.s64 	%rd5462, %rd9873, %rd5461;
	sub.s64 	%rd9877, %rd5462, %rd131;
	setp.lt.u64 	%p1764, %rd9873, %rd131;
	setp.eq.s64 	%p1765, %rd9873, %rd131;
	and.pred  	%p1766, %p1763, %p1765;
	or.pred  	%p1767, %p1764, %p1766;
	selp.s64 	%rd5463, -1, 0, %p1767;
	sub.s64 	%rd5464, %rd9872, %rd130;
	add.s64 	%rd9876, %rd5464, %rd5463;
	setp.lt.u64 	%p1768, %rd9872, %rd130;
	setp.eq.s64 	%p1769, %rd9872, %rd130;
	and.pred  	%p1770, %p1767, %p1769;
	or.pred  	%p1771, %p1768, %p1770;
	not.pred 	%p1772, %p1771;
	selp.s64 	%rd5465, -1, 0, %p1771;
	sub.s64 	%rd5466, %rd9871, %rd129;
	add.s64 	%rd9875, %rd5466, %rd5465;
	setp.ge.u64 	%p1773, %rd9871, %rd129;
	setp.ne.s64 	%p1774, %rd9871, %rd129;
	or.pred  	%p1775, %p1774, %p1772;
	and.pred  	%p1776, %p1773, %p1775;
	@%p1776 bra 	$L__BB3_163;
	add.s64 	%rd9878, %rd726, %rd9878;
	setp.lt.u64 	%p1777, %rd9878, %rd726;
	selp.u64 	%rd5467, 1, 0, %p1777;
	add.s64 	%rd5468, %rd725, %rd9877;
	add.s64 	%rd786, %rd5468, %rd5467;
	setp.lt.u64 	%p1778, %rd786, %rd9877;
	setp.eq.s64 	%p1779, %rd786, %rd9877;
	and.pred  	%p1780, %p1777, %p1779;
	or.pred  	%p1781, %p1778, %p1780;
	selp.u64 	%rd5469, 1, 0, %p1781;
	add.s64 	%rd5470, %rd727, %rd9876;
	add.s64 	%rd787, %rd5470, %rd5469;
	setp.lt.u64 	%p1782, %rd787, %rd9876;
	setp.eq.s64 	%p1783, %rd787, %rd9876;
	and.pred  	%p1784, %p1781, %p1783;
	or.pred  	%p1786, %p1782, %p1784;
	selp.u64 	%rd5471, 1, 0, %p1786;
	add.s64 	%rd5472, %rd695, %rd9875;
	add.s64 	%rd9875, %rd5472, %rd5471;
	mov.u64 	%rd9876, %rd787;
	mov.u64 	%rd9877, %rd786;
$L__BB3_163:
	mul.lo.s64 	%rd5473, %rd9787, %rd9878;
	mul.hi.u64 	%rd5474, %rd9878, %rd9787;
	mul.lo.s64 	%rd5475, %rd9786, %rd9878;
	mul.hi.u64 	%rd5476, %rd9878, %rd9786;
	add.s64 	%rd5477, %rd5475, %rd5474;
	setp.lt.u64 	%p1787, %rd5477, %rd5475;
	selp.u64 	%rd5478, 1, 0, %p1787;
	add.s64 	%rd5479, %rd5476, %rd5478;
	mul.lo.s64 	%rd5480, %rd9785, %rd9878;
	mul.hi.u64 	%rd5481, %rd9878, %rd9785;
	add.s64 	%rd5482, %rd5480, %rd5479;
	setp.lt.u64 	%p1788, %rd5482, %rd5480;
	selp.u64 	%rd5483, 1, 0, %p1788;
	add.s64 	%rd5484, %rd5481, %rd5483;
	mul.lo.s64 	%rd5485, %rd9784, %rd9878;
	mul.hi.u64 	%rd5486, %rd9878, %rd9784;
	add.s64 	%rd5487, %rd5485, %rd5484;
	setp.lt.u64 	%p1789, %rd5487, %rd5485;
	selp.u64 	%rd5488, 1, 0, %p1789;
	add.s64 	%rd5489, %rd5486, %rd5488;
	mul.lo.s64 	%rd5490, %rd9787, %rd9877;
	mul.hi.u64 	%rd5491, %rd9877, %rd9787;
	add.s64 	%rd5492, %rd5490, %rd5477;
	setp.lt.u64 	%p1790, %rd5492, %rd5490;
	selp.u64 	%rd5493, 1, 0, %p1790;
	add.s64 	%rd5494, %rd5491, %rd5493;
	mul.lo.s64 	%rd5495, %rd9786, %rd9877;
	mul.hi.u64 	%rd5496, %rd9877, %rd9786;
	add.s64 	%rd5497, %rd5495, %rd5482;
	setp.lt.u64 	%p1791, %rd5497, %rd5495;
	selp.u64 	%rd5498, 1, 0, %p1791;
	add.s64 	%rd5499, %rd5497, %rd5494;
	setp.lt.u64 	%p1792, %rd5499, %rd5497;
	selp.u64 	%rd5500, 1, 0, %p1792;
	add.s64 	%rd5501, %rd5496, %rd5498;
	add.s64 	%rd5502, %rd5501, %rd5500;
	mul.lo.s64 	%rd5503, %rd9785, %rd9877;
	mul.hi.u64 	%rd5504, %rd9877, %rd9785;
	add.s64 	%rd5505, %rd5503, %rd5487;
	setp.lt.u64 	%p1793, %rd5505, %rd5503;
	selp.u64 	%rd5506, 1, 0, %p1793;
	add.s64 	%rd5507, %rd5505, %rd5502;
	setp.lt.u64 	%p1794, %rd5507, %rd5505;
	selp.u64 	%rd5508, 1, 0, %p1794;
	add.s64 	%rd5509, %rd5504, %rd5506;
	add.s64 	%rd5510, %rd5509, %rd5508;
	mul.lo.s64 	%rd5511, %rd9784, %rd9877;
	mul.hi.u64 	%rd5512, %rd9877, %rd9784;
	add.s64 	%rd5513, %rd5511, %rd5489;
	setp.lt.u64 	%p1795, %rd5513, %rd5511;
	selp.u64 	%rd5514, 1, 0, %p1795;
	add.s64 	%rd5515, %rd5513, %rd5510;
	setp.lt.u64 	%p1796, %rd5515, %rd5513;
	selp.u64 	%rd5516, 1, 0, %p1796;
	add.s64 	%rd5517, %rd5512, %rd5514;
	add.s64 	%rd5518, %rd5517, %rd5516;
	mul.lo.s64 	%rd5519, %rd9787, %rd9876;
	mul.hi.u64 	%rd5520, %rd9876, %rd9787;
	add.s64 	%rd5521, %rd5519, %rd5499;
	setp.lt.u64 	%p1797, %rd5521, %rd5519;
	selp.u64 	%rd5522, 1, 0, %p1797;
	add.s64 	%rd5523, %rd5520, %rd5522;
	mul.lo.s64 	%rd5524, %rd9786, %rd9876;
	mul.hi.u64 	%rd5525, %rd9876, %rd9786;
	add.s64 	%rd5526, %rd5524, %rd5507;
	setp.lt.u64 	%p1798, %rd5526, %rd5524;
	selp.u64 	%rd5527, 1, 0, %p1798;
	add.s64 	%rd5528, %rd5526, %rd5523;
	setp.lt.u64 	%p1799, %rd5528, %rd5526;
	selp.u64 	%rd5529, 1, 0, %p1799;
	add.s64 	%rd5530, %rd5525, %rd5527;
	add.s64 	%rd5531, %rd5530, %rd5529;
	mul.lo.s64 	%rd5532, %rd9785, %rd9876;
	mul.hi.u64 	%rd5533, %rd9876, %rd9785;
	add.s64 	%rd5534, %rd5532, %rd5515;
	setp.lt.u64 	%p1800, %rd5534, %rd5532;
	selp.u64 	%rd5535, 1, 0, %p1800;
	add.s64 	%rd5536, %rd5534, %rd5531;
	setp.lt.u64 	%p1801, %rd5536, %rd5534;
	selp.u64 	%rd5537, 1, 0, %p1801;
	add.s64 	%rd5538, %rd5533, %rd5535;
	add.s64 	%rd5539, %rd5538, %rd5537;
	mul.lo.s64 	%rd5540, %rd9784, %rd9876;
	mul.hi.u64 	%rd5541, %rd9876, %rd9784;
	add.s64 	%rd5542, %rd5540, %rd5518;
	setp.lt.u64 	%p1802, %rd5542, %rd5540;
	selp.u64 	%rd5543, 1, 0, %p1802;
	add.s64 	%rd5544, %rd5542, %rd5539;
	setp.lt.u64 	%p1803, %rd5544, %rd5542;
	selp.u64 	%rd5545, 1, 0, %p1803;
	add.s64 	%rd5546, %rd5541, %rd5543;
	add.s64 	%rd5547, %rd5546, %rd5545;
	mul.lo.s64 	%rd5548, %rd9787, %rd9875;
	mul.hi.u64 	%rd5549, %rd9875, %rd9787;
	add.s64 	%rd5550, %rd5548, %rd5528;
	setp.lt.u64 	%p1804, %rd5550, %rd5548;
	selp.u64 	%rd5551, 1, 0, %p1804;
	add.s64 	%rd5552, %rd5549, %rd5551;
	mul.lo.s64 	%rd5553, %rd9786, %rd9875;
	mul.hi.u64 	%rd5554, %rd9875, %rd9786;
	add.s64 	%rd5555, %rd5553, %rd5536;
	setp.lt.u64 	%p1805, %rd5555, %rd5553;
	selp.u64 	%rd5556, 1, 0, %p1805;
	add.s64 	%rd9882, %rd5555, %rd5552;
	setp.lt.u64 	%p1806, %rd9882, %rd5555;
	selp.u64 	%rd5557, 1, 0, %p1806;
	add.s64 	%rd5558, %rd5554, %rd5556;
	add.s64 	%rd5559, %rd5558, %rd5557;
	mul.lo.s64 	%rd5560, %rd9785, %rd9875;
	mul.hi.u64 	%rd5561, %rd9875, %rd9785;
	add.s64 	%rd5562, %rd5560, %rd5544;
	setp.lt.u64 	%p1807, %rd5562, %rd5560;
	selp.u64 	%rd5563, 1, 0, %p1807;
	add.s64 	%rd9881, %rd5562, %rd5559;
	setp.lt.u64 	%p1808, %rd9881, %rd5562;
	selp.u64 	%rd5564, 1, 0, %p1808;
	add.s64 	%rd5565, %rd5561, %rd5563;
	add.s64 	%rd5566, %rd5565, %rd5564;
	mul.lo.s64 	%rd5567, %rd9784, %rd9875;
	mul.hi.u64 	%rd5568, %rd9875, %rd9784;
	add.s64 	%rd5569, %rd5567, %rd5547;
	setp.lt.u64 	%p1809, %rd5569, %rd5567;
	selp.u64 	%rd5570, 1, 0, %p1809;
	add.s64 	%rd9880, %rd5569, %rd5566;
	setp.lt.u64 	%p1810, %rd9880, %rd5569;
	selp.u64 	%rd5571, 1, 0, %p1810;
	add.s64 	%rd5572, %rd5568, %rd5570;
	add.s64 	%rd9879, %rd5572, %rd5571;
	mul.lo.s64 	%rd5573, %rd732, %rd5473;
	mul.lo.s64 	%rd5574, %rd5573, %rd726;
	mul.hi.u64 	%rd5575, %rd5573, %rd726;
	not.b64 	%rd5576, %rd5574;
	setp.gt.u64 	%p1811, %rd5473, %rd5576;
	selp.u64 	%rd5577, 1, 0, %p1811;
	add.s64 	%rd5578, %rd5575, %rd5577;
	mul.lo.s64 	%rd5579, %rd725, %rd5573;
	mul.hi.u64 	%rd5580, %rd5573, %rd725;
	add.s64 	%rd5581, %rd5579, %rd5492;
	setp.lt.u64 	%p1812, %rd5581, %rd5579;
	selp.u64 	%rd5582, 1, 0, %p1812;
	add.s64 	%rd797, %rd5578, %rd5581;
	setp.lt.u64 	%p1813, %rd797, %rd5578;
	selp.u64 	%rd5583, 1, 0, %p1813;
	add.s64 	%rd5584, %rd5580, %rd5582;
	add.s64 	%rd5585, %rd5584, %rd5583;
	mul.lo.s64 	%rd5586, %rd727, %rd5573;
	mul.hi.u64 	%rd5587, %rd5573, %rd727;
	add.s64 	%rd5588, %rd5586, %rd5521;
	setp.lt.u64 	%p1814, %rd5588, %rd5586;
	selp.u64 	%rd5589, 1, 0, %p1814;
	add.s64 	%rd798, %rd5585, %rd5588;
	setp.lt.u64 	%p1815, %rd798, %rd5585;
	selp.u64 	%rd5590, 1, 0, %p1815;
	add.s64 	%rd5591, %rd5587, %rd5589;
	add.s64 	%rd5592, %rd5591, %rd5590;
	mul.lo.s64 	%rd5593, %rd695, %rd5573;
	mul.hi.u64 	%rd5594, %rd5573, %rd695;
	add.s64 	%rd5595, %rd5593, %rd5550;
	setp.lt.u64 	%p1816, %rd5595, %rd5593;
	selp.u64 	%rd5596, 1, 0, %p1816;
	add.s64 	%rd799, %rd5592, %rd5595;
	setp.lt.u64 	%p1817, %rd799, %rd5592;
	selp.u64 	%rd5597, 1, 0, %p1817;
	add.s64 	%rd5598, %rd5594, %rd5596;
	add.s64 	%rd800, %rd5598, %rd5597;
	setp.ne.s64 	%p1818, %rd800, 0;
	@%p1818 bra 	$L__BB3_223;
$L__BB3_164:
	mul.lo.s64 	%rd5601, %rd732, %rd797;
	mul.lo.s64 	%rd5602, %rd5601, %rd726;
	mul.hi.u64 	%rd5603, %rd5601, %rd726;
	not.b64 	%rd5604, %rd5602;
	setp.gt.u64 	%p1822, %rd797, %rd5604;
	selp.u64 	%rd5605, 1, 0, %p1822;
	add.s64 	%rd5606, %rd5603, %rd5605;
	mul.lo.s64 	%rd5607, %rd725, %rd5601;
	mul.hi.u64 	%rd5608, %rd5601, %rd725;
	add.s64 	%rd5609, %rd5607, %rd798;
	setp.lt.u64 	%p1823, %rd5609, %rd5607;
	selp.u64 	%rd5610, 1, 0, %p1823;
	add.s64 	%rd805, %rd5606, %rd5609;
	setp.lt.u64 	%p1824, %rd805, %rd5606;
	selp.u64 	%rd5611, 1, 0, %p1824;
	add.s64 	%rd5612, %rd5608, %rd5610;
	add.s64 	%rd5613, %rd5612, %rd5611;
	mul.lo.s64 	%rd5614, %rd727, %rd5601;
	mul.hi.u64 	%rd5615, %rd5601, %rd727;
	add.s64 	%rd5616, %rd5614, %rd799;
	setp.lt.u64 	%p1825, %rd5616, %rd5614;
	selp.u64 	%rd5617, 1, 0, %p1825;
	add.s64 	%rd806, %rd5613, %rd5616;
	setp.lt.u64 	%p1826, %rd806, %rd5613;
	selp.u64 	%rd5618, 1, 0, %p1826;
	add.s64 	%rd5619, %rd5615, %rd5617;
	add.s64 	%rd5620, %rd5619, %rd5618;
	mul.lo.s64 	%rd5621, %rd695, %rd5601;
	mul.hi.u64 	%rd5622, %rd5601, %rd695;
	add.s64 	%rd5623, %rd5621, %rd9882;
	setp.lt.u64 	%p1827, %rd5623, %rd5621;
	selp.u64 	%rd5624, 1, 0, %p1827;
	add.s64 	%rd807, %rd5620, %rd5623;
	setp.lt.u64 	%p1828, %rd807, %rd5620;
	selp.u64 	%rd5625, 1, 0, %p1828;
	add.s64 	%rd5626, %rd5622, %rd5624;
	add.s64 	%rd808, %rd5626, %rd5625;
	setp.eq.s64 	%p1829, %rd808, 0;
	@%p1829 bra 	$L__BB3_167;
	add.s64 	%rd809, %rd9881, %rd808;
	setp.ge.u64 	%p1830, %rd809, %rd9881;
	mov.u64 	%rd9881, %rd809;
	@%p1830 bra 	$L__BB3_167;
	add.s64 	%rd9880, %rd9880, 1;
	setp.eq.s64 	%p1831, %rd9880, 0;
	selp.u64 	%rd5627, 1, 0, %p1831;
	add.s64 	%rd9879, %rd9879, %rd5627;
$L__BB3_167:
	mul.lo.s64 	%rd5628, %rd732, %rd805;
	mul.lo.s64 	%rd5629, %rd5628, %rd726;
	mul.hi.u64 	%rd5630, %rd5628, %rd726;
	not.b64 	%rd5631, %rd5629;
	setp.gt.u64 	%p1832, %rd805, %rd5631;
	selp.u64 	%rd5632, 1, 0, %p1832;
	add.s64 	%rd5633, %rd5630, %rd5632;
	mul.lo.s64 	%rd5634, %rd725, %rd5628;
	mul.hi.u64 	%rd5635, %rd5628, %rd725;
	add.s64 	%rd5636, %rd5634, %rd806;
	setp.lt.u64 	%p1833, %rd5636, %rd5634;
	selp.u64 	%rd5637, 1, 0, %p1833;
	add.s64 	%rd815, %rd5633, %rd5636;
	setp.lt.u64 	%p1834, %rd815, %rd5633;
	selp.u64 	%rd5638, 1, 0, %p1834;
	add.s64 	%rd5639, %rd5635, %rd5637;
	add.s64 	%rd5640, %rd5639, %rd5638;
	mul.lo.s64 	%rd5641, %rd727, %rd5628;
	mul.hi.u64 	%rd5642, %rd5628, %rd727;
	add.s64 	%rd5643, %rd5641, %rd807;
	setp.lt.u64 	%p1835, %rd5643, %rd5641;
	selp.u64 	%rd5644, 1, 0, %p1835;
	add.s64 	%rd816, %rd5640, %rd5643;
	setp.lt.u64 	%p1836, %rd816, %rd5640;
	selp.u64 	%rd5645, 1, 0, %p1836;
	add.s64 	%rd5646, %rd5642, %rd5644;
	add.s64 	%rd5647, %rd5646, %rd5645;
	mul.lo.s64 	%rd5648, %rd695, %rd5628;
	mul.hi.u64 	%rd5649, %rd5628, %rd695;
	add.s64 	%rd5650, %rd5648, %rd9881;
	setp.lt.u64 	%p1837, %rd5650, %rd5648;
	selp.u64 	%rd5651, 1, 0, %p1837;
	add.s64 	%rd817, %rd5647, %rd5650;
	setp.lt.u64 	%p1838, %rd817, %rd5647;
	selp.u64 	%rd5652, 1, 0, %p1838;
	add.s64 	%rd5653, %rd5649, %rd5651;
	add.s64 	%rd818, %rd5653, %rd5652;
	setp.eq.s64 	%p1839, %rd818, 0;
	@%p1839 bra 	$L__BB3_169;
	add.s64 	%rd819, %rd9880, %rd818;
	setp.lt.u64 	%p1840, %rd819, %rd9880;
	selp.u64 	%rd5654, 1, 0, %p1840;
	add.s64 	%rd9879, %rd9879, %rd5654;
	mov.u64 	%rd9880, %rd819;
$L__BB3_169:
	mul.lo.s64 	%rd5655, %rd732, %rd815;
	mul.lo.s64 	%rd5656, %rd5655, %rd726;
	mul.hi.u64 	%rd5657, %rd5655, %rd726;
	not.b64 	%rd5658, %rd5656;
	setp.gt.u64 	%p1842, %rd815, %rd5658;
	selp.u64 	%rd5659, 1, 0, %p1842;
	add.s64 	%rd5660, %rd5657, %rd5659;
	mul.lo.s64 	%rd5661, %rd725, %rd5655;
	mul.hi.u64 	%rd5662, %rd5655, %rd725;
	add.s64 	%rd5663, %rd5661, %rd816;
	setp.lt.u64 	%p1843, %rd5663, %rd5661;
	selp.u64 	%rd5664, 1, 0, %p1843;
	add.s64 	%rd823, %rd5660, %rd5663;
	setp.lt.u64 	%p1844, %rd823, %rd5660;
	selp.u64 	%rd5665, 1, 0, %p1844;
	add.s64 	%rd5666, %rd5662, %rd5664;
	add.s64 	%rd5667, %rd5666, %rd5665;
	mul.lo.s64 	%rd5668, %rd727, %rd5655;
	mul.hi.u64 	%rd5669, %rd5655, %rd727;
	add.s64 	%rd5670, %rd5668, %rd817;
	setp.lt.u64 	%p1845, %rd5670, %rd5668;
	selp.u64 	%rd5671, 1, 0, %p1845;
	add.s64 	%rd824, %rd5667, %rd5670;
	setp.lt.u64 	%p1846, %rd824, %rd5667;
	selp.u64 	%rd5672, 1, 0, %p1846;
	add.s64 	%rd5673, %rd5669, %rd5671;
	add.s64 	%rd5674, %rd5673, %rd5672;
	mul.lo.s64 	%rd5675, %rd695, %rd5655;
	mul.hi.u64 	%rd5676, %rd5655, %rd695;
	add.s64 	%rd5677, %rd5675, %rd9880;
	setp.lt.u64 	%p1847, %rd5677, %rd5675;
	selp.u64 	%rd5678, 1, 0, %p1847;
	add.s64 	%rd825, %rd5674, %rd5677;
	setp.lt.u64 	%p1848, %rd825, %rd5674;
	selp.u64 	%rd5679, 1, 0, %p1848;
	add.s64 	%rd5680, %rd5676, %rd5678;
	add.s64 	%rd5681, %rd5680, %rd5679;
	add.s64 	%rd826, %rd9879, %rd5681;
	setp.lt.u64 	%p1849, %rd823, %rd726;
	selp.u64 	%rd5682, 1, 0, %p1849;
	add.s64 	%rd827, %rd725, %rd5682;
	setp.lt.u64 	%p1850, %rd824, %rd725;
	setp.eq.s64 	%p1851, %rd824, %rd725;
	and.pred  	%p1852, %p1849, %p1851;
	or.pred  	%p1854, %p1850, %p1852;
	selp.u64 	%rd5683, 1, 0, %p1854;
	add.s64 	%rd828, %rd727, %rd5683;
	setp.lt.u64 	%p1855, %rd825, %rd727;
	setp.eq.s64 	%p1856, %rd825, %rd727;
	and.pred  	%p1857, %p1856, %p1854;
	or.pred  	%p76, %p1855, %p1857;
	setp.lt.u64 	%p1859, %rd826, %rd695;
	mov.pred 	%p3585, 0;
	@%p1859 bra 	$L__BB3_171;
	not.pred 	%p1860, %p76;
	setp.ne.s64 	%p1861, %rd826, %rd695;
	or.pred  	%p3585, %p1861, %p1860;
$L__BB3_171:
	selp.b64 	%rd5684, %rd726, 0, %p3585;
	sub.s64 	%rd9891, %rd823, %rd5684;
	selp.b64 	%rd5685, %rd827, 0, %p3585;
	sub.s64 	%rd9890, %rd824, %rd5685;
	selp.b64 	%rd5686, %rd828, 0, %p3585;
	sub.s64 	%rd9889, %rd825, %rd5686;
	selp.u64 	%rd5687, 1, 0, %p76;
	add.s64 	%rd5688, %rd695, %rd5687;
	selp.b64 	%rd5689, %rd5688, 0, %p3585;
	sub.s64 	%rd9888, %rd826, %rd5689;
$L__BB3_172:
	mov.u32 	%r77, %tid.x;
	mov.u32 	%r78, shared;
	mad.lo.s32 	%r79, %r77, 96, %r78;
	st.shared.v2.u64 	[%r79], {%rd9899, %rd9898};
	st.shared.v2.u64 	[%r79+16], {%rd9897, %rd9896};
	st.shared.v2.u64 	[%r79+32], {%rd9895, %rd9894};
	st.shared.v2.u64 	[%r79+48], {%rd9893, %rd9892};
	st.shared.v2.u64 	[%r79+64], {%rd9891, %rd9890};
	st.shared.v2.u64 	[%r79+80], {%rd9889, %rd9888};
$L__BB3_173:
	bar.sync 	0;
	mov.u32 	%r156, %ntid.x;
	setp.lt.u32 	%p1862, %r156, 2;
	@%p1862 bra 	$L__BB3_395;
	mov.u32 	%r80, %tid.x;
	mov.u32 	%r82, shared;
	mad.lo.s32 	%r8, %r80, 96, %r82;
$L__BB3_175:
	shr.u32 	%r7, %r156, 1;
	setp.ge.u32 	%p1863, %r80, %r7;
	@%p1863 bra 	$L__BB3_394;
	mad.lo.s32 	%r9, %r7, 96, %r8;
	ld.shared.v2.u64 	{%rd10084, %rd10085}, [%r8+64];
	or.b64  	%rd5690, %rd10085, %rd10084;
	ld.shared.v2.u64 	{%rd10086, %rd10087}, [%r8+80];
	or.b64  	%rd5691, %rd5690, %rd10086;
	or.b64  	%rd5692, %rd5691, %rd10087;
	setp.ne.s64 	%p1864, %rd5692, 0;
	@%p1864 bra 	$L__BB3_226;
	ld.shared.v2.u64 	{%rd10076, %rd10077}, [%r9];
	ld.shared.v2.u64 	{%rd10078, %rd10079}, [%r9+16];
	ld.shared.v2.u64 	{%rd10080, %rd10081}, [%r9+32];
	ld.shared.v2.u64 	{%rd10082, %rd10083}, [%r9+48];
	ld.shared.v2.u64 	{%rd10084, %rd10085}, [%r9+64];
	ld.shared.v2.u64 	{%rd10086, %rd10087}, [%r9+80];
	bra.uni 	$L__BB3_393;
$L__BB3_178:
	add.s64 	%rd82, %rd9715, %rd55;
	setp.ge.u64 	%p193, %rd82, %rd9715;
	mov.u64 	%rd9715, %rd82;
	@%p193 bra 	$L__BB3_8;
	add.s64 	%rd9714, %rd9714, 1;
	setp.ne.s64 	%p194, %rd9714, 0;
	mov.u64 	%rd9715, %rd82;
	@%p194 bra 	$L__BB3_8;
	add.s64 	%rd9713, %rd9713, 1;
	setp.eq.s64 	%p195, %rd9713, 0;
	selp.u64 	%rd1817, 1, 0, %p195;
	add.s64 	%rd9712, %rd9712, %rd1817;
	mov.b64 	%rd9714, 0;
	mov.u64 	%rd9715, %rd82;
	bra.uni 	$L__BB3_8;
$L__BB3_181:
	add.s64 	%rd125, %rd9724, %rd97;
	setp.ge.u64 	%p273, %rd125, %rd9724;
	mov.u64 	%rd9724, %rd125;
	@%p273 bra 	$L__BB3_16;
	add.s64 	%rd9723, %rd9723, 1;
	setp.ne.s64 	%p274, %rd9723, 0;
	mov.u64 	%rd9724, %rd125;
	@%p274 bra 	$L__BB3_16;
	add.s64 	%rd9722, %rd9722, 1;
	setp.eq.s64 	%p275, %rd9722, 0;
	selp.u64 	%rd2031, 1, 0, %p275;
	add.s64 	%rd9721, %rd9721, %rd2031;
	mov.b64 	%rd9723, 0;
	mov.u64 	%rd9724, %rd125;
	bra.uni 	$L__BB3_16;
$L__BB3_184:
	add.s64 	%rd168, %rd9733, %rd140;
	setp.ge.u64 	%p353, %rd168, %rd9733;
	mov.u64 	%rd9733, %rd168;
	@%p353 bra 	$L__BB3_24;
	add.s64 	%rd9732, %rd9732, 1;
	setp.ne.s64 	%p354, %rd9732, 0;
	mov.u64 	%rd9733, %rd168;
	@%p354 bra 	$L__BB3_24;
	add.s64 	%rd9731, %rd9731, 1;
	setp.eq.s64 	%p355, %rd9731, 0;
	selp.u64 	%rd2250, 1, 0, %p355;
	add.s64 	%rd9730, %rd9730, %rd2250;
	mov.b64 	%rd9732, 0;
	mov.u64 	%rd9733, %rd168;
	bra.uni 	$L__BB3_24;
$L__BB3_187:
	add.s64 	%rd212, %rd9742, %rd183;
	setp.ge.u64 	%p434, %rd212, %rd9742;
	mov.u64 	%rd9742, %rd212;
	@%p434 bra 	$L__BB3_32;
	add.s64 	%rd9741, %rd9741, 1;
	setp.ne.s64 	%p435, %rd9741, 0;
	mov.u64 	%rd9742, %rd212;
	@%p435 bra 	$L__BB3_32;
	add.s64 	%rd9740, %rd9740, 1;
	setp.eq.s64 	%p436, %rd9740, 0;
	selp.u64 	%rd2477, 1, 0, %p436;
	add.s64 	%rd9739, %rd9739, %rd2477;
	mov.b64 	%rd9741, 0;
	mov.u64 	%rd9742, %rd212;
	bra.uni 	$L__BB3_32;
$L__BB3_190:
	add.s64 	%rd256, %rd9751, %rd227;
	setp.ge.u64 	%p515, %rd256, %rd9751;
	mov.u64 	%rd9751, %rd256;
	@%p515 bra 	$L__BB3_40;
	add.s64 	%rd9750, %rd9750, 1;
	setp.ne.s64 	%p516, %rd9750, 0;
	mov.u64 	%rd9751, %rd256;
	@%p516 bra 	$L__BB3_40;
	add.s64 	%rd9749, %rd9749, 1;
	setp.eq.s64 	%p517, %rd9749, 0;
	selp.u64 	%rd2710, 1, 0, %p517;
	add.s64 	%rd9748, %rd9748, %rd2710;
	mov.b64 	%rd9750, 0;
	mov.u64 	%rd9751, %rd256;
	bra.uni 	$L__BB3_40;
$L__BB3_193:
	add.s64 	%rd296, %rd9760, %rd267;
	setp.ge.u64 	%p596, %rd296, %rd9760;
	mov.u64 	%rd9760, %rd296;
	@%p596 bra 	$L__BB3_48;
	add.s64 	%rd9759, %rd9759, 1;
	setp.ne.s64 	%p597, %rd9759, 0;
	mov.u64 	%rd9760, %rd296;
	@%p597 bra 	$L__BB3_48;
	add.s64 	%rd9758, %rd9758, 1;
	setp.eq.s64 	%p598, %rd9758, 0;
	selp.u64 	%rd2947, 1, 0, %p598;
	add.s64 	%rd9757, %rd9757, %rd2947;
	mov.b64 	%rd9759, 0;
	mov.u64 	%rd9760, %rd296;
	bra.uni 	$L__BB3_48;
$L__BB3_196:
	add.s64 	%rd339, %rd9769, %rd311;
	setp.ge.u64 	%p677, %rd339, %rd9769;
	mov.u64 	%rd9769, %rd339;
	@%p677 bra 	$L__BB3_56;
	add.s64 	%rd9768, %rd9768, 1;
	setp.ne.s64 	%p678, %rd9768, 0;
	mov.u64 	%rd9769, %rd339;
	@%p678 bra 	$L__BB3_56;
	add.s64 	%rd9767, %rd9767, 1;
	setp.eq.s64 	%p679, %rd9767, 0;
	selp.u64 	%rd3185, 1, 0, %p679;
	add.s64 	%rd9766, %rd9766, %rd3185;
	mov.b64 	%rd9768, 0;
	mov.u64 	%rd9769, %rd339;
	bra.uni 	$L__BB3_56;
$L__BB3_199:
	add.s64 	%rd379, %rd9778, %rd350;
	setp.ge.u64 	%p758, %rd379, %rd9778;
	mov.u64 	%rd9778, %rd379;
	@%p758 bra 	$L__BB3_64;
	add.s64 	%rd9777, %rd9777, 1;
	setp.ne.s64 	%p759, %rd9777, 0;
	mov.u64 	%rd9778, %rd379;
	@%p759 bra 	$L__BB3_64;
	add.s64 	%rd9776, %rd9776, 1;
	setp.eq.s64 	%p760, %rd9776, 0;
	selp.u64 	%rd3427, 1, 0, %p760;
	add.s64 	%rd9775, %rd9775, %rd3427;
	mov.b64 	%rd9777, 0;
	mov.u64 	%rd9778, %rd379;
	bra.uni 	$L__BB3_64;
$L__BB3_202:
	add.s64 	%rd434, %rd9791, %rd407;
	setp.ge.u64 	%p923, %rd434, %rd9791;
	mov.u64 	%rd9791, %rd434;
	@%p923 bra 	$L__BB3_78;
	add.s64 	%rd9790, %rd9790, 1;
	setp.ne.s64 	%p924, %rd9790, 0;
	mov.u64 	%rd9791, %rd434;
	@%p924 bra 	$L__BB3_78;
	add.s64 	%rd9789, %rd9789, 1;
	setp.eq.s64 	%p925, %rd9789, 0;
	selp.u64 	%rd3725, 1, 0, %p925;
	add.s64 	%rd9788, %rd9788, %rd3725;
	mov.b64 	%rd9790, 0;
	mov.u64 	%rd9791, %rd434;
	bra.uni 	$L__BB3_78;
$L__BB3_205:
	add.s64 	%rd476, %rd9800, %rd449;
	setp.ge.u64 	%p1004, %rd476, %rd9800;
	mov.u64 	%rd9800, %rd476;
	@%p1004 bra 	$L__BB3_86;
	add.s64 	%rd9799, %rd9799, 1;
	setp.ne.s64 	%p1005, %rd9799, 0;
	mov.u64 	%rd9800, %rd476;
	@%p1005 bra 	$L__BB3_86;
	add.s64 	%rd9798, %rd9798, 1;
	setp.eq.s64 	%p1006, %rd9798, 0;
	selp.u64 	%rd3965, 1, 0, %p1006;
	add.s64 	%rd9797, %rd9797, %rd3965;
	mov.b64 	%rd9799, 0;
	mov.u64 	%rd9800, %rd476;
	bra.uni 	$L__BB3_86;
$L__BB3_208:
	add.s64 	%rd538, %rd9813, %rd511;
	setp.ge.u64 	%p1142, %rd538, %rd9813;
	mov.u64 	%rd9813, %rd538;
	@%p1142 bra 	$L__BB3_100;
	add.s64 	%rd9812, %rd9812, 1;
	setp.ne.s64 	%p1143, %rd9812, 0;
	mov.u64 	%rd9813, %rd538;
	@%p1143 bra 	$L__BB3_100;
	add.s64 	%rd9811, %rd9811, 1;
	setp.eq.s64 	%p1144, %rd9811, 0;
	selp.u64 	%rd4244, 1, 0, %p1144;
	add.s64 	%rd9810, %rd9810, %rd4244;
	mov.b64 	%rd9812, 0;
	mov.u64 	%rd9813, %rd538;
	bra.uni 	$L__BB3_100;
$L__BB3_211:
	add.s64 	%rd580, %rd9822, %rd553;
	setp.ge.u64 	%p1223, %rd580, %rd9822;
	mov.u64 	%rd9822, %rd580;
	@%p1223 bra 	$L__BB3_108;
	add.s64 	%rd9821, %rd9821, 1;
	setp.ne.s64 	%p1224, %rd9821, 0;
	mov.u64 	%rd9822, %rd580;
	@%p1224 bra 	$L__BB3_108;
	add.s64 	%rd9820, %rd9820, 1;
	setp.eq.s64 	%p1225, %rd9820, 0;
	selp.u64 	%rd4478, 1, 0, %p1225;
	add.s64 	%rd9819, %rd9819, %rd4478;
	mov.b64 	%rd9821, 0;
	mov.u64 	%rd9822, %rd580;
	bra.uni 	$L__BB3_108;
$L__BB3_214:
	add.s64 	%rd654, %rd9843, %rd627;
	setp.ge.u64 	%p1444, %rd654, %rd9843;
	mov.u64 	%rd9843, %rd654;
	@%p1444 bra 	$L__BB3_126;
	add.s64 	%rd9842, %rd9842, 1;
	setp.ne.s64 	%p1445, %rd9842, 0;
	mov.u64 	%rd9843, %rd654;
	@%p1445 bra 	$L__BB3_126;
	add.s64 	%rd9841, %rd9841, 1;
	setp.eq.s64 	%p1446, %rd9841, 0;
	selp.u64 	%rd4830, 1, 0, %p1446;
	add.s64 	%rd9840, %rd9840, %rd4830;
	mov.b64 	%rd9842, 0;
	mov.u64 	%rd9843, %rd654;
	bra.uni 	$L__BB3_126;
$L__BB3_217:
	add.s64 	%rd698, %rd9852, %rd669;
	setp.ge.u64 	%p1525, %rd698, %rd9852;
	mov.u64 	%rd9852, %rd698;
	@%p1525 bra 	$L__BB3_134;
	add.s64 	%rd9851, %rd9851, 1;
	setp.ne.s64 	%p1526, %rd9851, 0;
	mov.u64 	%rd9852, %rd698;
	@%p1526 bra 	$L__BB3_134;
	add.s64 	%rd9850, %rd9850, 1;
	setp.eq.s64 	%p1527, %rd9850, 0;
	selp.u64 	%rd5070, 1, 0, %p1527;
	add.s64 	%rd9849, %rd9849, %rd5070;
	mov.b64 	%rd9851, 0;
	mov.u64 	%rd9852, %rd698;
	bra.uni 	$L__BB3_134;
$L__BB3_220:
	add.s64 	%rd765, %rd9865, %rd736;
	setp.ge.u64 	%p1693, %rd765, %rd9865;
	mov.u64 	%rd9865, %rd765;
	@%p1693 bra 	$L__BB3_152;
	add.s64 	%rd9864, %rd9864, 1;
	setp.ne.s64 	%p1694, %rd9864, 0;
	mov.u64 	%rd9865, %rd765;
	@%p1694 bra 	$L__BB3_152;
	add.s64 	%rd9863, %rd9863, 1;
	setp.eq.s64 	%p1695, %rd9863, 0;
	selp.u64 	%rd5355, 1, 0, %p1695;
	add.s64 	%rd9862, %rd9862, %rd5355;
	mov.b64 	%rd9864, 0;
	mov.u64 	%rd9865, %rd765;
	bra.uni 	$L__BB3_152;
$L__BB3_223:
	add.s64 	%rd829, %rd9882, %rd800;
	setp.ge.u64 	%p1819, %rd829, %rd9882;
	mov.u64 	%rd9882, %rd829;
	@%p1819 bra 	$L__BB3_164;
	add.s64 	%rd9881, %rd9881, 1;
	setp.ne.s64 	%p1820, %rd9881, 0;
	mov.u64 	%rd9882, %rd829;
	@%p1820 bra 	$L__BB3_164;
	add.s64 	%rd9880, %rd9880, 1;
	setp.eq.s64 	%p1821, %rd9880, 0;
	selp.u64 	%rd5600, 1, 0, %p1821;
	add.s64 	%rd9879, %rd9879, %rd5600;
	mov.b64 	%rd9881, 0;
	mov.u64 	%rd9882, %rd829;
	bra.uni 	$L__BB3_164;
$L__BB3_226:
	ld.shared.v2.u64 	{%rd865, %rd866}, [%r9+64];
	or.b64  	%rd5693, %rd866, %rd865;
	ld.shared.v2.u64 	{%rd867, %rd868}, [%r9+80];
	or.b64  	%rd5694, %rd5693, %rd867;
	or.b64  	%rd5695, %rd5694, %rd868;
	setp.ne.s64 	%p1865, %rd5695, 0;
	@%p1865 bra 	$L__BB3_228;
	ld.shared.v2.u64 	{%rd10076, %rd10077}, [%r8];
	ld.shared.v2.u64 	{%rd10078, %rd10079}, [%r8+16];
	ld.shared.v2.u64 	{%rd10080, %rd10081}, [%r8+32];
	ld.shared.v2.u64 	{%rd10082, %rd10083}, [%r8+48];
	bra.uni 	$L__BB3_393;
$L__BB3_228:
	mul.lo.s64 	%rd5696, %rd10084, %rd10084;
	mul.hi.u64 	%rd5697, %rd10084, %rd10084;
	mul.lo.s64 	%rd5698, %rd10085, %rd10084;
	mul.hi.u64 	%rd5699, %rd10084, %rd10085;
	add.s64 	%rd5700, %rd5698, %rd5697;
	setp.lt.u64 	%p1866, %rd5700, %rd5698;
	selp.u64 	%rd5701, 1, 0, %p1866;
	add.s64 	%rd5702, %rd5699, %rd5701;
	mul.lo.s64 	%rd5703, %rd10086, %rd10084;
	mul.hi.u64 	%rd5704, %rd10084, %rd10086;
	add.s64 	%rd5705, %rd5703, %rd5702;
	setp.lt.u64 	%p1867, %rd5705, %rd5703;
	selp.u64 	%rd5706, 1, 0, %p1867;
	add.s64 	%rd5707, %rd5704, %rd5706;
	mul.lo.s64 	%rd5708, %rd10087, %rd10084;
	mul.hi.u64 	%rd5709, %rd10084, %rd10087;
	add.s64 	%rd5710, %rd5708, %rd5707;
	setp.lt.u64 	%p1868, %rd5710, %rd5708;
	selp.u64 	%rd5711, 1, 0, %p1868;
	add.s64 	%rd5712, %rd5709, %rd5711;
	mul.hi.u64 	%rd5713, %rd10085, %rd10084;
	add.s64 	%rd5714, %rd5698, %rd5700;
	setp.lt.u64 	%p1869, %rd5714, %rd5698;
	selp.u64 	%rd5715, 1, 0, %p1869;
	add.s64 	%rd5716, %rd5713, %rd5715;
	mul.lo.s64 	%rd5717, %rd10085, %rd10085;
	mul.hi.u64 	%rd5718, %rd10085, %rd10085;
	add.s64 	%rd5719, %rd5717, %rd5705;
	setp.lt.u64 	%p1870, %rd5719, %rd5717;
	selp.u64 	%rd5720, 1, 0, %p1870;
	add.s64 	%rd5721, %rd5719, %rd5716;
	setp.lt.u64 	%p1871, %rd5721, %rd5719;
	selp.u64 	%rd5722, 1, 0, %p1871;
	add.s64 	%rd5723, %rd5718, %rd5720;
	add.s64 	%rd5724, %rd5723, %rd5722;
	mul.lo.s64 	%rd5725, %rd10086, %rd10085;
	mul.hi.u64 	%rd5726, %rd10085, %rd10086;
	add.s64 	%rd5727, %rd5725, %rd5710;
	setp.lt.u64 	%p1872, %rd5727, %rd5725;
	selp.u64 	%rd5728, 1, 0, %p1872;
	add.s64 	%rd5729, %rd5727, %rd5724;
	setp.lt.u64 	%p1873, %rd5729, %rd5727;
	selp.u64 	%rd5730, 1, 0, %p1873;
	add.s64 	%rd5731, %rd5726, %rd5728;
	add.s64 	%rd5732, %rd5731, %rd5730;
	mul.lo.s64 	%rd5733, %rd10087, %rd10085;
	mul.hi.u64 	%rd5734, %rd10085, %rd10087;
	add.s64 	%rd5735, %rd5733, %rd5712;
	setp.lt.u64 	%p1874, %rd5735, %rd5733;
	selp.u64 	%rd5736, 1, 0, %p1874;
	add.s64 	%rd5737, %rd5735, %rd5732;
	setp.lt.u64 	%p1875, %rd5737, %rd5735;
	selp.u64 	%rd5738, 1, 0, %p1875;
	add.s64 	%rd5739, %rd5734, %rd5736;
	add.s64 	%rd5740, %rd5739, %rd5738;
	mul.hi.u64 	%rd5741, %rd10086, %rd10084;
	add.s64 	%rd5742, %rd5703, %rd5721;
	setp.lt.u64 	%p1876, %rd5742, %rd5703;
	selp.u64 	%rd5743, 1, 0, %p1876;
	add.s64 	%rd5744, %rd5741, %rd5743;
	mul.hi.u64 	%rd5745, %rd10086, %rd10085;
	add.s64 	%rd5746, %rd5725, %rd5729;
	setp.lt.u64 	%p1877, %rd5746, %rd5725;
	selp.u64 	%rd5747, 1, 0, %p1877;
	add.s64 	%rd5748, %rd5746, %rd5744;
	setp.lt.u64 	%p1878, %rd5748, %rd5746;
	selp.u64 	%rd5749, 1, 0, %p1878;
	add.s64 	%rd5750, %rd5745, %rd5747;
	add.s64 	%rd5751, %rd5750, %rd5749;
	mul.lo.s64 	%rd5752, %rd10086, %rd10086;
	mul.hi.u64 	%rd5753, %rd10086, %rd10086;
	add.s64 	%rd5754, %rd5752, %rd5737;
	setp.lt.u64 	%p1879, %rd5754, %rd5752;
	selp.u64 	%rd5755, 1, 0, %p1879;
	add.s64 	%rd5756, %rd5754, %rd5751;
	setp.lt.u64 	%p1880, %rd5756, %rd5754;
	selp.u64 	%rd5757, 1, 0, %p1880;
	add.s64 	%rd5758, %rd5753, %rd5755;
	add.s64 	%rd5759, %rd5758, %rd5757;
	mul.lo.s64 	%rd5760, %rd10087, %rd10086;
	mul.hi.u64 	%rd5761, %rd10086, %rd10087;
	add.s64 	%rd5762, %rd5760, %rd5740;
	setp.lt.u64 	%p1881, %rd5762, %rd5760;
	selp.u64 	%rd5763, 1, 0, %p1881;
	add.s64 	%rd5764, %rd5762, %rd5759;
	setp.lt.u64 	%p1882, %rd5764, %rd5762;
	selp.u64 	%rd5765, 1, 0, %p1882;
	add.s64 	%rd5766, %rd5761, %rd5763;
	add.s64 	%rd5767, %rd5766, %rd5765;
	mul.hi.u64 	%rd5768, %rd10087, %rd10084;
	add.s64 	%rd5769, %rd5708, %rd5748;
	setp.lt.u64 	%p1883, %rd5769, %rd5708;
	selp.u64 	%rd5770, 1, 0, %p1883;
	add.s64 	%rd5771, %rd5768, %rd5770;
	mul.hi.u64 	%rd5772, %rd10087, %rd10085;
	add.s64 	%rd5773, %rd5733, %rd5756;
	setp.lt.u64 	%p1884, %rd5773, %rd5733;
	selp.u64 	%rd5774, 1, 0, %p1884;
	add.s64 	%rd9903, %rd5773, %rd5771;
	setp.lt.u64 	%p1885, %rd9903, %rd5773;
	selp.u64 	%rd5775, 1, 0, %p1885;
	add.s64 	%rd5776, %rd5772, %rd5774;
	add.s64 	%rd5777, %rd5776, %rd5775;
	mul.hi.u64 	%rd5778, %rd10087, %rd10086;
	add.s64 	%rd5779, %rd5760, %rd5764;
	setp.lt.u64 	%p1886, %rd5779, %rd5760;
	selp.u64 	%rd5780, 1, 0, %p1886;
	add.s64 	%rd9902, %rd5779, %rd5777;
	setp.lt.u64 	%p1887, %rd9902, %rd5779;
	selp.u64 	%rd5781, 1, 0, %p1887;
	add.s64 	%rd5782, %rd5778, %rd5780;
	add.s64 	%rd5783, %rd5782, %rd5781;
	mul.lo.s64 	%rd5784, %rd10087, %rd10087;
	mul.hi.u64 	%rd5785, %rd10087, %rd10087;
	add.s64 	%rd5786, %rd5784, %rd5767;
	setp.lt.u64 	%p1888, %rd5786, %rd5784;
	selp.u64 	%rd5787, 1, 0, %p1888;
	add.s64 	%rd9901, %rd5786, %rd5783;
	setp.lt.u64 	%p1889, %rd9901, %rd5786;
	selp.u64 	%rd5788, 1, 0, %p1889;
	add.s64 	%rd5789, %rd5785, %rd5787;
	add.s64 	%rd9900, %rd5789, %rd5788;
	ld.const.u64 	%rd881, [BN254_INV];
	mul.lo.s64 	%rd5790, %rd881, %rd5696;
	ld.const.u64 	%rd882, [BN254_P];
	mul.lo.s64 	%rd5791, %rd5790, %rd882;
	mul.hi.u64 	%rd5792, %rd5790, %rd882;
	not.b64 	%rd5793, %rd5791;
	setp.gt.u64 	%p1890, %rd5696, %rd5793;
	selp.u64 	%rd5794, 1, 0, %p1890;
	add.s64 	%rd5795, %rd5792, %rd5794;
	ld.const.u64 	%rd883, [BN254_P+8];
	mul.lo.s64 	%rd5796, %rd883, %rd5790;
	mul.hi.u64 	%rd5797, %rd5790, %rd883;
	add.s64 	%rd5798, %rd5796, %rd5714;
	setp.lt.u64 	%p1891, %rd5798, %rd5796;
	selp.u64 	%rd5799, 1, 0, %p1891;
	add.s64 	%rd884, %rd5795, %rd5798;
	setp.lt.u64 	%p1892, %rd884, %rd5795;
	selp.u64 	%rd5800, 1, 0, %p1892;
	add.s64 	%rd5801, %rd5797, %rd5799;
	add.s64 	%rd5802, %rd5801, %rd5800;
	ld.const.u64 	%rd885, [BN254_P+16];
	mul.lo.s64 	%rd5803, %rd885, %rd5790;
	mul.hi.u64 	%rd5804, %rd5790, %rd885;
	add.s64 	%rd5805, %rd5803, %rd5742;
	setp.lt.u64 	%p1893, %rd5805, %rd5803;
	selp.u64 	%rd5806, 1, 0, %p1893;
	add.s64 	%rd886, %rd5802, %rd5805;
	setp.lt.u64 	%p1894, %rd886, %rd5802;
	selp.u64 	%rd5807, 1, 0, %p1894;
	add.s64 	%rd5808, %rd5804, %rd5806;
	add.s64 	%rd5809, %rd5808, %rd5807;
	ld.const.u64 	%rd887, [BN254_P+24];
	mul.lo.s64 	%rd5810, %rd887, %rd5790;
	mul.hi.u64 	%rd5811, %rd5790, %rd887;
	add.s64 	%rd5812, %rd5810, %rd5769;
	setp.lt.u64 	%p1895, %rd5812, %rd5810;
	selp.u64 	%rd5813, 1, 0, %p1895;
	add.s64 	%rd888, %rd5809, %rd5812;
	setp.lt.u64 	%p1896, %rd888, %rd5809;
	selp.u64 	%rd5814, 1, 0, %p1896;
	add.s64 	%rd5815, %rd5811, %rd5813;
	add.s64 	%rd889, %rd5815, %rd5814;
	setp.ne.s64 	%p1897, %rd889, 0;
	@%p1897 bra 	$L__BB3_398;
$L__BB3_229:
	mul.lo.s64 	%rd5818, %rd881, %rd884;
	mul.lo.s64 	%rd5819, %rd5818, %rd882;
	mul.hi.u64 	%rd5820, %rd5818, %rd882;
	not.b64 	%rd5821, %rd5819;
	setp.gt.u64 	%p1901, %rd884, %rd5821;
	selp.u64 	%rd5822, 1, 0, %p1901;
	add.s64 	%rd5823, %rd5820, %rd5822;
	mul.lo.s64 	%rd5824, %rd883, %rd5818;
	mul.hi.u64 	%rd5825, %rd5818, %rd883;
	add.s64 	%rd5826, %rd5824, %rd886;
	setp.lt.u64 	%p1902, %rd5826, %rd5824;
	selp.u64 	%rd5827, 1, 0, %p1902;
	add.s64 	%rd894, %rd5823, %rd5826;
	setp.lt.u64 	%p1903, %rd894, %rd5823;
	selp.u64 	%rd5828, 1, 0, %p1903;
	add.s64 	%rd5829, %rd5825, %rd5827;
	add.s64 	%rd5830, %rd5829, %rd5828;
	mul.lo.s64 	%rd5831, %rd885, %rd5818;
	mul.hi.u64 	%rd5832, %rd5818, %rd885;
	add.s64 	%rd5833, %rd5831, %rd888;
	setp.lt.u64 	%p1904, %rd5833, %rd5831;
	selp.u64 	%rd5834, 1, 0, %p1904;
	add.s64 	%rd895, %rd5830, %rd5833;
	setp.lt.u64 	%p1905, %rd895, %rd5830;
	selp.u64 	%rd5835, 1, 0, %p1905;
	add.s64 	%rd5836, %rd5832, %rd5834;
	add.s64 	%rd5837, %rd5836, %rd5835;
	mul.lo.s64 	%rd5838, %rd887, %rd5818;
	mul.hi.u64 	%rd5839, %rd5818, %rd887;
	add.s64 	%rd5840, %rd5838, %rd9903;
	setp.lt.u64 	%p1906, %rd5840, %rd5838;
	selp.u64 	%rd5841, 1, 0, %p1906;
	add.s64 	%rd896, %rd5837, %rd5840;
	setp.lt.u64 	%p1907, %rd896, %rd5837;
	selp.u64 	%rd5842, 1, 0, %p1907;
	add.s64 	%rd5843, %rd5839, %rd5841;
	add.s64 	%rd897, %rd5843, %rd5842;
	setp.eq.s64 	%p1908, %rd897, 0;
	@%p1908 bra 	$L__BB3_232;
	add.s64 	%rd898, %rd9902, %rd897;
	setp.ge.u64 	%p1909, %rd898, %rd9902;
	mov.u64 	%rd9902, %rd898;
	@%p1909 bra 	$L__BB3_232;
	add.s64 	%rd9901, %rd9901, 1;
	setp.eq.s64 	%p1910, %rd9901, 0;
	selp.u64 	%rd5844, 1, 0, %p1910;
	add.s64 	%rd9900, %rd9900, %rd5844;
$L__BB3_232:
	mul.lo.s64 	%rd5845, %rd881, %rd894;
	mul.lo.s64 	%rd5846, %rd5845, %rd882;
	mul.hi.u64 	%rd5847, %rd5845, %rd882;
	not.b64 	%rd5848, %rd5846;
	setp.gt.u64 	%p1911, %rd894, %rd5848;
	selp.u64 	%rd5849, 1, 0, %p1911;
	add.s64 	%rd5850, %rd5847, %rd5849;
	mul.lo.s64 	%rd5851, %rd883, %rd5845;
	mul.hi.u64 	%rd5852, %rd5845, %rd883;
	add.s64 	%rd5853, %rd5851, %rd895;
	setp.lt.u64 	%p1912, %rd5853, %rd5851;
	selp.u64 	%rd5854, 1, 0, %p1912;
	add.s64 	%rd904, %rd5850, %rd5853;
	setp.lt.u64 	%p1913, %rd904, %rd5850;
	selp.u64 	%rd5855, 1, 0, %p1913;
	add.s64 	%rd5856, %rd5852, %rd5854;
	add.s64 	%rd5857, %rd5856, %rd5855;
	mul.lo.s64 	%rd5858, %rd885, %rd5845;
	mul.hi.u64 	%rd5859, %rd5845, %rd885;
	add.s64 	%rd5860, %rd5858, %rd896;
	setp.lt.u64 	%p1914, %rd5860, %rd5858;
	selp.u64 	%rd5861, 1, 0, %p1914;
	add.s64 	%rd905, %rd5857, %rd5860;
	setp.lt.u64 	%p1915, %rd905, %rd5857;
	selp.u64 	%rd5862, 1, 0, %p1915;
	add.s64 	%rd5863, %rd5859, %rd5861;
	add.s64 	%rd5864, %rd5863, %rd5862;
	mul.lo.s64 	%rd5865, %rd887, %rd5845;
	mul.hi.u64 	%rd5866, %rd5845, %rd887;
	add.s64 	%rd5867, %rd5865, %rd9902;
	setp.lt.u64 	%p1916, %rd5867, %rd5865;
	selp.u64 	%rd5868, 1, 0, %p1916;
	add.s64 	%rd906, %rd5864, %rd5867;
	setp.lt.u64 	%p1917, %rd906, %rd5864;
	selp.u64 	%rd5869, 1, 0, %p1917;
	add.s64 	%rd5870, %rd5866, %rd5868;
	add.s64 	%rd907, %rd5870, %rd5869;
	setp.eq.s64 	%p1918, %rd907, 0;
	@%p1918 bra 	$L__BB3_234;
	add.s64 	%rd908, %rd9901, %rd907;
	setp.lt.u64 	%p1919, %rd908, %rd9901;
	selp.u64 	%rd5871, 1, 0, %p1919;
	add.s64 	%rd9900, %rd9900, %rd5871;
	mov.u64 	%rd9901, %rd908;
$L__BB3_234:
	mul.lo.s64 	%rd5872, %rd881, %rd904;
	mul.lo.s64 	%rd5873, %rd5872, %rd882;
	mul.hi.u64 	%rd5874, %rd5872, %rd882;
	not.b64 	%rd5875, %rd5873;
	setp.gt.u64 	%p1921, %rd904, %rd5875;
	selp.u64 	%rd5876, 1, 0, %p1921;
	add.s64 	%rd5877, %rd5874, %rd5876;
	mul.lo.s64 	%rd5878, %rd883, %rd5872;
	mul.hi.u64 	%rd5879, %rd5872, %rd883;
	add.s64 	%rd5880, %rd5878, %rd905;
	setp.lt.u64 	%p1922, %rd5880, %rd5878;
	selp.u64 	%rd5881, 1, 0, %p1922;
	add.s64 	%rd912, %rd5877, %rd5880;
	setp.lt.u64 	%p1923, %rd912, %rd5877;
	selp.u64 	%rd5882, 1, 0, %p1923;
	add.s64 	%rd5883, %rd5879, %rd5881;
	add.s64 	%rd5884, %rd5883, %rd5882;
	mul.lo.s64 	%rd5885, %rd885, %rd5872;
	mul.hi.u64 	%rd5886, %rd5872, %rd885;
	add.s64 	%rd5887, %rd5885, %rd906;
	setp.lt.u64 	%p1924, %rd5887, %rd5885;
	selp.u64 	%rd5888, 1, 0, %p1924;
	add.s64 	%rd913, %rd5884, %rd5887;
	setp.lt.u64 	%p1925, %rd913, %rd5884;
	selp.u64 	%rd5889, 1, 0, %p1925;
	add.s64 	%rd5890, %rd5886, %rd5888;
	add.s64 	%rd5891, %rd5890, %rd5889;
	mul.lo.s64 	%rd5892, %rd887, %rd5872;
	mul.hi.u64 	%rd5893, %rd5872, %rd887;
	add.s64 	%rd5894, %rd5892, %rd9901;
	setp.lt.u64 	%p1926, %rd5894, %rd5892;
	selp.u64 	%rd5895, 1, 0, %p1926;
	add.s64 	%rd914, %rd5891, %rd5894;
	setp.lt.u64 	%p1927, %rd914, %rd5891;
	selp.u64 	%rd5896, 1, 0, %p1927;
	add.s64 	%rd5897, %rd5893, %rd5895;
	add.s64 	%rd5898, %rd5897, %rd5896;
	add.s64 	%rd915, %rd9900, %rd5898;
	setp.lt.u64 	%p1928, %rd912, %rd882;
	selp.u64 	%rd916, 1, 0, %p1928;
	setp.lt.u64 	%p1929, %rd913, %rd883;
	setp.eq.s64 	%p1930, %rd913, %rd883;
	and.pred  	%p1931, %p1928, %p1930;
	or.pred  	%p1933, %p1929, %p1931;
	selp.u64 	%rd917, 1, 0, %p1933;
	setp.lt.u64 	%p1934, %rd914, %rd885;
	setp.eq.s64 	%p1935, %rd914, %rd885;
	and.pred  	%p1936, %p1935, %p1933;
	or.pred  	%p79, %p1934, %p1936;
	setp.lt.u64 	%p1938, %rd915, %rd887;
	mov.pred 	%p3586, 0;
	@%p1938 bra 	$L__BB3_236;
	not.pred 	%p1939, %p79;
	setp.ne.s64 	%p1940, %rd915, %rd887;
	or.pred  	%p3586, %p1940, %p1939;
$L__BB3_236:
	selp.b64 	%rd5899, %rd882, 0, %p3586;
	sub.s64 	%rd922, %rd912, %rd5899;
	add.s64 	%rd5900, %rd883, %rd916;
	selp.b64 	%rd5901, %rd5900, 0, %p3586;
	sub.s64 	%rd923, %rd913, %rd5901;
	add.s64 	%rd5902, %rd885, %rd917;
	selp.b64 	%rd5903, %rd5902, 0, %p3586;
	sub.s64 	%rd924, %rd914, %rd5903;
	selp.u64 	%rd5904, 1, 0, %p79;
	add.s64 	%rd5905, %rd887, %rd5904;
	selp.b64 	%rd5906, %rd5905, 0, %p3586;
	sub.s64 	%rd925, %rd915, %rd5906;
	mul.lo.s64 	%rd5907, %rd865, %rd865;
	mul.hi.u64 	%rd5908, %rd865, %rd865;
	mul.lo.s64 	%rd5909, %rd866, %rd865;
	mul.hi.u64 	%rd5910, %rd865, %rd866;
	add.s64 	%rd5911, %rd5909, %rd5908;
	setp.lt.u64 	%p1941, %rd5911, %rd5909;
	selp.u64 	%rd5912, 1, 0, %p1941;
	add.s64 	%rd5913, %rd5910, %rd5912;
	mul.lo.s64 	%rd5914, %rd867, %rd865;
	mul.hi.u64 	%rd5915, %rd865, %rd867;
	add.s64 	%rd5916, %rd5914, %rd5913;
	setp.lt.u64 	%p1942, %rd5916, %rd5914;
	selp.u64 	%rd5917, 1, 0, %p1942;
	add.s64 	%rd5918, %rd5915, %rd5917;
	mul.lo.s64 	%rd5919, %rd868, %rd865;
	mul.hi.u64 	%rd5920, %rd865, %rd868;
	add.s64 	%rd5921, %rd5919, %rd5918;
	setp.lt.u64 	%p1943, %rd5921, %rd5919;
	selp.u64 	%rd5922, 1, 0, %p1943;
	add.s64 	%rd5923, %rd5920, %rd5922;
	mul.hi.u64 	%rd5924, %rd866, %rd865;
	add.s64 	%rd5925, %rd5909, %rd5911;
	setp.lt.u64 	%p1944, %rd5925, %rd5909;
	selp.u64 	%rd5926, 1, 0, %p1944;
	add.s64 	%rd5927, %rd5924, %rd5926;
	mul.lo.s64 	%rd5928, %rd866, %rd866;
	mul.hi.u64 	%rd5929, %rd866, %rd866;
	add.s64 	%rd5930, %rd5928, %rd5916;
	setp.lt.u64 	%p1945, %rd5930, %rd5928;
	selp.u64 	%rd5931, 1, 0, %p1945;
	add.s64 	%rd5932, %rd5930, %rd5927;
	setp.lt.u64 	%p1946, %rd5932, %rd5930;
	selp.u64 	%rd5933, 1, 0, %p1946;
	add.s64 	%rd5934, %rd5929, %rd5931;
	add.s64 	%rd5935, %rd5934, %rd5933;
	mul.lo.s64 	%rd5936, %rd867, %rd866;
	mul.hi.u64 	%rd5937, %rd866, %rd867;
	add.s64 	%rd5938, %rd5936, %rd5921;
	setp.lt.u64 	%p1947, %rd5938, %rd5936;
	selp.u64 	%rd5939, 1, 0, %p1947;
	add.s64 	%rd5940, %rd5938, %rd5935;
	setp.lt.u64 	%p1948, %rd5940, %rd5938;
	selp.u64 	%rd5941, 1, 0, %p1948;
	add.s64 	%rd5942, %rd5937, %rd5939;
	add.s64 	%rd5943, %rd5942, %rd5941;
	mul.lo.s64 	%rd5944, %rd868, %rd866;
	mul.hi.u64 	%rd5945, %rd866, %rd868;
	add.s64 	%rd5946, %rd5944, %rd5923;
	setp.lt.u64 	%p1949, %rd5946, %rd5944;
	selp.u64 	%rd5947, 1, 0, %p1949;
	add.s64 	%rd5948, %rd5946, %rd5943;
	setp.lt.u64 	%p1950, %rd5948, %rd5946;
	selp.u64 	%rd5949, 1, 0, %p1950;
	add.s64 	%rd5950, %rd5945, %rd5947;
	add.s64 	%rd5951, %rd5950, %rd5949;
	mul.hi.u64 	%rd5952, %rd867, %rd865;
	add.s64 	%rd5953, %rd5914, %rd5932;
	setp.lt.u64 	%p1951, %rd5953, %rd5914;
	selp.u64 	%rd5954, 1, 0, %p1951;
	add.s64 	%rd5955, %rd5952, %rd5954;
	mul.hi.u64 	%rd5956, %rd867, %rd866;
	add.s64 	%rd5957, %rd5936, %rd5940;
	setp.lt.u64 	%p1952, %rd5957, %rd5936;
	selp.u64 	%rd5958, 1, 0, %p1952;
	add.s64 	%rd5959, %rd5957, %rd5955;
	setp.lt.u64 	%p1953, %rd5959, %rd5957;
	selp.u64 	%rd5960, 1, 0, %p1953;
	add.s64 	%rd5961, %rd5956, %rd5958;
	add.s64 	%rd5962, %rd5961, %rd5960;
	mul.lo.s64 	%rd5963, %rd867, %rd867;
	mul.hi.u64 	%rd5964, %rd867, %rd867;
	add.s64 	%rd5965, %rd5963, %rd5948;
	setp.lt.u64 	%p1954, %rd5965, %rd5963;
	selp.u64 	%rd5966, 1, 0, %p1954;
	add.s64 	%rd5967, %rd5965, %rd5962;
	setp.lt.u64 	%p1955, %rd5967, %rd5965;
	selp.u64 	%rd5968, 1, 0, %p1955;
	add.s64 	%rd5969, %rd5964, %rd5966;
	add.s64 	%rd5970, %rd5969, %rd5968;
	mul.lo.s64 	%rd5971, %rd868, %rd867;
	mul.hi.u64 	%rd5972, %rd867, %rd868;
	add.s64 	%rd5973, %rd5971, %rd5951;
	setp.lt.u64 	%p1956, %rd5973, %rd5971;
	selp.u64 	%rd5974, 1, 0, %p1956;
	add.s64 	%rd5975, %rd5973, %rd5970;
	setp.lt.u64 	%p1957, %rd5975, %rd5973;
	selp.u64 	%rd5976, 1, 0, %p1957;
	add.s64 	%rd5977, %rd5972, %rd5974;
	add.s64 	%rd5978, %rd5977, %rd5976;
	mul.hi.u64 	%rd5979, %rd868, %rd865;
	add.s64 	%rd5980, %rd5919, %rd5959;
	setp.lt.u64 	%p1958, %rd5980, %rd5919;
	selp.u64 	%rd5981, 1, 0, %p1958;
	add.s64 	%rd5982, %rd5979, %rd5981;
	mul.hi.u64 	%rd5983, %rd868, %rd866;
	add.s64 	%rd5984, %rd5944, %rd5967;
	setp.lt.u64 	%p1959, %rd5984, %rd5944;
	selp.u64 	%rd5985, 1, 0, %p1959;
	add.s64 	%rd9912, %rd5984, %rd5982;
	setp.lt.u64 	%p1960, %rd9912, %rd5984;
	selp.u64 	%rd5986, 1, 0, %p1960;
	add.s64 	%rd5987, %rd5983, %rd5985;
	add.s64 	%rd5988, %rd5987, %rd5986;
	mul.hi.u64 	%rd5989, %rd868, %rd867;
	add.s64 	%rd5990, %rd5971, %rd5975;
	setp.lt.u64 	%p1961, %rd5990, %rd5971;
	selp.u64 	%rd5991, 1, 0, %p1961;
	add.s64 	%rd9911, %rd5990, %rd5988;
	setp.lt.u64 	%p1962, %rd9911, %rd5990;
	selp.u64 	%rd5992, 1, 0, %p1962;
	add.s64 	%rd5993, %rd5989, %rd5991;
	add.s64 	%rd5994, %rd5993, %rd5992;
	mul.lo.s64 	%rd5995, %rd868, %rd868;
	mul.hi.u64 	%rd5996, %rd868, %rd868;
	add.s64 	%rd5997, %rd5995, %rd5978;
	setp.lt.u64 	%p1963, %rd5997, %rd5995;
	selp.u64 	%rd5998, 1, 0, %p1963;
	add.s64 	%rd9910, %rd5997, %rd5994;
	setp.lt.u64 	%p1964, %rd9910, %rd5997;
	selp.u64 	%rd5999, 1, 0, %p1964;
	add.s64 	%rd6000, %rd5996, %rd5998;
	add.s64 	%rd9909, %rd6000, %rd5999;
	mul.lo.s64 	%rd6001, %rd881, %rd5907;
	mul.lo.s64 	%rd6002, %rd6001, %rd882;
	mul.hi.u64 	%rd6003, %rd6001, %rd882;
	not.b64 	%rd6004, %rd6002;
	setp.gt.u64 	%p1965, %rd5907, %rd6004;
	selp.u64 	%rd6005, 1, 0, %p1965;
	add.s64 	%rd6006, %rd6003, %rd6005;
	mul.lo.s64 	%rd6007, %rd883, %rd6001;
	mul.hi.u64 	%rd6008, %rd6001, %rd883;
	add.s64 	%rd6009, %rd6007, %rd5925;
	setp.lt.u64 	%p1966, %rd6009, %rd6007;
	selp.u64 	%rd6010, 1, 0, %p1966;
	add.s64 	%rd930, %rd6006, %rd6009;
	setp.lt.u64 	%p1967, %rd930, %rd6006;
	selp.u64 	%rd6011, 1, 0, %p1967;
	add.s64 	%rd6012, %rd6008, %rd6010;
	add.s64 	%rd6013, %rd6012, %rd6011;
	mul.lo.s64 	%rd6014, %rd885, %rd6001;
	mul.hi.u64 	%rd6015, %rd6001, %rd885;
	add.s64 	%rd6016, %rd6014, %rd5953;
	setp.lt.u64 	%p1968, %rd6016, %rd6014;
	selp.u64 	%rd6017, 1, 0, %p1968;
	add.s64 	%rd931, %rd6013, %rd6016;
	setp.lt.u64 	%p1969, %rd931, %rd6013;
	selp.u64 	%rd6018, 1, 0, %p1969;
	add.s64 	%rd6019, %rd6015, %rd6017;
	add.s64 	%rd6020, %rd6019, %rd6018;
	mul.lo.s64 	%rd6021, %rd887, %rd6001;
	mul.hi.u64 	%rd6022, %rd6001, %rd887;
	add.s64 	%rd6023, %rd6021, %rd5980;
	setp.lt.u64 	%p1970, %rd6023, %rd6021;
	selp.u64 	%rd6024, 1, 0, %p1970;
	add.s64 	%rd932, %rd6020, %rd6023;
	setp.lt.u64 	%p1971, %rd932, %rd6020;
	selp.u64 	%rd6025, 1, 0, %p1971;
	add.s64 	%rd6026, %rd6022, %rd6024;
	add.s64 	%rd933, %rd6026, %rd6025;
	setp.ne.s64 	%p1972, %rd933, 0;
	@%p1972 bra 	$L__BB3_401;
$L__BB3_237:
	mul.lo.s64 	%rd6029, %rd881, %rd930;
	mul.lo.s64 	%rd6030, %rd6029, %rd882;
	mul.hi.u64 	%rd6031, %rd6029, %rd882;
	not.b64 	%rd6032, %rd6030;
	setp.gt.u64 	%p1976, %rd930, %rd6032;
	selp.u64 	%rd6033, 1, 0, %p1976;
	add.s64 	%rd6034, %rd6031, %rd6033;
	mul.lo.s64 	%rd6035, %rd883, %rd6029;
	mul.hi.u64 	%rd6036, %rd6029, %rd883;
	add.s64 	%rd6037, %rd6035, %rd931;
	setp.lt.u64 	%p1977, %rd6037, %rd6035;
	selp.u64 	%rd6038, 1, 0, %p1977;
	add.s64 	%rd938, %rd6034, %rd6037;
	setp.lt.u64 	%p1978, %rd938, %rd6034;
	selp.u64 	%rd6039, 1, 0, %p1978;
	add.s64 	%rd6040, %rd6036, %rd6038;
	add.s64 	%rd6041, %rd6040, %rd6039;
	mul.lo.s64 	%rd6042, %rd885, %rd6029;
	mul.hi.u64 	%rd6043, %rd6029, %rd885;
	add.s64 	%rd6044, %rd6042, %rd932;
	setp.lt.u64 	%p1979, %rd6044, %rd6042;
	selp.u64 	%rd6045, 1, 0, %p1979;
	add.s64 	%rd939, %rd6041, %rd6044;
	setp.lt.u64 	%p1980, %rd939, %rd6041;
	selp.u64 	%rd6046, 1, 0, %p1980;
	add.s64 	%rd6047, %rd6043, %rd6045;
	add.s64 	%rd6048, %rd6047, %rd6046;
	mul.lo.s64 	%rd6049, %rd887, %rd6029;
	mul.hi.u64 	%rd6050, %rd6029, %rd887;
	add.s64 	%rd6051, %rd6049, %rd9912;
	setp.lt.u64 	%p1981, %rd6051, %rd6049;
	selp.u64 	%rd6052, 1, 0, %p1981;
	add.s64 	%rd940, %rd6048, %rd6051;
	setp.lt.u64 	%p1982, %rd940, %rd6048;
	selp.u64 	%rd6053, 1, 0, %p1982;
	add.s64 	%rd6054, %rd6050, %rd6052;
	add.s64 	%rd941, %rd6054, %rd6053;
	setp.eq.s64 	%p1983, %rd941, 0;
	@%p1983 bra 	$L__BB3_240;
	add.s64 	%rd942, %rd9911, %rd941;
	setp.ge.u64 	%p1984, %rd942, %rd9911;
	mov.u64 	%rd9911, %rd942;
	@%p1984 bra 	$L__BB3_240;
	add.s64 	%rd9910, %rd9910, 1;
	setp.eq.s64 	%p1985, %rd9910, 0;
	selp.u64 	%rd6055, 1, 0, %p1985;
	add.s64 	%rd9909, %rd9909, %rd6055;
$L__BB3_240:
	mul.lo.s64 	%rd6056, %rd881, %rd938;
	mul.lo.s64 	%rd6057, %rd6056, %rd882;
	mul.hi.u64 	%rd6058, %rd6056, %rd882;
	not.b64 	%rd6059, %rd6057;
	setp.gt.u64 	%p1986, %rd938, %rd6059;
	selp.u64 	%rd6060, 1, 0, %p1986;
	add.s64 	%rd6061, %rd6058, %rd6060;
	mul.lo.s64 	%rd6062, %rd883, %rd6056;
	mul.hi.u64 	%rd6063, %rd6056, %rd883;
	add.s64 	%rd6064, %rd6062, %rd939;
	setp.lt.u64 	%p1987, %rd6064, %rd6062;
	selp.u64 	%rd6065, 1, 0, %p1987;
	add.s64 	%rd948, %rd6061, %rd6064;
	setp.lt.u64 	%p1988, %rd948, %rd6061;
	selp.u64 	%rd6066, 1, 0, %p1988;
	add.s64 	%rd6067, %rd6063, %rd6065;
	add.s64 	%rd6068, %rd6067, %rd6066;
	mul.lo.s64 	%rd6069, %rd885, %rd6056;
	mul.hi.u64 	%rd6070, %rd6056, %rd885;
	add.s64 	%rd6071, %rd6069, %rd940;
	setp.lt.u64 	%p1989, %rd6071, %rd6069;
	selp.u64 	%rd6072, 1, 0, %p1989;
	add.s64 	%rd949, %rd6068, %rd6071;
	setp.lt.u64 	%p1990, %rd949, %rd6068;
	selp.u64 	%rd6073, 1, 0, %p1990;
	add.s64 	%rd6074, %rd6070, %rd6072;
	add.s64 	%rd6075, %rd6074, %rd6073;
	mul.lo.s64 	%rd6076, %rd887, %rd6056;
	mul.hi.u64 	%rd6077, %rd6056, %rd887;
	add.s64 	%rd6078, %rd6076, %rd9911;
	setp.lt.u64 	%p1991, %rd6078, %rd6076;
	selp.u64 	%rd6079, 1, 0, %p1991;
	add.s64 	%rd950, %rd6075, %rd6078;
	setp.lt.u64 	%p1992, %rd950, %rd6075;
	selp.u64 	%rd6080, 1, 0, %p1992;
	add.s64 	%rd6081, %rd6077, %rd6079;
	add.s64 	%rd951, %rd6081, %rd6080;
	setp.eq.s64 	%p1993, %rd951, 0;
	@%p1993 bra 	$L__BB3_242;
	add.s64 	%rd952, %rd9910, %rd951;
	setp.lt.u64 	%p1994, %rd952, %rd9910;
	selp.u64 	%rd6082, 1, 0, %p1994;
	add.s64 	%rd9909, %rd9909, %rd6082;
	mov.u64 	%rd9910, %rd952;
$L__BB3_242:
	mul.lo.s64 	%rd6083, %rd881, %rd948;
	mul.lo.s64 	%rd6084, %rd6083, %rd882;
	mul.hi.u64 	%rd6085, %rd6083, %rd882;
	not.b64 	%rd6086, %rd6084;
	setp.gt.u64 	%p1996, %rd948, %rd6086;
	selp.u64 	%rd6087, 1, 0, %p1996;
	add.s64 	%rd6088, %rd6085, %rd6087;
	mul.lo.s64 	%rd6089, %rd883, %rd6083;
	mul.hi.u64 	%rd6090, %rd6083, %rd883;
	add.s64 	%rd6091, %rd6089, %rd949;
	setp.lt.u64 	%p1997, %rd6091, %rd6089;
	selp.u64 	%rd6092, 1, 0, %p1997;
	add.s64 	%rd956, %rd6088, %rd6091;
	setp.lt.u64 	%p1998, %rd956, %rd6088;
	selp.u64 	%rd6093, 1, 0, %p1998;
	add.s64 	%rd6094, %rd6090, %rd6092;
	add.s64 	%rd6095, %rd6094, %rd6093;
	mul.lo.s64 	%rd6096, %rd885, %rd6083;
	mul.hi.u64 	%rd6097, %rd6083, %rd885;
	add.s64 	%rd6098, %rd6096, %rd950;
	setp.lt.u64 	%p1999, %rd6098, %rd6096;
	selp.u64 	%rd6099, 1, 0, %p1999;
	add.s64 	%rd957, %rd6095, %rd6098;
	setp.lt.u64 	%p2000, %rd957, %rd6095;
	selp.u64 	%rd6100, 1, 0, %p2000;
	add.s64 	%rd6101, %rd6097, %rd6099;
	add.s64 	%rd6102, %rd6101, %rd6100;
	mul.lo.s64 	%rd6103, %rd887, %rd6083;
	mul.hi.u64 	%rd6104, %rd6083, %rd887;
	add.s64 	%rd6105, %rd6103, %rd9910;
	setp.lt.u64 	%p2001, %rd6105, %rd6103;
	selp.u64 	%rd6106, 1, 0, %p2001;
	add.s64 	%rd958, %rd6102, %rd6105;
	setp.lt.u64 	%p2002, %rd958, %rd6102;
	selp.u64 	%rd6107, 1, 0, %p2002;
	add.s64 	%rd6108, %rd6104, %rd6106;
	add.s64 	%rd6109, %rd6108, %rd6107;
	add.s64 	%rd959, %rd9909, %rd6109;
	setp.lt.u64 	%p2003, %rd956, %rd882;
	selp.u64 	%rd960, 1, 0, %p2003;
	setp.lt.u64 	%p2004, %rd957, %rd883;
	setp.eq.s64 	%p2005, %rd957, %rd883;
	and.pred  	%p2006, %p2003, %p2005;
	or.pred  	%p2008, %p2004, %p2006;
	selp.u64 	%rd961, 1, 0, %p2008;
	setp.lt.u64 	%p2009, %rd958, %rd885;
	setp.eq.s64 	%p2010, %rd958, %rd885;
	and.pred  	%p2011, %p2010, %p2008;
	or.pred  	%p82, %p2009, %p2011;
	setp.lt.u64 	%p2013, %rd959, %rd887;
	mov.pred 	%p3587, 0;
	@%p2013 bra 	$L__BB3_244;
	not.pred 	%p2014, %p82;
	setp.ne.s64 	%p2015, %rd959, %rd887;
	or.pred  	%p3587, %p2015, %p2014;
$L__BB3_244:
	selp.b64 	%rd6110, %rd882, 0, %p3587;
	sub.s64 	%rd966, %rd956, %rd6110;
	add.s64 	%rd6111, %rd883, %rd960;
	selp.b64 	%rd6112, %rd6111, 0, %p3587;
	sub.s64 	%rd967, %rd957, %rd6112;
	add.s64 	%rd6113, %rd885, %rd961;
	selp.b64 	%rd6114, %rd6113, 0, %p3587;
	sub.s64 	%rd968, %rd958, %rd6114;
	selp.u64 	%rd6115, 1, 0, %p82;
	add.s64 	%rd6116, %rd887, %rd6115;
	selp.b64 	%rd6117, %rd6116, 0, %p3587;
	sub.s64 	%rd969, %rd959, %rd6117;
	ld.shared.v2.u64 	{%rd6118, %rd6119}, [%r8];
	mul.lo.s64 	%rd6120, %rd966, %rd6118;
	mul.hi.u64 	%rd6121, %rd6118, %rd966;
	mul.lo.s64 	%rd6122, %rd967, %rd6118;
	mul.hi.u64 	%rd6123, %rd6118, %rd967;
	add.s64 	%rd6124, %rd6122, %rd6121;
	setp.lt.u64 	%p2016, %rd6124, %rd6122;
	selp.u64 	%rd6125, 1, 0, %p2016;
	add.s64 	%rd6126, %rd6123, %rd6125;
	mul.lo.s64 	%rd6127, %rd968, %rd6118;
	mul.hi.u64 	%rd6128, %rd6118, %rd968;
	add.s64 	%rd6129, %rd6127, %rd6126;
	setp.lt.u64 	%p2017, %rd6129, %rd6127;
	selp.u64 	%rd6130, 1, 0, %p2017;
	add.s64 	%rd6131, %rd6128, %rd6130;
	mul.lo.s64 	%rd6132, %rd969, %rd6118;
	mul.hi.u64 	%rd6133, %rd6118, %rd969;
	add.s64 	%rd6134, %rd6132, %rd6131;
	setp.lt.u64 	%p2018, %rd6134, %rd6132;
	selp.u64 	%rd6135, 1, 0, %p2018;
	add.s64 	%rd6136, %rd6133, %rd6135;
	mul.lo.s64 	%rd6137, %rd966, %rd6119;
	mul.hi.u64 	%rd6138, %rd6119, %rd966;
	add.s64 	%rd6139, %rd6137, %rd6124;
	setp.lt.u64 	%p2019, %rd6139, %rd6137;
	selp.u64 	%rd6140, 1, 0, %p2019;
	add.s64 	%rd6141, %rd6138, %rd6140;
	mul.lo.s64 	%rd6142, %rd967, %rd6119;
	mul.hi.u64 	%rd6143, %rd6119, %rd967;
	add.s64 	%rd6144, %rd6142, %rd6129;
	setp.lt.u64 	%p2020, %rd6144, %rd6142;
	selp.u64 	%rd6145, 1, 0, %p2020;
	add.s64 	%rd6146, %rd6144, %rd6141;
	setp.lt.u64 	%p2021, %rd6146, %rd6144;
	selp.u64 	%rd6147, 1, 0, %p2021;
	add.s64 	%rd6148, %rd6143, %rd6145;
	add.s64 	%rd6149, %rd6148, %rd6147;
	mul.lo.s64 	%rd6150, %rd968, %rd6119;
	mul.hi.u64 	%rd6151, %rd6119, %rd968;
	add.s64 	%rd6152, %rd6150, %rd6134;
	setp.lt.u64 	%p2022, %rd6152, %rd6150;
	selp.u64 	%rd6153, 1, 0, %p2022;
	add.s64 	%rd6154, %rd6152, %rd6149;
	setp.lt.u64 	%p2023, %rd6154, %rd6152;
	selp.u64 	%rd6155, 1, 0, %p2023;
	add.s64 	%rd6156, %rd6151, %rd6153;
	add.s64 	%rd6157, %rd6156, %rd6155;
	mul.lo.s64 	%rd6158, %rd969, %rd6119;
	mul.hi.u64 	%rd6159, %rd6119, %rd969;
	add.s64 	%rd6160, %rd6158, %rd6136;
	setp.lt.u64 	%p2024, %rd6160, %rd6158;
	selp.u64 	%rd6161, 1, 0, %p2024;
	add.s64 	%rd6162, %rd6160, %rd6157;
	setp.lt.u64 	%p2025, %rd6162, %rd6160;
	selp.u64 	%rd6163, 1, 0, %p2025;
	add.s64 	%rd6164, %rd6159, %rd6161;
	add.s64 	%rd6165, %rd6164, %rd6163;
	ld.shared.v2.u64 	{%rd6166, %rd6167}, [%r8+16];
	mul.lo.s64 	%rd6168, %rd966, %rd6166;
	mul.hi.u64 	%rd6169, %rd6166, %rd966;
	add.s64 	%rd6170, %rd6168, %rd6146;
	setp.lt.u64 	%p2026, %rd6170, %rd6168;
	selp.u64 	%rd6171, 1, 0, %p2026;
	add.s64 	%rd6172, %rd6169, %rd6171;
	mul.lo.s64 	%rd6173, %rd967, %rd6166;
	mul.hi.u64 	%rd6174, %rd6166, %rd967;
	add.s64 	%rd6175, %rd6173, %rd6154;
	setp.lt.u64 	%p2027, %rd6175, %rd6173;
	selp.u64 	%rd6176, 1, 0, %p2027;
	add.s64 	%rd6177, %rd6175, %rd6172;
	setp.lt.u64 	%p2028, %rd6177, %rd6175;
	selp.u64 	%rd6178, 1, 0, %p2028;
	add.s64 	%rd6179, %rd6174, %rd6176;
	add.s64 	%rd6180, %rd6179, %rd6178;
	mul.lo.s64 	%rd6181, %rd968, %rd6166;
	mul.hi.u64 	%rd6182, %rd6166, %rd968;
	add.s64 	%rd6183, %rd6181, %rd6162;
	setp.lt.u64 	%p2029, %rd6183, %rd6181;
	selp.u64 	%rd6184, 1, 0, %p2029;
	add.s64 	%rd6185, %rd6183, %rd6180;
	setp.lt.u64 	%p2030, %rd6185, %rd6183;
	selp.u64 	%rd6186, 1, 0, %p2030;
	add.s64 	%rd6187, %rd6182, %rd6184;
	add.s64 	%rd6188, %rd6187, %rd6186;
	mul.lo.s64 	%rd6189, %rd969, %rd6166;
	mul.hi.u64 	%rd6190, %rd6166, %rd969;
	add.s64 	%rd6191, %rd6189, %rd6165;
	setp.lt.u64 	%p2031, %rd6191, %rd6189;
	selp.u64 	%rd6192, 1, 0, %p2031;
	add.s64 	%rd6193, %rd6191, %rd6188;
	setp.lt.u64 	%p2032, %rd6193, %rd6191;
	selp.u64 	%rd6194, 1, 0, %p2032;
	add.s64 	%rd6195, %rd6190, %rd6192;
	add.s64 	%rd6196, %rd6195, %rd6194;
	mul.lo.s64 	%rd6197, %rd966, %rd6167;
	mul.hi.u64 	%rd6198, %rd6167, %rd966;
	add.s64 	%rd6199, %rd6197, %rd6177;
	setp.lt.u64 	%p2033, %rd6199, %rd6197;
	selp.u64 	%rd6200, 1, 0, %p2033;
	add.s64 	%rd6201, %rd6198, %rd6200;
	mul.lo.s64 	%rd6202, %rd967, %rd6167;
	mul.hi.u64 	%rd6203, %rd6167, %rd967;
	add.s64 	%rd6204, %rd6202, %rd6185;
	setp.lt.u64 	%p2034, %rd6204, %rd6202;
	selp.u64 	%rd6205, 1, 0, %p2034;
	add.s64 	%rd9921, %rd6204, %rd6201;
	setp.lt.u64 	%p2035, %rd9921, %rd6204;
	selp.u64 	%rd6206, 1, 0, %p2035;
	add.s64 	%rd6207, %rd6203, %rd6205;
	add.s64 	%rd6208, %rd6207, %rd6206;
	mul.lo.s64 	%rd6209, %rd968, %rd6167;
	mul.hi.u64 	%rd6210, %rd6167, %rd968;
	add.s64 	%rd6211, %rd6209, %rd6193;
	setp.lt.u64 	%p2036, %rd6211, %rd6209;
	selp.u64 	%rd6212, 1, 0, %p2036;
	add.s64 	%rd9920, %rd6211, %rd6208;
	setp.lt.u64 	%p2037, %rd9920, %rd6211;
	selp.u64 	%rd6213, 1, 0, %p2037;
	add.s64 	%rd6214, %rd6210, %rd6212;
	add.s64 	%rd6215, %rd6214, %rd6213;
	mul.lo.s64 	%rd6216, %rd969, %rd6167;
	mul.hi.u64 	%rd6217, %rd6167, %rd969;
	add.s64 	%rd6218, %rd6216, %rd6196;
	setp.lt.u64 	%p2038, %rd6218, %rd6216;
	selp.u64 	%rd6219, 1, 0, %p2038;
	add.s64 	%rd9919, %rd6218, %rd6215;
	setp.lt.u64 	%p2039, %rd9919, %rd6218;
	selp.u64 	%rd6220, 1, 0, %p2039;
	add.s64 	%rd6221, %rd6217, %rd6219;
	add.s64 	%rd9918, %rd6221, %rd6220;
	mul.lo.s64 	%rd6222, %rd881, %rd6120;
	mul.lo.s64 	%rd6223, %rd6222, %rd882;
	mul.hi.u64 	%rd6224, %rd6222, %rd882;
	not.b64 	%rd6225, %rd6223;
	setp.gt.u64 	%p2040, %rd6120, %rd6225;
	selp.u64 	%rd6226, 1, 0, %p2040;
	add.s64 	%rd6227, %rd6224, %rd6226;
	mul.lo.s64 	%rd6228, %rd883, %rd6222;
	mul.hi.u64 	%rd6229, %rd6222, %rd883;
	add.s64 	%rd6230, %rd6228, %rd6139;
	setp.lt.u64 	%p2041, %rd6230, %rd6228;
	selp.u64 	%rd6231, 1, 0, %p2041;
	add.s64 	%rd974, %rd6227, %rd6230;
	setp.lt.u64 	%p2042, %rd974, %rd6227;
	selp.u64 	%rd6232, 1, 0, %p2042;
	add.s64 	%rd6233, %rd6229, %rd6231;
	add.s64 	%rd6234, %rd6233, %rd6232;
	mul.lo.s64 	%rd6235, %rd885, %rd6222;
	mul.hi.u64 	%rd6236, %rd6222, %rd885;
	add.s64 	%rd6237, %rd6235, %rd6170;
	setp.lt.u64 	%p2043, %rd6237, %rd6235;
	selp.u64 	%rd6238, 1, 0, %p2043;
	add.s64 	%rd975, %rd6234, %rd6237;
	setp.lt.u64 	%p2044, %rd975, %rd6234;
	selp.u64 	%rd6239, 1, 0, %p2044;
	add.s64 	%rd6240, %rd6236, %rd6238;
	add.s64 	%rd6241, %rd6240, %rd6239;
	mul.lo.s64 	%rd6242, %rd887, %rd6222;
	mul.hi.u64 	%rd6243, %rd6222, %rd887;
	add.s64 	%rd6244, %rd6242, %rd6199;
	setp.lt.u64 	%p2045, %rd6244, %rd6242;
	selp.u64 	%rd6245, 1, 0, %p2045;
	add.s64 	%rd976, %rd6241, %rd6244;
	setp.lt.u64 	%p2046, %rd976, %rd6241;
	selp.u64 	%rd6246, 1, 0, %p2046;
	add.s64 	%rd6247, %rd6243, %rd6245;
	add.s64 	%rd977, %rd6247, %rd6246;
	setp.ne.s64 	%p2047, %rd977, 0;
	@%p2047 bra 	$L__BB3_404;
$L__BB3_245:
	mul.lo.s64 	%rd6250, %rd881, %rd974;
	mul.lo.s64 	%rd6251, %rd6250, %rd882;
	mul.hi.u64 	%rd6252, %rd6250, %rd882;
	not.b64 	%rd6253, %rd6251;
	setp.gt.u64 	%p2051, %rd974, %rd6253;
	selp.u64 	%rd6254, 1, 0, %p2051;
	add.s64 	%rd6255, %rd6252, %rd6254;
	mul.lo.s64 	%rd6256, %rd883, %rd6250;
	mul.hi.u64 	%rd6257, %rd6250, %rd883;
	add.s64 	%rd6258, %rd6256, %rd975;
	setp.lt.u64 	%p2052, %rd6258, %rd6256;
	selp.u64 	%rd6259, 1, 0, %p2052;
	add.s64 	%rd982, %rd6255, %rd6258;
	setp.lt.u64 	%p2053, %rd982, %rd6255;
	selp.u64 	%rd6260, 1, 0, %p2053;
	add.s64 	%rd6261, %rd6257, %rd6259;
	add.s64 	%rd6262, %rd6261, %rd6260;
	mul.lo.s64 	%rd6263, %rd885, %rd6250;
	mul.hi.u64 	%rd6264, %rd6250, %rd885;
	add.s64 	%rd6265, %rd6263, %rd976;
	setp.lt.u64 	%p2054, %rd6265, %rd6263;
	selp.u64 	%rd6266, 1, 0, %p2054;
	add.s64 	%rd983, %rd6262, %rd6265;
	setp.lt.u64 	%p2055, %rd983, %rd6262;
	selp.u64 	%rd6267, 1, 0, %p2055;
	add.s64 	%rd6268, %rd6264, %rd6266;
	add.s64 	%rd6269, %rd6268, %rd6267;
	mul.lo.s64 	%rd6270, %rd887, %rd6250;
	mul.hi.u64 	%rd6271, %rd6250, %rd887;
	add.s64 	%rd6272, %rd6270, %rd9921;
	setp.lt.u64 	%p2056, %rd6272, %rd6270;
	selp.u64 	%rd6273, 1, 0, %p2056;
	add.s64 	%rd984, %rd6269, %rd6272;
	setp.lt.u64 	%p2057, %rd984, %rd6269;
	selp.u64 	%rd6274, 1, 0, %p2057;
	add.s64 	%rd6275, %rd6271, %rd6273;
	add.s64 	%rd985, %rd6275, %rd6274;
	setp.eq.s64 	%p2058, %rd985, 0;
	@%p2058 bra 	$L__BB3_248;
	add.s64 	%rd986, %rd9920, %rd985;
	setp.ge.u64 	%p2059, %rd986, %rd9920;
	mov.u64 	%rd9920, %rd986;
	@%p2059 bra 	$L__BB3_248;
	add.s64 	%rd9919, %rd9919, 1;
	setp.eq.s64 	%p2060, %rd9919, 0;
	selp.u64 	%rd6276, 1, 0, %p2060;
	add.s64 	%rd9918, %rd9918, %rd6276;
$L__BB3_248:
	mul.lo.s64 	%rd6277, %rd881, %rd982;
	mul.lo.s64 	%rd6278, %rd6277, %rd882;
	mul.hi.u64 	%rd6279, %rd6277, %rd882;
	not.b64 	%rd6280, %rd6278;
	setp.gt.u64 	%p2061, %rd982, %rd6280;
	selp.u64 	%rd6281, 1, 0, %p2061;
	add.s64 	%rd6282, %rd6279, %rd6281;
	mul.lo.s64 	%rd6283, %rd883, %rd6277;
	mul.hi.u64 	%rd6284, %rd6277, %rd883;
	add.s64 	%rd6285, %rd6283, %rd983;
	setp.lt.u64 	%p2062, %rd6285, %rd6283;
	selp.u64 	%rd6286, 1, 0, %p2062;
	add.s64 	%rd992, %rd6282, %rd6285;
	setp.lt.u64 	%p2063, %rd992, %rd6282;
	selp.u64 	%rd6287, 1, 0, %p2063;
	add.s64 	%rd6288, %rd6284, %rd6286;
	add.s64 	%rd6289, %rd6288, %rd6287;
	mul.lo.s64 	%rd6290, %rd885, %rd6277;
	mul.hi.u64 	%rd6291, %rd6277, %rd885;
	add.s64 	%rd6292, %rd6290, %rd984;
	setp.lt.u64 	%p2064, %rd6292, %rd6290;
	selp.u64 	%rd6293, 1, 0, %p2064;
	add.s64 	%rd993, %rd6289, %rd6292;
	setp.lt.u64 	%p2065, %rd993, %rd6289;
	selp.u64 	%rd6294, 1, 0, %p2065;
	add.s64 	%rd6295, %rd6291, %rd6293;
	add.s64 	%rd6296, %rd6295, %rd6294;
	mul.lo.s64 	%rd6297, %rd887, %rd6277;
	mul.hi.u64 	%rd6298, %rd6277, %rd887;
	add.s64 	%rd6299, %rd6297, %rd9920;
	setp.lt.u64 	%p2066, %rd6299, %rd6297;
	selp.u64 	%rd6300, 1, 0, %p2066;
	add.s64 	%rd994, %rd6296, %rd6299;
	setp.lt.u64 	%p2067, %rd994, %rd6296;
	selp.u64 	%rd6301, 1, 0, %p2067;
	add.s64 	%rd6302, %rd6298, %rd6300;
	add.s64 	%rd995, %rd6302, %rd6301;
	setp.eq.s64 	%p2068, %rd995, 0;
	@%p2068 bra 	$L__BB3_250;
	add.s64 	%rd996, %rd9919, %rd995;
	setp.lt.u64 	%p2069, %rd996, %rd9919;
	selp.u64 	%rd6303, 1, 0, %p2069;
	add.s64 	%rd9918, %rd9918, %rd6303;
	mov.u64 	%rd9919, %rd996;
$L__BB3_250:
	mul.lo.s64 	%rd6304, %rd881, %rd992;
	mul.lo.s64 	%rd6305, %rd6304, %rd882;
	mul.hi.u64 	%rd6306, %rd6304, %rd882;
	not.b64 	%rd6307, %rd6305;
	setp.gt.u64 	%p2071, %rd992, %rd6307;
	selp.u64 	%rd6308, 1, 0, %p2071;
	add.s64 	%rd6309, %rd6306, %rd6308;
	mul.lo.s64 	%rd6310, %rd883, %rd6304;
	mul.hi.u64 	%rd6311, %rd6304, %rd883;
	add.s64 	%rd6312, %rd6310, %rd993;
	setp.lt.u64 	%p2072, %rd6312, %rd6310;
	selp.u64 	%rd6313, 1, 0, %p2072;
	add.s64 	%rd1000, %rd6309, %rd6312;
	setp.lt.u64 	%p2073, %rd1000, %rd6309;
	selp.u64 	%rd6314, 1, 0, %p2073;
	add.s64 	%rd6315, %rd6311, %rd6313;
	add.s64 	%rd6316, %rd6315, %rd6314;
	mul.lo.s64 	%rd6317, %rd885, %rd6304;
	mul.hi.u64 	%rd6318, %rd6304, %rd885;
	add.s64 	%rd6319, %rd6317, %rd994;
	setp.lt.u64 	%p2074, %rd6319, %rd6317;
	selp.u64 	%rd6320, 1, 0, %p2074;
	add.s64 	%rd1001, %rd6316, %rd6319;
	setp.lt.u64 	%p2075, %rd1001, %rd6316;
	selp.u64 	%rd6321, 1, 0, %p2075;
	add.s64 	%rd6322, %rd6318, %rd6320;
	add.s64 	%rd6323, %rd6322, %rd6321;
	mul.lo.s64 	%rd6324, %rd887, %rd6304;
	mul.hi.u64 	%rd6325, %rd6304, %rd887;
	add.s64 	%rd6326, %rd6324, %rd9919;
	setp.lt.u64 	%p2076, %rd6326, %rd6324;
	selp.u64 	%rd6327, 1, 0, %p2076;
	add.s64 	%rd1002, %rd6323, %rd6326;
	setp.lt.u64 	%p2077, %rd1002, %rd6323;
	selp.u64 	%rd6328, 1, 0, %p2077;
	add.s64 	%rd6329, %rd6325, %rd6327;
	add.s64 	%rd6330, %rd6329, %rd6328;
	add.s64 	%rd1003, %rd9918, %rd6330;
	setp.lt.u64 	%p2078, %rd1000, %rd882;
	setp.lt.u64 	%p2079, %rd1001, %rd883;
	setp.eq.s64 	%p2080, %rd1001, %rd883;
	and.pred  	%p2081, %p2078, %p2080;
	or.pred  	%p2083, %p2079, %p2081;
	setp.lt.u64 	%p2084, %rd1002, %rd885;
	setp.eq.s64 	%p2085, %rd1002, %rd885;
	and.pred  	%p2086, %p2085, %p2083;
	or.pred  	%p85, %p2084, %p2086;
	setp.lt.u64 	%p2088, %rd1003, %rd887;
	mov.pred 	%p3588, 0;
	@%p2088 bra 	$L__BB3_252;
	not.pred 	%p2089, %p85;
	setp.ne.s64 	%p2090, %rd1003, %rd887;
	or.pred  	%p3588, %p2090, %p2089;
$L__BB3_252:
	selp.b64 	%rd6331, %rd882, 0, %p3588;
	sub.s64 	%rd1008, %rd1000, %rd6331;
	setp.lt.u64 	%p2091, %rd1000, %rd882;
	selp.u64 	%rd6332, 1, 0, %p2091;
	add.s64 	%rd6333, %rd883, %rd6332;
	selp.b64 	%rd6334, %rd6333, 0, %p3588;
	sub.s64 	%rd1009, %rd1001, %rd6334;
	setp.lt.u64 	%p2092, %rd1001, %rd883;
	setp.eq.s64 	%p2093, %rd1001, %rd883;
	and.pred  	%p2094, %p2091, %p2093;
	or.pred  	%p2095, %p2092, %p2094;
	selp.u64 	%rd6335, 1, 0, %p2095;
	add.s64 	%rd6336, %rd885, %rd6335;
	selp.b64 	%rd6337, %rd6336, 0, %p3588;
	sub.s64 	%rd1010, %rd1002, %rd6337;
	selp.u64 	%rd6338, 1, 0, %p85;
	add.s64 	%rd6339, %rd887, %rd6338;
	selp.b64 	%rd6340, %rd6339, 0, %p3588;
	sub.s64 	%rd1011, %rd1003, %rd6340;
	ld.shared.v2.u64 	{%rd6341, %rd6342}, [%r9];
	mul.lo.s64 	%rd6343, %rd922, %rd6341;
	mul.hi.u64 	%rd6344, %rd6341, %rd922;
	mul.lo.s64 	%rd6345, %rd923, %rd6341;
	mul.hi.u64 	%rd6346, %rd6341, %rd923;
	add.s64 	%rd6347, %rd6345, %rd6344;
	setp.lt.u64 	%p2096, %rd6347, %rd6345;
	selp.u64 	%rd6348, 1, 0, %p2096;
	add.s64 	%rd6349, %rd6346, %rd6348;
	mul.lo.s64 	%rd6350, %rd924, %rd6341;
	mul.hi.u64 	%rd6351, %rd6341, %rd924;
	add.s64 	%rd6352, %rd6350, %rd6349;
	setp.lt.u64 	%p2097, %rd6352, %rd6350;
	selp.u64 	%rd6353, 1, 0, %p2097;
	add.s64 	%rd6354, %rd6351, %rd6353;
	mul.lo.s64 	%rd6355, %rd925, %rd6341;
	mul.hi.u64 	%rd6356, %rd6341, %rd925;
	add.s64 	%rd6357, %rd6355, %rd6354;
	setp.lt.u64 	%p2098, %rd6357, %rd6355;
	selp.u64 	%rd6358, 1, 0, %p2098;
	add.s64 	%rd6359, %rd6356, %rd6358;
	mul.lo.s64 	%rd6360, %rd922, %rd6342;
	mul.hi.u64 	%rd6361, %rd6342, %rd922;
	add.s64 	%rd6362, %rd6360, %rd6347;
	setp.lt.u64 	%p2099, %rd6362, %rd6360;
	selp.u64 	%rd6363, 1, 0, %p2099;
	add.s64 	%rd6364, %rd6361, %rd6363;
	mul.lo.s64 	%rd6365, %rd923, %rd6342;
	mul.hi.u64 	%rd6366, %rd6342, %rd923;
	add.s64 	%rd6367, %rd6365, %rd6352;
	setp.lt.u64 	%p2100, %rd6367, %rd6365;
	selp.u64 	%rd6368, 1, 0, %p2100;
	add.s64 	%rd6369, %rd6367, %rd6364;
	setp.lt.u64 	%p2101, %rd6369, %rd6367;
	selp.u64 	%rd6370, 1, 0, %p2101;
	add.s64 	%rd6371, %rd6366, %rd6368;
	add.s64 	%rd6372, %rd6371, %rd6370;
	mul.lo.s64 	%rd6373, %rd924, %rd6342;
	mul.hi.u64 	%rd6374, %rd6342, %rd924;
	add.s64 	%rd6375, %rd6373, %rd6357;
	setp.lt.u64 	%p2102, %rd6375, %rd6373;
	selp.u64 	%rd6376, 1, 0, %p2102;
	add.s64 	%rd6377, %rd6375, %rd6372;
	setp.lt.u64 	%p2103, %rd6377, %rd6375;
	selp.u64 	%rd6378, 1, 0, %p2103;
	add.s64 	%rd6379, %rd6374, %rd6376;
	add.s64 	%rd6380, %rd6379, %rd6378;
	mul.lo.s64 	%rd6381, %rd925, %rd6342;
	mul.hi.u64 	%rd6382, %rd6342, %rd925;
	add.s64 	%rd6383, %rd6381, %rd6359;
	setp.lt.u64 	%p2104, %rd6383, %rd6381;
	selp.u64 	%rd6384, 1, 0, %p2104;
	add.s64 	%rd6385, %rd6383, %rd6380;
	setp.lt.u64 	%p2105, %rd6385, %rd6383;
	selp.u64 	%rd6386, 1, 0, %p2105;
	add.s64 	%rd6387, %rd6382, %rd6384;
	add.s64 	%rd6388, %rd6387, %rd6386;
	ld.shared.v2.u64 	{%rd6389, %rd6390}, [%r9+16];
	mul.lo.s64 	%rd6391, %rd922, %rd6389;
	mul.hi.u64 	%rd6392, %rd6389, %rd922;
	add.s64 	%rd6393, %rd6391, %rd6369;
	setp.lt.u64 	%p2106, %rd6393, %rd6391;
	selp.u64 	%rd6394, 1, 0, %p2106;
	add.s64 	%rd6395, %rd6392, %rd6394;
	mul.lo.s64 	%rd6396, %rd923, %rd6389;
	mul.hi.u64 	%rd6397, %rd6389, %rd923;
	add.s64 	%rd6398, %rd6396, %rd6377;
	setp.lt.u64 	%p2107, %rd6398, %rd6396;
	selp.u64 	%rd6399, 1, 0, %p2107;
	add.s64 	%rd6400, %rd6398, %rd6395;
	setp.lt.u64 	%p2108, %rd6400, %rd6398;
	selp.u64 	%rd6401, 1, 0, %p2108;
	add.s64 	%rd6402, %rd6397, %rd6399;
	add.s64 	%rd6403, %rd6402, %rd6401;
	mul.lo.s64 	%rd6404, %rd924, %rd6389;
	mul.hi.u64 	%rd6405, %rd6389, %rd924;
	add.s64 	%rd6406, %rd6404, %rd6385;
	setp.lt.u64 	%p2109, %rd6406, %rd6404;
	selp.u64 	%rd6407, 1, 0, %p2109;
	add.s64 	%rd6408, %rd6406, %rd6403;
	setp.lt.u64 	%p2110, %rd6408, %rd6406;
	selp.u64 	%rd6409, 1, 0, %p2110;
	add.s64 	%rd6410, %rd6405, %rd6407;
	add.s64 	%rd6411, %rd6410, %rd6409;
	mul.lo.s64 	%rd6412, %rd925, %rd6389;
	mul.hi.u64 	%rd6413, %rd6389, %rd925;
	add.s64 	%rd6414, %rd6412, %rd6388;
	setp.lt.u64 	%p2111, %rd6414, %rd6412;
	selp.u64 	%rd6415, 1, 0, %p2111;
	add.s64 	%rd6416, %rd6414, %rd6411;
	setp.lt.u64 	%p2112, %rd6416, %rd6414;
	selp.u64 	%rd6417, 1, 0, %p2112;
	add.s64 	%rd6418, %rd6413, %rd6415;
	add.s64 	%rd6419, %rd6418, %rd6417;
	mul.lo.s64 	%rd6420, %rd922, %rd6390;
	mul.hi.u64 	%rd6421, %rd6390, %rd922;
	add.s64 	%rd6422, %rd6420, %rd6400;
	setp.lt.u64 	%p2113, %rd6422, %rd6420;
	selp.u64 	%rd6423, 1, 0, %p2113;
	add.s64 	%rd6424, %rd6421, %rd6423;
	mul.lo.s64 	%rd6425, %rd923, %rd6390;
	mul.hi.u64 	%rd6426, %rd6390, %rd923;
	add.s64 	%rd6427, %rd6425, %rd6408;
	setp.lt.u64 	%p2114, %rd6427, %rd6425;
	selp.u64 	%rd6428, 1, 0, %p2114;
	add.s64 	%rd9930, %rd6427, %rd6424;
	setp.lt.u64 	%p2115, %rd9930, %rd6427;
	selp.u64 	%rd6429, 1, 0, %p2115;
	add.s64 	%rd6430, %rd6426, %rd6428;
	add.s64 	%rd6431, %rd6430, %rd6429;
	mul.lo.s64 	%rd6432, %rd924, %rd6390;
	mul.hi.u64 	%rd6433, %rd6390, %rd924;
	add.s64 	%rd6434, %rd6432, %rd6416;
	setp.lt.u64 	%p2116, %rd6434, %rd6432;
	selp.u64 	%rd6435, 1, 0, %p2116;
	add.s64 	%rd9929, %rd6434, %rd6431;
	setp.lt.u64 	%p2117, %rd9929, %rd6434;
	selp.u64 	%rd6436, 1, 0, %p2117;
	add.s64 	%rd6437, %rd6433, %rd6435;
	add.s64 	%rd6438, %rd6437, %rd6436;
	mul.lo.s64 	%rd6439, %rd925, %rd6390;
	mul.hi.u64 	%rd6440, %rd6390, %rd925;
	add.s64 	%rd6441, %rd6439, %rd6419;
	setp.lt.u64 	%p2118, %rd6441, %rd6439;
	selp.u64 	%rd6442, 1, 0, %p2118;
	add.s64 	%rd9928, %rd6441, %rd6438;
	setp.lt.u64 	%p2119, %rd9928, %rd6441;
	selp.u64 	%rd6443, 1, 0, %p2119;
	add.s64 	%rd6444, %rd6440, %rd6442;
	add.s64 	%rd9927, %rd6444, %rd6443;
	mul.lo.s64 	%rd6445, %rd881, %rd6343;
	mul.lo.s64 	%rd6446, %rd6445, %rd882;
	mul.hi.u64 	%rd6447, %rd6445, %rd882;
	not.b64 	%rd6448, %rd6446;
	setp.gt.u64 	%p2120, %rd6343, %rd6448;
	selp.u64 	%rd6449, 1, 0, %p2120;
	add.s64 	%rd6450, %rd6447, %rd6449;
	mul.lo.s64 	%rd6451, %rd883, %rd6445;
	mul.hi.u64 	%rd6452, %rd6445, %rd883;
	add.s64 	%rd6453, %rd6451, %rd6362;
	setp.lt.u64 	%p2121, %rd6453, %rd6451;
	selp.u64 	%rd6454, 1, 0, %p2121;
	add.s64 	%rd1016, %rd6450, %rd6453;
	setp.lt.u64 	%p2122, %rd1016, %rd6450;
	selp.u64 	%rd6455, 1, 0, %p2122;
	add.s64 	%rd6456, %rd6452, %rd6454;
	add.s64 	%rd6457, %rd6456, %rd6455;
	mul.lo.s64 	%rd6458, %rd885, %rd6445;
	mul.hi.u64 	%rd6459, %rd6445, %rd885;
	add.s64 	%rd6460, %rd6458, %rd6393;
	setp.lt.u64 	%p2123, %rd6460, %rd6458;
	selp.u64 	%rd6461, 1, 0, %p2123;
	add.s64 	%rd1017, %rd6457, %rd6460;
	setp.lt.u64 	%p2124, %rd1017, %rd6457;
	selp.u64 	%rd6462, 1, 0, %p2124;
	add.s64 	%rd6463, %rd6459, %rd6461;
	add.s64 	%rd6464, %rd6463, %rd6462;
	mul.lo.s64 	%rd6465, %rd887, %rd6445;
	mul.hi.u64 	%rd6466, %rd6445, %rd887;
	add.s64 	%rd6467, %rd6465, %rd6422;
	setp.lt.u64 	%p2125, %rd6467, %rd6465;
	selp.u64 	%rd6468, 1, 0, %p2125;
	add.s64 	%rd1018, %rd6464, %rd6467;
	setp.lt.u64 	%p2126, %rd1018, %rd6464;
	selp.u64 	%rd6469, 1, 0, %p2126;
	add.s64 	%rd6470, %rd6466, %rd6468;
	add.s64 	%rd1019, %rd6470, %rd6469;
	setp.ne.s64 	%p2127, %rd1019, 0;
	@%p2127 bra 	$L__BB3_407;
$L__BB3_253:
	mul.lo.s64 	%rd6473, %rd881, %rd1016;
	mul.lo.s64 	%rd6474, %rd6473, %rd882;
	mul.hi.u64 	%rd6475, %rd6473, %rd882;
	not.b64 	%rd6476, %rd6474;
	setp.gt.u64 	%p2131, %rd1016, %rd6476;
	selp.u64 	%rd6477, 1, 0, %p2131;
	add.s64 	%rd6478, %rd6475, %rd6477;
	mul.lo.s64 	%rd6479, %rd883, %rd6473;
	mul.hi.u64 	%rd6480, %rd6473, %rd883;
	add.s64 	%rd6481, %rd6479, %rd1017;
	setp.lt.u64 	%p2132, %rd6481, %rd6479;
	selp.u64 	%rd6482, 1, 0, %p2132;
	add.s64 	%rd1025, %rd6478, %rd6481;
	setp.lt.u64 	%p2133, %rd1025, %rd6478;
	selp.u64 	%rd6483, 1, 0, %p2133;
	add.s64 	%rd6484, %rd6480, %rd6482;
	add.s64 	%rd6485, %rd6484, %rd6483;
	mul.lo.s64 	%rd6486, %rd885, %rd6473;
	mul.hi.u64 	%rd6487, %rd6473, %rd885;
	add.s64 	%rd6488, %rd6486, %rd1018;
	setp.lt.u64 	%p2134, %rd6488, %rd6486;
	selp.u64 	%rd6489, 1, 0, %p2134;
	add.s64 	%rd1026, %rd6485, %rd6488;
	setp.lt.u64 	%p2135, %rd1026, %rd6485;
	selp.u64 	%rd6490, 1, 0, %p2135;
	add.s64 	%rd6491, %rd6487, %rd6489;
	add.s64 	%rd6492, %rd6491, %rd6490;
	mul.lo.s64 	%rd6493, %rd887, %rd6473;
	mul.hi.u64 	%rd6494, %rd6473, %rd887;
	add.s64 	%rd6495, %rd6493, %rd9930;
	setp.lt.u64 	%p2136, %rd6495, %rd6493;
	selp.u64 	%rd6496, 1, 0, %p2136;
	add.s64 	%rd1027, %rd6492, %rd6495;
	setp.lt.u64 	%p2137, %rd1027, %rd6492;
	selp.u64 	%rd6497, 1, 0, %p2137;
	add.s64 	%rd6498, %rd6494, %rd6496;
	add.s64 	%rd1028, %rd6498, %rd6497;
	setp.eq.s64 	%p2138, %rd1028, 0;
	@%p2138 bra 	$L__BB3_256;
	add.s64 	%rd1029, %rd9929, %rd1028;
	setp.ge.u64 	%p2139, %rd1029, %rd9929;
	mov.u64 	%rd9929, %rd1029;
	@%p2139 bra 	$L__BB3_256;
	add.s64 	%rd9928, %rd9928, 1;
	setp.eq.s64 	%p2140, %rd9928, 0;
	selp.u64 	%rd6499, 1, 0, %p2140;
	add.s64 	%rd9927, %rd9927, %rd6499;
$L__BB3_256:
	mul.lo.s64 	%rd6500, %rd881, %rd1025;
	mul.lo.s64 	%rd6501, %rd6500, %rd882;
	mul.hi.u64 	%rd6502, %rd6500, %rd882;
	not.b64 	%rd6503, %rd6501;
	setp.gt.u64 	%p2141, %rd1025, %rd6503;
	selp.u64 	%rd6504, 1, 0, %p2141;
	add.s64 	%rd6505, %rd6502, %rd6504;
	mul.lo.s64 	%rd6506, %rd883, %rd6500;
	mul.hi.u64 	%rd6507, %rd6500, %rd883;
	add.s64 	%rd6508, %rd6506, %rd1026;
	setp.lt.u64 	%p2142, %rd6508, %rd6506;
	selp.u64 	%rd6509, 1, 0, %p2142;
	add.s64 	%rd1035, %rd6505, %rd6508;
	setp.lt.u64 	%p2143, %rd1035, %rd6505;
	selp.u64 	%rd6510, 1, 0, %p2143;
	add.s64 	%rd6511, %rd6507, %rd6509;
	add.s64 	%rd6512, %rd6511, %rd6510;
	mul.lo.s64 	%rd6513, %rd885, %rd6500;
	mul.hi.u64 	%rd6514, %rd6500, %rd885;
	add.s64 	%rd6515, %rd6513, %rd1027;
	setp.lt.u64 	%p2144, %rd6515, %rd6513;
	selp.u64 	%rd6516, 1, 0, %p2144;
	add.s64 	%rd1036, %rd6512, %rd6515;
	setp.lt.u64 	%p2145, %rd1036, %rd6512;
	selp.u64 	%rd6517, 1, 0, %p2145;
	add.s64 	%rd6518, %rd6514, %rd6516;
	add.s64 	%rd6519, %rd6518, %rd6517;
	mul.lo.s64 	%rd6520, %rd887, %rd6500;
	mul.hi.u64 	%rd6521, %rd6500, %rd887;
	add.s64 	%rd6522, %rd6520, %rd9929;
	setp.lt.u64 	%p2146, %rd6522, %rd6520;
	selp.u64 	%rd6523, 1, 0, %p2146;
	add.s64 	%rd1037, %rd6519, %rd6522;
	setp.lt.u64 	%p2147, %rd1037, %rd6519;
	selp.u64 	%rd6524, 1, 0, %p2147;
	add.s64 	%rd6525, %rd6521, %rd6523;
	add.s64 	%rd1038, %rd6525, %rd6524;
	setp.eq.s64 	%p2148, %rd1038, 0;
	@%p2148 bra 	$L__BB3_258;
	add.s64 	%rd1039, %rd9928, %rd1038;
	setp.lt.u64 	%p2149, %rd1039, %rd9928;
	selp.u64 	%rd6526, 1, 0, %p2149;
	add.s64 	%rd9927, %rd9927, %rd6526;
	mov.u64 	%rd9928, %rd1039;
$L__BB3_258:
	mul.lo.s64 	%rd6527, %rd881, %rd1035;
	mul.lo.s64 	%rd6528, %rd6527, %rd882;
	mul.hi.u64 	%rd6529, %rd6527, %rd882;
	not.b64 	%rd6530, %rd6528;
	setp.gt.u64 	%p2151, %rd1035, %rd6530;
	selp.u64 	%rd6531, 1, 0, %p2151;
	add.s64 	%rd6532, %rd6529, %rd6531;
	mul.lo.s64 	%rd6533, %rd883, %rd6527;
	mul.hi.u64 	%rd6534, %rd6527, %rd883;
	add.s64 	%rd6535, %rd6533, %rd1036;
	setp.lt.u64 	%p2152, %rd6535, %rd6533;
	selp.u64 	%rd6536, 1, 0, %p2152;
	add.s64 	%rd1043, %rd6532, %rd6535;
	setp.lt.u64 	%p2153, %rd1043, %rd6532;
	selp.u64 	%rd6537, 1, 0, %p2153;
	add.s64 	%rd6538, %rd6534, %rd6536;
	add.s64 	%rd6539, %rd6538, %rd6537;
	mul.lo.s64 	%rd6540, %rd885, %rd6527;
	mul.hi.u64 	%rd6541, %rd6527, %rd885;
	add.s64 	%rd6542, %rd6540, %rd1037;
	setp.lt.u64 	%p2154, %rd6542, %rd6540;
	selp.u64 	%rd6543, 1, 0, %p2154;
	add.s64 	%rd1044, %rd6539, %rd6542;
	setp.lt.u64 	%p2155, %rd1044, %rd6539;
	selp.u64 	%rd6544, 1, 0, %p2155;
	add.s64 	%rd6545, %rd6541, %rd6543;
	add.s64 	%rd6546, %rd6545, %rd6544;
	mul.lo.s64 	%rd6547, %rd887, %rd6527;
	mul.hi.u64 	%rd6548, %rd6527, %rd887;
	add.s64 	%rd6549, %rd6547, %rd9928;
	setp.lt.u64 	%p2156, %rd6549, %rd6547;
	selp.u64 	%rd6550, 1, 0, %p2156;
	add.s64 	%rd1045, %rd6546, %rd6549;
	setp.lt.u64 	%p2157, %rd1045, %rd6546;
	selp.u64 	%rd6551, 1, 0, %p2157;
	add.s64 	%rd6552, %rd6548, %rd6550;
	add.s64 	%rd6553, %rd6552, %rd6551;
	add.s64 	%rd1046, %rd9927, %rd6553;
	setp.lt.u64 	%p2158, %rd1043, %rd882;
	setp.lt.u64 	%p2159, %rd1044, %rd883;
	setp.eq.s64 	%p2160, %rd1044, %rd883;
	and.pred  	%p2161, %p2158, %p2160;
	or.pred  	%p2163, %p2159, %p2161;
	setp.lt.u64 	%p2164, %rd1045, %rd885;
	setp.eq.s64 	%p2165, %rd1045, %rd885;
	and.pred  	%p2166, %p2165, %p2163;
	or.pred  	%p88, %p2164, %p2166;
	setp.lt.u64 	%p2168, %rd1046, %rd887;
	mov.pred 	%p3589, 0;
	@%p2168 bra 	$L__BB3_260;
	not.pred 	%p2169, %p88;
	setp.ne.s64 	%p2170, %rd1046, %rd887;
	or.pred  	%p3589, %p2170, %p2169;
$L__BB3_260:
	ld.const.u64 	%rd6554, [BN254_P];
	selp.b64 	%rd6555, %rd6554, 0, %p3589;
	sub.s64 	%rd1051, %rd1043, %rd6555;
	setp.lt.u64 	%p2171, %rd1043, %rd6554;
	selp.u64 	%rd6556, 1, 0, %p2171;
	ld.const.u64 	%rd6557, [BN254_P+8];
	add.s64 	%rd6558, %rd6557, %rd6556;
	selp.b64 	%rd6559, %rd6558, 0, %p3589;
	sub.s64 	%rd1052, %rd1044, %rd6559;
	setp.lt.u64 	%p2172, %rd1044, %rd6557;
	setp.eq.s64 	%p2173, %rd1044, %rd6557;
	and.pred  	%p2174, %p2171, %p2173;
	or.pred  	%p2176, %p2172, %p2174;
	selp.u64 	%rd6560, 1, 0, %p2176;
	ld.const.u64 	%rd6561, [BN254_P+16];
	add.s64 	%rd6562, %rd6561, %rd6560;
	selp.b64 	%rd6563, %rd6562, 0, %p3589;
	sub.s64 	%rd1053, %rd1045, %rd6563;
	selp.u64 	%rd6564, 1, 0, %p88;
	add.s64 	%rd6565, %rd887, %rd6564;
	selp.b64 	%rd6566, %rd6565, 0, %p3589;
	sub.s64 	%rd1054, %rd1046, %rd6566;
	ld.shared.v2.u64 	{%rd6567, %rd6568}, [%r8+32];
	mul.lo.s64 	%rd6569, %rd865, %rd6567;
	mul.hi.u64 	%rd6570, %rd6567, %rd865;
	mul.lo.s64 	%rd6571, %rd866, %rd6567;
	mul.hi.u64 	%rd6572, %rd6567, %rd866;
	add.s64 	%rd6573, %rd6571, %rd6570;
	setp.lt.u64 	%p2177, %rd6573, %rd6571;
	selp.u64 	%rd6574, 1, 0, %p2177;
	add.s64 	%rd6575, %rd6572, %rd6574;
	mul.lo.s64 	%rd6576, %rd867, %rd6567;
	mul.hi.u64 	%rd6577, %rd6567, %rd867;
	add.s64 	%rd6578, %rd6576, %rd6575;
	setp.lt.u64 	%p2178, %rd6578, %rd6576;
	selp.u64 	%rd6579, 1, 0, %p2178;
	add.s64 	%rd6580, %rd6577, %rd6579;
	mul.lo.s64 	%rd6581, %rd868, %rd6567;
	mul.hi.u64 	%rd6582, %rd6567, %rd868;
	add.s64 	%rd6583, %rd6581, %rd6580;
	setp.lt.u64 	%p2179, %rd6583, %rd6581;
	selp.u64 	%rd6584, 1, 0, %p2179;
	add.s64 	%rd6585, %rd6582, %rd6584;
	mul.lo.s64 	%rd6586, %rd865, %rd6568;
	mul.hi.u64 	%rd6587, %rd6568, %rd865;
	add.s64 	%rd6588, %rd6586, %rd6573;
	setp.lt.u64 	%p2180, %rd6588, %rd6586;
	selp.u64 	%rd6589, 1, 0, %p2180;
	add.s64 	%rd6590, %rd6587, %rd6589;
	mul.lo.s64 	%rd6591, %rd866, %rd6568;
	mul.hi.u64 	%rd6592, %rd6568, %rd866;
	add.s64 	%rd6593, %rd6591, %rd6578;
	setp.lt.u64 	%p2181, %rd6593, %rd6591;
	selp.u64 	%rd6594, 1, 0, %p2181;
	add.s64 	%rd6595, %rd6593, %rd6590;
	setp.lt.u64 	%p2182, %rd6595, %rd6593;
	selp.u64 	%rd6596, 1, 0, %p2182;
	add.s64 	%rd6597, %rd6592, %rd6594;
	add.s64 	%rd6598, %rd6597, %rd6596;
	mul.lo.s64 	%rd6599, %rd867, %rd6568;
	mul.hi.u64 	%rd6600, %rd6568, %rd867;
	add.s64 	%rd6601, %rd6599, %rd6583;
	setp.lt.u64 	%p2183, %rd6601, %rd6599;
	selp.u64 	%rd6602, 1, 0, %p2183;
	add.s64 	%rd6603, %rd6601, %rd6598;
	setp.lt.u64 	%p2184, %rd6603, %rd6601;
	selp.u64 	%rd6604, 1, 0, %p2184;
	add.s64 	%rd6605, %rd6600, %rd6602;
	add.s64 	%rd6606, %rd6605, %rd6604;
	mul.lo.s64 	%rd6607, %rd868, %rd6568;
	mul.hi.u64 	%rd6608, %rd6568, %rd868;
	add.s64 	%rd6609, %rd6607, %rd6585;
	setp.lt.u64 	%p2185, %rd6609, %rd6607;
	selp.u64 	%rd6610, 1, 0, %p2185;
	add.s64 	%rd6611, %rd6609, %rd6606;
	setp.lt.u64 	%p2186, %rd6611, %rd6609;
	selp.u64 	%rd6612, 1, 0, %p2186;
	add.s64 	%rd6613, %rd6608, %rd6610;
	add.s64 	%rd6614, %rd6613, %rd6612;
	ld.shared.v2.u64 	{%rd6615, %rd6616}, [%r8+48];
	mul.lo.s64 	%rd6617, %rd865, %rd6615;
	mul.hi.u64 	%rd6618, %rd6615, %rd865;
	add.s64 	%rd6619, %rd6617, %rd6595;
	setp.lt.u64 	%p2187, %rd6619, %rd6617;
	selp.u64 	%rd6620, 1, 0, %p2187;
	add.s64 	%rd6621, %rd6618, %rd6620;
	mul.lo.s64 	%rd6622, %rd866, %rd6615;
	mul.hi.u64 	%rd6623, %rd6615, %rd866;
	add.s64 	%rd6624, %rd6622, %rd6603;
	setp.lt.u64 	%p2188, %rd6624, %rd6622;
	selp.u64 	%rd6625, 1, 0, %p2188;
	add.s64 	%rd6626, %rd6624, %rd6621;
	setp.lt.u64 	%p2189, %rd6626, %rd6624;
	selp.u64 	%rd6627, 1, 0, %p2189;
	add.s64 	%rd6628, %rd6623, %rd6625;
	add.s64 	%rd6629, %rd6628, %rd6627;
	mul.lo.s64 	%rd6630, %rd867, %rd6615;
	mul.hi.u64 	%rd6631, %rd6615, %rd867;
	add.s64 	%rd6632, %rd6630, %rd6611;
	setp.lt.u64 	%p2190, %rd6632, %rd6630;
	selp.u64 	%rd6633, 1, 0, %p2190;
	add.s64 	%rd6634, %rd6632, %rd6629;
	setp.lt.u64 	%p2191, %rd6634, %rd6632;
	selp.u64 	%rd6635, 1, 0, %p2191;
	add.s64 	%rd6636, %rd6631, %rd6633;
	add.s64 	%rd6637, %rd6636, %rd6635;
	mul.lo.s64 	%rd6638, %rd868, %rd6615;
	mul.hi.u64 	%rd6639, %rd6615, %rd868;
	add.s64 	%rd6640, %rd6638, %rd6614;
	setp.lt.u64 	%p2192, %rd6640, %rd6638;
	selp.u64 	%rd6641, 1, 0, %p2192;
	add.s64 	%rd6642, %rd6640, %rd6637;
	setp.lt.u64 	%p2193, %rd6642, %rd6640;
	selp.u64 	%rd6643, 1, 0, %p2193;
	add.s64 	%rd6644, %rd6639, %rd6641;
	add.s64 	%rd6645, %rd6644, %rd6643;
	mul.lo.s64 	%rd6646, %rd865, %rd6616;
	mul.hi.u64 	%rd6647, %rd6616, %rd865;
	add.s64 	%rd6648, %rd6646, %rd6626;
	setp.lt.u64 	%p2194, %rd6648, %rd6646;
	selp.u64 	%rd6649, 1, 0, %p2194;
	add.s64 	%rd6650, %rd6647, %rd6649;
	mul.lo.s64 	%rd6651, %rd866, %rd6616;
	mul.hi.u64 	%rd6652, %rd6616, %rd866;
	add.s64 	%rd6653, %rd6651, %rd6634;
	setp.lt.u64 	%p2195, %rd6653, %rd6651;
	selp.u64 	%rd6654, 1, 0, %p2195;
	add.s64 	%rd9939, %rd6653, %rd6650;
	setp.lt.u64 	%p2196, %rd9939, %rd6653;
	selp.u64 	%rd6655, 1, 0, %p2196;
	add.s64 	%rd6656, %rd6652, %rd6654;
	add.s64 	%rd6657, %rd6656, %rd6655;
	mul.lo.s64 	%rd6658, %rd867, %rd6616;
	mul.hi.u64 	%rd6659, %rd6616, %rd867;
	add.s64 	%rd6660, %rd6658, %rd6642;
	setp.lt.u64 	%p2197, %rd6660, %rd6658;
	selp.u64 	%rd6661, 1, 0, %p2197;
	add.s64 	%rd9938, %rd6660, %rd6657;
	setp.lt.u64 	%p2198, %rd9938, %rd6660;
	selp.u64 	%rd6662, 1, 0, %p2198;
	add.s64 	%rd6663, %rd6659, %rd6661;
	add.s64 	%rd6664, %rd6663, %rd6662;
	mul.lo.s64 	%rd6665, %rd868, %rd6616;
	mul.hi.u64 	%rd6666, %rd6616, %rd868;
	add.s64 	%rd6667, %rd6665, %rd6645;
	setp.lt.u64 	%p2199, %rd6667, %rd6665;
	selp.u64 	%rd6668, 1, 0, %p2199;
	add.s64 	%rd9937, %rd6667, %rd6664;
	setp.lt.u64 	%p2200, %rd9937, %rd6667;
	selp.u64 	%rd6669, 1, 0, %p2200;
	add.s64 	%rd6670, %rd6666, %rd6668;
	add.s64 	%rd9936, %rd6670, %rd6669;
	ld.const.u64 	%rd6671, [BN254_INV];
	mul.lo.s64 	%rd6672, %rd6671, %rd6569;
	mul.lo.s64 	%rd6673, %rd6672, %rd6554;
	mul.hi.u64 	%rd6674, %rd6672, %rd6554;
	not.b64 	%rd6675, %rd6673;
	setp.gt.u64 	%p2201, %rd6569, %rd6675;
	selp.u64 	%rd6676, 1, 0, %p2201;
	add.s64 	%rd6677, %rd6674, %rd6676;
	mul.lo.s64 	%rd6678, %rd6557, %rd6672;
	mul.hi.u64 	%rd6679, %rd6672, %rd6557;
	add.s64 	%rd6680, %rd6678, %rd6588;
	setp.lt.u64 	%p2202, %rd6680, %rd6678;
	selp.u64 	%rd6681, 1, 0, %p2202;
	add.s64 	%rd1059, %rd6677, %rd6680;
	setp.lt.u64 	%p2203, %rd1059, %rd6677;
	selp.u64 	%rd6682, 1, 0, %p2203;
	add.s64 	%rd6683, %rd6679, %rd6681;
	add.s64 	%rd6684, %rd6683, %rd6682;
	mul.lo.s64 	%rd6685, %rd6561, %rd6672;
	mul.hi.u64 	%rd6686, %rd6672, %rd6561;
	add.s64 	%rd6687, %rd6685, %rd6619;
	setp.lt.u64 	%p2204, %rd6687, %rd6685;
	selp.u64 	%rd6688, 1, 0, %p2204;
	add.s64 	%rd1060, %rd6684, %rd6687;
	setp.lt.u64 	%p2205, %rd1060, %rd6684;
	selp.u64 	%rd6689, 1, 0, %p2205;
	add.s64 	%rd6690, %rd6686, %rd6688;
	add.s64 	%rd6691, %rd6690, %rd6689;
	mul.lo.s64 	%rd6692, %rd887, %rd6672;
	mul.hi.u64 	%rd6693, %rd6672, %rd887;
	add.s64 	%rd6694, %rd6692, %rd6648;
	setp.lt.u64 	%p2206, %rd6694, %rd6692;
	selp.u64 	%rd6695, 1, 0, %p2206;
	add.s64 	%rd1061, %rd6691, %rd6694;
	setp.lt.u64 	%p2207, %rd1061, %rd6691;
	selp.u64 	%rd6696, 1, 0, %p2207;
	add.s64 	%rd6697, %rd6693, %rd6695;
	add.s64 	%rd1062, %rd6697, %rd6696;
	setp.ne.s64 	%p2208, %rd1062, 0;
	@%p2208 bra 	$L__BB3_410;
$L__BB3_261:
	mul.lo.s64 	%rd6701, %rd6671, %rd1059;
	mul.lo.s64 	%rd6703, %rd6701, %rd6554;
	mul.hi.u64 	%rd6704, %rd6701, %rd6554;
	not.b64 	%rd6705, %rd6703;
	setp.gt.u64 	%p2212, %rd1059, %rd6705;
	selp.u64 	%rd6706, 1, 0, %p2212;
	add.s64 	%rd6707, %rd6704, %rd6706;
	mul.lo.s64 	%rd6709, %rd6557, %rd6701;
	mul.hi.u64 	%rd6710, %rd6701, %rd6557;
	add.s64 	%rd6711, %rd6709, %rd1060;
	setp.lt.u64 	%p2213, %rd6711, %rd6709;
	selp.u64 	%rd6712, 1, 0, %p2213;
	add.s64 	%rd1067, %rd6707, %rd6711;
	setp.lt.u64 	%p2214, %rd1067, %rd6707;
	selp.u64 	%rd6713, 1, 0, %p2214;
	add.s64 	%rd6714, %rd6710, %rd6712;
	add.s64 	%rd6715, %rd6714, %rd6713;
	ld.const.u64 	%rd6716, [BN254_P+16];
	mul.lo.s64 	%rd6717, %rd6716, %rd6701;
	mul.hi.u64 	%rd6718, %rd6701, %rd6716;
	add.s64 	%rd6719, %rd6717, %rd1061;
	setp.lt.u64 	%p2215, %rd6719, %rd6717;
	selp.u64 	%rd6720, 1, 0, %p2215;
	add.s64 	%rd1068, %rd6715, %rd6719;
	setp.lt.u64 	%p2216, %rd1068, %rd6715;
	selp.u64 	%rd6721, 1, 0, %p2216;
	add.s64 	%rd6722, %rd6718, %rd6720;
	add.s64 	%rd6723, %rd6722, %rd6721;
	ld.const.u64 	%rd1069, [BN254_P+24];
	mul.lo.s64 	%rd6724, %rd1069, %rd6701;
	mul.hi.u64 	%rd6725, %rd6701, %rd1069;
	add.s64 	%rd6726, %rd6724, %rd9939;
	setp.lt.u64 	%p2217, %rd6726, %rd6724;
	selp.u64 	%rd6727, 1, 0, %p2217;
	add.s64 	%rd1070, %rd6723, %rd6726;
	setp.lt.u64 	%p2218, %rd1070, %rd6723;
	selp.u64 	%rd6728, 1, 0, %p2218;
	add.s64 	%rd6729, %rd6725, %rd6727;
	add.s64 	%rd1071, %rd6729, %rd6728;
	setp.eq.s64 	%p2219, %rd1071, 0;
	@%p2219 bra 	$L__BB3_264;
	add.s64 	%rd1072, %rd9938, %rd1071;
	setp.ge.u64 	%p2220, %rd1072, %rd9938;
	mov.u64 	%rd9938, %rd1072;
	@%p2220 bra 	$L__BB3_264;
	add.s64 	%rd9937, %rd9937, 1;
	setp.eq.s64 	%p2221, %rd9937, 0;
	selp.u64 	%rd6730, 1, 0, %p2221;
	add.s64 	%rd9936, %rd9936, %rd6730;
$L__BB3_264:
	mul.lo.s64 	%rd6732, %rd6671, %rd1067;
	ld.const.u64 	%rd6733, [BN254_P];
	mul.lo.s64 	%rd6734, %rd6732, %rd6733;
	mul.hi.u64 	%rd6735, %rd6732, %rd6733;
	not.b64 	%rd6736, %rd6734;
	setp.gt.u64 	%p2222, %rd1067, %rd6736;
	selp.u64 	%rd6737, 1, 0, %p2222;
	add.s64 	%rd6738, %rd6735, %rd6737;
	ld.const.u64 	%rd6739, [BN254_P+8];
	mul.lo.s64 	%rd6740, %rd6739, %rd6732;
	mul.hi.u64 	%rd6741, %rd6732, %rd6739;
	add.s64 	%rd6742, %rd6740, %rd1068;
	setp.lt.u64 	%p2223, %rd6742, %rd6740;
	selp.u64 	%rd6743, 1, 0, %p2223;
	add.s64 	%rd1078, %rd6738, %rd6742;
	setp.lt.u64 	%p2224, %rd1078, %rd6738;
	selp.u64 	%rd6744, 1, 0, %p2224;
	add.s64 	%rd6745, %rd6741, %rd6743;
	add.s64 	%rd6746, %rd6745, %rd6744;
	mul.lo.s64 	%rd6747, %rd6716, %rd6732;
	mul.hi.u64 	%rd6748, %rd6732, %rd6716;
	add.s64 	%rd6749, %rd6747, %rd1070;
	setp.lt.u64 	%p2225, %rd6749, %rd6747;
	selp.u64 	%rd6750, 1, 0, %p2225;
	add.s64 	%rd1080, %rd6746, %rd6749;
	setp.lt.u64 	%p2226, %rd1080, %rd6746;
	selp.u64 	%rd6751, 1, 0, %p2226;
	add.s64 	%rd6752, %rd6748, %rd6750;
	add.s64 	%rd6753, %rd6752, %rd6751;
	mul.lo.s64 	%rd6754, %rd1069, %rd6732;
	mul.hi.u64 	%rd6755, %rd6732, %rd1069;
	add.s64 	%rd6756, %rd6754, %rd9938;
	setp.lt.u64 	%p2227, %rd6756, %rd6754;
	selp.u64 	%rd6757, 1, 0, %p2227;
	add.s64 	%rd1081, %rd6753, %rd6756;
	setp.lt.u64 	%p2228, %rd1081, %rd6753;
	selp.u64 	%rd6758, 1, 0, %p2228;
	add.s64 	%rd6759, %rd6755, %rd6757;
	add.s64 	%rd1082, %rd6759, %rd6758;
	setp.eq.s64 	%p2229, %rd1082, 0;
	@%p2229 bra 	$L__BB3_266;
	add.s64 	%rd1083, %rd9937, %rd1082;
	setp.lt.u64 	%p2230, %rd1083, %rd9937;
	selp.u64 	%rd6760, 1, 0, %p2230;
	add.s64 	%rd9936, %rd9936, %rd6760;
	mov.u64 	%rd9937, %rd1083;
$L__BB3_266:
	mul.lo.s64 	%rd6762, %rd6671, %rd1078;
	ld.const.u64 	%rd6763, [BN254_P];
	mul.lo.s64 	%rd6764, %rd6762, %rd6763;
	mul.hi.u64 	%rd6765, %rd6762, %rd6763;
	not.b64 	%rd6766, %rd6764;
	setp.gt.u64 	%p2232, %rd1078, %rd6766;
	selp.u64 	%rd6767, 1, 0, %p2232;
	add.s64 	%rd6768, %rd6765, %rd6767;
	ld.const.u64 	%rd6769, [BN254_P+8];
	mul.lo.s64 	%rd6770, %rd6769, %rd6762;
	mul.hi.u64 	%rd6771, %rd6762, %rd6769;
	add.s64 	%rd6772, %rd6770, %rd1080;
	setp.lt.u64 	%p2233, %rd6772, %rd6770;
	selp.u64 	%rd6773, 1, 0, %p2233;
	add.s64 	%rd1087, %rd6768, %rd6772;
	setp.lt.u64 	%p2234, %rd1087, %rd6768;
	selp.u64 	%rd6774, 1, 0, %p2234;
	add.s64 	%rd6775, %rd6771, %rd6773;
	add.s64 	%rd6776, %rd6775, %rd6774;
	mul.lo.s64 	%rd6777, %rd6716, %rd6762;
	mul.hi.u64 	%rd6778, %rd6762, %rd6716;
	add.s64 	%rd6779, %rd6777, %rd1081;
	setp.lt.u64 	%p2235, %rd6779, %rd6777;
	selp.u64 	%rd6780, 1, 0, %p2235;
	add.s64 	%rd1088, %rd6776, %rd6779;
	setp.lt.u64 	%p2236, %rd1088, %rd6776;
	selp.u64 	%rd6781, 1, 0, %p2236;
	add.s64 	%rd6782, %rd6778, %rd6780;
	add.s64 	%rd6783, %rd6782, %rd6781;
	mul.lo.s64 	%rd6784, %rd1069, %rd6762;
	mul.hi.u64 	%rd6785, %rd6762, %rd1069;
	add.s64 	%rd6786, %rd6784, %rd9937;
	setp.lt.u64 	%p2237, %rd6786, %rd6784;
	selp.u64 	%rd6787, 1, 0, %p2237;
	add.s64 	%rd1089, %rd6783, %rd6786;
	setp.lt.u64 	%p2238, %rd1089, %rd6783;
	selp.u64 	%rd6788, 1, 0, %p2238;
	add.s64 	%rd6789, %rd6785, %rd6787;
	add.s64 	%rd6790, %rd6789, %rd6788;
	add.s64 	%rd1090, %rd9936, %rd6790;
	setp.lt.u64 	%p2239, %rd1087, %rd6763;
	setp.lt.u64 	%p2240, %rd1088, %rd6769;
	setp.eq.s64 	%p2241, %rd1088, %rd6769;
	and.pred  	%p2242, %p2239, %p2241;
	or.pred  	%p2244, %p2240, %p2242;
	setp.lt.u64 	%p2245, %rd1089, %rd6716;
	setp.eq.s64 	%p2246, %rd1089, %rd6716;
	and.pred  	%p2247, %p2246, %p2244;
	or.pred  	%p91, %p2245, %p2247;
	setp.lt.u64 	%p2249, %rd1090, %rd1069;
	mov.pred 	%p3590, 0;
	@%p2249 bra 	$L__BB3_268;
	not.pred 	%p2250, %p91;
	setp.ne.s64 	%p2251, %rd1090, %rd1069;
	or.pred  	%p3590, %p2251, %p2250;
$L__BB3_268:
	ld.const.u64 	%rd6791, [BN254_P];
	selp.b64 	%rd6792, %rd6791, 0, %p3590;
	sub.s64 	%rd6793, %rd1087, %rd6792;
	setp.lt.u64 	%p2252, %rd1087, %rd6791;
	selp.u64 	%rd6794, 1, 0, %p2252;
	ld.const.u64 	%rd6795, [BN254_P+8];
	add.s64 	%rd6796, %rd6795, %rd6794;
	selp.b64 	%rd6797, %rd6796, 0, %p3590;
	sub.s64 	%rd6798, %rd1088, %rd6797;
	setp.lt.u64 	%p2253, %rd1088, %rd6795;
	setp.eq.s64 	%p2254, %rd1088, %rd6795;
	and.pred  	%p2255, %p2252, %p2254;
	or.pred  	%p2257, %p2253, %p2255;
	selp.u64 	%rd6799, 1, 0, %p2257;
	ld.const.u64 	%rd6800, [BN254_P+16];
	add.s64 	%rd6801, %rd6800, %rd6799;
	selp.b64 	%rd6802, %rd6801, 0, %p3590;
	sub.s64 	%rd6803, %rd1089, %rd6802;
	selp.u64 	%rd6804, 1, 0, %p91;
	add.s64 	%rd6805, %rd1069, %rd6804;
	selp.b64 	%rd6806, %rd6805, 0, %p3590;
	sub.s64 	%rd6807, %rd1090, %rd6806;
	mul.lo.s64 	%rd6808, %rd966, %rd6793;
	mul.hi.u64 	%rd6809, %rd6793, %rd966;
	mul.lo.s64 	%rd6810, %rd967, %rd6793;
	mul.hi.u64 	%rd6811, %rd6793, %rd967;
	add.s64 	%rd6812, %rd6810, %rd6809;
	setp.lt.u64 	%p2258, %rd6812, %rd6810;
	selp.u64 	%rd6813, 1, 0, %p2258;
	add.s64 	%rd6814, %rd6811, %rd6813;
	mul.lo.s64 	%rd6815, %rd968, %rd6793;
	mul.hi.u64 	%rd6816, %rd6793, %rd968;
	add.s64 	%rd6817, %rd6815, %rd6814;
	setp.lt.u64 	%p2259, %rd6817, %rd6815;
	selp.u64 	%rd6818, 1, 0, %p2259;
	add.s64 	%rd6819, %rd6816, %rd6818;
	mul.lo.s64 	%rd6820, %rd969, %rd6793;
	mul.hi.u64 	%rd6821, %rd6793, %rd969;
	add.s64 	%rd6822, %rd6820, %rd6819;
	setp.lt.u64 	%p2260, %rd6822, %rd6820;
	selp.u64 	%rd6823, 1, 0, %p2260;
	add.s64 	%rd6824, %rd6821, %rd6823;
	mul.lo.s64 	%rd6825, %rd966, %rd6798;
	mul.hi.u64 	%rd6826, %rd6798, %rd966;
	add.s64 	%rd6827, %rd6825, %rd6812;
	setp.lt.u64 	%p2261, %rd6827, %rd6825;
	selp.u64 	%rd6828, 1, 0, %p2261;
	add.s64 	%rd6829, %rd6826, %rd6828;
	mul.lo.s64 	%rd6830, %rd967, %rd6798;
	mul.hi.u64 	%rd6831, %rd6798, %rd967;
	add.s64 	%rd6832, %rd6830, %rd6817;
	setp.lt.u64 	%p2262, %rd6832, %rd6830;
	selp.u64 	%rd6833, 1, 0, %p2262;
	add.s64 	%rd6834, %rd6832, %rd6829;
	setp.lt.u64 	%p2263, %rd6834, %rd6832;
	selp.u64 	%rd6835, 1, 0, %p2263;
	add.s64 	%rd6836, %rd6831, %rd6833;
	add.s64 	%rd6837, %rd6836, %rd6835;
	mul.lo.s64 	%rd6838, %rd968, %rd6798;
	mul.hi.u64 	%rd6839, %rd6798, %rd968;
	add.s64 	%rd6840, %rd6838, %rd6822;
	setp.lt.u64 	%p2264, %rd6840, %rd6838;
	selp.u64 	%rd6841, 1, 0, %p2264;
	add.s64 	%rd6842, %rd6840, %rd6837;
	setp.lt.u64 	%p2265, %rd6842, %rd6840;
	selp.u64 	%rd6843, 1, 0, %p2265;
	add.s64 	%rd6844, %rd6839, %rd6841;
	add.s64 	%rd6845, %rd6844, %rd6843;
	mul.lo.s64 	%rd6846, %rd969, %rd6798;
	mul.hi.u64 	%rd6847, %rd6798, %rd969;
	add.s64 	%rd6848, %rd6846, %rd6824;
	setp.lt.u64 	%p2266, %rd6848, %rd6846;
	selp.u64 	%rd6849, 1, 0, %p2266;
	add.s64 	%rd6850, %rd6848, %rd6845;
	setp.lt.u64 	%p2267, %rd6850, %rd6848;
	selp.u64 	%rd6851, 1, 0, %p2267;
	add.s64 	%rd6852, %rd6847, %rd6849;
	add.s64 	%rd6853, %rd6852, %rd6851;
	mul.lo.s64 	%rd6854, %rd966, %rd6803;
	mul.hi.u64 	%rd6855, %rd6803, %rd966;
	add.s64 	%rd6856, %rd6854, %rd6834;
	setp.lt.u64 	%p2268, %rd6856, %rd6854;
	selp.u64 	%rd6857, 1, 0, %p2268;
	add.s64 	%rd6858, %rd6855, %rd6857;
	mul.lo.s64 	%rd6859, %rd967, %rd6803;
	mul.hi.u64 	%rd6860, %rd6803, %rd967;
	add.s64 	%rd6861, %rd6859, %rd6842;
	setp.lt.u64 	%p2269, %rd6861, %rd6859;
	selp.u64 	%rd6862, 1, 0, %p2269;
	add.s64 	%rd6863, %rd6861, %rd6858;
	setp.lt.u64 	%p2270, %rd6863, %rd6861;
	selp.u64 	%rd6864, 1, 0, %p2270;
	add.s64 	%rd6865, %rd6860, %rd6862;
	add.s64 	%rd6866, %rd6865, %rd6864;
	mul.lo.s64 	%rd6867, %rd968, %rd6803;
	mul.hi.u64 	%rd6868, %rd6803, %rd968;
	add.s64 	%rd6869, %rd6867, %rd6850;
	setp.lt.u64 	%p2271, %rd6869, %rd6867;
	selp.u64 	%rd6870, 1, 0, %p2271;
	add.s64 	%rd6871, %rd6869, %rd6866;
	setp.lt.u64 	%p2272, %rd6871, %rd6869;
	selp.u64 	%rd6872, 1, 0, %p2272;
	add.s64 	%rd6873, %rd6868, %rd6870;
	add.s64 	%rd6874, %rd6873, %rd6872;
	mul.lo.s64 	%rd6875, %rd969, %rd6803;
	mul.hi.u64 	%rd6876, %rd6803, %rd969;
	add.s64 	%rd6877, %rd6875, %rd6853;
	setp.lt.u64 	%p2273, %rd6877, %rd6875;
	selp.u64 	%rd6878, 1, 0, %p2273;
	add.s64 	%rd6879, %rd6877, %rd6874;
	setp.lt.u64 	%p2274, %rd6879, %rd6877;
	selp.u64 	%rd6880, 1, 0, %p2274;
	add.s64 	%rd6881, %rd6876, %rd6878;
	add.s64 	%rd6882, %rd6881, %rd6880;
	mul.lo.s64 	%rd6883, %rd966, %rd6807;
	mul.hi.u64 	%rd6884, %rd6807, %rd966;
	add.s64 	%rd6885, %rd6883, %rd6863;
	setp.lt.u64 	%p2275, %rd6885, %rd6883;
	selp.u64 	%rd6886, 1, 0, %p2275;
	add.s64 	%rd6887, %rd6884, %rd6886;
	mul.lo.s64 	%rd6888, %rd967, %rd6807;
	mul.hi.u64 	%rd6889, %rd6807, %rd967;
	add.s64 	%rd6890, %rd6888, %rd6871;
	setp.lt.u64 	%p2276, %rd6890, %rd6888;
	selp.u64 	%rd6891, 1, 0, %p2276;
	add.s64 	%rd9945, %rd6890, %rd6887;
	setp.lt.u64 	%p2277, %rd9945, %rd6890;
	selp.u64 	%rd6892, 1, 0, %p2277;
	add.s64 	%rd6893, %rd6889, %rd6891;
	add.s64 	%rd6894, %rd6893, %rd6892;
	mul.lo.s64 	%rd6895, %rd968, %rd6807;
	mul.hi.u64 	%rd6896, %rd6807, %rd968;
	add.s64 	%rd6897, %rd6895, %rd6879;
	setp.lt.u64 	%p2278, %rd6897, %rd6895;
	selp.u64 	%rd6898, 1, 0, %p2278;
	add.s64 	%rd9946, %rd6897, %rd6894;
	setp.lt.u64 	%p2279, %rd9946, %rd6897;
	selp.u64 	%rd6899, 1, 0, %p2279;
	add.s64 	%rd6900, %rd6896, %rd6898;
	add.s64 	%rd6901, %rd6900, %rd6899;
	mul.lo.s64 	%rd6902, %rd969, %rd6807;
	mul.hi.u64 	%rd6903, %rd6807, %rd969;
	add.s64 	%rd6904, %rd6902, %rd6882;
	setp.lt.u64 	%p2280, %rd6904, %rd6902;
	selp.u64 	%rd6905, 1, 0, %p2280;
	add.s64 	%rd9947, %rd6904, %rd6901;
	setp.lt.u64 	%p2281, %rd9947, %rd6904;
	selp.u64 	%rd6906, 1, 0, %p2281;
	add.s64 	%rd6907, %rd6903, %rd6905;
	add.s64 	%rd9948, %rd6907, %rd6906;
	ld.const.u64 	%rd6908, [BN254_INV];
	mul.lo.s64 	%rd6909, %rd6908, %rd6808;
	mul.lo.s64 	%rd6910, %rd6909, %rd6791;
	mul.hi.u64 	%rd6911, %rd6909, %rd6791;
	not.b64 	%rd6912, %rd6910;
	setp.gt.u64 	%p2282, %rd6808, %rd6912;
	selp.u64 	%rd6913, 1, 0, %p2282;
	add.s64 	%rd6914, %rd6911, %rd6913;
	mul.lo.s64 	%rd6915, %rd6795, %rd6909;
	mul.hi.u64 	%rd6916, %rd6909, %rd6795;
	add.s64 	%rd6917, %rd6915, %rd6827;
	setp.lt.u64 	%p2283, %rd6917, %rd6915;
	selp.u64 	%rd6918, 1, 0, %p2283;
	add.s64 	%rd1099, %rd6914, %rd6917;
	setp.lt.u64 	%p2284, %rd1099, %rd6914;
	selp.u64 	%rd6919, 1, 0, %p2284;
	add.s64 	%rd6920, %rd6916, %rd6918;
	add.s64 	%rd6921, %rd6920, %rd6919;
	mul.lo.s64 	%rd6922, %rd6800, %rd6909;
	mul.hi.u64 	%rd6923, %rd6909, %rd6800;
	add.s64 	%rd6924, %rd6922, %rd6856;
	setp.lt.u64 	%p2285, %rd6924, %rd6922;
	selp.u64 	%rd6925, 1, 0, %p2285;
	add.s64 	%rd1100, %rd6921, %rd6924;
	setp.lt.u64 	%p2286, %rd1100, %rd6921;
	selp.u64 	%rd6926, 1, 0, %p2286;
	add.s64 	%rd6927, %rd6923, %rd6925;
	add.s64 	%rd6928, %rd6927, %rd6926;
	mul.lo.s64 	%rd6929, %rd1069, %rd6909;
	mul.hi.u64 	%rd6930, %rd6909, %rd1069;
	add.s64 	%rd6931, %rd6929, %rd6885;
	setp.lt.u64 	%p2287, %rd6931, %rd6929;
	selp.u64 	%rd6932, 1, 0, %p2287;
	add.s64 	%rd1101, %rd6928, %rd6931;
	setp.lt.u64 	%p2288, %rd1101, %rd6928;
	selp.u64 	%rd6933, 1, 0, %p2288;
	add.s64 	%rd6934, %rd6930, %rd6932;
	add.s64 	%rd1102, %rd6934, %rd6933;
	setp.ne.s64 	%p2289, %rd1102, 0;
	@%p2289 bra 	$L__BB3_413;
$L__BB3_269:
	mul.lo.s64 	%rd6938, %rd6908, %rd1099;
	mul.lo.s64 	%rd6940, %rd6938, %rd6791;
	mul.hi.u64 	%rd6941, %rd6938, %rd6791;
	not.b64 	%rd6942, %rd6940;
	setp.gt.u64 	%p2293, %rd1099, %rd6942;
	selp.u64 	%rd6943, 1, 0, %p2293;
	add.s64 	%rd6944, %rd6941, %rd6943;
	mul.lo.s64 	%rd6946, %rd6795, %rd6938;
	mul.hi.u64 	%rd6947, %rd6938, %rd6795;
	add.s64 	%rd6948, %rd6946, %rd1100;
	setp.lt.u64 	%p2294, %rd6948, %rd6946;
	selp.u64 	%rd6949, 1, 0, %p2294;
	add.s64 	%rd1107, %rd6944, %rd6948;
	setp.lt.u64 	%p2295, %rd1107, %rd6944;
	selp.u64 	%rd6950, 1, 0, %p2295;
	add.s64 	%rd6951, %rd6947, %rd6949;
	add.s64 	%rd6952, %rd6951, %rd6950;
	ld.const.u64 	%rd6953, [BN254_P+16];
	mul.lo.s64 	%rd6954, %rd6953, %rd6938;
	mul.hi.u64 	%rd6955, %rd6938, %rd6953;
	add.s64 	%rd6956, %rd6954, %rd1101;
	setp.lt.u64 	%p2296, %rd6956, %rd6954;
	selp.u64 	%rd6957, 1, 0, %p2296;
	add.s64 	%rd1108, %rd6952, %rd6956;
	setp.lt.u64 	%p2297, %rd1108, %rd6952;
	selp.u64 	%rd6958, 1, 0, %p2297;
	add.s64 	%rd6959, %rd6955, %rd6957;
	add.s64 	%rd6960, %rd6959, %rd6958;
	ld.const.u64 	%rd1109, [BN254_P+24];
	mul.lo.s64 	%rd6961, %rd1109, %rd6938;
	mul.hi.u64 	%rd6962, %rd6938, %rd1109;
	add.s64 	%rd6963, %rd6961, %rd9945;
	setp.lt.u64 	%p2298, %rd6963, %rd6961;
	selp.u64 	%rd6964, 1, 0, %p2298;
	add.s64 	%rd1110, %rd6960, %rd6963;
	setp.lt.u64 	%p2299, %rd1110, %rd6960;
	selp.u64 	%rd6965, 1, 0, %p2299;
	add.s64 	%rd6966, %rd6962, %rd6964;
	add.s64 	%rd1111, %rd6966, %rd6965;
	setp.eq.s64 	%p2300, %rd1111, 0;
	@%p2300 bra 	$L__BB3_272;
	add.s64 	%rd1112, %rd9946, %rd1111;
	setp.ge.u64 	%p2301, %rd1112, %rd9946;
	mov.u64 	%rd9946, %rd1112;
	@%p2301 bra 	$L__BB3_272;
	add.s64 	%rd9947, %rd9947, 1;
	setp.eq.s64 	%p2302, %rd9947, 0;
	selp.u64 	%rd6967, 1, 0, %p2302;
	add.s64 	%rd9948, %rd9948, %rd6967;
$L__BB3_272:
	mul.lo.s64 	%rd6969, %rd6908, %rd1107;
	ld.const.u64 	%rd6970, [BN254_P];
	mul.lo.s64 	%rd6971, %rd6969, %rd6970;
	mul.hi.u64 	%rd6972, %rd6969, %rd6970;
	not.b64 	%rd6973, %rd6971;
	setp.gt.u64 	%p2303, %rd1107, %rd6973;
	selp.u64 	%rd6974, 1, 0, %p2303;
	add.s64 	%rd6975, %rd6972, %rd6974;
	ld.const.u64 	%rd6976, [BN254_P+8];
	mul.lo.s64 	%rd6977, %rd6976, %rd6969;
	mul.hi.u64 	%rd6978, %rd6969, %rd6976;
	add.s64 	%rd6979, %rd6977, %rd1108;
	setp.lt.u64 	%p2304, %rd6979, %rd6977;
	selp.u64 	%rd6980, 1, 0, %p2304;
	add.s64 	%rd1118, %rd6975, %rd6979;
	setp.lt.u64 	%p2305, %rd1118, %rd6975;
	selp.u64 	%rd6981, 1, 0, %p2305;
	add.s64 	%rd6982, %rd6978, %rd6980;
	add.s64 	%rd6983, %rd6982, %rd6981;
	mul.lo.s64 	%rd6984, %rd6953, %rd6969;
	mul.hi.u64 	%rd6985, %rd6969, %rd6953;
	add.s64 	%rd6986, %rd6984, %rd1110;
	setp.lt.u64 	%p2306, %rd6986, %rd6984;
	selp.u64 	%rd6987, 1, 0, %p2306;
	add.s64 	%rd1120, %rd6983, %rd6986;
	setp.lt.u64 	%p2307, %rd1120, %rd6983;
	selp.u64 	%rd6988, 1, 0, %p2307;
	add.s64 	%rd6989, %rd6985, %rd6987;
	add.s64 	%rd6990, %rd6989, %rd6988;
	mul.lo.s64 	%rd6991, %rd1109, %rd6969;
	mul.hi.u64 	%rd6992, %rd6969, %rd1109;
	add.s64 	%rd6993, %rd6991, %rd9946;
	setp.lt.u64 	%p2308, %rd6993, %rd6991;
	selp.u64 	%rd6994, 1, 0, %p2308;
	add.s64 	%rd1121, %rd6990, %rd6993;
	setp.lt.u64 	%p2309, %rd1121, %rd6990;
	selp.u64 	%rd6995, 1, 0, %p2309;
	add.s64 	%rd6996, %rd6992, %rd6994;
	add.s64 	%rd1122, %rd6996, %rd6995;
	setp.eq.s64 	%p2310, %rd1122, 0;
	@%p2310 bra 	$L__BB3_274;
	add.s64 	%rd1123, %rd9947, %rd1122;
	setp.lt.u64 	%p2311, %rd1123, %rd9947;
	selp.u64 	%rd6997, 1, 0, %p2311;
	add.s64 	%rd9948, %rd9948, %rd6997;
	mov.u64 	%rd9947, %rd1123;
$L__BB3_274:
	mul.lo.s64 	%rd6999, %rd6908, %rd1118;
	ld.const.u64 	%rd7000, [BN254_P];
	mul.lo.s64 	%rd7001, %rd6999, %rd7000;
	mul.hi.u64 	%rd7002, %rd6999, %rd7000;
	not.b64 	%rd7003, %rd7001;
	setp.gt.u64 	%p2313, %rd1118, %rd7003;
	selp.u64 	%rd7004, 1, 0, %p2313;
	add.s64 	%rd7005, %rd7002, %rd7004;
	ld.const.u64 	%rd7006, [BN254_P+8];
	mul.lo.s64 	%rd7007, %rd7006, %rd6999;
	mul.hi.u64 	%rd7008, %rd6999, %rd7006;
	add.s64 	%rd7009, %rd7007, %rd1120;
	setp.lt.u64 	%p2314, %rd7009, %rd7007;
	selp.u64 	%rd7010, 1, 0, %p2314;
	add.s64 	%rd1127, %rd7005, %rd7009;
	setp.lt.u64 	%p2315, %rd1127, %rd7005;
	selp.u64 	%rd7011, 1, 0, %p2315;
	add.s64 	%rd7012, %rd7008, %rd7010;
	add.s64 	%rd7013, %rd7012, %rd7011;
	mul.lo.s64 	%rd7014, %rd6953, %rd6999;
	mul.hi.u64 	%rd7015, %rd6999, %rd6953;
	add.s64 	%rd7016, %rd7014, %rd1121;
	setp.lt.u64 	%p2316, %rd7016, %rd7014;
	selp.u64 	%rd7017, 1, 0, %p2316;
	add.s64 	%rd1128, %rd7013, %rd7016;
	setp.lt.u64 	%p2317, %rd1128, %rd7013;
	selp.u64 	%rd7018, 1, 0, %p2317;
	add.s64 	%rd7019, %rd7015, %rd7017;
	add.s64 	%rd7020, %rd7019, %rd7018;
	mul.lo.s64 	%rd7021, %rd1109, %rd6999;
	mul.hi.u64 	%rd7022, %rd6999, %rd1109;
	add.s64 	%rd7023, %rd7021, %rd9947;
	setp.lt.u64 	%p2318, %rd7023, %rd7021;
	selp.u64 	%rd7024, 1, 0, %p2318;
	add.s64 	%rd1129, %rd7020, %rd7023;
	setp.lt.u64 	%p2319, %rd1129, %rd7020;
	selp.u64 	%rd7025, 1, 0, %p2319;
	add.s64 	%rd7026, %rd7022, %rd7024;
	add.s64 	%rd7027, %rd7026, %rd7025;
	add.s64 	%rd1130, %rd9948, %rd7027;
	setp.lt.u64 	%p2320, %rd1127, %rd7000;
	setp.lt.u64 	%p2321, %rd1128, %rd7006;
	setp.eq.s64 	%p2322, %rd1128, %rd7006;
	and.pred  	%p2323, %p2320, %p2322;
	or.pred  	%p2325, %p2321, %p2323;
	setp.lt.u64 	%p2326, %rd1129, %rd6953;
	setp.eq.s64 	%p2327, %rd1129, %rd6953;
	and.pred  	%p2328, %p2327, %p2325;
	or.pred  	%p94, %p2326, %p2328;
	setp.lt.u64 	%p2330, %rd1130, %rd1109;
	mov.pred 	%p3591, 0;
	@%p2330 bra 	$L__BB3_276;
	not.pred 	%p2331, %p94;
	setp.ne.s64 	%p2332, %rd1130, %rd1109;
	or.pred  	%p3591, %p2332, %p2331;
$L__BB3_276:
	ld.const.u64 	%rd7028, [BN254_P];
	selp.b64 	%rd7029, %rd7028, 0, %p3591;
	sub.s64 	%rd1135, %rd1127, %rd7029;
	setp.lt.u64 	%p2333, %rd1127, %rd7028;
	selp.u64 	%rd7030, 1, 0, %p2333;
	ld.const.u64 	%rd7031, [BN254_P+8];
	add.s64 	%rd7032, %rd7031, %rd7030;
	selp.b64 	%rd7033, %rd7032, 0, %p3591;
	sub.s64 	%rd1136, %rd1128, %rd7033;
	setp.lt.u64 	%p2334, %rd1128, %rd7031;
	setp.eq.s64 	%p2335, %rd1128, %rd7031;
	and.pred  	%p2336, %p2333, %p2335;
	or.pred  	%p2338, %p2334, %p2336;
	selp.u64 	%rd7034, 1, 0, %p2338;
	ld.const.u64 	%rd7035, [BN254_P+16];
	add.s64 	%rd7036, %rd7035, %rd7034;
	selp.b64 	%rd7037, %rd7036, 0, %p3591;
	sub.s64 	%rd1137, %rd1129, %rd7037;
	selp.u64 	%rd7038, 1, 0, %p94;
	ld.const.u64 	%rd7039, [BN254_P+24];
	add.s64 	%rd7040, %rd7039, %rd7038;
	selp.b64 	%rd7041, %rd7040, 0, %p3591;
	sub.s64 	%rd1138, %rd1130, %rd7041;
	shr.u32 	%r89, %r156, 1;
	mad.lo.s32 	%r90, %r89, 96, %r8;
	ld.shared.v2.u64 	{%rd7042, %rd7043}, [%r90+32];
	mul.lo.s64 	%rd7044, %rd10084, %rd7042;
	mul.hi.u64 	%rd7045, %rd7042, %rd10084;
	mul.lo.s64 	%rd7046, %rd10085, %rd7042;
	mul.hi.u64 	%rd7047, %rd7042, %rd10085;
	add.s64 	%rd7048, %rd7046, %rd7045;
	setp.lt.u64 	%p2339, %rd7048, %rd7046;
	selp.u64 	%rd7049, 1, 0, %p2339;
	add.s64 	%rd7050, %rd7047, %rd7049;
	mul.lo.s64 	%rd7051, %rd10086, %rd7042;
	mul.hi.u64 	%rd7052, %rd7042, %rd10086;
	add.s64 	%rd7053, %rd7051, %rd7050;
	setp.lt.u64 	%p2340, %rd7053, %rd7051;
	selp.u64 	%rd7054, 1, 0, %p2340;
	add.s64 	%rd7055, %rd7052, %rd7054;
	mul.lo.s64 	%rd7056, %rd10087, %rd7042;
	mul.hi.u64 	%rd7057, %rd7042, %rd10087;
	add.s64 	%rd7058, %rd7056, %rd7055;
	setp.lt.u64 	%p2341, %rd7058, %rd7056;
	selp.u64 	%rd7059, 1, 0, %p2341;
	add.s64 	%rd7060, %rd7057, %rd7059;
	mul.lo.s64 	%rd7061, %rd10084, %rd7043;
	mul.hi.u64 	%rd7062, %rd7043, %rd10084;
	add.s64 	%rd7063, %rd7061, %rd7048;
	setp.lt.u64 	%p2342, %rd7063, %rd7061;
	selp.u64 	%rd7064, 1, 0, %p2342;
	add.s64 	%rd7065, %rd7062, %rd7064;
	mul.lo.s64 	%rd7066, %rd10085, %rd7043;
	mul.hi.u64 	%rd7067, %rd7043, %rd10085;
	add.s64 	%rd7068, %rd7066, %rd7053;
	setp.lt.u64 	%p2343, %rd7068, %rd7066;
	selp.u64 	%rd7069, 1, 0, %p2343;
	add.s64 	%rd7070, %rd7068, %rd7065;
	setp.lt.u64 	%p2344, %rd7070, %rd7068;
	selp.u64 	%rd7071, 1, 0, %p2344;
	add.s64 	%rd7072, %rd7067, %rd7069;
	add.s64 	%rd7073, %rd7072, %rd7071;
	mul.lo.s64 	%rd7074, %rd10086, %rd7043;
	mul.hi.u64 	%rd7075, %rd7043, %rd10086;
	add.s64 	%rd7076, %rd7074, %rd7058;
	setp.lt.u64 	%p2345, %rd7076, %rd7074;
	selp.u64 	%rd7077, 1, 0, %p2345;
	add.s64 	%rd7078, %rd7076, %rd7073;
	setp.lt.u64 	%p2346, %rd7078, %rd7076;
	selp.u64 	%rd7079, 1, 0, %p2346;
	add.s64 	%rd7080, %rd7075, %rd7077;
	add.s64 	%rd7081, %rd7080, %rd7079;
	mul.lo.s64 	%rd7082, %rd10087, %rd7043;
	mul.hi.u64 	%rd7083, %rd7043, %rd10087;
	add.s64 	%rd7084, %rd7082, %rd7060;
	setp.lt.u64 	%p2347, %rd7084, %rd7082;
	selp.u64 	%rd7085, 1, 0, %p2347;
	add.s64 	%rd7086, %rd7084, %rd7081;
	setp.lt.u64 	%p2348, %rd7086, %rd7084;
	selp.u64 	%rd7087, 1, 0, %p2348;
	add.s64 	%rd7088, %rd7083, %rd7085;
	add.s64 	%rd7089, %rd7088, %rd7087;
	ld.shared.v2.u64 	{%rd7090, %rd7091}, [%r90+48];
	mul.lo.s64 	%rd7092, %rd10084, %rd7090;
	mul.hi.u64 	%rd7093, %rd7090, %rd10084;
	add.s64 	%rd7094, %rd7092, %rd7070;
	setp.lt.u64 	%p2349, %rd7094, %rd7092;
	selp.u64 	%rd7095, 1, 0, %p2349;
	add.s64 	%rd7096, %rd7093, %rd7095;
	mul.lo.s64 	%rd7097, %rd10085, %rd7090;
	mul.hi.u64 	%rd7098, %rd7090, %rd10085;
	add.s64 	%rd7099, %rd7097, %rd7078;
	setp.lt.u64 	%p2350, %rd7099, %rd7097;
	selp.u64 	%rd7100, 1, 0, %p2350;
	add.s64 	%rd7101, %rd7099, %rd7096;
	setp.lt.u64 	%p2351, %rd7101, %rd7099;
	selp.u64 	%rd7102, 1, 0, %p2351;
	add.s64 	%rd7103, %rd7098, %rd7100;
	add.s64 	%rd7104, %rd7103, %rd7102;
	mul.lo.s64 	%rd7105, %rd10086, %rd7090;
	mul.hi.u64 	%rd7106, %rd7090, %rd10086;
	add.s64 	%rd7107, %rd7105, %rd7086;
	setp.lt.u64 	%p2352, %rd7107, %rd7105;
	selp.u64 	%rd7108, 1, 0, %p2352;
	add.s64 	%rd7109, %rd7107, %rd7104;
	setp.lt.u64 	%p2353, %rd7109, %rd7107;
	selp.u64 	%rd7110, 1, 0, %p2353;
	add.s64 	%rd7111, %rd7106, %rd7108;
	add.s64 	%rd7112, %rd7111, %rd7110;
	mul.lo.s64 	%rd7113, %rd10087, %rd7090;
	mul.hi.u64 	%rd7114, %rd7090, %rd10087;
	add.s64 	%rd7115, %rd7113, %rd7089;
	setp.lt.u64 	%p2354, %rd7115, %rd7113;
	selp.u64 	%rd7116, 1, 0, %p2354;
	add.s64 	%rd7117, %rd7115, %rd7112;
	setp.lt.u64 	%p2355, %rd7117, %rd7115;
	selp.u64 	%rd7118, 1, 0, %p2355;
	add.s64 	%rd7119, %rd7114, %rd7116;
	add.s64 	%rd7120, %rd7119, %rd7118;
	mul.lo.s64 	%rd7121, %rd10084, %rd7091;
	mul.hi.u64 	%rd7122, %rd7091, %rd10084;
	add.s64 	%rd7123, %rd7121, %rd7101;
	setp.lt.u64 	%p2356, %rd7123, %rd7121;
	selp.u64 	%rd7124, 1, 0, %p2356;
	add.s64 	%rd7125, %rd7122, %rd7124;
	mul.lo.s64 	%rd7126, %rd10085, %rd7091;
	mul.hi.u64 	%rd7127, %rd7091, %rd10085;
	add.s64 	%rd7128, %rd7126, %rd7109;
	setp.lt.u64 	%p2357, %rd7128, %rd7126;
	selp.u64 	%rd7129, 1, 0, %p2357;
	add.s64 	%rd9954, %rd7128, %rd7125;
	setp.lt.u64 	%p2358, %rd9954, %rd7128;
	selp.u64 	%rd7130, 1, 0, %p2358;
	add.s64 	%rd7131, %rd7127, %rd7129;
	add.s64 	%rd7132, %rd7131, %rd7130;
	mul.lo.s64 	%rd7133, %rd10086, %rd7091;
	mul.hi.u64 	%rd7134, %rd7091, %rd10086;
	add.s64 	%rd7135, %rd7133, %rd7117;
	setp.lt.u64 	%p2359, %rd7135, %rd7133;
	selp.u64 	%rd7136, 1, 0, %p2359;
	add.s64 	%rd9955, %rd7135, %rd7132;
	setp.lt.u64 	%p2360, %rd9955, %rd7135;
	selp.u64 	%rd7137, 1, 0, %p2360;
	add.s64 	%rd7138, %rd7134, %rd7136;
	add.s64 	%rd7139, %rd7138, %rd7137;
	mul.lo.s64 	%rd7140, %rd10087, %rd7091;
	mul.hi.u64 	%rd7141, %rd7091, %rd10087;
	add.s64 	%rd7142, %rd7140, %rd7120;
	setp.lt.u64 	%p2361, %rd7142, %rd7140;
	selp.u64 	%rd7143, 1, 0, %p2361;
	add.s64 	%rd9956, %rd7142, %rd7139;
	setp.lt.u64 	%p2362, %rd9956, %rd7142;
	selp.u64 	%rd7144, 1, 0, %p2362;
	add.s64 	%rd7145, %rd7141, %rd7143;
	add.s64 	%rd9957, %rd7145, %rd7144;
	ld.const.u64 	%rd7146, [BN254_INV];
	mul.lo.s64 	%rd7147, %rd7146, %rd7044;
	mul.lo.s64 	%rd7148, %rd7147, %rd7028;
	mul.hi.u64 	%rd7149, %rd7147, %rd7028;
	not.b64 	%rd7150, %rd7148;
	setp.gt.u64 	%p2363, %rd7044, %rd7150;
	selp.u64 	%rd7151, 1, 0, %p2363;
	add.s64 	%rd7152, %rd7149, %rd7151;
	mul.lo.s64 	%rd7153, %rd7031, %rd7147;
	mul.hi.u64 	%rd7154, %rd7147, %rd7031;
	add.s64 	%rd7155, %rd7153, %rd7063;
	setp.lt.u64 	%p2364, %rd7155, %rd7153;
	selp.u64 	%rd7156, 1, 0, %p2364;
	add.s64 	%rd1143, %rd7152, %rd7155;
	setp.lt.u64 	%p2365, %rd1143, %rd7152;
	selp.u64 	%rd7157, 1, 0, %p2365;
	add.s64 	%rd7158, %rd7154, %rd7156;
	add.s64 	%rd7159, %rd7158, %rd7157;
	mul.lo.s64 	%rd7160, %rd7035, %rd7147;
	mul.hi.u64 	%rd7161, %rd7147, %rd7035;
	add.s64 	%rd7162, %rd7160, %rd7094;
	setp.lt.u64 	%p2366, %rd7162, %rd7160;
	selp.u64 	%rd7163, 1, 0, %p2366;
	add.s64 	%rd1144, %rd7159, %rd7162;
	setp.lt.u64 	%p2367, %rd1144, %rd7159;
	selp.u64 	%rd7164, 1, 0, %p2367;
	add.s64 	%rd7165, %rd7161, %rd7163;
	add.s64 	%rd7166, %rd7165, %rd7164;
	mul.lo.s64 	%rd7167, %rd7039, %rd7147;
	mul.hi.u64 	%rd7168, %rd7147, %rd7039;
	add.s64 	%rd7169, %rd7167, %rd7123;
	setp.lt.u64 	%p2368, %rd7169, %rd7167;
	selp.u64 	%rd7170, 1, 0, %p2368;
	add.s64 	%rd1145, %rd7166, %rd7169;
	setp.lt.u64 	%p2369, %rd1145, %rd7166;
	selp.u64 	%rd7171, 1, 0, %p2369;
	add.s64 	%rd7172, %rd7168, %rd7170;
	add.s64 	%rd1146, %rd7172, %rd7171;
	setp.ne.s64 	%p2370, %rd1146, 0;
	@%p2370 bra 	$L__BB3_416;
$L__BB3_277:
	ld.const.u64 	%rd7175, [BN254_INV];
	mul.lo.s64 	%rd7176, %rd7175, %rd1143;
	ld.const.u64 	%rd7177, [BN254_P];
	mul.lo.s64 	%rd7178, %rd7176, %rd7177;
	mul.hi.u64 	%rd7179, %rd7176, %rd7177;
	not.b64 	%rd7180, %rd7178;
	setp.gt.u64 	%p2374, %rd1143, %rd7180;
	selp.u64 	%rd7181, 1, 0, %p2374;
	add.s64 	%rd7182, %rd7179, %rd7181;
	ld.const.u64 	%rd7183, [BN254_P+8];
	mul.lo.s64 	%rd7184, %rd7183, %rd7176;
	mul.hi.u64 	%rd7185, %rd7176, %rd7183;
	add.s64 	%rd7186, %rd7184, %rd1144;
	setp.lt.u64 	%p2375, %rd7186, %rd7184;
	selp.u64 	%rd7187, 1, 0, %p2375;
	add.s64 	%rd1151, %rd7182, %rd7186;
	setp.lt.u64 	%p2376, %rd1151, %rd7182;
	selp.u64 	%rd7188, 1, 0, %p2376;
	add.s64 	%rd7189, %rd7185, %rd7187;
	add.s64 	%rd7190, %rd7189, %rd7188;
	ld.const.u64 	%rd7191, [BN254_P+16];
	mul.lo.s64 	%rd7192, %rd7191, %rd7176;
	mul.hi.u64 	%rd7193, %rd7176, %rd7191;
	add.s64 	%rd7194, %rd7192, %rd1145;
	setp.lt.u64 	%p2377, %rd7194, %rd7192;
	selp.u64 	%rd7195, 1, 0, %p2377;
	add.s64 	%rd1152, %rd7190, %rd7194;
	setp.lt.u64 	%p2378, %rd1152, %rd7190;
	selp.u64 	%rd7196, 1, 0, %p2378;
	add.s64 	%rd7197, %rd7193, %rd7195;
	add.s64 	%rd7198, %rd7197, %rd7196;
	ld.const.u64 	%rd7199, [BN254_P+24];
	mul.lo.s64 	%rd7200, %rd7199, %rd7176;
	mul.hi.u64 	%rd7201, %rd7176, %rd7199;
	add.s64 	%rd7202, %rd7200, %rd9954;
	setp.lt.u64 	%p2379, %rd7202, %rd7200;
	selp.u64 	%rd7203, 1, 0, %p2379;
	add.s64 	%rd1153, %rd7198, %rd7202;
	setp.lt.u64 	%p2380, %rd1153, %rd7198;
	selp.u64 	%rd7204, 1, 0, %p2380;
	add.s64 	%rd7205, %rd7201, %rd7203;
	add.s64 	%rd1154, %rd7205, %rd7204;
	setp.eq.s64 	%p2381, %rd1154, 0;
	@%p2381 bra 	$L__BB3_280;
	add.s64 	%rd1155, %rd9955, %rd1154;
	setp.ge.u64 	%p2382, %rd1155, %rd9955;
	mov.u64 	%rd9955, %rd1155;
	@%p2382 bra 	$L__BB3_280;
	add.s64 	%rd9956, %rd9956, 1;
	setp.eq.s64 	%p2383, %rd9956, 0;
	selp.u64 	%rd7206, 1, 0, %p2383;
	add.s64 	%rd9957, %rd9957, %rd7206;
$L__BB3_280:
	ld.const.u64 	%rd7207, [BN254_INV];
	mul.lo.s64 	%rd7208, %rd7207, %rd1151;
	ld.const.u64 	%rd7209, [BN254_P];
	mul.lo.s64 	%rd7210, %rd7208, %rd7209;
	mul.hi.u64 	%rd7211, %rd7208, %rd7209;
	not.b64 	%rd7212, %rd7210;
	setp.gt.u64 	%p2384, %rd1151, %rd7212;
	selp.u64 	%rd7213, 1, 0, %p2384;
	add.s64 	%rd7214, %rd7211, %rd7213;
	ld.const.u64 	%rd7215, [BN254_P+8];
	mul.lo.s64 	%rd7216, %rd7215, %rd7208;
	mul.hi.u64 	%rd7217, %rd7208, %rd7215;
	add.s64 	%rd7218, %rd7216, %rd1152;
	setp.lt.u64 	%p2385, %rd7218, %rd7216;
	selp.u64 	%rd7219, 1, 0, %p2385;
	add.s64 	%rd1161, %rd7214, %rd7218;
	setp.lt.u64 	%p2386, %rd1161, %rd7214;
	selp.u64 	%rd7220, 1, 0, %p2386;
	add.s64 	%rd7221, %rd7217, %rd7219;
	add.s64 	%rd7222, %rd7221, %rd7220;
	ld.const.u64 	%rd7223, [BN254_P+16];
	mul.lo.s64 	%rd7224, %rd7223, %rd7208;
	mul.hi.u64 	%rd7225, %rd7208, %rd7223;
	add.s64 	%rd7226, %rd7224, %rd1153;
	setp.lt.u64 	%p2387, %rd7226, %rd7224;
	selp.u64 	%rd7227, 1, 0, %p2387;
	add.s64 	%rd1162, %rd7222, %rd7226;
	setp.lt.u64 	%p2388, %rd1162, %rd7222;
	selp.u64 	%rd7228, 1, 0, %p2388;
	add.s64 	%rd7229, %rd7225, %rd7227;
	add.s64 	%rd7230, %rd7229, %rd7228;
	ld.const.u64 	%rd7231, [BN254_P+24];
	mul.lo.s64 	%rd7232, %rd7231, %rd7208;
	mul.hi.u64 	%rd7233, %rd7208, %rd7231;
	add.s64 	%rd7234, %rd7232, %rd9955;
	setp.lt.u64 	%p2389, %rd7234, %rd7232;
	selp.u64 	%rd7235, 1, 0, %p2389;
	add.s64 	%rd1163, %rd7230, %rd7234;
	setp.lt.u64 	%p2390, %rd1163, %rd7230;
	selp.u64 	%rd7236, 1, 0, %p2390;
	add.s64 	%rd7237, %rd7233, %rd7235;
	add.s64 	%rd1164, %rd7237, %rd7236;
	setp.eq.s64 	%p2391, %rd1164, 0;
	@%p2391 bra 	$L__BB3_282;
	add.s64 	%rd1165, %rd9956, %rd1164;
	setp.lt.u64 	%p2392, %rd1165, %rd9956;
	selp.u64 	%rd7238, 1, 0, %p2392;
	add.s64 	%rd9957, %rd9957, %rd7238;
	mov.u64 	%rd9956, %rd1165;
$L__BB3_282:
	ld.const.u64 	%rd7239, [BN254_INV];
	mul.lo.s64 	%rd7240, %rd7239, %rd1161;
	ld.const.u64 	%rd7241, [BN254_P];
	mul.lo.s64 	%rd7242, %rd7240, %rd7241;
	mul.hi.u64 	%rd7243, %rd7240, %rd7241;
	not.b64 	%rd7244, %rd7242;
	setp.gt.u64 	%p2394, %rd1161, %rd7244;
	selp.u64 	%rd7245, 1, 0, %p2394;
	add.s64 	%rd7246, %rd7243, %rd7245;
	ld.const.u64 	%rd7247, [BN254_P+8];
	mul.lo.s64 	%rd7248, %rd7247, %rd7240;
	mul.hi.u64 	%rd7249, %rd7240, %rd7247;
	add.s64 	%rd7250, %rd7248, %rd1162;
	setp.lt.u64 	%p2395, %rd7250, %rd7248;
	selp.u64 	%rd7251, 1, 0, %p2395;
	add.s64 	%rd1169, %rd7246, %rd7250;
	setp.lt.u64 	%p2396, %rd1169, %rd7246;
	selp.u64 	%rd7252, 1, 0, %p2396;
	add.s64 	%rd7253, %rd7249, %rd7251;
	add.s64 	%rd7254, %rd7253, %rd7252;
	ld.const.u64 	%rd7255, [BN254_P+16];
	mul.lo.s64 	%rd7256, %rd7255, %rd7240;
	mul.hi.u64 	%rd7257, %rd7240, %rd7255;
	add.s64 	%rd7258, %rd7256, %rd1163;
	setp.lt.u64 	%p2397, %rd7258, %rd7256;
	selp.u64 	%rd7259, 1, 0, %p2397;
	add.s64 	%rd1170, %rd7254, %rd7258;
	setp.lt.u64 	%p2398, %rd1170, %rd7254;
	selp.u64 	%rd7260, 1, 0, %p2398;
	add.s64 	%rd7261, %rd7257, %rd7259;
	add.s64 	%rd7262, %rd7261, %rd7260;
	ld.const.u64 	%rd1171, [BN254_P+24];
	mul.lo.s64 	%rd7263, %rd1171, %rd7240;
	mul.hi.u64 	%rd7264, %rd7240, %rd1171;
	add.s64 	%rd7265, %rd7263, %rd9956;
	setp.lt.u64 	%p2399, %rd7265, %rd7263;
	selp.u64 	%rd7266, 1, 0, %p2399;
	add.s64 	%rd1172, %rd7262, %rd7265;
	setp.lt.u64 	%p2400, %rd1172, %rd7262;
	selp.u64 	%rd7267, 1, 0, %p2400;
	add.s64 	%rd7268, %rd7264, %rd7266;
	add.s64 	%rd7269, %rd7268, %rd7267;
	add.s64 	%rd1173, %rd9957, %rd7269;
	setp.lt.u64 	%p2401, %rd1169, %rd7241;
	setp.lt.u64 	%p2402, %rd1170, %rd7247;
	setp.eq.s64 	%p2403, %rd1170, %rd7247;
	and.pred  	%p2404, %p2401, %p2403;
	or.pred  	%p2406, %p2402, %p2404;
	setp.lt.u64 	%p2407, %rd1172, %rd7255;
	setp.eq.s64 	%p2408, %rd1172, %rd7255;
	and.pred  	%p2409, %p2408, %p2406;
	or.pred  	%p97, %p2407, %p2409;
	setp.lt.u64 	%p2411, %rd1173, %rd1171;
	mov.pred 	%p3592, 0;
	@%p2411 bra 	$L__BB3_284;
	not.pred 	%p2412, %p97;
	setp.ne.s64 	%p2413, %rd1173, %rd1171;
	or.pred  	%p3592, %p2413, %p2412;
$L__BB3_284:
	ld.const.u64 	%rd7270, [BN254_P];
	selp.b64 	%rd7271, %rd7270, 0, %p3592;
	sub.s64 	%rd7272, %rd1169, %rd7271;
	setp.lt.u64 	%p2414, %rd1169, %rd7270;
	selp.u64 	%rd7273, 1, 0, %p2414;
	ld.const.u64 	%rd7274, [BN254_P+8];
	add.s64 	%rd7275, %rd7274, %rd7273;
	selp.b64 	%rd7276, %rd7275, 0, %p3592;
	sub.s64 	%rd7277, %rd1170, %rd7276;
	setp.lt.u64 	%p2415, %rd1170, %rd7274;
	setp.eq.s64 	%p2416, %rd1170, %rd7274;
	and.pred  	%p2417, %p2414, %p2416;
	or.pred  	%p2419, %p2415, %p2417;
	selp.u64 	%rd7278, 1, 0, %p2419;
	ld.const.u64 	%rd7279, [BN254_P+16];
	add.s64 	%rd7280, %rd7279, %rd7278;
	selp.b64 	%rd7281, %rd7280, 0, %p3592;
	sub.s64 	%rd7282, %rd1172, %rd7281;
	selp.u64 	%rd7283, 1, 0, %p97;
	ld.const.u64 	%rd7284, [BN254_P+24];
	add.s64 	%rd7285, %rd7284, %rd7283;
	selp.b64 	%rd7286, %rd7285, 0, %p3592;
	sub.s64 	%rd7287, %rd1173, %rd7286;
	mul.lo.s64 	%rd7288, %rd922, %rd7272;
	mul.hi.u64 	%rd7289, %rd7272, %rd922;
	mul.lo.s64 	%rd7290, %rd923, %rd7272;
	mul.hi.u64 	%rd7291, %rd7272, %rd923;
	add.s64 	%rd7292, %rd7290, %rd7289;
	setp.lt.u64 	%p2420, %rd7292, %rd7290;
	selp.u64 	%rd7293, 1, 0, %p2420;
	add.s64 	%rd7294, %rd7291, %rd7293;
	mul.lo.s64 	%rd7295, %rd924, %rd7272;
	mul.hi.u64 	%rd7296, %rd7272, %rd924;
	add.s64 	%rd7297, %rd7295, %rd7294;
	setp.lt.u64 	%p2421, %rd7297, %rd7295;
	selp.u64 	%rd7298, 1, 0, %p2421;
	add.s64 	%rd7299, %rd7296, %rd7298;
	mul.lo.s64 	%rd7300, %rd925, %rd7272;
	mul.hi.u64 	%rd7301, %rd7272, %rd925;
	add.s64 	%rd7302, %rd7300, %rd7299;
	setp.lt.u64 	%p2422, %rd7302, %rd7300;
	selp.u64 	%rd7303, 1, 0, %p2422;
	add.s64 	%rd7304, %rd7301, %rd7303;
	mul.lo.s64 	%rd7305, %rd922, %rd7277;
	mul.hi.u64 	%rd7306, %rd7277, %rd922;
	add.s64 	%rd7307, %rd7305, %rd7292;
	setp.lt.u64 	%p2423, %rd7307, %rd7305;
	selp.u64 	%rd7308, 1, 0, %p2423;
	add.s64 	%rd7309, %rd7306, %rd7308;
	mul.lo.s64 	%rd7310, %rd923, %rd7277;
	mul.hi.u64 	%rd7311, %rd7277, %rd923;
	add.s64 	%rd7312, %rd7310, %rd7297;
	setp.lt.u64 	%p2424, %rd7312, %rd7310;
	selp.u64 	%rd7313, 1, 0, %p2424;
	add.s64 	%rd7314, %rd7312, %rd7309;
	setp.lt.u64 	%p2425, %rd7314, %rd7312;
	selp.u64 	%rd7315, 1, 0, %p2425;
	add.s64 	%rd7316, %rd7311, %rd7313;
	add.s64 	%rd7317, %rd7316, %rd7315;
	mul.lo.s64 	%rd7318, %rd924, %rd7277;
	mul.hi.u64 	%rd7319, %rd7277, %rd924;
	add.s64 	%rd7320, %rd7318, %rd7302;
	setp.lt.u64 	%p2426, %rd7320, %rd7318;
	selp.u64 	%rd7321, 1, 0, %p2426;
	add.s64 	%rd7322, %rd7320, %rd7317;
	setp.lt.u64 	%p2427, %rd7322, %rd7320;
	selp.u64 	%rd7323, 1, 0, %p2427;
	add.s64 	%rd7324, %rd7319, %rd7321;
	add.s64 	%rd7325, %rd7324, %rd7323;
	mul.lo.s64 	%rd7326, %rd925, %rd7277;
	mul.hi.u64 	%rd7327, %rd7277, %rd925;
	add.s64 	%rd7328, %rd7326, %rd7304;
	setp.lt.u64 	%p2428, %rd7328, %rd7326;
	selp.u64 	%rd7329, 1, 0, %p2428;
	add.s64 	%rd7330, %rd7328, %rd7325;
	setp.lt.u64 	%p2429, %rd7330, %rd7328;
	selp.u64 	%rd7331, 1, 0, %p2429;
	add.s64 	%rd7332, %rd7327, %rd7329;
	add.s64 	%rd7333, %rd7332, %rd7331;
	mul.lo.s64 	%rd7334, %rd922, %rd7282;
	mul.hi.u64 	%rd7335, %rd7282, %rd922;
	add.s64 	%rd7336, %rd7334, %rd7314;
	setp.lt.u64 	%p2430, %rd7336, %rd7334;
	selp.u64 	%rd7337, 1, 0, %p2430;
	add.s64 	%rd7338, %rd7335, %rd7337;
	mul.lo.s64 	%rd7339, %rd923, %rd7282;
	mul.hi.u64 	%rd7340, %rd7282, %rd923;
	add.s64 	%rd7341, %rd7339, %rd7322;
	setp.lt.u64 	%p2431, %rd7341, %rd7339;
	selp.u64 	%rd7342, 1, 0, %p2431;
	add.s64 	%rd7343, %rd7341, %rd7338;
	setp.lt.u64 	%p2432, %rd7343, %rd7341;
	selp.u64 	%rd7344, 1, 0, %p2432;
	add.s64 	%rd7345, %rd7340, %rd7342;
	add.s64 	%rd7346, %rd7345, %rd7344;
	mul.lo.s64 	%rd7347, %rd924, %rd7282;
	mul.hi.u64 	%rd7348, %rd7282, %rd924;
	add.s64 	%rd7349, %rd7347, %rd7330;
	setp.lt.u64 	%p2433, %rd7349, %rd7347;
	selp.u64 	%rd7350, 1, 0, %p2433;
	add.s64 	%rd7351, %rd7349, %rd7346;
	setp.lt.u64 	%p2434, %rd7351, %rd7349;
	selp.u64 	%rd7352, 1, 0, %p2434;
	add.s64 	%rd7353, %rd7348, %rd7350;
	add.s64 	%rd7354, %rd7353, %rd7352;
	mul.lo.s64 	%rd7355, %rd925, %rd7282;
	mul.hi.u64 	%rd7356, %rd7282, %rd925;
	add.s64 	%rd7357, %rd7355, %rd7333;
	setp.lt.u64 	%p2435, %rd7357, %rd7355;
	selp.u64 	%rd7358, 1, 0, %p2435;
	add.s64 	%rd7359, %rd7357, %rd7354;
	setp.lt.u64 	%p2436, %rd7359, %rd7357;
	selp.u64 	%rd7360, 1, 0, %p2436;
	add.s64 	%rd7361, %rd7356, %rd7358;
	add.s64 	%rd7362, %rd7361, %rd7360;
	mul.lo.s64 	%rd7363, %rd922, %rd7287;
	mul.hi.u64 	%rd7364, %rd7287, %rd922;
	add.s64 	%rd7365, %rd7363, %rd7343;
	setp.lt.u64 	%p2437, %rd7365, %rd7363;
	selp.u64 	%rd7366, 1, 0, %p2437;
	add.s64 	%rd7367, %rd7364, %rd7366;
	mul.lo.s64 	%rd7368, %rd923, %rd7287;
	mul.hi.u64 	%rd7369, %rd7287, %rd923;
	add.s64 	%rd7370, %rd7368, %rd7351;
	setp.lt.u64 	%p2438, %rd7370, %rd7368;
	selp.u64 	%rd7371, 1, 0, %p2438;
	add.s64 	%rd9963, %rd7370, %rd7367;
	setp.lt.u64 	%p2439, %rd9963, %rd7370;
	selp.u64 	%rd7372, 1, 0, %p2439;
	add.s64 	%rd7373, %rd7369, %rd7371;
	add.s64 	%rd7374, %rd7373, %rd7372;
	mul.lo.s64 	%rd7375, %rd924, %rd7287;
	mul.hi.u64 	%rd7376, %rd7287, %rd924;
	add.s64 	%rd7377, %rd7375, %rd7359;
	setp.lt.u64 	%p2440, %rd7377, %rd7375;
	selp.u64 	%rd7378, 1, 0, %p2440;
	add.s64 	%rd9964, %rd7377, %rd7374;
	setp.lt.u64 	%p2441, %rd9964, %rd7377;
	selp.u64 	%rd7379, 1, 0, %p2441;
	add.s64 	%rd7380, %rd7376, %rd7378;
	add.s64 	%rd7381, %rd7380, %rd7379;
	mul.lo.s64 	%rd7382, %rd925, %rd7287;
	mul.hi.u64 	%rd7383, %rd7287, %rd925;
	add.s64 	%rd7384, %rd7382, %rd7362;
	setp.lt.u64 	%p2442, %rd7384, %rd7382;
	selp.u64 	%rd7385, 1, 0, %p2442;
	add.s64 	%rd9965, %rd7384, %rd7381;
	setp.lt.u64 	%p2443, %rd9965, %rd7384;
	selp.u64 	%rd7386, 1, 0, %p2443;
	add.s64 	%rd7387, %rd7383, %rd7385;
	add.s64 	%rd9966, %rd7387, %rd7386;
	ld.const.u64 	%rd7388, [BN254_INV];
	mul.lo.s64 	%rd7389, %rd7388, %rd7288;
	mul.lo.s64 	%rd7390, %rd7389, %rd7270;
	mul.hi.u64 	%rd7391, %rd7389, %rd7270;
	not.b64 	%rd7392, %rd7390;
	setp.gt.u64 	%p2444, %rd7288, %rd7392;
	selp.u64 	%rd7393, 1, 0, %p2444;
	add.s64 	%rd7394, %rd7391, %rd7393;
	mul.lo.s64 	%rd7395, %rd7274, %rd7389;
	mul.hi.u64 	%rd7396, %rd7389, %rd7274;
	add.s64 	%rd7397, %rd7395, %rd7307;
	setp.lt.u64 	%p2445, %rd7397, %rd7395;
	selp.u64 	%rd7398, 1, 0, %p2445;
	add.s64 	%rd1182, %rd7394, %rd7397;
	setp.lt.u64 	%p2446, %rd1182, %rd7394;
	selp.u64 	%rd7399, 1, 0, %p2446;
	add.s64 	%rd7400, %rd7396, %rd7398;
	add.s64 	%rd7401, %rd7400, %rd7399;
	mul.lo.s64 	%rd7402, %rd7279, %rd7389;
	mul.hi.u64 	%rd7403, %rd7389, %rd7279;
	add.s64 	%rd7404, %rd7402, %rd7336;
	setp.lt.u64 	%p2447, %rd7404, %rd7402;
	selp.u64 	%rd7405, 1, 0, %p2447;
	add.s64 	%rd1183, %rd7401, %rd7404;
	setp.lt.u64 	%p2448, %rd1183, %rd7401;
	selp.u64 	%rd7406, 1, 0, %p2448;
	add.s64 	%rd7407, %rd7403, %rd7405;
	add.s64 	%rd7408, %rd7407, %rd7406;
	mul.lo.s64 	%rd7409, %rd7284, %rd7389;
	mul.hi.u64 	%rd7410, %rd7389, %rd7284;
	add.s64 	%rd7411, %rd7409, %rd7365;
	setp.lt.u64 	%p2449, %rd7411, %rd7409;
	selp.u64 	%rd7412, 1, 0, %p2449;
	add.s64 	%rd1184, %rd7408, %rd7411;
	setp.lt.u64 	%p2450, %rd1184, %rd7408;
	selp.u64 	%rd7413, 1, 0, %p2450;
	add.s64 	%rd7414, %rd7410, %rd7412;
	add.s64 	%rd1185, %rd7414, %rd7413;
	setp.ne.s64 	%p2451, %rd1185, 0;
	@%p2451 bra 	$L__BB3_419;
$L__BB3_285:
	ld.const.u64 	%rd7417, [BN254_INV];
	mul.lo.s64 	%rd7418, %rd7417, %rd1182;
	ld.const.u64 	%rd7419, [BN254_P];
	mul.lo.s64 	%rd7420, %rd7418, %rd7419;
	mul.hi.u64 	%rd7421, %rd7418, %rd7419;
	not.b64 	%rd7422, %rd7420;
	setp.gt.u64 	%p2455, %rd1182, %rd7422;
	selp.u64 	%rd7423, 1, 0, %p2455;
	add.s64 	%rd7424, %rd7421, %rd7423;
	ld.const.u64 	%rd7425, [BN254_P+8];
	mul.lo.s64 	%rd7426, %rd7425, %rd7418;
	mul.hi.u64 	%rd7427, %rd7418, %rd7425;
	add.s64 	%rd7428, %rd7426, %rd1183;
	setp.lt.u64 	%p2456, %rd7428, %rd7426;
	selp.u64 	%rd7429, 1, 0, %p2456;
	add.s64 	%rd1190, %rd7424, %rd7428;
	setp.lt.u64 	%p2457, %rd1190, %rd7424;
	selp.u64 	%rd7430, 1, 0, %p2457;
	add.s64 	%rd7431, %rd7427, %rd7429;
	add.s64 	%rd7432, %rd7431, %rd7430;
	ld.const.u64 	%rd7433, [BN254_P+16];
	mul.lo.s64 	%rd7434, %rd7433, %rd7418;
	mul.hi.u64 	%rd7435, %rd7418, %rd7433;
	add.s64 	%rd7436, %rd7434, %rd1184;
	setp.lt.u64 	%p2458, %rd7436, %rd7434;
	selp.u64 	%rd7437, 1, 0, %p2458;
	add.s64 	%rd1191, %rd7432, %rd7436;
	setp.lt.u64 	%p2459, %rd1191, %rd7432;
	selp.u64 	%rd7438, 1, 0, %p2459;
	add.s64 	%rd7439, %rd7435, %rd7437;
	add.s64 	%rd7440, %rd7439, %rd7438;
	ld.const.u64 	%rd7441, [BN254_P+24];
	mul.lo.s64 	%rd7442, %rd7441, %rd7418;
	mul.hi.u64 	%rd7443, %rd7418, %rd7441;
	add.s64 	%rd7444, %rd7442, %rd9963;
	setp.lt.u64 	%p2460, %rd7444, %rd7442;
	selp.u64 	%rd7445, 1, 0, %p2460;
	add.s64 	%rd1192, %rd7440, %rd7444;
	setp.lt.u64 	%p2461, %rd1192, %rd7440;
	selp.u64 	%rd7446, 1, 0, %p2461;
	add.s64 	%rd7447, %rd7443, %rd7445;
	add.s64 	%rd1193, %rd7447, %rd7446;
	setp.eq.s64 	%p2462, %rd1193, 0;
	@%p2462 bra 	$L__BB3_288;
	add.s64 	%rd1194, %rd9964, %rd1193;
	setp.ge.u64 	%p2463, %rd1194, %rd9964;
	mov.u64 	%rd9964, %rd1194;
	@%p2463 bra 	$L__BB3_288;
	add.s64 	%rd9965, %rd9965, 1;
	setp.eq.s64 	%p2464, %rd9965, 0;
	selp.u64 	%rd7448, 1, 0, %p2464;
	add.s64 	%rd9966, %rd9966, %rd7448;
$L__BB3_288:
	ld.const.u64 	%rd7449, [BN254_INV];
	mul.lo.s64 	%rd7450, %rd7449, %rd1190;
	ld.const.u64 	%rd7451, [BN254_P];
	mul.lo.s64 	%rd7452, %rd7450, %rd7451;
	mul.hi.u64 	%rd7453, %rd7450, %rd7451;
	not.b64 	%rd7454, %rd7452;
	setp.gt.u64 	%p2465, %rd1190, %rd7454;
	selp.u64 	%rd7455, 1, 0, %p2465;
	add.s64 	%rd7456, %rd7453, %rd7455;
	ld.const.u64 	%rd7457, [BN254_P+8];
	mul.lo.s64 	%rd7458, %rd7457, %rd7450;
	mul.hi.u64 	%rd7459, %rd7450, %rd7457;
	add.s64 	%rd7460, %rd7458, %rd1191;
	setp.lt.u64 	%p2466, %rd7460, %rd7458;
	selp.u64 	%rd7461, 1, 0, %p2466;
	add.s64 	%rd1200, %rd7456, %rd7460;
	setp.lt.u64 	%p2467, %rd1200, %rd7456;
	selp.u64 	%rd7462, 1, 0, %p2467;
	add.s64 	%rd7463, %rd7459, %rd7461;
	add.s64 	%rd7464, %rd7463, %rd7462;
	ld.const.u64 	%rd7465, [BN254_P+16];
	mul.lo.s64 	%rd7466, %rd7465, %rd7450;
	mul.hi.u64 	%rd7467, %rd7450, %rd7465;
	add.s64 	%rd7468, %rd7466, %rd1192;
	setp.lt.u64 	%p2468, %rd7468, %rd7466;
	selp.u64 	%rd7469, 1, 0, %p2468;
	add.s64 	%rd1201, %rd7464, %rd7468;
	setp.lt.u64 	%p2469, %rd1201, %rd7464;
	selp.u64 	%rd7470, 1, 0, %p2469;
	add.s64 	%rd7471, %rd7467, %rd7469;
	add.s64 	%rd7472, %rd7471, %rd7470;
	ld.const.u64 	%rd7473, [BN254_P+24];
	mul.lo.s64 	%rd7474, %rd7473, %rd7450;
	mul.hi.u64 	%rd7475, %rd7450, %rd7473;
	add.s64 	%rd7476, %rd7474, %rd9964;
	setp.lt.u64 	%p2470, %rd7476, %rd7474;
	selp.u64 	%rd7477, 1, 0, %p2470;
	add.s64 	%rd1202, %rd7472, %rd7476;
	setp.lt.u64 	%p2471, %rd1202, %rd7472;
	selp.u64 	%rd7478, 1, 0, %p2471;
	add.s64 	%rd7479, %rd7475, %rd7477;
	add.s64 	%rd1203, %rd7479, %rd7478;
	setp.eq.s64 	%p2472, %rd1203, 0;
	@%p2472 bra 	$L__BB3_290;
	add.s64 	%rd1204, %rd9965, %rd1203;
	setp.lt.u64 	%p2473, %rd1204, %rd9965;
	selp.u64 	%rd7480, 1, 0, %p2473;
	add.s64 	%rd9966, %rd9966, %rd7480;
	mov.u64 	%rd9965, %rd1204;
$L__BB3_290:
	ld.const.u64 	%rd7481, [BN254_INV];
	mul.lo.s64 	%rd7482, %rd7481, %rd1200;
	ld.const.u64 	%rd7483, [BN254_P];
	mul.lo.s64 	%rd7484, %rd7482, %rd7483;
	mul.hi.u64 	%rd7485, %rd7482, %rd7483;
	not.b64 	%rd7486, %rd7484;
	setp.gt.u64 	%p2475, %rd1200, %rd7486;
	selp.u64 	%rd7487, 1, 0, %p2475;
	add.s64 	%rd7488, %rd7485, %rd7487;
	ld.const.u64 	%rd7489, [BN254_P+8];
	mul.lo.s64 	%rd7490, %rd7489, %rd7482;
	mul.hi.u64 	%rd7491, %rd7482, %rd7489;
	add.s64 	%rd7492, %rd7490, %rd1201;
	setp.lt.u64 	%p2476, %rd7492, %rd7490;
	selp.u64 	%rd7493, 1, 0, %p2476;
	add.s64 	%rd1208, %rd7488, %rd7492;
	setp.lt.u64 	%p2477, %rd1208, %rd7488;
	selp.u64 	%rd7494, 1, 0, %p2477;
	add.s64 	%rd7495, %rd7491, %rd7493;
	add.s64 	%rd7496, %rd7495, %rd7494;
	ld.const.u64 	%rd7497, [BN254_P+16];
	mul.lo.s64 	%rd7498, %rd7497, %rd7482;
	mul.hi.u64 	%rd7499, %rd7482, %rd7497;
	add.s64 	%rd7500, %rd7498, %rd1202;
	setp.lt.u64 	%p2478, %rd7500, %rd7498;
	selp.u64 	%rd7501, 1, 0, %p2478;
	add.s64 	%rd1209, %rd7496, %rd7500;
	setp.lt.u64 	%p2479, %rd1209, %rd7496;
	selp.u64 	%rd7502, 1, 0, %p2479;
	add.s64 	%rd7503, %rd7499, %rd7501;
	add.s64 	%rd7504, %rd7503, %rd7502;
	ld.const.u64 	%rd1210, [BN254_P+24];
	mul.lo.s64 	%rd7505, %rd1210, %rd7482;
	mul.hi.u64 	%rd7506, %rd7482, %rd1210;
	add.s64 	%rd7507, %rd7505, %rd9965;
	setp.lt.u64 	%p2480, %rd7507, %rd7505;
	selp.u64 	%rd7508, 1, 0, %p2480;
	add.s64 	%rd1211, %rd7504, %rd7507;
	setp.lt.u64 	%p2481, %rd1211, %rd7504;
	selp.u64 	%rd7509, 1, 0, %p2481;
	add.s64 	%rd7510, %rd7506, %rd7508;
	add.s64 	%rd7511, %rd7510, %rd7509;
	add.s64 	%rd1212, %rd9966, %rd7511;
	setp.lt.u64 	%p2482, %rd1208, %rd7483;
	setp.lt.u64 	%p2483, %rd1209, %rd7489;
	setp.eq.s64 	%p2484, %rd1209, %rd7489;
	and.pred  	%p2485, %p2482, %p2484;
	or.pred  	%p2487, %p2483, %p2485;
	setp.lt.u64 	%p2488, %rd1211, %rd7497;
	setp.eq.s64 	%p2489, %rd1211, %rd7497;
	and.pred  	%p2490, %p2489, %p2487;
	or.pred  	%p100, %p2488, %p2490;
	setp.lt.u64 	%p2492, %rd1212, %rd1210;
	mov.pred 	%p3593, 0;
	@%p2492 bra 	$L__BB3_292;
	not.pred 	%p2493, %p100;
	setp.ne.s64 	%p2494, %rd1212, %rd1210;
	or.pred  	%p3593, %p2494, %p2493;
$L__BB3_292:
	selp.b64 	%rd7513, %rd7483, 0, %p3593;
	sub.s64 	%rd1217, %rd1208, %rd7513;
	selp.u64 	%rd7514, 1, 0, %p2482;
	add.s64 	%rd7516, %rd7489, %rd7514;
	selp.b64 	%rd7517, %rd7516, 0, %p3593;
	sub.s64 	%rd1218, %rd1209, %rd7517;
	setp.eq.s64 	%p2497, %rd1209, %rd7489;
	and.pred  	%p2498, %p2482, %p2497;
	or.pred  	%p2500, %p2483, %p2498;
	selp.u64 	%rd7518, 1, 0, %p2500;
	ld.const.u64 	%rd7519, [BN254_P+16];
	add.s64 	%rd7520, %rd7519, %rd7518;
	selp.b64 	%rd7521, %rd7520, 0, %p3593;
	sub.s64 	%rd1219, %rd1211, %rd7521;
	selp.u64 	%rd7522, 1, 0, %p100;
	add.s64 	%rd7523, %rd1210, %rd7522;
	selp.b64 	%rd7524, %rd7523, 0, %p3593;
	sub.s64 	%rd1220, %rd1212, %rd7524;
	sub.s64 	%rd9972, %rd1051, %rd1008;
	setp.lt.u64 	%p2501, %rd1051, %rd1008;
	selp.s64 	%rd7525, -1, 0, %p2501;
	sub.s64 	%rd7526, %rd1052, %rd1009;
	add.s64 	%rd9973, %rd7526, %rd7525;
	setp.lt.u64 	%p2502, %rd1052, %rd1009;
	setp.eq.s64 	%p2503, %rd1052, %rd1009;
	and.pred  	%p2504, %p2501, %p2503;
	or.pred  	%p2505, %p2502, %p2504;
	selp.s64 	%rd7527, -1, 0, %p2505;
	sub.s64 	%rd7528, %rd1053, %rd1010;
	add.s64 	%rd9974, %rd7528, %rd7527;
	setp.lt.u64 	%p2506, %rd1053, %rd1010;
	setp.eq.s64 	%p2507, %rd1053, %rd1010;
	and.pred  	%p2508, %p2507, %p2505;
	or.pred  	%p2509, %p2506, %p2508;
	not.pred 	%p2510, %p2509;
	selp.s64 	%rd7529, -1, 0, %p2509;
	sub.s64 	%rd7530, %rd1054, %rd1011;
	add.s64 	%rd9975, %rd7530, %rd7529;
	setp.ge.u64 	%p2511, %rd1054, %rd1011;
	setp.ne.s64 	%p2512, %rd1054, %rd1011;
	or.pred  	%p2513, %p2512, %p2510;
	and.pred  	%p2514, %p2511, %p2513;
	@%p2514 bra 	$L__BB3_294;
	ld.const.u64 	%rd7531, [BN254_P];
	add.s64 	%rd9972, %rd7531, %rd9972;
	setp.lt.u64 	%p2515, %rd9972, %rd7531;
	selp.u64 	%rd7532, 1, 0, %p2515;
	ld.const.u64 	%rd7533, [BN254_P+8];
	add.s64 	%rd7534, %rd7533, %rd9973;
	add.s64 	%rd1226, %rd7534, %rd7532;
	setp.lt.u64 	%p2516, %rd1226, %rd9973;
	setp.eq.s64 	%p2517, %rd1226, %rd9973;
	and.pred  	%p2518, %p2515, %p2517;
	or.pred  	%p2520, %p2516, %p2518;
	selp.u64 	%rd7535, 1, 0, %p2520;
	add.s64 	%rd7537, %rd7519, %rd9974;
	add.s64 	%rd1227, %rd7537, %rd7535;
	setp.lt.u64 	%p2521, %rd1227, %rd9974;
	setp.eq.s64 	%p2522, %rd1227, %rd9974;
	and.pred  	%p2523, %p2520, %p2522;
	or.pred  	%p2525, %p2521, %p2523;
	selp.u64 	%rd7538, 1, 0, %p2525;
	ld.const.u64 	%rd7539, [BN254_P+24];
	add.s64 	%rd7540, %rd7539, %rd9975;
	add.s64 	%rd9975, %rd7540, %rd7538;
	mov.u64 	%rd9973, %rd1226;
	mov.u64 	%rd9974, %rd1227;
$L__BB3_294:
	setp.lt.s64 	%p2527, %rd9972, 0;
	mov.b64 	{%r91, %r92}, %rd9973;
	mov.b64 	{%r93, %r94}, %rd9972;
	shf.l.wrap.b32 	%r95, %r94, %r91, 1;
	shf.l.wrap.b32 	%r96, %r91, %r92, 1;
	mov.b64 	%rd7541, {%r95, %r96};
	setp.lt.u64 	%p2528, %rd7541, %rd9973;
	setp.eq.s64 	%p2529, %rd7541, %rd9973;
	and.pred  	%p2530, %p2527, %p2529;
	or.pred  	%p2531, %p2528, %p2530;
	selp.u64 	%rd7542, 1, 0, %p2531;
	shl.b64 	%rd7543, %rd9974, 1;
	or.b64  	%rd7544, %rd7543, %rd7542;
	setp.lt.u64 	%p2532, %rd7544, %rd9974;
	setp.eq.s64 	%p2533, %rd7544, %rd9974;
	and.pred  	%p2534, %p2531, %p2533;
	or.pred  	%p103, %p2532, %p2534;
	selp.u64 	%rd7545, 1, 0, %p103;
	shl.b64 	%rd7546, %rd9975, 1;
	or.b64  	%rd7547, %rd7546, %rd7545;
	setp.lt.u64 	%p2535, %rd7547, %rd9975;
	mov.pred 	%p3594, -1;
	@%p2535 bra 	$L__BB3_296;
	setp.eq.s64 	%p2536, %rd7547, %rd9975;
	and.pred  	%p3594, %p103, %p2536;
$L__BB3_296:
	shl.b64 	%rd7551, %rd9972, 1;
	ld.const.u64 	%rd7552, [BN254_P];
	setp.lt.u64 	%p2538, %rd7551, %rd7552;
	ld.const.u64 	%rd7554, [BN254_P+8];
	setp.lt.u64 	%p2539, %rd7541, %rd7554;
	setp.eq.s64 	%p2540, %rd7541, %rd7554;
	and.pred  	%p2541, %p2538, %p2540;
	or.pred  	%p2543, %p2539, %p2541;
	setp.eq.s64 	%p2546, %rd7541, %rd9973;
	and.pred  	%p2547, %p2527, %p2546;
	or.pred  	%p2548, %p2528, %p2547;
	selp.u64 	%rd7556, 1, 0, %p2548;
	or.b64  	%rd7557, %rd7543, %rd7556;
	ld.const.u64 	%rd7558, [BN254_P+16];
	setp.lt.u64 	%p2549, %rd7557, %rd7558;
	setp.eq.s64 	%p2550, %rd7557, %rd7558;
	and.pred  	%p2551, %p2550, %p2543;
	or.pred  	%p106, %p2549, %p2551;
	shl.b64 	%rd7559, %rd9975, 1;
	setp.lt.u64 	%p2553, %rd7557, %rd9974;
	setp.eq.s64 	%p2554, %rd7557, %rd9974;
	and.pred  	%p2555, %p2548, %p2554;
	or.pred  	%p2556, %p2553, %p2555;
	selp.u64 	%rd7560, 1, 0, %p2556;
	or.b64  	%rd7561, %rd7559, %rd7560;
	ld.const.u64 	%rd1233, [BN254_P+24];
	setp.lt.u64 	%p2557, %rd7561, %rd1233;
	mov.pred 	%p3595, 0;
	@%p2557 bra 	$L__BB3_298;
	not.pred 	%p2558, %p106;
	shl.b64 	%rd7563, %rd9974, 1;
	mov.b64 	{%r103, %r104}, %rd9973;
	mov.b64 	{%r105, %r106}, %rd9972;
	shf.l.wrap.b32 	%r107, %r106, %r103, 1;
	shf.l.wrap.b32 	%r108, %r103, %r104, 1;
	mov.b64 	%rd7564, {%r107, %r108};
	setp.lt.u64 	%p2559, %rd7564, %rd9973;
	setp.lt.s64 	%p2560, %rd9972, 0;
	setp.eq.s64 	%p2561, %rd7564, %rd9973;
	and.pred  	%p2562, %p2560, %p2561;
	or.pred  	%p2563, %p2559, %p2562;
	selp.u64 	%rd7565, 1, 0, %p2563;
	or.b64  	%rd7566, %rd7563, %rd7565;
	setp.lt.u64 	%p2564, %rd7566, %rd9974;
	setp.eq.s64 	%p2565, %rd7566, %rd9974;
	and.pred  	%p2566, %p2563, %p2565;
	or.pred  	%p2567, %p2564, %p2566;
	selp.u64 	%rd7567, 1, 0, %p2567;
	or.b64  	%rd7568, %rd7559, %rd7567;
	setp.ne.s64 	%p2568, %rd7568, %rd1233;
	or.pred  	%p3595, %p2568, %p2558;
$L__BB3_298:
	or.pred  	%p2569, %p3594, %p3595;
	ld.const.u64 	%rd7569, [BN254_P];
	selp.b64 	%rd7570, %rd7569, 0, %p2569;
	shl.b64 	%rd7571, %rd9972, 1;
	sub.s64 	%rd7572, %rd7571, %rd7570;
	setp.lt.u64 	%p2570, %rd7571, %rd7569;
	selp.u64 	%rd7573, 1, 0, %p2570;
	ld.const.u64 	%rd7574, [BN254_P+8];
	add.s64 	%rd7575, %rd7574, %rd7573;
	selp.b64 	%rd7576, %rd7575, 0, %p2569;
	mov.b64 	{%r109, %r110}, %rd9973;
	mov.b64 	{%r111, %r112}, %rd9972;
	shf.l.wrap.b32 	%r113, %r112, %r109, 1;
	shf.l.wrap.b32 	%r114, %r109, %r110, 1;
	mov.b64 	%rd7577, {%r113, %r114};
	sub.s64 	%rd7578, %rd7577, %rd7576;
	setp.lt.u64 	%p2571, %rd7577, %rd7574;
	setp.eq.s64 	%p2572, %rd7577, %rd7574;
	and.pred  	%p2573, %p2570, %p2572;
	or.pred  	%p2575, %p2571, %p2573;
	selp.u64 	%rd7579, 1, 0, %p2575;
	ld.const.u64 	%rd7580, [BN254_P+16];
	add.s64 	%rd7581, %rd7580, %rd7579;
	selp.b64 	%rd7582, %rd7581, 0, %p2569;
	shl.b64 	%rd7583, %rd9974, 1;
	setp.lt.u64 	%p2576, %rd7577, %rd9973;
	setp.lt.s64 	%p2577, %rd9972, 0;
	setp.eq.s64 	%p2578, %rd7577, %rd9973;
	and.pred  	%p2579, %p2577, %p2578;
	or.pred  	%p2580, %p2576, %p2579;
	selp.u64 	%rd7584, 1, 0, %p2580;
	or.b64  	%rd7585, %rd7583, %rd7584;
	sub.s64 	%rd7586, %rd7585, %rd7582;
	selp.u64 	%rd7587, 1, 0, %p106;
	ld.const.u64 	%rd7588, [BN254_P+24];
	add.s64 	%rd7589, %rd7588, %rd7587;
	selp.b64 	%rd7590, %rd7589, 0, %p2569;
	shl.b64 	%rd7591, %rd9975, 1;
	setp.lt.u64 	%p2581, %rd7585, %rd9974;
	setp.eq.s64 	%p2582, %rd7585, %rd9974;
	and.pred  	%p2583, %p2580, %p2582;
	or.pred  	%p2584, %p2581, %p2583;
	selp.u64 	%rd7592, 1, 0, %p2584;
	or.b64  	%rd7593, %rd7591, %rd7592;
	sub.s64 	%rd7594, %rd7593, %rd7590;
	mul.lo.s64 	%rd7595, %rd7572, %rd7572;
	mul.hi.u64 	%rd7596, %rd7572, %rd7572;
	mul.lo.s64 	%rd7597, %rd7578, %rd7572;
	mul.hi.u64 	%rd7598, %rd7572, %rd7578;
	add.s64 	%rd7599, %rd7597, %rd7596;
	setp.lt.u64 	%p2585, %rd7599, %rd7597;
	selp.u64 	%rd7600, 1, 0, %p2585;
	add.s64 	%rd7601, %rd7598, %rd7600;
	mul.lo.s64 	%rd7602, %rd7586, %rd7572;
	mul.hi.u64 	%rd7603, %rd7572, %rd7586;
	add.s64 	%rd7604, %rd7602, %rd7601;
	setp.lt.u64 	%p2586, %rd7604, %rd7602;
	selp.u64 	%rd7605, 1, 0, %p2586;
	add.s64 	%rd7606, %rd7603, %rd7605;
	mul.lo.s64 	%rd7607, %rd7594, %rd7572;
	mul.hi.u64 	%rd7608, %rd7572, %rd7594;
	add.s64 	%rd7609, %rd7607, %rd7606;
	setp.lt.u64 	%p2587, %rd7609, %rd7607;
	selp.u64 	%rd7610, 1, 0, %p2587;
	add.s64 	%rd7611, %rd7608, %rd7610;
	mul.hi.u64 	%rd7612, %rd7578, %rd7572;
	add.s64 	%rd7613, %rd7597, %rd7599;
	setp.lt.u64 	%p2588, %rd7613, %rd7597;
	selp.u64 	%rd7614, 1, 0, %p2588;
	add.s64 	%rd7615, %rd7612, %rd7614;
	mul.lo.s64 	%rd7616, %rd7578, %rd7578;
	mul.hi.u64 	%rd7617, %rd7578, %rd7578;
	add.s64 	%rd7618, %rd7616, %rd7604;
	setp.lt.u64 	%p2589, %rd7618, %rd7616;
	selp.u64 	%rd7619, 1, 0, %p2589;
	add.s64 	%rd7620, %rd7618, %rd7615;
	setp.lt.u64 	%p2590, %rd7620, %rd7618;
	selp.u64 	%rd7621, 1, 0, %p2590;
	add.s64 	%rd7622, %rd7617, %rd7619;
	add.s64 	%rd7623, %rd7622, %rd7621;
	mul.lo.s64 	%rd7624, %rd7586, %rd7578;
	mul.hi.u64 	%rd7625, %rd7578, %rd7586;
	add.s64 	%rd7626, %rd7624, %rd7609;
	setp.lt.u64 	%p2591, %rd7626, %rd7624;
	selp.u64 	%rd7627, 1, 0, %p2591;
	add.s64 	%rd7628, %rd7626, %rd7623;
	setp.lt.u64 	%p2592, %rd7628, %rd7626;
	selp.u64 	%rd7629, 1, 0, %p2592;
	add.s64 	%rd7630, %rd7625, %rd7627;
	add.s64 	%rd7631, %rd7630, %rd7629;
	mul.lo.s64 	%rd7632, %rd7594, %rd7578;
	mul.hi.u64 	%rd7633, %rd7578, %rd7594;
	add.s64 	%rd7634, %rd7632, %rd7611;
	setp.lt.u64 	%p2593, %rd7634, %rd7632;
	selp.u64 	%rd7635, 1, 0, %p2593;
	add.s64 	%rd7636, %rd7634, %rd7631;
	setp.lt.u64 	%p2594, %rd7636, %rd7634;
	selp.u64 	%rd7637, 1, 0, %p2594;
	add.s64 	%rd7638, %rd7633, %rd7635;
	add.s64 	%rd7639, %rd7638, %rd7637;
	mul.hi.u64 	%rd7640, %rd7586, %rd7572;
	add.s64 	%rd7641, %rd7602, %rd7620;
	setp.lt.u64 	%p2595, %rd7641, %rd7602;
	selp.u64 	%rd7642, 1, 0, %p2595;
	add.s64 	%rd7643, %rd7640, %rd7642;
	mul.hi.u64 	%rd7644, %rd7586, %rd7578;
	add.s64 	%rd7645, %rd7624, %rd7628;
	setp.lt.u64 	%p2596, %rd7645, %rd7624;
	selp.u64 	%rd7646, 1, 0, %p2596;
	add.s64 	%rd7647, %rd7645, %rd7643;
	setp.lt.u64 	%p2597, %rd7647, %rd7645;
	selp.u64 	%rd7648, 1, 0, %p2597;
	add.s64 	%rd7649, %rd7644, %rd7646;
	add.s64 	%rd7650, %rd7649, %rd7648;
	mul.lo.s64 	%rd7651, %rd7586, %rd7586;
	mul.hi.u64 	%rd7652, %rd7586, %rd7586;
	add.s64 	%rd7653, %rd7651, %rd7636;
	setp.lt.u64 	%p2598, %rd7653, %rd7651;
	selp.u64 	%rd7654, 1, 0, %p2598;
	add.s64 	%rd7655, %rd7653, %rd7650;
	setp.lt.u64 	%p2599, %rd7655, %rd7653;
	selp.u64 	%rd7656, 1, 0, %p2599;
	add.s64 	%rd7657, %rd7652, %rd7654;
	add.s64 	%rd7658, %rd7657, %rd7656;
	mul.lo.s64 	%rd7659, %rd7594, %rd7586;
	mul.hi.u64 	%rd7660, %rd7586, %rd7594;
	add.s64 	%rd7661, %rd7659, %rd7639;
	setp.lt.u64 	%p2600, %rd7661, %rd7659;
	selp.u64 	%rd7662, 1, 0, %p2600;
	add.s64 	%rd7663, %rd7661, %rd7658;
	setp.lt.u64 	%p2601, %rd7663, %rd7661;
	selp.u64 	%rd7664, 1, 0, %p2601;
	add.s64 	%rd7665, %rd7660, %rd7662;
	add.s64 	%rd7666, %rd7665, %rd7664;
	mul.hi.u64 	%rd7667, %rd7594, %rd7572;
	add.s64 	%rd7668, %rd7607, %rd7647;
	setp.lt.u64 	%p2602, %rd7668, %rd7607;
	selp.u64 	%rd7669, 1, 0, %p2602;
	add.s64 	%rd7670, %rd7667, %rd7669;
	mul.hi.u64 	%rd7671, %rd7594, %rd7578;
	add.s64 	%rd7672, %rd7632, %rd7655;
	setp.lt.u64 	%p2603, %rd7672, %rd7632;
	selp.u64 	%rd7673, 1, 0, %p2603;
	add.s64 	%rd9976, %rd7672, %rd7670;
	setp.lt.u64 	%p2604, %rd9976, %rd7672;
	selp.u64 	%rd7674, 1, 0, %p2604;
	add.s64 	%rd7675, %rd7671, %rd7673;
	add.s64 	%rd7676, %rd7675, %rd7674;
	mul.hi.u64 	%rd7677, %rd7594, %rd7586;
	add.s64 	%rd7678, %rd7659, %rd7663;
	setp.lt.u64 	%p2605, %rd7678, %rd7659;
	selp.u64 	%rd7679, 1, 0, %p2605;
	add.s64 	%rd9977, %rd7678, %rd7676;
	setp.lt.u64 	%p2606, %rd9977, %rd7678;
	selp.u64 	%rd7680, 1, 0, %p2606;
	add.s64 	%rd7681, %rd7677, %rd7679;
	add.s64 	%rd7682, %rd7681, %rd7680;
	mul.lo.s64 	%rd7683, %rd7594, %rd7594;
	mul.hi.u64 	%rd7684, %rd7594, %rd7594;
	add.s64 	%rd7685, %rd7683, %rd7666;
	setp.lt.u64 	%p2607, %rd7685, %rd7683;
	selp.u64 	%rd7686, 1, 0, %p2607;
	add.s64 	%rd9978, %rd7685, %rd7682;
	setp.lt.u64 	%p2608, %rd9978, %rd7685;
	selp.u64 	%rd7687, 1, 0, %p2608;
	add.s64 	%rd7688, %rd7684, %rd7686;
	add.s64 	%rd9979, %rd7688, %rd7687;
	ld.const.u64 	%rd7689, [BN254_INV];
	mul.lo.s64 	%rd7690, %rd7689, %rd7595;
	mul.lo.s64 	%rd7691, %rd7690, %rd7569;
	mul.hi.u64 	%rd7692, %rd7690, %rd7569;
	not.b64 	%rd7693, %rd7691;
	setp.gt.u64 	%p2609, %rd7595, %rd7693;
	selp.u64 	%rd7694, 1, 0, %p2609;
	add.s64 	%rd7695, %rd7692, %rd7694;
	mul.lo.s64 	%rd7696, %rd7574, %rd7690;
	mul.hi.u64 	%rd7697, %rd7690, %rd7574;
	add.s64 	%rd7698, %rd7696, %rd7613;
	setp.lt.u64 	%p2610, %rd7698, %rd7696;
	selp.u64 	%rd7699, 1, 0, %p2610;
	add.s64 	%rd1238, %rd7695, %rd7698;
	setp.lt.u64 	%p2611, %rd1238, %rd7695;
	selp.u64 	%rd7700, 1, 0, %p2611;
	add.s64 	%rd7701, %rd7697, %rd7699;
	add.s64 	%rd7702, %rd7701, %rd7700;
	mul.lo.s64 	%rd7703, %rd7580, %rd7690;
	mul.hi.u64 	%rd7704, %rd7690, %rd7580;
	add.s64 	%rd7705, %rd7703, %rd7641;
	setp.lt.u64 	%p2612, %rd7705, %rd7703;
	selp.u64 	%rd7706, 1, 0, %p2612;
	add.s64 	%rd1239, %rd7702, %rd7705;
	setp.lt.u64 	%p2613, %rd1239, %rd7702;
	selp.u64 	%rd7707, 1, 0, %p2613;
	add.s64 	%rd7708, %rd7704, %rd7706;
	add.s64 	%rd7709, %rd7708, %rd7707;
	mul.lo.s64 	%rd7710, %rd7588, %rd7690;
	mul.hi.u64 	%rd7711, %rd7690, %rd7588;
	add.s64 	%rd7712, %rd7710, %rd7668;
	setp.lt.u64 	%p2614, %rd7712, %rd7710;
	selp.u64 	%rd7713, 1, 0, %p2614;
	add.s64 	%rd1240, %rd7709, %rd7712;
	setp.lt.u64 	%p2615, %rd1240, %rd7709;
	selp.u64 	%rd7714, 1, 0, %p2615;
	add.s64 	%rd7715, %rd7711, %rd7713;
	add.s64 	%rd1241, %rd7715, %rd7714;
	setp.ne.s64 	%p2616, %rd1241, 0;
	@%p2616 bra 	$L__BB3_422;
$L__BB3_299:
	ld.const.u64 	%rd7718, [BN254_INV];
	mul.lo.s64 	%rd7719, %rd7718, %rd1238;
	ld.const.u64 	%rd7720, [BN254_P];
	mul.lo.s64 	%rd7721, %rd7719, %rd7720;
	mul.hi.u64 	%rd7722, %rd7719, %rd7720;
	not.b64 	%rd7723, %rd7721;
	setp.gt.u64 	%p2620, %rd1238, %rd7723;
	selp.u64 	%rd7724, 1, 0, %p2620;
	add.s64 	%rd7725, %rd7722, %rd7724;
	ld.const.u64 	%rd7726, [BN254_P+8];
	mul.lo.s64 	%rd7727, %rd7726, %rd7719;
	mul.hi.u64 	%rd7728, %rd7719, %rd7726;
	add.s64 	%rd7729, %rd7727, %rd1239;
	setp.lt.u64 	%p2621, %rd7729, %rd7727;
	selp.u64 	%rd7730, 1, 0, %p2621;
	add.s64 	%rd1246, %rd7725, %rd7729;
	setp.lt.u64 	%p2622, %rd1246, %rd7725;
	selp.u64 	%rd7731, 1, 0, %p2622;
	add.s64 	%rd7732, %rd7728, %rd7730;
	add.s64 	%rd7733, %rd7732, %rd7731;
	ld.const.u64 	%rd7734, [BN254_P+16];
	mul.lo.s64 	%rd7735, %rd7734, %rd7719;
	mul.hi.u64 	%rd7736, %rd7719, %rd7734;
	add.s64 	%rd7737, %rd7735, %rd1240;
	setp.lt.u64 	%p2623, %rd7737, %rd7735;
	selp.u64 	%rd7738, 1, 0, %p2623;
	add.s64 	%rd1247, %rd7733, %rd7737;
	setp.lt.u64 	%p2624, %rd1247, %rd7733;
	selp.u64 	%rd7739, 1, 0, %p2624;
	add.s64 	%rd7740, %rd7736, %rd7738;
	add.s64 	%rd7741, %rd7740, %rd7739;
	ld.const.u64 	%rd7742, [BN254_P+24];
	mul.lo.s64 	%rd7743, %rd7742, %rd7719;
	mul.hi.u64 	%rd7744, %rd7719, %rd7742;
	add.s64 	%rd7745, %rd7743, %rd9976;
	setp.lt.u64 	%p2625, %rd7745, %rd7743;
	selp.u64 	%rd7746, 1, 0, %p2625;
	add.s64 	%rd1248, %rd7741, %rd7745;
	setp.lt.u64 	%p2626, %rd1248, %rd7741;
	selp.u64 	%rd7747, 1, 0, %p2626;
	add.s64 	%rd7748, %rd7744, %rd7746;
	add.s64 	%rd1249, %rd7748, %rd7747;
	setp.eq.s64 	%p2627, %rd1249, 0;
	@%p2627 bra 	$L__BB3_302;
	add.s64 	%rd1250, %rd9977, %rd1249;
	setp.ge.u64 	%p2628, %rd1250, %rd9977;
	mov.u64 	%rd9977, %rd1250;
	@%p2628 bra 	$L__BB3_302;
	add.s64 	%rd9978, %rd9978, 1;
	setp.eq.s64 	%p2629, %rd9978, 0;
	selp.u64 	%rd7749, 1, 0, %p2629;
	add.s64 	%rd9979, %rd9979, %rd7749;
$L__BB3_302:
	ld.const.u64 	%rd7750, [BN254_INV];
	mul.lo.s64 	%rd7751, %rd7750, %rd1246;
	ld.const.u64 	%rd7752, [BN254_P];
	mul.lo.s64 	%rd7753, %rd7751, %rd7752;
	mul.hi.u64 	%rd7754, %rd7751, %rd7752;
	not.b64 	%rd7755, %rd7753;
	setp.gt.u64 	%p2630, %rd1246, %rd7755;
	selp.u64 	%rd7756, 1, 0, %p2630;
	add.s64 	%rd7757, %rd7754, %rd7756;
	ld.const.u64 	%rd7758, [BN254_P+8];
	mul.lo.s64 	%rd7759, %rd7758, %rd7751;
	mul.hi.u64 	%rd7760, %rd7751, %rd7758;
	add.s64 	%rd7761, %rd7759, %rd1247;
	setp.lt.u64 	%p2631, %rd7761, %rd7759;
	selp.u64 	%rd7762, 1, 0, %p2631;
	add.s64 	%rd1256, %rd7757, %rd7761;
	setp.lt.u64 	%p2632, %rd1256, %rd7757;
	selp.u64 	%rd7763, 1, 0, %p2632;
	add.s64 	%rd7764, %rd7760, %rd7762;
	add.s64 	%rd7765, %rd7764, %rd7763;
	ld.const.u64 	%rd7766, [BN254_P+16];
	mul.lo.s64 	%rd7767, %rd7766, %rd7751;
	mul.hi.u64 	%rd7768, %rd7751, %rd7766;
	add.s64 	%rd7769, %rd7767, %rd1248;
	setp.lt.u64 	%p2633, %rd7769, %rd7767;
	selp.u64 	%rd7770, 1, 0, %p2633;
	add.s64 	%rd1257, %rd7765, %rd7769;
	setp.lt.u64 	%p2634, %rd1257, %rd7765;
	selp.u64 	%rd7771, 1, 0, %p2634;
	add.s64 	%rd7772, %rd7768, %rd7770;
	add.s64 	%rd7773, %rd7772, %rd7771;
	ld.const.u64 	%rd7774, [BN254_P+24];
	mul.lo.s64 	%rd7775, %rd7774, %rd7751;
	mul.hi.u64 	%rd7776, %rd7751, %rd7774;
	add.s64 	%rd7777, %rd7775, %rd9977;
	setp.lt.u64 	%p2635, %rd7777, %rd7775;
	selp.u64 	%rd7778, 1, 0, %p2635;
	add.s64 	%rd1258, %rd7773, %rd7777;
	setp.lt.u64 	%p2636, %rd1258, %rd7773;
	selp.u64 	%rd7779, 1, 0, %p2636;
	add.s64 	%rd7780, %rd7776, %rd7778;
	add.s64 	%rd1259, %rd7780, %rd7779;
	setp.eq.s64 	%p2637, %rd1259, 0;
	@%p2637 bra 	$L__BB3_304;
	add.s64 	%rd1260, %rd9978, %rd1259;
	setp.lt.u64 	%p2638, %rd1260, %rd9978;
	selp.u64 	%rd7781, 1, 0, %p2638;
	add.s64 	%rd9979, %rd9979, %rd7781;
	mov.u64 	%rd9978, %rd1260;
$L__BB3_304:
	ld.const.u64 	%rd7782, [BN254_INV];
	mul.lo.s64 	%rd7783, %rd7782, %rd1256;
	ld.const.u64 	%rd7784, [BN254_P];
	mul.lo.s64 	%rd7785, %rd7783, %rd7784;
	mul.hi.u64 	%rd7786, %rd7783, %rd7784;
	not.b64 	%rd7787, %rd7785;
	setp.gt.u64 	%p2640, %rd1256, %rd7787;
	selp.u64 	%rd7788, 1, 0, %p2640;
	add.s64 	%rd7789, %rd7786, %rd7788;
	ld.const.u64 	%rd7790, [BN254_P+8];
	mul.lo.s64 	%rd7791, %rd7790, %rd7783;
	mul.hi.u64 	%rd7792, %rd7783, %rd7790;
	add.s64 	%rd7793, %rd7791, %rd1257;
	setp.lt.u64 	%p2641, %rd7793, %rd7791;
	selp.u64 	%rd7794, 1, 0, %p2641;
	add.s64 	%rd1264, %rd7789, %rd7793;
	setp.lt.u64 	%p2642, %rd1264, %rd7789;
	selp.u64 	%rd7795, 1, 0, %p2642;
	add.s64 	%rd7796, %rd7792, %rd7794;
	add.s64 	%rd7797, %rd7796, %rd7795;
	ld.const.u64 	%rd7798, [BN254_P+16];
	mul.lo.s64 	%rd7799, %rd7798, %rd7783;
	mul.hi.u64 	%rd7800, %rd7783, %rd7798;
	add.s64 	%rd7801, %rd7799, %rd1258;
	setp.lt.u64 	%p2643, %rd7801, %rd7799;
	selp.u64 	%rd7802, 1, 0, %p2643;
	add.s64 	%rd1265, %rd7797, %rd7801;
	setp.lt.u64 	%p2644, %rd1265, %rd7797;
	selp.u64 	%rd7803, 1, 0, %p2644;
	add.s64 	%rd7804, %rd7800, %rd7802;
	add.s64 	%rd7805, %rd7804, %rd7803;
	ld.const.u64 	%rd7806, [BN254_P+24];
	mul.lo.s64 	%rd7807, %rd7806, %rd7783;
	mul.hi.u64 	%rd7808, %rd7783, %rd7806;
	add.s64 	%rd7809, %rd7807, %rd9978;
	setp.lt.u64 	%p2645, %rd7809, %rd7807;
	selp.u64 	%rd7810, 1, 0, %p2645;
	add.s64 	%rd1266, %rd7805, %rd7809;
	setp.lt.u64 	%p2646, %rd1266, %rd7805;
	selp.u64 	%rd7811, 1, 0, %p2646;
	add.s64 	%rd7812, %rd7808, %rd7810;
	add.s64 	%rd7813, %rd7812, %rd7811;
	add.s64 	%rd1267, %rd9979, %rd7813;
	setp.lt.u64 	%p2647, %rd1264, %rd7784;
	setp.lt.u64 	%p2648, %rd1265, %rd7790;
	setp.eq.s64 	%p2649, %rd1265, %rd7790;
	and.pred  	%p2650, %p2647, %p2649;
	or.pred  	%p2652, %p2648, %p2650;
	setp.lt.u64 	%p2653, %rd1266, %rd7798;
	setp.eq.s64 	%p2654, %rd1266, %rd7798;
	and.pred  	%p2655, %p2654, %p2652;
	or.pred  	%p109, %p2653, %p2655;
	setp.lt.u64 	%p2657, %rd1267, %rd7806;
	mov.pred 	%p3596, 0;
	@%p2657 bra 	$L__BB3_306;
	not.pred 	%p2658, %p109;
	setp.ne.s64 	%p2659, %rd1267, %rd7806;
	or.pred  	%p3596, %p2659, %p2658;
$L__BB3_306:
	ld.const.u64 	%rd7815, [BN254_P];
	selp.b64 	%rd7816, %rd7815, 0, %p3596;
	sub.s64 	%rd1272, %rd1264, %rd7816;
	setp.lt.u64 	%p2660, %rd1264, %rd7815;
	selp.u64 	%rd7817, 1, 0, %p2660;
	ld.const.u64 	%rd7818, [BN254_P+8];
	add.s64 	%rd7819, %rd7818, %rd7817;
	selp.b64 	%rd7820, %rd7819, 0, %p3596;
	sub.s64 	%rd1273, %rd1265, %rd7820;
	setp.lt.u64 	%p2661, %rd1265, %rd7818;
	setp.eq.s64 	%p2662, %rd1265, %rd7818;
	and.pred  	%p2663, %p2660, %p2662;
	or.pred  	%p2665, %p2661, %p2663;
	selp.u64 	%rd7821, 1, 0, %p2665;
	ld.const.u64 	%rd7822, [BN254_P+16];
	add.s64 	%rd7823, %rd7822, %rd7821;
	selp.b64 	%rd7824, %rd7823, 0, %p3596;
	sub.s64 	%rd1274, %rd1266, %rd7824;
	selp.u64 	%rd7825, 1, 0, %p109;
	ld.const.u64 	%rd7826, [BN254_P+24];
	add.s64 	%rd7827, %rd7826, %rd7825;
	selp.b64 	%rd7828, %rd7827, 0, %p3596;
	sub.s64 	%rd1275, %rd1267, %rd7828;
	mul.lo.s64 	%rd7829, %rd1272, %rd9972;
	mul.hi.u64 	%rd7830, %rd9972, %rd1272;
	mul.lo.s64 	%rd7831, %rd1273, %rd9972;
	mul.hi.u64 	%rd7832, %rd9972, %rd1273;
	add.s64 	%rd7833, %rd7831, %rd7830;
	setp.lt.u64 	%p2666, %rd7833, %rd7831;
	selp.u64 	%rd7834, 1, 0, %p2666;
	add.s64 	%rd7835, %rd7832, %rd7834;
	mul.lo.s64 	%rd7836, %rd1274, %rd9972;
	mul.hi.u64 	%rd7837, %rd9972, %rd1274;
	add.s64 	%rd7838, %rd7836, %rd7835;
	setp.lt.u64 	%p2667, %rd7838, %rd7836;
	selp.u64 	%rd7839, 1, 0, %p2667;
	add.s64 	%rd7840, %rd7837, %rd7839;
	mul.lo.s64 	%rd7841, %rd1275, %rd9972;
	mul.hi.u64 	%rd7842, %rd9972, %rd1275;
	add.s64 	%rd7843, %rd7841, %rd7840;
	setp.lt.u64 	%p2668, %rd7843, %rd7841;
	selp.u64 	%rd7844, 1, 0, %p2668;
	add.s64 	%rd7845, %rd7842, %rd7844;
	mul.lo.s64 	%rd7846, %rd1272, %rd9973;
	mul.hi.u64 	%rd7847, %rd9973, %rd1272;
	add.s64 	%rd7848, %rd7846, %rd7833;
	setp.lt.u64 	%p2669, %rd7848, %rd7846;
	selp.u64 	%rd7849, 1, 0, %p2669;
	add.s64 	%rd7850, %rd7847, %rd7849;
	mul.lo.s64 	%rd7851, %rd1273, %rd9973;
	mul.hi.u64 	%rd7852, %rd9973, %rd1273;
	add.s64 	%rd7853, %rd7851, %rd7838;
	setp.lt.u64 	%p2670, %rd7853, %rd7851;
	selp.u64 	%rd7854, 1, 0, %p2670;
	add.s64 	%rd7855, %rd7853, %rd7850;
	setp.lt.u64 	%p2671, %rd7855, %rd7853;
	selp.u64 	%rd7856, 1, 0, %p2671;
	add.s64 	%rd7857, %rd7852, %rd7854;
	add.s64 	%rd7858, %rd7857, %rd7856;
	mul.lo.s64 	%rd7859, %rd1274, %rd9973;
	mul.hi.u64 	%rd7860, %rd9973, %rd1274;
	add.s64 	%rd7861, %rd7859, %rd7843;
	setp.lt.u64 	%p2672, %rd7861, %rd7859;
	selp.u64 	%rd7862, 1, 0, %p2672;
	add.s64 	%rd7863, %rd7861, %rd7858;
	setp.lt.u64 	%p2673, %rd7863, %rd7861;
	selp.u64 	%rd7864, 1, 0, %p2673;
	add.s64 	%rd7865, %rd7860, %rd7862;
	add.s64 	%rd7866, %rd7865, %rd7864;
	mul.lo.s64 	%rd7867, %rd1275, %rd9973;
	mul.hi.u64 	%rd7868, %rd9973, %rd1275;
	add.s64 	%rd7869, %rd7867, %rd7845;
	setp.lt.u64 	%p2674, %rd7869, %rd7867;
	selp.u64 	%rd7870, 1, 0, %p2674;
	add.s64 	%rd7871, %rd7869, %rd7866;
	setp.lt.u64 	%p2675, %rd7871, %rd7869;
	selp.u64 	%rd7872, 1, 0, %p2675;
	add.s64 	%rd7873, %rd7868, %rd7870;
	add.s64 	%rd7874, %rd7873, %rd7872;
	mul.lo.s64 	%rd7875, %rd1272, %rd9974;
	mul.hi.u64 	%rd7876, %rd9974, %rd1272;
	add.s64 	%rd7877, %rd7875, %rd7855;
	setp.lt.u64 	%p2676, %rd7877, %rd7875;
	selp.u64 	%rd7878, 1, 0, %p2676;
	add.s64 	%rd7879, %rd7876, %rd7878;
	mul.lo.s64 	%rd7880, %rd1273, %rd9974;
	mul.hi.u64 	%rd7881, %rd9974, %rd1273;
	add.s64 	%rd7882, %rd7880, %rd7863;
	setp.lt.u64 	%p2677, %rd7882, %rd7880;
	selp.u64 	%rd7883, 1, 0, %p2677;
	add.s64 	%rd7884, %rd7882, %rd7879;
	setp.lt.u64 	%p2678, %rd7884, %rd7882;
	selp.u64 	%rd7885, 1, 0, %p2678;
	add.s64 	%rd7886, %rd7881, %rd7883;
	add.s64 	%rd7887, %rd7886, %rd7885;
	mul.lo.s64 	%rd7888, %rd1274, %rd9974;
	mul.hi.u64 	%rd7889, %rd9974, %rd1274;
	add.s64 	%rd7890, %rd7888, %rd7871;
	setp.lt.u64 	%p2679, %rd7890, %rd7888;
	selp.u64 	%rd7891, 1, 0, %p2679;
	add.s64 	%rd7892, %rd7890, %rd7887;
	setp.lt.u64 	%p2680, %rd7892, %rd7890;
	selp.u64 	%rd7893, 1, 0, %p2680;
	add.s64 	%rd7894, %rd7889, %rd7891;
	add.s64 	%rd7895, %rd7894, %rd7893;
	mul.lo.s64 	%rd7896, %rd1275, %rd9974;
	mul.hi.u64 	%rd7897, %rd9974, %rd1275;
	add.s64 	%rd7898, %rd7896, %rd7874;
	setp.lt.u64 	%p2681, %rd7898, %rd7896;
	selp.u64 	%rd7899, 1, 0, %p2681;
	add.s64 	%rd7900, %rd7898, %rd7895;
	setp.lt.u64 	%p2682, %rd7900, %rd7898;
	selp.u64 	%rd7901, 1, 0, %p2682;
	add.s64 	%rd7902, %rd7897, %rd7899;
	add.s64 	%rd7903, %rd7902, %rd7901;
	mul.lo.s64 	%rd7904, %rd1272, %rd9975;
	mul.hi.u64 	%rd7905, %rd9975, %rd1272;
	add.s64 	%rd7906, %rd7904, %rd7884;
	setp.lt.u64 	%p2683, %rd7906, %rd7904;
	selp.u64 	%rd7907, 1, 0, %p2683;
	add.s64 	%rd7908, %rd7905, %rd7907;
	mul.lo.s64 	%rd7909, %rd1273, %rd9975;
	mul.hi.u64 	%rd7910, %rd9975, %rd1273;
	add.s64 	%rd7911, %rd7909, %rd7892;
	setp.lt.u64 	%p2684, %rd7911, %rd7909;
	selp.u64 	%rd7912, 1, 0, %p2684;
	add.s64 	%rd9985, %rd7911, %rd7908;
	setp.lt.u64 	%p2685, %rd9985, %rd7911;
	selp.u64 	%rd7913, 1, 0, %p2685;
	add.s64 	%rd7914, %rd7910, %rd7912;
	add.s64 	%rd7915, %rd7914, %rd7913;
	mul.lo.s64 	%rd7916, %rd1274, %rd9975;
	mul.hi.u64 	%rd7917, %rd9975, %rd1274;
	add.s64 	%rd7918, %rd7916, %rd7900;
	setp.lt.u64 	%p2686, %rd7918, %rd7916;
	selp.u64 	%rd7919, 1, 0, %p2686;
	add.s64 	%rd9986, %rd7918, %rd7915;
	setp.lt.u64 	%p2687, %rd9986, %rd7918;
	selp.u64 	%rd7920, 1, 0, %p2687;
	add.s64 	%rd7921, %rd7917, %rd7919;
	add.s64 	%rd7922, %rd7921, %rd7920;
	mul.lo.s64 	%rd7923, %rd1275, %rd9975;
	mul.hi.u64 	%rd7924, %rd9975, %rd1275;
	add.s64 	%rd7925, %rd7923, %rd7903;
	setp.lt.u64 	%p2688, %rd7925, %rd7923;
	selp.u64 	%rd7926, 1, 0, %p2688;
	add.s64 	%rd9987, %rd7925, %rd7922;
	setp.lt.u64 	%p2689, %rd9987, %rd7925;
	selp.u64 	%rd7927, 1, 0, %p2689;
	add.s64 	%rd7928, %rd7924, %rd7926;
	add.s64 	%rd9988, %rd7928, %rd7927;
	ld.const.u64 	%rd7929, [BN254_INV];
	mul.lo.s64 	%rd7930, %rd7929, %rd7829;
	mul.lo.s64 	%rd7931, %rd7930, %rd7815;
	mul.hi.u64 	%rd7932, %rd7930, %rd7815;
	not.b64 	%rd7933, %rd7931;
	setp.gt.u64 	%p2690, %rd7829, %rd7933;
	selp.u64 	%rd7934, 1, 0, %p2690;
	add.s64 	%rd7935, %rd7932, %rd7934;
	mul.lo.s64 	%rd7936, %rd7818, %rd7930;
	mul.hi.u64 	%rd7937, %rd7930, %rd7818;
	add.s64 	%rd7938, %rd7936, %rd7848;
	setp.lt.u64 	%p2691, %rd7938, %rd7936;
	selp.u64 	%rd7939, 1, 0, %p2691;
	add.s64 	%rd1280, %rd7935, %rd7938;
	setp.lt.u64 	%p2692, %rd1280, %rd7935;
	selp.u64 	%rd7940, 1, 0, %p2692;
	add.s64 	%rd7941, %rd7937, %rd7939;
	add.s64 	%rd7942, %rd7941, %rd7940;
	mul.lo.s64 	%rd7943, %rd7822, %rd7930;
	mul.hi.u64 	%rd7944, %rd7930, %rd7822;
	add.s64 	%rd7945, %rd7943, %rd7877;
	setp.lt.u64 	%p2693, %rd7945, %rd7943;
	selp.u64 	%rd7946, 1, 0, %p2693;
	add.s64 	%rd1281, %rd7942, %rd7945;
	setp.lt.u64 	%p2694, %rd1281, %rd7942;
	selp.u64 	%rd7947, 1, 0, %p2694;
	add.s64 	%rd7948, %rd7944, %rd7946;
	add.s64 	%rd7949, %rd7948, %rd7947;
	mul.lo.s64 	%rd7950, %rd7826, %rd7930;
	mul.hi.u64 	%rd7951, %rd7930, %rd7826;
	add.s64 	%rd7952, %rd7950, %rd7906;
	setp.lt.u64 	%p2695, %rd7952, %rd7950;
	selp.u64 	%rd7953, 1, 0, %p2695;
	add.s64 	%rd1282, %rd7949, %rd7952;
	setp.lt.u64 	%p2696, %rd1282, %rd7949;
	selp.u64 	%rd7954, 1, 0, %p2696;
	add.s64 	%rd7955, %rd7951, %rd7953;
	add.s64 	%rd1283, %rd7955, %rd7954;
	setp.ne.s64 	%p2697, %rd1283, 0;
	@%p2697 bra 	$L__BB3_425;
$L__BB3_307:
	ld.const.u64 	%rd7958, [BN254_INV];
	mul.lo.s64 	%rd7959, %rd7958, %rd1280;
	ld.const.u64 	%rd7960, [BN254_P];
	mul.lo.s64 	%rd7961, %rd7959, %rd7960;
	mul.hi.u64 	%rd7962, %rd7959, %rd7960;
	not.b64 	%rd7963, %rd7961;
	setp.gt.u64 	%p2701, %rd1280, %rd7963;
	selp.u64 	%rd7964, 1, 0, %p2701;
	add.s64 	%rd7965, %rd7962, %rd7964;
	ld.const.u64 	%rd7966, [BN254_P+8];
	mul.lo.s64 	%rd7967, %rd7966, %rd7959;
	mul.hi.u64 	%rd7968, %rd7959, %rd7966;
	add.s64 	%rd7969, %rd7967, %rd1281;
	setp.lt.u64 	%p2702, %rd7969, %rd7967;
	selp.u64 	%rd7970, 1, 0, %p2702;
	add.s64 	%rd1288, %rd7965, %rd7969;
	setp.lt.u64 	%p2703, %rd1288, %rd7965;
	selp.u64 	%rd7971, 1, 0, %p2703;
	add.s64 	%rd7972, %rd7968, %rd7970;
	add.s64 	%rd7973, %rd7972, %rd7971;
	ld.const.u64 	%rd7974, [BN254_P+16];
	mul.lo.s64 	%rd7975, %rd7974, %rd7959;
	mul.hi.u64 	%rd7976, %rd7959, %rd7974;
	add.s64 	%rd7977, %rd7975, %rd1282;
	setp.lt.u64 	%p2704, %rd7977, %rd7975;
	selp.u64 	%rd7978, 1, 0, %p2704;
	add.s64 	%rd1289, %rd7973, %rd7977;
	setp.lt.u64 	%p2705, %rd1289, %rd7973;
	selp.u64 	%rd7979, 1, 0, %p2705;
	add.s64 	%rd7980, %rd7976, %rd7978;
	add.s64 	%rd7981, %rd7980, %rd7979;
	ld.const.u64 	%rd7982, [BN254_P+24];
	mul.lo.s64 	%rd7983, %rd7982, %rd7959;
	mul.hi.u64 	%rd7984, %rd7959, %rd7982;
	add.s64 	%rd7985, %rd7983, %rd9985;
	setp.lt.u64 	%p2706, %rd7985, %rd7983;
	selp.u64 	%rd7986, 1, 0, %p2706;
	add.s64 	%rd1290, %rd7981, %rd7985;
	setp.lt.u64 	%p2707, %rd1290, %rd7981;
	selp.u64 	%rd7987, 1, 0, %p2707;
	add.s64 	%rd7988, %rd7984, %rd7986;
	add.s64 	%rd1291, %rd7988, %rd7987;
	setp.eq.s64 	%p2708, %rd1291, 0;
	@%p2708 bra 	$L__BB3_310;
	add.s64 	%rd1292, %rd9986, %rd1291;
	setp.ge.u64 	%p2709, %rd1292, %rd9986;
	mov.u64 	%rd9986, %rd1292;
	@%p2709 bra 	$L__BB3_310;
	add.s64 	%rd9987, %rd9987, 1;
	setp.eq.s64 	%p2710, %rd9987, 0;
	selp.u64 	%rd7989, 1, 0, %p2710;
	add.s64 	%rd9988, %rd9988, %rd7989;
$L__BB3_310:
	ld.const.u64 	%rd7990, [BN254_INV];
	mul.lo.s64 	%rd7991, %rd7990, %rd1288;
	ld.const.u64 	%rd7992, [BN254_P];
	mul.lo.s64 	%rd7993, %rd7991, %rd7992;
	mul.hi.u64 	%rd7994, %rd7991, %rd7992;
	not.b64 	%rd7995, %rd7993;
	setp.gt.u64 	%p2711, %rd1288, %rd7995;
	selp.u64 	%rd7996, 1, 0, %p2711;
	add.s64 	%rd7997, %rd7994, %rd7996;
	ld.const.u64 	%rd7998, [BN254_P+8];
	mul.lo.s64 	%rd7999, %rd7998, %rd7991;
	mul.hi.u64 	%rd8000, %rd7991, %rd7998;
	add.s64 	%rd8001, %rd7999, %rd1289;
	setp.lt.u64 	%p2712, %rd8001, %rd7999;
	selp.u64 	%rd8002, 1, 0, %p2712;
	add.s64 	%rd1298, %rd7997, %rd8001;
	setp.lt.u64 	%p2713, %rd1298, %rd7997;
	selp.u64 	%rd8003, 1, 0, %p2713;
	add.s64 	%rd8004, %rd8000, %rd8002;
	add.s64 	%rd8005, %rd8004, %rd8003;
	ld.const.u64 	%rd8006, [BN254_P+16];
	mul.lo.s64 	%rd8007, %rd8006, %rd7991;
	mul.hi.u64 	%rd8008, %rd7991, %rd8006;
	add.s64 	%rd8009, %rd8007, %rd1290;
	setp.lt.u64 	%p2714, %rd8009, %rd8007;
	selp.u64 	%rd8010, 1, 0, %p2714;
	add.s64 	%rd1299, %rd8005, %rd8009;
	setp.lt.u64 	%p2715, %rd1299, %rd8005;
	selp.u64 	%rd8011, 1, 0, %p2715;
	add.s64 	%rd8012, %rd8008, %rd8010;
	add.s64 	%rd8013, %rd8012, %rd8011;
	ld.const.u64 	%rd8014, [BN254_P+24];
	mul.lo.s64 	%rd8015, %rd8014, %rd7991;
	mul.hi.u64 	%rd8016, %rd7991, %rd8014;
	add.s64 	%rd8017, %rd8015, %rd9986;
	setp.lt.u64 	%p2716, %rd8017, %rd8015;
	selp.u64 	%rd8018, 1, 0, %p2716;
	add.s64 	%rd1300, %rd8013, %rd8017;
	setp.lt.u64 	%p2717, %rd1300, %rd8013;
	selp.u64 	%rd8019, 1, 0, %p2717;
	add.s64 	%rd8020, %rd8016, %rd8018;
	add.s64 	%rd1301, %rd8020, %rd8019;
	setp.eq.s64 	%p2718, %rd1301, 0;
	@%p2718 bra 	$L__BB3_312;
	add.s64 	%rd1302, %rd9987, %rd1301;
	setp.lt.u64 	%p2719, %rd1302, %rd9987;
	selp.u64 	%rd8021, 1, 0, %p2719;
	add.s64 	%rd9988, %rd9988, %rd8021;
	mov.u64 	%rd9987, %rd1302;
$L__BB3_312:
	ld.const.u64 	%rd8022, [BN254_INV];
	mul.lo.s64 	%rd8023, %rd8022, %rd1298;
	ld.const.u64 	%rd8024, [BN254_P];
	mul.lo.s64 	%rd8025, %rd8023, %rd8024;
	mul.hi.u64 	%rd8026, %rd8023, %rd8024;
	not.b64 	%rd8027, %rd8025;
	setp.gt.u64 	%p2721, %rd1298, %rd8027;
	selp.u64 	%rd8028, 1, 0, %p2721;
	add.s64 	%rd8029, %rd8026, %rd8028;
	ld.const.u64 	%rd8030, [BN254_P+8];
	mul.lo.s64 	%rd8031, %rd8030, %rd8023;
	mul.hi.u64 	%rd8032, %rd8023, %rd8030;
	add.s64 	%rd8033, %rd8031, %rd1299;
	setp.lt.u64 	%p2722, %rd8033, %rd8031;
	selp.u64 	%rd8034, 1, 0, %p2722;
	add.s64 	%rd1306, %rd8029, %rd8033;
	setp.lt.u64 	%p2723, %rd1306, %rd8029;
	selp.u64 	%rd8035, 1, 0, %p2723;
	add.s64 	%rd8036, %rd8032, %rd8034;
	add.s64 	%rd8037, %rd8036, %rd8035;
	ld.const.u64 	%rd8038, [BN254_P+16];
	mul.lo.s64 	%rd8039, %rd8038, %rd8023;
	mul.hi.u64 	%rd8040, %rd8023, %rd8038;
	add.s64 	%rd8041, %rd8039, %rd1300;
	setp.lt.u64 	%p2724, %rd8041, %rd8039;
	selp.u64 	%rd8042, 1, 0, %p2724;
	add.s64 	%rd1307, %rd8037, %rd8041;
	setp.lt.u64 	%p2725, %rd1307, %rd8037;
	selp.u64 	%rd8043, 1, 0, %p2725;
	add.s64 	%rd8044, %rd8040, %rd8042;
	add.s64 	%rd8045, %rd8044, %rd8043;
	ld.const.u64 	%rd8046, [BN254_P+24];
	mul.lo.s64 	%rd8047, %rd8046, %rd8023;
	mul.hi.u64 	%rd8048, %rd8023, %rd8046;
	add.s64 	%rd8049, %rd8047, %rd9987;
	setp.lt.u64 	%p2726, %rd8049, %rd8047;
	selp.u64 	%rd8050, 1, 0, %p2726;
	add.s64 	%rd1308, %rd8045, %rd8049;
	setp.lt.u64 	%p2727, %rd1308, %rd8045;
	selp.u64 	%rd8051, 1, 0, %p2727;
	add.s64 	%rd8052, %rd8048, %rd8050;
	add.s64 	%rd8053, %rd8052, %rd8051;
	add.s64 	%rd1309, %rd9988, %rd8053;
	setp.lt.u64 	%p2728, %rd1306, %rd8024;
	setp.lt.u64 	%p2729, %rd1307, %rd8030;
	setp.eq.s64 	%p2730, %rd1307, %rd8030;
	and.pred  	%p2731, %p2728, %p2730;
	or.pred  	%p2733, %p2729, %p2731;
	setp.lt.u64 	%p2734, %rd1308, %rd8038;
	setp.eq.s64 	%p2735, %rd1308, %rd8038;
	and.pred  	%p2736, %p2735, %p2733;
	or.pred  	%p112, %p2734, %p2736;
	setp.lt.u64 	%p2738, %rd1309, %rd8046;
	mov.pred 	%p3597, 0;
	@%p2738 bra 	$L__BB3_314;
	not.pred 	%p2739, %p112;
	ld.const.u64 	%rd8054, [BN254_P+24];
	setp.ne.s64 	%p2740, %rd1309, %rd8054;
	or.pred  	%p3597, %p2740, %p2739;
$L__BB3_314:
	ld.const.u64 	%rd8055, [BN254_P];
	selp.b64 	%rd8056, %rd8055, 0, %p3597;
	sub.s64 	%rd1314, %rd1306, %rd8056;
	setp.lt.u64 	%p2741, %rd1306, %rd8055;
	selp.u64 	%rd8057, 1, 0, %p2741;
	ld.const.u64 	%rd8058, [BN254_P+8];
	add.s64 	%rd8059, %rd8058, %rd8057;
	selp.b64 	%rd8060, %rd8059, 0, %p3597;
	sub.s64 	%rd1315, %rd1307, %rd8060;
	setp.lt.u64 	%p2742, %rd1307, %rd8058;
	setp.eq.s64 	%p2743, %rd1307, %rd8058;
	and.pred  	%p2744, %p2741, %p2743;
	or.pred  	%p2746, %p2742, %p2744;
	selp.u64 	%rd8061, 1, 0, %p2746;
	ld.const.u64 	%rd8062, [BN254_P+16];
	add.s64 	%rd8063, %rd8062, %rd8061;
	selp.b64 	%rd8064, %rd8063, 0, %p3597;
	sub.s64 	%rd1316, %rd1308, %rd8064;
	selp.u64 	%rd8065, 1, 0, %p112;
	ld.const.u64 	%rd8066, [BN254_P+24];
	add.s64 	%rd8067, %rd8066, %rd8065;
	selp.b64 	%rd8068, %rd8067, 0, %p3597;
	sub.s64 	%rd1317, %rd1309, %rd8068;
	sub.s64 	%rd9994, %rd1217, %rd1135;
	setp.lt.u64 	%p2747, %rd1217, %rd1135;
	selp.s64 	%rd8069, -1, 0, %p2747;
	add.s64 	%rd8070, %rd1218, %rd8069;
	sub.s64 	%rd9995, %rd8070, %rd1136;
	setp.lt.u64 	%p2748, %rd1218, %rd1136;
	setp.eq.s64 	%p2749, %rd1218, %rd1136;
	and.pred  	%p2750, %p2747, %p2749;
	or.pred  	%p2751, %p2748, %p2750;
	selp.s64 	%rd8071, -1, 0, %p2751;
	sub.s64 	%rd8072, %rd1219, %rd1137;
	add.s64 	%rd9996, %rd8072, %rd8071;
	setp.lt.u64 	%p2752, %rd1219, %rd1137;
	setp.eq.s64 	%p2753, %rd1219, %rd1137;
	and.pred  	%p2754, %p2751, %p2753;
	or.pred  	%p2755, %p2752, %p2754;
	not.pred 	%p2756, %p2755;
	selp.s64 	%rd8073, -1, 0, %p2755;
	sub.s64 	%rd8074, %rd1220, %rd1138;
	add.s64 	%rd9997, %rd8074, %rd8073;
	setp.ge.u64 	%p2757, %rd1220, %rd1138;
	setp.ne.s64 	%p2758, %rd1220, %rd1138;
	or.pred  	%p2759, %p2758, %p2756;
	and.pred  	%p2760, %p2757, %p2759;
	@%p2760 bra 	$L__BB3_316;
	ld.const.u64 	%rd8075, [BN254_P];
	add.s64 	%rd9994, %rd8075, %rd9994;
	setp.lt.u64 	%p2761, %rd9994, %rd8075;
	selp.u64 	%rd8076, 1, 0, %p2761;
	ld.const.u64 	%rd8077, [BN254_P+8];
	add.s64 	%rd8078, %rd8077, %rd9995;
	add.s64 	%rd1323, %rd8078, %rd8076;
	setp.lt.u64 	%p2762, %rd1323, %rd9995;
	setp.eq.s64 	%p2763, %rd1323, %rd9995;
	and.pred  	%p2764, %p2761, %p2763;
	or.pred  	%p2766, %p2762, %p2764;
	selp.u64 	%rd8079, 1, 0, %p2766;
	ld.const.u64 	%rd8080, [BN254_P+16];
	add.s64 	%rd8081, %rd8080, %rd9996;
	add.s64 	%rd1324, %rd8081, %rd8079;
	setp.lt.u64 	%p2767, %rd1324, %rd9996;
	setp.eq.s64 	%p2768, %rd1324, %rd9996;
	and.pred  	%p2769, %p2766, %p2768;
	or.pred  	%p2771, %p2767, %p2769;
	selp.u64 	%rd8082, 1, 0, %p2771;
	ld.const.u64 	%rd8083, [BN254_P+24];
	add.s64 	%rd8084, %rd8083, %rd9997;
	add.s64 	%rd9997, %rd8084, %rd8082;
	mov.u64 	%rd9995, %rd1323;
	mov.u64 	%rd9996, %rd1324;
$L__BB3_316:
	shl.b64 	%rd1330, %rd9994, 1;
	setp.lt.s64 	%p2773, %rd9994, 0;
	mov.b64 	{%r115, %r116}, %rd9995;
	mov.b64 	{%r117, %r118}, %rd9994;
	shf.l.wrap.b32 	%r119, %r118, %r115, 1;
	shf.l.wrap.b32 	%r120, %r115, %r116, 1;
	mov.b64 	%rd1331, {%r119, %r120};
	setp.lt.u64 	%p2774, %rd1331, %rd9995;
	setp.eq.s64 	%p2775, %rd1331, %rd9995;
	and.pred  	%p2776, %p2773, %p2775;
	or.pred  	%p2777, %p2774, %p2776;
	selp.u64 	%rd8085, 1, 0, %p2777;
	shl.b64 	%rd8086, %rd9996, 1;
	or.b64  	%rd1332, %rd8086, %rd8085;
	setp.lt.u64 	%p2778, %rd1332, %rd9996;
	setp.eq.s64 	%p2779, %rd1332, %rd9996;
	and.pred  	%p2780, %p2777, %p2779;
	or.pred  	%p115, %p2778, %p2780;
	selp.u64 	%rd8087, 1, 0, %p115;
	shl.b64 	%rd8088, %rd9997, 1;
	or.b64  	%rd1333, %rd8088, %rd8087;
	setp.lt.u64 	%p2781, %rd1333, %rd9997;
	mov.pred 	%p3598, -1;
	@%p2781 bra 	$L__BB3_318;
	setp.eq.s64 	%p2782, %rd1333, %rd9997;
	and.pred  	%p3598, %p115, %p2782;
$L__BB3_318:
	ld.const.u64 	%rd8089, [BN254_P];
	setp.lt.u64 	%p2784, %rd1330, %rd8089;
	ld.const.u64 	%rd8090, [BN254_P+8];
	setp.lt.u64 	%p2785, %rd1331, %rd8090;
	setp.eq.s64 	%p2786, %rd1331, %rd8090;
	and.pred  	%p2787, %p2784, %p2786;
	or.pred  	%p2789, %p2785, %p2787;
	ld.const.u64 	%rd8091, [BN254_P+16];
	setp.lt.u64 	%p2790, %rd1332, %rd8091;
	setp.eq.s64 	%p2791, %rd1332, %rd8091;
	and.pred  	%p2792, %p2791, %p2789;
	or.pred  	%p118, %p2790, %p2792;
	ld.const.u64 	%rd8092, [BN254_P+24];
	setp.lt.u64 	%p2794, %rd1333, %rd8092;
	mov.pred 	%p3599, 0;
	@%p2794 bra 	$L__BB3_320;
	not.pred 	%p2795, %p118;
	ld.const.u64 	%rd8093, [BN254_P+24];
	setp.ne.s64 	%p2796, %rd1333, %rd8093;
	or.pred  	%p3599, %p2796, %p2795;
$L__BB3_320:
	or.pred  	%p2797, %p3598, %p3599;
	ld.const.u64 	%rd8094, [BN254_P];
	selp.b64 	%rd8095, %rd8094, 0, %p2797;
	sub.s64 	%rd1334, %rd1330, %rd8095;
	setp.lt.u64 	%p2798, %rd1330, %rd8094;
	selp.u64 	%rd8096, 1, 0, %p2798;
	ld.const.u64 	%rd8097, [BN254_P+8];
	add.s64 	%rd8098, %rd8097, %rd8096;
	selp.b64 	%rd8099, %rd8098, 0, %p2797;
	sub.s64 	%rd1335, %rd1331, %rd8099;
	setp.lt.u64 	%p2799, %rd1331, %rd8097;
	setp.eq.s64 	%p2800, %rd1331, %rd8097;
	and.pred  	%p2801, %p2798, %p2800;
	or.pred  	%p2803, %p2799, %p2801;
	selp.u64 	%rd8100, 1, 0, %p2803;
	ld.const.u64 	%rd8101, [BN254_P+16];
	add.s64 	%rd8102, %rd8101, %rd8100;
	selp.b64 	%rd8103, %rd8102, 0, %p2797;
	sub.s64 	%rd1336, %rd1332, %rd8103;
	selp.u64 	%rd8104, 1, 0, %p118;
	ld.const.u64 	%rd8105, [BN254_P+24];
	add.s64 	%rd8106, %rd8105, %rd8104;
	selp.b64 	%rd8107, %rd8106, 0, %p2797;
	sub.s64 	%rd1337, %rd1333, %rd8107;
	mul.lo.s64 	%rd8108, %rd1272, %rd1008;
	mul.hi.u64 	%rd8109, %rd1008, %rd1272;
	mul.lo.s64 	%rd8110, %rd1273, %rd1008;
	mul.hi.u64 	%rd8111, %rd1008, %rd1273;
	add.s64 	%rd8112, %rd8110, %rd8109;
	setp.lt.u64 	%p2804, %rd8112, %rd8110;
	selp.u64 	%rd8113, 1, 0, %p2804;
	add.s64 	%rd8114, %rd8111, %rd8113;
	mul.lo.s64 	%rd8115, %rd1274, %rd1008;
	mul.hi.u64 	%rd8116, %rd1008, %rd1274;
	add.s64 	%rd8117, %rd8115, %rd8114;
	setp.lt.u64 	%p2805, %rd8117, %rd8115;
	selp.u64 	%rd8118, 1, 0, %p2805;
	add.s64 	%rd8119, %rd8116, %rd8118;
	mul.lo.s64 	%rd8120, %rd1275, %rd1008;
	mul.hi.u64 	%rd8121, %rd1008, %rd1275;
	add.s64 	%rd8122, %rd8120, %rd8119;
	setp.lt.u64 	%p2806, %rd8122, %rd8120;
	selp.u64 	%rd8123, 1, 0, %p2806;
	add.s64 	%rd8124, %rd8121, %rd8123;
	mul.lo.s64 	%rd8125, %rd1272, %rd1009;
	mul.hi.u64 	%rd8126, %rd1009, %rd1272;
	add.s64 	%rd8127, %rd8125, %rd8112;
	setp.lt.u64 	%p2807, %rd8127, %rd8125;
	selp.u64 	%rd8128, 1, 0, %p2807;
	add.s64 	%rd8129, %rd8126, %rd8128;
	mul.lo.s64 	%rd8130, %rd1273, %rd1009;
	mul.hi.u64 	%rd8131, %rd1009, %rd1273;
	add.s64 	%rd8132, %rd8130, %rd8117;
	setp.lt.u64 	%p2808, %rd8132, %rd8130;
	selp.u64 	%rd8133, 1, 0, %p2808;
	add.s64 	%rd8134, %rd8132, %rd8129;
	setp.lt.u64 	%p2809, %rd8134, %rd8132;
	selp.u64 	%rd8135, 1, 0, %p2809;
	add.s64 	%rd8136, %rd8131, %rd8133;
	add.s64 	%rd8137, %rd8136, %rd8135;
	mul.lo.s64 	%rd8138, %rd1274, %rd1009;
	mul.hi.u64 	%rd8139, %rd1009, %rd1274;
	add.s64 	%rd8140, %rd8138, %rd8122;
	setp.lt.u64 	%p2810, %rd8140, %rd8138;
	selp.u64 	%rd8141, 1, 0, %p2810;
	add.s64 	%rd8142, %rd8140, %rd8137;
	setp.lt.u64 	%p2811, %rd8142, %rd8140;
	selp.u64 	%rd8143, 1, 0, %p2811;
	add.s64 	%rd8144, %rd8139, %rd8141;
	add.s64 	%rd8145, %rd8144, %rd8143;
	mul.lo.s64 	%rd8146, %rd1275, %rd1009;
	mul.hi.u64 	%rd8147, %rd1009, %rd1275;
	add.s64 	%rd8148, %rd8146, %rd8124;
	setp.lt.u64 	%p2812, %rd8148, %rd8146;
	selp.u64 	%rd8149, 1, 0, %p2812;
	add.s64 	%rd8150, %rd8148, %rd8145;
	setp.lt.u64 	%p2813, %rd8150, %rd8148;
	selp.u64 	%rd8151, 1, 0, %p2813;
	add.s64 	%rd8152, %rd8147, %rd8149;
	add.s64 	%rd8153, %rd8152, %rd8151;
	mul.lo.s64 	%rd8154, %rd1272, %rd1010;
	mul.hi.u64 	%rd8155, %rd1010, %rd1272;
	add.s64 	%rd8156, %rd8154, %rd8134;
	setp.lt.u64 	%p2814, %rd8156, %rd8154;
	selp.u64 	%rd8157, 1, 0, %p2814;
	add.s64 	%rd8158, %rd8155, %rd8157;
	mul.lo.s64 	%rd8159, %rd1273, %rd1010;
	mul.hi.u64 	%rd8160, %rd1010, %rd1273;
	add.s64 	%rd8161, %rd8159, %rd8142;
	setp.lt.u64 	%p2815, %rd8161, %rd8159;
	selp.u64 	%rd8162, 1, 0, %p2815;
	add.s64 	%rd8163, %rd8161, %rd8158;
	setp.lt.u64 	%p2816, %rd8163, %rd8161;
	selp.u64 	%rd8164, 1, 0, %p2816;
	add.s64 	%rd8165, %rd8160, %rd8162;
	add.s64 	%rd8166, %rd8165, %rd8164;
	mul.lo.s64 	%rd8167, %rd1274, %rd1010;
	mul.hi.u64 	%rd8168, %rd1010, %rd1274;
	add.s64 	%rd8169, %rd8167, %rd8150;
	setp.lt.u64 	%p2817, %rd8169, %rd8167;
	selp.u64 	%rd8170, 1, 0, %p2817;
	add.s64 	%rd8171, %rd8169, %rd8166;
	setp.lt.u64 	%p2818, %rd8171, %rd8169;
	selp.u64 	%rd8172, 1, 0, %p2818;
	add.s64 	%rd8173, %rd8168, %rd8170;
	add.s64 	%rd8174, %rd8173, %rd8172;
	mul.lo.s64 	%rd8175, %rd1275, %rd1010;
	mul.hi.u64 	%rd8176, %rd1010, %rd1275;
	add.s64 	%rd8177, %rd8175, %rd8153;
	setp.lt.u64 	%p2819, %rd8177, %rd8175;
	selp.u64 	%rd8178, 1, 0, %p2819;
	add.s64 	%rd8179, %rd8177, %rd8174;
	setp.lt.u64 	%p2820, %rd8179, %rd8177;
	selp.u64 	%rd8180, 1, 0, %p2820;
	add.s64 	%rd8181, %rd8176, %rd8178;
	add.s64 	%rd8182, %rd8181, %rd8180;
	mul.lo.s64 	%rd8183, %rd1272, %rd1011;
	mul.hi.u64 	%rd8184, %rd1011, %rd1272;
	add.s64 	%rd8185, %rd8183, %rd8163;
	setp.lt.u64 	%p2821, %rd8185, %rd8183;
	selp.u64 	%rd8186, 1, 0, %p2821;
	add.s64 	%rd8187, %rd8184, %rd8186;
	mul.lo.s64 	%rd8188, %rd1273, %rd1011;
	mul.hi.u64 	%rd8189, %rd1011, %rd1273;
	add.s64 	%rd8190, %rd8188, %rd8171;
	setp.lt.u64 	%p2822, %rd8190, %rd8188;
	selp.u64 	%rd8191, 1, 0, %p2822;
	add.s64 	%rd9998, %rd8190, %rd8187;
	setp.lt.u64 	%p2823, %rd9998, %rd8190;
	selp.u64 	%rd8192, 1, 0, %p2823;
	add.s64 	%rd8193, %rd8189, %rd8191;
	add.s64 	%rd8194, %rd8193, %rd8192;
	mul.lo.s64 	%rd8195, %rd1274, %rd1011;
	mul.hi.u64 	%rd8196, %rd1011, %rd1274;
	add.s64 	%rd8197, %rd8195, %rd8179;
	setp.lt.u64 	%p2824, %rd8197, %rd8195;
	selp.u64 	%rd8198, 1, 0, %p2824;
	add.s64 	%rd9999, %rd8197, %rd8194;
	setp.lt.u64 	%p2825, %rd9999, %rd8197;
	selp.u64 	%rd8199, 1, 0, %p2825;
	add.s64 	%rd8200, %rd8196, %rd8198;
	add.s64 	%rd8201, %rd8200, %rd8199;
	mul.lo.s64 	%rd8202, %rd1275, %rd1011;
	mul.hi.u64 	%rd8203, %rd1011, %rd1275;
	add.s64 	%rd8204, %rd8202, %rd8182;
	setp.lt.u64 	%p2826, %rd8204, %rd8202;
	selp.u64 	%rd8205, 1, 0, %p2826;
	add.s64 	%rd10000, %rd8204, %rd8201;
	setp.lt.u64 	%p2827, %rd10000, %rd8204;
	selp.u64 	%rd8206, 1, 0, %p2827;
	add.s64 	%rd8207, %rd8203, %rd8205;
	add.s64 	%rd10001, %rd8207, %rd8206;
	ld.const.u64 	%rd8208, [BN254_INV];
	mul.lo.s64 	%rd8209, %rd8208, %rd8108;
	mul.lo.s64 	%rd8210, %rd8209, %rd8094;
	mul.hi.u64 	%rd8211, %rd8209, %rd8094;
	not.b64 	%rd8212, %rd8210;
	setp.gt.u64 	%p2828, %rd8108, %rd8212;
	selp.u64 	%rd8213, 1, 0, %p2828;
	add.s64 	%rd8214, %rd8211, %rd8213;
	mul.lo.s64 	%rd8215, %rd8097, %rd8209;
	mul.hi.u64 	%rd8216, %rd8209, %rd8097;
	add.s64 	%rd8217, %rd8215, %rd8127;
	setp.lt.u64 	%p2829, %rd8217, %rd8215;
	selp.u64 	%rd8218, 1, 0, %p2829;
	add.s64 	%rd1342, %rd8214, %rd8217;
	setp.lt.u64 	%p2830, %rd1342, %rd8214;
	selp.u64 	%rd8219, 1, 0, %p2830;
	add.s64 	%rd8220, %rd8216, %rd8218;
	add.s64 	%rd8221, %rd8220, %rd8219;
	mul.lo.s64 	%rd8222, %rd8101, %rd8209;
	mul.hi.u64 	%rd8223, %rd8209, %rd8101;
	add.s64 	%rd8224, %rd8222, %rd8156;
	setp.lt.u64 	%p2831, %rd8224, %rd8222;
	selp.u64 	%rd8225, 1, 0, %p2831;
	add.s64 	%rd1343, %rd8221, %rd8224;
	setp.lt.u64 	%p2832, %rd1343, %rd8221;
	selp.u64 	%rd8226, 1, 0, %p2832;
	add.s64 	%rd8227, %rd8223, %rd8225;
	add.s64 	%rd8228, %rd8227, %rd8226;
	mul.lo.s64 	%rd8229, %rd8105, %rd8209;
	mul.hi.u64 	%rd8230, %rd8209, %rd8105;
	add.s64 	%rd8231, %rd8229, %rd8185;
	setp.lt.u64 	%p2833, %rd8231, %rd8229;
	selp.u64 	%rd8232, 1, 0, %p2833;
	add.s64 	%rd1344, %rd8228, %rd8231;
	setp.lt.u64 	%p2834, %rd1344, %rd8228;
	selp.u64 	%rd8233, 1, 0, %p2834;
	add.s64 	%rd8234, %rd8230, %rd8232;
	add.s64 	%rd1345, %rd8234, %rd8233;
	setp.ne.s64 	%p2835, %rd1345, 0;
	@%p2835 bra 	$L__BB3_428;
$L__BB3_321:
	ld.const.u64 	%rd8237, [BN254_INV];
	mul.lo.s64 	%rd8238, %rd8237, %rd1342;
	ld.const.u64 	%rd8239, [BN254_P];
	mul.lo.s64 	%rd8240, %rd8238, %rd8239;
	mul.hi.u64 	%rd8241, %rd8238, %rd8239;
	not.b64 	%rd8242, %rd8240;
	setp.gt.u64 	%p2839, %rd1342, %rd8242;
	selp.u64 	%rd8243, 1, 0, %p2839;
	add.s64 	%rd8244, %rd8241, %rd8243;
	ld.const.u64 	%rd8245, [BN254_P+8];
	mul.lo.s64 	%rd8246, %rd8245, %rd8238;
	mul.hi.u64 	%rd8247, %rd8238, %rd8245;
	add.s64 	%rd8248, %rd8246, %rd1343;
	setp.lt.u64 	%p2840, %rd8248, %rd8246;
	selp.u64 	%rd8249, 1, 0, %p2840;
	add.s64 	%rd1350, %rd8244, %rd8248;
	setp.lt.u64 	%p2841, %rd1350, %rd8244;
	selp.u64 	%rd8250, 1, 0, %p2841;
	add.s64 	%rd8251, %rd8247, %rd8249;
	add.s64 	%rd8252, %rd8251, %rd8250;
	ld.const.u64 	%rd8253, [BN254_P+16];
	mul.lo.s64 	%rd8254, %rd8253, %rd8238;
	mul.hi.u64 	%rd8255, %rd8238, %rd8253;
	add.s64 	%rd8256, %rd8254, %rd1344;
	setp.lt.u64 	%p2842, %rd8256, %rd8254;
	selp.u64 	%rd8257, 1, 0, %p2842;
	add.s64 	%rd1351, %rd8252, %rd8256;
	setp.lt.u64 	%p2843, %rd1351, %rd8252;
	selp.u64 	%rd8258, 1, 0, %p2843;
	add.s64 	%rd8259, %rd8255, %rd8257;
	add.s64 	%rd8260, %rd8259, %rd8258;
	ld.const.u64 	%rd8261, [BN254_P+24];
	mul.lo.s64 	%rd8262, %rd8261, %rd8238;
	mul.hi.u64 	%rd8263, %rd8238, %rd8261;
	add.s64 	%rd8264, %rd8262, %rd9998;
	setp.lt.u64 	%p2844, %rd8264, %rd8262;
	selp.u64 	%rd8265, 1, 0, %p2844;
	add.s64 	%rd1352, %rd8260, %rd8264;
	setp.lt.u64 	%p2845, %rd1352, %rd8260;
	selp.u64 	%rd8266, 1, 0, %p2845;
	add.s64 	%rd8267, %rd8263, %rd8265;
	add.s64 	%rd1353, %rd8267, %rd8266;
	setp.eq.s64 	%p2846, %rd1353, 0;
	@%p2846 bra 	$L__BB3_324;
	add.s64 	%rd1354, %rd9999, %rd1353;
	setp.ge.u64 	%p2847, %rd1354, %rd9999;
	mov.u64 	%rd9999, %rd1354;
	@%p2847 bra 	$L__BB3_324;
	add.s64 	%rd10000, %rd10000, 1;
	setp.eq.s64 	%p2848, %rd10000, 0;
	selp.u64 	%rd8268, 1, 0, %p2848;
	add.s64 	%rd10001, %rd10001, %rd8268;
$L__BB3_324:
	ld.const.u64 	%rd8269, [BN254_INV];
	mul.lo.s64 	%rd8270, %rd8269, %rd1350;
	ld.const.u64 	%rd8271, [BN254_P];
	mul.lo.s64 	%rd8272, %rd8270, %rd8271;
	mul.hi.u64 	%rd8273, %rd8270, %rd8271;
	not.b64 	%rd8274, %rd8272;
	setp.gt.u64 	%p2849, %rd1350, %rd8274;
	selp.u64 	%rd8275, 1, 0, %p2849;
	add.s64 	%rd8276, %rd8273, %rd8275;
	ld.const.u64 	%rd8277, [BN254_P+8];
	mul.lo.s64 	%rd8278, %rd8277, %rd8270;
	mul.hi.u64 	%rd8279, %rd8270, %rd8277;
	add.s64 	%rd8280, %rd8278, %rd1351;
	setp.lt.u64 	%p2850, %rd8280, %rd8278;
	selp.u64 	%rd8281, 1, 0, %p2850;
	add.s64 	%rd1360, %rd8276, %rd8280;
	setp.lt.u64 	%p2851, %rd1360, %rd8276;
	selp.u64 	%rd8282, 1, 0, %p2851;
	add.s64 	%rd8283, %rd8279, %rd8281;
	add.s64 	%rd8284, %rd8283, %rd8282;
	ld.const.u64 	%rd8285, [BN254_P+16];
	mul.lo.s64 	%rd8286, %rd8285, %rd8270;
	mul.hi.u64 	%rd8287, %rd8270, %rd8285;
	add.s64 	%rd8288, %rd8286, %rd1352;
	setp.lt.u64 	%p2852, %rd8288, %rd8286;
	selp.u64 	%rd8289, 1, 0, %p2852;
	add.s64 	%rd1361, %rd8284, %rd8288;
	setp.lt.u64 	%p2853, %rd1361, %rd8284;
	selp.u64 	%rd8290, 1, 0, %p2853;
	add.s64 	%rd8291, %rd8287, %rd8289;
	add.s64 	%rd8292, %rd8291, %rd8290;
	ld.const.u64 	%rd8293, [BN254_P+24];
	mul.lo.s64 	%rd8294, %rd8293, %rd8270;
	mul.hi.u64 	%rd8295, %rd8270, %rd8293;
	add.s64 	%rd8296, %rd8294, %rd9999;
	setp.lt.u64 	%p2854, %rd8296, %rd8294;
	selp.u64 	%rd8297, 1, 0, %p2854;
	add.s64 	%rd1362, %rd8292, %rd8296;
	setp.lt.u64 	%p2855, %rd1362, %rd8292;
	selp.u64 	%rd8298, 1, 0, %p2855;
	add.s64 	%rd8299, %rd8295, %rd8297;
	add.s64 	%rd1363, %rd8299, %rd8298;
	setp.eq.s64 	%p2856, %rd1363, 0;
	@%p2856 bra 	$L__BB3_326;
	add.s64 	%rd1364, %rd10000, %rd1363;
	setp.lt.u64 	%p2857, %rd1364, %rd10000;
	selp.u64 	%rd8300, 1, 0, %p2857;
	add.s64 	%rd10001, %rd10001, %rd8300;
	mov.u64 	%rd10000, %rd1364;
$L__BB3_326:
	ld.const.u64 	%rd8301, [BN254_INV];
	mul.lo.s64 	%rd8302, %rd8301, %rd1360;
	ld.const.u64 	%rd8303, [BN254_P];
	mul.lo.s64 	%rd8304, %rd8302, %rd8303;
	mul.hi.u64 	%rd8305, %rd8302, %rd8303;
	not.b64 	%rd8306, %rd8304;
	setp.gt.u64 	%p2859, %rd1360, %rd8306;
	selp.u64 	%rd8307, 1, 0, %p2859;
	add.s64 	%rd8308, %rd8305, %rd8307;
	ld.const.u64 	%rd8309, [BN254_P+8];
	mul.lo.s64 	%rd8310, %rd8309, %rd8302;
	mul.hi.u64 	%rd8311, %rd8302, %rd8309;
	add.s64 	%rd8312, %rd8310, %rd1361;
	setp.lt.u64 	%p2860, %rd8312, %rd8310;
	selp.u64 	%rd8313, 1, 0, %p2860;
	add.s64 	%rd1368, %rd8308, %rd8312;
	setp.lt.u64 	%p2861, %rd1368, %rd8308;
	selp.u64 	%rd8314, 1, 0, %p2861;
	add.s64 	%rd8315, %rd8311, %rd8313;
	add.s64 	%rd8316, %rd8315, %rd8314;
	ld.const.u64 	%rd8317, [BN254_P+16];
	mul.lo.s64 	%rd8318, %rd8317, %rd8302;
	mul.hi.u64 	%rd8319, %rd8302, %rd8317;
	add.s64 	%rd8320, %rd8318, %rd1362;
	setp.lt.u64 	%p2862, %rd8320, %rd8318;
	selp.u64 	%rd8321, 1, 0, %p2862;
	add.s64 	%rd1369, %rd8316, %rd8320;
	setp.lt.u64 	%p2863, %rd1369, %rd8316;
	selp.u64 	%rd8322, 1, 0, %p2863;
	add.s64 	%rd8323, %rd8319, %rd8321;
	add.s64 	%rd8324, %rd8323, %rd8322;
	ld.const.u64 	%rd8325, [BN254_P+24];
	mul.lo.s64 	%rd8326, %rd8325, %rd8302;
	mul.hi.u64 	%rd8327, %rd8302, %rd8325;
	add.s64 	%rd8328, %rd8326, %rd10000;
	setp.lt.u64 	%p2864, %rd8328, %rd8326;
	selp.u64 	%rd8329, 1, 0, %p2864;
	add.s64 	%rd1370, %rd8324, %rd8328;
	setp.lt.u64 	%p2865, %rd1370, %rd8324;
	selp.u64 	%rd8330, 1, 0, %p2865;
	add.s64 	%rd8331, %rd8327, %rd8329;
	add.s64 	%rd8332, %rd8331, %rd8330;
	add.s64 	%rd1371, %rd10001, %rd8332;
	setp.lt.u64 	%p2866, %rd1368, %rd8303;
	setp.lt.u64 	%p2867, %rd1369, %rd8309;
	setp.eq.s64 	%p2868, %rd1369, %rd8309;
	and.pred  	%p2869, %p2866, %p2868;
	or.pred  	%p2871, %p2867, %p2869;
	setp.lt.u64 	%p2872, %rd1370, %rd8317;
	setp.eq.s64 	%p2873, %rd1370, %rd8317;
	and.pred  	%p2874, %p2873, %p2871;
	or.pred  	%p121, %p2872, %p2874;
	setp.lt.u64 	%p2876, %rd1371, %rd8325;
	mov.pred 	%p3600, 0;
	@%p2876 bra 	$L__BB3_328;
	not.pred 	%p2877, %p121;
	setp.ne.s64 	%p2878, %rd1371, %rd8325;
	or.pred  	%p3600, %p2878, %p2877;
$L__BB3_328:
	ld.const.u64 	%rd8334, [BN254_P];
	selp.b64 	%rd8335, %rd8334, 0, %p3600;
	sub.s64 	%rd1376, %rd1368, %rd8335;
	setp.lt.u64 	%p2879, %rd1368, %rd8334;
	selp.u64 	%rd8336, 1, 0, %p2879;
	ld.const.u64 	%rd8337, [BN254_P+8];
	add.s64 	%rd8338, %rd8337, %rd8336;
	selp.b64 	%rd8339, %rd8338, 0, %p3600;
	sub.s64 	%rd1377, %rd1369, %rd8339;
	setp.lt.u64 	%p2880, %rd1369, %rd8337;
	setp.eq.s64 	%p2881, %rd1369, %rd8337;
	and.pred  	%p2882, %p2879, %p2881;
	or.pred  	%p2884, %p2880, %p2882;
	selp.u64 	%rd8340, 1, 0, %p2884;
	ld.const.u64 	%rd8341, [BN254_P+16];
	add.s64 	%rd8342, %rd8341, %rd8340;
	selp.b64 	%rd8343, %rd8342, 0, %p3600;
	sub.s64 	%rd1378, %rd1370, %rd8343;
	selp.u64 	%rd8344, 1, 0, %p121;
	ld.const.u64 	%rd8345, [BN254_P+24];
	add.s64 	%rd8346, %rd8345, %rd8344;
	selp.b64 	%rd8347, %rd8346, 0, %p3600;
	sub.s64 	%rd1379, %rd1371, %rd8347;
	mul.lo.s64 	%rd8348, %rd1334, %rd1334;
	mul.hi.u64 	%rd8349, %rd1334, %rd1334;
	mul.lo.s64 	%rd8350, %rd1335, %rd1334;
	mul.hi.u64 	%rd8351, %rd1334, %rd1335;
	add.s64 	%rd8352, %rd8350, %rd8349;
	setp.lt.u64 	%p2885, %rd8352, %rd8350;
	selp.u64 	%rd8353, 1, 0, %p2885;
	add.s64 	%rd8354, %rd8351, %rd8353;
	mul.lo.s64 	%rd8355, %rd1336, %rd1334;
	mul.hi.u64 	%rd8356, %rd1334, %rd1336;
	add.s64 	%rd8357, %rd8355, %rd8354;
	setp.lt.u64 	%p2886, %rd8357, %rd8355;
	selp.u64 	%rd8358, 1, 0, %p2886;
	add.s64 	%rd8359, %rd8356, %rd8358;
	mul.lo.s64 	%rd8360, %rd1337, %rd1334;
	mul.hi.u64 	%rd8361, %rd1334, %rd1337;
	add.s64 	%rd8362, %rd8360, %rd8359;
	setp.lt.u64 	%p2887, %rd8362, %rd8360;
	selp.u64 	%rd8363, 1, 0, %p2887;
	add.s64 	%rd8364, %rd8361, %rd8363;
	mul.hi.u64 	%rd8365, %rd1335, %rd1334;
	add.s64 	%rd8366, %rd8350, %rd8352;
	setp.lt.u64 	%p2888, %rd8366, %rd8350;
	selp.u64 	%rd8367, 1, 0, %p2888;
	add.s64 	%rd8368, %rd8365, %rd8367;
	mul.lo.s64 	%rd8369, %rd1335, %rd1335;
	mul.hi.u64 	%rd8370, %rd1335, %rd1335;
	add.s64 	%rd8371, %rd8369, %rd8357;
	setp.lt.u64 	%p2889, %rd8371, %rd8369;
	selp.u64 	%rd8372, 1, 0, %p2889;
	add.s64 	%rd8373, %rd8371, %rd8368;
	setp.lt.u64 	%p2890, %rd8373, %rd8371;
	selp.u64 	%rd8374, 1, 0, %p2890;
	add.s64 	%rd8375, %rd8370, %rd8372;
	add.s64 	%rd8376, %rd8375, %rd8374;
	mul.lo.s64 	%rd8377, %rd1336, %rd1335;
	mul.hi.u64 	%rd8378, %rd1335, %rd1336;
	add.s64 	%rd8379, %rd8377, %rd8362;
	setp.lt.u64 	%p2891, %rd8379, %rd8377;
	selp.u64 	%rd8380, 1, 0, %p2891;
	add.s64 	%rd8381, %rd8379, %rd8376;
	setp.lt.u64 	%p2892, %rd8381, %rd8379;
	selp.u64 	%rd8382, 1, 0, %p2892;
	add.s64 	%rd8383, %rd8378, %rd8380;
	add.s64 	%rd8384, %rd8383, %rd8382;
	mul.lo.s64 	%rd8385, %rd1337, %rd1335;
	mul.hi.u64 	%rd8386, %rd1335, %rd1337;
	add.s64 	%rd8387, %rd8385, %rd8364;
	setp.lt.u64 	%p2893, %rd8387, %rd8385;
	selp.u64 	%rd8388, 1, 0, %p2893;
	add.s64 	%rd8389, %rd8387, %rd8384;
	setp.lt.u64 	%p2894, %rd8389, %rd8387;
	selp.u64 	%rd8390, 1, 0, %p2894;
	add.s64 	%rd8391, %rd8386, %rd8388;
	add.s64 	%rd8392, %rd8391, %rd8390;
	mul.hi.u64 	%rd8393, %rd1336, %rd1334;
	add.s64 	%rd8394, %rd8355, %rd8373;
	setp.lt.u64 	%p2895, %rd8394, %rd8355;
	selp.u64 	%rd8395, 1, 0, %p2895;
	add.s64 	%rd8396, %rd8393, %rd8395;
	mul.hi.u64 	%rd8397, %rd1336, %rd1335;
	add.s64 	%rd8398, %rd8377, %rd8381;
	setp.lt.u64 	%p2896, %rd8398, %rd8377;
	selp.u64 	%rd8399, 1, 0, %p2896;
	add.s64 	%rd8400, %rd8398, %rd8396;
	setp.lt.u64 	%p2897, %rd8400, %rd8398;
	selp.u64 	%rd8401, 1, 0, %p2897;
	add.s64 	%rd8402, %rd8397, %rd8399;
	add.s64 	%rd8403, %rd8402, %rd8401;
	mul.lo.s64 	%rd8404, %rd1336, %rd1336;
	mul.hi.u64 	%rd8405, %rd1336, %rd1336;
	add.s64 	%rd8406, %rd8404, %rd8389;
	setp.lt.u64 	%p2898, %rd8406, %rd8404;
	selp.u64 	%rd8407, 1, 0, %p2898;
	add.s64 	%rd8408, %rd8406, %rd8403;
	setp.lt.u64 	%p2899, %rd8408, %rd8406;
	selp.u64 	%rd8409, 1, 0, %p2899;
	add.s64 	%rd8410, %rd8405, %rd8407;
	add.s64 	%rd8411, %rd8410, %rd8409;
	mul.lo.s64 	%rd8412, %rd1337, %rd1336;
	mul.hi.u64 	%rd8413, %rd1336, %rd1337;
	add.s64 	%rd8414, %rd8412, %rd8392;
	setp.lt.u64 	%p2900, %rd8414, %rd8412;
	selp.u64 	%rd8415, 1, 0, %p2900;
	add.s64 	%rd8416, %rd8414, %rd8411;
	setp.lt.u64 	%p2901, %rd8416, %rd8414;
	selp.u64 	%rd8417, 1, 0, %p2901;
	add.s64 	%rd8418, %rd8413, %rd8415;
	add.s64 	%rd8419, %rd8418, %rd8417;
	mul.hi.u64 	%rd8420, %rd1337, %rd1334;
	add.s64 	%rd8421, %rd8360, %rd8400;
	setp.lt.u64 	%p2902, %rd8421, %rd8360;
	selp.u64 	%rd8422, 1, 0, %p2902;
	add.s64 	%rd8423, %rd8420, %rd8422;
	mul.hi.u64 	%rd8424, %rd1337, %rd1335;
	add.s64 	%rd8425, %rd8385, %rd8408;
	setp.lt.u64 	%p2903, %rd8425, %rd8385;
	selp.u64 	%rd8426, 1, 0, %p2903;
	add.s64 	%rd10007, %rd8425, %rd8423;
	setp.lt.u64 	%p2904, %rd10007, %rd8425;
	selp.u64 	%rd8427, 1, 0, %p2904;
	add.s64 	%rd8428, %rd8424, %rd8426;
	add.s64 	%rd8429, %rd8428, %rd8427;
	mul.hi.u64 	%rd8430, %rd1337, %rd1336;
	add.s64 	%rd8431, %rd8412, %rd8416;
	setp.lt.u64 	%p2905, %rd8431, %rd8412;
	selp.u64 	%rd8432, 1, 0, %p2905;
	add.s64 	%rd10008, %rd8431, %rd8429;
	setp.lt.u64 	%p2906, %rd10008, %rd8431;
	selp.u64 	%rd8433, 1, 0, %p2906;
	add.s64 	%rd8434, %rd8430, %rd8432;
	add.s64 	%rd8435, %rd8434, %rd8433;
	mul.lo.s64 	%rd8436, %rd1337, %rd1337;
	mul.hi.u64 	%rd8437, %rd1337, %rd1337;
	add.s64 	%rd8438, %rd8436, %rd8419;
	setp.lt.u64 	%p2907, %rd8438, %rd8436;
	selp.u64 	%rd8439, 1, 0, %p2907;
	add.s64 	%rd10009, %rd8438, %rd8435;
	setp.lt.u64 	%p2908, %rd10009, %rd8438;
	selp.u64 	%rd8440, 1, 0, %p2908;
	add.s64 	%rd8441, %rd8437, %rd8439;
	add.s64 	%rd10010, %rd8441, %rd8440;
	ld.const.u64 	%rd8442, [BN254_INV];
	mul.lo.s64 	%rd8443, %rd8442, %rd8348;
	mul.lo.s64 	%rd8444, %rd8443, %rd8334;
	mul.hi.u64 	%rd8445, %rd8443, %rd8334;
	not.b64 	%rd8446, %rd8444;
	setp.gt.u64 	%p2909, %rd8348, %rd8446;
	selp.u64 	%rd8447, 1, 0, %p2909;
	add.s64 	%rd8448, %rd8445, %rd8447;
	mul.lo.s64 	%rd8449, %rd8337, %rd8443;
	mul.hi.u64 	%rd8450, %rd8443, %rd8337;
	add.s64 	%rd8451, %rd8449, %rd8366;
	setp.lt.u64 	%p2910, %rd8451, %rd8449;
	selp.u64 	%rd8452, 1, 0, %p2910;
	add.s64 	%rd1384, %rd8448, %rd8451;
	setp.lt.u64 	%p2911, %rd1384, %rd8448;
	selp.u64 	%rd8453, 1, 0, %p2911;
	add.s64 	%rd8454, %rd8450, %rd8452;
	add.s64 	%rd8455, %rd8454, %rd8453;
	mul.lo.s64 	%rd8456, %rd8341, %rd8443;
	mul.hi.u64 	%rd8457, %rd8443, %rd8341;
	add.s64 	%rd8458, %rd8456, %rd8394;
	setp.lt.u64 	%p2912, %rd8458, %rd8456;
	selp.u64 	%rd8459, 1, 0, %p2912;
	add.s64 	%rd1385, %rd8455, %rd8458;
	setp.lt.u64 	%p2913, %rd1385, %rd8455;
	selp.u64 	%rd8460, 1, 0, %p2913;
	add.s64 	%rd8461, %rd8457, %rd8459;
	add.s64 	%rd8462, %rd8461, %rd8460;
	mul.lo.s64 	%rd8463, %rd8345, %rd8443;
	mul.hi.u64 	%rd8464, %rd8443, %rd8345;
	add.s64 	%rd8465, %rd8463, %rd8421;
	setp.lt.u64 	%p2914, %rd8465, %rd8463;
	selp.u64 	%rd8466, 1, 0, %p2914;
	add.s64 	%rd1386, %rd8462, %rd8465;
	setp.lt.u64 	%p2915, %rd1386, %rd8462;
	selp.u64 	%rd8467, 1, 0, %p2915;
	add.s64 	%rd8468, %rd8464, %rd8466;
	add.s64 	%rd1387, %rd8468, %rd8467;
	setp.ne.s64 	%p2916, %rd1387, 0;
	@%p2916 bra 	$L__BB3_431;
$L__BB3_329:
	ld.const.u64 	%rd8471, [BN254_INV];
	mul.lo.s64 	%rd8472, %rd8471, %rd1384;
	ld.const.u64 	%rd8473, [BN254_P];
	mul.lo.s64 	%rd8474, %rd8472, %rd8473;
	mul.hi.u64 	%rd8475, %rd8472, %rd8473;
	not.b64 	%rd8476, %rd8474;
	setp.gt.u64 	%p2920, %rd1384, %rd8476;
	selp.u64 	%rd8477, 1, 0, %p2920;
	add.s64 	%rd8478, %rd8475, %rd8477;
	ld.const.u64 	%rd8479, [BN254_P+8];
	mul.lo.s64 	%rd8480, %rd8479, %rd8472;
	mul.hi.u64 	%rd8481, %rd8472, %rd8479;
	add.s64 	%rd8482, %rd8480, %rd1385;
	setp.lt.u64 	%p2921, %rd8482, %rd8480;
	selp.u64 	%rd8483, 1, 0, %p2921;
	add.s64 	%rd1392, %rd8478, %rd8482;
	setp.lt.u64 	%p2922, %rd1392, %rd8478;
	selp.u64 	%rd8484, 1, 0, %p2922;
	add.s64 	%rd8485, %rd8481, %rd8483;
	add.s64 	%rd8486, %rd8485, %rd8484;
	ld.const.u64 	%rd8487, [BN254_P+16];
	mul.lo.s64 	%rd8488, %rd8487, %rd8472;
	mul.hi.u64 	%rd8489, %rd8472, %rd8487;
	add.s64 	%rd8490, %rd8488, %rd1386;
	setp.lt.u64 	%p2923, %rd8490, %rd8488;
	selp.u64 	%rd8491, 1, 0, %p2923;
	add.s64 	%rd1393, %rd8486, %rd8490;
	setp.lt.u64 	%p2924, %rd1393, %rd8486;
	selp.u64 	%rd8492, 1, 0, %p2924;
	add.s64 	%rd8493, %rd8489, %rd8491;
	add.s64 	%rd8494, %rd8493, %rd8492;
	ld.const.u64 	%rd8495, [BN254_P+24];
	mul.lo.s64 	%rd8496, %rd8495, %rd8472;
	mul.hi.u64 	%rd8497, %rd8472, %rd8495;
	add.s64 	%rd8498, %rd8496, %rd10007;
	setp.lt.u64 	%p2925, %rd8498, %rd8496;
	selp.u64 	%rd8499, 1, 0, %p2925;
	add.s64 	%rd1394, %rd8494, %rd8498;
	setp.lt.u64 	%p2926, %rd1394, %rd8494;
	selp.u64 	%rd8500, 1, 0, %p2926;
	add.s64 	%rd8501, %rd8497, %rd8499;
	add.s64 	%rd1395, %rd8501, %rd8500;
	setp.eq.s64 	%p2927, %rd1395, 0;
	@%p2927 bra 	$L__BB3_332;
	add.s64 	%rd1396, %rd10008, %rd1395;
	setp.ge.u64 	%p2928, %rd1396, %rd10008;
	mov.u64 	%rd10008, %rd1396;
	@%p2928 bra 	$L__BB3_332;
	add.s64 	%rd10009, %rd10009, 1;
	setp.eq.s64 	%p2929, %rd10009, 0;
	selp.u64 	%rd8502, 1, 0, %p2929;
	add.s64 	%rd10010, %rd10010, %rd8502;
$L__BB3_332:
	ld.const.u64 	%rd8503, [BN254_INV];
	mul.lo.s64 	%rd8504, %rd8503, %rd1392;
	ld.const.u64 	%rd8505, [BN254_P];
	mul.lo.s64 	%rd8506, %rd8504, %rd8505;
	mul.hi.u64 	%rd8507, %rd8504, %rd8505;
	not.b64 	%rd8508, %rd8506;
	setp.gt.u64 	%p2930, %rd1392, %rd8508;
	selp.u64 	%rd8509, 1, 0, %p2930;
	add.s64 	%rd8510, %rd8507, %rd8509;
	ld.const.u64 	%rd8511, [BN254_P+8];
	mul.lo.s64 	%rd8512, %rd8511, %rd8504;
	mul.hi.u64 	%rd8513, %rd8504, %rd8511;
	add.s64 	%rd8514, %rd8512, %rd1393;
	setp.lt.u64 	%p2931, %rd8514, %rd8512;
	selp.u64 	%rd8515, 1, 0, %p2931;
	add.s64 	%rd1402, %rd8510, %rd8514;
	setp.lt.u64 	%p2932, %rd1402, %rd8510;
	selp.u64 	%rd8516, 1, 0, %p2932;
	add.s64 	%rd8517, %rd8513, %rd8515;
	add.s64 	%rd8518, %rd8517, %rd8516;
	ld.const.u64 	%rd8519, [BN254_P+16];
	mul.lo.s64 	%rd8520, %rd8519, %rd8504;
	mul.hi.u64 	%rd8521, %rd8504, %rd8519;
	add.s64 	%rd8522, %rd8520, %rd1394;
	setp.lt.u64 	%p2933, %rd8522, %rd8520;
	selp.u64 	%rd8523, 1, 0, %p2933;
	add.s64 	%rd1403, %rd8518, %rd8522;
	setp.lt.u64 	%p2934, %rd1403, %rd8518;
	selp.u64 	%rd8524, 1, 0, %p2934;
	add.s64 	%rd8525, %rd8521, %rd8523;
	add.s64 	%rd8526, %rd8525, %rd8524;
	ld.const.u64 	%rd8527, [BN254_P+24];
	mul.lo.s64 	%rd8528, %rd8527, %rd8504;
	mul.hi.u64 	%rd8529, %rd8504, %rd8527;
	add.s64 	%rd8530, %rd8528, %rd10008;
	setp.lt.u64 	%p2935, %rd8530, %rd8528;
	selp.u64 	%rd8531, 1, 0, %p2935;
	add.s64 	%rd1404, %rd8526, %rd8530;
	setp.lt.u64 	%p2936, %rd1404, %rd8526;
	selp.u64 	%rd8532, 1, 0, %p2936;
	add.s64 	%rd8533, %rd8529, %rd8531;
	add.s64 	%rd1405, %rd8533, %rd8532;
	setp.eq.s64 	%p2937, %rd1405, 0;
	@%p2937 bra 	$L__BB3_334;
	add.s64 	%rd1406, %rd10009, %rd1405;
	setp.lt.u64 	%p2938, %rd1406, %rd10009;
	selp.u64 	%rd8534, 1, 0, %p2938;
	add.s64 	%rd10010, %rd10010, %rd8534;
	mov.u64 	%rd10009, %rd1406;
$L__BB3_334:
	ld.const.u64 	%rd8535, [BN254_INV];
	mul.lo.s64 	%rd8536, %rd8535, %rd1402;
	ld.const.u64 	%rd8537, [BN254_P];
	mul.lo.s64 	%rd8538, %rd8536, %rd8537;
	mul.hi.u64 	%rd8539, %rd8536, %rd8537;
	not.b64 	%rd8540, %rd8538;
	setp.gt.u64 	%p2940, %rd1402, %rd8540;
	selp.u64 	%rd8541, 1, 0, %p2940;
	add.s64 	%rd8542, %rd8539, %rd8541;
	ld.const.u64 	%rd8543, [BN254_P+8];
	mul.lo.s64 	%rd8544, %rd8543, %rd8536;
	mul.hi.u64 	%rd8545, %rd8536, %rd8543;
	add.s64 	%rd8546, %rd8544, %rd1403;
	setp.lt.u64 	%p2941, %rd8546, %rd8544;
	selp.u64 	%rd8547, 1, 0, %p2941;
	add.s64 	%rd1410, %rd8542, %rd8546;
	setp.lt.u64 	%p2942, %rd1410, %rd8542;
	selp.u64 	%rd8548, 1, 0, %p2942;
	add.s64 	%rd8549, %rd8545, %rd8547;
	add.s64 	%rd8550, %rd8549, %rd8548;
	ld.const.u64 	%rd8551, [BN254_P+16];
	mul.lo.s64 	%rd8552, %rd8551, %rd8536;
	mul.hi.u64 	%rd8553, %rd8536, %rd8551;
	add.s64 	%rd8554, %rd8552, %rd1404;
	setp.lt.u64 	%p2943, %rd8554, %rd8552;
	selp.u64 	%rd8555, 1, 0, %p2943;
	add.s64 	%rd1411, %rd8550, %rd8554;
	setp.lt.u64 	%p2944, %rd1411, %rd8550;
	selp.u64 	%rd8556, 1, 0, %p2944;
	add.s64 	%rd8557, %rd8553, %rd8555;
	add.s64 	%rd8558, %rd8557, %rd8556;
	ld.const.u64 	%rd8559, [BN254_P+24];
	mul.lo.s64 	%rd8560, %rd8559, %rd8536;
	mul.hi.u64 	%rd8561, %rd8536, %rd8559;
	add.s64 	%rd8562, %rd8560, %rd10009;
	setp.lt.u64 	%p2945, %rd8562, %rd8560;
	selp.u64 	%rd8563, 1, 0, %p2945;
	add.s64 	%rd1412, %rd8558, %rd8562;
	setp.lt.u64 	%p2946, %rd1412, %rd8558;
	selp.u64 	%rd8564, 1, 0, %p2946;
	add.s64 	%rd8565, %rd8561, %rd8563;
	add.s64 	%rd8566, %rd8565, %rd8564;
	add.s64 	%rd1413, %rd10010, %rd8566;
	setp.lt.u64 	%p2947, %rd1410, %rd8537;
	setp.lt.u64 	%p2948, %rd1411, %rd8543;
	setp.eq.s64 	%p2949, %rd1411, %rd8543;
	and.pred  	%p2950, %p2947, %p2949;
	or.pred  	%p2952, %p2948, %p2950;
	setp.lt.u64 	%p2953, %rd1412, %rd8551;
	setp.eq.s64 	%p2954, %rd1412, %rd8551;
	and.pred  	%p2955, %p2954, %p2952;
	or.pred  	%p124, %p2953, %p2955;
	setp.lt.u64 	%p2957, %rd1413, %rd8559;
	mov.pred 	%p3601, 0;
	@%p2957 bra 	$L__BB3_336;
	not.pred 	%p2958, %p124;
	ld.const.u64 	%rd8567, [BN254_P+24];
	setp.ne.s64 	%p2959, %rd1413, %rd8567;
	or.pred  	%p3601, %p2959, %p2958;
$L__BB3_336:
	ld.const.u64 	%rd8568, [BN254_P];
	selp.b64 	%rd8569, %rd8568, 0, %p3601;
	sub.s64 	%rd8570, %rd1410, %rd8569;
	setp.lt.u64 	%p2960, %rd1410, %rd8568;
	selp.u64 	%rd8571, 1, 0, %p2960;
	ld.const.u64 	%rd8572, [BN254_P+8];
	add.s64 	%rd8573, %rd8572, %rd8571;
	selp.b64 	%rd8574, %rd8573, 0, %p3601;
	sub.s64 	%rd8575, %rd1411, %rd8574;
	setp.lt.u64 	%p2961, %rd1411, %rd8572;
	setp.eq.s64 	%p2962, %rd1411, %rd8572;
	and.pred  	%p2963, %p2960, %p2962;
	or.pred  	%p2965, %p2961, %p2963;
	selp.u64 	%rd8576, 1, 0, %p2965;
	ld.const.u64 	%rd8577, [BN254_P+16];
	add.s64 	%rd8578, %rd8577, %rd8576;
	selp.b64 	%rd8579, %rd8578, 0, %p3601;
	sub.s64 	%rd8580, %rd1412, %rd8579;
	selp.u64 	%rd8581, 1, 0, %p124;
	ld.const.u64 	%rd8582, [BN254_P+24];
	add.s64 	%rd8583, %rd8582, %rd8581;
	selp.b64 	%rd8584, %rd8583, 0, %p3601;
	sub.s64 	%rd8585, %rd1413, %rd8584;
	sub.s64 	%rd10016, %rd8570, %rd1314;
	setp.lt.u64 	%p2966, %rd8570, %rd1314;
	selp.s64 	%rd8586, -1, 0, %p2966;
	sub.s64 	%rd8587, %rd8575, %rd1315;
	add.s64 	%rd10017, %rd8587, %rd8586;
	setp.lt.u64 	%p2967, %rd8575, %rd1315;
	setp.eq.s64 	%p2968, %rd8575, %rd1315;
	and.pred  	%p2969, %p2966, %p2968;
	or.pred  	%p2971, %p2967, %p2969;
	selp.s64 	%rd8588, -1, 0, %p2971;
	sub.s64 	%rd8589, %rd8580, %rd1316;
	add.s64 	%rd10018, %rd8589, %rd8588;
	setp.lt.u64 	%p2972, %rd8580, %rd1316;
	setp.eq.s64 	%p2973, %rd8580, %rd1316;
	and.pred  	%p2974, %p2973, %p2971;
	or.pred  	%p2976, %p2972, %p2974;
	selp.s64 	%rd8590, -1, 0, %p2976;
	sub.s64 	%rd8591, %rd8585, %rd1317;
	add.s64 	%rd10019, %rd8591, %rd8590;
	setp.ge.u64 	%p2977, %rd8585, %rd1317;
	setp.eq.s64 	%p2978, %rd8585, %rd1317;
	and.pred  	%p2979, %p2978, %p2976;
	not.pred 	%p2981, %p2979;
	and.pred  	%p2982, %p2977, %p2981;
	@%p2982 bra 	$L__BB3_338;
	ld.const.u64 	%rd8592, [BN254_P];
	add.s64 	%rd10016, %rd8592, %rd10016;
	setp.lt.u64 	%p2983, %rd10016, %rd8592;
	selp.u64 	%rd8593, 1, 0, %p2983;
	ld.const.u64 	%rd8594, [BN254_P+8];
	add.s64 	%rd8595, %rd8594, %rd10017;
	add.s64 	%rd1423, %rd8595, %rd8593;
	setp.lt.u64 	%p2984, %rd1423, %rd10017;
	setp.eq.s64 	%p2985, %rd1423, %rd10017;
	and.pred  	%p2986, %p2983, %p2985;
	or.pred  	%p2988, %p2984, %p2986;
	selp.u64 	%rd8596, 1, 0, %p2988;
	ld.const.u64 	%rd8597, [BN254_P+16];
	add.s64 	%rd8598, %rd8597, %rd10018;
	add.s64 	%rd1424, %rd8598, %rd8596;
	setp.lt.u64 	%p2989, %rd1424, %rd10018;
	setp.eq.s64 	%p2990, %rd1424, %rd10018;
	and.pred  	%p2991, %p2988, %p2990;
	or.pred  	%p2993, %p2989, %p2991;
	selp.u64 	%rd8599, 1, 0, %p2993;
	ld.const.u64 	%rd8600, [BN254_P+24];
	add.s64 	%rd8601, %rd8600, %rd10019;
	add.s64 	%rd10019, %rd8601, %rd8599;
	mov.u64 	%rd10017, %rd1423;
	mov.u64 	%rd10018, %rd1424;
$L__BB3_338:
	setp.lt.s64 	%p2995, %rd1376, 0;
	mov.b64 	{%r121, %r122}, %rd1377;
	mov.b64 	{%r123, %r124}, %rd1376;
	shf.l.wrap.b32 	%r125, %r124, %r121, 1;
	shf.l.wrap.b32 	%r126, %r121, %r122, 1;
	mov.b64 	%rd8602, {%r125, %r126};
	setp.lt.u64 	%p2996, %rd8602, %rd1377;
	setp.eq.s64 	%p2997, %rd8602, %rd1377;
	and.pred  	%p2998, %p2995, %p2997;
	or.pred  	%p2999, %p2996, %p2998;
	selp.u64 	%rd8603, 1, 0, %p2999;
	shl.b64 	%rd8604, %rd1378, 1;
	or.b64  	%rd8605, %rd8604, %rd8603;
	setp.lt.u64 	%p3000, %rd8605, %rd1378;
	setp.eq.s64 	%p3001, %rd8605, %rd1378;
	and.pred  	%p3002, %p2999, %p3001;
	or.pred  	%p127, %p3000, %p3002;
	selp.u64 	%rd8606, 1, 0, %p127;
	shl.b64 	%rd8607, %rd1379, 1;
	or.b64  	%rd8608, %rd8607, %rd8606;
	setp.lt.u64 	%p3003, %rd8608, %rd1379;
	mov.pred 	%p3602, -1;
	@%p3003 bra 	$L__BB3_340;
	shl.b64 	%rd8609, %rd1379, 1;
	selp.u64 	%rd8610, 1, 0, %p127;
	or.b64  	%rd8611, %rd8609, %rd8610;
	setp.eq.s64 	%p3004, %rd8611, %rd1379;
	and.pred  	%p3602, %p127, %p3004;
$L__BB3_340:
	shl.b64 	%rd8612, %rd1376, 1;
	ld.const.u64 	%rd8613, [BN254_P];
	setp.lt.u64 	%p3006, %rd8612, %rd8613;
	mov.b64 	{%r127, %r128}, %rd1377;
	mov.b64 	{%r129, %r130}, %rd1376;
	shf.l.wrap.b32 	%r131, %r130, %r127, 1;
	shf.l.wrap.b32 	%r132, %r127, %r128, 1;
	mov.b64 	%rd8614, {%r131, %r132};
	ld.const.u64 	%rd8615, [BN254_P+8];
	setp.lt.u64 	%p3007, %rd8614, %rd8615;
	setp.eq.s64 	%p3008, %rd8614, %rd8615;
	and.pred  	%p3009, %p3006, %p3008;
	or.pred  	%p3011, %p3007, %p3009;
	shl.b64 	%rd8616, %rd1378, 1;
	setp.lt.u64 	%p3012, %rd8614, %rd1377;
	setp.eq.s64 	%p3014, %rd8614, %rd1377;
	and.pred  	%p3015, %p2995, %p3014;
	or.pred  	%p3016, %p3012, %p3015;
	selp.u64 	%rd8617, 1, 0, %p3016;
	or.b64  	%rd8618, %rd8616, %rd8617;
	ld.const.u64 	%rd8619, [BN254_P+16];
	setp.lt.u64 	%p3017, %rd8618, %rd8619;
	setp.eq.s64 	%p3018, %rd8618, %rd8619;
	and.pred  	%p3019, %p3018, %p3011;
	or.pred  	%p130, %p3017, %p3019;
	shl.b64 	%rd8620, %rd1379, 1;
	setp.lt.u64 	%p3021, %rd8618, %rd1378;
	setp.eq.s64 	%p3022, %rd8618, %rd1378;
	and.pred  	%p3023, %p3016, %p3022;
	or.pred  	%p3024, %p3021, %p3023;
	selp.u64 	%rd8621, 1, 0, %p3024;
	or.b64  	%rd8622, %rd8620, %rd8621;
	ld.const.u64 	%rd8623, [BN254_P+24];
	setp.lt.u64 	%p3025, %rd8622, %rd8623;
	mov.pred 	%p3603, 0;
	@%p3025 bra 	$L__BB3_342;
	not.pred 	%p3026, %p130;
	shl.b64 	%rd8624, %rd1379, 1;
	shl.b64 	%rd8625, %rd1378, 1;
	mov.b64 	{%r133, %r134}, %rd1377;
	mov.b64 	{%r135, %r136}, %rd1376;
	shf.l.wrap.b32 	%r137, %r136, %r133, 1;
	shf.l.wrap.b32 	%r138, %r133, %r134, 1;
	mov.b64 	%rd8626, {%r137, %r138};
	setp.lt.u64 	%p3027, %rd8626, %rd1377;
	setp.lt.s64 	%p3028, %rd1376, 0;
	setp.eq.s64 	%p3029, %rd8626, %rd1377;
	and.pred  	%p3030, %p3028, %p3029;
	or.pred  	%p3031, %p3027, %p3030;
	selp.u64 	%rd8627, 1, 0, %p3031;
	or.b64  	%rd8628, %rd8625, %rd8627;
	setp.lt.u64 	%p3032, %rd8628, %rd1378;
	setp.eq.s64 	%p3033, %rd8628, %rd1378;
	and.pred  	%p3034, %p3031, %p3033;
	or.pred  	%p3035, %p3032, %p3034;
	selp.u64 	%rd8629, 1, 0, %p3035;
	or.b64  	%rd8630, %rd8624, %rd8629;
	ld.const.u64 	%rd8631, [BN254_P+24];
	setp.ne.s64 	%p3036, %rd8630, %rd8631;
	or.pred  	%p3603, %p3036, %p3026;
$L__BB3_342:
	or.pred  	%p3037, %p3602, %p3603;
	ld.const.u64 	%rd8632, [BN254_P];
	selp.b64 	%rd8633, %rd8632, 0, %p3037;
	shl.b64 	%rd8634, %rd1376, 1;
	sub.s64 	%rd8635, %rd8634, %rd8633;
	setp.lt.u64 	%p3038, %rd8634, %rd8632;
	selp.u64 	%rd8636, 1, 0, %p3038;
	ld.const.u64 	%rd8637, [BN254_P+8];
	add.s64 	%rd8638, %rd8637, %rd8636;
	selp.b64 	%rd8639, %rd8638, 0, %p3037;
	mov.b64 	{%r139, %r140}, %rd1377;
	mov.b64 	{%r141, %r142}, %rd1376;
	shf.l.wrap.b32 	%r143, %r142, %r139, 1;
	shf.l.wrap.b32 	%r144, %r139, %r140, 1;
	mov.b64 	%rd8640, {%r143, %r144};
	sub.s64 	%rd8641, %rd8640, %rd8639;
	setp.lt.u64 	%p3039, %rd8640, %rd8637;
	setp.eq.s64 	%p3040, %rd8640, %rd8637;
	and.pred  	%p3041, %p3038, %p3040;
	or.pred  	%p3043, %p3039, %p3041;
	selp.u64 	%rd8642, 1, 0, %p3043;
	ld.const.u64 	%rd8643, [BN254_P+16];
	add.s64 	%rd8644, %rd8643, %rd8642;
	selp.b64 	%rd8645, %rd8644, 0, %p3037;
	shl.b64 	%rd8646, %rd1378, 1;
	setp.lt.u64 	%p3044, %rd8640, %rd1377;
	setp.lt.s64 	%p3045, %rd1376, 0;
	setp.eq.s64 	%p3046, %rd8640, %rd1377;
	and.pred  	%p3047, %p3045, %p3046;
	or.pred  	%p3048, %p3044, %p3047;
	selp.u64 	%rd8647, 1, 0, %p3048;
	or.b64  	%rd8648, %rd8646, %rd8647;
	sub.s64 	%rd8649, %rd8648, %rd8645;
	selp.u64 	%rd8650, 1, 0, %p130;
	ld.const.u64 	%rd8651, [BN254_P+24];
	add.s64 	%rd8652, %rd8651, %rd8650;
	selp.b64 	%rd8653, %rd8652, 0, %p3037;
	shl.b64 	%rd8654, %rd1379, 1;
	setp.lt.u64 	%p3049, %rd8648, %rd1378;
	setp.eq.s64 	%p3050, %rd8648, %rd1378;
	and.pred  	%p3051, %p3048, %p3050;
	or.pred  	%p3052, %p3049, %p3051;
	selp.u64 	%rd8655, 1, 0, %p3052;
	or.b64  	%rd8656, %rd8654, %rd8655;
	sub.s64 	%rd8657, %rd8656, %rd8653;
	sub.s64 	%rd10076, %rd10016, %rd8635;
	setp.lt.u64 	%p3053, %rd10016, %rd8635;
	selp.s64 	%rd8658, -1, 0, %p3053;
	sub.s64 	%rd8659, %rd10017, %rd8641;
	add.s64 	%rd10077, %rd8659, %rd8658;
	setp.lt.u64 	%p3054, %rd10017, %rd8641;
	setp.eq.s64 	%p3055, %rd10017, %rd8641;
	and.pred  	%p3056, %p3053, %p3055;
	or.pred  	%p3058, %p3054, %p3056;
	selp.s64 	%rd8660, -1, 0, %p3058;
	sub.s64 	%rd8661, %rd10018, %rd8649;
	add.s64 	%rd10078, %rd8661, %rd8660;
	setp.lt.u64 	%p3059, %rd10018, %rd8649;
	setp.eq.s64 	%p3060, %rd10018, %rd8649;
	and.pred  	%p3061, %p3060, %p3058;
	or.pred  	%p3063, %p3059, %p3061;
	selp.s64 	%rd8662, -1, 0, %p3063;
	sub.s64 	%rd8663, %rd10019, %rd8657;
	add.s64 	%rd10079, %rd8663, %rd8662;
	setp.ge.u64 	%p3064, %rd10019, %rd8657;
	setp.eq.s64 	%p3065, %rd10019, %rd8657;
	and.pred  	%p3066, %p3065, %p3063;
	not.pred 	%p3068, %p3066;
	and.pred  	%p3069, %p3064, %p3068;
	@%p3069 bra 	$L__BB3_344;
	ld.const.u64 	%rd8664, [BN254_P];
	add.s64 	%rd10076, %rd8664, %rd10076;
	setp.lt.u64 	%p3070, %rd10076, %rd8664;
	selp.u64 	%rd8665, 1, 0, %p3070;
	ld.const.u64 	%rd8666, [BN254_P+8];
	add.s64 	%rd8667, %rd8666, %rd10077;
	add.s64 	%rd1435, %rd8667, %rd8665;
	setp.lt.u64 	%p3071, %rd1435, %rd10077;
	setp.eq.s64 	%p3072, %rd1435, %rd10077;
	and.pred  	%p3073, %p3070, %p3072;
	or.pred  	%p3075, %p3071, %p3073;
	selp.u64 	%rd8668, 1, 0, %p3075;
	ld.const.u64 	%rd8669, [BN254_P+16];
	add.s64 	%rd8670, %rd8669, %rd10078;
	add.s64 	%rd1436, %rd8670, %rd8668;
	setp.lt.u64 	%p3076, %rd1436, %rd10078;
	setp.eq.s64 	%p3077, %rd1436, %rd10078;
	and.pred  	%p3078, %p3075, %p3077;
	or.pred  	%p3080, %p3076, %p3078;
	selp.u64 	%rd8671, 1, 0, %p3080;
	ld.const.u64 	%rd8672, [BN254_P+24];
	add.s64 	%rd8673, %rd8672, %rd10079;
	add.s64 	%rd10079, %rd8673, %rd8671;
	mov.u64 	%rd10077, %rd1435;
	mov.u64 	%rd10078, %rd1436;
$L__BB3_344:
	sub.s64 	%rd10024, %rd1376, %rd10076;
	setp.lt.u64 	%p3081, %rd1376, %rd10076;
	selp.s64 	%rd8674, -1, 0, %p3081;
	sub.s64 	%rd8675, %rd1377, %rd10077;
	add.s64 	%rd10025, %rd8675, %rd8674;
	setp.lt.u64 	%p3082, %rd1377, %rd10077;
	setp.eq.s64 	%p3083, %rd1377, %rd10077;
	and.pred  	%p3084, %p3081, %p3083;
	or.pred  	%p3085, %p3082, %p3084;
	selp.s64 	%rd8676, -1, 0, %p3085;
	sub.s64 	%rd8677, %rd1378, %rd10078;
	add.s64 	%rd10026, %rd8677, %rd8676;
	setp.lt.u64 	%p3086, %rd1378, %rd10078;
	setp.eq.s64 	%p3087, %rd1378, %rd10078;
	and.pred  	%p3088, %p3087, %p3085;
	or.pred  	%p3089, %p3086, %p3088;
	not.pred 	%p3090, %p3089;
	selp.s64 	%rd8678, -1, 0, %p3089;
	sub.s64 	%rd8679, %rd1379, %rd10079;
	add.s64 	%rd10027, %rd8679, %rd8678;
	setp.ge.u64 	%p3091, %rd1379, %rd10079;
	setp.ne.s64 	%p3092, %rd1379, %rd10079;
	or.pred  	%p3093, %p3092, %p3090;
	and.pred  	%p3094, %p3091, %p3093;
	@%p3094 bra 	$L__BB3_346;
	ld.const.u64 	%rd8680, [BN254_P];
	add.s64 	%rd10024, %rd8680, %rd10024;
	setp.lt.u64 	%p3095, %rd10024, %rd8680;
	selp.u64 	%rd8681, 1, 0, %p3095;
	ld.const.u64 	%rd8682, [BN254_P+8];
	add.s64 	%rd8683, %rd8682, %rd10025;
	add.s64 	%rd1447, %rd8683, %rd8681;
	setp.lt.u64 	%p3096, %rd1447, %rd10025;
	setp.eq.s64 	%p3097, %rd1447, %rd10025;
	and.pred  	%p3098, %p3095, %p3097;
	or.pred  	%p3100, %p3096, %p3098;
	selp.u64 	%rd8684, 1, 0, %p3100;
	ld.const.u64 	%rd8685, [BN254_P+16];
	add.s64 	%rd8686, %rd8685, %rd10026;
	add.s64 	%rd1448, %rd8686, %rd8684;
	setp.lt.u64 	%p3101, %rd1448, %rd10026;
	setp.eq.s64 	%p3102, %rd1448, %rd10026;
	and.pred  	%p3103, %p3100, %p3102;
	or.pred  	%p3105, %p3101, %p3103;
	selp.u64 	%rd8687, 1, 0, %p3105;
	ld.const.u64 	%rd8688, [BN254_P+24];
	add.s64 	%rd8689, %rd8688, %rd10027;
	add.s64 	%rd10027, %rd8689, %rd8687;
	mov.u64 	%rd10025, %rd1447;
	mov.u64 	%rd10026, %rd1448;
$L__BB3_346:
	mul.lo.s64 	%rd8690, %rd10024, %rd1334;
	mul.hi.u64 	%rd8691, %rd1334, %rd10024;
	mul.lo.s64 	%rd8692, %rd10025, %rd1334;
	mul.hi.u64 	%rd8693, %rd1334, %rd10025;
	add.s64 	%rd8694, %rd8692, %rd8691;
	setp.lt.u64 	%p3106, %rd8694, %rd8692;
	selp.u64 	%rd8695, 1, 0, %p3106;
	add.s64 	%rd8696, %rd8693, %rd8695;
	mul.lo.s64 	%rd8697, %rd10026, %rd1334;
	mul.hi.u64 	%rd8698, %rd1334, %rd10026;
	add.s64 	%rd8699, %rd8697, %rd8696;
	setp.lt.u64 	%p3107, %rd8699, %rd8697;
	selp.u64 	%rd8700, 1, 0, %p3107;
	add.s64 	%rd8701, %rd8698, %rd8700;
	mul.lo.s64 	%rd8702, %rd10027, %rd1334;
	mul.hi.u64 	%rd8703, %rd1334, %rd10027;
	add.s64 	%rd8704, %rd8702, %rd8701;
	setp.lt.u64 	%p3108, %rd8704, %rd8702;
	selp.u64 	%rd8705, 1, 0, %p3108;
	add.s64 	%rd8706, %rd8703, %rd8705;
	mul.lo.s64 	%rd8707, %rd10024, %rd1335;
	mul.hi.u64 	%rd8708, %rd1335, %rd10024;
	add.s64 	%rd8709, %rd8707, %rd8694;
	setp.lt.u64 	%p3109, %rd8709, %rd8707;
	selp.u64 	%rd8710, 1, 0, %p3109;
	add.s64 	%rd8711, %rd8708, %rd8710;
	mul.lo.s64 	%rd8712, %rd10025, %rd1335;
	mul.hi.u64 	%rd8713, %rd1335, %rd10025;
	add.s64 	%rd8714, %rd8712, %rd8699;
	setp.lt.u64 	%p3110, %rd8714, %rd8712;
	selp.u64 	%rd8715, 1, 0, %p3110;
	add.s64 	%rd8716, %rd8714, %rd8711;
	setp.lt.u64 	%p3111, %rd8716, %rd8714;
	selp.u64 	%rd8717, 1, 0, %p3111;
	add.s64 	%rd8718, %rd8713, %rd8715;
	add.s64 	%rd8719, %rd8718, %rd8717;
	mul.lo.s64 	%rd8720, %rd10026, %rd1335;
	mul.hi.u64 	%rd8721, %rd1335, %rd10026;
	add.s64 	%rd8722, %rd8720, %rd8704;
	setp.lt.u64 	%p3112, %rd8722, %rd8720;
	selp.u64 	%rd8723, 1, 0, %p3112;
	add.s64 	%rd8724, %rd8722, %rd8719;
	setp.lt.u64 	%p3113, %rd8724, %rd8722;
	selp.u64 	%rd8725, 1, 0, %p3113;
	add.s64 	%rd8726, %rd8721, %rd8723;
	add.s64 	%rd8727, %rd8726, %rd8725;
	mul.lo.s64 	%rd8728, %rd10027, %rd1335;
	mul.hi.u64 	%rd8729, %rd1335, %rd10027;
	add.s64 	%rd8730, %rd8728, %rd8706;
	setp.lt.u64 	%p3114, %rd8730, %rd8728;
	selp.u64 	%rd8731, 1, 0, %p3114;
	add.s64 	%rd8732, %rd8730, %rd8727;
	setp.lt.u64 	%p3115, %rd8732, %rd8730;
	selp.u64 	%rd8733, 1, 0, %p3115;
	add.s64 	%rd8734, %rd8729, %rd8731;
	add.s64 	%rd8735, %rd8734, %rd8733;
	mul.lo.s64 	%rd8736, %rd10024, %rd1336;
	mul.hi.u64 	%rd8737, %rd1336, %rd10024;
	add.s64 	%rd8738, %rd8736, %rd8716;
	setp.lt.u64 	%p3116, %rd8738, %rd8736;
	selp.u64 	%rd8739, 1, 0, %p3116;
	add.s64 	%rd8740, %rd8737, %rd8739;
	mul.lo.s64 	%rd8741, %rd10025, %rd1336;
	mul.hi.u64 	%rd8742, %rd1336, %rd10025;
	add.s64 	%rd8743, %rd8741, %rd8724;
	setp.lt.u64 	%p3117, %rd8743, %rd8741;
	selp.u64 	%rd8744, 1, 0, %p3117;
	add.s64 	%rd8745, %rd8743, %rd8740;
	setp.lt.u64 	%p3118, %rd8745, %rd8743;
	selp.u64 	%rd8746, 1, 0, %p3118;
	add.s64 	%rd8747, %rd8742, %rd8744;
	add.s64 	%rd8748, %rd8747, %rd8746;
	mul.lo.s64 	%rd8749, %rd10026, %rd1336;
	mul.hi.u64 	%rd8750, %rd1336, %rd10026;
	add.s64 	%rd8751, %rd8749, %rd8732;
	setp.lt.u64 	%p3119, %rd8751, %rd8749;
	selp.u64 	%rd8752, 1, 0, %p3119;
	add.s64 	%rd8753, %rd8751, %rd8748;
	setp.lt.u64 	%p3120, %rd8753, %rd8751;
	selp.u64 	%rd8754, 1, 0, %p3120;
	add.s64 	%rd8755, %rd8750, %rd8752;
	add.s64 	%rd8756, %rd8755, %rd8754;
	mul.lo.s64 	%rd8757, %rd10027, %rd1336;
	mul.hi.u64 	%rd8758, %rd1336, %rd10027;
	add.s64 	%rd8759, %rd8757, %rd8735;
	setp.lt.u64 	%p3121, %rd8759, %rd8757;
	selp.u64 	%rd8760, 1, 0, %p3121;
	add.s64 	%rd8761, %rd8759, %rd8756;
	setp.lt.u64 	%p3122, %rd8761, %rd8759;
	selp.u64 	%rd8762, 1, 0, %p3122;
	add.s64 	%rd8763, %rd8758, %rd8760;
	add.s64 	%rd8764, %rd8763, %rd8762;
	mul.lo.s64 	%rd8765, %rd10024, %rd1337;
	mul.hi.u64 	%rd8766, %rd1337, %rd10024;
	add.s64 	%rd8767, %rd8765, %rd8745;
	setp.lt.u64 	%p3123, %rd8767, %rd8765;
	selp.u64 	%rd8768, 1, 0, %p3123;
	add.s64 	%rd8769, %rd8766, %rd8768;
	mul.lo.s64 	%rd8770, %rd10025, %rd1337;
	mul.hi.u64 	%rd8771, %rd1337, %rd10025;
	add.s64 	%rd8772, %rd8770, %rd8753;
	setp.lt.u64 	%p3124, %rd8772, %rd8770;
	selp.u64 	%rd8773, 1, 0, %p3124;
	add.s64 	%rd10028, %rd8772, %rd8769;
	setp.lt.u64 	%p3125, %rd10028, %rd8772;
	selp.u64 	%rd8774, 1, 0, %p3125;
	add.s64 	%rd8775, %rd8771, %rd8773;
	add.s64 	%rd8776, %rd8775, %rd8774;
	mul.lo.s64 	%rd8777, %rd10026, %rd1337;
	mul.hi.u64 	%rd8778, %rd1337, %rd10026;
	add.s64 	%rd8779, %rd8777, %rd8761;
	setp.lt.u64 	%p3126, %rd8779, %rd8777;
	selp.u64 	%rd8780, 1, 0, %p3126;
	add.s64 	%rd10029, %rd8779, %rd8776;
	setp.lt.u64 	%p3127, %rd10029, %rd8779;
	selp.u64 	%rd8781, 1, 0, %p3127;
	add.s64 	%rd8782, %rd8778, %rd8780;
	add.s64 	%rd8783, %rd8782, %rd8781;
	mul.lo.s64 	%rd8784, %rd10027, %rd1337;
	mul.hi.u64 	%rd8785, %rd1337, %rd10027;
	add.s64 	%rd8786, %rd8784, %rd8764;
	setp.lt.u64 	%p3128, %rd8786, %rd8784;
	selp.u64 	%rd8787, 1, 0, %p3128;
	add.s64 	%rd10030, %rd8786, %rd8783;
	setp.lt.u64 	%p3129, %rd10030, %rd8786;
	selp.u64 	%rd8788, 1, 0, %p3129;
	add.s64 	%rd8789, %rd8785, %rd8787;
	add.s64 	%rd10031, %rd8789, %rd8788;
	ld.const.u64 	%rd8790, [BN254_INV];
	mul.lo.s64 	%rd8791, %rd8790, %rd8690;
	ld.const.u64 	%rd8792, [BN254_P];
	mul.lo.s64 	%rd8793, %rd8791, %rd8792;
	mul.hi.u64 	%rd8794, %rd8791, %rd8792;
	not.b64 	%rd8795, %rd8793;
	setp.gt.u64 	%p3130, %rd8690, %rd8795;
	selp.u64 	%rd8796, 1, 0, %p3130;
	add.s64 	%rd8797, %rd8794, %rd8796;
	ld.const.u64 	%rd8798, [BN254_P+8];
	mul.lo.s64 	%rd8799, %rd8798, %rd8791;
	mul.hi.u64 	%rd8800, %rd8791, %rd8798;
	add.s64 	%rd8801, %rd8799, %rd8709;
	setp.lt.u64 	%p3131, %rd8801, %rd8799;
	selp.u64 	%rd8802, 1, 0, %p3131;
	add.s64 	%rd1458, %rd8797, %rd8801;
	setp.lt.u64 	%p3132, %rd1458, %rd8797;
	selp.u64 	%rd8803, 1, 0, %p3132;
	add.s64 	%rd8804, %rd8800, %rd8802;
	add.s64 	%rd8805, %rd8804, %rd8803;
	ld.const.u64 	%rd8806, [BN254_P+16];
	mul.lo.s64 	%rd8807, %rd8806, %rd8791;
	mul.hi.u64 	%rd8808, %rd8791, %rd8806;
	add.s64 	%rd8809, %rd8807, %rd8738;
	setp.lt.u64 	%p3133, %rd8809, %rd8807;
	selp.u64 	%rd8810, 1, 0, %p3133;
	add.s64 	%rd1459, %rd8805, %rd8809;
	setp.lt.u64 	%p3134, %rd1459, %rd8805;
	selp.u64 	%rd8811, 1, 0, %p3134;
	add.s64 	%rd8812, %rd8808, %rd8810;
	add.s64 	%rd8813, %rd8812, %rd8811;
	ld.const.u64 	%rd8814, [BN254_P+24];
	mul.lo.s64 	%rd8815, %rd8814, %rd8791;
	mul.hi.u64 	%rd8816, %rd8791, %rd8814;
	add.s64 	%rd8817, %rd8815, %rd8767;
	setp.lt.u64 	%p3135, %rd8817, %rd8815;
	selp.u64 	%rd8818, 1, 0, %p3135;
	add.s64 	%rd1460, %rd8813, %rd8817;
	setp.lt.u64 	%p3136, %rd1460, %rd8813;
	selp.u64 	%rd8819, 1, 0, %p3136;
	add.s64 	%rd8820, %rd8816, %rd8818;
	add.s64 	%rd1461, %rd8820, %rd8819;
	setp.ne.s64 	%p3137, %rd1461, 0;
	@%p3137 bra 	$L__BB3_434;
$L__BB3_347:
	ld.const.u64 	%rd8823, [BN254_INV];
	mul.lo.s64 	%rd8824, %rd8823, %rd1458;
	ld.const.u64 	%rd8825, [BN254_P];
	mul.lo.s64 	%rd8826, %rd8824, %rd8825;
	mul.hi.u64 	%rd8827, %rd8824, %rd8825;
	not.b64 	%rd8828, %rd8826;
	setp.gt.u64 	%p3141, %rd1458, %rd8828;
	selp.u64 	%rd8829, 1, 0, %p3141;
	add.s64 	%rd8830, %rd8827, %rd8829;
	ld.const.u64 	%rd8831, [BN254_P+8];
	mul.lo.s64 	%rd8832, %rd8831, %rd8824;
	mul.hi.u64 	%rd8833, %rd8824, %rd8831;
	add.s64 	%rd8834, %rd8832, %rd1459;
	setp.lt.u64 	%p3142, %rd8834, %rd8832;
	selp.u64 	%rd8835, 1, 0, %p3142;
	add.s64 	%rd1466, %rd8830, %rd8834;
	setp.lt.u64 	%p3143, %rd1466, %rd8830;
	selp.u64 	%rd8836, 1, 0, %p3143;
	add.s64 	%rd8837, %rd8833, %rd8835;
	add.s64 	%rd8838, %rd8837, %rd8836;
	ld.const.u64 	%rd8839, [BN254_P+16];
	mul.lo.s64 	%rd8840, %rd8839, %rd8824;
	mul.hi.u64 	%rd8841, %rd8824, %rd8839;
	add.s64 	%rd8842, %rd8840, %rd1460;
	setp.lt.u64 	%p3144, %rd8842, %rd8840;
	selp.u64 	%rd8843, 1, 0, %p3144;
	add.s64 	%rd1467, %rd8838, %rd8842;
	setp.lt.u64 	%p3145, %rd1467, %rd8838;
	selp.u64 	%rd8844, 1, 0, %p3145;
	add.s64 	%rd8845, %rd8841, %rd8843;
	add.s64 	%rd8846, %rd8845, %rd8844;
	ld.const.u64 	%rd8847, [BN254_P+24];
	mul.lo.s64 	%rd8848, %rd8847, %rd8824;
	mul.hi.u64 	%rd8849, %rd8824, %rd8847;
	add.s64 	%rd8850, %rd8848, %rd10028;
	setp.lt.u64 	%p3146, %rd8850, %rd8848;
	selp.u64 	%rd8851, 1, 0, %p3146;
	add.s64 	%rd1468, %rd8846, %rd8850;
	setp.lt.u64 	%p3147, %rd1468, %rd8846;
	selp.u64 	%rd8852, 1, 0, %p3147;
	add.s64 	%rd8853, %rd8849, %rd8851;
	add.s64 	%rd1469, %rd8853, %rd8852;
	setp.eq.s64 	%p3148, %rd1469, 0;
	@%p3148 bra 	$L__BB3_350;
	add.s64 	%rd1470, %rd10029, %rd1469;
	setp.ge.u64 	%p3149, %rd1470, %rd10029;
	mov.u64 	%rd10029, %rd1470;
	@%p3149 bra 	$L__BB3_350;
	add.s64 	%rd10030, %rd10030, 1;
	setp.eq.s64 	%p3150, %rd10030, 0;
	selp.u64 	%rd8854, 1, 0, %p3150;
	add.s64 	%rd10031, %rd10031, %rd8854;
$L__BB3_350:
	ld.const.u64 	%rd8855, [BN254_INV];
	mul.lo.s64 	%rd8856, %rd8855, %rd1466;
	ld.const.u64 	%rd8857, [BN254_P];
	mul.lo.s64 	%rd8858, %rd8856, %rd8857;
	mul.hi.u64 	%rd8859, %rd8856, %rd8857;
	not.b64 	%rd8860, %rd8858;
	setp.gt.u64 	%p3151, %rd1466, %rd8860;
	selp.u64 	%rd8861, 1, 0, %p3151;
	add.s64 	%rd8862, %rd8859, %rd8861;
	ld.const.u64 	%rd8863, [BN254_P+8];
	mul.lo.s64 	%rd8864, %rd8863, %rd8856;
	mul.hi.u64 	%rd8865, %rd8856, %rd8863;
	add.s64 	%rd8866, %rd8864, %rd1467;
	setp.lt.u64 	%p3152, %rd8866, %rd8864;
	selp.u64 	%rd8867, 1, 0, %p3152;
	add.s64 	%rd1476, %rd8862, %rd8866;
	setp.lt.u64 	%p3153, %rd1476, %rd8862;
	selp.u64 	%rd8868, 1, 0, %p3153;
	add.s64 	%rd8869, %rd8865, %rd8867;
	add.s64 	%rd8870, %rd8869, %rd8868;
	ld.const.u64 	%rd8871, [BN254_P+16];
	mul.lo.s64 	%rd8872, %rd8871, %rd8856;
	mul.hi.u64 	%rd8873, %rd8856, %rd8871;
	add.s64 	%rd8874, %rd8872, %rd1468;
	setp.lt.u64 	%p3154, %rd8874, %rd8872;
	selp.u64 	%rd8875, 1, 0, %p3154;
	add.s64 	%rd1477, %rd8870, %rd8874;
	setp.lt.u64 	%p3155, %rd1477, %rd8870;
	selp.u64 	%rd8876, 1, 0, %p3155;
	add.s64 	%rd8877, %rd8873, %rd8875;
	add.s64 	%rd8878, %rd8877, %rd8876;
	ld.const.u64 	%rd8879, [BN254_P+24];
	mul.lo.s64 	%rd8880, %rd8879, %rd8856;
	mul.hi.u64 	%rd8881, %rd8856, %rd8879;
	add.s64 	%rd8882, %rd8880, %rd10029;
	setp.lt.u64 	%p3156, %rd8882, %rd8880;
	selp.u64 	%rd8883, 1, 0, %p3156;
	add.s64 	%rd1478, %rd8878, %rd8882;
	setp.lt.u64 	%p3157, %rd1478, %rd8878;
	selp.u64 	%rd8884, 1, 0, %p3157;
	add.s64 	%rd8885, %rd8881, %rd8883;
	add.s64 	%rd1479, %rd8885, %rd8884;
	setp.eq.s64 	%p3158, %rd1479, 0;
	@%p3158 bra 	$L__BB3_352;
	add.s64 	%rd1480, %rd10030, %rd1479;
	setp.lt.u64 	%p3159, %rd1480, %rd10030;
	selp.u64 	%rd8886, 1, 0, %p3159;
	add.s64 	%rd10031, %rd10031, %rd8886;
	mov.u64 	%rd10030, %rd1480;
$L__BB3_352:
	ld.const.u64 	%rd8887, [BN254_INV];
	mul.lo.s64 	%rd8888, %rd8887, %rd1476;
	ld.const.u64 	%rd8889, [BN254_P];
	mul.lo.s64 	%rd8890, %rd8888, %rd8889;
	mul.hi.u64 	%rd8891, %rd8888, %rd8889;
	not.b64 	%rd8892, %rd8890;
	setp.gt.u64 	%p3161, %rd1476, %rd8892;
	selp.u64 	%rd8893, 1, 0, %p3161;
	add.s64 	%rd8894, %rd8891, %rd8893;
	ld.const.u64 	%rd8895, [BN254_P+8];
	mul.lo.s64 	%rd8896, %rd8895, %rd8888;
	mul.hi.u64 	%rd8897, %rd8888, %rd8895;
	add.s64 	%rd8898, %rd8896, %rd1477;
	setp.lt.u64 	%p3162, %rd8898, %rd8896;
	selp.u64 	%rd8899, 1, 0, %p3162;
	add.s64 	%rd1484, %rd8894, %rd8898;
	setp.lt.u64 	%p3163, %rd1484, %rd8894;
	selp.u64 	%rd8900, 1, 0, %p3163;
	add.s64 	%rd8901, %rd8897, %rd8899;
	add.s64 	%rd8902, %rd8901, %rd8900;
	ld.const.u64 	%rd8903, [BN254_P+16];
	mul.lo.s64 	%rd8904, %rd8903, %rd8888;
	mul.hi.u64 	%rd8905, %rd8888, %rd8903;
	add.s64 	%rd8906, %rd8904, %rd1478;
	setp.lt.u64 	%p3164, %rd8906, %rd8904;
	selp.u64 	%rd8907, 1, 0, %p3164;
	add.s64 	%rd1485, %rd8902, %rd8906;
	setp.lt.u64 	%p3165, %rd1485, %rd8902;
	selp.u64 	%rd8908, 1, 0, %p3165;
	add.s64 	%rd8909, %rd8905, %rd8907;
	add.s64 	%rd8910, %rd8909, %rd8908;
	ld.const.u64 	%rd8911, [BN254_P+24];
	mul.lo.s64 	%rd8912, %rd8911, %rd8888;
	mul.hi.u64 	%rd8913, %rd8888, %rd8911;
	add.s64 	%rd8914, %rd8912, %rd10030;
	setp.lt.u64 	%p3166, %rd8914, %rd8912;
	selp.u64 	%rd8915, 1, 0, %p3166;
	add.s64 	%rd1486, %rd8910, %rd8914;
	setp.lt.u64 	%p3167, %rd1486, %rd8910;
	selp.u64 	%rd8916, 1, 0, %p3167;
	add.s64 	%rd8917, %rd8913, %rd8915;
	add.s64 	%rd8918, %rd8917, %rd8916;
	add.s64 	%rd1487, %rd10031, %rd8918;
	setp.lt.u64 	%p3168, %rd1484, %rd8889;
	setp.lt.u64 	%p3169, %rd1485, %rd8895;
	setp.eq.s64 	%p3170, %rd1485, %rd8895;
	and.pred  	%p3171, %p3168, %p3170;
	or.pred  	%p3173, %p3169, %p3171;
	setp.lt.u64 	%p3174, %rd1486, %rd8903;
	setp.eq.s64 	%p3175, %rd1486, %rd8903;
	and.pred  	%p3176, %p3175, %p3173;
	or.pred  	%p133, %p3174, %p3176;
	setp.lt.u64 	%p3178, %rd1487, %rd8911;
	mov.pred 	%p3604, 0;
	@%p3178 bra 	$L__BB3_354;
	not.pred 	%p3179, %p133;
	setp.ne.s64 	%p3180, %rd1487, %rd8911;
	or.pred  	%p3604, %p3180, %p3179;
$L__BB3_354:
	ld.const.u64 	%rd8920, [BN254_P];
	selp.b64 	%rd8921, %rd8920, 0, %p3604;
	sub.s64 	%rd1492, %rd1484, %rd8921;
	setp.lt.u64 	%p3181, %rd1484, %rd8920;
	selp.u64 	%rd8922, 1, 0, %p3181;
	ld.const.u64 	%rd8923, [BN254_P+8];
	add.s64 	%rd8924, %rd8923, %rd8922;
	selp.b64 	%rd8925, %rd8924, 0, %p3604;
	sub.s64 	%rd1493, %rd1485, %rd8925;
	setp.lt.u64 	%p3182, %rd1485, %rd8923;
	setp.eq.s64 	%p3183, %rd1485, %rd8923;
	and.pred  	%p3184, %p3181, %p3183;
	or.pred  	%p3186, %p3182, %p3184;
	selp.u64 	%rd8926, 1, 0, %p3186;
	ld.const.u64 	%rd8927, [BN254_P+16];
	add.s64 	%rd8928, %rd8927, %rd8926;
	selp.b64 	%rd8929, %rd8928, 0, %p3604;
	sub.s64 	%rd1494, %rd1486, %rd8929;
	selp.u64 	%rd8930, 1, 0, %p133;
	ld.const.u64 	%rd8931, [BN254_P+24];
	add.s64 	%rd8932, %rd8931, %rd8930;
	selp.b64 	%rd8933, %rd8932, 0, %p3604;
	sub.s64 	%rd1495, %rd1487, %rd8933;
	mul.lo.s64 	%rd8934, %rd1314, %rd1135;
	mul.hi.u64 	%rd8935, %rd1135, %rd1314;
	mul.lo.s64 	%rd8936, %rd1315, %rd1135;
	mul.hi.u64 	%rd8937, %rd1135, %rd1315;
	add.s64 	%rd8938, %rd8936, %rd8935;
	setp.lt.u64 	%p3187, %rd8938, %rd8936;
	selp.u64 	%rd8939, 1, 0, %p3187;
	add.s64 	%rd8940, %rd8937, %rd8939;
	mul.lo.s64 	%rd8941, %rd1316, %rd1135;
	mul.hi.u64 	%rd8942, %rd1135, %rd1316;
	add.s64 	%rd8943, %rd8941, %rd8940;
	setp.lt.u64 	%p3188, %rd8943, %rd8941;
	selp.u64 	%rd8944, 1, 0, %p3188;
	add.s64 	%rd8945, %rd8942, %rd8944;
	mul.lo.s64 	%rd8946, %rd1317, %rd1135;
	mul.hi.u64 	%rd8947, %rd1135, %rd1317;
	add.s64 	%rd8948, %rd8946, %rd8945;
	setp.lt.u64 	%p3189, %rd8948, %rd8946;
	selp.u64 	%rd8949, 1, 0, %p3189;
	add.s64 	%rd8950, %rd8947, %rd8949;
	mul.lo.s64 	%rd8951, %rd1314, %rd1136;
	mul.hi.u64 	%rd8952, %rd1136, %rd1314;
	add.s64 	%rd8953, %rd8951, %rd8938;
	setp.lt.u64 	%p3190, %rd8953, %rd8951;
	selp.u64 	%rd8954, 1, 0, %p3190;
	add.s64 	%rd8955, %rd8952, %rd8954;
	mul.lo.s64 	%rd8956, %rd1315, %rd1136;
	mul.hi.u64 	%rd8957, %rd1136, %rd1315;
	add.s64 	%rd8958, %rd8956, %rd8943;
	setp.lt.u64 	%p3191, %rd8958, %rd8956;
	selp.u64 	%rd8959, 1, 0, %p3191;
	add.s64 	%rd8960, %rd8958, %rd8955;
	setp.lt.u64 	%p3192, %rd8960, %rd8958;
	selp.u64 	%rd8961, 1, 0, %p3192;
	add.s64 	%rd8962, %rd8957, %rd8959;
	add.s64 	%rd8963, %rd8962, %rd8961;
	mul.lo.s64 	%rd8964, %rd1316, %rd1136;
	mul.hi.u64 	%rd8965, %rd1136, %rd1316;
	add.s64 	%rd8966, %rd8964, %rd8948;
	setp.lt.u64 	%p3193, %rd8966, %rd8964;
	selp.u64 	%rd8967, 1, 0, %p3193;
	add.s64 	%rd8968, %rd8966, %rd8963;
	setp.lt.u64 	%p3194, %rd8968, %rd8966;
	selp.u64 	%rd8969, 1, 0, %p3194;
	add.s64 	%rd8970, %rd8965, %rd8967;
	add.s64 	%rd8971, %rd8970, %rd8969;
	mul.lo.s64 	%rd8972, %rd1317, %rd1136;
	mul.hi.u64 	%rd8973, %rd1136, %rd1317;
	add.s64 	%rd8974, %rd8972, %rd8950;
	setp.lt.u64 	%p3195, %rd8974, %rd8972;
	selp.u64 	%rd8975, 1, 0, %p3195;
	add.s64 	%rd8976, %rd8974, %rd8971;
	setp.lt.u64 	%p3196, %rd8976, %rd8974;
	selp.u64 	%rd8977, 1, 0, %p3196;
	add.s64 	%rd8978, %rd8973, %rd8975;
	add.s64 	%rd8979, %rd8978, %rd8977;
	mul.lo.s64 	%rd8980, %rd1314, %rd1137;
	mul.hi.u64 	%rd8981, %rd1137, %rd1314;
	add.s64 	%rd8982, %rd8980, %rd8960;
	setp.lt.u64 	%p3197, %rd8982, %rd8980;
	selp.u64 	%rd8983, 1, 0, %p3197;
	add.s64 	%rd8984, %rd8981, %rd8983;
	mul.lo.s64 	%rd8985, %rd1315, %rd1137;
	mul.hi.u64 	%rd8986, %rd1137, %rd1315;
	add.s64 	%rd8987, %rd8985, %rd8968;
	setp.lt.u64 	%p3198, %rd8987, %rd8985;
	selp.u64 	%rd8988, 1, 0, %p3198;
	add.s64 	%rd8989, %rd8987, %rd8984;
	setp.lt.u64 	%p3199, %rd8989, %rd8987;
	selp.u64 	%rd8990, 1, 0, %p3199;
	add.s64 	%rd8991, %rd8986, %rd8988;
	add.s64 	%rd8992, %rd8991, %rd8990;
	mul.lo.s64 	%rd8993, %rd1316, %rd1137;
	mul.hi.u64 	%rd8994, %rd1137, %rd1316;
	add.s64 	%rd8995, %rd8993, %rd8976;
	setp.lt.u64 	%p3200, %rd8995, %rd8993;
	selp.u64 	%rd8996, 1, 0, %p3200;
	add.s64 	%rd8997, %rd8995, %rd8992;
	setp.lt.u64 	%p3201, %rd8997, %rd8995;
	selp.u64 	%rd8998, 1, 0, %p3201;
	add.s64 	%rd8999, %rd8994, %rd8996;
	add.s64 	%rd9000, %rd8999, %rd8998;
	mul.lo.s64 	%rd9001, %rd1317, %rd1137;
	mul.hi.u64 	%rd9002, %rd1137, %rd1317;
	add.s64 	%rd9003, %rd9001, %rd8979;
	setp.lt.u64 	%p3202, %rd9003, %rd9001;
	selp.u64 	%rd9004, 1, 0, %p3202;
	add.s64 	%rd9005, %rd9003, %rd9000;
	setp.lt.u64 	%p3203, %rd9005, %rd9003;
	selp.u64 	%rd9006, 1, 0, %p3203;
	add.s64 	%rd9007, %rd9002, %rd9004;
	add.s64 	%rd9008, %rd9007, %rd9006;
	mul.lo.s64 	%rd9009, %rd1314, %rd1138;
	mul.hi.u64 	%rd9010, %rd1138, %rd1314;
	add.s64 	%rd9011, %rd9009, %rd8989;
	setp.lt.u64 	%p3204, %rd9011, %rd9009;
	selp.u64 	%rd9012, 1, 0, %p3204;
	add.s64 	%rd9013, %rd9010, %rd9012;
	mul.lo.s64 	%rd9014, %rd1315, %rd1138;
	mul.hi.u64 	%rd9015, %rd1138, %rd1315;
	add.s64 	%rd9016, %rd9014, %rd8997;
	setp.lt.u64 	%p3205, %rd9016, %rd9014;
	selp.u64 	%rd9017, 1, 0, %p3205;
	add.s64 	%rd10037, %rd9016, %rd9013;
	setp.lt.u64 	%p3206, %rd10037, %rd9016;
	selp.u64 	%rd9018, 1, 0, %p3206;
	add.s64 	%rd9019, %rd9015, %rd9017;
	add.s64 	%rd9020, %rd9019, %rd9018;
	mul.lo.s64 	%rd9021, %rd1316, %rd1138;
	mul.hi.u64 	%rd9022, %rd1138, %rd1316;
	add.s64 	%rd9023, %rd9021, %rd9005;
	setp.lt.u64 	%p3207, %rd9023, %rd9021;
	selp.u64 	%rd9024, 1, 0, %p3207;
	add.s64 	%rd10038, %rd9023, %rd9020;
	setp.lt.u64 	%p3208, %rd10038, %rd9023;
	selp.u64 	%rd9025, 1, 0, %p3208;
	add.s64 	%rd9026, %rd9022, %rd9024;
	add.s64 	%rd9027, %rd9026, %rd9025;
	mul.lo.s64 	%rd9028, %rd1317, %rd1138;
	mul.hi.u64 	%rd9029, %rd1138, %rd1317;
	add.s64 	%rd9030, %rd9028, %rd9008;
	setp.lt.u64 	%p3209, %rd9030, %rd9028;
	selp.u64 	%rd9031, 1, 0, %p3209;
	add.s64 	%rd10039, %rd9030, %rd9027;
	setp.lt.u64 	%p3210, %rd10039, %rd9030;
	selp.u64 	%rd9032, 1, 0, %p3210;
	add.s64 	%rd9033, %rd9029, %rd9031;
	add.s64 	%rd10040, %rd9033, %rd9032;
	ld.const.u64 	%rd9034, [BN254_INV];
	mul.lo.s64 	%rd9035, %rd9034, %rd8934;
	mul.lo.s64 	%rd9036, %rd9035, %rd8920;
	mul.hi.u64 	%rd9037, %rd9035, %rd8920;
	not.b64 	%rd9038, %rd9036;
	setp.gt.u64 	%p3211, %rd8934, %rd9038;
	selp.u64 	%rd9039, 1, 0, %p3211;
	add.s64 	%rd9040, %rd9037, %rd9039;
	mul.lo.s64 	%rd9041, %rd8923, %rd9035;
	mul.hi.u64 	%rd9042, %rd9035, %rd8923;
	add.s64 	%rd9043, %rd9041, %rd8953;
	setp.lt.u64 	%p3212, %rd9043, %rd9041;
	selp.u64 	%rd9044, 1, 0, %p3212;
	add.s64 	%rd1500, %rd9040, %rd9043;
	setp.lt.u64 	%p3213, %rd1500, %rd9040;
	selp.u64 	%rd9045, 1, 0, %p3213;
	add.s64 	%rd9046, %rd9042, %rd9044;
	add.s64 	%rd9047, %rd9046, %rd9045;
	mul.lo.s64 	%rd9048, %rd8927, %rd9035;
	mul.hi.u64 	%rd9049, %rd9035, %rd8927;
	add.s64 	%rd9050, %rd9048, %rd8982;
	setp.lt.u64 	%p3214, %rd9050, %rd9048;
	selp.u64 	%rd9051, 1, 0, %p3214;
	add.s64 	%rd1501, %rd9047, %rd9050;
	setp.lt.u64 	%p3215, %rd1501, %rd9047;
	selp.u64 	%rd9052, 1, 0, %p3215;
	add.s64 	%rd9053, %rd9049, %rd9051;
	add.s64 	%rd9054, %rd9053, %rd9052;
	mul.lo.s64 	%rd9055, %rd8931, %rd9035;
	mul.hi.u64 	%rd9056, %rd9035, %rd8931;
	add.s64 	%rd9057, %rd9055, %rd9011;
	setp.lt.u64 	%p3216, %rd9057, %rd9055;
	selp.u64 	%rd9058, 1, 0, %p3216;
	add.s64 	%rd1502, %rd9054, %rd9057;
	setp.lt.u64 	%p3217, %rd1502, %rd9054;
	selp.u64 	%rd9059, 1, 0, %p3217;
	add.s64 	%rd9060, %rd9056, %rd9058;
	add.s64 	%rd1503, %rd9060, %rd9059;
	setp.ne.s64 	%p3218, %rd1503, 0;
	@%p3218 bra 	$L__BB3_437;
$L__BB3_355:
	ld.const.u64 	%rd9063, [BN254_INV];
	mul.lo.s64 	%rd9064, %rd9063, %rd1500;
	ld.const.u64 	%rd9065, [BN254_P];
	mul.lo.s64 	%rd9066, %rd9064, %rd9065;
	mul.hi.u64 	%rd9067, %rd9064, %rd9065;
	not.b64 	%rd9068, %rd9066;
	setp.gt.u64 	%p3222, %rd1500, %rd9068;
	selp.u64 	%rd9069, 1, 0, %p3222;
	add.s64 	%rd9070, %rd9067, %rd9069;
	ld.const.u64 	%rd9071, [BN254_P+8];
	mul.lo.s64 	%rd9072, %rd9071, %rd9064;
	mul.hi.u64 	%rd9073, %rd9064, %rd9071;
	add.s64 	%rd9074, %rd9072, %rd1501;
	setp.lt.u64 	%p3223, %rd9074, %rd9072;
	selp.u64 	%rd9075, 1, 0, %p3223;
	add.s64 	%rd1508, %rd9070, %rd9074;
	setp.lt.u64 	%p3224, %rd1508, %rd9070;
	selp.u64 	%rd9076, 1, 0, %p3224;
	add.s64 	%rd9077, %rd9073, %rd9075;
	add.s64 	%rd9078, %rd9077, %rd9076;
	ld.const.u64 	%rd9079, [BN254_P+16];
	mul.lo.s64 	%rd9080, %rd9079, %rd9064;
	mul.hi.u64 	%rd9081, %rd9064, %rd9079;
	add.s64 	%rd9082, %rd9080, %rd1502;
	setp.lt.u64 	%p3225, %rd9082, %rd9080;
	selp.u64 	%rd9083, 1, 0, %p3225;
	add.s64 	%rd1509, %rd9078, %rd9082;
	setp.lt.u64 	%p3226, %rd1509, %rd9078;
	selp.u64 	%rd9084, 1, 0, %p3226;
	add.s64 	%rd9085, %rd9081, %rd9083;
	add.s64 	%rd9086, %rd9085, %rd9084;
	ld.const.u64 	%rd9087, [BN254_P+24];
	mul.lo.s64 	%rd9088, %rd9087, %rd9064;
	mul.hi.u64 	%rd9089, %rd9064, %rd9087;
	add.s64 	%rd9090, %rd9088, %rd10037;
	setp.lt.u64 	%p3227, %rd9090, %rd9088;
	selp.u64 	%rd9091, 1, 0, %p3227;
	add.s64 	%rd1510, %rd9086, %rd9090;
	setp.lt.u64 	%p3228, %rd1510, %rd9086;
	selp.u64 	%rd9092, 1, 0, %p3228;
	add.s64 	%rd9093, %rd9089, %rd9091;
	add.s64 	%rd1511, %rd9093, %rd9092;
	setp.eq.s64 	%p3229, %rd1511, 0;
	@%p3229 bra 	$L__BB3_358;
	add.s64 	%rd1512, %rd10038, %rd1511;
	setp.ge.u64 	%p3230, %rd1512, %rd10038;
	mov.u64 	%rd10038, %rd1512;
	@%p3230 bra 	$L__BB3_358;
	add.s64 	%rd10039, %rd10039, 1;
	setp.eq.s64 	%p3231, %rd10039, 0;
	selp.u64 	%rd9094, 1, 0, %p3231;
	add.s64 	%rd10040, %rd10040, %rd9094;
$L__BB3_358:
	ld.const.u64 	%rd9095, [BN254_INV];
	mul.lo.s64 	%rd9096, %rd9095, %rd1508;
	ld.const.u64 	%rd9097, [BN254_P];
	mul.lo.s64 	%rd9098, %rd9096, %rd9097;
	mul.hi.u64 	%rd9099, %rd9096, %rd9097;
	not.b64 	%rd9100, %rd9098;
	setp.gt.u64 	%p3232, %rd1508, %rd9100;
	selp.u64 	%rd9101, 1, 0, %p3232;
	add.s64 	%rd9102, %rd9099, %rd9101;
	ld.const.u64 	%rd9103, [BN254_P+8];
	mul.lo.s64 	%rd9104, %rd9103, %rd9096;
	mul.hi.u64 	%rd9105, %rd9096, %rd9103;
	add.s64 	%rd9106, %rd9104, %rd1509;
	setp.lt.u64 	%p3233, %rd9106, %rd9104;
	selp.u64 	%rd9107, 1, 0, %p3233;
	add.s64 	%rd1518, %rd9102, %rd9106;
	setp.lt.u64 	%p3234, %rd1518, %rd9102;
	selp.u64 	%rd9108, 1, 0, %p3234;
	add.s64 	%rd9109, %rd9105, %rd9107;
	add.s64 	%rd9110, %rd9109, %rd9108;
	ld.const.u64 	%rd9111, [BN254_P+16];
	mul.lo.s64 	%rd9112, %rd9111, %rd9096;
	mul.hi.u64 	%rd9113, %rd9096, %rd9111;
	add.s64 	%rd9114, %rd9112, %rd1510;
	setp.lt.u64 	%p3235, %rd9114, %rd9112;
	selp.u64 	%rd9115, 1, 0, %p3235;
	add.s64 	%rd1519, %rd9110, %rd9114;
	setp.lt.u64 	%p3236, %rd1519, %rd9110;
	selp.u64 	%rd9116, 1, 0, %p3236;
	add.s64 	%rd9117, %rd9113, %rd9115;
	add.s64 	%rd9118, %rd9117, %rd9116;
	ld.const.u64 	%rd9119, [BN254_P+24];
	mul.lo.s64 	%rd9120, %rd9119, %rd9096;
	mul.hi.u64 	%rd9121, %rd9096, %rd9119;
	add.s64 	%rd9122, %rd9120, %rd10038;
	setp.lt.u64 	%p3237, %rd9122, %rd9120;
	selp.u64 	%rd9123, 1, 0, %p3237;
	add.s64 	%rd1520, %rd9118, %rd9122;
	setp.lt.u64 	%p3238, %rd1520, %rd9118;
	selp.u64 	%rd9124, 1, 0, %p3238;
	add.s64 	%rd9125, %rd9121, %rd9123;
	add.s64 	%rd1521, %rd9125, %rd9124;
	setp.eq.s64 	%p3239, %rd1521, 0;
	@%p3239 bra 	$L__BB3_360;
	add.s64 	%rd1522, %rd10039, %rd1521;
	setp.lt.u64 	%p3240, %rd1522, %rd10039;
	selp.u64 	%rd9126, 1, 0, %p3240;
	add.s64 	%rd10040, %rd10040, %rd9126;
	mov.u64 	%rd10039, %rd1522;
$L__BB3_360:
	ld.const.u64 	%rd9127, [BN254_INV];
	mul.lo.s64 	%rd9128, %rd9127, %rd1518;
	ld.const.u64 	%rd9129, [BN254_P];
	mul.lo.s64 	%rd9130, %rd9128, %rd9129;
	mul.hi.u64 	%rd9131, %rd9128, %rd9129;
	not.b64 	%rd9132, %rd9130;
	setp.gt.u64 	%p3242, %rd1518, %rd9132;
	selp.u64 	%rd9133, 1, 0, %p3242;
	add.s64 	%rd9134, %rd9131, %rd9133;
	ld.const.u64 	%rd9135, [BN254_P+8];
	mul.lo.s64 	%rd9136, %rd9135, %rd9128;
	mul.hi.u64 	%rd9137, %rd9128, %rd9135;
	add.s64 	%rd9138, %rd9136, %rd1519;
	setp.lt.u64 	%p3243, %rd9138, %rd9136;
	selp.u64 	%rd9139, 1, 0, %p3243;
	add.s64 	%rd1526, %rd9134, %rd9138;
	setp.lt.u64 	%p3244, %rd1526, %rd9134;
	selp.u64 	%rd9140, 1, 0, %p3244;
	add.s64 	%rd9141, %rd9137, %rd9139;
	add.s64 	%rd9142, %rd9141, %rd9140;
	ld.const.u64 	%rd9143, [BN254_P+16];
	mul.lo.s64 	%rd9144, %rd9143, %rd9128;
	mul.hi.u64 	%rd9145, %rd9128, %rd9143;
	add.s64 	%rd9146, %rd9144, %rd1520;
	setp.lt.u64 	%p3245, %rd9146, %rd9144;
	selp.u64 	%rd9147, 1, 0, %p3245;
	add.s64 	%rd1527, %rd9142, %rd9146;
	setp.lt.u64 	%p3246, %rd1527, %rd9142;
	selp.u64 	%rd9148, 1, 0, %p3246;
	add.s64 	%rd9149, %rd9145, %rd9147;
	add.s64 	%rd9150, %rd9149, %rd9148;
	ld.const.u64 	%rd1528, [BN254_P+24];
	mul.lo.s64 	%rd9151, %rd1528, %rd9128;
	mul.hi.u64 	%rd9152, %rd9128, %rd1528;
	add.s64 	%rd9153, %rd9151, %rd10039;
	setp.lt.u64 	%p3247, %rd9153, %rd9151;
	selp.u64 	%rd9154, 1, 0, %p3247;
	add.s64 	%rd1529, %rd9150, %rd9153;
	setp.lt.u64 	%p3248, %rd1529, %rd9150;
	selp.u64 	%rd9155, 1, 0, %p3248;
	add.s64 	%rd9156, %rd9152, %rd9154;
	add.s64 	%rd9157, %rd9156, %rd9155;
	add.s64 	%rd1530, %rd10040, %rd9157;
	setp.lt.u64 	%p3249, %rd1526, %rd9129;
	setp.lt.u64 	%p3250, %rd1527, %rd9135;
	setp.eq.s64 	%p3251, %rd1527, %rd9135;
	and.pred  	%p3252, %p3249, %p3251;
	or.pred  	%p3254, %p3250, %p3252;
	setp.lt.u64 	%p3255, %rd1529, %rd9143;
	setp.eq.s64 	%p3256, %rd1529, %rd9143;
	and.pred  	%p3257, %p3256, %p3254;
	or.pred  	%p136, %p3255, %p3257;
	setp.lt.u64 	%p3259, %rd1530, %rd1528;
	mov.pred 	%p3605, 0;
	@%p3259 bra 	$L__BB3_362;
	not.pred 	%p3260, %p136;
	setp.ne.s64 	%p3261, %rd1530, %rd1528;
	or.pred  	%p3605, %p3261, %p3260;
$L__BB3_362:
	selp.b64 	%rd9159, %rd9129, 0, %p3605;
	sub.s64 	%rd9160, %rd1526, %rd9159;
	selp.u64 	%rd9161, 1, 0, %p3249;
	add.s64 	%rd9163, %rd9135, %rd9161;
	selp.b64 	%rd9164, %rd9163, 0, %p3605;
	sub.s64 	%rd9165, %rd1527, %rd9164;
	setp.eq.s64 	%p3265, %rd1527, %rd9135;
	and.pred  	%p3266, %p3249, %p3265;
	or.pred  	%p3268, %p3250, %p3266;
	selp.u64 	%rd9166, 1, 0, %p3268;
	ld.const.u64 	%rd9167, [BN254_P+16];
	add.s64 	%rd9168, %rd9167, %rd9166;
	selp.b64 	%rd9169, %rd9168, 0, %p3605;
	sub.s64 	%rd9170, %rd1529, %rd9169;
	selp.u64 	%rd9171, 1, 0, %p136;
	add.s64 	%rd9172, %rd1528, %rd9171;
	selp.b64 	%rd9173, %rd9172, 0, %p3605;
	sub.s64 	%rd1535, %rd1530, %rd9173;
	shl.b64 	%rd1536, %rd9160, 1;
	setp.lt.s64 	%p3269, %rd9160, 0;
	mov.b64 	{%r145, %r146}, %rd9160;
	mov.b64 	{%r147, %r148}, %rd9165;
	shf.l.wrap.b32 	%r149, %r146, %r147, 1;
	shf.l.wrap.b32 	%r150, %r147, %r148, 1;
	mov.b64 	%rd1537, {%r149, %r150};
	setp.lt.u64 	%p3270, %rd1537, %rd9165;
	setp.eq.s64 	%p3271, %rd1537, %rd9165;
	and.pred  	%p3272, %p3269, %p3271;
	or.pred  	%p3273, %p3270, %p3272;
	selp.u64 	%rd9174, 1, 0, %p3273;
	shl.b64 	%rd9175, %rd9170, 1;
	or.b64  	%rd1538, %rd9175, %rd9174;
	setp.lt.u64 	%p3274, %rd1538, %rd9170;
	setp.eq.s64 	%p3275, %rd1538, %rd9170;
	and.pred  	%p3276, %p3273, %p3275;
	or.pred  	%p139, %p3274, %p3276;
	selp.u64 	%rd9176, 1, 0, %p139;
	shl.b64 	%rd9177, %rd1535, 1;
	or.b64  	%rd1539, %rd9177, %rd9176;
	setp.lt.u64 	%p3277, %rd1539, %rd1535;
	mov.pred 	%p3606, -1;
	@%p3277 bra 	$L__BB3_364;
	setp.eq.s64 	%p3278, %rd1539, %rd1535;
	and.pred  	%p3606, %p139, %p3278;
$L__BB3_364:
	ld.const.u64 	%rd9178, [BN254_P];
	setp.lt.u64 	%p3280, %rd1536, %rd9178;
	ld.const.u64 	%rd9179, [BN254_P+8];
	setp.lt.u64 	%p3281, %rd1537, %rd9179;
	setp.eq.s64 	%p3282, %rd1537, %rd9179;
	and.pred  	%p3283, %p3280, %p3282;
	or.pred  	%p3285, %p3281, %p3283;
	setp.lt.u64 	%p3286, %rd1538, %rd9167;
	setp.eq.s64 	%p3287, %rd1538, %rd9167;
	and.pred  	%p3288, %p3287, %p3285;
	or.pred  	%p142, %p3286, %p3288;
	setp.lt.u64 	%p3290, %rd1539, %rd1528;
	mov.pred 	%p3607, 0;
	@%p3290 bra 	$L__BB3_366;
	not.pred 	%p3291, %p142;
	setp.ne.s64 	%p3292, %rd1539, %rd1528;
	or.pred  	%p3607, %p3292, %p3291;
$L__BB3_366:
	or.pred  	%p3293, %p3606, %p3607;
	ld.const.u64 	%rd1540, [BN254_P];
	selp.b64 	%rd9181, %rd1540, 0, %p3293;
	sub.s64 	%rd9182, %rd1536, %rd9181;
	setp.lt.u64 	%p3294, %rd1536, %rd1540;
	selp.u64 	%rd9183, 1, 0, %p3294;
	ld.const.u64 	%rd1541, [BN254_P+8];
	add.s64 	%rd9184, %rd1541, %rd9183;
	selp.b64 	%rd9185, %rd9184, 0, %p3293;
	sub.s64 	%rd9186, %rd1537, %rd9185;
	setp.lt.u64 	%p3295, %rd1537, %rd1541;
	setp.eq.s64 	%p3296, %rd1537, %rd1541;
	and.pred  	%p3297, %p3294, %p3296;
	or.pred  	%p3299, %p3295, %p3297;
	selp.u64 	%rd9187, 1, 0, %p3299;
	ld.const.u64 	%rd1542, [BN254_P+16];
	add.s64 	%rd9188, %rd1542, %rd9187;
	selp.b64 	%rd9189, %rd9188, 0, %p3293;
	sub.s64 	%rd9190, %rd1538, %rd9189;
	selp.u64 	%rd9191, 1, 0, %p142;
	add.s64 	%rd9192, %rd1528, %rd9191;
	selp.b64 	%rd9193, %rd9192, 0, %p3293;
	sub.s64 	%rd9194, %rd1539, %rd9193;
	sub.s64 	%rd10080, %rd1492, %rd9182;
	setp.lt.u64 	%p3300, %rd1492, %rd9182;
	selp.s64 	%rd9195, -1, 0, %p3300;
	sub.s64 	%rd9196, %rd1493, %rd9186;
	add.s64 	%rd10081, %rd9196, %rd9195;
	setp.lt.u64 	%p3301, %rd1493, %rd9186;
	setp.eq.s64 	%p3302, %rd1493, %rd9186;
	and.pred  	%p3303, %p3300, %p3302;
	or.pred  	%p3305, %p3301, %p3303;
	selp.s64 	%rd9197, -1, 0, %p3305;
	sub.s64 	%rd9198, %rd1494, %rd9190;
	add.s64 	%rd10082, %rd9198, %rd9197;
	setp.lt.u64 	%p3306, %rd1494, %rd9190;
	setp.eq.s64 	%p3307, %rd1494, %rd9190;
	and.pred  	%p3308, %p3307, %p3305;
	or.pred  	%p3310, %p3306, %p3308;
	selp.s64 	%rd9199, -1, 0, %p3310;
	sub.s64 	%rd9200, %rd1495, %rd9194;
	add.s64 	%rd10083, %rd9200, %rd9199;
	setp.ge.u64 	%p3311, %rd1495, %rd9194;
	setp.eq.s64 	%p3312, %rd1495, %rd9194;
	and.pred  	%p3313, %p3312, %p3310;
	not.pred 	%p3315, %p3313;
	and.pred  	%p3316, %p3311, %p3315;
	@%p3316 bra 	$L__BB3_368;
	add.s64 	%rd10080, %rd1540, %rd10080;
	setp.lt.u64 	%p3317, %rd10080, %rd1540;
	selp.u64 	%rd9201, 1, 0, %p3317;
	add.s64 	%rd9202, %rd1541, %rd10081;
	add.s64 	%rd1548, %rd9202, %rd9201;
	setp.lt.u64 	%p3318, %rd1548, %rd10081;
	setp.eq.s64 	%p3319, %rd1548, %rd10081;
	and.pred  	%p3320, %p3317, %p3319;
	or.pred  	%p3321, %p3318, %p3320;
	selp.u64 	%rd9203, 1, 0, %p3321;
	add.s64 	%rd9204, %rd1542, %rd10082;
	add.s64 	%rd1549, %rd9204, %rd9203;
	setp.lt.u64 	%p3322, %rd1549, %rd10082;
	setp.eq.s64 	%p3323, %rd1549, %rd10082;
	and.pred  	%p3324, %p3321, %p3323;
	or.pred  	%p3326, %p3322, %p3324;
	selp.u64 	%rd9205, 1, 0, %p3326;
	add.s64 	%rd9206, %rd1528, %rd10083;
	add.s64 	%rd10083, %rd9206, %rd9205;
	mov.u64 	%rd10081, %rd1548;
	mov.u64 	%rd10082, %rd1549;
$L__BB3_368:
	add.s64 	%rd1555, %rd865, %rd10084;
	setp.lt.u64 	%p3328, %rd1555, %rd865;
	selp.u64 	%rd9207, 1, 0, %p3328;
	add.s64 	%rd9208, %rd866, %rd10085;
	add.s64 	%rd1556, %rd9208, %rd9207;
	setp.lt.u64 	%p3329, %rd1556, %rd10085;
	setp.eq.s64 	%p3330, %rd1556, %rd10085;
	and.pred  	%p3331, %p3328, %p3330;
	or.pred  	%p3332, %p3329, %p3331;
	selp.u64 	%rd9209, 1, 0, %p3332;
	add.s64 	%rd9210, %rd867, %rd10086;
	add.s64 	%rd1557, %rd9210, %rd9209;
	setp.lt.u64 	%p3333, %rd1557, %rd10086;
	setp.eq.s64 	%p3334, %rd1557, %rd10086;
	and.pred  	%p3335, %p3332, %p3334;
	or.pred  	%p145, %p3333, %p3335;
	selp.u64 	%rd9211, 1, 0, %p145;
	add.s64 	%rd9212, %rd868, %rd10087;
	add.s64 	%rd1558, %rd9212, %rd9211;
	setp.lt.u64 	%p3336, %rd1558, %rd10087;
	mov.pred 	%p3608, -1;
	@%p3336 bra 	$L__BB3_370;
	setp.eq.s64 	%p3337, %rd1558, %rd10087;
	and.pred  	%p3608, %p145, %p3337;
$L__BB3_370:
	setp.lt.u64 	%p3339, %rd1555, %rd1540;
	setp.lt.u64 	%p3340, %rd1556, %rd1541;
	setp.eq.s64 	%p3341, %rd1556, %rd1541;
	and.pred  	%p3342, %p3339, %p3341;
	or.pred  	%p3343, %p3340, %p3342;
	setp.lt.u64 	%p3344, %rd1557, %rd1542;
	setp.eq.s64 	%p3345, %rd1557, %rd1542;
	and.pred  	%p3346, %p3345, %p3343;
	or.pred  	%p148, %p3344, %p3346;
	setp.lt.u64 	%p3347, %rd1558, %rd1528;
	mov.pred 	%p3609, 0;
	@%p3347 bra 	$L__BB3_372;
	not.pred 	%p3348, %p148;
	setp.ne.s64 	%p3349, %rd1558, %rd1528;
	or.pred  	%p3609, %p3349, %p3348;
$L__BB3_372:
	or.pred  	%p3350, %p3608, %p3609;
	ld.const.u64 	%rd1559, [BN254_P];
	selp.b64 	%rd9213, %rd1559, 0, %p3350;
	sub.s64 	%rd9214, %rd1555, %rd9213;
	setp.lt.u64 	%p3351, %rd1555, %rd1559;
	selp.u64 	%rd9215, 1, 0, %p3351;
	ld.const.u64 	%rd1560, [BN254_P+8];
	add.s64 	%rd9216, %rd1560, %rd9215;
	selp.b64 	%rd9217, %rd9216, 0, %p3350;
	sub.s64 	%rd9218, %rd1556, %rd9217;
	setp.lt.u64 	%p3352, %rd1556, %rd1560;
	setp.eq.s64 	%p3353, %rd1556, %rd1560;
	and.pred  	%p3354, %p3351, %p3353;
	or.pred  	%p3356, %p3352, %p3354;
	selp.u64 	%rd9219, 1, 0, %p3356;
	ld.const.u64 	%rd1561, [BN254_P+16];
	add.s64 	%rd9220, %rd1561, %rd9219;
	selp.b64 	%rd9221, %rd9220, 0, %p3350;
	sub.s64 	%rd9222, %rd1557, %rd9221;
	selp.u64 	%rd9223, 1, 0, %p148;
	ld.const.u64 	%rd1562, [BN254_P+24];
	add.s64 	%rd9224, %rd1562, %rd9223;
	selp.b64 	%rd9225, %rd9224, 0, %p3350;
	sub.s64 	%rd9226, %rd1558, %rd9225;
	mul.lo.s64 	%rd9227, %rd9214, %rd9214;
	mul.hi.u64 	%rd9228, %rd9214, %rd9214;
	mul.lo.s64 	%rd9229, %rd9218, %rd9214;
	mul.hi.u64 	%rd9230, %rd9214, %rd9218;
	add.s64 	%rd9231, %rd9229, %rd9228;
	setp.lt.u64 	%p3357, %rd9231, %rd9229;
	selp.u64 	%rd9232, 1, 0, %p3357;
	add.s64 	%rd9233, %rd9230, %rd9232;
	mul.lo.s64 	%rd9234, %rd9222, %rd9214;
	mul.hi.u64 	%rd9235, %rd9214, %rd9222;
	add.s64 	%rd9236, %rd9234, %rd9233;
	setp.lt.u64 	%p3358, %rd9236, %rd9234;
	selp.u64 	%rd9237, 1, 0, %p3358;
	add.s64 	%rd9238, %rd9235, %rd9237;
	mul.lo.s64 	%rd9239, %rd9226, %rd9214;
	mul.hi.u64 	%rd9240, %rd9214, %rd9226;
	add.s64 	%rd9241, %rd9239, %rd9238;
	setp.lt.u64 	%p3359, %rd9241, %rd9239;
	selp.u64 	%rd9242, 1, 0, %p3359;
	add.s64 	%rd9243, %rd9240, %rd9242;
	mul.hi.u64 	%rd9244, %rd9218, %rd9214;
	add.s64 	%rd9245, %rd9229, %rd9231;
	setp.lt.u64 	%p3360, %rd9245, %rd9229;
	selp.u64 	%rd9246, 1, 0, %p3360;
	add.s64 	%rd9247, %rd9244, %rd9246;
	mul.lo.s64 	%rd9248, %rd9218, %rd9218;
	mul.hi.u64 	%rd9249, %rd9218, %rd9218;
	add.s64 	%rd9250, %rd9248, %rd9236;
	setp.lt.u64 	%p3361, %rd9250, %rd9248;
	selp.u64 	%rd9251, 1, 0, %p3361;
	add.s64 	%rd9252, %rd9250, %rd9247;
	setp.lt.u64 	%p3362, %rd9252, %rd9250;
	selp.u64 	%rd9253, 1, 0, %p3362;
	add.s64 	%rd9254, %rd9249, %rd9251;
	add.s64 	%rd9255, %rd9254, %rd9253;
	mul.lo.s64 	%rd9256, %rd9222, %rd9218;
	mul.hi.u64 	%rd9257, %rd9218, %rd9222;
	add.s64 	%rd9258, %rd9256, %rd9241;
	setp.lt.u64 	%p3363, %rd9258, %rd9256;
	selp.u64 	%rd9259, 1, 0, %p3363;
	add.s64 	%rd9260, %rd9258, %rd9255;
	setp.lt.u64 	%p3364, %rd9260, %rd9258;
	selp.u64 	%rd9261, 1, 0, %p3364;
	add.s64 	%rd9262, %rd9257, %rd9259;
	add.s64 	%rd9263, %rd9262, %rd9261;
	mul.lo.s64 	%rd9264, %rd9226, %rd9218;
	mul.hi.u64 	%rd9265, %rd9218, %rd9226;
	add.s64 	%rd9266, %rd9264, %rd9243;
	setp.lt.u64 	%p3365, %rd9266, %rd9264;
	selp.u64 	%rd9267, 1, 0, %p3365;
	add.s64 	%rd9268, %rd9266, %rd9263;
	setp.lt.u64 	%p3366, %rd9268, %rd9266;
	selp.u64 	%rd9269, 1, 0, %p3366;
	add.s64 	%rd9270, %rd9265, %rd9267;
	add.s64 	%rd9271, %rd9270, %rd9269;
	mul.hi.u64 	%rd9272, %rd9222, %rd9214;
	add.s64 	%rd9273, %rd9234, %rd9252;
	setp.lt.u64 	%p3367, %rd9273, %rd9234;
	selp.u64 	%rd9274, 1, 0, %p3367;
	add.s64 	%rd9275, %rd9272, %rd9274;
	mul.hi.u64 	%rd9276, %rd9222, %rd9218;
	add.s64 	%rd9277, %rd9256, %rd9260;
	setp.lt.u64 	%p3368, %rd9277, %rd9256;
	selp.u64 	%rd9278, 1, 0, %p3368;
	add.s64 	%rd9279, %rd9277, %rd9275;
	setp.lt.u64 	%p3369, %rd9279, %rd9277;
	selp.u64 	%rd9280, 1, 0, %p3369;
	add.s64 	%rd9281, %rd9276, %rd9278;
	add.s64 	%rd9282, %rd9281, %rd9280;
	mul.lo.s64 	%rd9283, %rd9222, %rd9222;
	mul.hi.u64 	%rd9284, %rd9222, %rd9222;
	add.s64 	%rd9285, %rd9283, %rd9268;
	setp.lt.u64 	%p3370, %rd9285, %rd9283;
	selp.u64 	%rd9286, 1, 0, %p3370;
	add.s64 	%rd9287, %rd9285, %rd9282;
	setp.lt.u64 	%p3371, %rd9287, %rd9285;
	selp.u64 	%rd9288, 1, 0, %p3371;
	add.s64 	%rd9289, %rd9284, %rd9286;
	add.s64 	%rd9290, %rd9289, %rd9288;
	mul.lo.s64 	%rd9291, %rd9226, %rd9222;
	mul.hi.u64 	%rd9292, %rd9222, %rd9226;
	add.s64 	%rd9293, %rd9291, %rd9271;
	setp.lt.u64 	%p3372, %rd9293, %rd9291;
	selp.u64 	%rd9294, 1, 0, %p3372;
	add.s64 	%rd9295, %rd9293, %rd9290;
	setp.lt.u64 	%p3373, %rd9295, %rd9293;
	selp.u64 	%rd9296, 1, 0, %p3373;
	add.s64 	%rd9297, %rd9292, %rd9294;
	add.s64 	%rd9298, %rd9297, %rd9296;
	mul.hi.u64 	%rd9299, %rd9226, %rd9214;
	add.s64 	%rd9300, %rd9239, %rd9279;
	setp.lt.u64 	%p3374, %rd9300, %rd9239;
	selp.u64 	%rd9301, 1, 0, %p3374;
	add.s64 	%rd9302, %rd9299, %rd9301;
	mul.hi.u64 	%rd9303, %rd9226, %rd9218;
	add.s64 	%rd9304, %rd9264, %rd9287;
	setp.lt.u64 	%p3375, %rd9304, %rd9264;
	selp.u64 	%rd9305, 1, 0, %p3375;
	add.s64 	%rd10050, %rd9304, %rd9302;
	setp.lt.u64 	%p3376, %rd10050, %rd9304;
	selp.u64 	%rd9306, 1, 0, %p3376;
	add.s64 	%rd9307, %rd9303, %rd9305;
	add.s64 	%rd9308, %rd9307, %rd9306;
	mul.hi.u64 	%rd9309, %rd9226, %rd9222;
	add.s64 	%rd9310, %rd9291, %rd9295;
	setp.lt.u64 	%p3377, %rd9310, %rd9291;
	selp.u64 	%rd9311, 1, 0, %p3377;
	add.s64 	%rd10051, %rd9310, %rd9308;
	setp.lt.u64 	%p3378, %rd10051, %rd9310;
	selp.u64 	%rd9312, 1, 0, %p3378;
	add.s64 	%rd9313, %rd9309, %rd9311;
	add.s64 	%rd9314, %rd9313, %rd9312;
	mul.lo.s64 	%rd9315, %rd9226, %rd9226;
	mul.hi.u64 	%rd9316, %rd9226, %rd9226;
	add.s64 	%rd9317, %rd9315, %rd9298;
	setp.lt.u64 	%p3379, %rd9317, %rd9315;
	selp.u64 	%rd9318, 1, 0, %p3379;
	add.s64 	%rd10052, %rd9317, %rd9314;
	setp.lt.u64 	%p3380, %rd10052, %rd9317;
	selp.u64 	%rd9319, 1, 0, %p3380;
	add.s64 	%rd9320, %rd9316, %rd9318;
	add.s64 	%rd10053, %rd9320, %rd9319;
	ld.const.u64 	%rd9321, [BN254_INV];
	mul.lo.s64 	%rd9322, %rd9321, %rd9227;
	mul.lo.s64 	%rd9323, %rd9322, %rd1559;
	mul.hi.u64 	%rd9324, %rd9322, %rd1559;
	not.b64 	%rd9325, %rd9323;
	setp.gt.u64 	%p3381, %rd9227, %rd9325;
	selp.u64 	%rd9326, 1, 0, %p3381;
	add.s64 	%rd9327, %rd9324, %rd9326;
	mul.lo.s64 	%rd9328, %rd1560, %rd9322;
	mul.hi.u64 	%rd9329, %rd9322, %rd1560;
	add.s64 	%rd9330, %rd9328, %rd9245;
	setp.lt.u64 	%p3382, %rd9330, %rd9328;
	selp.u64 	%rd9331, 1, 0, %p3382;
	add.s64 	%rd1567, %rd9327, %rd9330;
	setp.lt.u64 	%p3383, %rd1567, %rd9327;
	selp.u64 	%rd9332, 1, 0, %p3383;
	add.s64 	%rd9333, %rd9329, %rd9331;
	add.s64 	%rd9334, %rd9333, %rd9332;
	mul.lo.s64 	%rd9335, %rd1561, %rd9322;
	mul.hi.u64 	%rd9336, %rd9322, %rd1561;
	add.s64 	%rd9337, %rd9335, %rd9273;
	setp.lt.u64 	%p3384, %rd9337, %rd9335;
	selp.u64 	%rd9338, 1, 0, %p3384;
	add.s64 	%rd1568, %rd9334, %rd9337;
	setp.lt.u64 	%p3385, %rd1568, %rd9334;
	selp.u64 	%rd9339, 1, 0, %p3385;
	add.s64 	%rd9340, %rd9336, %rd9338;
	add.s64 	%rd9341, %rd9340, %rd9339;
	mul.lo.s64 	%rd9342, %rd1562, %rd9322;
	mul.hi.u64 	%rd9343, %rd9322, %rd1562;
	add.s64 	%rd9344, %rd9342, %rd9300;
	setp.lt.u64 	%p3386, %rd9344, %rd9342;
	selp.u64 	%rd9345, 1, 0, %p3386;
	add.s64 	%rd1569, %rd9341, %rd9344;
	setp.lt.u64 	%p3387, %rd1569, %rd9341;
	selp.u64 	%rd9346, 1, 0, %p3387;
	add.s64 	%rd9347, %rd9343, %rd9345;
	add.s64 	%rd1570, %rd9347, %rd9346;
	setp.ne.s64 	%p3388, %rd1570, 0;
	@%p3388 bra 	$L__BB3_440;
$L__BB3_373:
	mul.lo.s64 	%rd9350, %rd9321, %rd1567;
	mul.lo.s64 	%rd9351, %rd9350, %rd1559;
	mul.hi.u64 	%rd9352, %rd9350, %rd1559;
	not.b64 	%rd9353, %rd9351;
	setp.gt.u64 	%p3392, %rd1567, %rd9353;
	selp.u64 	%rd9354, 1, 0, %p3392;
	add.s64 	%rd9355, %rd9352, %rd9354;
	mul.lo.s64 	%rd9356, %rd1560, %rd9350;
	mul.hi.u64 	%rd9357, %rd9350, %rd1560;
	add.s64 	%rd9358, %rd9356, %rd1568;
	setp.lt.u64 	%p3393, %rd9358, %rd9356;
	selp.u64 	%rd9359, 1, 0, %p3393;
	add.s64 	%rd1576, %rd9355, %rd9358;
	setp.lt.u64 	%p3394, %rd1576, %rd9355;
	selp.u64 	%rd9360, 1, 0, %p3394;
	add.s64 	%rd9361, %rd9357, %rd9359;
	add.s64 	%rd9362, %rd9361, %rd9360;
	mul.lo.s64 	%rd9363, %rd1561, %rd9350;
	mul.hi.u64 	%rd9364, %rd9350, %rd1561;
	add.s64 	%rd9365, %rd9363, %rd1569;
	setp.lt.u64 	%p3395, %rd9365, %rd9363;
	selp.u64 	%rd9366, 1, 0, %p3395;
	add.s64 	%rd1577, %rd9362, %rd9365;
	setp.lt.u64 	%p3396, %rd1577, %rd9362;
	selp.u64 	%rd9367, 1, 0, %p3396;
	add.s64 	%rd9368, %rd9364, %rd9366;
	add.s64 	%rd9369, %rd9368, %rd9367;
	mul.lo.s64 	%rd9370, %rd1562, %rd9350;
	mul.hi.u64 	%rd9371, %rd9350, %rd1562;
	add.s64 	%rd9372, %rd9370, %rd10050;
	setp.lt.u64 	%p3397, %rd9372, %rd9370;
	selp.u64 	%rd9373, 1, 0, %p3397;
	add.s64 	%rd1578, %rd9369, %rd9372;
	setp.lt.u64 	%p3398, %rd1578, %rd9369;
	selp.u64 	%rd9374, 1, 0, %p3398;
	add.s64 	%rd9375, %rd9371, %rd9373;
	add.s64 	%rd1579, %rd9375, %rd9374;
	setp.eq.s64 	%p3399, %rd1579, 0;
	@%p3399 bra 	$L__BB3_376;
	add.s64 	%rd1580, %rd10051, %rd1579;
	setp.ge.u64 	%p3400, %rd1580, %rd10051;
	mov.u64 	%rd10051, %rd1580;
	@%p3400 bra 	$L__BB3_376;
	add.s64 	%rd10052, %rd10052, 1;
	setp.eq.s64 	%p3401, %rd10052, 0;
	selp.u64 	%rd9376, 1, 0, %p3401;
	add.s64 	%rd10053, %rd10053, %rd9376;
$L__BB3_376:
	mul.lo.s64 	%rd9377, %rd9321, %rd1576;
	mul.lo.s64 	%rd9378, %rd9377, %rd1559;
	mul.hi.u64 	%rd9379, %rd9377, %rd1559;
	not.b64 	%rd9380, %rd9378;
	setp.gt.u64 	%p3402, %rd1576, %rd9380;
	selp.u64 	%rd9381, 1, 0, %p3402;
	add.s64 	%rd9382, %rd9379, %rd9381;
	mul.lo.s64 	%rd9383, %rd1560, %rd9377;
	mul.hi.u64 	%rd9384, %rd9377, %rd1560;
	add.s64 	%rd9385, %rd9383, %rd1577;
	setp.lt.u64 	%p3403, %rd9385, %rd9383;
	selp.u64 	%rd9386, 1, 0, %p3403;
	add.s64 	%rd1586, %rd9382, %rd9385;
	setp.lt.u64 	%p3404, %rd1586, %rd9382;
	selp.u64 	%rd9387, 1, 0, %p3404;
	add.s64 	%rd9388, %rd9384, %rd9386;
	add.s64 	%rd9389, %rd9388, %rd9387;
	mul.lo.s64 	%rd9390, %rd1561, %rd9377;
	mul.hi.u64 	%rd9391, %rd9377, %rd1561;
	add.s64 	%rd9392, %rd9390, %rd1578;
	setp.lt.u64 	%p3405, %rd9392, %rd9390;
	selp.u64 	%rd9393, 1, 0, %p3405;
	add.s64 	%rd1587, %rd9389, %rd9392;
	setp.lt.u64 	%p3406, %rd1587, %rd9389;
	selp.u64 	%rd9394, 1, 0, %p3406;
	add.s64 	%rd9395, %rd9391, %rd9393;
	add.s64 	%rd9396, %rd9395, %rd9394;
	mul.lo.s64 	%rd9397, %rd1562, %rd9377;
	mul.hi.u64 	%rd9398, %rd9377, %rd1562;
	add.s64 	%rd9399, %rd9397, %rd10051;
	setp.lt.u64 	%p3407, %rd9399, %rd9397;
	selp.u64 	%rd9400, 1, 0, %p3407;
	add.s64 	%rd1588, %rd9396, %rd9399;
	setp.lt.u64 	%p3408, %rd1588, %rd9396;
	selp.u64 	%rd9401, 1, 0, %p3408;
	add.s64 	%rd9402, %rd9398, %rd9400;
	add.s64 	%rd1589, %rd9402, %rd9401;
	setp.eq.s64 	%p3409, %rd1589, 0;
	@%p3409 bra 	$L__BB3_378;
	add.s64 	%rd1590, %rd10052, %rd1589;
	setp.lt.u64 	%p3410, %rd1590, %rd10052;
	selp.u64 	%rd9403, 1, 0, %p3410;
	add.s64 	%rd10053, %rd10053, %rd9403;
	mov.u64 	%rd10052, %rd1590;
$L__BB3_378:
	mul.lo.s64 	%rd9404, %rd9321, %rd1586;
	mul.lo.s64 	%rd9405, %rd9404, %rd1559;
	mul.hi.u64 	%rd9406, %rd9404, %rd1559;
	not.b64 	%rd9407, %rd9405;
	setp.gt.u64 	%p3412, %rd1586, %rd9407;
	selp.u64 	%rd9408, 1, 0, %p3412;
	add.s64 	%rd9409, %rd9406, %rd9408;
	mul.lo.s64 	%rd9410, %rd1560, %rd9404;
	mul.hi.u64 	%rd9411, %rd9404, %rd1560;
	add.s64 	%rd9412, %rd9410, %rd1587;
	setp.lt.u64 	%p3413, %rd9412, %rd9410;
	selp.u64 	%rd9413, 1, 0, %p3413;
	add.s64 	%rd1594, %rd9409, %rd9412;
	setp.lt.u64 	%p3414, %rd1594, %rd9409;
	selp.u64 	%rd9414, 1, 0, %p3414;
	add.s64 	%rd9415, %rd9411, %rd9413;
	add.s64 	%rd9416, %rd9415, %rd9414;
	mul.lo.s64 	%rd9417, %rd1561, %rd9404;
	mul.hi.u64 	%rd9418, %rd9404, %rd1561;
	add.s64 	%rd9419, %rd9417, %rd1588;
	setp.lt.u64 	%p3415, %rd9419, %rd9417;
	selp.u64 	%rd9420, 1, 0, %p3415;
	add.s64 	%rd1595, %rd9416, %rd9419;
	setp.lt.u64 	%p3416, %rd1595, %rd9416;
	selp.u64 	%rd9421, 1, 0, %p3416;
	add.s64 	%rd9422, %rd9418, %rd9420;
	add.s64 	%rd9423, %rd9422, %rd9421;
	mul.lo.s64 	%rd9424, %rd1562, %rd9404;
	mul.hi.u64 	%rd9425, %rd9404, %rd1562;
	add.s64 	%rd9426, %rd9424, %rd10052;
	setp.lt.u64 	%p3417, %rd9426, %rd9424;
	selp.u64 	%rd9427, 1, 0, %p3417;
	add.s64 	%rd1596, %rd9423, %rd9426;
	setp.lt.u64 	%p3418, %rd1596, %rd9423;
	selp.u64 	%rd9428, 1, 0, %p3418;
	add.s64 	%rd9429, %rd9425, %rd9427;
	add.s64 	%rd9430, %rd9429, %rd9428;
	add.s64 	%rd1597, %rd10053, %rd9430;
	setp.lt.u64 	%p3419, %rd1594, %rd1559;
	selp.u64 	%rd1598, 1, 0, %p3419;
	setp.lt.u64 	%p3420, %rd1595, %rd1560;
	setp.eq.s64 	%p3421, %rd1595, %rd1560;
	and.pred  	%p3422, %p3419, %p3421;
	or.pred  	%p3424, %p3420, %p3422;
	selp.u64 	%rd1599, 1, 0, %p3424;
	setp.lt.u64 	%p3425, %rd1596, %rd1561;
	setp.eq.s64 	%p3426, %rd1596, %rd1561;
	and.pred  	%p3427, %p3426, %p3424;
	or.pred  	%p151, %p3425, %p3427;
	setp.lt.u64 	%p3429, %rd1597, %rd1562;
	mov.pred 	%p3610, 0;
	@%p3429 bra 	$L__BB3_380;
	not.pred 	%p3430, %p151;
	setp.ne.s64 	%p3431, %rd1597, %rd1562;
	or.pred  	%p3610, %p3431, %p3430;
$L__BB3_380:
	selp.b64 	%rd9431, %rd1559, 0, %p3610;
	sub.s64 	%rd9432, %rd1594, %rd9431;
	add.s64 	%rd9433, %rd1560, %rd1598;
	selp.b64 	%rd9434, %rd9433, 0, %p3610;
	sub.s64 	%rd9435, %rd1595, %rd9434;
	add.s64 	%rd9436, %rd1561, %rd1599;
	selp.b64 	%rd9437, %rd9436, 0, %p3610;
	sub.s64 	%rd9438, %rd1596, %rd9437;
	selp.u64 	%rd9439, 1, 0, %p151;
	add.s64 	%rd9440, %rd1562, %rd9439;
	selp.b64 	%rd9441, %rd9440, 0, %p3610;
	sub.s64 	%rd9442, %rd1597, %rd9441;
	sub.s64 	%rd10059, %rd9432, %rd922;
	setp.lt.u64 	%p3432, %rd9432, %rd922;
	selp.s64 	%rd9443, -1, 0, %p3432;
	sub.s64 	%rd9444, %rd9435, %rd923;
	add.s64 	%rd10060, %rd9444, %rd9443;
	setp.lt.u64 	%p3433, %rd9435, %rd923;
	setp.eq.s64 	%p3434, %rd9435, %rd923;
	and.pred  	%p3435, %p3432, %p3434;
	or.pred  	%p3437, %p3433, %p3435;
	selp.s64 	%rd9445, -1, 0, %p3437;
	sub.s64 	%rd9446, %rd9438, %rd924;
	add.s64 	%rd10061, %rd9446, %rd9445;
	setp.lt.u64 	%p3438, %rd9438, %rd924;
	setp.eq.s64 	%p3439, %rd9438, %rd924;
	and.pred  	%p3440, %p3439, %p3437;
	or.pred  	%p3442, %p3438, %p3440;
	selp.s64 	%rd9447, -1, 0, %p3442;
	sub.s64 	%rd9448, %rd9442, %rd925;
	add.s64 	%rd10062, %rd9448, %rd9447;
	setp.ge.u64 	%p3443, %rd9442, %rd925;
	setp.eq.s64 	%p3444, %rd9442, %rd925;
	and.pred  	%p3445, %p3444, %p3442;
	not.pred 	%p3447, %p3445;
	and.pred  	%p3448, %p3443, %p3447;
	@%p3448 bra 	$L__BB3_382;
	add.s64 	%rd10059, %rd1559, %rd10059;
	setp.lt.u64 	%p3449, %rd10059, %rd1559;
	selp.u64 	%rd9449, 1, 0, %p3449;
	add.s64 	%rd9450, %rd1560, %rd10060;
	add.s64 	%rd1609, %rd9450, %rd9449;
	setp.lt.u64 	%p3450, %rd1609, %rd10060;
	setp.eq.s64 	%p3451, %rd1609, %rd10060;
	and.pred  	%p3452, %p3449, %p3451;
	or.pred  	%p3453, %p3450, %p3452;
	selp.u64 	%rd9451, 1, 0, %p3453;
	add.s64 	%rd9452, %rd1561, %rd10061;
	add.s64 	%rd1610, %rd9452, %rd9451;
	setp.lt.u64 	%p3454, %rd1610, %rd10061;
	setp.eq.s64 	%p3455, %rd1610, %rd10061;
	and.pred  	%p3456, %p3453, %p3455;
	or.pred  	%p3458, %p3454, %p3456;
	selp.u64 	%rd9453, 1, 0, %p3458;
	add.s64 	%rd9454, %rd1562, %rd10062;
	add.s64 	%rd10062, %rd9454, %rd9453;
	mov.u64 	%rd10060, %rd1609;
	mov.u64 	%rd10061, %rd1610;
$L__BB3_382:
	sub.s64 	%rd10063, %rd10059, %rd966;
	setp.lt.u64 	%p3459, %rd10059, %rd966;
	selp.s64 	%rd9455, -1, 0, %p3459;
	add.s64 	%rd9456, %rd10060, %rd9455;
	sub.s64 	%rd10064, %rd9456, %rd967;
	setp.lt.u64 	%p3460, %rd10060, %rd967;
	setp.eq.s64 	%p3461, %rd10060, %rd967;
	and.pred  	%p3462, %p3459, %p3461;
	or.pred  	%p3463, %p3460, %p3462;
	selp.s64 	%rd9457, -1, 0, %p3463;
	sub.s64 	%rd9458, %rd10061, %rd968;
	add.s64 	%rd10065, %rd9458, %rd9457;
	setp.lt.u64 	%p3464, %rd10061, %rd968;
	setp.eq.s64 	%p3465, %rd10061, %rd968;
	and.pred  	%p3466, %p3463, %p3465;
	or.pred  	%p3467, %p3464, %p3466;
	not.pred 	%p3468, %p3467;
	selp.s64 	%rd9459, -1, 0, %p3467;
	sub.s64 	%rd9460, %rd10062, %rd969;
	add.s64 	%rd10066, %rd9460, %rd9459;
	setp.ge.u64 	%p3469, %rd10062, %rd969;
	setp.ne.s64 	%p3470, %rd10062, %rd969;
	or.pred  	%p3471, %p3470, %p3468;
	and.pred  	%p3472, %p3469, %p3471;
	@%p3472 bra 	$L__BB3_384;
	add.s64 	%rd10063, %rd1559, %rd10063;
	setp.lt.u64 	%p3473, %rd10063, %rd1559;
	selp.u64 	%rd9461, 1, 0, %p3473;
	add.s64 	%rd9462, %rd1560, %rd10064;
	add.s64 	%rd1621, %rd9462, %rd9461;
	setp.lt.u64 	%p3474, %rd1621, %rd10064;
	setp.eq.s64 	%p3475, %rd1621, %rd10064;
	and.pred  	%p3476, %p3473, %p3475;
	or.pred  	%p3477, %p3474, %p3476;
	selp.u64 	%rd9463, 1, 0, %p3477;
	add.s64 	%rd9464, %rd1561, %rd10065;
	add.s64 	%rd1622, %rd9464, %rd9463;
	setp.lt.u64 	%p3478, %rd1622, %rd10065;
	setp.eq.s64 	%p3479, %rd1622, %rd10065;
	and.pred  	%p3480, %p3477, %p3479;
	or.pred  	%p3482, %p3478, %p3480;
	selp.u64 	%rd9465, 1, 0, %p3482;
	add.s64 	%rd9466, %rd1562, %rd10066;
	add.s64 	%rd10066, %rd9466, %rd9465;
	mov.u64 	%rd10064, %rd1621;
	mov.u64 	%rd10065, %rd1622;
$L__BB3_384:
	mul.lo.s64 	%rd9467, %rd9972, %rd10063;
	mul.hi.u64 	%rd9468, %rd10063, %rd9972;
	mul.lo.s64 	%rd9469, %rd9973, %rd10063;
	mul.hi.u64 	%rd9470, %rd10063, %rd9973;
	add.s64 	%rd9471, %rd9469, %rd9468;
	setp.lt.u64 	%p3483, %rd9471, %rd9469;
	selp.u64 	%rd9472, 1, 0, %p3483;
	add.s64 	%rd9473, %rd9470, %rd9472;
	mul.lo.s64 	%rd9474, %rd9974, %rd10063;
	mul.hi.u64 	%rd9475, %rd10063, %rd9974;
	add.s64 	%rd9476, %rd9474, %rd9473;
	setp.lt.u64 	%p3484, %rd9476, %rd9474;
	selp.u64 	%rd9477, 1, 0, %p3484;
	add.s64 	%rd9478, %rd9475, %rd9477;
	mul.lo.s64 	%rd9479, %rd9975, %rd10063;
	mul.hi.u64 	%rd9480, %rd10063, %rd9975;
	add.s64 	%rd9481, %rd9479, %rd9478;
	setp.lt.u64 	%p3485, %rd9481, %rd9479;
	selp.u64 	%rd9482, 1, 0, %p3485;
	add.s64 	%rd9483, %rd9480, %rd9482;
	mul.lo.s64 	%rd9484, %rd9972, %rd10064;
	mul.hi.u64 	%rd9485, %rd10064, %rd9972;
	add.s64 	%rd9486, %rd9484, %rd9471;
	setp.lt.u64 	%p3486, %rd9486, %rd9484;
	selp.u64 	%rd9487, 1, 0, %p3486;
	add.s64 	%rd9488, %rd9485, %rd9487;
	mul.lo.s64 	%rd9489, %rd9973, %rd10064;
	mul.hi.u64 	%rd9490, %rd10064, %rd9973;
	add.s64 	%rd9491, %rd9489, %rd9476;
	setp.lt.u64 	%p3487, %rd9491, %rd9489;
	selp.u64 	%rd9492, 1, 0, %p3487;
	add.s64 	%rd9493, %rd9491, %rd9488;
	setp.lt.u64 	%p3488, %rd9493, %rd9491;
	selp.u64 	%rd9494, 1, 0, %p3488;
	add.s64 	%rd9495, %rd9490, %rd9492;
	add.s64 	%rd9496, %rd9495, %rd9494;
	mul.lo.s64 	%rd9497, %rd9974, %rd10064;
	mul.hi.u64 	%rd9498, %rd10064, %rd9974;
	add.s64 	%rd9499, %rd9497, %rd9481;
	setp.lt.u64 	%p3489, %rd9499, %rd9497;
	selp.u64 	%rd9500, 1, 0, %p3489;
	add.s64 	%rd9501, %rd9499, %rd9496;
	setp.lt.u64 	%p3490, %rd9501, %rd9499;
	selp.u64 	%rd9502, 1, 0, %p3490;
	add.s64 	%rd9503, %rd9498, %rd9500;
	add.s64 	%rd9504, %rd9503, %rd9502;
	mul.lo.s64 	%rd9505, %rd9975, %rd10064;
	mul.hi.u64 	%rd9506, %rd10064, %rd9975;
	add.s64 	%rd9507, %rd9505, %rd9483;
	setp.lt.u64 	%p3491, %rd9507, %rd9505;
	selp.u64 	%rd9508, 1, 0, %p3491;
	add.s64 	%rd9509, %rd9507, %rd9504;
	setp.lt.u64 	%p3492, %rd9509, %rd9507;
	selp.u64 	%rd9510, 1, 0, %p3492;
	add.s64 	%rd9511, %rd9506, %rd9508;
	add.s64 	%rd9512, %rd9511, %rd9510;
	mul.lo.s64 	%rd9513, %rd9972, %rd10065;
	mul.hi.u64 	%rd9514, %rd10065, %rd9972;
	add.s64 	%rd9515, %rd9513, %rd9493;
	setp.lt.u64 	%p3493, %rd9515, %rd9513;
	selp.u64 	%rd9516, 1, 0, %p3493;
	add.s64 	%rd9517, %rd9514, %rd9516;
	mul.lo.s64 	%rd9518, %rd9973, %rd10065;
	mul.hi.u64 	%rd9519, %rd10065, %rd9973;
	add.s64 	%rd9520, %rd9518, %rd9501;
	setp.lt.u64 	%p3494, %rd9520, %rd9518;
	selp.u64 	%rd9521, 1, 0, %p3494;
	add.s64 	%rd9522, %rd9520, %rd9517;
	setp.lt.u64 	%p3495, %rd9522, %rd9520;
	selp.u64 	%rd9523, 1, 0, %p3495;
	add.s64 	%rd9524, %rd9519, %rd9521;
	add.s64 	%rd9525, %rd9524, %rd9523;
	mul.lo.s64 	%rd9526, %rd9974, %rd10065;
	mul.hi.u64 	%rd9527, %rd10065, %rd9974;
	add.s64 	%rd9528, %rd9526, %rd9509;
	setp.lt.u64 	%p3496, %rd9528, %rd9526;
	selp.u64 	%rd9529, 1, 0, %p3496;
	add.s64 	%rd9530, %rd9528, %rd9525;
	setp.lt.u64 	%p3497, %rd9530, %rd9528;
	selp.u64 	%rd9531, 1, 0, %p3497;
	add.s64 	%rd9532, %rd9527, %rd9529;
	add.s64 	%rd9533, %rd9532, %rd9531;
	mul.lo.s64 	%rd9534, %rd9975, %rd10065;
	mul.hi.u64 	%rd9535, %rd10065, %rd9975;
	add.s64 	%rd9536, %rd9534, %rd9512;
	setp.lt.u64 	%p3498, %rd9536, %rd9534;
	selp.u64 	%rd9537, 1, 0, %p3498;
	add.s64 	%rd9538, %rd9536, %rd9533;
	setp.lt.u64 	%p3499, %rd9538, %rd9536;
	selp.u64 	%rd9539, 1, 0, %p3499;
	add.s64 	%rd9540, %rd9535, %rd9537;
	add.s64 	%rd9541, %rd9540, %rd9539;
	mul.lo.s64 	%rd9542, %rd9972, %rd10066;
	mul.hi.u64 	%rd9543, %rd10066, %rd9972;
	add.s64 	%rd9544, %rd9542, %rd9522;
	setp.lt.u64 	%p3500, %rd9544, %rd9542;
	selp.u64 	%rd9545, 1, 0, %p3500;
	add.s64 	%rd9546, %rd9543, %rd9545;
	mul.lo.s64 	%rd9547, %rd9973, %rd10066;
	mul.hi.u64 	%rd9548, %rd10066, %rd9973;
	add.s64 	%rd9549, %rd9547, %rd9530;
	setp.lt.u64 	%p3501, %rd9549, %rd9547;
	selp.u64 	%rd9550, 1, 0, %p3501;
	add.s64 	%rd10067, %rd9549, %rd9546;
	setp.lt.u64 	%p3502, %rd10067, %rd9549;
	selp.u64 	%rd9551, 1, 0, %p3502;
	add.s64 	%rd9552, %rd9548, %rd9550;
	add.s64 	%rd9553, %rd9552, %rd9551;
	mul.lo.s64 	%rd9554, %rd9974, %rd10066;
	mul.hi.u64 	%rd9555, %rd10066, %rd9974;
	add.s64 	%rd9556, %rd9554, %rd9538;
	setp.lt.u64 	%p3503, %rd9556, %rd9554;
	selp.u64 	%rd9557, 1, 0, %p3503;
	add.s64 	%rd10068, %rd9556, %rd9553;
	setp.lt.u64 	%p3504, %rd10068, %rd9556;
	selp.u64 	%rd9558, 1, 0, %p3504;
	add.s64 	%rd9559, %rd9555, %rd9557;
	add.s64 	%rd9560, %rd9559, %rd9558;
	mul.lo.s64 	%rd9561, %rd9975, %rd10066;
	mul.hi.u64 	%rd9562, %rd10066, %rd9975;
	add.s64 	%rd9563, %rd9561, %rd9541;
	setp.lt.u64 	%p3505, %rd9563, %rd9561;
	selp.u64 	%rd9564, 1, 0, %p3505;
	add.s64 	%rd10069, %rd9563, %rd9560;
	setp.lt.u64 	%p3506, %rd10069, %rd9563;
	selp.u64 	%rd9565, 1, 0, %p3506;
	add.s64 	%rd9566, %rd9562, %rd9564;
	add.s64 	%rd10070, %rd9566, %rd9565;
	mul.lo.s64 	%rd9567, %rd9321, %rd9467;
	mul.lo.s64 	%rd9568, %rd9567, %rd1559;
	mul.hi.u64 	%rd9569, %rd9567, %rd1559;
	not.b64 	%rd9570, %rd9568;
	setp.gt.u64 	%p3507, %rd9467, %rd9570;
	selp.u64 	%rd9571, 1, 0, %p3507;
	add.s64 	%rd9572, %rd9569, %rd9571;
	mul.lo.s64 	%rd9573, %rd1560, %rd9567;
	mul.hi.u64 	%rd9574, %rd9567, %rd1560;
	add.s64 	%rd9575, %rd9573, %rd9486;
	setp.lt.u64 	%p3508, %rd9575, %rd9573;
	selp.u64 	%rd9576, 1, 0, %p3508;
	add.s64 	%rd1632, %rd9572, %rd9575;
	setp.lt.u64 	%p3509, %rd1632, %rd9572;
	selp.u64 	%rd9577, 1, 0, %p3509;
	add.s64 	%rd9578, %rd9574, %rd9576;
	add.s64 	%rd9579, %rd9578, %rd9577;
	mul.lo.s64 	%rd9580, %rd1561, %rd9567;
	mul.hi.u64 	%rd9581, %rd9567, %rd1561;
	add.s64 	%rd9582, %rd9580, %rd9515;
	setp.lt.u64 	%p3510, %rd9582, %rd9580;
	selp.u64 	%rd9583, 1, 0, %p3510;
	add.s64 	%rd1633, %rd9579, %rd9582;
	setp.lt.u64 	%p3511, %rd1633, %rd9579;
	selp.u64 	%rd9584, 1, 0, %p3511;
	add.s64 	%rd9585, %rd9581, %rd9583;
	add.s64 	%rd9586, %rd9585, %rd9584;
	mul.lo.s64 	%rd9587, %rd1562, %rd9567;
	mul.hi.u64 	%rd9588, %rd9567, %rd1562;
	add.s64 	%rd9589, %rd9587, %rd9544;
	setp.lt.u64 	%p3512, %rd9589, %rd9587;
	selp.u64 	%rd9590, 1, 0, %p3512;
	add.s64 	%rd1634, %rd9586, %rd9589;
	setp.lt.u64 	%p3513, %rd1634, %rd9586;
	selp.u64 	%rd9591, 1, 0, %p3513;
	add.s64 	%rd9592, %rd9588, %rd9590;
	add.s64 	%rd1635, %rd9592, %rd9591;
	setp.ne.s64 	%p3514, %rd1635, 0;
	@%p3514 bra 	$L__BB3_443;
$L__BB3_385:
	mul.lo.s64 	%rd9595, %rd9321, %rd1632;
	mul.lo.s64 	%rd9596, %rd9595, %rd1559;
	mul.hi.u64 	%rd9597, %rd9595, %rd1559;
	not.b64 	%rd9598, %rd9596;
	setp.gt.u64 	%p3518, %rd1632, %rd9598;
	selp.u64 	%rd9599, 1, 0, %p3518;
	add.s64 	%rd9600, %rd9597, %rd9599;
	mul.lo.s64 	%rd9601, %rd1560, %rd9595;
	mul.hi.u64 	%rd9602, %rd9595, %rd1560;
	add.s64 	%rd9603, %rd9601, %rd1633;
	setp.lt.u64 	%p3519, %rd9603, %rd9601;
	selp.u64 	%rd9604, 1, 0, %p3519;
	add.s64 	%rd1640, %rd9600, %rd9603;
	setp.lt.u64 	%p3520, %rd1640, %rd9600;
	selp.u64 	%rd9605, 1, 0, %p3520;
	add.s64 	%rd9606, %rd9602, %rd9604;
	add.s64 	%rd9607, %rd9606, %rd9605;
	mul.lo.s64 	%rd9608, %rd1561, %rd9595;
	mul.hi.u64 	%rd9609, %rd9595, %rd1561;
	add.s64 	%rd9610, %rd9608, %rd1634;
	setp.lt.u64 	%p3521, %rd9610, %rd9608;
	selp.u64 	%rd9611, 1, 0, %p3521;
	add.s64 	%rd1641, %rd9607, %rd9610;
	setp.lt.u64 	%p3522, %rd1641, %rd9607;
	selp.u64 	%rd9612, 1, 0, %p3522;
	add.s64 	%rd9613, %rd9609, %rd9611;
	add.s64 	%rd9614, %rd9613, %rd9612;
	mul.lo.s64 	%rd9615, %rd1562, %rd9595;
	mul.hi.u64 	%rd9616, %rd9595, %rd1562;
	add.s64 	%rd9617, %rd9615, %rd10067;
	setp.lt.u64 	%p3523, %rd9617, %rd9615;
	selp.u64 	%rd9618, 1, 0, %p3523;
	add.s64 	%rd1642, %rd9614, %rd9617;
	setp.lt.u64 	%p3524, %rd1642, %rd9614;
	selp.u64 	%rd9619, 1, 0, %p3524;
	add.s64 	%rd9620, %rd9616, %rd9618;
	add.s64 	%rd1643, %rd9620, %rd9619;
	setp.eq.s64 	%p3525, %rd1643, 0;
	@%p3525 bra 	$L__BB3_388;
	add.s64 	%rd1644, %rd10068, %rd1643;
	setp.ge.u64 	%p3526, %rd1644, %rd10068;
	mov.u64 	%rd10068, %rd1644;
	@%p3526 bra 	$L__BB3_388;
	add.s64 	%rd10069, %rd10069, 1;
	setp.eq.s64 	%p3527, %rd10069, 0;
	selp.u64 	%rd9621, 1, 0, %p3527;
	add.s64 	%rd10070, %rd10070, %rd9621;
$L__BB3_388:
	mul.lo.s64 	%rd9622, %rd9321, %rd1640;
	mul.lo.s64 	%rd9623, %rd9622, %rd1559;
	mul.hi.u64 	%rd9624, %rd9622, %rd1559;
	not.b64 	%rd9625, %rd9623;
	setp.gt.u64 	%p3528, %rd1640, %rd9625;
	selp.u64 	%rd9626, 1, 0, %p3528;
	add.s64 	%rd9627, %rd9624, %rd9626;
	mul.lo.s64 	%rd9628, %rd1560, %rd9622;
	mul.hi.u64 	%rd9629, %rd9622, %rd1560;
	add.s64 	%rd9630, %rd9628, %rd1641;
	setp.lt.u64 	%p3529, %rd9630, %rd9628;
	selp.u64 	%rd9631, 1, 0, %p3529;
	add.s64 	%rd1650, %rd9627, %rd9630;
	setp.lt.u64 	%p3530, %rd1650, %rd9627;
	selp.u64 	%rd9632, 1, 0, %p3530;
	add.s64 	%rd9633, %rd9629, %rd9631;
	add.s64 	%rd9634, %rd9633, %rd9632;
	mul.lo.s64 	%rd9635, %rd1561, %rd9622;
	mul.hi.u64 	%rd9636, %rd9622, %rd1561;
	add.s64 	%rd9637, %rd9635, %rd1642;
	setp.lt.u64 	%p3531, %rd9637, %rd9635;
	selp.u64 	%rd9638, 1, 0, %p3531;
	add.s64 	%rd1651, %rd9634, %rd9637;
	setp.lt.u64 	%p3532, %rd1651, %rd9634;
	selp.u64 	%rd9639, 1, 0, %p3532;
	add.s64 	%rd9640, %rd9636, %rd9638;
	add.s64 	%rd9641, %rd9640, %rd9639;
	mul.lo.s64 	%rd9642, %rd1562, %rd9622;
	mul.hi.u64 	%rd9643, %rd9622, %rd1562;
	add.s64 	%rd9644, %rd9642, %rd10068;
	setp.lt.u64 	%p3533, %rd9644, %rd9642;
	selp.u64 	%rd9645, 1, 0, %p3533;
	add.s64 	%rd1652, %rd9641, %rd9644;
	setp.lt.u64 	%p3534, %rd1652, %rd9641;
	selp.u64 	%rd9646, 1, 0, %p3534;
	add.s64 	%rd9647, %rd9643, %rd9645;
	add.s64 	%rd1653, %rd9647, %rd9646;
	setp.eq.s64 	%p3535, %rd1653, 0;
	@%p3535 bra 	$L__BB3_390;
	add.s64 	%rd1654, %rd10069, %rd1653;
	setp.lt.u64 	%p3536, %rd1654, %rd10069;
	selp.u64 	%rd9648, 1, 0, %p3536;
	add.s64 	%rd10070, %rd10070, %rd9648;
	mov.u64 	%rd10069, %rd1654;
$L__BB3_390:
	mul.lo.s64 	%rd9649, %rd9321, %rd1650;
	mul.lo.s64 	%rd9650, %rd9649, %rd1559;
	mul.hi.u64 	%rd9651, %rd9649, %rd1559;
	not.b64 	%rd9652, %rd9650;
	setp.gt.u64 	%p3538, %rd1650, %rd9652;
	selp.u64 	%rd9653, 1, 0, %p3538;
	add.s64 	%rd9654, %rd9651, %rd9653;
	mul.lo.s64 	%rd9655, %rd1560, %rd9649;
	mul.hi.u64 	%rd9656, %rd9649, %rd1560;
	add.s64 	%rd9657, %rd9655, %rd1651;
	setp.lt.u64 	%p3539, %rd9657, %rd9655;
	selp.u64 	%rd9658, 1, 0, %p3539;
	add.s64 	%rd1658, %rd9654, %rd9657;
	setp.lt.u64 	%p3540, %rd1658, %rd9654;
	selp.u64 	%rd9659, 1, 0, %p3540;
	add.s64 	%rd9660, %rd9656, %rd9658;
	add.s64 	%rd9661, %rd9660, %rd9659;
	mul.lo.s64 	%rd9662, %rd1561, %rd9649;
	mul.hi.u64 	%rd9663, %rd9649, %rd1561;
	add.s64 	%rd9664, %rd9662, %rd1652;
	setp.lt.u64 	%p3541, %rd9664, %rd9662;
	selp.u64 	%rd9665, 1, 0, %p3541;
	add.s64 	%rd1659, %rd9661, %rd9664;
	setp.lt.u64 	%p3542, %rd1659, %rd9661;
	selp.u64 	%rd9666, 1, 0, %p3542;
	add.s64 	%rd9667, %rd9663, %rd9665;
	add.s64 	%rd9668, %rd9667, %rd9666;
	mul.lo.s64 	%rd9669, %rd1562, %rd9649;
	mul.hi.u64 	%rd9670, %rd9649, %rd1562;
	add.s64 	%rd9671, %rd9669, %rd10069;
	setp.lt.u64 	%p3543, %rd9671, %rd9669;
	selp.u64 	%rd9672, 1, 0, %p3543;
	add.s64 	%rd1660, %rd9668, %rd9671;
	setp.lt.u64 	%p3544, %rd1660, %rd9668;
	selp.u64 	%rd9673, 1, 0, %p3544;
	add.s64 	%rd9674, %rd9670, %rd9672;
	add.s64 	%rd9675, %rd9674, %rd9673;
	add.s64 	%rd1661, %rd10070, %rd9675;
	setp.lt.u64 	%p3545, %rd1658, %rd1559;
	selp.u64 	%rd1662, 1, 0, %p3545;
	setp.lt.u64 	%p3546, %rd1659, %rd1560;
	setp.eq.s64 	%p3547, %rd1659, %rd1560;
	and.pred  	%p3548, %p3545, %p3547;
	or.pred  	%p3550, %p3546, %p3548;
	selp.u64 	%rd1663, 1, 0, %p3550;
	setp.lt.u64 	%p3551, %rd1660, %rd1561;
	setp.eq.s64 	%p3552, %rd1660, %rd1561;
	and.pred  	%p3553, %p3552, %p3550;
	or.pred  	%p154, %p3551, %p3553;
	setp.lt.u64 	%p3555, %rd1661, %rd1562;
	mov.pred 	%p3611, 0;
	@%p3555 bra 	$L__BB3_392;
	not.pred 	%p3556, %p154;
	setp.ne.s64 	%p3557, %rd1661, %rd1562;
	or.pred  	%p3611, %p3557, %p3556;
$L__BB3_392:
	selp.b64 	%rd9676, %rd1559, 0, %p3611;
	sub.s64 	%rd10084, %rd1658, %rd9676;
	add.s64 	%rd9677, %rd1560, %rd1662;
	selp.b64 	%rd9678, %rd9677, 0, %p3611;
	sub.s64 	%rd10085, %rd1659, %rd9678;
	add.s64 	%rd9679, %rd1561, %rd1663;
	selp.b64 	%rd9680, %rd9679, 0, %p3611;
	sub.s64 	%rd10086, %rd1660, %rd9680;
	selp.u64 	%rd9681, 1, 0, %p154;
	add.s64 	%rd9682, %rd1562, %rd9681;
	selp.b64 	%rd9683, %rd9682, 0, %p3611;
	sub.s64 	%rd10087, %rd1661, %rd9683;
$L__BB3_393:
	st.shared.v2.u64 	[%r8], {%rd10076, %rd10077};
	st.shared.v2.u64 	[%r8+16], {%rd10078, %rd10079};
	st.shared.v2.u64 	[%r8+32], {%rd10080, %rd10081};
	st.shared.v2.u64 	[%r8+48], {%rd10082, %rd10083};
	st.shared.v2.u64 	[%r8+64], {%rd10084, %rd10085};
	st.shared.v2.u64 	[%r8+80], {%rd10086, %rd10087};
$L__BB3_394:
	shr.u32 	%r10, %r156, 1;
	bar.sync 	0;
	setp.gt.u32 	%p3558, %r156, 3;
	mov.u32 	%r156, %r10;
	@%p3558 bra 	$L__BB3_175;
$L__BB3_395:
	mov.u32 	%r154, %tid.x;
	setp.ne.s32 	%p3559, %r154, 0;
	@%p3559 bra 	$L__BB3_397;
	ld.param.u64 	%rd9699, [msm_parallel_reduce_param_0];
	mov.u32 	%r155, %ctaid.x;
	cvta.to.global.u64 	%rd9684, %rd9699;
	mul.wide.u32 	%rd9685, %r155, 96;
	add.s64 	%rd9686, %rd9684, %rd9685;
	ld.shared.v2.u64 	{%rd9687, %rd9688}, [shared];
	ld.shared.v2.u64 	{%rd9689, %rd9690}, [shared+16];
	ld.shared.v2.u64 	{%rd9691, %rd9692}, [shared+32];
	ld.shared.v2.u64 	{%rd9693, %rd9694}, [shared+48];
	ld.shared.v2.u64 	{%rd9695, %rd9696}, [shared+64];
	ld.shared.v2.u64 	{%rd9697, %rd9698}, [shared+80];
	st.global.u64 	[%rd9686], %rd9687;
	st.global.u64 	[%rd9686+8], %rd9688;
	st.global.u64 	[%rd9686+16], %rd9689;
	st.global.u64 	[%rd9686+24], %rd9690;
	st.global.u64 	[%rd9686+32], %rd9691;
	st.global.u64 	[%rd9686+40], %rd9692;
	st.global.u64 	[%rd9686+48], %rd9693;
	st.global.u64 	[%rd9686+56], %rd9694;
	st.global.u64 	[%rd9686+64], %rd9695;
	st.global.u64 	[%rd9686+72], %rd9696;
	st.global.u64 	[%rd9686+80], %rd9697;
	st.global.u64 	[%rd9686+88], %rd9698;
$L__BB3_397:
	ret;
$L__BB3_398:
	add.s64 	%rd918, %rd9903, %rd889;
	setp.ge.u64 	%p1898, %rd918, %rd9903;
	mov.u64 	%rd9903, %rd918;
	@%p1898 bra 	$L__BB3_229;
	add.s64 	%rd9902, %rd9902, 1;
	setp.ne.s64 	%p1899, %rd9902, 0;
	mov.u64 	%rd9903, %rd918;
	@%p1899 bra 	$L__BB3_229;
	add.s64 	%rd9901, %rd9901, 1;
	setp.eq.s64 	%p1900, %rd9901, 0;
	selp.u64 	%rd5817, 1, 0, %p1900;
	add.s64 	%rd9900, %rd9900, %rd5817;
	mov.b64 	%rd9902, 0;
	mov.u64 	%rd9903, %rd918;
	bra.uni 	$L__BB3_229;
$L__BB3_401:
	add.s64 	%rd962, %rd9912, %rd933;
	setp.ge.u64 	%p1973, %rd962, %rd9912;
	mov.u64 	%rd9912, %rd962;
	@%p1973 bra 	$L__BB3_237;
	add.s64 	%rd9911, %rd9911, 1;
	setp.ne.s64 	%p1974, %rd9911, 0;
	mov.u64 	%rd9912, %rd962;
	@%p1974 bra 	$L__BB3_237;
	add.s64 	%rd9910, %rd9910, 1;
	setp.eq.s64 	%p1975, %rd9910, 0;
	selp.u64 	%rd6028, 1, 0, %p1975;
	add.s64 	%rd9909, %rd9909, %rd6028;
	mov.b64 	%rd9911, 0;
	mov.u64 	%rd9912, %rd962;
	bra.uni 	$L__BB3_237;
$L__BB3_404:
	add.s64 	%rd1004, %rd9921, %rd977;
	setp.ge.u64 	%p2048, %rd1004, %rd9921;
	mov.u64 	%rd9921, %rd1004;
	@%p2048 bra 	$L__BB3_245;
	add.s64 	%rd9920, %rd9920, 1;
	setp.ne.s64 	%p2049, %rd9920, 0;
	mov.u64 	%rd9921, %rd1004;
	@%p2049 bra 	$L__BB3_245;
	add.s64 	%rd9919, %rd9919, 1;
	setp.eq.s64 	%p2050, %rd9919, 0;
	selp.u64 	%rd6249, 1, 0, %p2050;
	add.s64 	%rd9918, %rd9918, %rd6249;
	mov.b64 	%rd9920, 0;
	mov.u64 	%rd9921, %rd1004;
	bra.uni 	$L__BB3_245;
$L__BB3_407:
	add.s64 	%rd1047, %rd9930, %rd1019;
	setp.ge.u64 	%p2128, %rd1047, %rd9930;
	mov.u64 	%rd9930, %rd1047;
	@%p2128 bra 	$L__BB3_253;
	add.s64 	%rd9929, %rd9929, 1;
	setp.ne.s64 	%p2129, %rd9929, 0;
	mov.u64 	%rd9930, %rd1047;
	@%p2129 bra 	$L__BB3_253;
	add.s64 	%rd9928, %rd9928, 1;
	setp.eq.s64 	%p2130, %rd9928, 0;
	selp.u64 	%rd6472, 1, 0, %p2130;
	add.s64 	%rd9927, %rd9927, %rd6472;
	mov.b64 	%rd9929, 0;
	mov.u64 	%rd9930, %rd1047;
	bra.uni 	$L__BB3_253;
$L__BB3_410:
	add.s64 	%rd1091, %rd9939, %rd1062;
	setp.ge.u64 	%p2209, %rd1091, %rd9939;
	mov.u64 	%rd9939, %rd1091;
	@%p2209 bra 	$L__BB3_261;
	add.s64 	%rd9938, %rd9938, 1;
	setp.ne.s64 	%p2210, %rd9938, 0;
	mov.u64 	%rd9939, %rd1091;
	@%p2210 bra 	$L__BB3_261;
	add.s64 	%rd9937, %rd9937, 1;
	setp.eq.s64 	%p2211, %rd9937, 0;
	selp.u64 	%rd6699, 1, 0, %p2211;
	add.s64 	%rd9936, %rd9936, %rd6699;
	mov.b64 	%rd9938, 0;
	mov.u64 	%rd9939, %rd1091;
	bra.uni 	$L__BB3_261;
$L__BB3_413:
	add.s64 	%rd1131, %rd9945, %rd1102;
	setp.ge.u64 	%p2290, %rd1131, %rd9945;
	mov.u64 	%rd9945, %rd1131;
	@%p2290 bra 	$L__BB3_269;
	add.s64 	%rd9946, %rd9946, 1;
	setp.ne.s64 	%p2291, %rd9946, 0;
	mov.u64 	%rd9945, %rd1131;
	@%p2291 bra 	$L__BB3_269;
	add.s64 	%rd9947, %rd9947, 1;
	setp.eq.s64 	%p2292, %rd9947, 0;
	selp.u64 	%rd6936, 1, 0, %p2292;
	add.s64 	%rd9948, %rd9948, %rd6936;
	mov.b64 	%rd9946, 0;
	mov.u64 	%rd9945, %rd1131;
	bra.uni 	$L__BB3_269;
$L__BB3_416:
	add.s64 	%rd1174, %rd9954, %rd1146;
	setp.ge.u64 	%p2371, %rd1174, %rd9954;
	mov.u64 	%rd9954, %rd1174;
	@%p2371 bra 	$L__BB3_277;
	add.s64 	%rd9955, %rd9955, 1;
	setp.ne.s64 	%p2372, %rd9955, 0;
	mov.u64 	%rd9954, %rd1174;
	@%p2372 bra 	$L__BB3_277;
	add.s64 	%rd9956, %rd9956, 1;
	setp.eq.s64 	%p2373, %rd9956, 0;
	selp.u64 	%rd7174, 1, 0, %p2373;
	add.s64 	%rd9957, %rd9957, %rd7174;
	mov.b64 	%rd9955, 0;
	mov.u64 	%rd9954, %rd1174;
	bra.uni 	$L__BB3_277;
$L__BB3_419:
	add.s64 	%rd1213, %rd9963, %rd1185;
	setp.ge.u64 	%p2452, %rd1213, %rd9963;
	mov.u64 	%rd9963, %rd1213;
	@%p2452 bra 	$L__BB3_285;
	add.s64 	%rd9964, %rd9964, 1;
	setp.ne.s64 	%p2453, %rd9964, 0;
	mov.u64 	%rd9963, %rd1213;
	@%p2453 bra 	$L__BB3_285;
	add.s64 	%rd9965, %rd9965, 1;
	setp.eq.s64 	%p2454, %rd9965, 0;
	selp.u64 	%rd7416, 1, 0, %p2454;
	add.s64 	%rd9966, %rd9966, %rd7416;
	mov.b64 	%rd9964, 0;
	mov.u64 	%rd9963, %rd1213;
	bra.uni 	$L__BB3_285;
$L__BB3_422:
	add.s64 	%rd1268, %rd9976, %rd1241;
	setp.ge.u64 	%p2617, %rd1268, %rd9976;
	mov.u64 	%rd9976, %rd1268;
	@%p2617 bra 	$L__BB3_299;
	add.s64 	%rd9977, %rd9977, 1;
	setp.ne.s64 	%p2618, %rd9977, 0;
	mov.u64 	%rd9976, %rd1268;
	@%p2618 bra 	$L__BB3_299;
	add.s64 	%rd9978, %rd9978, 1;
	setp.eq.s64 	%p2619, %rd9978, 0;
	selp.u64 	%rd7717, 1, 0, %p2619;
	add.s64 	%rd9979, %rd9979, %rd7717;
	mov.b64 	%rd9977, 0;
	mov.u64 	%rd9976, %rd1268;
	bra.uni 	$L__BB3_299;
$L__BB3_425:
	add.s64 	%rd1310, %rd9985, %rd1283;
	setp.ge.u64 	%p2698, %rd1310, %rd9985;
	mov.u64 	%rd9985, %rd1310;
	@%p2698 bra 	$L__BB3_307;
	add.s64 	%rd9986, %rd9986, 1;
	setp.ne.s64 	%p2699, %rd9986, 0;
	mov.u64 	%rd9985, %rd1310;
	@%p2699 bra 	$L__BB3_307;
	add.s64 	%rd9987, %rd9987, 1;
	setp.eq.s64 	%p2700, %rd9987, 0;
	selp.u64 	%rd7957, 1, 0, %p2700;
	add.s64 	%rd9988, %rd9988, %rd7957;
	mov.b64 	%rd9986, 0;
	mov.u64 	%rd9985, %rd1310;
	bra.uni 	$L__BB3_307;
$L__BB3_428:
	add.s64 	%rd1372, %rd9998, %rd1345;
	setp.ge.u64 	%p2836, %rd1372, %rd9998;
	mov.u64 	%rd9998, %rd1372;
	@%p2836 bra 	$L__BB3_321;
	add.s64 	%rd9999, %rd9999, 1;
	setp.ne.s64 	%p2837, %rd9999, 0;
	mov.u64 	%rd9998, %rd1372;
	@%p2837 bra 	$L__BB3_321;
	add.s64 	%rd10000, %rd10000, 1;
	setp.eq.s64 	%p2838, %rd10000, 0;
	selp.u64 	%rd8236, 1, 0, %p2838;
	add.s64 	%rd10001, %rd10001, %rd8236;
	mov.b64 	%rd9999, 0;
	mov.u64 	%rd9998, %rd1372;
	bra.uni 	$L__BB3_321;
$L__BB3_431:
	add.s64 	%rd1414, %rd10007, %rd1387;
	setp.ge.u64 	%p2917, %rd1414, %rd10007;
	mov.u64 	%rd10007, %rd1414;
	@%p2917 bra 	$L__BB3_329;
	add.s64 	%rd10008, %rd10008, 1;
	setp.ne.s64 	%p2918, %rd10008, 0;
	mov.u64 	%rd10007, %rd1414;
	@%p2918 bra 	$L__BB3_329;
	add.s64 	%rd10009, %rd10009, 1;
	setp.eq.s64 	%p2919, %rd10009, 0;
	selp.u64 	%rd8470, 1, 0, %p2919;
	add.s64 	%rd10010, %rd10010, %rd8470;
	mov.b64 	%rd10008, 0;
	mov.u64 	%rd10007, %rd1414;
	bra.uni 	$L__BB3_329;
$L__BB3_434:
	add.s64 	%rd1488, %rd10028, %rd1461;
	setp.ge.u64 	%p3138, %rd1488, %rd10028;
	mov.u64 	%rd10028, %rd1488;
	@%p3138 bra 	$L__BB3_347;
	add.s64 	%rd10029, %rd10029, 1;
	setp.ne.s64 	%p3139, %rd10029, 0;
	mov.u64 	%rd10028, %rd1488;
	@%p3139 bra 	$L__BB3_347;
	add.s64 	%rd10030, %rd10030, 1;
	setp.eq.s64 	%p3140, %rd10030, 0;
	selp.u64 	%rd8822, 1, 0, %p3140;
	add.s64 	%rd10031, %rd10031, %rd8822;
	mov.b64 	%rd10029, 0;
	mov.u64 	%rd10028, %rd1488;
	bra.uni 	$L__BB3_347;
$L__BB3_437:
	add.s64 	%rd1531, %rd10037, %rd1503;
	setp.ge.u64 	%p3219, %rd1531, %rd10037;
	mov.u64 	%rd10037, %rd1531;
	@%p3219 bra 	$L__BB3_355;
	add.s64 	%rd10038, %rd10038, 1;
	setp.ne.s64 	%p3220, %rd10038, 0;
	mov.u64 	%rd10037, %rd1531;
	@%p3220 bra 	$L__BB3_355;
	add.s64 	%rd10039, %rd10039, 1;
	setp.eq.s64 	%p3221, %rd10039, 0;
	selp.u64 	%rd9062, 1, 0, %p3221;
	add.s64 	%rd10040, %rd10040, %rd9062;
	mov.b64 	%rd10038, 0;
	mov.u64 	%rd10037, %rd1531;
	bra.uni 	$L__BB3_355;
$L__BB3_440:
	add.s64 	%rd1600, %rd10050, %rd1570;
	setp.ge.u64 	%p3389, %rd1600, %rd10050;
	mov.u64 	%rd10050, %rd1600;
	@%p3389 bra 	$L__BB3_373;
	add.s64 	%rd10051, %rd10051, 1;
	setp.ne.s64 	%p3390, %rd10051, 0;
	mov.u64 	%rd10050, %rd1600;
	@%p3390 bra 	$L__BB3_373;
	add.s64 	%rd10052, %rd10052, 1;
	setp.eq.s64 	%p3391, %rd10052, 0;
	selp.u64 	%rd9349, 1, 0, %p3391;
	add.s64 	%rd10053, %rd10053, %rd9349;
	mov.b64 	%rd10051, 0;
	mov.u64 	%rd10050, %rd1600;
	bra.uni 	$L__BB3_373;
$L__BB3_443:
	add.s64 	%rd1664, %rd10067, %rd1635;
	setp.ge.u64 	%p3515, %rd1664, %rd10067;
	mov.u64 	%rd10067, %rd1664;
	@%p3515 bra 	$L__BB3_385;
	add.s64 	%rd10068, %rd10068, 1;
	setp.ne.s64 	%p3516, %rd10068, 0;
	mov.u64 	%rd10067, %rd1664;
	@%p3516 bra 	$L__BB3_385;
	add.s64 	%rd10069, %rd10069, 1;
	setp.eq.s64 	%p3517, %rd10069, 0;
	selp.u64 	%rd9594, 1, 0, %p3517;
	add.s64 	%rd10070, %rd10070, %rd9594;
	mov.b64 	%rd10068, 0;
	mov.u64 	%rd10067, %rd1664;
	bra.uni 	$L__BB3_385;

}


// ===== COMPILED SASS (sm_100) =====

	.target	sm_100

	.elftype	@"ET_EXEC"


//--------------------- .note.nv.tkinfo           --------------------------
	.section	.note.nv.tkinfo,"",@"SHT_NOTE"
	.sectionflags	@"SHF_NOTE_NV_TKINFO"
	.tkinfo
        /*0018*/ 	.word	0x00000002
        /*0030*/ 	.string	""
        /*0030*/ 	.string	"ptxas"
        /*0030*/ 	.string	"Cuda compilation tools, release 13.0, V13.0.88"
        /*0030*/ 	.string	"Build cuda_13.0.r13.0/compiler.36424714_0"
        /*0030*/ 	.string	"-arch sm_100 -m 64 "



//--------------------- .note.nv.cuinfo           --------------------------
	.section	.note.nv.cuinfo,"",@"SHT_NOTE"
	.sectionflags	@"SHF_NOTE_NV_CUINFO"
        /*0018*/ 	.short	0x0002
        /*001a*/ 	.short	0x0064
        /*001c*/ 	.short	0x0082
	.zero		2


//--------------------- .nv.info                  --------------------------
	.section	.nv.info,"",@"SHT_CUDA_INFO"
	.align	4


	//----- nvinfo : EIATTR_REGCOUNT
	.align		4
        /*0000*/ 	.byte	0x04, 0x2f
        /*0002*/ 	.short	(.L_4 - .L_3)
	.align		4
.L_3:
        /*0004*/ 	.word	index@(msm_bucket_accumulate)
        /*0008*/ 	.word	0x00000080


	//----- nvinfo : EIATTR_FRAME_SIZE
	.align		4
.L_4:
        /*000c*/ 	.byte	0x04, 0x11
        /*000e*/ 	.short	(.L_6 - .L_5)
	.align		4
.L_5:
        /*0010*/ 	.word	index@(msm_bucket_accumulate)
        /*0014*/ 	.word	0x00000000


	//----- nvinfo : EIATTR_REGCOUNT
	.align		4
.L_6:
        /*0018*/ 	.byte	0x04, 0x2f
        /*001a*/ 	.short	(.L_8 - .L_7)
	.align		4
.L_7:
        /*001c*/ 	.word	index@(msm_bucket_reduce)
        /*0020*/ 	.word	0x000000a6


	//----- nvinfo : EIATTR_FRAME_SIZE
	.align		4
.L_8:
        /*0024*/ 	.byte	0x04, 0x11
        /*0026*/ 	.short	(.L_10 - .L_9)
	.align		4
.L_9:
        /*0028*/ 	.word	index@(msm_bucket_reduce)
        /*002c*/ 	.word	0x00000000


	//----- nvinfo : EIATTR_REGCOUNT
	.align		4
.L_10:
        /*0030*/ 	.byte	0x04, 0x2f
        /*0032*/ 	.short	(.L_12 - .L_11)
	.align		4
.L_11:
        /*0034*/ 	.word	index@(msm_window_combine)
        /*0038*/ 	.word	0x0000008c


	//----- nvinfo : EIATTR_FRAME_SIZE
	.align		4
.L_12:
        /*003c*/ 	.byte	0x04, 0x11
        /*003e*/ 	.short	(.L_14 - .L_13)
	.align		4
.L_13:
        /*0040*/ 	.word	index@(msm_window_combine)
        /*0044*/ 	.word	0x00000000


	//----- nvinfo : EIATTR_REGCOUNT
	.align		4
.L_14:
        /*0048*/ 	.byte	0x04, 0x2f
        /*004a*/ 	.short	(.L_16 - .L_15)
	.align		4
.L_15:
        /*004c*/ 	.word	index@(msm_parallel_reduce)
        /*0050*/ 	.word	0x00000086


	//----- nvinfo : EIATTR_FRAME_SIZE
	.align		4
.L_16:
        /*0054*/ 	.byte	0x04, 0x11
        /*0056*/ 	.short	(.L_18 - .L_17)
	.align		4
.L_17:
        /*0058*/ 	.word	index@(msm_parallel_reduce)
        /*005c*/ 	.word	0x00000000


	//----- nvinfo : EIATTR_MIN_STACK_SIZE
	.align		4
.L_18:
        /*0060*/ 	.byte	0x04, 0x12
        /*0062*/ 	.short	(.L_20 - .L_19)
	.align		4
.L_19:
        /*0064*/ 	.word	index@(msm_parallel_reduce)
        /*0068*/ 	.word	0x00000000


	//----- nvinfo : EIATTR_MIN_STACK_SIZE
	.align		4
.L_20:
        /*006c*/ 	.byte	0x04, 0x12
        /*006e*/ 	.short	(.L_22 - .L_21)
	.align		4
.L_21:
        /*0070*/ 	.word	index@(msm_window_combine)
        /*0074*/ 	.word	0x00000000


	//----- nvinfo : EIATTR_MIN_STACK_SIZE
	.align		4
.L_22:
        /*0078*/ 	.byte	0x04, 0x12
        /*007a*/ 	.short	(.L_24 - .L_23)
	.align		4
.L_23:
        /*007c*/ 	.word	index@(msm_bucket_reduce)
        /*0080*/ 	.word	0x00000000


	//----- nvinfo : EIATTR_MIN_STACK_SIZE
	.align		4
.L_24:
        /*0084*/ 	.byte	0x04, 0x12
        /*0086*/ 	.short	(.L_26 - .L_25)
	.align		4
.L_25:
        /*0088*/ 	.word	index@(msm_bucket_accumulate)
        /*008c*/ 	.word	0x00000000
.L_26:


//--------------------- .nv.compat                --------------------------
	.section	.nv.compat,"",@"SHT_CUDA_COMPAT_INFO"
	.align	4
        /*0000*/ 	.byte	0x02, 0x09, 0x00, 0x00, 0x02, 0x02, 0x01, 0x00, 0x02, 0x05, 0x05, 0x00, 0x03, 0x07, 0x01, 0x01
        /*0010*/ 	.byte	0x02, 0x03, 0x00, 0x00, 0x02, 0x06, 0x01, 0x00, 0x04, 0x0b, 0x08, 0x00, 0x09, 0x00, 0x00, 0x00
        /*0020*/ 	.byte	0x00, 0x00, 0x00, 0x00


//--------------------- .nv.info.msm_parallel_reduce --------------------------
	.section	.nv.info.msm_parallel_reduce,"",@"SHT_CUDA_INFO"
	.sectionflags	@""
	.align	4


	//----- nvinfo : EIATTR_CUDA_API_VERSION
	.align		4
        /*0000*/ 	.byte	0x04, 0x37
        /*0002*/ 	.short	(.L_28 - .L_27)
.L_27:
        /*0004*/ 	.word	0x00000082


	//----- nvinfo : EIATTR_KPARAM_INFO
	.align		4
.L_28:
        /*0008*/ 	.byte	0x04, 0x17
        /*000a*/ 	.short	(.L_30 - .L_29)
.L_29:
        /*000c*/ 	.word	0x00000000
        /*0010*/ 	.short	0x0001
        /*0012*/ 	.short	0x0008
        /*0014*/ 	.byte	0x00, 0xf0, 0x11, 0x00


	//----- nvinfo : EIATTR_KPARAM_INFO
	.align		4
.L_30:
        /*0018*/ 	.byte	0x04, 0x17
        /*001a*/ 	.short	(.L_32 - .L_31)
.L_31:
        /*001c*/ 	.word	0x00000000
        /*0020*/ 	.short	0x0000
        /*0022*/ 	.short	0x0000
        /*0024*/ 	.byte	0x00, 0xf5, 0x21, 0x00


	//----- nvinfo : EIATTR_SPARSE_MMA_MASK
	.align		4
.L_32:
        /*0028*/ 	.byte	0x03, 0x50
        /*002a*/ 	.short	0x0000


	//----- nvinfo : EIATTR_MAXREG_COUNT
	.align		4
        /*002c*/ 	.byte	0x03, 0x1b
        /*002e*/ 	.short	0x00ff


	//----- nvinfo : EIATTR_NUM_BARRIERS
	.align		4
        /*0030*/ 	.byte	0x02, 0x4c
        /*0032*/ 	.byte	0x01
	.zero		1


	//----- nvinfo : EIATTR_MERCURY_ISA_VERSION
	.align		4
        /*0034*/ 	.byte	0x03, 0x5f
        /*0036*/ 	.short	0x0101


	//----- nvinfo : EIATTR_VRC_CTA_INIT_COUNT
	.align		4
        /*0038*/ 	.byte	0x02, 0x4a
	.zero		1
	.zero		1


	//----- nvinfo : EIATTR_EXIT_INSTR_OFFSETS
	.align		4
        /*003c*/ 	.byte	0x04, 0x1c
        /*003e*/ 	.short	(.L_34 - .L_33)


	//   ....[0]....
.L_33:
        /*0040*/ 	.word	0x0005f780


	//   ....[1]....
        /*0044*/ 	.word	0x0005f910


	//----- nvinfo : EIATTR_CRS_STACK_SIZE
	.align		4
.L_34:
        /*0048*/ 	.byte	0x04, 0x1e
        /*004a*/ 	.short	(.L_36 - .L_35)
.L_35:
        /*004c*/ 	.word	0x00000000


	//----- nvinfo : EIATTR_CBANK_PARAM_SIZE
	.align		4
.L_36:
        /*0050*/ 	.byte	0x03, 0x19
        /*0052*/ 	.short	0x000c


	//----- nvinfo : EIATTR_PARAM_CBANK
	.align		4
        /*0054*/ 	.byte	0x04, 0x0a
        /*0056*/ 	.short	(.L_38 - .L_37)
	.align		4
.L_37:
        /*0058*/ 	.word	index@(.nv.constant0.msm_parallel_reduce)
        /*005c*/ 	.short	0x0380
        /*005e*/ 	.short	0x000c


	//----- nvinfo : EIATTR_SW_WAR
	.align		4
.L_38:
        /*0060*/ 	.byte	0x04, 0x36
        /*0062*/ 	.short	(.L_40 - .L_39)
.L_39:
        /*0064*/ 	.word	0x00000008
.L_40:


//--------------------- .nv.info.msm_window_combine --------------------------
	.section	.nv.info.msm_window_combine,"",@"SHT_CUDA_INFO"
	.sectionflags	@""
	.align	4


	//----- nvinfo : EIATTR_CUDA_API_VERSION
	.align		4
        /*0000*/ 	.byte	0x04, 0x37
        /*0002*/ 	.short	(.L_42 - .L_41)
.L_41:
        /*0004*/ 	.word	0x00000082


	//----- nvinfo : EIATTR_KPARAM_INFO
	.align		4
.L_42:
        /*0008*/ 	.byte	0x04, 0x17
        /*000a*/ 	.short	(.L_44 - .L_43)
.L_43:
        /*000c*/ 	.word	0x00000000
        /*0010*/ 	.short	0x0002
        /*0012*/ 	.short	0x0010
        /*0014*/ 	.byte	0x00, 0xf0, 0x11, 0x00


	//----- nvinfo : EIATTR_KPARAM_INFO
	.align		4
.L_44:
        /*0018*/ 	.byte	0x04, 0x17
        /*001a*/ 	.short	(.L_46 - .L_45)
.L_45:
        /*001c*/ 	.word	0x00000000
        /*0020*/ 	.short	0x0001
        /*0022*/ 	.short	0x0008
        /*0024*/ 	.byte	0x00, 0xf5, 0x21, 0x00


	//----- nvinfo : EIATTR_KPARAM_INFO
	.align		4
.L_46:
        /*0028*/ 	.byte	0x04, 0x17
        /*002a*/ 	.short	(.L_48 - .L_47)
.L_47:
        /*002c*/ 	.word	0x00000000
        /*0030*/ 	.short	0x0000
        /*0032*/ 	.short	0x0000
        /*0034*/ 	.byte	0x00, 0xf5, 0x21, 0x00


	//----- nvinfo : EIATTR_SPARSE_MMA_MASK
	.align		4
.L_48:
        /*0038*/ 	.byte	0x03, 0x50
        /*003a*/ 	.short	0x0000


	//----- nvinfo : EIATTR_MAXREG_COUNT
	.align		4
        /*003c*/ 	.byte	0x03, 0x1b
        /*003e*/ 	.short	0x00ff


	//----- nvinfo : EIATTR_MERCURY_ISA_VERSION
	.align		4
        /*0040*/ 	.byte	0x03, 0x5f
        /*0042*/ 	.short	0x0101


	//----- nvinfo : EIATTR_VRC_CTA_INIT_COUNT
	.align		4
        /*0044*/ 	.byte	0x02, 0x4a
	.zero		1
	.zero		1


	//----- nvinfo : EIATTR_EXIT_INSTR_OFFSETS
	.align		4
        /*0048*/ 	.byte	0x04, 0x1c
        /*004a*/ 	.short	(.L_50 - .L_49)


	//   ....[0]....
.L_49:
        /*004c*/ 	.word	0x00000030


	//   ....[1]....
        /*0050*/ 	.word	0x00045260


	//----- nvinfo : EIATTR_CBANK_PARAM_SIZE
	.align		4
.L_50:
        /*0054*/ 	.byte	0x03, 0x19
        /*0056*/ 	.short	0x0014


	//----- nvinfo : EIATTR_PARAM_CBANK
	.align		4
        /*0058*/ 	.byte	0x04, 0x0a
        /*005a*/ 	.short	(.L_52 - .L_51)
	.align		4
.L_51:
        /*005c*/ 	.word	index@(.nv.constant0.msm_window_combine)
        /*0060*/ 	.short	0x0380
        /*0062*/ 	.short	0x0014


	//----- nvinfo : EIATTR_SW_WAR
	.align		4
.L_52:
        /*0064*/ 	.byte	0x04, 0x36
        /*0066*/ 	.short	(.L_54 - .L_53)
.L_53:
        /*0068*/ 	.word	0x00000008
.L_54:


//--------------------- .nv.info.msm_bucket_reduce --------------------------
	.section	.nv.info.msm_bucket_reduce,"",@"SHT_CUDA_INFO"
	.sectionflags	@""
	.align	4


	//----- nvinfo : EIATTR_CUDA_API_VERSION
	.align		4
        /*0000*/ 	.byte	0x04, 0x37
        /*0002*/ 	.short	(.L_56 - .L_55)
.L_55:
        /*0004*/ 	.word	0x00000082


	//----- nvinfo : EIATTR_KPARAM_INFO
	.align		4
.L_56:
        /*0008*/ 	.byte	0x04, 0x17
        /*000a*/ 	.short	(.L_58 - .L_57)
.L_57:
        /*000c*/ 	.word	0x00000000
        /*0010*/ 	.short	0x0002
        /*0012*/ 	.short	0x0010
        /*0014*/ 	.byte	0x00, 0xf0, 0x11, 0x00


	//----- nvinfo : EIATTR_KPARAM_INFO
	.align		4
.L_58:
        /*0018*/ 	.byte	0x04, 0x17
        /*001a*/ 	.short	(.L_60 - .L_59)
.L_59:
        /*001c*/ 	.word	0x00000000
        /*0020*/ 	.short	0x0001
        /*0022*/ 	.short	0x0008
        /*0024*/ 	.byte	0x00, 0xf5, 0x21, 0x00


	//----- nvinfo : EIATTR_KPARAM_INFO
	.align		4
.L_60:
        /*0028*/ 	.byte	0x04, 0x17
        /*002a*/ 	.short	(.L_62 - .L_61)
.L_61:
        /*002c*/ 	.word	0x00000000
        /*0030*/ 	.short	0x0000
        /*0032*/ 	.short	0x0000
        /*0034*/ 	.byte	0x00, 0xf5, 0x21, 0x00


	//----- nvinfo : EIATTR_SPARSE_MMA_MASK
	.align		4
.L_62:
        /*0038*/ 	.byte	0x03, 0x50
        /*003a*/ 	.short	0x0000


	//----- nvinfo : EIATTR_MAXREG_COUNT
	.align		4
        /*003c*/ 	.byte	0x03, 0x1b
        /*003e*/ 	.short	0x00ff


	//----- nvinfo : EIATTR_MERCURY_ISA_VERSION
	.align		4
        /*0040*/ 	.byte	0x03, 0x5f
        /*0042*/ 	.short	0x0101


	//----- nvinfo : EIATTR_VRC_CTA_INIT_COUNT
	.align		4
        /*0044*/ 	.byte	0x02, 0x4a
	.zero		1
	.zero		1


	//----- nvinfo : EIATTR_EXIT_INSTR_OFFSETS
	.align		4
        /*0048*/ 	.byte	0x04, 0x1c
        /*004a*/ 	.short	(.L_64 - .L_63)


	//   ....[0]....
.L_63:
        /*004c*/ 	.word	0x00000030


	//   ....[1]....
        /*0050*/ 	.word	0x0005e480


	//----- nvinfo : EIATTR_CBANK_PARAM_SIZE
	.align		4
.L_64:
        /*0054*/ 	.byte	0x03, 0x19
        /*0056*/ 	.short	0x0014


	//----- nvinfo : EIATTR_PARAM_CBANK
	.align		4
        /*0058*/ 	.byte	0x04, 0x0a
        /*005a*/ 	.short	(.L_66 - .L_65)
	.align		4
.L_65:
        /*005c*/ 	.word	index@(.nv.constant0.msm_bucket_reduce)
        /*0060*/ 	.short	0x0380
        /*0062*/ 	.short	0x0014


	//----- nvinfo : EIATTR_SW_WAR
	.align		4
.L_66:
        /*0064*/ 	.byte	0x04, 0x36
        /*0066*/ 	.short	(.L_68 - .L_67)
.L_67:
        /*0068*/ 	.word	0x00000008
.L_68:


//--------------------- .nv.info.msm_bucket_accumulate --------------------------
	.section	.nv.info.msm_bucket_accumulate,"",@"SHT_CUDA_INFO"
	.sectionflags	@""
	.align	4


	//----- nvinfo : EIATTR_CUDA_API_VERSION
	.align		4
        /*0000*/ 	.byte	0x04, 0x37
        /*0002*/ 	.short	(.L_70 - .L_69)
.L_69:
        /*0004*/ 	.word	0x00000082


	//----- nvinfo : EIATTR_KPARAM_INFO
	.align		4
.L_70:
        /*0008*/ 	.byte	0x04, 0x17
        /*000a*/ 	.short	(.L_72 - .L_71)
.L_71:
        /*000c*/ 	.word	0x00000000
        /*0010*/ 	.short	0x0004
        /*0012*/ 	.short	0x001c
        /*0014*/ 	.byte	0x00, 0xf0, 0x11, 0x00


	//----- nvinfo : EIATTR_KPARAM_INFO
	.align		4
.L_72:
        /*0018*/ 	.byte	0x04, 0x17
        /*001a*/ 	.short	(.L_74 - .L_73)
.L_73:
        /*001c*/ 	.word	0x00000000
        /*0020*/ 	.short	0x0003
        /*0022*/ 	.short	0x0018
        /*0024*/ 	.byte	0x00, 0xf0, 0x11, 0x00


	//----- nvinfo : EIATTR_KPARAM_INFO
	.align		4
.L_74:
        /*0028*/ 	.byte	0x04, 0x17
        /*002a*/ 	.short	(.L_76 - .L_75)
.L_75:
        /*002c*/ 	.word	0x00000000
        /*0030*/ 	.short	0x0002
        /*0032*/ 	.short	0x0010
        /*0034*/ 	.byte	0x00, 0xf5, 0x21, 0x00


	//----- nvinfo : EIATTR_KPARAM_INFO
	.align		4
.L_76:
        /*0038*/ 	.byte	0x04, 0x17
        /*003a*/ 	.short	(.L_78 - .L_77)
.L_77:
        /*003c*/ 	.word	0x00000000
        /*0040*/ 	.short	0x0001
        /*0042*/ 	.short	0x0008
        /*0044*/ 	.byte	0x00, 0xf5, 0x21, 0x00


	//----- nvinfo : EIATTR_KPARAM_INFO
	.align		4
.L_78:
        /*0048*/ 	.byte	0x04, 0x17
        /*004a*/ 	.short	(.L_80 - .L_79)
.L_79:
        /*004c*/ 	.word	0x00000000
        /*0050*/ 	.short	0x0000
        /*0052*/ 	.short	0x0000
        /*0054*/ 	.byte	0x00, 0xf5, 0x21, 0x00


	//----- nvinfo : EIATTR_SPARSE_MMA_MASK
	.align		4
.L_80:
        /*0058*/ 	.byte	0x03, 0x50
        /*005a*/ 	.short	0x0000


	//----- nvinfo : EIATTR_MAXREG_COUNT
	.align		4
        /*005c*/ 	.byte	0x03, 0x1b
        /*005e*/ 	.short	0x00ff


	//----- nvinfo : EIATTR_MERCURY_ISA_VERSION
	.align		4
        /*0060*/ 	.byte	0x03, 0x5f
        /*0062*/ 	.short	0x0101


	//----- nvinfo : EIATTR_VRC_CTA_INIT_COUNT
	.align		4
        /*0064*/ 	.byte	0x02, 0x4a
	.zero		1
	.zero		1


	//----- nvinfo : EIATTR_EXIT_INSTR_OFFSETS
	.align		4
        /*0068*/ 	.byte	0x04, 0x1c
        /*006a*/ 	.short	(.L_82 - .L_81)


	//   ....[0]....
.L_81:
        /*006c*/ 	.word	0x00000070


	//   ....[1]....
        /*0070*/ 	.word	0x00000130


	//   ....[2]....
        /*0074*/ 	.word	0x00021840


	//----- nvinfo : EIATTR_CRS_STACK_SIZE
	.align		4
.L_82:
        /*0078*/ 	.byte	0x04, 0x1e
        /*007a*/ 	.short	(.L_84 - .L_83)
.L_83:
        /*007c*/ 	.word	0x00000000


	//----- nvinfo : EIATTR_CBANK_PARAM_SIZE
	.align		4
.L_84:
        /*0080*/ 	.byte	0x03, 0x19
        /*0082*/ 	.short	0x0020


	//----- nvinfo : EIATTR_PARAM_CBANK
	.align		4
        /*0084*/ 	.byte	0x04, 0x0a
        /*0086*/ 	.short	(.L_86 - .L_85)
	.align		4
.L_85:
        /*0088*/ 	.word	index@(.nv.constant0.msm_bucket_accumulate)
        /*008c*/ 	.short	0x0380
        /*008e*/ 	.short	0x0020


	//----- nvinfo : EIATTR_SW_WAR
	.align		4
.L_86:
        /*0090*/ 	.byte	0x04, 0x36
        /*0092*/ 	.short	(.L_88 - .L_87)
.L_87:
        /*0094*/ 	.word	0x00000008
.L_88:


//--------------------- .nv.callgraph             --------------------------
	.section	.nv.callgraph,"",@"SHT_CUDA_CALLGRAPH"
	.align	4
	.sectionentsize	8
	.align		4
        /*0000*/ 	.word	0x00000000
	.align		4
        /*0004*/ 	.word	0xffffffff
	.align		4
        /*0008*/ 	.word	0x00000000
	.align		4
        /*000c*/ 	.word	0xfffffffe
	.align		4
        /*0010*/ 	.word	0x00000000
	.align		4
        /*0014*/ 	.word	0xfffffffd
	.align		4
        /*0018*/ 	.word	0x00000000
	.align		4
        /*001c*/ 	.word	0xfffffffc


//--------------------- .nv.constant3             --------------------------
	.section	.nv.constant3,"a",@progbits
	.align	8
.nv.constant3:
	.type		BN254_P,@object
	.size		BN254_P,(BN254_INV - BN254_P)
BN254_P:
        /*0000*/ 	.byte	0x47, 0xfd, 0x7c, 0xd8, 0x16, 0x8c, 0x20, 0x3c, 0x8d, 0xca, 0x71, 0x68, 0x91, 0x6a, 0x81, 0x97
        /*0010*/ 	.byte	0x5d, 0x58, 0x81, 0x81, 0xb6, 0x45, 0x50, 0xb8, 0x29, 0xa0, 0x31, 0xe1, 0x72, 0x4e, 0x64, 0x30
	.type		BN254_INV,@object
	.size		BN254_INV,(BN254_R2 - BN254_INV)
BN254_INV:
        /*0020*/ 	.byte	0x89, 0x63, 0x86, 0xe4, 0x82, 0x07, 0xd2, 0x87
	.type		BN254_R2,@object
	.size		BN254_R2,(.L_2 - BN254_R2)
BN254_R2:
        /*0028*/ 	.byte	0x89, 0xfa, 0x8a, 0x53, 0x5b, 0xfc, 0x2c, 0xf3, 0xfb, 0x01, 0x45, 0xd4, 0x11, 0x19, 0xe7, 0xb5
        /*0038*/ 	.byte	0xf6, 0x7f, 0x41, 0x0a, 0xff, 0x1e, 0xab, 0x47, 0x1f, 0x35, 0xb8, 0xca, 0x71, 0x9f, 0xd8, 0x06
.L_2:


//--------------------- .text.msm_parallel_reduce --------------------------
	.section	.text.msm_parallel_reduce,"ax",@progbits
	.align	128
        .global         msm_parallel_reduce
        .type           msm_parallel_reduce,@function
        .size           msm_parallel_reduce,(.L_x_455 - msm_parallel_reduce)
        .other          msm_parallel_reduce,@"STO_CUDA_ENTRY STV_DEFAULT"
msm_parallel_reduce:
.text.msm_parallel_reduce:
[----:B------:R-:W-:Y:S01]  /*0000*/  LDC R1, c[0x0][0x37c] ;  /* 0x0000df00ff017b82 */ /* 0x000fe20000000800 */
[----:B------:R-:W0:Y:S07]  /*0010*/  S2R R44, SR_TID.X ;  /* 0x00000000002c7919 */ /* 0x000e2e0000002100 */
[----:B------:R-:W1:Y:S01]  /*0020*/  S2UR UR4, SR_CTAID.X ;  /* 0x00000000000479c3 */ /* 0x000e620000002500 */
[----:B------:R-:W2:Y:S01]  /*0030*/  LDCU UR5, c[0x0][0x388] ;  /* 0x00007100ff0577ac */ /* 0x000ea20008000800 */
[----:B------:R-:W-:Y:S01]  /*0040*/  MOV R0, 0x400 ;  /* 0x0000040000007802 */ /* 0x000fe20000000f00 */
[----:B------:R-:W3:Y:S01]  /*0050*/  S2R R43, SR_CgaCtaId ;  /* 0x00000000002b7919 */ /* 0x000ee20000008800 */
[----:B------:R-:W-:Y:S01]  /*0060*/  BSSY.RECONVERGENT B0, `(.L_x_0) ;  /* 0x000004c000007945 */ /* 0x000fe20003800200 */
[----:B------:R-:W4:Y:S03]  /*0070*/  LDCU.64 UR6, c[0x0][0x358] ;  /* 0x00006b00ff0677ac */ /* 0x000f260008000a00 */
[----:B------:R-:W1:Y:S02]  /*0080*/  LDC R32, c[0x0][0x360] ;  /* 0x0000d800ff207b82 */ /* 0x000e640000000800 */
[----:B-1----:R-:W-:Y:S01]  /*0090*/  IMAD R3, R32, UR4, RZ ;  /* 0x0000000420037c24 */ /* 0x002fe2000f8e02ff */
[----:B---3--:R-:W-:-:S03]  /*00a0*/  LEA R43, R43, R0, 0x18 ;  /* 0x000000002b2b7211 */ /* 0x008fc600078ec0ff */
[----:B0-----:R-:W-:Y:S02]  /*00b0*/  IMAD R33, R3, 0x2, R44 ;  /* 0x0000000203217824 */ /* 0x001fe400078e022c */
[----:B------:R-:W-:-:S03]  /*00c0*/  IMAD R43, R44, 0x60, R43 ;  /* 0x000000602c2b7824 */ /* 0x000fc600078e022b */
[----:B--2---:R-:W-:-:S13]  /*00d0*/  ISETP.GE.U32.AND P0, PT, R33, UR5, PT ;  /* 0x0000000521007c0c */ /* 0x004fda000bf06070 */
[----:B----4-:R-:W-:Y:S05]  /*00e0*/  @P0 BRA `(.L_x_1) ;  /* 0x0000000000b40947 */ /* 0x010fea0003800000 */
[----:B------:R-:W0:Y:S02]  /*00f0*/  LDC.64 R2, c[0x0][0x380] ;  /* 0x0000e000ff027b82 */ /* 0x000e240000000a00 */
[----:B0-----:R-:W-:-:S05]  /*0100*/  IMAD.WIDE.U32 R2, R33, 0x60, R2 ;  /* 0x0000006021027825 */ /* 0x001fca00078e0002 */
[----:B------:R-:W2:Y:S04]  /*0110*/  LDG.E.64 R12, desc[UR6][R2.64+0x10] ;  /* 0x00001006020c7981 */ /* 0x000ea8000c1e1b00 */
[----:B------:R-:W2:Y:S04]  /*0120*/  LDG.E.64 R14, desc[UR6][R2.64+0x18] ;  /* 0x00001806020e7981 */ /* 0x000ea8000c1e1b00 */
[----:B------:R-:W3:Y:S04]  /*0130*/  LDG.E.64 R20, desc[UR6][R2.64+0x30] ;  /* 0x0000300602147981 */ /* 0x000ee8000c1e1b00 */
[----:B------:R-:W3:Y:S04]  /*0140*/  LDG.E.64 R22, desc[UR6][R2.64+0x38] ;  /* 0x0000380602167981 */ /* 0x000ee8000c1e1b00 */
[----:B------:R-:W4:Y:S04]  /*0150*/  LDG.E.64 R24, desc[UR6][R2.64+0x40] ;  /* 0x0000400602187981 */ /* 0x000f28000c1e1b00 */
[----:B------:R-:W4:Y:S04]  /*0160*/  LDG.E.64 R26, desc[UR6][R2.64+0x48] ;  /* 0x00004806021a7981 */ /* 0x000f28000c1e1b00 */
[----:B------:R-:W5:Y:S04]  /*0170*/  LDG.E.64 R28, desc[UR6][R2.64+0x50] ;  /* 0x00005006021c7981 */ /* 0x000f68000c1e1b00 */
[----:B------:R-:W5:Y:S04]  /*0180*/  LDG.E.64 R30, desc[UR6][R2.64+0x58] ;  /* 0x00005806021e7981 */ /* 0x000f68000c1e1b00 */
[----:B------:R-:W5:Y:S04]  /*0190*/  LDG.E.64 R4, desc[UR6][R2.64] ;  /* 0x0000000602047981 */ /* 0x000f68000c1e1b00 */
[----:B------:R-:W5:Y:S04]  /*01a0*/  LDG.E.64 R6, desc[UR6][R2.64+0x8] ;  /* 0x0000080602067981 */ /* 0x000f68000c1e1b00 */
[----:B------:R-:W5:Y:S04]  /*01b0*/  LDG.E.64 R16, desc[UR6][R2.64+0x20] ;  /* 0x0000200602107981 */ /* 0x000f68000c1e1b00 */
[----:B------:R-:W5:Y:S04]  /*01c0*/  LDG.E.64 R18, desc[UR6][R2.64+0x28] ;  /* 0x0000280602127981 */ /* 0x000f68000c1e1b00 */
[----:B--2---:R-:W-:Y:S04]  /*01d0*/  STS.128 [R43+0x10], R12 ;  /* 0x0000100c2b007388 */ /* 0x004fe80000000c00 */
[----:B---3--:R-:W-:Y:S04]  /*01e0*/  STS.128 [R43+0x30], R20 ;  /* 0x000030142b007388 */ /* 0x008fe80000000c00 */
[----:B----4-:R-:W-:Y:S04]  /*01f0*/  STS.128 [R43+0x40], R24 ;  /* 0x000040182b007388 */ /* 0x010fe80000000c00 */
[----:B-----5:R-:W-:Y:S01]  /*0200*/  STS.128 [R43+0x50], R28 ;  /* 0x0000501c2b007388 */ /* 0x020fe20000000c00 */
[----:B------:R-:W-:-:S02]  /*0210*/  IMAD.MOV.U32 R58, RZ, RZ, R12 ;  /* 0x000000ffff3a7224 */ /* 0x000fc400078e000c */
[----:B------:R-:W-:Y:S02]  /*0220*/  IMAD.MOV.U32 R59, RZ, RZ, R13 ;  /* 0x000000ffff3b7224 */ /* 0x000fe400078e000d */
[----:B------:R-:W-:Y:S02]  /*0230*/  IMAD.MOV.U32 R62, RZ, RZ, R4 ;  /* 0x000000ffff3e7224 */ /* 0x000fe400078e0004 */
[----:B------:R-:W-:Y:S01]  /*0240*/  IMAD.MOV.U32 R63, RZ, RZ, R5 ;  /* 0x000000ffff3f7224 */ /* 0x000fe200078e0005 */
[----:B------:R0:W-:Y:S01]  /*0250*/  STS.128 [R43], R4 ;  /* 0x000000042b007388 */ /* 0x0001e20000000c00 */
[----:B------:R-:W-:Y:S02]  /*0260*/  IMAD.MOV.U32 R60, RZ, RZ, R6 ;  /* 0x000000ffff3c7224 */ /* 0x000fe400078e0006 */
[----:B------:R-:W-:Y:S02]  /*0270*/  IMAD.MOV.U32 R61, RZ, RZ, R7 ;  /* 0x000000ffff3d7224 */ /* 0x000fe400078e0007 */
[----:B------:R-:W-:-:S02]  /*0280*/  IMAD.MOV.U32 R8, RZ, RZ, R16 ;  /* 0x000000ffff087224 */ /* 0x000fc400078e0010 */
[----:B------:R-:W-:Y:S01]  /*0290*/  IMAD.MOV.U32 R9, RZ, RZ, R17 ;  /* 0x000000ffff097224 */ /* 0x000fe200078e0011 */
[----:B------:R1:W-:Y:S01]  /*02a0*/  STS.128 [R43+0x20], R16 ;  /* 0x000020102b007388 */ /* 0x0003e20000000c00 */
[----:B------:R-:W-:Y:S02]  /*02b0*/  IMAD.MOV.U32 R56, RZ, RZ, R14 ;  /* 0x000000ffff387224 */ /* 0x000fe400078e000e */
[----:B------:R-:W-:Y:S02]  /*02c0*/  IMAD.MOV.U32 R57, RZ, RZ, R15 ;  /* 0x000000ffff397224 */ /* 0x000fe400078e000f */
[----:B------:R-:W-:Y:S02]  /*02d0*/  IMAD.MOV.U32 R10, RZ, RZ, R18 ;  /* 0x000000ffff0a7224 */ /* 0x000fe400078e0012 */
[----:B------:R-:W-:Y:S02]  /*02e0*/  IMAD.MOV.U32 R11, RZ, RZ, R19 ;  /* 0x000000ffff0b7224 */ /* 0x000fe400078e0013 */
[----:B------:R-:W-:-:S02]  /*02f0*/  IMAD.MOV.U32 R2, RZ, RZ, R20 ;  /* 0x000000ffff027224 */ /* 0x000fc400078e0014 */
[----:B------:R-:W-:Y:S02]  /*0300*/  IMAD.MOV.U32 R3, RZ, RZ, R21 ;  /* 0x000000ffff037224 */ /* 0x000fe400078e0015 */
[----:B0-----:R-:W-:Y:S02]  /*0310*/  IMAD.MOV.U32 R4, RZ, RZ, R22 ;  /* 0x000000ffff047224 */ /* 0x001fe400078e0016 */
[----:B------:R-:W-:Y:S02]  /*0320*/  IMAD.MOV.U32 R5, RZ, RZ, R23 ;  /* 0x000000ffff057224 */ /* 0x000fe400078e0017 */
[----:B-1----:R-:W-:Y:S02]  /*0330*/  IMAD.MOV.U32 R16, RZ, RZ, R24 ;  /* 0x000000ffff107224 */ /* 0x002fe400078e0018 */
[----:B------:R-:W-:Y:S02]  /*0340*/  IMAD.MOV.U32 R17, RZ, RZ, R25 ;  /* 0x000000ffff117224 */ /* 0x000fe400078e0019 */
[----:B------:R-:W-:-:S02]  /*0350*/  IMAD.MOV.U32 R64, RZ, RZ, R26 ;  /* 0x000000ffff407224 */ /* 0x000fc400078e001a */
[----:B------:R-:W-:Y:S02]  /*0360*/  IMAD.MOV.U32 R65, RZ, RZ, R27 ;  /* 0x000000ffff417224 */ /* 0x000fe400078e001b */
[----:B------:R-:W-:Y:S02]  /*0370*/  IMAD.MOV.U32 R66, RZ, RZ, R28 ;  /* 0x000000ffff427224 */ /* 0x000fe400078e001c */
[----:B------:R-:W-:Y:S02]  /*0380*/  IMAD.MOV.U32 R67, RZ, RZ, R29 ;  /* 0x000000ffff437224 */ /* 0x000fe400078e001d */
[----:B------:R-:W-:Y:S02]  /*0390*/  IMAD.MOV.U32 R68, RZ, RZ, R30 ;  /* 0x000000ffff447224 */ /* 0x000fe400078e001e */
[----:B------:R-:W-:Y:S01]  /*03a0*/  IMAD.MOV.U32 R69, RZ, RZ, R31 ;  /* 0x000000ffff457224 */ /* 0x000fe200078e001f */
[----:B------:R-:W-:Y:S06]  /*03b0*/  BRA `(.L_x_2) ;  /* 0x0000000000587947 */ /* 0x000fec0003800000 */
.L_x_1:
[----:B------:R-:W-:Y:S01]  /*03c0*/  IMAD.MOV.U32 R12, RZ, RZ, 0x1 ;  /* 0x00000001ff0c7424 */ /* 0x000fe200078e00ff */
[----:B------:R-:W-:Y:S01]  /*03d0*/  CS2R R14, SRZ ;  /* 0x00000000000e7805 */ /* 0x000fe2000001ff00 */
[----:B------:R-:W-:Y:S01]  /*03e0*/  IMAD.MOV.U32 R13, RZ, RZ, 0x0 ;  /* 0x00000000ff0d7424 */ /* 0x000fe200078e00ff */
[----:B------:R0:W-:Y:S01]  /*03f0*/  STS.128 [R43], RZ ;  /* 0x000000ff2b007388 */ /* 0x0001e20000000c00 */
[----:B------:R-:W-:Y:S01]  /*0400*/  CS2R R4, SRZ ;  /* 0x0000000000047805 */ /* 0x000fe2000001ff00 */
[----:B------:R-:W-:Y:S01]  /*0410*/  IMAD.MOV.U32 R8, RZ, RZ, 0x1 ;  /* 0x00000001ff087424 */ /* 0x000fe200078e00ff */
[----:B------:R-:W-:Y:S01]  /*0420*/  CS2R R2, SRZ ;  /* 0x0000000000027805 */ /* 0x000fe2000001ff00 */
[----:B------:R0:W-:Y:S01]  /*0430*/  STS.128 [R43+0x10], RZ ;  /* 0x000010ff2b007388 */ /* 0x0001e20000000c00 */
[----:B------:R-:W-:Y:S01]  /*0440*/  IMAD.MOV.U32 R9, RZ, RZ, RZ ;  /* 0x000000ffff097224 */ /* 0x000fe200078e00ff */
[----:B------:R-:W-:Y:S02]  /*0450*/  CS2R R10, SRZ ;  /* 0x00000000000a7805 */ /* 0x000fe4000001ff00 */
[----:B------:R-:W-:Y:S01]  /*0460*/  CS2R R56, SRZ ;  /* 0x0000000000387805 */ /* 0x000fe2000001ff00 */
[----:B------:R0:W-:Y:S01]  /*0470*/  STS.128 [R43+0x20], R12 ;  /* 0x0000200c2b007388 */ /* 0x0001e20000000c00 */
[----:B------:R-:W-:-:S02]  /*0480*/  CS2R R58, SRZ ;  /* 0x00000000003a7805 */ /* 0x000fc4000001ff00 */
[----:B------:R-:W-:Y:S02]  /*0490*/  CS2R R60, SRZ ;  /* 0x00000000003c7805 */ /* 0x000fe4000001ff00 */
[----:B------:R-:W-:Y:S01]  /*04a0*/  CS2R R62, SRZ ;  /* 0x00000000003e7805 */ /* 0x000fe2000001ff00 */
[----:B------:R0:W-:Y:S01]  /*04b0*/  STS.128 [R43+0x30], RZ ;  /* 0x000030ff2b007388 */ /* 0x0001e20000000c00 */
[----:B------:R-:W-:Y:S02]  /*04c0*/  CS2R R68, SRZ ;  /* 0x0000000000447805 */ /* 0x000fe4000001ff00 */
[----:B------:R-:W-:Y:S02]  /*04d0*/  CS2R R66, SRZ ;  /* 0x0000000000427805 */ /* 0x000fe4000001ff00 */
[----:B------:R-:W-:Y:S01]  /*04e0*/  CS2R R64, SRZ ;  /* 0x0000000000407805 */ /* 0x000fe2000001ff00 */
[----:B------:R0:W-:Y:S01]  /*04f0*/  STS.128 [R43+0x40], RZ ;  /* 0x000040ff2b007388 */ /* 0x0001e20000000c00 */
[----:B------:R-:W-:-:S03]  /*0500*/  CS2R R16, SRZ ;  /* 0x0000000000107805 */ /* 0x000fc6000001ff00 */
[----:B------:R0:W-:Y:S04]  /*0510*/  STS.128 [R43+0x50], RZ ;  /* 0x000050ff2b007388 */ /* 0x0001e80000000c00 */
.L_x_2:
[----:B------:R-:W-:Y:S05]  /*0520*/  BSYNC.RECONVERGENT B0 ;  /* 0x0000000000007941 */ /* 0x000fea0003800200 */
.L_x_0:
[----:B------:R-:W-:Y:S01]  /*0530*/  IMAD.IADD R33, R33, 0x1, R32 ;  /* 0x0000000121217824 */ /* 0x000fe200078e0220 */
[----:B------:R-:W-:Y:S04]  /*0540*/  BSSY.RECONVERGENT B1, `(.L_x_3) ;  /* 0x0002f92000017945 */ /* 0x000fe80003800200 */
[----:B------:R-:W-:-:S13]  /*0550*/  ISETP.GE.U32.AND P0, PT, R33, UR5, PT ;  /* 0x0000000521007c0c */ /* 0x000fda000bf06070 */
[----:B------:R-:W-:Y:S05]  /*0560*/  @P0 BRA `(.L_x_4) ;  /* 0x000002f8003c0947 */ /* 0x000fea0003800000 */
[----:B------:R-:W1:Y:S01]  /*0570*/  LDC.64 R6, c[0x0][0x380] ;  /* 0x0000e000ff067b82 */ /* 0x000e620000000a00 */
[----:B0-----:R-:W-:Y:S01]  /*0580*/  LOP3.LUT R13, R66, R64, R16, 0xfe, !PT ;  /* 0x00000040420d7212 */ /* 0x001fe200078efe10 */
[----:B------:R-:W-:Y:S01]  /*0590*/  BSSY.RECONVERGENT B0, `(.L_x_5) ;  /* 0x0002f74000007945 */ /* 0x000fe20003800200 */
[----:B------:R-:W-:Y:S02]  /*05a0*/  LOP3.LUT R0, R67, R65, R17, 0xfe, !PT ;  /* 0x0000004143007212 */ /* 0x000fe400078efe11 */
[----:B------:R-:W-:-:S04]  /*05b0*/  LOP3.LUT P0, RZ, R13, R68, RZ, 0xfc, !PT ;  /* 0x000000440dff7212 */ /* 0x000fc8000780fcff */
[----:B------:R-:W-:Y:S01]  /*05c0*/  LOP3.LUT P0, RZ, R0, R69, RZ, 0xfc, P0 ;  /* 0x0000004500ff7212 */ /* 0x000fe2000000fcff */
[----:B-1----:R-:W-:-:S12]  /*05d0*/  IMAD.WIDE.U32 R6, R33, 0x60, R6 ;  /* 0x0000006021067825 */ /* 0x002fd800078e0006 */
[----:B------:R-:W-:Y:S05]  /*05e0*/  @P0 BRA `(.L_x_6) ;  /* 0x0000000000340947 */ /* 0x000fea0003800000 */
[----:B------:R0:W5:Y:S04]  /*05f0*/  LDG.E.64 R62, desc[UR6][R6.64] ;  /* 0x00000006063e7981 */ /* 0x000168000c1e1b00 */
        /* <DEDUP_REMOVED lines=10> */
[----:B------:R0:W5:Y:S01]  /*06a0*/  LDG.E.64 R68, desc[UR6][R6.64+0x58] ;  /* 0x0000580606447981 */ /* 0x000162000c1e1b00 */
[----:B------:R-:W-:Y:S05]  /*06b0*/  BRA `(.L_x_7) ;  /* 0x000002f400847947 */ /* 0x000fea0003800000 */
.L_x_6:
[----:B------:R-:W2:Y:S04]  /*06c0*/  LDG.E.64 R74, desc[UR6][R6.64+0x40] ;  /* 0x00004006064a7981 */ /* 0x000ea8000c1e1b00 */
[----:B------:R-:W2:Y:S04]  /*06d0*/  LDG.E.64 R76, desc[UR6][R6.64+0x48] ;  /* 0x00004806064c7981 */ /* 0x000ea8000c1e1b00 */
[----:B------:R-:W2:Y:S04]  /*06e0*/  LDG.E.64 R70, desc[UR6][R6.64+0x50] ;  /* 0x0000500606467981 */ /* 0x000ea8000c1e1b00 */
[----:B------:R-:W3:Y:S01]  /*06f0*/  LDG.E.64 R72, desc[UR6][R6.64+0x58] ;  /* 0x0000580606487981 */ /* 0x000ee2000c1e1b00 */
[----:B--2---:R-:W-:-:S02]  /*0700*/  LOP3.LUT R13, R70, R76, R74, 0xfe, !PT ;  /* 0x0000004c460d7212 */ /* 0x004fc400078efe4a */
[----:B------:R-:W-:Y:S02]  /*0710*/  LOP3.LUT R15, R71, R77, R75, 0xfe, !PT ;  /* 0x0000004d470f7212 */ /* 0x000fe400078efe4b */
[----:B---3--:R-:W-:-:S04]  /*0720*/  LOP3.LUT P0, RZ, R13, R72, RZ, 0xfc, !PT ;  /* 0x000000480dff7212 */ /* 0x008fc8000780fcff */
[----:B------:R-:W-:-:S13]  /*0730*/  LOP3.LUT P0, RZ, R15, R73, RZ, 0xfc, P0 ;  /* 0x000000490fff7212 */ /* 0x000fda000000fcff */
[----:B------:R-:W-:Y:S05]  /*0740*/  @!P0 BRA `(.L_x_7) ;  /* 0x000002f400608947 */ /* 0x000fea0003800000 */
[-C--:B------:R-:W-:Y:S01]  /*0750*/  IMAD.WIDE.U32 R12, R17, R16.reuse, RZ ;  /* 0x00000010110c7225 */ /* 0x080fe200078e00ff */
[----:B------:R-:W-:Y:S01]  /*0760*/  LOP3.LUT R26, R26, 0xfffffffe, RZ, 0xc0, !PT ;  /* 0xfffffffe1a1a7812 */ /* 0x000fe200078ec0ff */
[----:B------:R-:W-:Y:S02]  /*0770*/  BSSY.RECONVERGENT B2, `(.L_x_8) ;  /* 0x00004a3000027945 */ /* 0x000fe40003800200 */
[----:B------:R-:W-:-:S04]  /*0780*/  IMAD.WIDE.U32 R40, R16, R16, RZ ;  /* 0x0000001010287225 */ /* 0x000fc800078e00ff */
[----:B------:R-:W-:-:S04]  /*0790*/  IMAD.WIDE.U32 R12, P0, R16, R17, R12 ;  /* 0x00000011100c7225 */ /* 0x000fc8000780000c */
[----:B------:R-:W-:Y:S01]  /*07a0*/  IMAD.WIDE.U32 R18, R17, R64, RZ ;  /* 0x0000004011127225 */ /* 0x000fe200078e00ff */
[----:B------:R-:W-:-:S03]  /*07b0*/  IADD3 R41, P1, PT, R41, R12, RZ ;  /* 0x0000000c29297210 */ /* 0x000fc60007f3e0ff */
[----:B------:R-:W-:-:S04]  /*07c0*/  IMAD.WIDE.U32 R28, R65, R16, RZ ;  /* 0x00000010411c7225 */ /* 0x000fc800078e00ff */
[----:B------:R-:W-:Y:S02]  /*07d0*/  IMAD.X R15, RZ, RZ, RZ, P0 ;  /* 0x000000ffff0f7224 */ /* 0x000fe400000e06ff */
[----:B------:R-:W-:Y:S02]  /*07e0*/  IMAD.MOV.U32 R14, RZ, RZ, R13 ;  /* 0x000000ffff0e7224 */ /* 0x000fe400078e000d */
[----:B------:R-:W-:-:S04]  /*07f0*/  IMAD.WIDE.U32 R20, R16, R64, RZ ;  /* 0x0000004010147225 */ /* 0x000fc800078e00ff */
[----:B------:R-:W-:-:S04]  /*0800*/  IMAD.WIDE.U32 R22, P0, R65, R16, R18 ;  /* 0x0000001041167225 */ /* 0x000fc80007800012 */
[----:B------:R-:W-:Y:S01]  /*0810*/  IMAD.WIDE.U32 R24, R75, R74, RZ ;  /* 0x0000004a4b187225 */ /* 0x000fe200078e00ff */
[----:B------:R-:W-:-:S03]  /*0820*/  IADD3 RZ, P2, PT, R21, R22, RZ ;  /* 0x0000001615ff7210 */ /* 0x000fc60007f5e0ff */
[----:B------:R-:W-:-:S04]  /*0830*/  IMAD.WIDE.U32 R18, R64, R16, RZ ;  /* 0x0000001040127225 */ /* 0x000fc800078e00ff */
[----:B------:R-:W-:-:S04]  /*0840*/  IMAD.WIDE.U32 R28, P3, R64, R17, R28 ;  /* 0x00000011401c7225 */ /* 0x000fc8000786001c */
[----:B------:R-:W-:Y:S01]  /*0850*/  IMAD.WIDE.U32.X R12, R17, R17, R14, P1 ;  /* 0x00000011110c7225 */ /* 0x000fe200008e040e */
[----:B------:R-:W-:-:S03]  /*0860*/  IADD3 R50, P4, PT, R19, R28, RZ ;  /* 0x0000001c13327210 */ /* 0x000fc60007f9e0ff */
[----:B------:R-:W-:-:S04]  /*0870*/  IMAD.WIDE.U32 R20, P1, R74, R75, R24 ;  /* 0x0000004b4a147225 */ /* 0x000fc80007820018 */
[----:B------:R-:W-:-:S04]  /*0880*/  IMAD.WIDE.U32 R24, R67, R16, RZ ;  /* 0x0000001043187225 */ /* 0x000fc800078e00ff */
[----:B------:R-:W-:Y:S01]  /*0890*/  IMAD.X R15, RZ, RZ, RZ, P0 ;  /* 0x000000ffff0f7224 */ /* 0x000fe200000e06ff */
[----:B------:R-:W-:Y:S01]  /*08a0*/  IADD3 R27, P0, PT, R12, R18, RZ ;  /* 0x000000120c1b7210 */ /* 0x000fe20007f1e0ff */
[----:B------:R-:W-:-:S04]  /*08b0*/  IMAD.WIDE.U32 R24, P5, R66, R17, R24 ;  /* 0x0000001142187225 */ /* 0x000fc800078a0018 */
[----:B------:R-:W-:-:S04]  /*08c0*/  IMAD.WIDE.U32 R38, R74, R74, RZ ;  /* 0x0000004a4a267225 */ /* 0x000fc800078e00ff */
[----:B------:R-:W-:Y:S01]  /*08d0*/  IMAD.X R47, R50, 0x1, R13, P0 ;  /* 0x00000001322f7824 */ /* 0x000fe200000e060d */
[----:B------:R-:W-:Y:S01]  /*08e0*/  ISETP.GE.U32.AND P0, PT, R27, R18, PT ;  /* 0x000000121b00720c */ /* 0x000fe20003f06070 */
[----:B------:R-:W-:Y:S02]  /*08f0*/  IMAD.MOV.U32 R14, RZ, RZ, R23 ;  /* 0x000000ffff0e7224 */ /* 0x000fe400078e0017 */
[----:B------:R-:W-:Y:S01]  /*0900*/  IMAD.X R31, RZ, RZ, RZ, P1 ;  /* 0x000000ffff1f7224 */ /* 0x000fe200008e06ff */
[----:B------:R-:W-:Y:S01]  /*0910*/  IADD3 R39, P1, PT, R39, R20, RZ ;  /* 0x0000001427277210 */ /* 0x000fe20007f3e0ff */
[----:B------:R-:W-:Y:S01]  /*0920*/  IMAD.MOV.U32 R30, RZ, RZ, R21 ;  /* 0x000000ffff1e7224 */ /* 0x000fe200078e0015 */
[----:B------:R-:W-:Y:S01]  /*0930*/  ISETP.GE.U32.AND.EX P0, PT, R47, R50, PT, P0 ;  /* 0x000000322f00720c */ /* 0x000fe20003f06100 */
[----:B------:R-:W-:Y:S01]  /*0940*/  IMAD.WIDE.U32 R20, R77, R74, RZ ;  /* 0x0000004a4d147225 */ /* 0x000fe200078e00ff */
[----:B------:R-:W-:Y:S02]  /*0950*/  @P5 LOP3.LUT R26, R26, 0x1, RZ, 0xfc, !PT ;  /* 0x000000011a1a5812 */ /* 0x000fe400078efcff */
[----:B------:R-:W-:Y:S01]  /*0960*/  SEL R19, RZ, 0x1, P0 ;  /* 0x00000001ff137807 */ /* 0x000fe20000000000 */
[----:B------:R-:W-:Y:S01]  /*0970*/  IMAD.WIDE.U32 R54, R66, R16, RZ ;  /* 0x0000001042367225 */ /* 0x000fe200078e00ff */
[----:B------:R-:W-:-:S03]  /*0980*/  LOP3.LUT R26, R26, 0xfffffffb, RZ, 0xc0, !PT ;  /* 0xfffffffb1a1a7812 */ /* 0x000fc600078ec0ff */
[----:B------:R-:W-:Y:S01]  /*0990*/  IMAD.WIDE.U32.X R12, R65, R17, R14, P2 ;  /* 0x00000011410c7225 */ /* 0x000fe200010e040e */
[----:B------:R-:W-:Y:S02]  /*09a0*/  IADD3 R42, P2, PT, R55, R24, RZ ;  /* 0x00000018372a7210 */ /* 0x000fe40007f5e0ff */
[----:B------:R-:W-:Y:S01]  /*09b0*/  LOP3.LUT R26, R26, 0xfffffff7, RZ, 0xc0, !PT ;  /* 0xfffffff71a1a7812 */ /* 0x000fe200078ec0ff */
[----:B------:R-:W-:-:S04]  /*09c0*/  IMAD.WIDE.U32 R14, P0, R75, R76, R20 ;  /* 0x0000004c4b0e7225 */ /* 0x000fc80007800014 */
[----:B------:R-:W-:Y:S01]  /*09d0*/  IMAD.WIDE.U32.X R30, R75, R75, R30, P1 ;  /* 0x0000004b4b1e7225 */ /* 0x000fe200008e041e */
[----:B------:R-:W-:-:S03]  /*09e0*/  IADD3 R21, P1, P5, R54, R12, R19 ;  /* 0x0000000c36157210 */ /* 0x000fc60007d3e013 */
[----:B------:R-:W-:Y:S01]  /*09f0*/  IMAD.WIDE.U32 R48, R76, R74, RZ ;  /* 0x0000004a4c307225 */ /* 0x000fe200078e00ff */
[----:B------:R-:W-:-:S03]  /*0a00*/  IADD3.X R23, PT, PT, R42, R13, RZ, P1, P5 ;  /* 0x0000000d2a177210 */ /* 0x000fc60000fea4ff */
[----:B------:R-:W-:Y:S01]  /*0a10*/  IMAD.WIDE.U32 R12, R75, R76, RZ ;  /* 0x0000004c4b0c7225 */ /* 0x000fe200078e00ff */
[----:B------:R-:W-:Y:S02]  /*0a20*/  IADD3 R51, P1, PT, R49, R14, RZ ;  /* 0x0000000e31337210 */ /* 0x000fe40007f3e0ff */
[----:B------:R-:W-:Y:S01]  /*0a30*/  IADD3 R37, P5, PT, R30, R48, RZ ;  /* 0x000000301e257210 */ /* 0x000fe20007fbe0ff */
[----:B------:R-:W-:-:S04]  /*0a40*/  IMAD.WIDE.U32 R52, R70, R74, RZ ;  /* 0x0000004a46347225 */ /* 0x000fc800078e00ff */
[----:B------:R-:W-:Y:S01]  /*0a50*/  IMAD.X R14, R51, 0x1, R31, P5 ;  /* 0x00000001330e7824 */ /* 0x000fe200028e061f */
[----:B------:R-:W-:Y:S01]  /*0a60*/  ISETP.GE.U32.AND P5, PT, R37, R48, PT ;  /* 0x000000302500720c */ /* 0x000fe20003fa6070 */
[----:B------:R-:W-:Y:S01]  /*0a70*/  IMAD.X R35, RZ, RZ, RZ, P3 ;  /* 0x000000ffff237224 */ /* 0x000fe200018e06ff */
[----:B------:R-:W-:Y:S01]  /*0a80*/  IADD3 R49, P3, PT, R27, R18, RZ ;  /* 0x000000121b317210 */ /* 0x000fe20007f7e0ff */
[----:B------:R-:W-:Y:S01]  /*0a90*/  IMAD.MOV.U32 R34, RZ, RZ, R29 ;  /* 0x000000ffff227224 */ /* 0x000fe200078e001d */
[----:B------:R-:W-:Y:S01]  /*0aa0*/  ISETP.GE.U32.AND.EX P5, PT, R14, R51, PT, P5 ;  /* 0x000000330e00720c */ /* 0x000fe20003fa6150 */
[----:B------:R-:W-:-:S03]  /*0ab0*/  IMAD.WIDE.U32 R28, R64, R64, RZ ;  /* 0x00000040401c7225 */ /* 0x000fc600078e00ff */
[----:B------:R-:W-:Y:S01]  /*0ac0*/  SEL R19, RZ, 0x1, P5 ;  /* 0x00000001ff137807 */ /* 0x000fe20002800000 */
[----:B------:R-:W-:-:S04]  /*0ad0*/  IMAD.WIDE.U32 R30, P5, R74, R77, R12 ;  /* 0x0000004d4a1e7225 */ /* 0x000fc800078a000c */
[----:B------:R-:W-:-:S04]  /*0ae0*/  IMAD.WIDE.U32 R12, R74, R76, RZ ;  /* 0x0000004c4a0c7225 */ /* 0x000fc800078e00ff */
[----:B------:R-:W-:Y:S01]  /*0af0*/  IMAD.X R33, RZ, RZ, RZ, P5 ;  /* 0x000000ffff217224 */ /* 0x000fe200028e06ff */
[----:B------:R-:W-:Y:S01]  /*0b00*/  IADD3 RZ, P5, PT, R13, R30, RZ ;  /* 0x0000001e0dff7210 */ /* 0x000fe20007fbe0ff */
[----:B------:R-:W-:-:S04]  /*0b10*/  IMAD.WIDE.U32 R12, R71, R74, RZ ;  /* 0x0000004a470c7225 */ /* 0x000fc800078e00ff */
[----:B------:R-:W-:Y:S02]  /*0b20*/  IMAD.MOV.U32 R32, RZ, RZ, R31 ;  /* 0x000000ffff207224 */ /* 0x000fe400078e001f */
[----:B------:R-:W-:Y:S01]  /*0b30*/  IMAD.X R50, R47, 0x1, R50, P3 ;  /* 0x000000012f327824 */ /* 0x000fe200018e0632 */
[----:B------:R-:W-:Y:S01]  /*0b40*/  ISETP.GE.U32.AND P3, PT, R49, R27, PT ;  /* 0x0000001b3100720c */ /* 0x000fe20003f66070 */
[----:B------:R-:W-:-:S03]  /*0b50*/  IMAD.WIDE.U32.X R32, R75, R77, R32, P5 ;  /* 0x0000004d4b207225 */ /* 0x000fc600028e0420 */
[----:B------:R-:W-:Y:S01]  /*0b60*/  ISETP.GE.U32.AND.EX P3, PT, R50, R47, PT, P3 ;  /* 0x0000002f3200720c */ /* 0x000fe20003f66130 */
[----:B------:R-:W-:-:S03]  /*0b70*/  IMAD.WIDE.U32 R30, P5, R75, R70, R12 ;  /* 0x000000464b1e7225 */ /* 0x000fc600078a000c */
[----:B------:R-:W-:Y:S01]  /*0b80*/  SEL R115, RZ, 0x1, P3 ;  /* 0x00000001ff737807 */ /* 0x000fe20001800000 */
[----:B------:R-:W-:Y:S01]  /*0b90*/  IMAD.WIDE.U32.X R34, R65, R17, R34, P4 ;  /* 0x0000001141227225 */ /* 0x000fe200020e0422 */
[----:B------:R-:W-:-:S08]  /*0ba0*/  IADD3 R45, P6, PT, R53, R30, RZ ;  /* 0x0000001e352d7210 */ /* 0x000fd00007fde0ff */
[----:B------:R-:W-:-:S05]  /*0bb0*/  @P5 LOP3.LUT R26, R26, 0x8, RZ, 0xfc, !PT ;  /* 0x000000081a1a5812 */ /* 0x000fca00078efcff */
[----:B------:R-:W-:Y:S02]  /*0bc0*/  @P6 LOP3.LUT R26, R26, 0x4, RZ, 0xfc, !PT ;  /* 0x000000041a1a6812 */ /* 0x000fe400078efcff */
[----:B------:R-:W-:Y:S01]  /*0bd0*/  IADD3 R13, P5, P6, R52, R32, R19 ;  /* 0x00000020340d7210 */ /* 0x000fe20007ebe013 */
[----:B------:R-:W-:Y:S01]  /*0be0*/  IMAD.WIDE.U32 R18, R77, R76, RZ ;  /* 0x0000004c4d127225 */ /* 0x000fe200078e00ff */
[----:B------:R-:W-:Y:S02]  /*0bf0*/  LOP3.LUT R26, R26, 0xffffffdf, RZ, 0xc0, !PT ;  /* 0xffffffdf1a1a7812 */ /* 0x000fe400078ec0ff */
[----:B------:R-:W-:Y:S01]  /*0c00*/  IADD3.X R12, PT, PT, R45, R33, RZ, P5, P6 ;  /* 0x000000212d0c7210 */ /* 0x000fe20002fec4ff */
[----:B------:R-:W-:Y:S01]  /*0c10*/  IMAD.WIDE.U32 R32, R65, R64, RZ ;  /* 0x0000004041207225 */ /* 0x000fe200078e00ff */
[----:B------:R-:W-:Y:S02]  /*0c20*/  IADD3 R24, P5, PT, R21, R28, RZ ;  /* 0x0000001c15187210 */ /* 0x000fe40007fbe0ff */
[----:B------:R-:W-:Y:S01]  /*0c30*/  LOP3.LUT R26, R26, 0xffffffbf, RZ, 0xc0, !PT ;  /* 0xffffffbf1a1a7812 */ /* 0x000fe200078ec0ff */
[----:B------:R-:W-:-:S03]  /*0c40*/  IMAD.WIDE.U32 R32, P3, R64, R65, R32 ;  /* 0x0000004140207225 */ /* 0x000fc60007860020 */
[----:B------:R-:W-:-:S05]  /*0c50*/  IADD3 R0, P4, PT, R29, R32, RZ ;  /* 0x000000201d007210 */ /* 0x000fca0007f9e0ff */
[----:B------:R-:W-:Y:S01]  /*0c60*/  IMAD.X R27, R0, 0x1, R23, P5 ;  /* 0x00000001001b7824 */ /* 0x000fe200028e0617 */
[----:B------:R-:W-:Y:S01]  /*0c70*/  IADD3 R115, P5, P6, R24, R34, R115 ;  /* 0x0000002218737210 */ /* 0x000fe20007ebe073 */
[----:B------:R-:W-:-:S03]  /*0c80*/  IMAD.MOV.U32 R34, RZ, RZ, R15 ;  /* 0x000000ffff227224 */ /* 0x000fc600078e000f */
[----:B------:R-:W-:Y:S01]  /*0c90*/  IADD3.X R81, PT, PT, R27, R35, RZ, P5, P6 ;  /* 0x000000231b517210 */ /* 0x000fe20002fec4ff */
[----:B------:R-:W-:Y:S01]  /*0ca0*/  IMAD.X R35, RZ, RZ, RZ, P0 ;  /* 0x000000ffff237224 */ /* 0x000fe200000e06ff */
[----:B------:R-:W-:Y:S01]  /*0cb0*/  IADD3 R48, P0, PT, R37, R48, RZ ;  /* 0x0000003025307210 */ /* 0x000fe20007f1e0ff */
[----:B------:R-:W-:-:S04]  /*0cc0*/  IMAD.WIDE.U32.X R34, R75, R77, R34, P1 ;  /* 0x0000004d4b227225 */ /* 0x000fc800008e0422 */
[----:B------:R-:W-:Y:S01]  /*0cd0*/  IMAD.X R51, R14, 0x1, R51, P0 ;  /* 0x000000010e337824 */ /* 0x000fe200000e0633 */
[----:B------:R-:W-:Y:S01]  /*0ce0*/  ISETP.GE.U32.AND P0, PT, R48, R37, PT ;  /* 0x000000253000720c */ /* 0x000fe20003f06070 */
[----:B------:R-:W-:-:S03]  /*0cf0*/  IMAD.WIDE.U32 R18, P1, R76, R77, R18 ;  /* 0x0000004d4c127225 */ /* 0x000fc60007820012 */
[----:B------:R-:W-:Y:S01]  /*0d00*/  ISETP.GE.U32.AND.EX P0, PT, R51, R14, PT, P0 ;  /* 0x0000000e3300720c */ /* 0x000fe20003f06100 */
[----:B------:R-:W-:-:S03]  /*0d10*/  IMAD.WIDE.U32 R14, R76, R76, RZ ;  /* 0x0000004c4c0e7225 */ /* 0x000fc600078e00ff */
[----:B------:R-:W-:Y:S01]  /*0d20*/  SEL R117, RZ, 0x1, P0 ;  /* 0x00000001ff757807 */ /* 0x000fe20000000000 */
[----:B------:R-:W-:Y:S01]  /*0d30*/  IMAD.X R83, RZ, RZ, RZ, P1 ;  /* 0x000000ffff537224 */ /* 0x000fe200008e06ff */
[----:B------:R-:W-:Y:S01]  /*0d40*/  IADD3 R18, P0, PT, R15, R18, RZ ;  /* 0x000000120f127210 */ /* 0x000fe20007f1e0ff */
[----:B------:R-:W-:Y:S01]  /*0d50*/  IMAD.MOV.U32 R82, RZ, RZ, R19 ;  /* 0x000000ffff527224 */ /* 0x000fe200078e0013 */
[----:B------:R-:W-:-:S03]  /*0d60*/  IADD3 R15, P5, PT, R13, R14, RZ ;  /* 0x0000000e0d0f7210 */ /* 0x000fc60007fbe0ff */
[----:B------:R-:W-:Y:S01]  /*0d70*/  IMAD.WIDE.U32.X R82, R77, R77, R82, P0 ;  /* 0x0000004d4d527225 */ /* 0x000fe200000e0452 */
[----:B------:R-:W-:-:S03]  /*0d80*/  ISETP.GE.U32.AND P0, PT, R15, R14, PT ;  /* 0x0000000e0f00720c */ /* 0x000fc60003f06070 */
[----:B------:R-:W-:Y:S01]  /*0d90*/  IMAD.X R29, R18, 0x1, R12, P5 ;  /* 0x00000001121d7824 */ /* 0x000fe200028e060c */
[----:B------:R-:W-:-:S04]  /*0da0*/  IADD3 R117, P5, P6, R15, R34, R117 ;  /* 0x000000220f757210 */ /* 0x000fc80007ebe075 */
[----:B------:R-:W-:Y:S01]  /*0db0*/  IADD3.X R80, PT, PT, R29, R35, RZ, P5, P6 ;  /* 0x000000231d507210 */ /* 0x000fe20002fec4ff */
[----:B------:R-:W-:Y:S01]  /*0dc0*/  IMAD.WIDE.U32 R34, R17, R66, RZ ;  /* 0x0000004211227225 */ /* 0x000fe200078e00ff */
[----:B------:R-:W-:-:S04]  /*0dd0*/  ISETP.GE.U32.AND.EX P0, PT, R29, R18, PT, P0 ;  /* 0x000000121d00720c */ /* 0x000fc80003f06100 */
[----:B------:R-:W-:Y:S01]  /*0de0*/  SEL R84, RZ, 0x1, P0 ;  /* 0x00000001ff547807 */ /* 0x000fe20000000000 */
[----:B------:R-:W-:Y:S01]  /*0df0*/  IMAD.WIDE.U32 R36, P5, R67, R16, R34 ;  /* 0x0000001043247225 */ /* 0x000fe200078a0022 */
[----:B------:R-:W-:-:S03]  /*0e00*/  ISETP.GE.U32.AND P0, PT, R117, R15, PT ;  /* 0x0000000f7500720c */ /* 0x000fc60003f06070 */
[----:B------:R-:W-:Y:S01]  /*0e10*/  IMAD.WIDE.U32 R34, R16, R66, RZ ;  /* 0x0000004210227225 */ /* 0x000fe200078e00ff */
[----:B------:R-:W-:-:S03]  /*0e20*/  ISETP.GE.U32.AND.EX P0, PT, R80, R29, PT, P0 ;  /* 0x0000001d5000720c */ /* 0x000fc60003f06100 */
[----:B------:R-:W-:Y:S01]  /*0e30*/  IMAD.X R47, RZ, RZ, RZ, P5 ;  /* 0x000000ffff2f7224 */ /* 0x000fe200028e06ff */
[----:B------:R-:W-:Y:S01]  /*0e40*/  IADD3 RZ, P5, PT, R35, R36, RZ ;  /* 0x0000002423ff7210 */ /* 0x000fe20007fbe0ff */
[----:B------:R-:W-:Y:S01]  /*0e50*/  IMAD.MOV.U32 R46, RZ, RZ, R37 ;  /* 0x000000ffff2e7224 */ /* 0x000fe200078e0025 */
[----:B------:R-:W-:-:S03]  /*0e60*/  SEL R15, RZ, 0x1, P0 ;  /* 0x00000001ff0f7807 */ /* 0x000fc60000000000 */
[----:B------:R-:W-:Y:S01]  /*0e70*/  IMAD.WIDE.U32.X R34, R67, R17, R46, P5 ;  /* 0x0000001143227225 */ /* 0x000fe200028e042e */
[----:B------:R-:W-:Y:S02]  /*0e80*/  ISETP.GE.U32.AND P5, PT, R21, R54, PT ;  /* 0x000000361500720c */ /* 0x000fe40003fa6070 */
[----:B------:R-:W-:Y:S01]  /*0e90*/  IADD3 R84, P0, P1, R15, R82, R84 ;  /* 0x000000520f547210 */ /* 0x000fe2000791e054 */
[----:B------:R-:W-:Y:S01]  /*0ea0*/  IMAD.WIDE.U32 R20, R68, R16, RZ ;  /* 0x0000001044147225 */ /* 0x000fe200078e00ff */
[----:B------:R-:W-:Y:S02]  /*0eb0*/  ISETP.GE.U32.AND.EX P5, PT, R23, R42, PT, P5 ;  /* 0x0000002a1700720c */ /* 0x000fe40003fa6150 */
[----:B------:R-:W-:Y:S01]  /*0ec0*/  IADD3.X R82, PT, PT, RZ, R83, RZ, P0, P1 ;  /* 0x00000053ff527210 */ /* 0x000fe200007e24ff */
[----:B------:R-:W-:Y:S01]  /*0ed0*/  IMAD.WIDE.U32 R22, R69, R16, RZ ;  /* 0x0000001045167225 */ /* 0x000fe200078e00ff */
[----:B------:R-:W-:-:S03]  /*0ee0*/  SEL R53, RZ, 0x1, P5 ;  /* 0x00000001ff357807 */ /* 0x000fc60002800000 */
[----:B------:R-:W-:-:S04]  /*0ef0*/  IMAD.WIDE.U32 R14, R17, R68, RZ ;  /* 0x00000044110e7225 */ /* 0x000fc800078e00ff */
[----:B------:R-:W-:-:S04]  /*0f00*/  IMAD.WIDE.U32 R22, P5, R68, R17, R22 ;  /* 0x0000001144167225 */ /* 0x000fc800078a0016 */
[----:B------:R-:W-:Y:S01]  /*0f10*/  IMAD.WIDE.U32 R18, P0, R69, R16, R14 ;  /* 0x0000001045127225 */ /* 0x000fe2000780000e */
[----:B------:R-:W-:-:S03]  /*0f20*/  IADD3 R22, P6, PT, R21, R22, RZ ;  /* 0x0000001615167210 */ /* 0x000fc60007fde0ff */
[----:B------:R-:W-:-:S04]  /*0f30*/  IMAD.WIDE.U32 R14, R16, R68, RZ ;  /* 0x00000044100e7225 */ /* 0x000fc800078e00ff */
[----:B------:R-:W-:Y:S01]  /*0f40*/  IMAD.X R29, RZ, RZ, RZ, P0 ;  /* 0x000000ffff1d7224 */ /* 0x000fe200000e06ff */
[----:B------:R-:W-:Y:S02]  /*0f50*/  @P5 LOP3.LUT R26, R26, 0x40, RZ, 0xfc, !PT ;  /* 0x000000401a1a5812 */ /* 0x000fe400078efcff */
[----:B------:R-:W-:Y:S01]  /*0f60*/  IADD3 RZ, P0, PT, R15, R18, RZ ;  /* 0x000000120fff7210 */ /* 0x000fe20007f1e0ff */
[----:B------:R-:W-:Y:S02]  /*0f70*/  IMAD.WIDE.U32 R14, R69, R64, RZ ;  /* 0x00000040450e7225 */ /* 0x000fe400078e00ff */
[----:B------:R-:W-:Y:S02]  /*0f80*/  @P6 LOP3.LUT R26, R26, 0x20, RZ, 0xfc, !PT ;  /* 0x000000201a1a6812 */ /* 0x000fe400078efcff */
[----:B------:R-:W-:Y:S02]  /*0f90*/  IADD3 R53, P5, P6, R20, R34, R53 ;  /* 0x0000002214357210 */ /* 0x000fe40007ebe035 */
[----:B------:R-:W-:Y:S01]  /*0fa0*/  LOP3.LUT R26, R26, 0xffffff7f, RZ, 0xc0, !PT ;  /* 0xffffff7f1a1a7812 */ /* 0x000fe200078ec0ff */
[----:B------:R-:W-:Y:S01]  /*0fb0*/  IMAD.WIDE.U32 R14, P1, R68, R65, R14 ;  /* 0x00000041440e7225 */ /* 0x000fe2000782000e */
[----:B------:R-:W-:-:S02]  /*0fc0*/  IADD3.X R30, PT, PT, R22, R35, RZ, P5, P6 ;  /* 0x00000023161e7210 */ /* 0x000fc40002fec4ff */
[----:B------:R-:W-:Y:S01]  /*0fd0*/  LOP3.LUT R26, R26, 0xfffffeff, RZ, 0xc0, !PT ;  /* 0xfffffeff1a1a7812 */ /* 0x000fe200078ec0ff */
[----:B------:R-:W-:-:S04]  /*0fe0*/  IMAD.WIDE.U32 R34, R75, R70, RZ ;  /* 0x000000464b227225 */ /* 0x000fc800078e00ff */
[----:B------:R-:W-:-:S04]  /*0ff0*/  IMAD.WIDE.U32 R36, P5, R74, R71, R34 ;  /* 0x000000474a247225 */ /* 0x000fc800078a0022 */
[----:B------:R-:W-:-:S04]  /*1000*/  IMAD.WIDE.U32 R34, R74, R70, RZ ;  /* 0x000000464a227225 */ /* 0x000fc800078e00ff */
[----:B------:R-:W-:Y:S01]  /*1010*/  IMAD.X R47, RZ, RZ, RZ, P5 ;  /* 0x000000ffff2f7224 */ /* 0x000fe200028e06ff */
[----:B------:R-:W-:Y:S01]  /*1020*/  IADD3 RZ, P5, PT, R35, R36, RZ ;  /* 0x0000002423ff7210 */ /* 0x000fe20007fbe0ff */
[----:B------:R-:W-:Y:S02]  /*1030*/  IMAD.MOV.U32 R46, RZ, RZ, R37 ;  /* 0x000000ffff2e7224 */ /* 0x000fe400078e0025 */
[----:B------:R-:W-:-:S04]  /*1040*/  IMAD.WIDE.U32 R34, R72, R74, RZ ;  /* 0x0000004a48227225 */ /* 0x000fc800078e00ff */
[----:B------:R-:W-:Y:S01]  /*1050*/  IMAD.WIDE.U32.X R36, R75, R71, R46, P5 ;  /* 0x000000474b247225 */ /* 0x000fe200028e042e */
[----:B------:R-:W-:-:S03]  /*1060*/  ISETP.GE.U32.AND P5, PT, R13, R52, PT ;  /* 0x000000340d00720c */ /* 0x000fc60003fa6070 */
[----:B------:R-:W-:Y:S01]  /*1070*/  IMAD.MOV.U32 R46, RZ, RZ, R25 ;  /* 0x000000ffff2e7224 */ /* 0x000fe200078e0019 */
[----:B------:R-:W-:Y:S01]  /*1080*/  ISETP.GE.U32.AND.EX P5, PT, R12, R45, PT, P5 ;  /* 0x0000002d0c00720c */ /* 0x000fe20003fa6150 */
[----:B------:R-:W-:-:S03]  /*1090*/  IMAD.WIDE.U32 R12, R73, R74, RZ ;  /* 0x0000004a490c7225 */ /* 0x000fc600078e00ff */
[----:B------:R-:W-:Y:S01]  /*10a0*/  SEL R89, RZ, 0x1, P5 ;  /* 0x00000001ff597807 */ /* 0x000fe20002800000 */
[----:B------:R-:W-:-:S03]  /*10b0*/  IMAD.WIDE.U32 R12, P5, R75, R72, R12 ;  /* 0x000000484b0c7225 */ /* 0x000fc600078a000c */
[----:B------:R-:W-:-:S10]  /*10c0*/  IADD3 R79, P6, PT, R35, R12, RZ ;  /* 0x0000000c234f7210 */ /* 0x000fd40007fde0ff */
[----:B------:R-:W-:-:S04]  /*10d0*/  @P5 LOP3.LUT R26, R26, 0x100, RZ, 0xfc, !PT ;  /* 0x000001001a1a5812 */ /* 0x000fc800078efcff */
[----:B------:R-:W-:Y:S02]  /*10e0*/  @P6 LOP3.LUT R26, R26, 0x80, RZ, 0xfc, !PT ;  /* 0x000000801a1a6812 */ /* 0x000fe400078efcff */
[----:B------:R-:W-:Y:S01]  /*10f0*/  IADD3 R89, P5, P6, R34, R36, R89 ;  /* 0x0000002422597210 */ /* 0x000fe20007ebe059 */
[----:B------:R-:W-:-:S03]  /*1100*/  IMAD.MOV.U32 R36, RZ, RZ, R33 ;  /* 0x000000ffff247224 */ /* 0x000fc600078e0021 */
[----:B------:R-:W-:Y:S01]  /*1110*/  IADD3.X R91, PT, PT, R79, R37, RZ, P5, P6 ;  /* 0x000000254f5b7210 */ /* 0x000fe20002fec4ff */
[----:B------:R-:W-:Y:S01]  /*1120*/  IMAD.X R37, RZ, RZ, RZ, P3 ;  /* 0x000000ffff257224 */ /* 0x000fe200018e06ff */
[----:B------:R-:W-:Y:S01]  /*1130*/  ISETP.GE.U32.AND P3, PT, R24, R28, PT ;  /* 0x0000001c1800720c */ /* 0x000fe20003f66070 */
[----:B------:R-:W-:Y:S01]  /*1140*/  IMAD.MOV.U32 R28, RZ, RZ, R19 ;  /* 0x000000ffff1c7224 */ /* 0x000fe200078e0013 */
[----:B------:R-:W-:Y:S01]  /*1150*/  LOP3.LUT P5, RZ, R26, 0x8, RZ, 0xc0, !PT ;  /* 0x000000081aff7812 */ /* 0x000fe200078ac0ff */
[----:B------:R-:W-:Y:S01]  /*1160*/  IMAD.WIDE.U32 R18, R68, R64, RZ ;  /* 0x0000004044127225 */ /* 0x000fe200078e00ff */
[----:B------:R-:W-:Y:S02]  /*1170*/  ISETP.GE.U32.AND.EX P3, PT, R27, R0, PT, P3 ;  /* 0x000000001b00720c */ /* 0x000fe40003f66130 */
[----:B------:R-:W-:Y:S01]  /*1180*/  LOP3.LUT R26, R26, 0xffffffef, RZ, 0xc0, !PT ;  /* 0xffffffef1a1a7812 */ /* 0x000fe200078ec0ff */
[----:B------:R-:W-:Y:S01]  /*1190*/  IMAD.WIDE.U32.X R28, R69, R17, R28, P0 ;  /* 0x00000011451c7225 */ /* 0x000fe200000e041c */
[----:B------:R-:W-:-:S02]  /*11a0*/  ISETP.GE.U32.AND P0, PT, R53, R20, PT ;  /* 0x000000143500720c */ /* 0x000fc40003f06070 */
[----:B------:R-:W-:Y:S01]  /*11b0*/  @P1 LOP3.LUT R26, R26, 0x10, RZ, 0xfc, !PT ;  /* 0x000000101a1a1812 */ /* 0x000fe200078efcff */
[----:B------:R-:W-:Y:S01]  /*11c0*/  IMAD.WIDE.U32.X R32, R65, R65, R36, P4 ;  /* 0x0000004141207225 */ /* 0x000fe200020e0424 */
[----:B------:R-:W-:Y:S02]  /*11d0*/  ISETP.GE.U32.AND.EX P0, PT, R30, R22, PT, P0 ;  /* 0x000000161e00720c */ /* 0x000fe40003f06100 */
[----:B------:R-:W-:Y:S02]  /*11e0*/  SEL R12, RZ, 0x1, P3 ;  /* 0x00000001ff0c7807 */ /* 0x000fe40001800000 */
[----:B------:R-:W-:Y:S02]  /*11f0*/  SEL R35, RZ, 0x1, P0 ;  /* 0x00000001ff237807 */ /* 0x000fe40000000000 */
[----:B------:R-:W-:Y:S02]  /*1200*/  IADD3 R0, P0, PT, R19, R14, RZ ;  /* 0x0000000e13007210 */ /* 0x000fe40007f1e0ff */
[----:B------:R-:W-:Y:S01]  /*1210*/  ISETP.GE.U32.AND P3, PT, R115, R24, PT ;  /* 0x000000187300720c */ /* 0x000fe20003f66070 */
[----:B------:R-:W-:Y:S01]  /*1220*/  IMAD.WIDE.U32 R24, R66, R64, RZ ;  /* 0x0000004042187225 */ /* 0x000fe200078e00ff */
[----:B------:R-:W-:-:S02]  /*1230*/  LOP3.LUT P6, RZ, R26, 0x4, RZ, 0xc0, !PT ;  /* 0x000000041aff7812 */ /* 0x000fc400078cc0ff */
[----:B------:R-:W-:Y:S02]  /*1240*/  LOP3.LUT R26, R26, 0xfffffffd, RZ, 0xc0, !PT ;  /* 0xfffffffd1a1a7812 */ /* 0x000fe400078ec0ff */
[----:B------:R-:W-:-:S04]  /*1250*/  ISETP.GE.U32.AND.EX P3, PT, R81, R27, PT, P3 ;  /* 0x0000001b5100720c */ /* 0x000fc80003f66130 */
[----:B------:R-:W-:Y:S02]  /*1260*/  SEL R21, RZ, 0x1, P3 ;  /* 0x00000001ff157807 */ /* 0x000fe40001800000 */
[----:B------:R-:W-:Y:S02]  /*1270*/  @P0 LOP3.LUT R26, R26, 0x2, RZ, 0xfc, !PT ;  /* 0x000000021a1a0812 */ /* 0x000fe400078efcff */
[----:B------:R-:W-:Y:S02]  /*1280*/  IADD3 R35, P0, P1, R18, R28, R35 ;  /* 0x0000001c12237210 */ /* 0x000fe4000791e023 */
[----:B------:R-:W-:Y:S02]  /*1290*/  IADD3 R12, P3, P4, R21, R32, R12 ;  /* 0x00000020150c7210 */ /* 0x000fe40007c7e00c */
[----:B------:R-:W-:Y:S01]  /*12a0*/  IADD3.X R27, PT, PT, R0, R29, RZ, P0, P1 ;  /* 0x0000001d001b7210 */ /* 0x000fe200007e24ff */
[----:B------:R-:W-:Y:S01]  /*12b0*/  IMAD.WIDE.U32 R28, R75, R72, RZ ;  /* 0x000000484b1c7225 */ /* 0x000fe200078e00ff */
[----:B------:R-:W-:-:S03]  /*12c0*/  IADD3.X R55, PT, PT, RZ, R33, RZ, P3, P4 ;  /* 0x00000021ff377210 */ /* 0x000fc60001fe84ff */
        /* <DEDUP_REMOVED lines=8> */
[----:B------:R-:W-:Y:S01]  /*1350*/  IMAD.WIDE.U32 R32, R72, R76, RZ ;  /* 0x0000004c48207225 */ /* 0x000fe200078e00ff */
[----:B------:R-:W-:-:S03]  /*1360*/  ISETP.GE.U32.AND.EX P0, PT, R91, R79, PT, P0 ;  /* 0x0000004f5b00720c */ /* 0x000fc60003f06100 */
[----:B------:R-:W-:Y:S01]  /*1370*/  IMAD.WIDE.U32 R28, P1, R77, R72, R28 ;  /* 0x000000484d1c7225 */ /* 0x000fe2000782001c */
[----:B------:R-:W-:Y:S02]  /*1380*/  SEL R19, RZ, 0x1, P0 ;  /* 0x00000001ff137807 */ /* 0x000fe40000000000 */
[----:B------:R-:W-:Y:S02]  /*1390*/  IADD3 R96, P0, PT, R33, R28, RZ ;  /* 0x0000001c21607210 */ /* 0x000fe40007f1e0ff */
[----:B------:R-:W-:-:S04]  /*13a0*/  IADD3 R19, P3, P4, R32, R36, R19 ;  /* 0x0000002420137210 */ /* 0x000fc80007c7e013 */
[----:B------:R-:W-:Y:S01]  /*13b0*/  IADD3.X R21, PT, PT, R96, R37, RZ, P3, P4 ;  /* 0x0000002560157210 */ /* 0x000fe20001fe84ff */
[----:B------:R-:W-:Y:S01]  /*13c0*/  IMAD.WIDE.U32 R36, R67, R64, RZ ;  /* 0x0000004043247225 */ /* 0x000fe200078e00ff */
[C---:B------:R-:W-:Y:S02]  /*13d0*/  LOP3.LUT P4, RZ, R26.reuse, 0x1, RZ, 0xc0, !PT ;  /* 0x000000011aff7812 */ /* 0x040fe4000788c0ff */
[----:B------:R-:W-:-:S03]  /*13e0*/  LOP3.LUT R26, R26, 0xfffffffe, RZ, 0xc0, !PT ;  /* 0xfffffffe1a1a7812 */ /* 0x000fc600078ec0ff */
[----:B------:R-:W-:Y:S02]  /*13f0*/  IMAD.X R47, RZ, RZ, RZ, P4 ;  /* 0x000000ffff2f7224 */ /* 0x000fe400020e06ff */
[----:B------:R-:W-:-:S04]  /*1400*/  IMAD.WIDE.U32 R36, P3, R66, R65, R36 ;  /* 0x0000004142247225 */ /* 0x000fc80007860024 */
[----:B------:R-:W-:Y:S01]  /*1410*/  IMAD.WIDE.U32.X R46, R67, R17, R46, P2 ;  /* 0x00000011432e7225 */ /* 0x000fe200010e042e */
[----:B------:R-:W-:Y:S02]  /*1420*/  IADD3 R115, P2, PT, R115, R54, RZ ;  /* 0x0000003673737210 */ /* 0x000fe40007f5e0ff */
[----:B------:R-:W-:-:S03]  /*1430*/  IADD3 R25, P4, PT, R25, R36, RZ ;  /* 0x0000002419197210 */ /* 0x000fc60007f9e0ff */
[----:B------:R-:W-:Y:S01]  /*1440*/  IMAD.X R81, R81, 0x1, R42, P2 ;  /* 0x0000000151517824 */ /* 0x000fe200010e062a */
[----:B------:R-:W-:Y:S02]  /*1450*/  IADD3 R33, P2, PT, R53, R24, RZ ;  /* 0x0000001835217210 */ /* 0x000fe40007f5e0ff */
[----:B------:R-:W-:-:S03]  /*1460*/  @P3 LOP3.LUT R26, R26, 0x1, RZ, 0xfc, !PT ;  /* 0x000000011a1a3812 */ /* 0x000fc600078efcff */
[----:B------:R-:W-:Y:S01]  /*1470*/  IMAD.X R36, R25, 0x1, R30, P2 ;  /* 0x0000000119247824 */ /* 0x000fe200010e061e */
[----:B------:R-:W-:Y:S01]  /*1480*/  ISETP.GE.U32.AND P2, PT, R115, R54, PT ;  /* 0x000000367300720c */ /* 0x000fe20003f46070 */
[----:B------:R-:W-:Y:S02]  /*1490*/  IMAD.MOV.U32 R54, RZ, RZ, R31 ;  /* 0x000000ffff367224 */ /* 0x000fe400078e001f */
[----:B------:R-:W-:Y:S01]  /*14a0*/  IMAD.WIDE.U32 R30, R71, R76, RZ ;  /* 0x0000004c471e7225 */ /* 0x000fe200078e00ff */
[----:B------:R-:W-:-:S04]  /*14b0*/  ISETP.GE.U32.AND.EX P2, PT, R81, R42, PT, P2 ;  /* 0x0000002a5100720c */ /* 0x000fc80003f46120 */
[----:B------:R-:W-:Y:S02]  /*14c0*/  SEL R87, RZ, 0x1, P2 ;  /* 0x00000001ff577807 */ /* 0x000fe40001000000 */
[----:B------:R-:W-:-:S05]  /*14d0*/  IADD3 R42, P2, PT, R33, R12, RZ ;  /* 0x0000000c212a7210 */ /* 0x000fca0007f5e0ff */
[----:B------:R-:W-:Y:S01]  /*14e0*/  IMAD.X R78, R36, 0x1, R55, P2 ;  /* 0x00000001244e7824 */ /* 0x000fe200010e0637 */
[----:B------:R-:W-:Y:S01]  /*14f0*/  IADD3 R12, P2, PT, R42, R24, RZ ;  /* 0x000000182a0c7210 */ /* 0x000fe20007f5e0ff */
[----:B------:R-:W-:-:S04]  /*1500*/  IMAD.X R55, RZ, RZ, RZ, P5 ;  /* 0x000000ffff377224 */ /* 0x000fc800028e06ff */
[----:B------:R-:W-:Y:S01]  /*1510*/  IMAD.X R14, R78, 0x1, R25, P2 ;  /* 0x000000014e0e7824 */ /* 0x000fe200010e0619 */
[----:B------:R-:W-:Y:S01]  /*1520*/  IADD3 R87, P2, P3, R12, R46, R87 ;  /* 0x0000002e0c577210 */ /* 0x000fe20007b5e057 */
[----:B------:R-:W-:-:S03]  /*1530*/  IMAD.WIDE.U32.X R54, R75, R71, R54, P6 ;  /* 0x000000474b367225 */ /* 0x000fc600030e0436 */
[----:B------:R-:W-:Y:S01]  /*1540*/  IADD3.X R103, PT, PT, R14, R47, RZ, P2, P3 ;  /* 0x0000002f0e677210 */ /* 0x000fe200017e64ff */
[----:B------:R-:W-:Y:S01]  /*1550*/  IMAD.WIDE.U32 R46, R70, R76, RZ ;  /* 0x0000004c462e7225 */ /* 0x000fe200078e00ff */
[----:B------:R-:W-:-:S03]  /*1560*/  IADD3 R117, P2, PT, R117, R52, RZ ;  /* 0x0000003475757210 */ /* 0x000fc60007f5e0ff */
[----:B------:R-:W-:Y:S01]  /*1570*/  IMAD.WIDE.U32 R30, P3, R77, R70, R30 ;  /* 0x000000464d1e7225 */ /* 0x000fe2000786001e */
[----:B------:R-:W-:-:S03]  /*1580*/  IADD3 R89, P5, PT, R89, R46, RZ ;  /* 0x0000002e59597210 */ /* 0x000fc60007fbe0ff */
[----:B------:R-:W-:Y:S01]  /*1590*/  IMAD.X R80, R80, 0x1, R45, P2 ;  /* 0x0000000150507824 */ /* 0x000fe200010e062d */
[----:B------:R-:W-:-:S05]  /*15a0*/  IADD3 R28, P2, PT, R47, R30, RZ ;  /* 0x0000001e2f1c7210 */ /* 0x000fca0007f5e0ff */
[----:B------:R-:W-:Y:S01]  /*15b0*/  IMAD.X R91, R28, 0x1, R91, P5 ;  /* 0x000000011c5b7824 */ /* 0x000fe200028e065b */
[----:B------:R-:W-:Y:S01]  /*15c0*/  ISETP.GE.U32.AND P5, PT, R117, R52, PT ;  /* 0x000000347500720c */ /* 0x000fe20003fa6070 */
[----:B------:R-:W-:-:S03]  /*15d0*/  IMAD.WIDE.U32 R52, R65, R66, RZ ;  /* 0x0000004241347225 */ /* 0x000fc600078e00ff */
[----:B------:R-:W-:-:S04]  /*15e0*/  ISETP.GE.U32.AND.EX P5, PT, R80, R45, PT, P5 ;  /* 0x0000002d5000720c */ /* 0x000fc80003fa6150 */
[----:B------:R-:W-:Y:S02]  /*15f0*/  SEL R111, RZ, 0x1, P5 ;  /* 0x00000001ff6f7807 */ /* 0x000fe40002800000 */
[----:B------:R-:W-:Y:S01]  /*1600*/  IADD3 R86, P5, PT, R89, R84, RZ ;  /* 0x0000005459567210 */ /* 0x000fe20007fbe0ff */
[----:B------:R-:W-:-:S04]  /*1610*/  IMAD.WIDE.U32 R84, R64, R66, RZ ;  /* 0x0000004240547225 */ /* 0x000fc800078e00ff */
[----:B------:R-:W-:Y:S01]  /*1620*/  IMAD.X R88, R91, 0x1, R82, P5 ;  /* 0x000000015b587824 */ /* 0x000fe200028e0652 */
[----:B------:R-:W-:-:S05]  /*1630*/  IADD3 R45, P5, PT, R86, R46, RZ ;  /* 0x0000002e562d7210 */ /* 0x000fca0007fbe0ff */
[----:B------:R-:W-:Y:S01]  /*1640*/  IMAD.X R47, R88, 0x1, R28, P5 ;  /* 0x00000001582f7824 */ /* 0x000fe200028e061c */
[----:B------:R-:W-:-:S04]  /*1650*/  IADD3 R111, P5, P6, R45, R54, R111 ;  /* 0x000000362d6f7210 */ /* 0x000fc80007ebe06f */
[----:B------:R-:W-:Y:S01]  /*1660*/  IADD3.X R54, PT, PT, R47, R55, RZ, P5, P6 ;  /* 0x000000372f367210 */ /* 0x000fe20002fec4ff */
[----:B------:R-:W-:-:S04]  /*1670*/  IMAD.WIDE.U32 R52, P5, R67, R64, R52 ;  /* 0x0000004043347225 */ /* 0x000fc800078a0034 */
[----:B------:R-:W-:Y:S01]  /*1680*/  IMAD.X R83, RZ, RZ, RZ, P5 ;  /* 0x000000ffff537224 */ /* 0x000fe200028e06ff */
[----:B------:R-:W-:Y:S01]  /*1690*/  IADD3 RZ, P5, PT, R85, R52, RZ ;  /* 0x0000003455ff7210 */ /* 0x000fe20007fbe0ff */
[----:B------:R-:W-:Y:S02]  /*16a0*/  IMAD.MOV.U32 R82, RZ, RZ, R53 ;  /* 0x000000ffff527224 */ /* 0x000fe400078e0035 */
[----:B------:R-:W-:-:S04]  /*16b0*/  IMAD.WIDE.U32 R52, R77, R70, RZ ;  /* 0x000000464d347225 */ /* 0x000fc800078e00ff */
[----:B------:R-:W-:Y:S01]  /*16c0*/  IMAD.WIDE.U32.X R82, R67, R65, R82, P5 ;  /* 0x0000004143527225 */ /* 0x000fe200028e0452 */
[----:B------:R-:W-:-:S03]  /*16d0*/  ISETP.GE.U32.AND P5, PT, R33, R24, PT ;  /* 0x000000182100720c */ /* 0x000fc60003fa6070 */
[----:B------:R-:W-:Y:S01]  /*16e0*/  IMAD.WIDE.U32 R84, R76, R70, RZ ;  /* 0x000000464c547225 */ /* 0x000fe200078e00ff */
[----:B------:R-:W-:-:S04]  /*16f0*/  ISETP.GE.U32.AND.EX P5, PT, R36, R25, PT, P5 ;  /* 0x000000192400720c */ /* 0x000fc80003fa6150 */
[----:B------:R-:W-:Y:S02]  /*1700*/  SEL R30, RZ, 0x1, P5 ;  /* 0x00000001ff1e7807 */ /* 0x000fe40002800000 */
[----:B------:R-:W-:-:S04]  /*1710*/  ISETP.GE.U32.AND P5, PT, R42, R33, PT ;  /* 0x000000212a00720c */ /* 0x000fc80003fa6070 */
[----:B------:R-:W-:-:S04]  /*1720*/  ISETP.GE.U32.AND.EX P5, PT, R78, R36, PT, P5 ;  /* 0x000000244e00720c */ /* 0x000fc80003fa6150 */
[----:B------:R-:W-:-:S04]  /*1730*/  SEL R33, RZ, 0x1, P5 ;  /* 0x00000001ff217807 */ /* 0x000fc80002800000 */
[----:B------:R-:W-:-:S04]  /*1740*/  IADD3 R30, P5, P6, R33, R82, R30 ;  /* 0x00000052211e7210 */ /* 0x000fc80007ebe01e */
[----:B------:R-:W-:Y:S01]  /*1750*/  IADD3.X R42, PT, PT, RZ, R83, RZ, P5, P6 ;  /* 0x00000053ff2a7210 */ /* 0x000fe20002fec4ff */
[----:B------:R-:W-:-:S04]  /*1760*/  IMAD.WIDE.U32 R52, P5, R76, R71, R52 ;  /* 0x000000474c347225 */ /* 0x000fc800078a0034 */
[----:B------:R-:W-:Y:S01]  /*1770*/  IMAD.X R83, RZ, RZ, RZ, P5 ;  /* 0x000000ffff537224 */ /* 0x000fe200028e06ff */
[----:B------:R-:W-:Y:S01]  /*1780*/  IADD3 RZ, P5, PT, R85, R52, RZ ;  /* 0x0000003455ff7210 */ /* 0x000fe20007fbe0ff */
[----:B------:R-:W-:Y:S02]  /*1790*/  IMAD.MOV.U32 R82, RZ, RZ, R53 ;  /* 0x000000ffff527224 */ /* 0x000fe400078e0035 */
[----:B------:R-:W-:Y:S02]  /*17a0*/  IMAD.MOV.U32 R52, RZ, RZ, R37 ;  /* 0x000000ffff347224 */ /* 0x000fe400078e0025 */
[----:B------:R-:W-:Y:S01]  /*17b0*/  IMAD.WIDE.U32.X R82, R77, R71, R82, P5 ;  /* 0x000000474d527225 */ /* 0x000fe200028e0452 */
[----:B------:R-:W-:-:S04]  /*17c0*/  ISETP.GE.U32.AND P5, PT, R89, R46, PT ;  /* 0x0000002e5900720c */ /* 0x000fc80003fa6070 */
[----:B------:R-:W-:-:S04]  /*17d0*/  ISETP.GE.U32.AND.EX P5, PT, R91, R28, PT, P5 ;  /* 0x0000001c5b00720c */ /* 0x000fc80003fa6150 */
[----:B------:R-:W-:Y:S02]  /*17e0*/  SEL R36, RZ, 0x1, P5 ;  /* 0x00000001ff247807 */ /* 0x000fe40002800000 */
[----:B------:R-:W-:-:S04]  /*17f0*/  ISETP.GE.U32.AND P5, PT, R86, R89, PT ;  /* 0x000000595600720c */ /* 0x000fc80003fa6070 */
[----:B------:R-:W-:-:S04]  /*1800*/  ISETP.GE.U32.AND.EX P5, PT, R88, R91, PT, P5 ;  /* 0x0000005b5800720c */ /* 0x000fc80003fa6150 */
[----:B------:R-:W-:-:S04]  /*1810*/  SEL R33, RZ, 0x1, P5 ;  /* 0x00000001ff217807 */ /* 0x000fc80002800000 */
[----:B------:R-:W-:-:S04]  /*1820*/  IADD3 R36, P5, P6, R33, R82, R36 ;  /* 0x0000005221247210 */ /* 0x000fc80007ebe024 */
[----:B------:R-:W-:Y:S02]  /*1830*/  IADD3.X R82, PT, PT, RZ, R83, RZ, P5, P6 ;  /* 0x00000053ff527210 */ /* 0x000fe40002fec4ff */
[----:B------:R-:W-:-:S05]  /*1840*/  LOP3.LUT P6, RZ, R26, 0x1, RZ, 0xc0, !PT ;  /* 0x000000011aff7812 */ /* 0x000fca00078cc0ff */
[----:B------:R-:W-:Y:S01]  /*1850*/  IMAD.X R53, RZ, RZ, RZ, P6 ;  /* 0x000000ffff357224 */ /* 0x000fe200030e06ff */
[----:B------:R-:W-:Y:S01]  /*1860*/  LOP3.LUT P6, RZ, R26, 0x20, RZ, 0xc0, !PT ;  /* 0x000000201aff7812 */ /* 0x000fe200078cc0ff */
[----:B------:R-:W-:Y:S01]  /*1870*/  IMAD.WIDE.U32.X R52, R67, R65, R52, P4 ;  /* 0x0000004143347225 */ /* 0x000fe200020e0434 */
[----:B------:R-:W-:-:S04]  /*1880*/  ISETP.GE.U32.AND P4, PT, R12, R24, PT ;  /* 0x000000180c00720c */ /* 0x000fc80003f86070 */
[----:B------:R-:W-:-:S04]  /*1890*/  ISETP.GE.U32.AND.EX P4, PT, R14, R25, PT, P4 ;  /* 0x000000190e00720c */ /* 0x000fc80003f86140 */
[----:B------:R-:W-:Y:S02]  /*18a0*/  SEL R24, RZ, 0x1, P4 ;  /* 0x00000001ff187807 */ /* 0x000fe40002000000 */
[----:B------:R-:W-:-:S04]  /*18b0*/  ISETP.GE.U32.AND P4, PT, R87, R12, PT ;  /* 0x0000000c5700720c */ /* 0x000fc80003f86070 */
[----:B------:R-:W-:-:S04]  /*18c0*/  ISETP.GE.U32.AND.EX P4, PT, R103, R14, PT, P4 ;  /* 0x0000000e6700720c */ /* 0x000fc80003f86140 */
[----:B------:R-:W-:-:S04]  /*18d0*/  SEL R25, RZ, 0x1, P4 ;  /* 0x00000001ff197807 */ /* 0x000fc80002000000 */
[----:B------:R-:W-:Y:S01]  /*18e0*/  IADD3 R14, P4, P5, R25, R52, R24 ;  /* 0x00000034190e7210 */ /* 0x000fe20007d9e018 */
[----:B------:R-:W-:Y:S02]  /*18f0*/  IMAD.X R25, RZ, RZ, RZ, P3 ;  /* 0x000000ffff197224 */ /* 0x000fe400018e06ff */
[----:B------:R-:W-:Y:S01]  /*1900*/  IMAD.MOV.U32 R24, RZ, RZ, R31 ;  /* 0x000000ffff187224 */ /* 0x000fe200078e001f */
[----:B------:R-:W-:Y:S01]  /*1910*/  IADD3.X R33, PT, PT, RZ, R53, RZ, P4, P5 ;  /* 0x00000035ff217210 */ /* 0x000fe200027ea4ff */
[----:B------:R-:W-:Y:S01]  /*1920*/  IMAD.WIDE.U32 R52, R64, R68, RZ ;  /* 0x0000004440347225 */ /* 0x000fe200078e00ff */
[----:B------:R-:W-:-:S03]  /*1930*/  LOP3.LUT P5, RZ, R26, 0x40, RZ, 0xc0, !PT ;  /* 0x000000401aff7812 */ /* 0x000fc600078ac0ff */
        /* <DEDUP_REMOVED lines=8> */
[----:B------:R-:W-:Y:S01]  /*19c0*/  IADD3.X R97, PT, PT, RZ, R25, RZ, P2, P3 ;  /* 0x00000019ff617210 */ /* 0x000fe200017e64ff */
[----:B------:R-:W-:-:S04]  /*19d0*/  IMAD.WIDE.U32 R24, R65, R68, RZ ;  /* 0x0000004441187225 */ /* 0x000fc800078e00ff */
[----:B------:R-:W-:-:S04]  /*19e0*/  IMAD.WIDE.U32 R24, P2, R69, R64, R24 ;  /* 0x0000004045187225 */ /* 0x000fc80007840018 */
[----:B------:R-:W-:Y:S01]  /*19f0*/  IMAD.X R47, RZ, RZ, RZ, P2 ;  /* 0x000000ffff2f7224 */ /* 0x000fe200010e06ff */
[----:B------:R-:W-:Y:S01]  /*1a00*/  IADD3 RZ, P2, PT, R53, R24, RZ ;  /* 0x0000001835ff7210 */ /* 0x000fe20007f5e0ff */
[----:B------:R-:W-:Y:S02]  /*1a10*/  IMAD.MOV.U32 R46, RZ, RZ, R25 ;  /* 0x000000ffff2e7224 */ /* 0x000fe400078e0019 */
[----:B------:R-:W-:Y:S02]  /*1a20*/  IMAD.MOV.U32 R24, RZ, RZ, R23 ;  /* 0x000000ffff187224 */ /* 0x000fe400078e0017 */
[----:B------:R-:W-:Y:S01]  /*1a30*/  IMAD.WIDE.U32.X R46, R69, R65, R46, P2 ;  /* 0x00000041452e7225 */ /* 0x000fe200010e042e */
[----:B------:R-:W-:-:S03]  /*1a40*/  ISETP.GE.U32.AND P2, PT, R35, R18, PT ;  /* 0x000000122300720c */ /* 0x000fc60003f46070 */
[----:B------:R-:W-:Y:S01]  /*1a50*/  IMAD.X R25, RZ, RZ, RZ, P5 ;  /* 0x000000ffff197224 */ /* 0x000fe200028e06ff */
[----:B------:R-:W-:Y:S01]  /*1a60*/  ISETP.GE.U32.AND.EX P2, PT, R27, R0, PT, P2 ;  /* 0x000000001b00720c */ /* 0x000fe20003f46120 */
[----:B------:R-:W-:-:S03]  /*1a70*/  IMAD.WIDE.U32 R52, R76, R72, RZ ;  /* 0x000000484c347225 */ /* 0x000fc600078e00ff */
[----:B------:R-:W-:Y:S01]  /*1a80*/  SEL R12, RZ, 0x1, P2 ;  /* 0x00000001ff0c7807 */ /* 0x000fe20001000000 */
[----:B------:R-:W-:Y:S01]  /*1a90*/  IMAD.WIDE.U32.X R24, R69, R17, R24, P6 ;  /* 0x0000001145187225 */ /* 0x000fe200030e0418 */
[----:B------:R-:W-:Y:S02]  /*1aa0*/  IADD3 R83, P2, PT, R35, R30, RZ ;  /* 0x0000001e23537210 */ /* 0x000fe40007f5e0ff */
[----:B------:R-:W-:Y:S01]  /*1ab0*/  LOP3.LUT P6, RZ, R26, 0x2, RZ, 0xc0, !PT ;  /* 0x000000021aff7812 */ /* 0x000fe200078cc0ff */
[----:B------:R-:W-:-:S04]  /*1ac0*/  IMAD.WIDE.U32 R30, R67, R66, RZ ;  /* 0x00000042431e7225 */ /* 0x000fc800078e00ff */
[----:B------:R-:W-:Y:S01]  /*1ad0*/  IMAD.X R42, R27, 0x1, R42, P2 ;  /* 0x000000011b2a7824 */ /* 0x000fe200010e062a */
[----:B------:R-:W-:-:S04]  /*1ae0*/  ISETP.GE.U32.AND P2, PT, R83, R35, PT ;  /* 0x000000235300720c */ /* 0x000fc80003f46070 */
[----:B------:R-:W-:-:S04]  /*1af0*/  ISETP.GE.U32.AND.EX P2, PT, R42, R27, PT, P2 ;  /* 0x0000001b2a00720c */ /* 0x000fc80003f46120 */
[----:B------:R-:W-:-:S04]  /*1b00*/  SEL R35, RZ, 0x1, P2 ;  /* 0x00000001ff237807 */ /* 0x000fc80001000000 */
[----:B------:R-:W-:-:S04]  /*1b10*/  IADD3 R35, P2, P3, R35, R46, R12 ;  /* 0x0000002e23237210 */ /* 0x000fc80007b5e00c */
[----:B------:R-:W-:Y:S01]  /*1b20*/  IADD3.X R12, PT, PT, RZ, R47, RZ, P2, P3 ;  /* 0x0000002fff0c7210 */ /* 0x000fe200017e64ff */
[----:B------:R-:W-:Y:S01]  /*1b30*/  IMAD.WIDE.U32 R30, P3, R66, R67, R30 ;  /* 0x00000043421e7225 */ /* 0x000fe2000786001e */
[----:B------:R-:W-:-:S05]  /*1b40*/  IADD3 R87, P2, PT, R87, R20, RZ ;  /* 0x0000001457577210 */ /* 0x000fca0007f5e0ff */
[----:B------:R-:W-:Y:S01]  /*1b50*/  IMAD.X R103, R103, 0x1, R22, P2 ;  /* 0x0000000167677824 */ /* 0x000fe200010e0616 */
[----:B------:R-:W-:Y:S01]  /*1b60*/  ISETP.GE.U32.AND P2, PT, R87, R20, PT ;  /* 0x000000145700720c */ /* 0x000fe20003f46070 */
[----:B------:R-:W-:-:S03]  /*1b70*/  IMAD.MOV.U32 R20, RZ, RZ, R31 ;  /* 0x000000ffff147224 */ /* 0x000fc600078e001f */
[----:B------:R-:W-:Y:S01]  /*1b80*/  ISETP.GE.U32.AND.EX P2, PT, R103, R22, PT, P2 ;  /* 0x000000166700720c */ /* 0x000fe20003f46120 */
[----:B------:R-:W-:-:S03]  /*1b90*/  IMAD.WIDE.U32 R22, R66, R66, RZ ;  /* 0x0000004242167225 */ /* 0x000fc600078e00ff */
[----:B------:R-:W-:Y:S02]  /*1ba0*/  SEL R27, RZ, 0x1, P2 ;  /* 0x00000001ff1b7807 */ /* 0x000fe40001000000 */
[----:B------:R-:W-:Y:S02]  /*1bb0*/  IADD3 R85, P2, PT, R23, R30, RZ ;  /* 0x0000001e17557210 */ /* 0x000fe40007f5e0ff */
[----:B------:R-:W-:-:S05]  /*1bc0*/  IADD3 R83, P4, PT, R83, R22, RZ ;  /* 0x0000001653537210 */ /* 0x000fca0007f9e0ff */
[----:B------:R-:W-:Y:S01]  /*1bd0*/  IMAD.X R28, R85, 0x1, R42, P4 ;  /* 0x00000001551c7824 */ /* 0x000fe200020e062a */
[----:B------:R-:W-:-:S05]  /*1be0*/  IADD3 R23, P4, PT, R83, R14, RZ ;  /* 0x0000000e53177210 */ /* 0x000fca0007f9e0ff */
[----:B------:R-:W-:Y:S01]  /*1bf0*/  IMAD.X R55, R28, 0x1, R33, P4 ;  /* 0x000000011c377824 */ /* 0x000fe200020e0621 */
[----:B------:R-:W-:-:S05]  /*1c00*/  IADD3 R45, P4, PT, R23, R18, RZ ;  /* 0x00000012172d7210 */ /* 0x000fca0007f9e0ff */
[----:B------:R-:W-:Y:S01]  /*1c10*/  IMAD.X R37, R55, 0x1, R0, P4 ;  /* 0x0000000137257824 */ /* 0x000fe200020e0600 */
[----:B------:R-:W-:-:S04]  /*1c20*/  IADD3 R27, P4, P5, R45, R24, R27 ;  /* 0x000000182d1b7210 */ /* 0x000fc80007d9e01b */
[----:B------:R-:W-:Y:S01]  /*1c30*/  IADD3.X R33, PT, PT, R37, R25, RZ, P4, P5 ;  /* 0x0000001925217210 */ /* 0x000fe200027ea4ff */
[----:B------:R-:W-:-:S04]  /*1c40*/  IMAD.WIDE.U32 R24, R77, R72, RZ ;  /* 0x000000484d187225 */ /* 0x000fc800078e00ff */
[----:B------:R-:W-:-:S04]  /*1c50*/  IMAD.WIDE.U32 R24, P4, R76, R73, R24 ;  /* 0x000000494c187225 */ /* 0x000fc80007880018 */
[----:B------:R-:W-:Y:S01]  /*1c60*/  IMAD.X R47, RZ, RZ, RZ, P4 ;  /* 0x000000ffff2f7224 */ /* 0x000fe200020e06ff */
[----:B------:R-:W-:Y:S01]  /*1c70*/  IADD3 RZ, P4, PT, R53, R24, RZ ;  /* 0x0000001835ff7210 */ /* 0x000fe20007f9e0ff */
[----:B------:R-:W-:-:S04]  /*1c80*/  IMAD.MOV.U32 R46, RZ, RZ, R25 ;  /* 0x000000ffff2e7224 */ /* 0x000fc800078e0019 */
[----:B------:R-:W-:Y:S01]  /*1c90*/  IMAD.WIDE.U32.X R24, R77, R73, R46, P4 ;  /* 0x000000494d187225 */ /* 0x000fe200020e042e */
[----:B------:R-:W-:-:S04]  /*1ca0*/  ISETP.GE.U32.AND P4, PT, R19, R32, PT ;  /* 0x000000201300720c */ /* 0x000fc80003f86070 */
[----:B------:R-:W-:-:S04]  /*1cb0*/  ISETP.GE.U32.AND.EX P4, PT, R21, R96, PT, P4 ;  /* 0x000000601500720c */ /* 0x000fc80003f86140 */
[----:B------:R-:W-:Y:S02]  /*1cc0*/  SEL R14, RZ, 0x1, P4 ;  /* 0x00000001ff0e7807 */ /* 0x000fe40002000000 */
[----:B------:R-:W-:-:S05]  /*1cd0*/  IADD3 R36, P4, PT, R19, R36, RZ ;  /* 0x0000002413247210 */ /* 0x000fca0007f9e0ff */
[----:B------:R-:W-:Y:S01]  /*1ce0*/  IMAD.X R82, R21, 0x1, R82, P4 ;  /* 0x0000000115527824 */ /* 0x000fe200020e0652 */
[----:B------:R-:W-:-:S04]  /*1cf0*/  ISETP.GE.U32.AND P4, PT, R36, R19, PT ;  /* 0x000000132400720c */ /* 0x000fc80003f86070 */
[----:B------:R-:W-:Y:S01]  /*1d00*/  ISETP.GE.U32.AND.EX P4, PT, R82, R21, PT, P4 ;  /* 0x000000155200720c */ /* 0x000fe20003f86140 */
[----:B------:R-:W-:-:S03]  /*1d10*/  IMAD.X R21, RZ, RZ, RZ, P3 ;  /* 0x000000ffff157224 */ /* 0x000fc600018e06ff */
[----:B------:R-:W-:Y:S01]  /*1d20*/  SEL R89, RZ, 0x1, P4 ;  /* 0x00000001ff597807 */ /* 0x000fe20002000000 */
[----:B------:R-:W-:Y:S01]  /*1d30*/  IMAD.WIDE.U32.X R20, R67, R67, R20, P2 ;  /* 0x0000004343147225 */ /* 0x000fe200010e0414 */
[----:B------:R-:W-:Y:S02]  /*1d40*/  ISETP.GE.U32.AND P2, PT, R83, R22, PT ;  /* 0x000000165300720c */ /* 0x000fe40003f46070 */
[----:B------:R-:W-:Y:S02]  /*1d50*/  IADD3 R89, P4, P5, R89, R24, R14 ;  /* 0x0000001859597210 */ /* 0x000fe40007d9e00e */
[----:B------:R-:W-:Y:S02]  /*1d60*/  ISETP.GE.U32.AND.EX P2, PT, R28, R85, PT, P2 ;  /* 0x000000551c00720c */ /* 0x000fe40003f46120 */
[----:B------:R-:W-:Y:S02]  /*1d70*/  IADD3.X R88, PT, PT, RZ, R25, RZ, P4, P5 ;  /* 0x00000019ff587210 */ /* 0x000fe400027ea4ff */
[----:B------:R-:W-:-:S02]  /*1d80*/  SEL R14, RZ, 0x1, P2 ;  /* 0x00000001ff0e7807 */ /* 0x000fc40001000000 */
[----:B------:R-:W-:Y:S01]  /*1d90*/  ISETP.GE.U32.AND P2, PT, R23, R83, PT ;  /* 0x000000531700720c */ /* 0x000fe20003f46070 */
[----:B------:R-:W-:Y:S01]  /*1da0*/  IMAD.WIDE.U32 R22, R70, R70, RZ ;  /* 0x0000004646167225 */ /* 0x000fe200078e00ff */
[----:B------:R-:W-:Y:S02]  /*1db0*/  LOP3.LUT P5, RZ, R26, 0x10, RZ, 0xc0, !PT ;  /* 0x000000101aff7812 */ /* 0x000fe400078ac0ff */
[----:B------:R-:W-:-:S04]  /*1dc0*/  ISETP.GE.U32.AND.EX P2, PT, R55, R28, PT, P2 ;  /* 0x0000001c3700720c */ /* 0x000fc80003f46120 */
[----:B------:R-:W-:-:S04]  /*1dd0*/  SEL R91, RZ, 0x1, P2 ;  /* 0x00000001ff5b7807 */ /* 0x000fc80001000000 */
[----:B------:R-:W-:-:S04]  /*1de0*/  IADD3 R91, P2, P3, R91, R20, R14 ;  /* 0x000000145b5b7210 */ /* 0x000fc80007b5e00e */
[----:B------:R-:W-:Y:S01]  /*1df0*/  IADD3.X R86, PT, PT, RZ, R21, RZ, P2, P3 ;  /* 0x00000015ff567210 */ /* 0x000fe200017e64ff */
[----:B------:R-:W-:-:S04]  /*1e00*/  IMAD.WIDE.U32 R20, R71, R70, RZ ;  /* 0x0000004647147225 */ /* 0x000fc800078e00ff */
[----:B------:R-:W-:-:S04]  /*1e10*/  IMAD.WIDE.U32 R20, P2, R70, R71, R20 ;  /* 0x0000004746147225 */ /* 0x000fc80007840014 */
[----:B------:R-:W-:Y:S01]  /*1e20*/  IMAD.X R25, RZ, RZ, RZ, P2 ;  /* 0x000000ffff197224 */ /* 0x000fe200010e06ff */
[----:B------:R-:W-:Y:S01]  /*1e30*/  IADD3 R19, P2, PT, R23, R20, RZ ;  /* 0x0000001417137210 */ /* 0x000fe20007f5e0ff */
[----:B------:R-:W-:-:S04]  /*1e40*/  IMAD.MOV.U32 R24, RZ, RZ, R21 ;  /* 0x000000ffff187224 */ /* 0x000fc800078e0015 */
[----:B------:R-:W-:Y:S01]  /*1e50*/  IMAD.WIDE.U32.X R20, R71, R71, R24, P2 ;  /* 0x0000004747147225 */ /* 0x000fe200010e0418 */
[----:B------:R-:W-:-:S05]  /*1e60*/  IADD3 R14, P2, PT, R36, R22, RZ ;  /* 0x00000016240e7210 */ /* 0x000fca0007f5e0ff */
[----:B------:R-:W-:Y:S01]  /*1e70*/  IMAD.X R24, R19, 0x1, R82, P2 ;  /* 0x0000000113187824 */ /* 0x000fe200010e0652 */
[----:B------:R-:W-:Y:S01]  /*1e80*/  ISETP.GE.U32.AND P2, PT, R14, R22, PT ;  /* 0x000000160e00720c */ /* 0x000fe20003f46070 */
[----:B------:R-:W-:-:S03]  /*1e90*/  IMAD.WIDE.U32 R22, R9, R74, RZ ;  /* 0x0000004a09167225 */ /* 0x000fc600078e00ff */
[----:B------:R-:W-:Y:S01]  /*1ea0*/  ISETP.GE.U32.AND.EX P2, PT, R24, R19, PT, P2 ;  /* 0x000000131800720c */ /* 0x000fe20003f46120 */
[----:B------:R-:W-:-:S03]  /*1eb0*/  IMAD.MOV.U32 R82, RZ, RZ, R29 ;  /* 0x000000ffff527224 */ /* 0x000fc600078e001d */
[----:B------:R-:W-:Y:S02]  /*1ec0*/  SEL R90, RZ, 0x1, P2 ;  /* 0x00000001ff5a7807 */ /* 0x000fe40001000000 */
[----:B------:R-:W-:-:S05]  /*1ed0*/  IADD3 R93, P2, PT, R14, R93, RZ ;  /* 0x0000005d0e5d7210 */ /* 0x000fca0007f5e0ff */
[----:B------:R-:W-:Y:S01]  /*1ee0*/  IMAD.X R97, R24, 0x1, R97, P2 ;  /* 0x0000000118617824 */ /* 0x000fe200010e0661 */
[----:B------:R-:W-:-:S04]  /*1ef0*/  ISETP.GE.U32.AND P2, PT, R93, R14, PT ;  /* 0x0000000e5d00720c */ /* 0x000fc80003f46070 */
[----:B------:R-:W-:Y:S01]  /*1f00*/  ISETP.GE.U32.AND.EX P2, PT, R97, R24, PT, P2 ;  /* 0x000000186100720c */ /* 0x000fe20003f46120 */
[----:B------:R-:W-:-:S03]  /*1f10*/  IMAD.WIDE.U32 R24, R8, R74, RZ ;  /* 0x0000004a08187225 */ /* 0x000fc600078e00ff */
[----:B------:R-:W-:-:S04]  /*1f20*/  SEL R19, RZ, 0x1, P2 ;  /* 0x00000001ff137807 */ /* 0x000fc80001000000 */
[----:B------:R-:W-:Y:S01]  /*1f30*/  IADD3 R90, P2, P3, R19, R20, R90 ;  /* 0x00000014135a7210 */ /* 0x000fe20007b5e05a */
[----:B------:R-:W-:Y:S02]  /*1f40*/  IMAD.MOV.U32 R20, RZ, RZ, R15 ;  /* 0x000000ffff147224 */ /* 0x000fe400078e000f */
[----:B------:R-:W-:Y:S01]  /*1f50*/  IMAD.WIDE.U32 R14, R76, R8, RZ ;  /* 0x000000084c0e7225 */ /* 0x000fe200078e00ff */
[----:B------:R-:W-:-:S03]  /*1f60*/  IADD3.X R92, PT, PT, RZ, R21, RZ, P2, P3 ;  /* 0x00000015ff5c7210 */ /* 0x000fc600017e64ff */
[----:B------:R-:W-:-:S04]  /*1f70*/  IMAD.WIDE.U32 R22, P2, R75, R8, R22 ;  /* 0x000000084b167225 */ /* 0x000fc80007840016 */
[----:B------:R-:W-:Y:S01]  /*1f80*/  IMAD.X R19, RZ, RZ, RZ, P2 ;  /* 0x000000ffff137224 */ /* 0x000fe200010e06ff */
[----:B------:R-:W-:Y:S01]  /*1f90*/  IADD3 RZ, P3, PT, R25, R22, RZ ;  /* 0x0000001619ff7210 */ /* 0x000fe20007f7e0ff */
[----:B------:R-:W-:Y:S01]  /*1fa0*/  IMAD R22, R77, R8, RZ ;  /* 0x000000084d167224 */ /* 0x000fe200078e02ff */
[----:B------:R-:W-:Y:S01]  /*1fb0*/  ISETP.GE.U32.AND P2, PT, R45, R18, PT ;  /* 0x000000122d00720c */ /* 0x000fe20003f46070 */
[----:B------:R-:W-:Y:S02]  /*1fc0*/  IMAD.MOV.U32 R18, RZ, RZ, R23 ;  /* 0x000000ffff127224 */ /* 0x000fe400078e0017 */
[-C--:B------:R-:W-:Y:S01]  /*1fd0*/  IMAD R25, R76, R9.reuse, R22 ;  /* 0x000000094c197224 */ /* 0x080fe200078e0216 */
[----:B------:R-:W-:Y:S01]  /*1fe0*/  ISETP.GE.U32.AND.EX P2, PT, R37, R0, PT, P2 ;  /* 0x000000002500720c */ /* 0x000fe20003f46120 */
[----:B------:R-:W-:Y:S01]  /*1ff0*/  IMAD.WIDE.U32.X R18, R75, R9, R18, P3 ;  /* 0x000000094b127225 */ /* 0x000fe200018e0412 */
[----:B------:R-:W-:Y:S02]  /*2000*/  ISETP.GE.U32.AND P3, PT, R27, R45, PT ;  /* 0x0000002d1b00720c */ /* 0x000fe40003f66070 */
[----:B------:R-:W-:Y:S01]  /*2010*/  SEL R24, RZ, 0x1, P2 ;  /* 0x00000001ff187807 */ /* 0x000fe20001000000 */
[----:B------:R-:W-:Y:S01]  /*2020*/  IMAD.WIDE.U32 R22, R9, R76, RZ ;  /* 0x0000004c09167225 */ /* 0x000fe200078e00ff */
[----:B------:R-:W-:-:S02]  /*2030*/  IADD3 R47, P4, PT, R18, R14, RZ ;  /* 0x0000000e122f7210 */ /* 0x000fc40007f9e0ff */
[----:B------:R-:W-:Y:S01]  /*2040*/  ISETP.GE.U32.AND.EX P3, PT, R33, R37, PT, P3 ;  /* 0x000000252100720c */ /* 0x000fe20003f66130 */
[----:B------:R-:W-:Y:S02]  /*2050*/  IMAD.IADD R25, R15, 0x1, R25 ;  /* 0x000000010f197824 */ /* 0x000fe400078e0219 */
[----:B------:R-:W-:Y:S01]  /*2060*/  IMAD.WIDE.U32 R22, P2, R77, R8, R22 ;  /* 0x000000084d167225 */ /* 0x000fe20007840016 */
[----:B------:R-:W-:-:S03]  /*2070*/  SEL R45, RZ, 0x1, P3 ;  /* 0x00000001ff2d7807 */ /* 0x000fc60001800000 */
[----:B------:R-:W-:Y:S01]  /*2080*/  IMAD.X R0, R25, 0x1, R19, P4 ;  /* 0x0000000119007824 */ /* 0x000fe200020e0613 */
[----:B------:R-:W-:Y:S01]  /*2090*/  ISETP.GE.U32.AND P4, PT, R47, R14, PT ;  /* 0x0000000e2f00720c */ /* 0x000fe20003f86070 */
[----:B------:R-:W-:-:S03]  /*20a0*/  IMAD.WIDE.U32 R14, R8, R76, RZ ;  /* 0x0000004c080e7225 */ /* 0x000fc600078e00ff */
[----:B------:R-:W-:Y:S01]  /*20b0*/  ISETP.GE.U32.AND.EX P4, PT, R0, R25, PT, P4 ;  /* 0x000000190000720c */ /* 0x000fe20003f86140 */
[----:B------:R-:W-:Y:S02]  /*20c0*/  IMAD.X R21, RZ, RZ, RZ, P5 ;  /* 0x000000ffff157224 */ /* 0x000fe400028e06ff */
[----:B------:R-:W-:Y:S01]  /*20d0*/  IMAD.X R19, RZ, RZ, RZ, P2 ;  /* 0x000000ffff137224 */ /* 0x000fe200010e06ff */
[----:B------:R-:W-:Y:S01]  /*20e0*/  IADD3 RZ, P2, PT, R15, R22, RZ ;  /* 0x000000160fff7210 */ /* 0x000fe20007f5e0ff */
[----:B------:R-:W-:Y:S01]  /*20f0*/  IMAD.WIDE.U32.X R20, R69, R65, R20, P6 ;  /* 0x0000004145147225 */ /* 0x000fe200030e0414 */
[----:B------:R-:W-:Y:S02]  /*2100*/  SEL R53, RZ, 0x1, P4 ;  /* 0x00000001ff357807 */ /* 0x000fe40002000000 */
[----:B------:R-:W-:Y:S01]  /*2110*/  LOP3.LUT P6, RZ, R26, 0x80, RZ, 0xc0, !PT ;  /* 0x000000801aff7812 */ /* 0x000fe200078cc0ff */
[----:B------:R-:W-:Y:S01]  /*2120*/  IMAD.MOV.U32 R18, RZ, RZ, R23 ;  /* 0x000000ffff127224 */ /* 0x000fe200078e0017 */
[----:B------:R-:W-:Y:S01]  /*2130*/  IADD3 R45, P3, P4, R45, R20, R24 ;  /* 0x000000142d2d7210 */ /* 0x000fe20007c7e018 */
[----:B------:R-:W-:-:S02]  /*2140*/  IMAD R22, R71, R8, RZ ;  /* 0x0000000847167224 */ /* 0x000fc400078e02ff */
[----:B------:R-:W-:Y:S01]  /*2150*/  IMAD.WIDE.U32 R14, R70, R8, RZ ;  /* 0x00000008460e7225 */ /* 0x000fe200078e00ff */
[----:B------:R-:W-:-:S03]  /*2160*/  IADD3.X R42, PT, PT, RZ, R21, RZ, P3, P4 ;  /* 0x00000015ff2a7210 */ /* 0x000fc60001fe84ff */
[----:B------:R-:W-:-:S04]  /*2170*/  IMAD.WIDE.U32.X R18, R77, R9, R18, P2 ;  /* 0x000000094d127225 */ /* 0x000fc800010e0412 */
[----:B------:R-:W-:Y:S01]  /*2180*/  IMAD R31, R70, R9, R22 ;  /* 0x00000009461f7224 */ /* 0x000fe200078e0216 */
[----:B------:R-:W-:Y:S01]  /*2190*/  IADD3 R53, P3, P4, R14, R18, R53 ;  /* 0x000000120e357210 */ /* 0x000fe20007c7e035 */
[----:B------:R-:W-:-:S03]  /*21a0*/  IMAD.WIDE.U32 R20, R9, R70, RZ ;  /* 0x0000004609147225 */ /* 0x000fc600078e00ff */
[----:B------:R-:W-:Y:S01]  /*21b0*/  ISETP.GE.U32.AND P2, PT, R53, R14, PT ;  /* 0x0000000e3500720c */ /* 0x000fe20003f46070 */
[----:B------:R-:W-:Y:S02]  /*21c0*/  IMAD.IADD R31, R15, 0x1, R31 ;  /* 0x000000010f1f7824 */ /* 0x000fe400078e021f */
[----:B------:R-:W-:-:S03]  /*21d0*/  IMAD.WIDE.U32 R22, R11, R74, RZ ;  /* 0x0000004a0b167225 */ /* 0x000fc600078e00ff */
[----:B------:R-:W-:Y:S01]  /*21e0*/  IADD3.X R52, PT, PT, R31, R19, RZ, P3, P4 ;  /* 0x000000131f347210 */ /* 0x000fe20001fe84ff */
[-C--:B------:R-:W-:Y:S02]  /*21f0*/  IMAD R18, R75, R10.reuse, RZ ;  /* 0x0000000a4b127224 */ /* 0x080fe400078e02ff */
[----:B------:R-:W-:Y:S01]  /*2200*/  IMAD.WIDE.U32 R14, R74, R10, RZ ;  /* 0x0000000a4a0e7225 */ /* 0x000fe200078e00ff */
[----:B------:R-:W-:-:S03]  /*2210*/  ISETP.GE.U32.AND.EX P2, PT, R52, R31, PT, P2 ;  /* 0x0000001f3400720c */ /* 0x000fc60003f46120 */
[----:B------:R-:W-:Y:S01]  /*2220*/  IMAD.WIDE.U32 R20, P3, R71, R8, R20 ;  /* 0x0000000847147225 */ /* 0x000fe20007860014 */
[----:B------:R-:W-:Y:S02]  /*2230*/  SEL R55, RZ, 0x1, P2 ;  /* 0x00000001ff377807 */ /* 0x000fe40001000000 */
[----:B------:R-:W-:Y:S01]  /*2240*/  IADD3 R28, P2, PT, R47, R14, RZ ;  /* 0x0000000e2f1c7210 */ /* 0x000fe20007f5e0ff */
[----:B------:R-:W-:-:S04]  /*2250*/  IMAD.WIDE.U32 R24, R8, R70, RZ ;  /* 0x0000004608187225 */ /* 0x000fc800078e00ff */
[----:B------:R-:W-:Y:S02]  /*2260*/  IMAD R37, R74, R11, R18 ;  /* 0x0000000b4a257224 */ /* 0x000fe400078e0212 */
[----:B------:R-:W-:-:S04]  /*2270*/  IMAD.WIDE.U32 R22, P4, R75, R10, R22 ;  /* 0x0000000a4b167225 */ /* 0x000fc80007880016 */
[----:B------:R-:W-:-:S04]  /*2280*/  IMAD.WIDE.U32 R30, R10, R74, RZ ;  /* 0x0000004a0a1e7225 */ /* 0x000fc800078e00ff */
[----:B------:R-:W-:Y:S01]  /*2290*/  IMAD.X R19, RZ, RZ, RZ, P3 ;  /* 0x000000ffff137224 */ /* 0x000fe200018e06ff */
[----:B------:R-:W-:Y:S01]  /*22a0*/  IADD3 RZ, P3, PT, R25, R20, RZ ;  /* 0x0000001419ff7210 */ /* 0x000fe20007f7e0ff */
[----:B------:R-:W-:Y:S02]  /*22b0*/  IMAD.IADD R37, R15, 0x1, R37 ;  /* 0x000000010f257824 */ /* 0x000fe400078e0225 */
[----:B------:R-:W-:Y:S01]  /*22c0*/  IMAD.X R25, RZ, RZ, RZ, P4 ;  /* 0x000000ffff197224 */ /* 0x000fe200020e06ff */
[----:B------:R-:W-:Y:S01]  /*22d0*/  IADD3 RZ, P4, PT, R31, R22, RZ ;  /* 0x000000161fff7210 */ /* 0x000fe20007f9e0ff */
[----:B------:R-:W-:Y:S01]  /*22e0*/  IMAD.X R0, R37, 0x1, R0, P2 ;  /* 0x0000000125007824 */ /* 0x000fe200010e0600 */
[----:B------:R-:W-:Y:S01]  /*22f0*/  ISETP.GE.U32.AND P2, PT, R28, R14, PT ;  /* 0x0000000e1c00720c */ /* 0x000fe20003f46070 */
[----:B------:R-:W-:Y:S02]  /*2300*/  IMAD R22, R73, R8, RZ ;  /* 0x0000000849167224 */ /* 0x000fe400078e02ff */
[----:B------:R-:W-:Y:S01]  /*2310*/  IMAD.MOV.U32 R18, RZ, RZ, R21 ;  /* 0x000000ffff127224 */ /* 0x000fe200078e0015 */
[----:B------:R-:W-:Y:S01]  /*2320*/  ISETP.GE.U32.AND.EX P2, PT, R0, R37, PT, P2 ;  /* 0x000000250000720c */ /* 0x000fe20003f46120 */
[----:B------:R-:W-:-:S02]  /*2330*/  IMAD R30, R77, R10, RZ ;  /* 0x0000000a4d1e7224 */ /* 0x000fc400078e02ff */
[----:B------:R-:W-:Y:S02]  /*2340*/  IMAD.MOV.U32 R24, RZ, RZ, R23 ;  /* 0x000000ffff187224 */ /* 0x000fe400078e0017 */
[----:B------:R-:W-:-:S04]  /*2350*/  IMAD.WIDE.U32 R20, R72, R8, RZ ;  /* 0x0000000848147225 */ /* 0x000fc800078e00ff */
[----:B------:R-:W-:-:S04]  /*2360*/  IMAD.WIDE.U32 R14, R76, R10, RZ ;  /* 0x0000000a4c0e7225 */ /* 0x000fc800078e00ff */
[-C--:B------:R-:W-:Y:S02]  /*2370*/  IMAD R23, R72, R9.reuse, R22 ;  /* 0x0000000948177224 */ /* 0x080fe400078e0216 */
[----:B------:R-:W-:-:S04]  /*2380*/  IMAD.WIDE.U32.X R18, R71, R9, R18, P3 ;  /* 0x0000000947127225 */ /* 0x000fc800018e0412 */
[-C--:B------:R-:W-:Y:S01]  /*2390*/  IMAD R31, R76, R11.reuse, R30 ;  /* 0x0000000b4c1f7224 */ /* 0x080fe200078e021e */
[----:B------:R-:W-:Y:S01]  /*23a0*/  SEL R30, RZ, 0x1, P2 ;  /* 0x00000001ff1e7807 */ /* 0x000fe20001000000 */
[----:B------:R-:W-:Y:S01]  /*23b0*/  IMAD.IADD R46, R21, 0x1, R23 ;  /* 0x00000001152e7824 */ /* 0x000fe200078e0217 */
[----:B------:R-:W-:Y:S01]  /*23c0*/  IADD3 R55, P2, P3, R20, R18, R55 ;  /* 0x0000001214377210 */ /* 0x000fe20007b5e037 */
[----:B------:R-:W-:Y:S01]  /*23d0*/  IMAD.WIDE.U32.X R24, R75, R11, R24, P4 ;  /* 0x0000000b4b187225 */ /* 0x000fe200020e0418 */
[----:B------:R-:W-:Y:S02]  /*23e0*/  IADD3 R21, P4, PT, R53, R14, RZ ;  /* 0x0000000e35157210 */ /* 0x000fe40007f9e0ff */
[----:B------:R-:W-:Y:S01]  /*23f0*/  IADD3.X R47, PT, PT, R46, R19, RZ, P2, P3 ;  /* 0x000000132e2f7210 */ /* 0x000fe200017e64ff */
[----:B------:R-:W-:-:S04]  /*2400*/  IMAD.WIDE.U32 R36, R67, R68, RZ ;  /* 0x0000004443247225 */ /* 0x000fc800078e00ff */
[----:B------:R-:W-:Y:S02]  /*2410*/  IMAD.IADD R15, R15, 0x1, R31 ;  /* 0x000000010f0f7824 */ /* 0x000fe400078e021f */
[----:B------:R-:W-:-:S04]  /*2420*/  IMAD.WIDE.U32 R22, R69, R66, RZ ;  /* 0x0000004245167225 */ /* 0x000fc800078e00ff */
[----:B------:R-:W-:Y:S01]  /*2430*/  IMAD.X R83, R15, 0x1, R52, P4 ;  /* 0x000000010f537824 */ /* 0x000fe200020e0634 */
[----:B------:R-:W-:Y:S01]  /*2440*/  IADD3 R19, P3, P4, R21, R24, R30 ;  /* 0x0000001815137210 */ /* 0x000fe20007c7e01e */
[----:B------:R-:W-:-:S04]  /*2450*/  IMAD.WIDE.U32 R36, P2, R69, R66, R36 ;  /* 0x0000004245247225 */ /* 0x000fc80007840024 */
[----:B------:R-:W-:Y:S01]  /*2460*/  IMAD.WIDE.U32 R52, R66, R68, RZ ;  /* 0x0000004442347225 */ /* 0x000fe200078e00ff */
[----:B------:R-:W-:-:S03]  /*2470*/  IADD3.X R52, PT, PT, R83, R25, RZ, P3, P4 ;  /* 0x0000001953347210 */ /* 0x000fc60001fe84ff */
[----:B------:R-:W-:Y:S01]  /*2480*/  IMAD.X R31, RZ, RZ, RZ, P2 ;  /* 0x000000ffff1f7224 */ /* 0x000fe200010e06ff */
[----:B------:R-:W-:Y:S01]  /*2490*/  IADD3 RZ, P4, PT, R53, R36, RZ ;  /* 0x0000002435ff7210 */ /* 0x000fe20007f9e0ff */
[----:B------:R-:W-:-:S04]  /*24a0*/  IMAD.WIDE.U32 R24, R68, R66, RZ ;  /* 0x0000004244187225 */ /* 0x000fc800078e00ff */
[----:B------:R-:W-:-:S04]  /*24b0*/  IMAD.WIDE.U32 R22, P2, R68, R67, R22 ;  /* 0x0000004344167225 */ /* 0x000fc80007840016 */
[----:B------:R-:W-:Y:S01]  /*24c0*/  IMAD.MOV.U32 R30, RZ, RZ, R37 ;  /* 0x000000ffff1e7224 */ /* 0x000fe200078e0025 */
[----:B------:R-:W-:-:S03]  /*24d0*/  IADD3 R25, P3, PT, R25, R22, RZ ;  /* 0x0000001619197210 */ /* 0x000fc60007f7e0ff */
[----:B------:R-:W-:Y:S01]  /*24e0*/  IMAD.WIDE.U32.X R30, R69, R67, R30, P4 ;  /* 0x00000043451e7225 */ /* 0x000fe200020e041e */
[----:B------:R-:W-:-:S05]  /*24f0*/  IADD3 R18, P4, PT, R35, R24, RZ ;  /* 0x0000001823127210 */ /* 0x000fca0007f9e0ff */
[----:B------:R-:W-:Y:S01]  /*2500*/  IMAD.X R35, R25, 0x1, R12, P4 ;  /* 0x0000000119237824 */ /* 0x000fe200020e060c */
[----:B------:R-:W-:-:S05]  /*2510*/  IADD3 R91, P4, PT, R18, R91, RZ ;  /* 0x0000005b125b7210 */ /* 0x000fca0007f9e0ff */
[----:B------:R-:W-:Y:S01]  /*2520*/  IMAD.X R86, R35, 0x1, R86, P4 ;  /* 0x0000000123567824 */ /* 0x000fe200020e0656 */
[----:B------:R-:W-:-:S04]  /*2530*/  ISETP.GE.U32.AND P4, PT, R18, R24, PT ;  /* 0x000000181200720c */ /* 0x000fc80003f86070 */
[----:B------:R-:W-:-:S04]  /*2540*/  ISETP.GE.U32.AND.EX P4, PT, R35, R25, PT, P4 ;  /* 0x000000192300720c */ /* 0x000fc80003f86140 */
[----:B------:R-:W-:Y:S02]  /*2550*/  SEL R12, RZ, 0x1, P4 ;  /* 0x00000001ff0c7807 */ /* 0x000fe40002000000 */
[----:B------:R-:W-:-:S04]  /*2560*/  ISETP.GE.U32.AND P4, PT, R91, R18, PT ;  /* 0x000000125b00720c */ /* 0x000fc80003f86070 */
[----:B------:R-:W-:-:S04]  /*2570*/  ISETP.GE.U32.AND.EX P4, PT, R86, R35, PT, P4 ;  /* 0x000000235600720c */ /* 0x000fc80003f86140 */
[----:B------:R-:W-:-:S04]  /*2580*/  SEL R35, RZ, 0x1, P4 ;  /* 0x00000001ff237807 */ /* 0x000fc80002000000 */
[----:B------:R-:W-:Y:S01]  /*2590*/  IADD3 R35, P4, P5, R35, R30, R12 ;  /* 0x0000001e23237210 */ /* 0x000fe20007d9e00c */
[----:B------:R-:W-:-:S03]  /*25a0*/  IMAD R12, R71, R10, RZ ;  /* 0x0000000a470c7224 */ /* 0x000fc600078e02ff */
[----:B------:R-:W-:Y:S01]  /*25b0*/  IADD3.X R18, PT, PT, RZ, R31, RZ, P4, P5 ;  /* 0x0000001fff127210 */ /* 0x000fe200027ea4ff */
[----:B------:R-:W-:Y:S01]  /*25c0*/  IMAD.WIDE.U32 R30, R10, R76, RZ ;  /* 0x0000004c0a1e7225 */ /* 0x000fe200078e00ff */
[----:B------:R-:W-:Y:S02]  /*25d0*/  ISETP.GE.U32.AND P4, PT, R21, R14, PT ;  /* 0x0000000e1500720c */ /* 0x000fe40003f86070 */
[----:B------:R-:W-:Y:S02]  /*25e0*/  LOP3.LUT P5, RZ, R26, 0x100, RZ, 0xc0, !PT ;  /* 0x000001001aff7812 */ /* 0x000fe400078ac0ff */
[----:B------:R-:W-:Y:S01]  /*25f0*/  ISETP.GE.U32.AND.EX P4, PT, R83, R15, PT, P4 ;  /* 0x0000000f5300720c */ /* 0x000fe20003f86140 */
[----:B------:R-:W-:-:S03]  /*2600*/  IMAD.WIDE.U32 R14, R11, R76, RZ ;  /* 0x0000004c0b0e7225 */ /* 0x000fc600078e00ff */
[----:B------:R-:W-:Y:S02]  /*2610*/  SEL R78, RZ, 0x1, P4 ;  /* 0x00000001ff4e7807 */ /* 0x000fe40002000000 */
[----:B------:R-:W-:-:S04]  /*2620*/  ISETP.GE.U32.AND P4, PT, R19, R21, PT ;  /* 0x000000151300720c */ /* 0x000fc80003f86070 */
[----:B------:R-:W-:Y:S01]  /*2630*/  ISETP.GE.U32.AND.EX P4, PT, R52, R83, PT, P4 ;  /* 0x000000533400720c */ /* 0x000fe20003f86140 */
[----:B------:R-:W-:-:S03]  /*2640*/  IMAD.X R83, RZ, RZ, RZ, P1 ;  /* 0x000000ffff537224 */ /* 0x000fc600008e06ff */
[----:B------:R-:W-:Y:S01]  /*2650*/  SEL R21, RZ, 0x1, P4 ;  /* 0x00000001ff157807 */ /* 0x000fe20002000000 */
[----:B------:R-:W-:-:S04]  /*2660*/  IMAD.WIDE.U32 R14, P4, R77, R10, R14 ;  /* 0x0000000a4d0e7225 */ /* 0x000fc8000788000e */
[----:B------:R-:W-:Y:S01]  /*2670*/  IMAD.X R37, RZ, RZ, RZ, P4 ;  /* 0x000000ffff257224 */ /* 0x000fe200020e06ff */
[----:B------:R-:W-:Y:S01]  /*2680*/  IADD3 RZ, P4, PT, R31, R14, RZ ;  /* 0x0000000e1fff7210 */ /* 0x000fe20007f9e0ff */
[----:B------:R-:W-:Y:S02]  /*2690*/  IMAD.MOV.U32 R36, RZ, RZ, R15 ;  /* 0x000000ffff247224 */ /* 0x000fe400078e000f */
[----:B------:R-:W-:Y:S02]  /*26a0*/  IMAD.X R15, RZ, RZ, RZ, P5 ;  /* 0x000000ffff0f7224 */ /* 0x000fe400028e06ff */
[----:B------:R-:W-:-:S04]  /*26b0*/  IMAD.WIDE.U32.X R36, R77, R11, R36, P4 ;  /* 0x0000000b4d247225 */ /* 0x000fc800020e0424 */
[----:B------:R-:W-:Y:S01]  /*26c0*/  IMAD.WIDE.U32 R30, R70, R10, RZ ;  /* 0x0000000a461e7225 */ /* 0x000fe200078e00ff */
[----:B------:R-:W-:-:S03]  /*26d0*/  IADD3 R78, P4, P5, R21, R36, R78 ;  /* 0x00000024154e7210 */ /* 0x000fc60007d9e04e */
[----:B------:R-:W-:Y:S01]  /*26e0*/  IMAD R21, R70, R11, R12 ;  /* 0x0000000b46157224 */ /* 0x000fe200078e020c */
[----:B------:R-:W-:Y:S01]  /*26f0*/  IADD3.X R95, PT, PT, RZ, R37, RZ, P4, P5 ;  /* 0x00000025ff5f7210 */ /* 0x000fe200027ea4ff */
[----:B------:R-:W-:Y:S01]  /*2700*/  IMAD.MOV.U32 R14, RZ, RZ, R13 ;  /* 0x000000ffff0e7224 */ /* 0x000fe200078e000d */
[----:B------:R-:W-:Y:S01]  /*2710*/  IADD3 R111, P4, PT, R111, R34, RZ ;  /* 0x000000226f6f7210 */ /* 0x000fe20007f9e0ff */
[----:B------:R-:W-:Y:S01]  /*2720*/  IMAD.IADD R36, R31, 0x1, R21 ;  /* 0x000000011f247824 */ /* 0x000fe200078e0215 */
[----:B------:R-:W-:Y:S01]  /*2730*/  IADD3 R21, P5, PT, R55, R30, RZ ;  /* 0x0000001e37157210 */ /* 0x000fe20007fbe0ff */
[----:B------:R-:W-:-:S04]  /*2740*/  IMAD.WIDE.U32 R12, R11, R70, RZ ;  /* 0x000000460b0c7225 */ /* 0x000fc800078e00ff */
[----:B------:R-:W-:Y:S01]  /*2750*/  IMAD.X R22, R36, 0x1, R47, P5 ;  /* 0x0000000124167824 */ /* 0x000fe200028e062f */
[----:B------:R-:W-:Y:S01]  /*2760*/  IADD3 R53, P5, PT, R21, R78, RZ ;  /* 0x0000004e15357210 */ /* 0x000fe20007fbe0ff */
[----:B------:R-:W-:Y:S01]  /*2770*/  IMAD.WIDE.U32.X R14, R75, R73, R14, P6 ;  /* 0x000000494b0e7225 */ /* 0x000fe200030e040e */
[----:B------:R-:W-:-:S03]  /*2780*/  ISETP.GE.U32.AND P6, PT, R111, R34, PT ;  /* 0x000000226f00720c */ /* 0x000fc60003fc6070 */
[----:B------:R-:W-:Y:S02]  /*2790*/  IMAD.X R34, R54, 0x1, R79, P4 ;  /* 0x0000000136227824 */ /* 0x000fe400020e064f */
[----:B------:R-:W-:Y:S01]  /*27a0*/  IMAD.X R95, R22, 0x1, R95, P5 ;  /* 0x00000001165f7824 */ /* 0x000fe200028e065f */
[----:B------:R-:W-:Y:S01]  /*27b0*/  ISETP.GE.U32.AND P5, PT, R21, R30, PT ;  /* 0x0000001e1500720c */ /* 0x000fe20003fa6070 */
[----:B------:R-:W-:Y:S01]  /*27c0*/  IMAD.WIDE.U32 R12, P4, R71, R10, R12 ;  /* 0x0000000a470c7225 */ /* 0x000fe2000788000c */
[----:B------:R-:W-:Y:S02]  /*27d0*/  ISETP.GE.U32.AND.EX P6, PT, R34, R79, PT, P6 ;  /* 0x0000004f2200720c */ /* 0x000fe40003fc6160 */
[----:B------:R-:W-:Y:S01]  /*27e0*/  ISETP.GE.U32.AND.EX P5, PT, R22, R36, PT, P5 ;  /* 0x000000241600720c */ /* 0x000fe20003fa6150 */
[----:B------:R-:W-:Y:S01]  /*27f0*/  IMAD.WIDE.U32 R30, R10, R70, RZ ;  /* 0x000000460a1e7225 */ /* 0x000fe200078e00ff */
[----:B------:R-:W-:Y:S02]  /*2800*/  SEL R37, RZ, 0x1, P6 ;  /* 0x00000001ff257807 */ /* 0x000fe40003000000 */
[----:B------:R-:W-:Y:S01]  /*2810*/  SEL R30, RZ, 0x1, P5 ;  /* 0x00000001ff1e7807 */ /* 0x000fe20002800000 */
[----:B------:R-:W-:Y:S01]  /*2820*/  IMAD.X R99, RZ, RZ, RZ, P4 ;  /* 0x000000ffff637224 */ /* 0x000fe200020e06ff */
[----:B------:R-:W-:Y:S01]  /*2830*/  ISETP.GE.U32.AND P4, PT, R53, R21, PT ;  /* 0x000000153500720c */ /* 0x000fe20003f86070 */
[----:B------:R-:W-:Y:S01]  /*2840*/  IMAD.MOV.U32 R98, RZ, RZ, R13 ;  /* 0x000000ffff627224 */ /* 0x000fe200078e000d */
[----:B------:R-:W-:Y:S01]  /*2850*/  IADD3 RZ, P6, PT, R31, R12, RZ ;  /* 0x0000000c1fff7210 */ /* 0x000fe20007fde0ff */
[----:B------:R-:W-:Y:S01]  /*2860*/  IMAD.WIDE.U32 R12, R9, R72, RZ ;  /* 0x00000048090c7225 */ /* 0x000fe200078e00ff */
[----:B------:R-:W-:-:S02]  /*2870*/  IADD3 R93, P5, PT, R93, R32, RZ ;  /* 0x000000205d5d7210 */ /* 0x000fc40007fbe0ff */
[----:B------:R-:W-:Y:S01]  /*2880*/  ISETP.GE.U32.AND.EX P4, PT, R95, R22, PT, P4 ;  /* 0x000000165f00720c */ /* 0x000fe20003f86140 */
[----:B------:R-:W-:-:S03]  /*2890*/  IMAD.WIDE.U32.X R98, R71, R11, R98, P6 ;  /* 0x0000000b47627225 */ /* 0x000fc600030e0462 */
[----:B------:R-:W-:Y:S01]  /*28a0*/  SEL R107, RZ, 0x1, P4 ;  /* 0x00000001ff6b7807 */ /* 0x000fe20002000000 */
[----:B------:R-:W-:Y:S01]  /*28b0*/  IMAD.X R97, R97, 0x1, R96, P5 ;  /* 0x0000000161617824 */ /* 0x000fe200028e0660 */
[----:B------:R-:W-:Y:S01]  /*28c0*/  IADD3 R21, P5, P6, R93, R14, R37 ;  /* 0x0000000e5d157210 */ /* 0x000fe20007ebe025 */
[----:B------:R-:W-:-:S03]  /*28d0*/  IMAD.WIDE.U32 R12, P4, R73, R8, R12 ;  /* 0x00000008490c7225 */ /* 0x000fc6000788000c */
[----:B------:R-:W-:Y:S01]  /*28e0*/  IADD3.X R22, PT, PT, R97, R15, RZ, P5, P6 ;  /* 0x0000000f61167210 */ /* 0x000fe20002fec4ff */
[----:B------:R-:W-:Y:S01]  /*28f0*/  IMAD.WIDE.U32 R14, R8, R72, RZ ;  /* 0x00000048080e7225 */ /* 0x000fe200078e00ff */
[----:B------:R-:W-:-:S03]  /*2900*/  IADD3 R107, P5, P6, R107, R98, R30 ;  /* 0x000000626b6b7210 */ /* 0x000fc60007ebe01e */
[----:B------:R-:W-:Y:S01]  /*2910*/  IMAD.X R37, RZ, RZ, RZ, P4 ;  /* 0x000000ffff257224 */ /* 0x000fe200020e06ff */
[----:B------:R-:W-:Y:S01]  /*2920*/  ISETP.GE.U32.AND P4, PT, R55, R20, PT ;  /* 0x000000143700720c */ /* 0x000fe20003f86070 */
[----:B------:R-:W-:Y:S01]  /*2930*/  IMAD.MOV.U32 R36, RZ, RZ, R13 ;  /* 0x000000ffff247224 */ /* 0x000fe200078e000d */
[----:B------:R-:W-:Y:S01]  /*2940*/  IADD3.X R98, PT, PT, RZ, R99, RZ, P5, P6 ;  /* 0x00000063ff627210 */ /* 0x000fe20002fec4ff */
[----:B------:R-:W-:Y:S01]  /*2950*/  IMAD R14, R73, R10, RZ ;  /* 0x0000000a490e7224 */ /* 0x000fe200078e02ff */
[----:B------:R-:W-:Y:S01]  /*2960*/  IADD3 RZ, P5, PT, R15, R12, RZ ;  /* 0x0000000c0fff7210 */ /* 0x000fe20007fbe0ff */
[----:B------:R-:W-:Y:S01]  /*2970*/  IMAD.WIDE.U32 R12, R3, R74, RZ ;  /* 0x0000004a030c7225 */ /* 0x000fe200078e00ff */
[----:B------:R-:W-:-:S03]  /*2980*/  ISETP.GE.U32.AND.EX P4, PT, R47, R46, PT, P4 ;  /* 0x0000002e2f00720c */ /* 0x000fc60003f86140 */
[----:B------:R-:W-:Y:S01]  /*2990*/  IMAD.WIDE.U32 R46, R72, R10, RZ ;  /* 0x0000000a482e7225 */ /* 0x000fe200078e00ff */
[----:B------:R-:W-:-:S03]  /*29a0*/  SEL R31, RZ, 0x1, P4 ;  /* 0x00000001ff1f7807 */ /* 0x000fc60002000000 */
[----:B------:R-:W-:Y:S02]  /*29b0*/  IMAD R55, R72, R11, R14 ;  /* 0x0000000b48377224 */ /* 0x000fe400078e020e */
[----:B------:R-:W-:-:S04]  /*29c0*/  IMAD.WIDE.U32.X R36, R73, R9, R36, P5 ;  /* 0x0000000949247225 */ /* 0x000fc800028e0424 */
[----:B------:R-:W-:Y:S01]  /*29d0*/  IMAD R20, R75, R2, RZ ;  /* 0x000000024b147224 */ /* 0x000fe200078e02ff */
[----:B------:R-:W-:Y:S01]  /*29e0*/  IADD3 R100, P5, P6, R46, R36, R31 ;  /* 0x000000242e647210 */ /* 0x000fe20007ebe01f */
[----:B------:R-:W-:Y:S02]  /*29f0*/  IMAD.IADD R104, R47, 0x1, R55 ;  /* 0x000000012f687824 */ /* 0x000fe400078e0237 */
[----:B------:R-:W-:-:S03]  /*2a00*/  IMAD.WIDE.U32 R14, R74, R2, RZ ;  /* 0x000000024a0e7225 */ /* 0x000fc600078e00ff */
[----:B------:R-:W-:Y:S01]  /*2a10*/  IADD3.X R105, PT, PT, R104, R37, RZ, P5, P6 ;  /* 0x0000002568697210 */ /* 0x000fe20002fec4ff */
[----:B------:R-:W-:Y:S01]  /*2a20*/  IMAD R79, R74, R3, R20 ;  /* 0x000000034a4f7224 */ /* 0x000fe200078e0214 */
[----:B------:R-:W-:Y:S01]  /*2a30*/  IADD3 R19, P6, PT, R19, R14, RZ ;  /* 0x0000000e13137210 */ /* 0x000fe20007fde0ff */
[----:B------:R-:W-:-:S04]  /*2a40*/  IMAD.WIDE.U32 R12, P4, R75, R2, R12 ;  /* 0x000000024b0c7225 */ /* 0x000fc8000788000c */
[----:B------:R-:W-:-:S04]  /*2a50*/  IMAD.WIDE.U32 R30, R2, R74, RZ ;  /* 0x0000004a021e7225 */ /* 0x000fc800078e00ff */
[----:B------:R-:W-:Y:S01]  /*2a60*/  IMAD.IADD R47, R15, 0x1, R79 ;  /* 0x000000010f2f7824 */ /* 0x000fe200078e024f */
[----:B------:R-:W-:Y:S01]  /*2a70*/  IADD3 RZ, P5, PT, R31, R12, RZ ;  /* 0x0000000c1fff7210 */ /* 0x000fe20007fbe0ff */
[----:B------:R-:W-:Y:S02]  /*2a80*/  IMAD R12, R77, R2, RZ ;  /* 0x000000024d0c7224 */ /* 0x000fe400078e02ff */
[----:B------:R-:W-:Y:S01]  /*2a90*/  IMAD.X R15, RZ, RZ, RZ, P4 ;  /* 0x000000ffff0f7224 */ /* 0x000fe200020e06ff */
[----:B------:R-:W-:Y:S01]  /*2aa0*/  ISETP.GE.U32.AND P4, PT, R19, R14, PT ;  /* 0x0000000e1300720c */ /* 0x000fe20003f86070 */
[----:B------:R-:W-:Y:S02]  /*2ab0*/  IMAD.X R20, R47, 0x1, R52, P6 ;  /* 0x000000012f147824 */ /* 0x000fe400030e0634 */
[----:B------:R-:W-:-:S03]  /*2ac0*/  IMAD.WIDE.U32 R36, R76, R2, RZ ;  /* 0x000000024c247225 */ /* 0x000fc600078e00ff */
[----:B------:R-:W-:Y:S01]  /*2ad0*/  ISETP.GE.U32.AND.EX P4, PT, R20, R47, PT, P4 ;  /* 0x0000002f1400720c */ /* 0x000fe20003f86140 */
[----:B------:R-:W-:Y:S02]  /*2ae0*/  IMAD R55, R76, R3, R12 ;  /* 0x000000034c377224 */ /* 0x000fe400078e020c */
[----:B------:R-:W-:Y:S01]  /*2af0*/  IMAD.MOV.U32 R14, RZ, RZ, R13 ;  /* 0x000000ffff0e7224 */ /* 0x000fe200078e000d */
[----:B------:R-:W-:Y:S01]  /*2b00*/  SEL R101, RZ, 0x1, P4 ;  /* 0x00000001ff657807 */ /* 0x000fe20002000000 */
[----:B------:R-:W-:Y:S01]  /*2b10*/  IMAD.IADD R94, R37, 0x1, R55 ;  /* 0x00000001255e7824 */ /* 0x000fe200078e0237 */
[----:B------:R-:W-:Y:S01]  /*2b20*/  IADD3 R37, P6, PT, R53, R36, RZ ;  /* 0x0000002435257210 */ /* 0x000fe20007fde0ff */
[----:B------:R-:W-:-:S04]  /*2b30*/  IMAD.WIDE.U32 R30, R71, R72, RZ ;  /* 0x00000048471e7225 */ /* 0x000fc800078e00ff */
[----:B------:R-:W-:-:S04]  /*2b40*/  IMAD.WIDE.U32.X R14, R75, R3, R14, P5 ;  /* 0x000000034b0e7225 */ /* 0x000fc800028e040e */
[----:B------:R-:W-:-:S04]  /*2b50*/  IMAD.WIDE.U32 R52, R11, R72, RZ ;  /* 0x000000480b347225 */ /* 0x000fc800078e00ff */
[----:B------:R-:W-:Y:S01]  /*2b60*/  IMAD.X R95, R94, 0x1, R95, P6 ;  /* 0x000000015e5f7824 */ /* 0x000fe200030e065f */
[----:B------:R-:W-:Y:S01]  /*2b70*/  IADD3 R101, P4, P6, R37, R14, R101 ;  /* 0x0000000e25657210 */ /* 0x000fe20007e9e065 */
[----:B------:R-:W-:-:S03]  /*2b80*/  IMAD.WIDE.U32 R12, R70, R72, RZ ;  /* 0x00000048460c7225 */ /* 0x000fc600078e00ff */
[----:B------:R-:W-:Y:S01]  /*2b90*/  IADD3.X R102, PT, PT, R95, R15, RZ, P4, P6 ;  /* 0x0000000f5f667210 */ /* 0x000fe200027ec4ff */
[----:B------:R-:W-:-:S04]  /*2ba0*/  IMAD.WIDE.U32 R30, P5, R70, R73, R30 ;  /* 0x00000049461e7225 */ /* 0x000fc800078a001e */
[----:B------:R-:W-:Y:S01]  /*2bb0*/  IMAD.WIDE.U32 R54, R3, R76, RZ ;  /* 0x0000004c03367225 */ /* 0x000fe200078e00ff */
[----:B------:R-:W-:-:S03]  /*2bc0*/  IADD3 RZ, P4, PT, R13, R30, RZ ;  /* 0x0000001e0dff7210 */ /* 0x000fc60007f9e0ff */
[----:B------:R-:W-:-:S04]  /*2bd0*/  IMAD.WIDE.U32 R52, P6, R73, R10, R52 ;  /* 0x0000000a49347225 */ /* 0x000fc800078c0034 */
[----:B------:R-:W-:-:S04]  /*2be0*/  IMAD.WIDE.U32 R14, R10, R72, RZ ;  /* 0x000000480a0e7225 */ /* 0x000fc800078e00ff */
[----:B------:R-:W-:Y:S01]  /*2bf0*/  IMAD.X R13, RZ, RZ, RZ, P2 ;  /* 0x000000ffff0d7224 */ /* 0x000fe200010e06ff */
[----:B------:R-:W-:Y:S01]  /*2c00*/  IADD3 RZ, P1, PT, R15, R52, RZ ;  /* 0x000000340fff7210 */ /* 0x000fe20007f3e0ff */
[----:B------:R-:W-:-:S04]  /*2c10*/  IMAD.WIDE.U32 R54, P2, R77, R2, R54 ;  /* 0x000000024d367225 */ /* 0x000fc80007840036 */
[----:B------:R-:W-:Y:S01]  /*2c20*/  IMAD.WIDE.U32.X R82, R77, R73, R82, P0 ;  /* 0x000000494d527225 */ /* 0x000fe200000e0452 */
[----:B------:R-:W-:-:S03]  /*2c30*/  ISETP.GE.U32.AND P0, PT, R93, R32, PT ;  /* 0x000000205d00720c */ /* 0x000fc60003f06070 */
[----:B------:R-:W-:Y:S01]  /*2c40*/  IMAD.MOV.U32 R84, RZ, RZ, R53 ;  /* 0x000000ffff547224 */ /* 0x000fe200078e0035 */
[----:B------:R-:W-:Y:S01]  /*2c50*/  ISETP.GE.U32.AND.EX P0, PT, R97, R96, PT, P0 ;  /* 0x000000606100720c */ /* 0x000fe20003f06100 */
[----:B------:R-:W-:Y:S01]  /*2c60*/  IMAD.X R47, RZ, RZ, RZ, P5 ;  /* 0x000000ffff2f7224 */ /* 0x000fe200028e06ff */
[C---:B------:R-:W-:Y:S01]  /*2c70*/  IADD3 R53, P5, PT, R100.reuse, R107, RZ ;  /* 0x0000006b64357210 */ /* 0x040fe20007fbe0ff */
[----:B------:R-:W-:Y:S02]  /*2c80*/  IMAD.X R85, RZ, RZ, RZ, P6 ;  /* 0x000000ffff557224 */ /* 0x000fe400030e06ff */
[----:B------:R-:W-:Y:S01]  /*2c90*/  IMAD.X R15, RZ, RZ, RZ, P2 ;  /* 0x000000ffff0f7224 */ /* 0x000fe200010e06ff */
[----:B------:R-:W-:Y:S01]  /*2ca0*/  ISETP.GE.U32.AND P2, PT, R100, R46, PT ;  /* 0x0000002e6400720c */ /* 0x000fe20003f46070 */
[----:B------:R-:W-:Y:S01]  /*2cb0*/  IMAD.WIDE.U32.X R84, R73, R11, R84, P1 ;  /* 0x0000000b49547225 */ /* 0x000fe200008e0454 */
[----:B------:R-:W-:Y:S02]  /*2cc0*/  ISETP.GE.U32.AND P1, PT, R53, R100, PT ;  /* 0x000000643500720c */ /* 0x000fe40003f26070 */
[C---:B------:R-:W-:Y:S01]  /*2cd0*/  ISETP.GE.U32.AND.EX P2, PT, R105.reuse, R104, PT, P2 ;  /* 0x000000686900720c */ /* 0x040fe20003f46120 */
[----:B------:R-:W-:Y:S01]  /*2ce0*/  IMAD.X R96, R105, 0x1, R98, P5 ;  /* 0x0000000169607824 */ /* 0x000fe200028e0662 */
[----:B------:R-:W-:Y:S01]  /*2cf0*/  SEL R11, RZ, 0x1, P0 ;  /* 0x00000001ff0b7807 */ /* 0x000fe20000000000 */
[----:B------:R-:W-:Y:S01]  /*2d00*/  IMAD R99, R75, R8, RZ ;  /* 0x000000084b637224 */ /* 0x000fe200078e02ff */
[----:B------:R-:W-:Y:S01]  /*2d10*/  ISETP.GE.U32.AND P0, PT, R21, R93, PT ;  /* 0x0000005d1500720c */ /* 0x000fe20003f06070 */
[----:B------:R-:W-:Y:S01]  /*2d20*/  IMAD.WIDE.U32 R78, R2, R76, RZ ;  /* 0x0000004c024e7225 */ /* 0x000fe200078e00ff */
[----:B------:R-:W-:-:S02]  /*2d30*/  ISETP.GE.U32.AND.EX P1, PT, R96, R105, PT, P1 ;  /* 0x000000696000720c */ /* 0x000fc40003f26110 */
[----:B------:R-:W-:Y:S01]  /*2d40*/  SEL R10, RZ, 0x1, P2 ;  /* 0x00000001ff0a7807 */ /* 0x000fe20001000000 */
[----:B------:R-:W-:Y:S01]  /*2d50*/  IMAD R99, R74, R9, R99 ;  /* 0x000000094a637224 */ /* 0x000fe200078e0263 */
[----:B------:R-:W-:Y:S01]  /*2d60*/  ISETP.GE.U32.AND P5, PT, R37, R36, PT ;  /* 0x000000242500720c */ /* 0x000fe20003fa6070 */
[----:B------:R-:W-:Y:S01]  /*2d70*/  IMAD.MOV.U32 R12, RZ, RZ, R23 ;  /* 0x000000ffff0c7224 */ /* 0x000fe200078e0017 */
[----:B------:R-:W-:Y:S01]  /*2d80*/  ISETP.GE.U32.AND P2, PT, R101, R37, PT ;  /* 0x000000256500720c */ /* 0x000fe20003f46070 */
[----:B------:R-:W-:Y:S01]  /*2d90*/  IMAD.MOV.U32 R14, RZ, RZ, R55 ;  /* 0x000000ffff0e7224 */ /* 0x000fe200078e0037 */
[----:B------:R-:W-:Y:S01]  /*2da0*/  ISETP.GE.U32.AND.EX P0, PT, R22, R97, PT, P0 ;  /* 0x000000611600720c */ /* 0x000fe20003f06100 */
[----:B------:R-:W-:Y:S01]  /*2db0*/  IMAD.WIDE.U32 R36, R73, R70, RZ ;  /* 0x0000004649247225 */ /* 0x000fe200078e00ff */
[----:B------:R-:W-:Y:S02]  /*2dc0*/  SEL R9, RZ, 0x1, P1 ;  /* 0x00000001ff097807 */ /* 0x000fe40000800000 */
[----:B------:R-:W-:Y:S01]  /*2dd0*/  ISETP.GE.U32.AND.EX P5, PT, R95, R94, PT, P5 ;  /* 0x0000005e5f00720c */ /* 0x000fe20003fa6150 */
[----:B------:R-:W-:Y:S01]  /*2de0*/  IMAD.MOV.U32 R46, RZ, RZ, R31 ;  /* 0x000000ffff2e7224 */ /* 0x000fe200078e001f */
[----:B------:R-:W-:Y:S01]  /*2df0*/  ISETP.GE.U32.AND.EX P2, PT, R102, R95, PT, P2 ;  /* 0x0000005f6600720c */ /* 0x000fe20003f46120 */
[----:B------:R-:W-:Y:S01]  /*2e00*/  IMAD R32, R75, R4, RZ ;  /* 0x000000044b207224 */ /* 0x000fe200078e02ff */
[----:B------:R-:W-:Y:S01]  /*2e10*/  IADD3 RZ, P6, PT, R79, R54, RZ ;  /* 0x000000364fff7210 */ /* 0x000fe20007fde0ff */
[----:B------:R-:W-:Y:S01]  /*2e20*/  IMAD.WIDE.U32.X R46, R71, R73, R46, P4 ;  /* 0x00000049472e7225 */ /* 0x000fe200020e042e */
[----:B------:R-:W-:-:S02]  /*2e30*/  SEL R23, RZ, 0x1, P0 ;  /* 0x00000001ff177807 */ /* 0x000fc40000000000 */
[----:B------:R-:W-:Y:S01]  /*2e40*/  IADD3 R95, P1, P0, R9, R84, R10 ;  /* 0x00000054095f7210 */ /* 0x000fe2000783e00a */
[----:B------:R-:W-:Y:S01]  /*2e50*/  IMAD.WIDE.U32.X R12, R69, R67, R12, P3 ;  /* 0x00000043450c7225 */ /* 0x000fe200018e040c */
[----:B------:R-:W-:Y:S02]  /*2e60*/  SEL R9, RZ, 0x1, P5 ;  /* 0x00000001ff097807 */ /* 0x000fe40002800000 */
[----:B------:R-:W-:Y:S02]  /*2e70*/  SEL R119, RZ, 0x1, P2 ;  /* 0x00000001ff777807 */ /* 0x000fe40001000000 */
[----:B------:R-:W-:Y:S01]  /*2e80*/  IADD3 R23, P2, P5, R23, R82, R11 ;  /* 0x0000005217177210 */ /* 0x000fe20007d5e00b */
[----:B------:R-:W-:Y:S01]  /*2e90*/  IMAD.WIDE.U32.X R10, R77, R3, R14, P6 ;  /* 0x000000034d0a7225 */ /* 0x000fe200030e040e */
[----:B------:R-:W-:Y:S02]  /*2ea0*/  IADD3.X R94, PT, PT, RZ, R85, RZ, P1, P0 ;  /* 0x00000055ff5e7210 */ /* 0x000fe40000fe04ff */
[----:B------:R-:W-:Y:S01]  /*2eb0*/  IADD3.X R109, PT, PT, RZ, R83, RZ, P2, P5 ;  /* 0x00000053ff6d7210 */ /* 0x000fe200017ea4ff */
[----:B------:R-:W-:Y:S01]  /*2ec0*/  IMAD.WIDE.U32 R14, R72, R70, RZ ;  /* 0x00000046480e7225 */ /* 0x000fe200078e00ff */
[----:B------:R-:W-:-:S03]  /*2ed0*/  IADD3 R119, P5, P2, R119, R10, R9 ;  /* 0x0000000a77777210 */ /* 0x000fc60007abe009 */
[----:B------:R-:W-:Y:S01]  /*2ee0*/  IMAD.WIDE.U32 R36, P6, R71, R72, R36 ;  /* 0x0000004847247225 */ /* 0x000fe200078c0024 */
[----:B------:R-:W-:Y:S02]  /*2ef0*/  IADD3 R89, P0, PT, R89, R14, RZ ;  /* 0x0000000e59597210 */ /* 0x000fe40007f1e0ff */
[----:B------:R-:W-:Y:S01]  /*2f00*/  IADD3.X R113, PT, PT, RZ, R11, RZ, P5, P2 ;  /* 0x0000000bff717210 */ /* 0x000fe20002fe44ff */
[----:B------:R-:W-:Y:S01]  /*2f10*/  IMAD.WIDE.U32 R82, R3, R72, RZ ;  /* 0x0000004803527225 */ /* 0x000fe200078e00ff */
[----:B------:R-:W-:Y:S02]  /*2f20*/  IADD3 R31, P1, PT, R15, R36, RZ ;  /* 0x000000240f1f7210 */ /* 0x000fe40007f3e0ff */
[----:B------:R-:W-:Y:S02]  /*2f30*/  IADD3 R10, P2, PT, R91, R24, RZ ;  /* 0x000000185b0a7210 */ /* 0x000fe40007f5e0ff */
[----:B------:R-:W-:Y:S01]  /*2f40*/  IADD3 R15, P4, PT, R89, R90, RZ ;  /* 0x0000005a590f7210 */ /* 0x000fe20007f9e0ff */
[----:B------:R-:W-:Y:S01]  /*2f50*/  IMAD.X R9, R31, 0x1, R88, P0 ;  /* 0x000000011f097824 */ /* 0x000fe200000e0658 */
[----:B------:R-:W-:Y:S01]  /*2f60*/  IADD3 R29, P5, PT, R10, R45, RZ ;  /* 0x0000002d0a1d7210 */ /* 0x000fe20007fbe0ff */
[----:B------:R-:W-:Y:S01]  /*2f70*/  IMAD.X R11, R86, 0x1, R25, P2 ;  /* 0x00000001560b7824 */ /* 0x000fe200010e0619 */
[----:B------:R-:W-:Y:S01]  /*2f80*/  ISETP.GE.U32.AND P0, PT, R89, R14, PT ;  /* 0x0000000e5900720c */ /* 0x000fe20003f06070 */
[----:B------:R-:W-:Y:S01]  /*2f90*/  IMAD.X R92, R9, 0x1, R92, P4 ;  /* 0x00000001095c7824 */ /* 0x000fe200020e065c */
[----:B------:R-:W-:Y:S01]  /*2fa0*/  ISETP.GE.U32.AND P2, PT, R15, R89, PT ;  /* 0x000000590f00720c */ /* 0x000fe20003f46070 */
[----:B------:R-:W-:Y:S01]  /*2fb0*/  IMAD.X R30, R11, 0x1, R42, P5 ;  /* 0x000000010b1e7824 */ /* 0x000fe200028e062a */
[----:B------:R-:W-:Y:S01]  /*2fc0*/  ISETP.GE.U32.AND P5, PT, R10, R24, PT ;  /* 0x000000180a00720c */ /* 0x000fe20003fa6070 */
[----:B------:R-:W-:Y:S01]  /*2fd0*/  IMAD.WIDE.U32 R90, R69, R68, RZ ;  /* 0x00000044455a7225 */ /* 0x000fe200078e00ff */
[----:B------:R-:W-:-:S02]  /*2fe0*/  ISETP.GE.U32.AND.EX P0, PT, R9, R31, PT, P0 ;  /* 0x0000001f0900720c */ /* 0x000fc40003f06100 */
[----:B------:R-:W-:Y:S02]  /*2ff0*/  ISETP.GE.U32.AND.EX P2, PT, R92, R9, PT, P2 ;  /* 0x000000095c00720c */ /* 0x000fe40003f46120 */
[----:B------:R-:W-:Y:S02]  /*3000*/  ISETP.GE.U32.AND P4, PT, R29, R10, PT ;  /* 0x0000000a1d00720c */ /* 0x000fe40003f86070 */
[----:B------:R-:W-:Y:S01]  /*3010*/  ISETP.GE.U32.AND.EX P5, PT, R11, R25, PT, P5 ;  /* 0x000000190b00720c */ /* 0x000fe20003fa6150 */
[----:B------:R-:W-:Y:S01]  /*3020*/  IMAD.WIDE.U32 R24, R74, R4, RZ ;  /* 0x000000044a187225 */ /* 0x000fe200078e00ff */
[----:B------:R-:W-:Y:S02]  /*3030*/  SEL R9, RZ, 0x1, P0 ;  /* 0x00000001ff097807 */ /* 0x000fe40000000000 */
[----:B------:R-:W-:Y:S02]  /*3040*/  SEL R45, RZ, 0x1, P2 ;  /* 0x00000001ff2d7807 */ /* 0x000fe40001000000 */
[----:B------:R-:W-:Y:S01]  /*3050*/  ISETP.GE.U32.AND.EX P4, PT, R30, R11, PT, P4 ;  /* 0x0000000b1e00720c */ /* 0x000fe20003f86140 */
[----:B------:R-:W-:Y:S01]  /*3060*/  IMAD.WIDE.U32 R10, R5, R74, RZ ;  /* 0x0000004a050a7225 */ /* 0x000fe200078e00ff */
[----:B------:R-:W-:-:S02]  /*3070*/  IADD3 R45, P0, P2, R45, R46, R9 ;  /* 0x0000002e2d2d7210 */ /* 0x000fc40007a1e009 */
[-C--:B------:R-:W-:Y:S01]  /*3080*/  IADD3 R101, P3, PT, R101, R24.reuse, RZ ;  /* 0x0000001865657210 */ /* 0x080fe20007f7e0ff */
[----:B------:R-:W-:Y:S01]  /*3090*/  IMAD R9, R74, R5, R32 ;  /* 0x000000054a097224 */ /* 0x000fe200078e0220 */
[----:B------:R-:W-:Y:S02]  /*30a0*/  SEL R55, RZ, 0x1, P4 ;  /* 0x00000001ff377807 */ /* 0x000fe40002000000 */
[----:B------:R-:W-:Y:S01]  /*30b0*/  SEL R32, RZ, 0x1, P5 ;  /* 0x00000001ff207807 */ /* 0x000fe20002800000 */
[----:B------:R-:W-:Y:S01]  /*30c0*/  IMAD.IADD R9, R25, 0x1, R9 ;  /* 0x0000000119097824 */ /* 0x000fe200078e0209 */
[----:B------:R-:W-:Y:S01]  /*30d0*/  ISETP.GE.U32.AND P4, PT, R101, R24, PT ;  /* 0x000000186500720c */ /* 0x000fe20003f86070 */
[----:B------:R-:W-:Y:S01]  /*30e0*/  IMAD.WIDE.U32 R10, P5, R75, R4, R10 ;  /* 0x000000044b0a7225 */ /* 0x000fe200078a000a */
[----:B------:R-:W-:-:S03]  /*30f0*/  IADD3.X R42, PT, PT, RZ, R47, RZ, P0, P2 ;  /* 0x0000002fff2a7210 */ /* 0x000fc600007e44ff */
[----:B------:R-:W-:-:S04]  /*3100*/  IMAD.WIDE.U32 R24, R4, R74, RZ ;  /* 0x0000004a04187225 */ /* 0x000fc800078e00ff */
[----:B------:R-:W-:Y:S01]  /*3110*/  IMAD.X R102, R9, 0x1, R102, P3 ;  /* 0x0000000109667824 */ /* 0x000fe200018e0666 */
[----:B------:R-:W-:Y:S01]  /*3120*/  IADD3 RZ, P0, PT, R25, R10, RZ ;  /* 0x0000000a19ff7210 */ /* 0x000fe20007f1e0ff */
[----:B------:R-:W-:Y:S01]  /*3130*/  IMAD R10, R71, R2, RZ ;  /* 0x00000002470a7224 */ /* 0x000fe200078e02ff */
[----:B------:R-:W-:Y:S01]  /*3140*/  IADD3 R32, P2, P3, R55, R12, R32 ;  /* 0x0000000c37207210 */ /* 0x000fe20007b5e020 */
[----:B------:R-:W-:Y:S01]  /*3150*/  IMAD.WIDE.U32 R46, R70, R2, RZ ;  /* 0x00000002462e7225 */ /* 0x000fe200078e00ff */
[----:B------:R-:W-:Y:S02]  /*3160*/  ISETP.GE.U32.AND.EX P4, PT, R102, R9, PT, P4 ;  /* 0x000000096600720c */ /* 0x000fe40003f86140 */
[----:B------:R-:W-:Y:S01]  /*3170*/  IADD3.X R9, PT, PT, RZ, R13, RZ, P2, P3 ;  /* 0x0000000dff097210 */ /* 0x000fe200017e64ff */
[----:B------:R-:W-:Y:S01]  /*3180*/  IMAD R85, R70, R3, R10 ;  /* 0x0000000346557224 */ /* 0x000fe200078e020a */
[----:B------:R-:W-:Y:S01]  /*3190*/  IADD3 R36, P2, PT, R53, R46, RZ ;  /* 0x0000002e35247210 */ /* 0x000fe20007f5e0ff */
[----:B------:R-:W-:-:S02]  /*31a0*/  IMAD R24, R77, R4, RZ ;  /* 0x000000044d187224 */ /* 0x000fc400078e02ff */
[----:B------:R-:W-:Y:S01]  /*31b0*/  IMAD.IADD R85, R47, 0x1, R85 ;  /* 0x000000012f557824 */ /* 0x000fe200078e0255 */
[----:B------:R-:W-:Y:S01]  /*31c0*/  IADD3 R119, P3, PT, R36, R119, RZ ;  /* 0x0000007724777210 */ /* 0x000fe20007f7e0ff */
[----:B------:R-:W-:Y:S02]  /*31d0*/  IMAD.MOV.U32 R78, RZ, RZ, R11 ;  /* 0x000000ffff4e7224 */ /* 0x000fe400078e000b */
[----:B------:R-:W-:Y:S02]  /*31e0*/  IMAD.X R79, RZ, RZ, RZ, P5 ;  /* 0x000000ffff4f7224 */ /* 0x000fe400028e06ff */
[----:B------:R-:W-:-:S04]  /*31f0*/  IMAD.WIDE.U32 R10, R76, R4, RZ ;  /* 0x000000044c0a7225 */ /* 0x000fc800078e00ff */
[----:B------:R-:W-:Y:S02]  /*3200*/  IMAD R89, R76, R5, R24 ;  /* 0x000000054c597224 */ /* 0x000fe400078e0218 */
[----:B------:R-:W-:Y:S02]  /*3210*/  IMAD.X R96, R85, 0x1, R96, P2 ;  /* 0x0000000155607824 */ /* 0x000fe400010e0660 */
[----:B------:R-:W-:-:S04]  /*3220*/  IMAD.WIDE.U32 R12, R3, R70, RZ ;  /* 0x00000046030c7225 */ /* 0x000fc800078e00ff */
[----:B------:R-:W-:Y:S01]  /*3230*/  IMAD.WIDE.U32.X R52, R75, R5, R78, P0 ;  /* 0x000000054b347225 */ /* 0x000fe200000e044e */
[----:B------:R-:W-:-:S03]  /*3240*/  IADD3 R93, P0, PT, R119, R10, RZ ;  /* 0x0000000a775d7210 */ /* 0x000fc60007f1e0ff */
[----:B------:R-:W-:Y:S01]  /*3250*/  IMAD.IADD R98, R11, 0x1, R89 ;  /* 0x000000010b627824 */ /* 0x000fe200078e0259 */
[----:B------:R-:W-:Y:S01]  /*3260*/  SEL R11, RZ, 0x1, P4 ;  /* 0x00000001ff0b7807 */ /* 0x000fe20002000000 */
[----:B------:R-:W-:Y:S02]  /*3270*/  IMAD.X R113, R96, 0x1, R113, P3 ;  /* 0x0000000160717824 */ /* 0x000fe400018e0671 */
[----:B------:R-:W-:Y:S01]  /*3280*/  IMAD.WIDE.U32 R54, R2, R70, RZ ;  /* 0x0000004602367225 */ /* 0x000fe200078e00ff */
[----:B------:R-:W-:-:S03]  /*3290*/  IADD3 R11, P5, P4, R93, R52, R11 ;  /* 0x000000345d0b7210 */ /* 0x000fc60007cbe00b */
[----:B------:R-:W-:-:S04]  /*32a0*/  IMAD.WIDE.U32 R12, P3, R71, R2, R12 ;  /* 0x00000002470c7225 */ /* 0x000fc8000786000c */
[----:B------:R-:W-:Y:S01]  /*32b0*/  IMAD.X R105, R98, 0x1, R113, P0 ;  /* 0x0000000162697824 */ /* 0x000fe200000e0671 */
[----:B------:R-:W-:Y:S01]  /*32c0*/  ISETP.GE.U32.AND P0, PT, R36, R46, PT ;  /* 0x0000002e2400720c */ /* 0x000fe20003f06070 */
[----:B------:R-:W-:Y:S01]  /*32d0*/  IMAD.X R47, RZ, RZ, RZ, P6 ;  /* 0x000000ffff2f7224 */ /* 0x000fe200030e06ff */
[----:B------:R-:W-:Y:S01]  /*32e0*/  IADD3 RZ, P6, PT, R55, R12, RZ ;  /* 0x0000000c37ff7210 */ /* 0x000fe20007fde0ff */
[----:B------:R-:W-:Y:S01]  /*32f0*/  IMAD.MOV.U32 R46, RZ, RZ, R37 ;  /* 0x000000ffff2e7224 */ /* 0x000fe200078e0025 */
[----:B------:R-:W-:Y:S01]  /*3300*/  IADD3.X R12, PT, PT, R105, R53, RZ, P5, P4 ;  /* 0x00000035690c7210 */ /* 0x000fe20002fe84ff */
[----:B------:R-:W-:Y:S01]  /*3310*/  IMAD.WIDE.U32 R52, R73, R72, RZ ;  /* 0x0000004849347225 */ /* 0x000fe200078e00ff */
[----:B------:R-:W-:-:S03]  /*3320*/  ISETP.GE.U32.AND.EX P0, PT, R96, R85, PT, P0 ;  /* 0x000000556000720c */ /* 0x000fc60003f06100 */
[----:B------:R-:W-:Y:S01]  /*3330*/  IMAD.WIDE.U32 R82, P2, R73, R2, R82 ;  /* 0x0000000249527225 */ /* 0x000fe20007840052 */
[----:B------:R-:W-:-:S03]  /*3340*/  SEL R107, RZ, 0x1, P0 ;  /* 0x00000001ff6b7807 */ /* 0x000fc60000000000 */
[----:B------:R-:W-:-:S04]  /*3350*/  IMAD.WIDE.U32 R90, P5, R68, R69, R90 ;  /* 0x00000045445a7225 */ /* 0x000fc800078a005a */
[----:B------:R-:W-:-:S04]  /*3360*/  IMAD.WIDE.U32 R54, R5, R70, RZ ;  /* 0x0000004605367225 */ /* 0x000fc800078e00ff */
[----:B------:R-:W-:-:S04]  /*3370*/  IMAD.WIDE.U32.X R46, R71, R73, R46, P1 ;  /* 0x00000049472e7225 */ /* 0x000fc800008e042e */
[----:B------:R-:W-:-:S04]  /*3380*/  IMAD.WIDE.U32 R52, P1, R72, R73, R52 ;  /* 0x0000004948347225 */ /* 0x000fc80007820034 */
[----:B------:R-:W-:Y:S01]  /*3390*/  IMAD.X R37, RZ, RZ, RZ, P5 ;  /* 0x000000ffff257224 */ /* 0x000fe200028e06ff */
[----:B------:R-:W-:Y:S01]  /*33a0*/  IADD3 R86, P5, PT, R15, R14, RZ ;  /* 0x0000000e0f567210 */ /* 0x000fe20007fbe0ff */
[----:B------:R-:W-:Y:S01]  /*33b0*/  IMAD.X R97, RZ, RZ, RZ, P2 ;  /* 0x000000ffff617224 */ /* 0x000fe200010e06ff */
[----:B------:R-:W-:Y:S01]  /*33c0*/  ISETP.GE.U32.AND P2, PT, R119, R36, PT ;  /* 0x000000247700720c */ /* 0x000fe20003f46070 */
[----:B------:R-:W-:Y:S02]  /*33d0*/  IMAD.X R15, RZ, RZ, RZ, P1 ;  /* 0x000000ffff0f7224 */ /* 0x000fe400008e06ff */
[----:B------:R-:W-:Y:S01]  /*33e0*/  IMAD.WIDE.U32 R78, R4, R70, RZ ;  /* 0x00000046044e7225 */ /* 0x000fe200078e00ff */
[----:B------:R-:W-:-:S03]  /*33f0*/  ISETP.GE.U32.AND.EX P2, PT, R113, R96, PT, P2 ;  /* 0x000000607100720c */ /* 0x000fc60003f46120 */
[----:B------:R-:W-:-:S04]  /*3400*/  IMAD.WIDE.U32 R54, P1, R71, R4, R54 ;  /* 0x0000000447367225 */ /* 0x000fc80007820036 */
[----:B------:R-:W-:Y:S01]  /*3410*/  IMAD.X R89, RZ, RZ, RZ, P3 ;  /* 0x000000ffff597224 */ /* 0x000fe200018e06ff */
[----:B------:R-:W-:Y:S01]  /*3420*/  IADD3 RZ, P3, PT, R79, R54, RZ ;  /* 0x000000364fff7210 */ /* 0x000fe20007f7e0ff */
[----:B------:R-:W-:Y:S01]  /*3430*/  IMAD.MOV.U32 R88, RZ, RZ, R13 ;  /* 0x000000ffff587224 */ /* 0x000fe200078e000d */
[----:B------:R-:W-:Y:S01]  /*3440*/  SEL R54, RZ, 0x1, P2 ;  /* 0x00000001ff367807 */ /* 0x000fe20001000000 */
[----:B------:R-:W-:Y:S01]  /*3450*/  IMAD.WIDE.U32 R24, R2, R72, RZ ;  /* 0x0000004802187225 */ /* 0x000fe200078e00ff */
[----:B------:R-:W-:-:S03]  /*3460*/  ISETP.GE.U32.AND P2, PT, R86, R14, PT ;  /* 0x0000000e5600720c */ /* 0x000fc60003f46070 */
[----:B------:R-:W-:Y:S01]  /*3470*/  IMAD.WIDE.U32 R84, R5, R76, RZ ;  /* 0x0000004c05547225 */ /* 0x000fe200078e00ff */
[----:B------:R-:W-:-:S03]  /*3480*/  IADD3 RZ, P4, PT, R25, R82, RZ ;  /* 0x0000005219ff7210 */ /* 0x000fc60007f9e0ff */
[----:B------:R-:W-:Y:S02]  /*3490*/  IMAD.X R92, R92, 0x1, R31, P5 ;  /* 0x000000015c5c7824 */ /* 0x000fe400028e061f */
[----:B------:R-:W-:Y:S01]  /*34a0*/  IMAD.WIDE.U32.X R88, R71, R3, R88, P6 ;  /* 0x0000000347587225 */ /* 0x000fe200030e0458 */
[----:B------:R-:W-:Y:S02]  /*34b0*/  IADD3 R23, P6, PT, R86, R23, RZ ;  /* 0x0000001756177210 */ /* 0x000fe40007fde0ff */
[----:B------:R-:W-:Y:S01]  /*34c0*/  ISETP.GE.U32.AND.EX P2, PT, R92, R31, PT, P2 ;  /* 0x0000001f5c00720c */ /* 0x000fe20003f46120 */
[----:B------:R-:W-:-:S04]  /*34d0*/  IMAD.WIDE.U32 R24, R4, R76, RZ ;  /* 0x0000004c04187225 */ /* 0x000fc800078e00ff */
[----:B------:R-:W-:-:S04]  /*34e0*/  IMAD.WIDE.U32 R84, P5, R77, R4, R84 ;  /* 0x000000044d547225 */ /* 0x000fc800078a0054 */
[----:B------:R-:W-:Y:S01]  /*34f0*/  IMAD.MOV.U32 R96, RZ, RZ, R83 ;  /* 0x000000ffff607224 */ /* 0x000fe200078e0053 */
[----:B------:R-:W-:Y:S01]  /*3500*/  IADD3 RZ, P0, PT, R25, R84, RZ ;  /* 0x0000005419ff7210 */ /* 0x000fe20007f1e0ff */
[----:B------:R-:W-:Y:S01]  /*3510*/  IMAD.X R31, R92, 0x1, R109, P6 ;  /* 0x000000015c1f7824 */ /* 0x000fe200030e066d */
[----:B------:R-:W-:Y:S01]  /*3520*/  ISETP.GE.U32.AND P6, PT, R23, R86, PT ;  /* 0x000000561700720c */ /* 0x000fe20003fc6070 */
[----:B------:R-:W-:Y:S01]  /*3530*/  IMAD.WIDE.U32.X R96, R73, R3, R96, P4 ;  /* 0x0000000349607225 */ /* 0x000fe200020e0460 */
[----:B------:R-:W-:Y:S02]  /*3540*/  SEL R84, RZ, 0x1, P2 ;  /* 0x00000001ff547807 */ /* 0x000fe40001000000 */
[----:B------:R-:W-:Y:S01]  /*3550*/  ISETP.GE.U32.AND P4, PT, R93, R10, PT ;  /* 0x0000000a5d00720c */ /* 0x000fe20003f86070 */
[----:B------:R-:W-:Y:S01]  /*3560*/  IMAD R13, R73, R2, RZ ;  /* 0x00000002490d7224 */ /* 0x000fe200078e02ff */
[----:B------:R-:W-:Y:S01]  /*3570*/  ISETP.GE.U32.AND P2, PT, R11, R93, PT ;  /* 0x0000005d0b00720c */ /* 0x000fe20003f46070 */
[----:B------:R-:W-:Y:S01]  /*3580*/  IMAD.X R79, RZ, RZ, RZ, P5 ;  /* 0x000000ffff4f7224 */ /* 0x000fe200028e06ff */
[----:B------:R-:W-:Y:S01]  /*3590*/  ISETP.GE.U32.AND.EX P6, PT, R31, R92, PT, P6 ;  /* 0x0000005c1f00720c */ /* 0x000fe20003fc6160 */
[----:B------:R-:W-:Y:S01]  /*35a0*/  IMAD R13, R72, R3, R13 ;  /* 0x00000003480d7224 */ /* 0x000fe200078e020d */
[----:B------:R-:W-:Y:S01]  /*35b0*/  ISETP.GE.U32.AND.EX P4, PT, R105, R98, PT, P4 ;  /* 0x000000626900720c */ /* 0x000fe20003f86140 */
[----:B------:R-:W-:Y:S01]  /*35c0*/  IMAD.MOV.U32 R78, RZ, RZ, R85 ;  /* 0x000000ffff4e7224 */ /* 0x000fe200078e0055 */
[----:B------:R-:W-:Y:S01]  /*35d0*/  ISETP.GE.U32.AND.EX P2, PT, R12, R105, PT, P2 ;  /* 0x000000690c00720c */ /* 0x000fe20003f46120 */
[----:B------:R-:W-:Y:S01]  /*35e0*/  IMAD.MOV.U32 R36, RZ, RZ, R91 ;  /* 0x000000ffff247224 */ /* 0x000fe200078e005b */
[----:B------:R-:W-:Y:S01]  /*35f0*/  SEL R3, RZ, 0x1, P6 ;  /* 0x00000001ff037807 */ /* 0x000fe20003000000 */
[----:B------:R-:W-:Y:S01]  /*3600*/  IMAD.MOV.U32 R14, RZ, RZ, R53 ;  /* 0x000000ffff0e7224 */ /* 0x000fe200078e0035 */
[----:B------:R-:W-:Y:S01]  /*3610*/  SEL R10, RZ, 0x1, P4 ;  /* 0x00000001ff0a7807 */ /* 0x000fe20002000000 */
[----:B------:R-:W-:Y:S01]  /*3620*/  IMAD.X R53, RZ, RZ, RZ, P1 ;  /* 0x000000ffff357224 */ /* 0x000fe200008e06ff */
[----:B------:R-:W-:Y:S01]  /*3630*/  SEL R91, RZ, 0x1, P2 ;  /* 0x00000001ff5b7807 */ /* 0x000fe20001000000 */
[----:B------:R-:W-:Y:S01]  /*3640*/  IMAD.WIDE.U32.X R78, R77, R5, R78, P0 ;  /* 0x000000054d4e7225 */ /* 0x000fe200000e044e */
[----:B------:R-:W-:-:S02]  /*3650*/  IADD3 R86, P4, P1, R54, R88, R107 ;  /* 0x0000005836567210 */ /* 0x000fc4000799e06b */
[----:B------:R-:W-:Y:S01]  /*3660*/  IADD3 R84, P2, P6, R3, R46, R84 ;  /* 0x0000002e03547210 */ /* 0x000fe20007e5e054 */
[C---:B------:R-:W-:Y:S01]  /*3670*/  IMAD.WIDE.U32 R2, R72.reuse, R2, RZ ;  /* 0x0000000248027225 */ /* 0x040fe200078e00ff */
[----:B------:R-:W-:Y:S02]  /*3680*/  IADD3.X R93, PT, PT, RZ, R89, RZ, P4, P1 ;  /* 0x00000059ff5d7210 */ /* 0x000fe400027e24ff */
[----:B------:R-:W-:Y:S01]  /*3690*/  IADD3.X R85, PT, PT, RZ, R47, RZ, P2, P6 ;  /* 0x0000002fff557210 */ /* 0x000fe200017ec4ff */
[----:B------:R-:W-:Y:S01]  /*36a0*/  IMAD.WIDE.U32 R82, R72, R72, RZ ;  /* 0x0000004848527225 */ /* 0x000fe200078e00ff */
[----:B------:R-:W-:Y:S02]  /*36b0*/  IADD3 R89, P4, P6, R91, R78, R10 ;  /* 0x0000004e5b597210 */ /* 0x000fe40007e9e00a */
[----:B------:R-:W-:Y:S01]  /*36c0*/  IADD3 R95, P2, PT, R95, R2, RZ ;  /* 0x000000025f5f7210 */ /* 0x000fe20007f5e0ff */
[----:B------:R-:W-:Y:S01]  /*36d0*/  IMAD.WIDE.U32 R24, R68, R68, RZ ;  /* 0x0000004444187225 */ /* 0x000fe200078e00ff */
[----:B------:R-:W-:-:S02]  /*36e0*/  IADD3 R83, P0, PT, R83, R52, RZ ;  /* 0x0000003453537210 */ /* 0x000fc40007f1e0ff */
[----:B------:R-:W-:Y:S01]  /*36f0*/  IADD3.X R10, PT, PT, RZ, R79, RZ, P4, P6 ;  /* 0x0000004fff0a7210 */ /* 0x000fe200027ec4ff */
[----:B------:R-:W-:Y:S01]  /*3700*/  IMAD R46, R71, R4, RZ ;  /* 0x00000004472e7224 */ /* 0x000fe200078e02ff */
[----:B------:R-:W-:Y:S01]  /*3710*/  IADD3 R25, P5, PT, R25, R90, RZ ;  /* 0x0000005a19197210 */ /* 0x000fe20007fbe0ff */
[----:B------:R-:W-:Y:S01]  /*3720*/  IMAD.IADD R91, R3, 0x1, R13 ;  /* 0x00000001035b7824 */ /* 0x000fe200078e020d */
[C---:B------:R-:W-:Y:S01]  /*3730*/  IADD3 R3, P4, PT, R95.reuse, R86, RZ ;  /* 0x000000565f037210 */ /* 0x040fe20007f9e0ff */
[----:B------:R-:W-:Y:S01]  /*3740*/  IMAD.MOV.U32 R52, RZ, RZ, R55 ;  /* 0x000000ffff347224 */ /* 0x000fe200078e0037 */
[----:B------:R-:W-:Y:S01]  /*3750*/  ISETP.GE.U32.AND P1, PT, R95, R2, PT ;  /* 0x000000025f00720c */ /* 0x000fe20003f26070 */
[----:B------:R-:W-:Y:S01]  /*3760*/  IMAD.WIDE.U32 R54, R70, R4, RZ ;  /* 0x0000000446367225 */ /* 0x000fe200078e00ff */
[----:B------:R-:W-:-:S03]  /*3770*/  ISETP.GE.U32.AND P6, PT, R3, R95, PT ;  /* 0x0000005f0300720c */ /* 0x000fc60003fc6070 */
[----:B------:R-:W-:Y:S02]  /*3780*/  IMAD R47, R70, R5, R46 ;  /* 0x00000005462f7224 */ /* 0x000fe400078e022e */
[----:B------:R-:W-:Y:S01]  /*3790*/  IMAD.X R94, R91, 0x1, R94, P2 ;  /* 0x000000015b5e7824 */ /* 0x000fe200010e065e */
[----:B------:R-:W-:Y:S01]  /*37a0*/  IADD3 R2, P2, PT, R3, R54, RZ ;  /* 0x0000003603027210 */ /* 0x000fe20007f5e0ff */
[----:B------:R-:W-:Y:S02]  /*37b0*/  IMAD.IADD R78, R55, 0x1, R47 ;  /* 0x00000001374e7824 */ /* 0x000fe400078e022f */
[----:B------:R-:W-:Y:S01]  /*37c0*/  IMAD.WIDE.U32.X R46, R69, R69, R36, P5 ;  /* 0x00000045452e7225 */ /* 0x000fe200028e0424 */
[----:B------:R-:W-:-:S03]  /*37d0*/  IADD3 R13, P5, PT, R2, R89, RZ ;  /* 0x00000059020d7210 */ /* 0x000fc60007fbe0ff */
[----:B------:R-:W-:Y:S01]  /*37e0*/  IMAD.X R37, R94, 0x1, R93, P4 ;  /* 0x000000015e257824 */ /* 0x000fe200020e065d */
[----:B------:R-:W-:Y:S01]  /*37f0*/  IADD3 R55, P4, PT, R35, R24, RZ ;  /* 0x0000001823377210 */ /* 0x000fe20007f9e0ff */
[----:B------:R-:W-:-:S04]  /*3800*/  IMAD.WIDE.U32.X R52, R71, R5, R52, P3 ;  /* 0x0000000547347225 */ /* 0x000fc800018e0434 */
[----:B------:R-:W-:Y:S01]  /*3810*/  IMAD.X R3, R78, 0x1, R37, P2 ;  /* 0x000000014e037824 */ /* 0x000fe200010e0625 */
[----:B------:R-:W-:Y:S01]  /*3820*/  ISETP.GE.U32.AND P2, PT, R2, R54, PT ;  /* 0x000000360200720c */ /* 0x000fe20003f46070 */
[----:B------:R-:W-:Y:S01]  /*3830*/  IMAD.X R86, R25, 0x1, R18, P4 ;  /* 0x0000000119567824 */ /* 0x000fe200020e0612 */
[----:B------:R-:W-:Y:S01]  /*3840*/  ISETP.GE.U32.AND P4, PT, R13, R2, PT ;  /* 0x000000020d00720c */ /* 0x000fe20003f86070 */
[----:B------:R-:W-:Y:S01]  /*3850*/  IMAD.X R10, R3, 0x1, R10, P5 ;  /* 0x00000001030a7824 */ /* 0x000fe200028e060a */
[----:B------:R-:W-:Y:S01]  /*3860*/  ISETP.GE.U32.AND.EX P5, PT, R94, R91, PT, P1 ;  /* 0x0000005b5e00720c */ /* 0x000fe20003fa6110 */
[----:B------:R-:W-:Y:S01]  /*3870*/  IMAD.WIDE.U32.X R14, R73, R73, R14, P0 ;  /* 0x00000049490e7225 */ /* 0x000fe200000e040e */
[----:B------:R-:W-:Y:S02]  /*3880*/  ISETP.GE.U32.AND.EX P1, PT, R37, R94, PT, P6 ;  /* 0x0000005e2500720c */ /* 0x000fe40003f26160 */
[----:B------:R-:W-:Y:S02]  /*3890*/  IADD3 R45, P6, PT, R45, R82, RZ ;  /* 0x000000522d2d7210 */ /* 0x000fe40007fde0ff */
[----:B------:R-:W-:-:S02]  /*38a0*/  ISETP.GE.U32.AND.EX P2, PT, R3, R78, PT, P2 ;  /* 0x0000004e0300720c */ /* 0x000fc40003f46120 */
[----:B------:R-:W-:Y:S01]  /*38b0*/  ISETP.GE.U32.AND.EX P4, PT, R10, R3, PT, P4 ;  /* 0x000000030a00720c */ /* 0x000fe20003f86140 */
[----:B------:R-:W-:Y:S01]  /*38c0*/  IMAD.X R78, R83, 0x1, R42, P6 ;  /* 0x00000001534e7824 */ /* 0x000fe200030e062a */
[C---:B------:R-:W-:Y:S01]  /*38d0*/  IADD3 R35, P6, PT, R55.reuse, R32, RZ ;  /* 0x0000002037237210 */ /* 0x040fe20007fde0ff */
[----:B------:R-:W0:Y:S01]  /*38e0*/  LDC.64 R2, c[0x3][0x20] ;  /* 0x00c00800ff027b82 */ /* 0x000e220000000a00 */
[----:B------:R-:W-:Y:S02]  /*38f0*/  SEL R18, RZ, 0x1, P5 ;  /* 0x00000001ff127807 */ /* 0x000fe40002800000 */
[----:B------:R-:W-:Y:S01]  /*3900*/  ISETP.GE.U32.AND P5, PT, R55, R24, PT ;  /* 0x000000183700720c */ /* 0x000fe20003fa6070 */
[----:B------:R-:W-:Y:S01]  /*3910*/  IMAD.X R36, R86, 0x1, R9, P6 ;  /* 0x0000000156247824 */ /* 0x000fe200030e0609 */
[----:B------:R-:W-:Y:S02]  /*3920*/  IADD3 R24, P6, PT, R45, R84, RZ ;  /* 0x000000542d187210 */ /* 0x000fe40007fde0ff */
[----:B------:R-:W-:-:S02]  /*3930*/  SEL R42, RZ, 0x1, P2 ;  /* 0x00000001ff2a7807 */ /* 0x000fc40001000000 */
[----:B------:R-:W-:Y:S02]  /*3940*/  ISETP.GE.U32.AND P2, PT, R35, R55, PT ;  /* 0x000000372300720c */ /* 0x000fe40003f46070 */
[----:B------:R-:W-:Y:S01]  /*3950*/  ISETP.GE.U32.AND.EX P5, PT, R86, R25, PT, P5 ;  /* 0x000000195600720c */ /* 0x000fe20003fa6150 */
[----:B------:R-:W-:Y:S01]  /*3960*/  IMAD.X R25, R78, 0x1, R85, P6 ;  /* 0x000000014e197824 */ /* 0x000fe200030e0655 */
[----:B------:R-:W-:Y:S01]  /*3970*/  SEL R37, RZ, 0x1, P1 ;  /* 0x00000001ff257807 */ /* 0x000fe20000800000 */
[----:B------:R-:W1:Y:S01]  /*3980*/  LDC.64 R54, c[0x3][RZ] ;  /* 0x00c00000ff367b82 */ /* 0x000e620000000a00 */
[----:B------:R-:W-:Y:S02]  /*3990*/  SEL R9, RZ, 0x1, P4 ;  /* 0x00000001ff097807 */ /* 0x000fe40002000000 */
[----:B------:R-:W-:Y:S02]  /*39a0*/  ISETP.GE.U32.AND P1, PT, R45, R82, PT ;  /* 0x000000522d00720c */ /* 0x000fe40003f26070 */
[----:B------:R-:W-:-:S02]  /*39b0*/  ISETP.GE.U32.AND P4, PT, R24, R45, PT ;  /* 0x0000002d1800720c */ /* 0x000fc40003f86070 */
[----:B------:R-:W-:Y:S02]  /*39c0*/  ISETP.GE.U32.AND.EX P2, PT, R36, R86, PT, P2 ;  /* 0x000000562400720c */ /* 0x000fe40003f46120 */
[----:B------:R-:W-:Y:S01]  /*39d0*/  ISETP.GE.U32.AND.EX P1, PT, R78, R83, PT, P1 ;  /* 0x000000534e00720c */ /* 0x000fe20003f26110 */
[----:B0-----:R-:W-:Y:S01]  /*39e0*/  IMAD.WIDE.U32 R88, R40, R2, RZ ;  /* 0x0000000228587225 */ /* 0x001fe200078e00ff */
[----:B------:R-:W-:Y:S02]  /*39f0*/  ISETP.GE.U32.AND.EX P4, PT, R25, R78, PT, P4 ;  /* 0x0000004e1900720c */ /* 0x000fe40003f86140 */
[----:B------:R-:W-:Y:S01]  /*3a00*/  SEL R32, RZ, 0x1, P5 ;  /* 0x00000001ff207807 */ /* 0x000fe20002800000 */
[----:B------:R-:W-:Y:S01]  /*3a10*/  IMAD.WIDE.U32 R94, R38, R2, RZ ;  /* 0x00000002265e7225 */ /* 0x000fe200078e00ff */
[----:B------:R-:W-:Y:S02]  /*3a20*/  SEL R45, RZ, 0x1, P2 ;  /* 0x00000001ff2d7807 */ /* 0x000fe40001000000 */
[----:B------:R-:W-:Y:S01]  /*3a30*/  IADD3 R37, P3, P5, R37, R96, R18 ;  /* 0x0000006025257210 */ /* 0x000fe20007d7e012 */
[----:B------:R-:W-:Y:S01]  /*3a40*/  IMAD.WIDE.U32 R78, R74, R8, RZ ;  /* 0x000000084a4e7225 */ /* 0x000fe200078e00ff */
[----:B------:R-:W-:-:S02]  /*3a50*/  IADD3 R42, P2, P6, R9, R52, R42 ;  /* 0x00000034092a7210 */ /* 0x000fc40007e5e02a */
[----:B------:R-:W-:Y:S01]  /*3a60*/  SEL R18, RZ, 0x1, P1 ;  /* 0x00000001ff127807 */ /* 0x000fe20000800000 */
[----:B------:R-:W-:Y:S01]  /*3a70*/  IMAD.IADD R99, R79, 0x1, R99 ;  /* 0x000000014f637824 */ /* 0x000fe200078e0263 */
[----:B------:R-:W-:Y:S01]  /*3a80*/  SEL R9, RZ, 0x1, P4 ;  /* 0x00000001ff097807 */ /* 0x000fe20002000000 */
[----:B-1----:R-:W-:Y:S01]  /*3a90*/  IMAD.WIDE.U32 R82, R94, R54, RZ ;  /* 0x000000365e527225 */ /* 0x002fe200078e00ff */
[----:B------:R-:W-:Y:S02]  /*3aa0*/  IADD3 R45, P1, P0, R45, R46, R32 ;  /* 0x0000002e2d2d7210 */ /* 0x000fe4000783e020 */
[----:B------:R-:W-:Y:S01]  /*3ab0*/  IADD3.X R96, PT, PT, RZ, R97, RZ, P3, P5 ;  /* 0x00000061ff607210 */ /* 0x000fe20001fea4ff */
[----:B------:R-:W-:Y:S01]  /*3ac0*/  IMAD.WIDE.U32 R84, R88, R54, RZ ;  /* 0x0000003658547225 */ /* 0x000fe200078e00ff */
[----:B------:R-:W-:Y:S02]  /*3ad0*/  IADD3.X R32, PT, PT, RZ, R53, RZ, P2, P6 ;  /* 0x00000035ff207210 */ /* 0x000fe400017ec4ff */
[----:B------:R-:W-:Y:S01]  /*3ae0*/  IADD3 R18, P2, P3, R9, R14, R18 ;  /* 0x0000000e09127210 */ /* 0x000fe20007b5e012 */
[-C--:B------:R-:W-:Y:S01]  /*3af0*/  IMAD R9, R41, R2.reuse, RZ ;  /* 0x0000000229097224 */ /* 0x080fe200078e02ff */
[----:B------:R-:W0:Y:S01]  /*3b00*/  LDC.64 R52, c[0x3][0x8] ;  /* 0x00c00200ff347b82 */ /* 0x000e220000000a00 */
[----:B------:R-:W-:Y:S01]  /*3b10*/  IMAD R14, R39, R2, RZ ;  /* 0x00000002270e7224 */ /* 0x000fe200078e02ff */
[----:B------:R-:W-:Y:S01]  /*3b20*/  LOP3.LUT R79, RZ, R82, RZ, 0x33, !PT ;  /* 0x00000052ff4f7212 */ /* 0x000fe200078e33ff */
[----:B------:R-:W-:Y:S01]  /*3b30*/  IMAD R113, R40, R3, R9 ;  /* 0x0000000328717224 */ /* 0x000fe200078e0209 */
[----:B------:R-:W-:Y:S01]  /*3b40*/  IADD3.X R9, PT, PT, RZ, R15, RZ, P2, P3 ;  /* 0x0000000fff097210 */ /* 0x000fe200017e64ff */
[C---:B------:R-:W-:Y:S01]  /*3b50*/  IMAD R121, R38.reuse, R3, R14 ;  /* 0x0000000326797224 */ /* 0x040fe200078e020e */
[----:B------:R-:W-:Y:S01]  /*3b60*/  IADD3.X R97, PT, PT, RZ, R47, RZ, P1, P0 ;  /* 0x0000002fff617210 */ /* 0x000fe20000fe04ff */
[----:B------:R-:W-:Y:S01]  /*3b70*/  IMAD.IADD R113, R89, 0x1, R113 ;  /* 0x0000000159717824 */ /* 0x000fe200078e0271 */
[----:B------:R-:W-:Y:S01]  /*3b80*/  LOP3.LUT R47, RZ, R84, RZ, 0x33, !PT ;  /* 0x00000054ff2f7212 */ /* 0x000fe200078e33ff */
[----:B------:R-:W-:Y:S01]  /*3b90*/  IMAD.IADD R121, R95, 0x1, R121 ;  /* 0x000000015f797824 */ /* 0x000fe200078e0279 */
[----:B------:R-:W-:Y:S01]  /*3ba0*/  ISETP.GT.U32.AND P0, PT, R38, R79, PT ;  /* 0x0000004f2600720c */ /* 0x000fe20003f04070 */
[----:B------:R-:W-:Y:S01]  /*3bb0*/  IMAD.WIDE.U32 R92, R113, R54, RZ ;  /* 0x00000036715c7225 */ /* 0x000fe200078e00ff */
[----:B------:R-:W-:-:S03]  /*3bc0*/  ISETP.GT.U32.AND P1, PT, R40, R47, PT ;  /* 0x0000002f2800720c */ /* 0x000fc60003f24070 */
[----:B------:R-:W-:-:S04]  /*3bd0*/  IMAD.WIDE.U32 R90, R121, R54, RZ ;  /* 0x00000036795a7225 */ /* 0x000fc800078e00ff */
[----:B------:R-:W-:-:S04]  /*3be0*/  IMAD.WIDE.U32 R92, P2, R88, R55, R92 ;  /* 0x00000037585c7225 */ /* 0x000fc8000784005c */
[----:B------:R-:W-:Y:S01]  /*3bf0*/  IMAD.WIDE.U32 R14, R78, R2, RZ ;  /* 0x000000024e0e7225 */ /* 0x000fe200078e00ff */
[----:B------:R-:W-:-:S03]  /*3c00*/  IADD3 R38, P3, PT, R85, R92, RZ ;  /* 0x0000005c55267210 */ /* 0x000fc60007f7e0ff */
[----:B------:R-:W-:Y:S01]  /*3c10*/  IMAD.WIDE.U32 R90, P5, R94, R55, R90 ;  /* 0x000000375e5a7225 */ /* 0x000fe200078a005a */
[----:B------:R-:W-:-:S03]  /*3c20*/  LOP3.LUT R38, RZ, R38, RZ, 0x33, !PT ;  /* 0x00000026ff267212 */ /* 0x000fc600078e33ff */
[----:B------:R-:W-:Y:S01]  /*3c30*/  IMAD.WIDE.U32 R46, R14, R54, RZ ;  /* 0x000000360e2e7225 */ /* 0x000fe200078e00ff */
[----:B------:R-:W-:Y:S02]  /*3c40*/  IADD3 R8, P4, PT, R83, R90, RZ ;  /* 0x0000005a53087210 */ /* 0x000fe40007f9e0ff */
[----:B------:R-:W-:Y:S01]  /*3c50*/  ISETP.GT.U32.AND.EX P1, PT, R41, R38, PT, P1 ;  /* 0x000000262900720c */ /* 0x000fe20003f24110 */
[----:B------:R-:W-:Y:S01]  /*3c60*/  IMAD R109, R99, R2, RZ ;  /* 0x00000002636d7224 */ /* 0x000fe200078e02ff */
[----:B------:R-:W-:Y:S01]  /*3c70*/  LOP3.LUT R8, RZ, R8, RZ, 0x33, !PT ;  /* 0x00000008ff087212 */ /* 0x000fe200078e33ff */
[----:B------:R-:W-:Y:S01]  /*3c80*/  IMAD.X R83, RZ, RZ, RZ, P2 ;  /* 0x000000ffff537224 */ /* 0x000fe200010e06ff */
[----:B------:R-:W-:Y:S01]  /*3c90*/  LOP3.LUT R85, RZ, R46, RZ, 0x33, !PT ;  /* 0x0000002eff557212 */ /* 0x000fe200078e33ff */
[----:B------:R-:W-:Y:S01]  /*3ca0*/  IMAD.MOV.U32 R82, RZ, RZ, R93 ;  /* 0x000000ffff527224 */ /* 0x000fe200078e005d */
[----:B------:R-:W-:Y:S01]  /*3cb0*/  ISETP.GT.U32.AND.EX P0, PT, R39, R8, PT, P0 ;  /* 0x000000082700720c */ /* 0x000fe20003f04100 */
[----:B0-----:R-:W-:Y:S01]  /*3cc0*/  IMAD.WIDE.U32 R40, R113, R52, RZ ;  /* 0x0000003471287225 */ /* 0x001fe200078e00ff */
[----:B------:R-:W-:-:S02]  /*3cd0*/  ISETP.GT.U32.AND P2, PT, R78, R85, PT ;  /* 0x000000554e00720c */ /* 0x000fc40003f44070 */
[----:B------:R-:W-:Y:S01]  /*3ce0*/  SEL R89, RZ, 0x1, !P1 ;  /* 0x00000001ff597807 */ /* 0x000fe20004800000 */
[----:B------:R-:W-:Y:S01]  /*3cf0*/  IMAD R109, R78, R3, R109 ;  /* 0x000000034e6d7224 */ /* 0x000fe200078e026d */
[----:B------:R-:W-:Y:S01]  /*3d00*/  SEL R93, RZ, 0x1, !P0 ;  /* 0x00000001ff5d7807 */ /* 0x000fe20004000000 */
[----:B------:R-:W-:-:S04]  /*3d10*/  IMAD.WIDE.U32.X R38, R113, R55, R82, P3 ;  /* 0x0000003771267225 */ /* 0x000fc800018e0452 */
[----:B------:R-:W-:Y:S01]  /*3d20*/  IMAD.X R79, RZ, RZ, RZ, P5 ;  /* 0x000000ffff4f7224 */ /* 0x000fe200028e06ff */
[----:B------:R-:W-:Y:S01]  /*3d30*/  IADD3 R89, P0, PT, R89, R38, RZ ;  /* 0x0000002659597210 */ /* 0x000fe20007f1e0ff */
[----:B------:R-:W-:Y:S02]  /*3d40*/  IMAD.MOV.U32 R78, RZ, RZ, R91 ;  /* 0x000000ffff4e7224 */ /* 0x000fe400078e005b */
[----:B------:R-:W-:-:S04]  /*3d50*/  IMAD.WIDE.U32 R84, R88, R52, RZ ;  /* 0x0000003458547225 */ /* 0x000fc800078e00ff */
[----:B------:R-:W-:Y:S01]  /*3d60*/  IMAD.WIDE.U32.X R82, R121, R55, R78, P4 ;  /* 0x0000003779527225 */ /* 0x000fe200020e044e */
[----:B------:R-:W-:-:S03]  /*3d70*/  IADD3 R49, P4, PT, R49, R84, RZ ;  /* 0x0000005431317210 */ /* 0x000fc60007f9e0ff */
[----:B------:R-:W-:Y:S01]  /*3d80*/  IMAD.WIDE.U32 R40, P1, R88, R53, R40 ;  /* 0x0000003558287225 */ /* 0x000fe20007820028 */
[----:B------:R-:W-:-:S03]  /*3d90*/  IADD3 R93, P3, PT, R93, R82, RZ ;  /* 0x000000525d5d7210 */ /* 0x000fc60007f7e0ff */
[----:B------:R-:W-:Y:S01]  /*3da0*/  IMAD.WIDE.U32 R78, R121, R52, RZ ;  /* 0x00000034794e7225 */ /* 0x000fe200078e00ff */
[----:B------:R-:W-:-:S03]  /*3db0*/  IADD3 R40, P5, PT, R85, R40, RZ ;  /* 0x0000002855287210 */ /* 0x000fc60007fbe0ff */
[----:B------:R-:W-:Y:S02]  /*3dc0*/  IMAD.X R86, RZ, RZ, R39, P0 ;  /* 0x000000ffff567224 */ /* 0x000fe400000e0627 */
[----:B------:R-:W-:-:S04]  /*3dd0*/  IMAD.WIDE.U32 R38, R94, R52, RZ ;  /* 0x000000345e267225 */ /* 0x000fc800078e00ff */
[----:B------:R-:W-:Y:S01]  /*3de0*/  IMAD.X R82, RZ, RZ, R83, P3 ;  /* 0x000000ffff527224 */ /* 0x000fe200018e0653 */
[----:B------:R-:W-:Y:S01]  /*3df0*/  IADD3 R46, P3, PT, R48, R38, RZ ;  /* 0x00000026302e7210 */ /* 0x000fe20007f7e0ff */
[----:B------:R-:W-:-:S04]  /*3e00*/  IMAD.WIDE.U32 R78, P0, R94, R53, R78 ;  /* 0x000000355e4e7225 */ /* 0x000fc8000780004e */
[----:B------:R-:W-:Y:S01]  /*3e10*/  IMAD.X R95, R40, 0x1, R50, P4 ;  /* 0x00000001285f7824 */ /* 0x000fe200020e0632 */
[-C--:B------:R-:W-:Y:S01]  /*3e20*/  IADD3 R8, P4, PT, R49, R89.reuse, RZ ;  /* 0x0000005931087210 */ /* 0x080fe20007f9e0ff */
[----:B------:R-:W-:Y:S01]  /*3e30*/  IMAD.X R91, RZ, RZ, RZ, P0 ;  /* 0x000000ffff5b7224 */ /* 0x000fe200000e06ff */
[----:B------:R-:W-:Y:S01]  /*3e40*/  ISETP.GE.U32.AND P0, PT, R46, R38, PT ;  /* 0x000000262e00720c */ /* 0x000fe20003f06070 */
[----:B------:R-:W-:Y:S01]  /*3e50*/  IMAD.MOV.U32 R90, RZ, RZ, R79 ;  /* 0x000000ffff5a7224 */ /* 0x000fe200078e004f */
[----:B------:R-:W-:Y:S01]  /*3e60*/  IADD3 R38, P6, PT, R39, R78, RZ ;  /* 0x0000004e27267210 */ /* 0x000fe20007fde0ff */
[----:B------:R-:W-:Y:S01]  /*3e70*/  IMAD.X R83, R95, 0x1, R86, P4 ;  /* 0x000000015f537824 */ /* 0x000fe200020e0656 */
[C---:B------:R-:W-:Y:S01]  /*3e80*/  ISETP.GE.U32.AND P4, PT, R8.reuse, R89, PT ;  /* 0x000000590800720c */ /* 0x040fe20003f86070 */
[----:B------:R-:W-:-:S03]  /*3e90*/  IMAD.WIDE.U32 R78, R8, R2, RZ ;  /* 0x00000002084e7225 */ /* 0x000fc600078e00ff */
[C---:B------:R-:W-:Y:S01]  /*3ea0*/  ISETP.GE.U32.AND.EX P4, PT, R83.reuse, R86, PT, P4 ;  /* 0x000000565300720c */ /* 0x040fe20003f86140 */
[----:B------:R-:W-:Y:S02]  /*3eb0*/  IMAD R39, R83, R2, RZ ;  /* 0x0000000253277224 */ /* 0x000fe400078e02ff */
[----:B------:R-:W-:Y:S01]  /*3ec0*/  IMAD.X R51, R38, 0x1, R51, P3 ;  /* 0x0000000126337824 */ /* 0x000fe200018e0633 */
[----:B------:R-:W-:Y:S01]  /*3ed0*/  IADD3 R46, P3, PT, R46, R93, RZ ;  /* 0x0000005d2e2e7210 */ /* 0x000fe20007f7e0ff */
[----:B------:R-:W-:Y:S01]  /*3ee0*/  IMAD R39, R8, R3, R39 ;  /* 0x0000000308277224 */ /* 0x000fe200078e0227 */
[----:B------:R-:W-:Y:S01]  /*3ef0*/  SEL R105, RZ, 0x1, P4 ;  /* 0x00000001ff697807 */ /* 0x000fe20002000000 */
[----:B------:R-:W-:Y:S01]  /*3f00*/  IMAD.X R85, RZ, RZ, RZ, P1 ;  /* 0x000000ffff557224 */ /* 0x000fe200008e06ff */
[C---:B------:R-:W-:Y:S01]  /*3f10*/  ISETP.GE.U32.AND.EX P0, PT, R51.reuse, R38, PT, P0 ;  /* 0x000000263300720c */ /* 0x040fe20003f06100 */
[----:B------:R-:W-:Y:S01]  /*3f20*/  IMAD.X R89, R51, 0x1, R82, P3 ;  /* 0x0000000133597824 */ /* 0x000fe200018e0652 */
[----:B------:R-:W-:Y:S01]  /*3f30*/  ISETP.GE.U32.AND P1, PT, R49, R84, PT ;  /* 0x000000543100720c */ /* 0x000fe20003f26070 */
[----:B------:R-:W-:Y:S01]  /*3f40*/  IMAD.IADD R107, R79, 0x1, R39 ;  /* 0x000000014f6b7824 */ /* 0x000fe200078e0227 */
[----:B------:R-:W0:Y:S01]  /*3f50*/  LDC.64 R50, c[0x3][0x10] ;  /* 0x00c00400ff327b82 */ /* 0x000e220000000a00 */
[----:B------:R-:W-:Y:S01]  /*3f60*/  ISETP.GE.U32.AND P3, PT, R46, R93, PT ;  /* 0x0000005d2e00720c */ /* 0x000fe20003f66070 */
[----:B------:R-:W-:Y:S01]  /*3f70*/  IMAD.MOV.U32 R84, RZ, RZ, R41 ;  /* 0x000000ffff547224 */ /* 0x000fe200078e0029 */
[----:B------:R-:W-:Y:S01]  /*3f80*/  ISETP.GE.U32.AND.EX P1, PT, R95, R40, PT, P1 ;  /* 0x000000285f00720c */ /* 0x000fe20003f26110 */
[----:B------:R-:W-:Y:S01]  /*3f90*/  IMAD.WIDE.U32 R92, R107, R54, RZ ;  /* 0x000000366b5c7225 */ /* 0x000fe200078e00ff */
[----:B------:R-:W-:-:S02]  /*3fa0*/  SEL R86, RZ, 0x1, P0 ;  /* 0x00000001ff567807 */ /* 0x000fc40000000000 */
[----:B------:R-:W-:Y:S01]  /*3fb0*/  ISETP.GE.U32.AND.EX P3, PT, R89, R82, PT, P3 ;  /* 0x000000525900720c */ /* 0x000fe20003f66130 */
[----:B------:R-:W-:-:S04]  /*3fc0*/  IMAD.WIDE.U32 R40, R78, R54, RZ ;  /* 0x000000364e287225 */ /* 0x000fc800078e00ff */
[----:B------:R-:W-:Y:S01]  /*3fd0*/  IMAD.WIDE.U32 R38, R46, R2, RZ ;  /* 0x000000022e267225 */ /* 0x000fe200078e00ff */
[----:B------:R-:W-:Y:S02]  /*3fe0*/  LOP3.LUT R79, RZ, R40, RZ, 0x33, !PT ;  /* 0x00000028ff4f7212 */ /* 0x000fe400078e33ff */
[----:B------:R-:W-:Y:S01]  /*3ff0*/  SEL R40, RZ, 0x1, P1 ;  /* 0x00000001ff287807 */ /* 0x000fe20000800000 */
[----:B------:R-:W-:Y:S01]  /*4000*/  IMAD.WIDE.U32.X R84, R113, R53, R84, P5 ;  /* 0x0000003571547225 */ /* 0x000fe200028e0454 */
[----:B------:R-:W-:-:S03]  /*4010*/  ISETP.GT.U32.AND P1, PT, R8, R79, PT ;  /* 0x0000004f0800720c */ /* 0x000fc60003f24070 */
[----:B------:R-:W-:-:S04]  /*4020*/  IMAD.WIDE.U32 R92, P5, R78, R55, R92 ;  /* 0x000000374e5c7225 */ /* 0x000fc800078a005c */
[----:B------:R-:W-:Y:S01]  /*4030*/  IMAD.WIDE.U32 R48, R38, R54, RZ ;  /* 0x0000003626307225 */ /* 0x000fe200078e00ff */
[----:B------:R-:W-:-:S03]  /*4040*/  IADD3 R8, P4, PT, R41, R92, RZ ;  /* 0x0000005c29087210 */ /* 0x000fc60007f9e0ff */
[----:B------:R-:W-:Y:S01]  /*4050*/  IMAD.X R41, RZ, RZ, RZ, P5 ;  /* 0x000000ffff297224 */ /* 0x000fe200028e06ff */
[----:B------:R-:W-:Y:S01]  /*4060*/  LOP3.LUT R8, RZ, R8, RZ, 0x33, !PT ;  /* 0x00000008ff087212 */ /* 0x000fe200078e33ff */
[----:B------:R-:W-:Y:S01]  /*4070*/  IMAD.WIDE.U32.X R90, R121, R53, R90, P6 ;  /* 0x00000035795a7225 */ /* 0x000fe200030e045a */
[----:B------:R-:W-:Y:S02]  /*4080*/  LOP3.LUT R95, RZ, R48, RZ, 0x33, !PT ;  /* 0x00000030ff5f7212 */ /* 0x000fe400078e33ff */
[----:B------:R-:W-:Y:S01]  /*4090*/  IADD3 R48, P5, P0, R105, R84, R40 ;  /* 0x0000005469307210 */ /* 0x000fe200078be028 */
[----:B------:R-:W-:Y:S01]  /*40a0*/  IMAD.MOV.U32 R40, RZ, RZ, R93 ;  /* 0x000000ffff287224 */ /* 0x000fe200078e005d */
[----:B------:R-:W-:Y:S01]  /*40b0*/  ISETP.GT.U32.AND.EX P1, PT, R83, R8, PT, P1 ;  /* 0x000000085300720c */ /* 0x000fe20003f24110 */
[----:B0-----:R-:W-:Y:S01]  /*40c0*/  IMAD.WIDE.U32 R82, R113, R50, RZ ;  /* 0x0000003271527225 */ /* 0x001fe200078e00ff */
[----:B------:R-:W-:Y:S02]  /*40d0*/  ISETP.GT.U32.AND P6, PT, R46, R95, PT ;  /* 0x0000005f2e00720c */ /* 0x000fe40003fc4070 */
[----:B------:R-:W-:Y:S01]  /*40e0*/  SEL R95, RZ, 0x1, P3 ;  /* 0x00000001ff5f7807 */ /* 0x000fe20001800000 */
[----:B------:R-:W-:Y:S01]  /*40f0*/  IMAD R79, R89, R2, RZ ;  /* 0x00000002594f7224 */ /* 0x000fe200078e02ff */
[----:B------:R-:W-:Y:S01]  /*4100*/  SEL R93, RZ, 0x1, !P1 ;  /* 0x00000001ff5d7807 */ /* 0x000fe20004800000 */
[----:B------:R-:W-:Y:S01]  /*4110*/  IMAD.WIDE.U32.X R40, R107, R55, R40, P4 ;  /* 0x000000376b287225 */ /* 0x000fe200020e0428 */
[----:B------:R-:W-:-:S02]  /*4120*/  IADD3 R86, P3, P1, R95, R90, R86 ;  /* 0x0000005a5f567210 */ /* 0x000fc4000797e056 */
[----:B------:R-:W-:Y:S01]  /*4130*/  IADD3.X R98, PT, PT, RZ, R85, RZ, P5, P0 ;  /* 0x00000055ff627210 */ /* 0x000fe20002fe04ff */
[----:B------:R-:W-:Y:S01]  /*4140*/  IMAD R79, R46, R3, R79 ;  /* 0x000000032e4f7224 */ /* 0x000fe200078e024f */
[----:B------:R-:W-:Y:S01]  /*4150*/  IADD3 R93, P0, PT, R93, R40, RZ ;  /* 0x000000285d5d7210 */ /* 0x000fe20007f1e0ff */
[----:B------:R-:W-:Y:S01]  /*4160*/  IMAD.WIDE.U32 R82, P4, R88, R51, R82 ;  /* 0x0000003358527225 */ /* 0x000fe20007880052 */
[----:B------:R-:W-:-:S03]  /*4170*/  IADD3.X R46, PT, PT, RZ, R91, RZ, P3, P1 ;  /* 0x0000005bff2e7210 */ /* 0x000fc60001fe24ff */
[----:B------:R-:W-:-:S04]  /*4180*/  IMAD.WIDE.U32 R84, R88, R50, RZ ;  /* 0x0000003258547225 */ /* 0x000fc800078e00ff */
[----:B------:R-:W-:Y:S01]  /*4190*/  IMAD.IADD R8, R39, 0x1, R79 ;  /* 0x0000000127087824 */ /* 0x000fe200078e024f */
[----:B------:R-:W-:Y:S01]  /*41a0*/  IADD3 R115, P1, PT, R115, R84, RZ ;  /* 0x0000005473737210 */ /* 0x000fe20007f3e0ff */
[----:B------:R-:W-:Y:S01]  /*41b0*/  IMAD.X R91, RZ, RZ, RZ, P4 ;  /* 0x000000ffff5b7224 */ /* 0x000fe200020e06ff */
[----:B------:R-:W-:Y:S01]  /*41c0*/  IADD3 R82, P4, PT, R85, R82, RZ ;  /* 0x0000005255527210 */ /* 0x000fe20007f9e0ff */
[----:B------:R-:W-:Y:S01]  /*41d0*/  IMAD.X R92, RZ, RZ, R41, P0 ;  /* 0x000000ffff5c7224 */ /* 0x000fe200000e0629 */
[C---:B------:R-:W-:Y:S01]  /*41e0*/  ISETP.GE.U32.AND P0, PT, R115.reuse, R84, PT ;  /* 0x000000547300720c */ /* 0x040fe20003f06070 */
[----:B------:R-:W-:Y:S01]  /*41f0*/  IMAD.WIDE.U32 R104, R8, R54, RZ ;  /* 0x0000003608687225 */ /* 0x000fe200078e00ff */
[----:B------:R-:W-:-:S03]  /*4200*/  IADD3 R115, P5, PT, R115, R48, RZ ;  /* 0x0000003073737210 */ /* 0x000fc60007fbe0ff */
[----:B------:R-:W-:-:S04]  /*4210*/  IMAD.WIDE.U32 R40, R121, R50, RZ ;  /* 0x0000003279287225 */ /* 0x000fc800078e00ff */
[----:B------:R-:W-:Y:S02]  /*4220*/  IMAD.X R95, R82, 0x1, R81, P1 ;  /* 0x00000001525f7824 */ /* 0x000fe400008e0651 */
[----:B------:R-:W-:Y:S02]  /*4230*/  IMAD.MOV.U32 R90, RZ, RZ, R83 ;  /* 0x000000ffff5a7224 */ /* 0x000fe400078e0053 */
[----:B------:R-:W-:Y:S01]  /*4240*/  IMAD.WIDE.U32 R104, P3, R38, R55, R104 ;  /* 0x0000003726687225 */ /* 0x000fe20007860068 */
[----:B------:R-:W-:-:S03]  /*4250*/  ISETP.GE.U32.AND.EX P0, PT, R95, R82, PT, P0 ;  /* 0x000000525f00720c */ /* 0x000fc60003f06100 */
[----:B------:R-:W-:-:S04]  /*4260*/  IMAD.WIDE.U32 R40, P1, R94, R51, R40 ;  /* 0x000000335e287225 */ /* 0x000fc80007820028 */
[----:B------:R-:W-:-:S04]  /*4270*/  IMAD.WIDE.U32 R82, R94, R50, RZ ;  /* 0x000000325e527225 */ /* 0x000fc800078e00ff */
[----:B------:R-:W-:Y:S01]  /*4280*/  IMAD.WIDE.U32.X R90, R113, R51, R90, P4 ;  /* 0x00000033715a7225 */ /* 0x000fe200020e045a */
[----:B------:R-:W-:-:S03]  /*4290*/  IADD3 R100, P4, PT, R49, R104, RZ ;  /* 0x0000006831647210 */ /* 0x000fc60007f9e0ff */
[----:B------:R-:W-:Y:S01]  /*42a0*/  IMAD.X R81, RZ, RZ, RZ, P1 ;  /* 0x000000ffff517224 */ /* 0x000fe200008e06ff */
[----:B------:R-:W-:Y:S01]  /*42b0*/  ISETP.GE.U32.AND P1, PT, R115, R48, PT ;  /* 0x000000307300720c */ /* 0x000fe20003f26070 */
[----:B------:R-:W-:Y:S01]  /*42c0*/  IMAD.X R85, RZ, RZ, RZ, P3 ;  /* 0x000000ffff557224 */ /* 0x000fe200018e06ff */
[----:B------:R-:W0:Y:S01]  /*42d0*/  LDC.64 R48, c[0x3][0x18] ;  /* 0x00c00600ff307b82 */ /* 0x000e220000000a00 */
[----:B------:R-:W-:Y:S01]  /*42e0*/  IMAD.X R95, R95, 0x1, R98, P5 ;  /* 0x000000015f5f7824 */ /* 0x000fe200028e0662 */
[----:B------:R-:W-:Y:S01]  /*42f0*/  IADD3 R117, P5, PT, R117, R82, RZ ;  /* 0x0000005275757210 */ /* 0x000fe20007fbe0ff */
[----:B------:R-:W-:Y:S01]  /*4300*/  IMAD.MOV.U32 R84, RZ, RZ, R105 ;  /* 0x000000ffff547224 */ /* 0x000fe200078e0069 */
[----:B------:R-:W-:Y:S02]  /*4310*/  IADD3 R40, P3, PT, R83, R40, RZ ;  /* 0x0000002853287210 */ /* 0x000fe40007f7e0ff */
[----:B------:R-:W-:Y:S01]  /*4320*/  LOP3.LUT R100, RZ, R100, RZ, 0x33, !PT ;  /* 0x00000064ff647212 */ /* 0x000fe200078e33ff */
[----:B------:R-:W-:Y:S01]  /*4330*/  IMAD.WIDE.U32.X R84, R8, R55, R84, P4 ;  /* 0x0000003708547225 */ /* 0x000fe200020e0454 */
[----:B------:R-:W-:-:S02]  /*4340*/  ISETP.GE.U32.AND.EX P1, PT, R95, R98, PT, P1 ;  /* 0x000000625f00720c */ /* 0x000fc40003f26110 */
[----:B------:R-:W-:Y:S01]  /*4350*/  ISETP.GT.U32.AND.EX P6, PT, R89, R100, PT, P6 ;  /* 0x000000645900720c */ /* 0x000fe20003fc4160 */
[----:B------:R-:W-:Y:S01]  /*4360*/  IMAD.X R79, R40, 0x1, R80, P5 ;  /* 0x00000001284f7824 */ /* 0x000fe200028e0650 */
[----:B------:R-:W-:Y:S01]  /*4370*/  IADD3 R105, P5, PT, R117, R86, RZ ;  /* 0x0000005675697210 */ /* 0x000fe20007fbe0ff */
[----:B------:R-:W-:Y:S01]  /*4380*/  IMAD.MOV.U32 R80, RZ, RZ, R41 ;  /* 0x000000ffff507224 */ /* 0x000fe200078e0029 */
[----:B------:R-:W-:Y:S02]  /*4390*/  SEL R98, RZ, 0x1, P0 ;  /* 0x00000001ff627807 */ /* 0x000fe40000000000 */
[----:B------:R-:W-:Y:S01]  /*43a0*/  SEL R89, RZ, 0x1, P1 ;  /* 0x00000001ff597807 */ /* 0x000fe20000800000 */
[----:B------:R-:W-:Y:S01]  /*43b0*/  IMAD.X R83, R79, 0x1, R46, P5 ;  /* 0x000000014f537824 */ /* 0x000fe200028e062e */
[----:B------:R-:W-:Y:S01]  /*43c0*/  ISETP.GE.U32.AND P1, PT, R117, R82, PT ;  /* 0x000000527500720c */ /* 0x000fe20003f26070 */
[----:B------:R-:W-:Y:S01]  /*43d0*/  IMAD.WIDE.U32.X R80, R121, R51, R80, P3 ;  /* 0x0000003379507225 */ /* 0x000fe200018e0450 */
[----:B------:R-:W-:-:S02]  /*43e0*/  ISETP.GE.U32.AND P0, PT, R105, R86, PT ;  /* 0x000000566900720c */ /* 0x000fc40003f06070 */
[----:B------:R-:W-:Y:S02]  /*43f0*/  SEL R41, RZ, 0x1, !P6 ;  /* 0x00000001ff297807 */ /* 0x000fe40007000000 */
[----:B------:R-:W-:Y:S02]  /*4400*/  ISETP.GE.U32.AND.EX P1, PT, R79, R40, PT, P1 ;  /* 0x000000284f00720c */ /* 0x000fe40003f26110 */
[----:B------:R-:W-:Y:S02]  /*4410*/  ISETP.GE.U32.AND.EX P0, PT, R83, R46, PT, P0 ;  /* 0x0000002e5300720c */ /* 0x000fe40003f06100 */
[----:B------:R-:W-:Y:S01]  /*4420*/  IADD3 R82, P3, PT, R41, R84, RZ ;  /* 0x0000005429527210 */ /* 0x000fe20007f7e0ff */
[----:B0-----:R-:W-:Y:S01]  /*4430*/  IMAD.WIDE.U32 R40, R113, R48, RZ ;  /* 0x0000003071287225 */ /* 0x001fe200078e00ff */
[----:B------:R-:W-:Y:S02]  /*4440*/  SEL R104, RZ, 0x1, P1 ;  /* 0x00000001ff687807 */ /* 0x000fe40000800000 */
[----:B------:R-:W-:Y:S01]  /*4450*/  SEL R79, RZ, 0x1, P0 ;  /* 0x00000001ff4f7807 */ /* 0x000fe20000000000 */
[----:B------:R-:W-:Y:S01]  /*4460*/  IMAD.X R100, RZ, RZ, R85, P3 ;  /* 0x000000ffff647224 */ /* 0x000fe200018e0655 */
[----:B------:R-:W-:Y:S01]  /*4470*/  IADD3 R98, P5, P4, R89, R90, R98 ;  /* 0x0000005a59627210 */ /* 0x000fe20007cbe062 */
[----:B------:R-:W-:Y:S01]  /*4480*/  IMAD.WIDE.U32 R84, R107, R52, RZ ;  /* 0x000000346b547225 */ /* 0x000fe200078e00ff */
[----:B------:R-:W-:-:S02]  /*4490*/  IADD3 R104, P1, P3, R79, R80, R104 ;  /* 0x000000504f687210 */ /* 0x000fc40007b3e068 */
[----:B------:R-:W-:Y:S01]  /*44a0*/  IADD3.X R79, PT, PT, RZ, R91, RZ, P5, P4 ;  /* 0x0000005bff4f7210 */ /* 0x000fe20002fe84ff */
[----:B------:R-:W-:Y:S01]  /*44b0*/  IMAD.WIDE.U32 R90, R78, R52, RZ ;  /* 0x000000344e5a7225 */ /* 0x000fe200078e00ff */
[----:B------:R-:W-:-:S03]  /*44c0*/  IADD3.X R110, PT, PT, RZ, R81, RZ, P1, P3 ;  /* 0x00000051ff6e7210 */ /* 0x000fc60000fe64ff */
[----:B------:R-:W-:Y:S01]  /*44d0*/  IMAD.WIDE.U32 R40, P4, R88, R49, R40 ;  /* 0x0000003158287225 */ /* 0x000fe20007880028 */
[----:B------:R-:W-:-:S03]  /*44e0*/  IADD3 R106, P3, PT, R115, R90, RZ ;  /* 0x0000005a736a7210 */ /* 0x000fc60007f7e0ff */
[----:B------:R-:W-:Y:S01]  /*44f0*/  IMAD.WIDE.U32 R88, R88, R48, RZ ;  /* 0x0000003058587225 */ /* 0x000fe200078e00ff */
[----:B------:R-:W-:-:S03]  /*4500*/  ISETP.GE.U32.AND P5, PT, R106, R90, PT ;  /* 0x0000005a6a00720c */ /* 0x000fc60003fa6070 */
[----:B------:R-:W-:Y:S01]  /*4510*/  IMAD.WIDE.U32 R84, P0, R78, R53, R84 ;  /* 0x000000354e547225 */ /* 0x000fe20007800054 */
[----:B------:R-:W-:Y:S02]  /*4520*/  IADD3 R46, P1, PT, R89, R40, RZ ;  /* 0x00000028592e7210 */ /* 0x000fe40007f3e0ff */
[----:B------:R-:W-:Y:S01]  /*4530*/  IADD3 R89, P6, PT, R87, R88, RZ ;  /* 0x0000005857597210 */ /* 0x000fe20007fde0ff */
[----:B------:R-:W-:Y:S01]  /*4540*/  IMAD.X R81, RZ, RZ, RZ, P4 ;  /* 0x000000ffff517224 */ /* 0x000fe200020e06ff */
[----:B------:R-:W-:Y:S01]  /*4550*/  IADD3 R86, P4, PT, R91, R84, RZ ;  /* 0x000000545b567210 */ /* 0x000fe20007f9e0ff */
[----:B------:R-:W-:-:S04]  /*4560*/  IMAD.WIDE.U32 R90, R8, R52, RZ ;  /* 0x00000034085a7225 */ /* 0x000fc800078e00ff */
[----:B------:R-:W-:Y:S02]  /*4570*/  IMAD.MOV.U32 R80, RZ, RZ, R41 ;  /* 0x000000ffff507224 */ /* 0x000fe400078e0029 */
[----:B------:R-:W-:Y:S02]  /*4580*/  IMAD.X R117, R86, 0x1, R95, P3 ;  /* 0x0000000156757824 */ /* 0x000fe400018e065f */
[----:B------:R-:W-:Y:S01]  /*4590*/  IMAD.X R95, R46, 0x1, R103, P6 ;  /* 0x000000012e5f7824 */ /* 0x000fe200030e0667 */
[----:B------:R-:W-:Y:S01]  /*45a0*/  IADD3 R106, P6, PT, R106, R93, RZ ;  /* 0x0000005d6a6a7210 */ /* 0x000fe20007fde0ff */
[----:B------:R-:W-:Y:S01]  /*45b0*/  IMAD.WIDE.U32.X R80, R113, R49, R80, P1 ;  /* 0x0000003171507225 */ /* 0x000fe200008e0450 */
[----:B------:R-:W-:-:S03]  /*45c0*/  ISETP.GE.U32.AND.EX P5, PT, R117, R86, PT, P5 ;  /* 0x000000567500720c */ /* 0x000fc60003fa6150 */
[----:B------:R-:W-:-:S04]  /*45d0*/  IMAD.WIDE.U32 R90, P1, R38, R53, R90 ;  /* 0x00000035265a7225 */ /* 0x000fc8000782005a */
[----:B------:R-:W-:-:S04]  /*45e0*/  IMAD.WIDE.U32 R40, R38, R52, RZ ;  /* 0x0000003426287225 */ /* 0x000fc800078e00ff */
[----:B------:R-:W-:Y:S01]  /*45f0*/  IMAD.X R87, RZ, RZ, RZ, P0 ;  /* 0x000000ffff577224 */ /* 0x000fe200000e06ff */
[----:B------:R-:W-:Y:S01]  /*4600*/  IADD3 R115, P0, PT, R89, R98, RZ ;  /* 0x0000006259737210 */ /* 0x000fe20007f1e0ff */
[----:B------:R-:W-:Y:S01]  /*4610*/  IMAD.X R113, R117, 0x1, R92, P6 ;  /* 0x0000000175717824 */ /* 0x000fe200030e065c */
[----:B------:R-:W-:Y:S01]  /*4620*/  IADD3 R105, P3, PT, R105, R40, RZ ;  /* 0x0000002869697210 */ /* 0x000fe20007f7e0ff */
[----:B------:R-:W-:Y:S01]  /*4630*/  IMAD.MOV.U32 R86, RZ, RZ, R85 ;  /* 0x000000ffff567224 */ /* 0x000fe200078e0055 */
[----:B------:R-:W-:Y:S01]  /*4640*/  IADD3 R90, P6, PT, R41, R90, RZ ;  /* 0x0000005a295a7210 */ /* 0x000fe20007fde0ff */
[----:B------:R-:W-:Y:S01]  /*4650*/  IMAD.X R84, R95, 0x1, R79, P0 ;  /* 0x000000015f547824 */ /* 0x000fe200000e064f */
[----:B------:R-:W-:Y:S01]  /*4660*/  ISETP.GE.U32.AND P0, PT, R105, R40, PT ;  /* 0x000000286900720c */ /* 0x000fe20003f06070 */
[----:B------:R-:W-:-:S04]  /*4670*/  IMAD.WIDE.U32 R40, R106, R2, RZ ;  /* 0x000000026a287225 */ /* 0x000fc800078e00ff */
[----:B------:R-:W-:Y:S01]  /*4680*/  IMAD.X R103, R90, 0x1, R83, P3 ;  /* 0x000000015a677824 */ /* 0x000fe200018e0653 */
[----:B------:R-:W-:Y:S01]  /*4690*/  IADD3 R105, P3, PT, R105, R82, RZ ;  /* 0x0000005269697210 */ /* 0x000fe20007f7e0ff */
[----:B------:R-:W-:Y:S01]  /*46a0*/  IMAD.X R83, RZ, RZ, RZ, P1 ;  /* 0x000000ffff537224 */ /* 0x000fe200008e06ff */
[----:B------:R-:W-:Y:S01]  /*46b0*/  ISETP.GE.U32.AND P1, PT, R106, R93, PT ;  /* 0x0000005d6a00720c */ /* 0x000fe20003f26070 */
[----:B------:R-:W-:Y:S01]  /*46c0*/  IMAD.WIDE.U32.X R86, R107, R53, R86, P4 ;  /* 0x000000356b567225 */ /* 0x000fe200020e0456 */
[----:B------:R-:W-:Y:S02]  /*46d0*/  ISETP.GE.U32.AND.EX P0, PT, R103, R90, PT, P0 ;  /* 0x0000005a6700720c */ /* 0x000fe40003f06100 */
[----:B------:R-:W-:Y:S01]  /*46e0*/  ISETP.GE.U32.AND.EX P1, PT, R113, R92, PT, P1 ;  /* 0x0000005c7100720c */ /* 0x000fe20003f26110 */
[----:B------:R-:W-:Y:S01]  /*46f0*/  IMAD.X R103, R103, 0x1, R100, P3 ;  /* 0x0000000167677824 */ /* 0x000fe200018e0664 */
[----:B------:R-:W-:Y:S01]  /*4700*/  ISETP.GE.U32.AND P3, PT, R105, R82, PT ;  /* 0x000000526900720c */ /* 0x000fe20003f66070 */
[----:B------:R-:W-:Y:S01]  /*4710*/  IMAD.WIDE.U32 R92, R40, R54, RZ ;  /* 0x00000036285c7225 */ /* 0x000fe200078e00ff */
[----:B------:R-:W-:-:S02]  /*4720*/  ISETP.GE.U32.AND P4, PT, R89, R88, PT ;  /* 0x000000585900720c */ /* 0x000fc40003f86070 */
[----:B------:R-:W-:Y:S01]  /*4730*/  ISETP.GE.U32.AND.EX P3, PT, R103, R100, PT, P3 ;  /* 0x000000646700720c */ /* 0x000fe20003f66130 */
[----:B------:R-:W-:Y:S01]  /*4740*/  IMAD.MOV.U32 R82, RZ, RZ, R91 ;  /* 0x000000ffff527224 */ /* 0x000fe200078e005b */
[----:B------:R-:W-:Y:S01]  /*4750*/  SEL R100, RZ, 0x1, P5 ;  /* 0x00000001ff647807 */ /* 0x000fe20002800000 */
[----:B------:R-:W-:Y:S01]  /*4760*/  IMAD R85, R113, R2, RZ ;  /* 0x0000000271557224 */ /* 0x000fe200078e02ff */
[----:B------:R-:W-:Y:S01]  /*4770*/  LOP3.LUT R89, RZ, R92, RZ, 0x33, !PT ;  /* 0x0000005cff597212 */ /* 0x000fe200078e33ff */
[----:B------:R-:W-:Y:S01]  /*4780*/  IMAD.WIDE.U32.X R82, R8, R53, R82, P6 ;  /* 0x0000003508527225 */ /* 0x000fe200030e0452 */
[----:B------:R-:W-:Y:S02]  /*4790*/  ISETP.GE.U32.AND P5, PT, R115, R98, PT ;  /* 0x000000627300720c */ /* 0x000fe40003fa6070 */
[----:B------:R-:W-:Y:S01]  /*47a0*/  SEL R91, RZ, 0x1, P1 ;  /* 0x00000001ff5b7807 */ /* 0x000fe20000800000 */
[C---:B------:R-:W-:Y:S01]  /*47b0*/  IMAD R85, R106.reuse, R3, R85 ;  /* 0x000000036a557224 */ /* 0x040fe200078e0255 */
[----:B------:R-:W-:Y:S01]  /*47c0*/  ISETP.GT.U32.AND P1, PT, R106, R89, PT ;  /* 0x000000596a00720c */ /* 0x000fe20003f24070 */
[----:B------:R-:W-:Y:S01]  /*47d0*/  IMAD.WIDE.U32 R88, R107, R50, RZ ;  /* 0x000000326b587225 */ /* 0x000fe200078e00ff */
[----:B------:R-:W-:-:S02]  /*47e0*/  ISETP.GE.U32.AND.EX P4, PT, R95, R46, PT, P4 ;  /* 0x0000002e5f00720c */ /* 0x000fc40003f86140 */
[----:B------:R-:W-:Y:S02]  /*47f0*/  ISETP.GE.U32.AND.EX P5, PT, R84, R79, PT, P5 ;  /* 0x0000004f5400720c */ /* 0x000fe40003fa6150 */
[----:B------:R-:W-:Y:S02]  /*4800*/  SEL R106, RZ, 0x1, P0 ;  /* 0x00000001ff6a7807 */ /* 0x000fe40000000000 */
[----:B------:R-:W-:Y:S02]  /*4810*/  SEL R79, RZ, 0x1, P3 ;  /* 0x00000001ff4f7807 */ /* 0x000fe40001800000 */
[----:B------:R-:W-:Y:S02]  /*4820*/  IADD3 R100, P0, P3, R91, R86, R100 ;  /* 0x000000565b647210 */ /* 0x000fe40007b1e064 */
[----:B------:R-:W-:Y:S02]  /*4830*/  SEL R46, RZ, 0x1, P4 ;  /* 0x00000001ff2e7807 */ /* 0x000fe40002000000 */
[----:B------:R-:W-:-:S02]  /*4840*/  SEL R91, RZ, 0x1, P5 ;  /* 0x00000001ff5b7807 */ /* 0x000fc40002800000 */
[----:B------:R-:W-:Y:S01]  /*4850*/  IADD3 R106, P5, P4, R79, R82, R106 ;  /* 0x000000524f6a7210 */ /* 0x000fe20007cbe06a */
[----:B------:R-:W-:Y:S01]  /*4860*/  IMAD.IADD R79, R41, 0x1, R85 ;  /* 0x00000001294f7824 */ /* 0x000fe200078e0255 */
[----:B------:R-:W-:Y:S01]  /*4870*/  IADD3.X R108, PT, PT, RZ, R87, RZ, P0, P3 ;  /* 0x00000057ff6c7210 */ /* 0x000fe200007e64ff */
[C---:B------:R-:W-:Y:S01]  /*4880*/  IMAD.WIDE.U32 R88, P3, R78.reuse, R51, R88 ;  /* 0x000000334e587225 */ /* 0x040fe20007860058 */
[----:B------:R-:W-:Y:S02]  /*4890*/  IADD3.X R98, PT, PT, RZ, R83, RZ, P5, P4 ;  /* 0x00000053ff627210 */ /* 0x000fe40002fe84ff */
[----:B------:R-:W-:Y:S01]  /*48a0*/  IADD3 R46, P0, P6, R91, R80, R46 ;  /* 0x000000505b2e7210 */ /* 0x000fe20007e1e02e */
[----:B------:R-:W-:-:S03]  /*48b0*/  IMAD.WIDE.U32 R82, R78, R50, RZ ;  /* 0x000000324e527225 */ /* 0x000fc600078e00ff */
[----:B------:R-:W-:Y:S01]  /*48c0*/  IADD3.X R92, PT, PT, RZ, R81, RZ, P0, P6 ;  /* 0x00000051ff5c7210 */ /* 0x000fe200007ec4ff */
[----:B------:R-:W-:Y:S01]  /*48d0*/  IMAD.WIDE.U32 R90, R121, R48, RZ ;  /* 0x00000030795a7225 */ /* 0x000fe200078e00ff */
[----:B------:R-:W-:Y:S02]  /*48e0*/  IADD3 R83, P5, PT, R83, R88, RZ ;  /* 0x0000005853537210 */ /* 0x000fe40007fbe0ff */
[----:B------:R-:W-:Y:S01]  /*48f0*/  IADD3 R115, P4, PT, R115, R82, RZ ;  /* 0x0000005273737210 */ /* 0x000fe20007f9e0ff */
[----:B------:R-:W-:-:S04]  /*4900*/  IMAD.WIDE.U32 R86, R79, R54, RZ ;  /* 0x000000364f567225 */ /* 0x000fc800078e00ff */
[----:B------:R-:W-:-:S04]  /*4910*/  IMAD.WIDE.U32 R90, P6, R94, R49, R90 ;  /* 0x000000315e5a7225 */ /* 0x000fc800078c005a */
[----:B------:R-:W-:-:S04]  /*4920*/  IMAD.WIDE.U32 R94, R94, R48, RZ ;  /* 0x000000305e5e7225 */ /* 0x000fc800078e00ff */
[----:B------:R-:W-:Y:S01]  /*4930*/  IMAD.X R88, R83, 0x1, R84, P4 ;  /* 0x0000000153587824 */ /* 0x000fe200020e0654 */
[----:B------:R-:W-:Y:S01]  /*4940*/  IADD3 R119, P4, PT, R115, R100, RZ ;  /* 0x0000006473777210 */ /* 0x000fe20007f9e0ff */
[----:B------:R-:W-:Y:S01]  /*4950*/  IMAD.X R81, RZ, RZ, RZ, P3 ;  /* 0x000000ffff517224 */ /* 0x000fe200018e06ff */
[----:B------:R-:W-:Y:S01]  /*4960*/  IADD3 R111, P0, PT, R111, R94, RZ ;  /* 0x0000005e6f6f7210 */ /* 0x000fe20007f1e0ff */
[----:B------:R-:W-:-:S04]  /*4970*/  IMAD.WIDE.U32 R86, P3, R40, R55, R86 ;  /* 0x0000003728567225 */ /* 0x000fc80007860056 */
[----:B------:R-:W-:Y:S01]  /*4980*/  IMAD.X R117, R88, 0x1, R108, P4 ;  /* 0x0000000158757824 */ /* 0x000fe200020e066c */
[----:B------:R-:W-:Y:S01]  /*4990*/  ISETP.GE.U32.AND P4, PT, R111, R94, PT ;  /* 0x0000005e6f00720c */ /* 0x000fe20003f86070 */
[----:B------:R-:W-:Y:S01]  /*49a0*/  IMAD.X R85, RZ, RZ, RZ, P3 ;  /* 0x000000ffff557224 */ /* 0x000fe200018e06ff */
[----:B------:R-:W-:Y:S01]  /*49b0*/  IADD3 R123, P3, PT, R95, R90, RZ ;  /* 0x0000005a5f7b7210 */ /* 0x000fe20007f7e0ff */
[----:B------:R-:W-:Y:S01]  /*49c0*/  IMAD.X R95, RZ, RZ, RZ, P6 ;  /* 0x000000ffff5f7224 */ /* 0x000fe200030e06ff */
[----:B------:R-:W-:Y:S01]  /*49d0*/  IADD3 R93, P6, PT, R93, R86, RZ ;  /* 0x000000565d5d7210 */ /* 0x000fe20007fde0ff */
[----:B------:R-:W-:Y:S02]  /*49e0*/  IMAD.MOV.U32 R94, RZ, RZ, R91 ;  /* 0x000000ffff5e7224 */ /* 0x000fe400078e005b */
[----:B------:R-:W-:Y:S02]  /*49f0*/  IMAD.X R34, R123, 0x1, R34, P0 ;  /* 0x000000017b227824 */ /* 0x000fe400000e0622 */
[----:B------:R-:W-:Y:S01]  /*4a00*/  IMAD.WIDE.U32.X R94, R121, R49, R94, P3 ;  /* 0x00000031795e7225 */ /* 0x000fe200018e045e */
[----:B------:R-:W-:-:S02]  /*4a10*/  IADD3 R111, P3, PT, R111, R104, RZ ;  /* 0x000000686f6f7210 */ /* 0x000fc40007f7e0ff */
[C---:B------:R-:W-:Y:S01]  /*4a20*/  ISETP.GE.U32.AND.EX P4, PT, R34.reuse, R123, PT, P4 ;  /* 0x0000007b2200720c */ /* 0x040fe20003f86140 */
[----:B------:R-:W-:Y:S01]  /*4a30*/  IMAD.MOV.U32 R80, RZ, RZ, R89 ;  /* 0x000000ffff507224 */ /* 0x000fe200078e0059 */
[----:B------:R-:W-:Y:S01]  /*4a40*/  ISETP.GE.U32.AND P0, PT, R111, R104, PT ;  /* 0x000000686f00720c */ /* 0x000fe20003f06070 */
[----:B------:R-:W-:Y:S01]  /*4a50*/  IMAD.X R91, R34, 0x1, R110, P3 ;  /* 0x00000001225b7824 */ /* 0x000fe200018e066e */
[----:B------:R-:W-:Y:S01]  /*4a60*/  SEL R34, RZ, 0x1, P4 ;  /* 0x00000001ff227807 */ /* 0x000fe20002000000 */
[----:B------:R-:W-:Y:S01]  /*4a70*/  IMAD.MOV.U32 R84, RZ, RZ, R87 ;  /* 0x000000ffff547224 */ /* 0x000fe200078e0057 */
[----:B------:R-:W-:Y:S02]  /*4a80*/  ISETP.GE.U32.AND P3, PT, R115, R82, PT ;  /* 0x000000527300720c */ /* 0x000fe40003f66070 */
[----:B------:R-:W-:Y:S02]  /*4a90*/  ISETP.GE.U32.AND.EX P0, PT, R91, R110, PT, P0 ;  /* 0x0000006e5b00720c */ /* 0x000fe40003f06100 */
[----:B------:R-:W-:-:S02]  /*4aa0*/  ISETP.GE.U32.AND P4, PT, R119, R100, PT ;  /* 0x000000647700720c */ /* 0x000fc40003f86070 */
[----:B------:R-:W-:Y:S02]  /*4ab0*/  LOP3.LUT R82, RZ, R93, RZ, 0x33, !PT ;  /* 0x0000005dff527212 */ /* 0x000fe400078e33ff */
[----:B------:R-:W-:Y:S02]  /*4ac0*/  SEL R87, RZ, 0x1, P0 ;  /* 0x00000001ff577807 */ /* 0x000fe40000000000 */
[----:B------:R-:W-:Y:S02]  /*4ad0*/  ISETP.GE.U32.AND.EX P3, PT, R88, R83, PT, P3 ;  /* 0x000000535800720c */ /* 0x000fe40003f66130 */
[----:B------:R-:W-:Y:S02]  /*4ae0*/  ISETP.GE.U32.AND.EX P4, PT, R117, R108, PT, P4 ;  /* 0x0000006c7500720c */ /* 0x000fe40003f86140 */
[----:B------:R-:W-:Y:S01]  /*4af0*/  ISETP.GT.U32.AND.EX P1, PT, R113, R82, PT, P1 ;  /* 0x000000527100720c */ /* 0x000fe20003f24110 */
[----:B------:R-:W-:Y:S01]  /*4b00*/  IMAD.WIDE.U32.X R82, R107, R51, R80, P5 ;  /* 0x000000336b527225 */ /* 0x000fe200028e0450 */
[----:B------:R-:W-:-:S02]  /*4b10*/  IADD3 R34, P0, P5, R87, R94, R34 ;  /* 0x0000005e57227210 */ /* 0x000fc40007d1e022 */
[----:B------:R-:W-:Y:S01]  /*4b20*/  SEL R90, RZ, 0x1, P3 ;  /* 0x00000001ff5a7807 */ /* 0x000fe20001800000 */
[----:B------:R-:W-:Y:S01]  /*4b30*/  IMAD.WIDE.U32.X R86, R79, R55, R84, P6 ;  /* 0x000000374f567225 */ /* 0x000fe200030e0454 */
[----:B------:R-:W-:Y:S02]  /*4b40*/  SEL R113, RZ, 0x1, P4 ;  /* 0x00000001ff717807 */ /* 0x000fe40002000000 */
[----:B------:R-:W-:Y:S01]  /*4b50*/  SEL R89, RZ, 0x1, !P1 ;  /* 0x00000001ff597807 */ /* 0x000fe20004800000 */
[----:B------:R-:W-:Y:S01]  /*4b60*/  IMAD.WIDE.U32 R84, R8, R50, RZ ;  /* 0x0000003208547225 */ /* 0x000fe200078e00ff */
[----:B------:R-:W-:Y:S02]  /*4b70*/  IADD3.X R93, PT, PT, RZ, R95, RZ, P0, P5 ;  /* 0x0000005fff5d7210 */ /* 0x000fe400007ea4ff */
[----:B------:R-:W-:Y:S01]  /*4b80*/  IADD3 R90, P0, P1, R113, R82, R90 ;  /* 0x00000052715a7210 */ /* 0x000fe2000791e05a */
[----:B------:R-:W-:Y:S01]  /*4b90*/  IMAD.WIDE.U32 R80, R107, R48, RZ ;  /* 0x000000306b507225 */ /* 0x000fe200078e00ff */
[----:B------:R-:W-:-:S02]  /*4ba0*/  IADD3 R104, P3, PT, R89, R86, RZ ;  /* 0x0000005659687210 */ /* 0x000fc40007f7e0ff */
[----:B------:R-:W-:Y:S01]  /*4bb0*/  IADD3.X R110, PT, PT, RZ, R83, RZ, P0, P1 ;  /* 0x00000053ff6e7210 */ /* 0x000fe200007e24ff */
[----:B------:R-:W-:-:S04]  /*4bc0*/  IMAD.WIDE.U32 R88, R38, R50, RZ ;  /* 0x0000003226587225 */ /* 0x000fc800078e00ff */
[----:B------:R-:W-:Y:S01]  /*4bd0*/  IMAD.WIDE.U32 R84, P4, R38, R51, R84 ;  /* 0x0000003326547225 */ /* 0x000fe20007880054 */
[----:B------:R-:W-:-:S03]  /*4be0*/  IADD3 R111, P0, PT, R111, R88, RZ ;  /* 0x000000586f6f7210 */ /* 0x000fc60007f1e0ff */
[----:B------:R-:W-:Y:S01]  /*4bf0*/  IMAD.WIDE.U32 R80, P5, R78, R49, R80 ;  /* 0x000000314e507225 */ /* 0x000fe200078a0050 */
[----:B------:R-:W-:-:S03]  /*4c00*/  IADD3 R84, P6, PT, R89, R84, RZ ;  /* 0x0000005459547210 */ /* 0x000fc60007fde0ff */
[----:B------:R-:W-:-:S04]  /*4c10*/  IMAD.WIDE.U32 R82, R78, R48, RZ ;  /* 0x000000304e527225 */ /* 0x000fc800078e00ff */
[----:B------:R-:W-:Y:S01]  /*4c20*/  IMAD.WIDE.U32 R94, R79, R52, RZ ;  /* 0x000000344f5e7225 */ /* 0x000fe200078e00ff */
[----:B------:R-:W-:-:S03]  /*4c30*/  IADD3 R78, P1, PT, R83, R80, RZ ;  /* 0x00000050534e7210 */ /* 0x000fc60007f3e0ff */
[----:B------:R-:W-:Y:S02]  /*4c40*/  IMAD.X R108, RZ, RZ, R87, P3 ;  /* 0x000000ffff6c7224 */ /* 0x000fe400018e0657 */
[----:B------:R-:W-:Y:S02]  /*4c50*/  IMAD.MOV.U32 R86, RZ, RZ, R81 ;  /* 0x000000ffff567224 */ /* 0x000fe400078e0051 */
[----:B------:R-:W-:Y:S01]  /*4c60*/  IMAD.X R87, RZ, RZ, RZ, P5 ;  /* 0x000000ffff577224 */ /* 0x000fe200028e06ff */
[----:B------:R-:W-:Y:S01]  /*4c70*/  ISETP.GE.U32.AND P5, PT, R111, R88, PT ;  /* 0x000000586f00720c */ /* 0x000fe20003fa6070 */
[----:B------:R-:W-:-:S04]  /*4c80*/  IMAD.WIDE.U32 R80, R105, R2, RZ ;  /* 0x0000000269507225 */ /* 0x000fc800078e00ff */
[----:B------:R-:W-:Y:S02]  /*4c90*/  IMAD.X R91, R84, 0x1, R91, P0 ;  /* 0x00000001545b7824 */ /* 0x000fe400000e065b */
[----:B------:R-:W-:-:S03]  /*4ca0*/  IMAD.WIDE.U32 R94, P0, R40, R53, R94 ;  /* 0x00000035285e7225 */ /* 0x000fc6000780005e */
[----:B------:R-:W-:Y:S01]  /*4cb0*/  ISETP.GE.U32.AND.EX P5, PT, R91, R84, PT, P5 ;  /* 0x000000545b00720c */ /* 0x000fe20003fa6150 */
[----:B------:R-:W-:Y:S01]  /*4cc0*/  IMAD.WIDE.U32.X R88, R107, R49, R86, P1 ;  /* 0x000000316b587225 */ /* 0x000fe200008e0456 */
[----:B------:R-:W-:-:S03]  /*4cd0*/  IADD3 R111, P1, PT, R111, R106, RZ ;  /* 0x0000006a6f6f7210 */ /* 0x000fc60007f3e0ff */
[----:B------:R-:W-:Y:S01]  /*4ce0*/  IMAD.WIDE.U32 R112, R40, R52, RZ ;  /* 0x0000003428707225 */ /* 0x000fe200078e00ff */
[----:B------:R-:W-:-:S03]  /*4cf0*/  ISETP.GE.U32.AND P3, PT, R111, R106, PT ;  /* 0x0000006a6f00720c */ /* 0x000fc60003f66070 */
[----:B------:R-:W-:-:S04]  /*4d00*/  IMAD.WIDE.U32 R86, R80, R54, RZ ;  /* 0x0000003650567225 */ /* 0x000fc800078e00ff */
[----:B------:R-:W-:Y:S01]  /*4d10*/  IMAD.X R107, RZ, RZ, RZ, P0 ;  /* 0x000000ffff6b7224 */ /* 0x000fe200000e06ff */
[----:B------:R-:W-:Y:S01]  /*4d20*/  IADD3 R100, P0, PT, R113, R94, RZ ;  /* 0x0000005e71647210 */ /* 0x000fe20007f1e0ff */
[----:B------:R-:W-:Y:S01]  /*4d30*/  IMAD.MOV.U32 R106, RZ, RZ, R95 ;  /* 0x000000ffff6a7224 */ /* 0x000fe200078e005f */
[----:B------:R-:W-:Y:S01]  /*4d40*/  LOP3.LUT R84, RZ, R86, RZ, 0x33, !PT ;  /* 0x00000056ff547212 */ /* 0x000fe200078e33ff */
[----:B------:R-:W-:Y:S02]  /*4d50*/  IMAD R86, R103, R2, RZ ;  /* 0x0000000267567224 */ /* 0x000fe400078e02ff */
[----:B------:R-:W-:Y:S01]  /*4d60*/  IMAD.WIDE.U32.X R106, R79, R53, R106, P0 ;  /* 0x000000354f6a7225 */ /* 0x000fe200000e046a */
[----:B------:R-:W-:-:S03]  /*4d70*/  ISETP.GT.U32.AND P0, PT, R105, R84, PT ;  /* 0x000000546900720c */ /* 0x000fc60003f04070 */
[----:B------:R-:W-:Y:S01]  /*4d80*/  IMAD.X R95, RZ, RZ, RZ, P4 ;  /* 0x000000ffff5f7224 */ /* 0x000fe200020e06ff */
[-C--:B------:R-:W-:Y:S01]  /*4d90*/  IADD3 R115, P4, PT, R119, R112.reuse, RZ ;  /* 0x0000007077737210 */ /* 0x080fe20007f9e0ff */
[----:B------:R-:W-:Y:S02]  /*4da0*/  IMAD R105, R105, R3, R86 ;  /* 0x0000000369697224 */ /* 0x000fe400078e0256 */
[----:B------:R-:W-:Y:S02]  /*4db0*/  IMAD.MOV.U32 R94, RZ, RZ, R85 ;  /* 0x000000ffff5e7224 */ /* 0x000fe400078e0055 */
[----:B------:R-:W-:Y:S02]  /*4dc0*/  IMAD.IADD R105, R81, 0x1, R105 ;  /* 0x0000000151697824 */ /* 0x000fe400078e0269 */
[----:B------:R-:W-:Y:S01]  /*4dd0*/  IMAD.X R117, R100, 0x1, R117, P4 ;  /* 0x0000000164757824 */ /* 0x000fe200020e0675 */
[C---:B------:R-:W-:Y:S01]  /*4de0*/  ISETP.GE.U32.AND P4, PT, R115.reuse, R112, PT ;  /* 0x000000707300720c */ /* 0x040fe20003f86070 */
[----:B------:R-:W-:Y:S01]  /*4df0*/  IMAD.WIDE.U32.X R94, R8, R51, R94, P6 ;  /* 0x00000033085e7225 */ /* 0x000fe200030e045e */
[----:B------:R-:W-:-:S02]  /*4e00*/  IADD3 R115, P6, PT, R115, R104, RZ ;  /* 0x0000006873737210 */ /* 0x000fc40007fde0ff */
[----:B------:R-:W-:Y:S01]  /*4e10*/  ISETP.GE.U32.AND.EX P4, PT, R117, R100, PT, P4 ;  /* 0x000000647500720c */ /* 0x000fe20003f86140 */
[----:B------:R-:W-:-:S04]  /*4e20*/  IMAD.WIDE.U32 R84, R105, R54, RZ ;  /* 0x0000003669547225 */ /* 0x000fc800078e00ff */
[----:B------:R-:W-:Y:S02]  /*4e30*/  IMAD.IADD R100, R15, 0x1, R109 ;  /* 0x000000010f647824 */ /* 0x000fe400078e026d */
[----:B------:R-:W-:Y:S01]  /*4e40*/  IMAD.X R109, R91, 0x1, R98, P1 ;  /* 0x000000015b6d7824 */ /* 0x000fe200008e0662 */
[----:B------:R-:W-:Y:S01]  /*4e50*/  ISETP.GE.U32.AND P1, PT, R115, R104, PT ;  /* 0x000000687300720c */ /* 0x000fe20003f26070 */
[----:B------:R-:W-:Y:S01]  /*4e60*/  IMAD.X R91, R117, 0x1, R108, P6 ;  /* 0x00000001755b7824 */ /* 0x000fe200030e066c */
[----:B------:R-:W-:Y:S01]  /*4e70*/  SEL R104, RZ, 0x1, P5 ;  /* 0x00000001ff687807 */ /* 0x000fe20002800000 */
[----:B------:R-:W-:Y:S01]  /*4e80*/  IMAD.WIDE.U32 R84, P6, R80, R55, R84 ;  /* 0x0000003750547225 */ /* 0x000fe200078c0054 */
[----:B------:R-:W-:Y:S02]  /*4e90*/  ISETP.GE.U32.AND.EX P3, PT, R109, R98, PT, P3 ;  /* 0x000000626d00720c */ /* 0x000fe40003f66130 */
[----:B------:R-:W-:Y:S01]  /*4ea0*/  ISETP.GE.U32.AND.EX P1, PT, R91, R108, PT, P1 ;  /* 0x0000006c5b00720c */ /* 0x000fe20003f26110 */
[----:B------:R-:W-:Y:S01]  /*4eb0*/  IMAD.MOV.U32 R86, RZ, RZ, R85 ;  /* 0x000000ffff567224 */ /* 0x000fe200078e0055 */
[----:B------:R-:W-:Y:S01]  /*4ec0*/  IADD3 R84, P5, PT, R87, R84, RZ ;  /* 0x0000005457547210 */ /* 0x000fe20007fbe0ff */
[----:B------:R-:W-:Y:S01]  /*4ed0*/  IMAD.X R87, RZ, RZ, RZ, P6 ;  /* 0x000000ffff577224 */ /* 0x000fe200030e06ff */
[----:B------:R-:W-:Y:S01]  /*4ee0*/  SEL R117, RZ, 0x1, P3 ;  /* 0x00000001ff757807 */ /* 0x000fe20001800000 */
[----:B------:R-:W-:Y:S01]  /*4ef0*/  IMAD.WIDE.U32 R112, R100, R54, RZ ;  /* 0x0000003664707225 */ /* 0x000fe200078e00ff */
[----:B------:R-:W-:-:S02]  /*4f00*/  LOP3.LUT R84, RZ, R84, RZ, 0x33, !PT ;  /* 0x00000054ff547212 */ /* 0x000fc400078e33ff */
[----:B------:R-:W-:Y:S01]  /*4f10*/  SEL R108, RZ, 0x1, P4 ;  /* 0x00000001ff6c7807 */ /* 0x000fe20002000000 */
[-C--:B------:R-:W-:Y:S01]  /*4f20*/  IMAD.WIDE.U32.X R86, R105, R55.reuse, R86, P5 ;  /* 0x0000003769567225 */ /* 0x080fe200028e0456 */
[----:B------:R-:W-:Y:S02]  /*4f30*/  ISETP.NE.U32.AND P5, PT, R46, RZ, PT ;  /* 0x000000ff2e00720c */ /* 0x000fe40003fa5070 */
[----:B------:R-:W-:Y:S01]  /*4f40*/  ISETP.GT.U32.AND.EX P0, PT, R103, R84, PT, P0 ;  /* 0x000000546700720c */ /* 0x000fe20003f04100 */
[----:B------:R-:W-:Y:S01]  /*4f50*/  IMAD.WIDE.U32 R112, P3, R14, R55, R112 ;  /* 0x000000370e707225 */ /* 0x000fe20007860070 */
[----:B------:R-:W-:Y:S02]  /*4f60*/  ISETP.NE.AND.EX P5, PT, R92, RZ, PT, P5 ;  /* 0x000000ff5c00720c */ /* 0x000fe40003fa5350 */
[----:B------:R-:W-:Y:S01]  /*4f70*/  SEL R103, RZ, 0x1, !P0 ;  /* 0x00000001ff677807 */ /* 0x000fe20004000000 */
[----:B------:R-:W-:Y:S01]  /*4f80*/  IMAD.WIDE.U32 R84, R79, R48, RZ ;  /* 0x000000304f547225 */ /* 0x000fe200078e00ff */
[----:B------:R-:W-:-:S02]  /*4f90*/  IADD3 R98, P4, PT, R47, R112, RZ ;  /* 0x000000702f627210 */ /* 0x000fc40007f9e0ff */
[----:B------:R-:W-:Y:S02]  /*4fa0*/  SEL R47, RZ, 0x1, P1 ;  /* 0x00000001ff2f7807 */ /* 0x000fe40000800000 */
[----:B------:R-:W-:Y:S02]  /*4fb0*/  IADD3 R94, P1, P6, R117, R94, R104 ;  /* 0x0000005e755e7210 */ /* 0x000fe40007e3e068 */
[----:B------:R-:W-:Y:S02]  /*4fc0*/  IADD3 R103, P0, PT, R103, R86, RZ ;  /* 0x0000005667677210 */ /* 0x000fe40007f1e0ff */
[----:B------:R-:W-:Y:S02]  /*4fd0*/  IADD3.X R95, PT, PT, RZ, R95, RZ, P1, P6 ;  /* 0x0000005fff5f7210 */ /* 0x000fe40000fec4ff */
[----:B------:R-:W-:Y:S01]  /*4fe0*/  IADD3 R104, P1, P6, R47, R106, R108 ;  /* 0x0000006a2f687210 */ /* 0x000fe20007e3e06c */
[----:B------:R-:W-:Y:S02]  /*4ff0*/  IMAD.X R108, RZ, RZ, R87, P0 ;  /* 0x000000ffff6c7224 */ /* 0x000fe400000e0657 */
[----:B------:R-:W-:Y:S01]  /*5000*/  IMAD.WIDE.U32 R86, R79, R50, RZ ;  /* 0x000000324f567225 */ /* 0x000fe200078e00ff */
[----:B------:R-:W-:Y:S09]  /*5010*/  @!P5 BRA `(.L_x_9) ;  /* 0x000000000060d947 */ /* 0x000ff20003800000 */
[----:B------:R-:W-:-:S04]  /*5020*/  IADD3 R114, P5, PT, R27, R46, RZ ;  /* 0x0000002e1b727210 */ /* 0x000fc80007fbe0ff */
[----:B------:R-:W-:Y:S01]  /*5030*/  ISETP.GE.U32.AND P0, PT, R114, R27, PT ;  /* 0x0000001b7200720c */ /* 0x000fe20003f06070 */
[----:B------:R-:W-:Y:S02]  /*5040*/  IMAD.X R92, R33, 0x1, R92, P5 ;  /* 0x00000001215c7824 */ /* 0x000fe400028e065c */
[----:B------:R-:W-:-:S03]  /*5050*/  IMAD.MOV.U32 R27, RZ, RZ, R114 ;  /* 0x000000ffff1b7224 */ /* 0x000fc600078e0072 */
[----:B------:R-:W-:Y:S01]  /*5060*/  ISETP.GE.U32.AND.EX P0, PT, R92, R33, PT, P0 ;  /* 0x000000215c00720c */ /* 0x000fe20003f06100 */
[----:B------:R-:W-:-:S12]  /*5070*/  IMAD.MOV.U32 R33, RZ, RZ, R92 ;  /* 0x000000ffff217224 */ /* 0x000fd800078e005c */
[----:B------:R-:W-:Y:S05]  /*5080*/  @P0 BRA `(.L_x_9) ;  /* 0x0000000000440947 */ /* 0x000fea0003800000 */
[----:B------:R-:W-:Y:S01]  /*5090*/  IADD3 R29, P0, PT, R29, 0x1, RZ ;  /* 0x000000011d1d7810 */ /* 0x000fe20007f1e0ff */
[----:B------:R-:W-:Y:S02]  /*50a0*/  IMAD.MOV.U32 R27, RZ, RZ, R114 ;  /* 0x000000ffff1b7224 */ /* 0x000fe400078e0072 */
[----:B------:R-:W-:Y:S02]  /*50b0*/  IMAD.MOV.U32 R33, RZ, RZ, R92 ;  /* 0x000000ffff217224 */ /* 0x000fe400078e005c */
[----:B------:R-:W-:Y:S01]  /*50c0*/  IMAD.X R30, RZ, RZ, R30, P0 ;  /* 0x000000ffff1e7224 */ /* 0x000fe200000e061e */
[----:B------:R-:W-:-:S04]  /*50d0*/  ISETP.NE.U32.AND P0, PT, R29, RZ, PT ;  /* 0x000000ff1d00720c */ /* 0x000fc80003f05070 */
[----:B------:R-:W-:-:S13]  /*50e0*/  ISETP.NE.AND.EX P0, PT, R30, RZ, PT, P0 ;  /* 0x000000ff1e00720c */ /* 0x000fda0003f05300 */
[----:B------:R-:W-:Y:S01]  /*50f0*/  @!P0 IADD3 R35, P5, PT, R35, 0x1, RZ ;  /* 0x0000000123238810 */ /* 0x000fe20007fbe0ff */
[----:B------:R-:W-:Y:S02]  /*5100*/  @!P0 IMAD.MOV.U32 R27, RZ, RZ, R114 ;  /* 0x000000ffff1b8224 */ /* 0x000fe400078e0072 */
[----:B------:R-:W-:Y:S02]  /*5110*/  @!P0 IMAD.MOV.U32 R33, RZ, RZ, R92 ;  /* 0x000000ffff218224 */ /* 0x000fe400078e005c */
[----:B------:R-:W-:Y:S01]  /*5120*/  @!P0 IMAD.X R36, RZ, RZ, R36, P5 ;  /* 0x000000ffff248224 */ /* 0x000fe200028e0624 */
[----:B------:R-:W-:Y:S01]  /*5130*/  @!P0 ISETP.NE.U32.AND P5, PT, R35, RZ, PT ;  /* 0x000000ff2300820c */ /* 0x000fe20003fa5070 */
[----:B------:R-:W-:Y:S02]  /*5140*/  @!P0 IMAD.MOV.U32 R29, RZ, RZ, RZ ;  /* 0x000000ffff1d8224 */ /* 0x000fe400078e00ff */
[----:B------:R-:W-:Y:S01]  /*5150*/  @!P0 IMAD.MOV.U32 R30, RZ, RZ, RZ ;  /* 0x000000ffff1e8224 */ /* 0x000fe200078e00ff */
[----:B------:R-:W-:-:S04]  /*5160*/  @!P0 ISETP.NE.AND.EX P5, PT, R36, RZ, PT, P5 ;  /* 0x000000ff2400820c */ /* 0x000fc80003fa5350 */
[----:B------:R-:W-:-:S04]  /*5170*/  @!P0 SEL R46, RZ, 0x1, P5 ;  /* 0x00000001ff2e8807 */ /* 0x000fc80002800000 */
[----:B------:R-:W-:-:S05]  /*5180*/  @!P0 IADD3 R45, P5, PT, R46, R45, RZ ;  /* 0x0000002d2e2d8210 */ /* 0x000fca0007fbe0ff */
[----:B------:R-:W-:-:S08]  /*5190*/  @!P0 IMAD.X R97, RZ, RZ, R97, P5 ;  /* 0x000000ffff618224 */ /* 0x000fd000028e0661 */
.L_x_9:
[----:B------:R-:W-:Y:S05]  /*51a0*/  BSYNC.RECONVERGENT B2 ;  /* 0x0000000000027941 */ /* 0x000fea0003800200 */
.L_x_8:
[----:B------:R-:W-:Y:S01]  /*51b0*/  IMAD.WIDE.U32 R86, P0, R40, R51, R86 ;  /* 0x0000003328567225 */ /* 0x000fe20007800056 */
[----:B------:R-:W-:Y:S01]  /*51c0*/  IADD3 R27, P5, PT, R27, R82, RZ ;  /* 0x000000521b1b7210 */ /* 0x000fe20007fbe0ff */
[----:B------:R-:W-:Y:S01]  /*51d0*/  BSSY.RECONVERGENT B2, `(.L_x_10) ;  /* 0x000007f000027945 */ /* 0x000fe20003800200 */
[----:B------:R-:W-:Y:S01]  /*51e0*/  IADD3.X R39, PT, PT, RZ, R107, RZ, P1, P6 ;  /* 0x0000006bff277210 */ /* 0x000fe20000fec4ff */
[----:B------:R-:W-:Y:S01]  /*51f0*/  IMAD.WIDE.U32 R46, R105, R52, RZ ;  /* 0x00000034692e7225 */ /* 0x000fe200078e00ff */
[----:B------:R-:W-:-:S03]  /*5200*/  LOP3.LUT R98, RZ, R98, RZ, 0x33, !PT ;  /* 0x00000062ff627212 */ /* 0x000fc600078e33ff */
[----:B------:R-:W-:Y:S01]  /*5210*/  IMAD.WIDE.U32 R84, P1, R40, R49, R84 ;  /* 0x0000003128547225 */ /* 0x000fe20007820054 */
[----:B------:R-:W-:-:S03]  /*5220*/  ISETP.GT.U32.AND.EX P2, PT, R99, R98, PT, P2 ;  /* 0x000000626300720c */ /* 0x000fc60003f44120 */
[----:B------:R-:W-:Y:S01]  /*5230*/  IMAD.X R107, RZ, RZ, RZ, P0 ;  /* 0x000000ffff6b7224 */ /* 0x000fe200000e06ff */
[----:B------:R-:W-:Y:S01]  /*5240*/  ISETP.GE.U32.AND P0, PT, R27, R82, PT ;  /* 0x000000521b00720c */ /* 0x000fe20003f06070 */
[----:B------:R-:W-:Y:S01]  /*5250*/  IMAD.X R33, R33, 0x1, R78, P5 ;  /* 0x0000000121217824 */ /* 0x000fe200028e064e */
[----:B------:R-:W-:Y:S01]  /*5260*/  IADD3 R27, P5, PT, R27, R90, RZ ;  /* 0x0000005a1b1b7210 */ /* 0x000fe20007fbe0ff */
[----:B------:R-:W-:Y:S02]  /*5270*/  IMAD.X R41, RZ, RZ, RZ, P1 ;  /* 0x000000ffff297224 */ /* 0x000fe400008e06ff */
[----:B------:R-:W-:Y:S01]  /*5280*/  IMAD.WIDE.U32 R82, R80, R52, RZ ;  /* 0x0000003450527225 */ /* 0x000fe200078e00ff */
[----:B------:R-:W-:-:S03]  /*5290*/  ISETP.GE.U32.AND.EX P0, PT, R33, R78, PT, P0 ;  /* 0x0000004e2100720c */ /* 0x000fc60003f06100 */
[----:B------:R-:W-:Y:S01]  /*52a0*/  IMAD.WIDE.U32 R46, P1, R80, R53, R46 ;  /* 0x00000035502e7225 */ /* 0x000fe2000782002e */
[----:B------:R-:W-:-:S03]  /*52b0*/  IADD3 R92, P6, PT, R111, R82, RZ ;  /* 0x000000526f5c7210 */ /* 0x000fc60007fde0ff */
[----:B------:R-:W-:Y:S01]  /*52c0*/  IMAD.X R119, R33, 0x1, R110, P5 ;  /* 0x0000000121777824 */ /* 0x000fe200028e066e */
[----:B------:R-:W-:Y:S01]  /*52d0*/  IADD3 R46, P5, PT, R83, R46, RZ ;  /* 0x0000002e532e7210 */ /* 0x000fe20007fbe0ff */
[----:B------:R-:W-:Y:S01]  /*52e0*/  IMAD.X R83, RZ, RZ, RZ, P1 ;  /* 0x000000ffff537224 */ /* 0x000fe200008e06ff */
[----:B------:R-:W-:Y:S01]  /*52f0*/  ISETP.GE.U32.AND P1, PT, R92, R82, PT ;  /* 0x000000525c00720c */ /* 0x000fe20003f26070 */
[----:B------:R-:W-:Y:S02]  /*5300*/  IMAD.X R99, RZ, RZ, RZ, P3 ;  /* 0x000000ffff637224 */ /* 0x000fe400018e06ff */
[----:B------:R-:W-:Y:S01]  /*5310*/  IMAD.X R109, R46, 0x1, R109, P6 ;  /* 0x000000012e6d7824 */ /* 0x000fe200030e066d */
[-C--:B------:R-:W-:Y:S01]  /*5320*/  IADD3 R92, P6, PT, R92, R103.reuse, RZ ;  /* 0x000000675c5c7210 */ /* 0x080fe20007fde0ff */
[----:B------:R-:W-:Y:S02]  /*5330*/  IMAD.MOV.U32 R82, RZ, RZ, R47 ;  /* 0x000000ffff527224 */ /* 0x000fe400078e002f */
[----:B------:R-:W-:Y:S01]  /*5340*/  IMAD.MOV.U32 R106, RZ, RZ, R87 ;  /* 0x000000ffff6a7224 */ /* 0x000fe200078e0057 */
[----:B------:R-:W-:Y:S01]  /*5350*/  ISETP.GE.U32.AND P3, PT, R92, R103, PT ;  /* 0x000000675c00720c */ /* 0x000fe20003f66070 */
[C---:B------:R-:W-:Y:S01]  /*5360*/  IMAD.X R103, R109.reuse, 0x1, R108, P6 ;  /* 0x000000016d677824 */ /* 0x040fe200030e066c */
[----:B------:R-:W-:Y:S01]  /*5370*/  ISETP.GE.U32.AND.EX P1, PT, R109, R46, PT, P1 ;  /* 0x0000002e6d00720c */ /* 0x000fe20003f26110 */
[----:B------:R-:W-:Y:S01]  /*5380*/  IMAD.WIDE.U32.X R82, R105, R53, R82, P5 ;  /* 0x0000003569527225 */ /* 0x000fe200028e0452 */
[----:B------:R-:W-:-:S02]  /*5390*/  ISETP.GE.U32.AND P5, PT, R27, R90, PT ;  /* 0x0000005a1b00720c */ /* 0x000fc40003fa6070 */
[----:B------:R-:W-:Y:S01]  /*53a0*/  ISETP.GE.U32.AND.EX P3, PT, R103, R108, PT, P3 ;  /* 0x0000006c6700720c */ /* 0x000fe20003f66130 */
[C---:B------:R-:W-:Y:S01]  /*53b0*/  IMAD.WIDE.U32 R46, R40.reuse, R48, RZ ;  /* 0x00000030282e7225 */ /* 0x040fe200078e00ff */
[----:B------:R-:W-:Y:S02]  /*53c0*/  SEL R78, RZ, 0x1, P1 ;  /* 0x00000001ff4e7807 */ /* 0x000fe40000800000 */
[----:B------:R-:W-:Y:S01]  /*53d0*/  SEL R87, RZ, 0x1, P3 ;  /* 0x00000001ff577807 */ /* 0x000fe20001800000 */
[----:B------:R-:W-:Y:S01]  /*53e0*/  IMAD.WIDE.U32 R116, R40, R50, RZ ;  /* 0x0000003228747225 */ /* 0x000fe200078e00ff */
[----:B------:R-:W-:Y:S02]  /*53f0*/  SEL R108, RZ, 0x1, P0 ;  /* 0x00000001ff6c7807 */ /* 0x000fe40000000000 */
[----:B------:R-:W-:Y:S01]  /*5400*/  ISETP.GE.U32.AND.EX P5, PT, R119, R110, PT, P5 ;  /* 0x0000006e7700720c */ /* 0x000fe20003fa6150 */
[----:B------:R-:W-:Y:S01]  /*5410*/  IMAD.MOV.U32 R40, RZ, RZ, R85 ;  /* 0x000000ffff287224 */ /* 0x000fe200078e0055 */
[----:B------:R-:W-:Y:S01]  /*5420*/  IADD3 R87, P0, P3, R87, R82, R78 ;  /* 0x0000005257577210 */ /* 0x000fe20007b1e04e */
[----:B------:R-:W-:Y:S01]  /*5430*/  IMAD R78, R91, R2, RZ ;  /* 0x000000025b4e7224 */ /* 0x000fe200078e02ff */
[----:B------:R-:W-:Y:S01]  /*5440*/  IADD3 R33, P1, PT, R47, R84, RZ ;  /* 0x000000542f217210 */ /* 0x000fe20007f3e0ff */
[----:B------:R-:W-:Y:S01]  /*5450*/  IMAD.WIDE.U32 R84, R115, R2, RZ ;  /* 0x0000000273547225 */ /* 0x000fe200078e00ff */
[----:B------:R-:W-:-:S02]  /*5460*/  SEL R109, RZ, 0x1, P5 ;  /* 0x00000001ff6d7807 */ /* 0x000fc40002800000 */
[----:B------:R-:W-:Y:S01]  /*5470*/  IADD3 R86, P6, PT, R117, R86, RZ ;  /* 0x0000005675567210 */ /* 0x000fe20007fde0ff */
[----:B------:R-:W-:Y:S01]  /*5480*/  IMAD R111, R115, R3, R78 ;  /* 0x00000003736f7224 */ /* 0x000fe200078e024e */
[----:B------:R-:W-:Y:S01]  /*5490*/  IADD3.X R90, PT, PT, RZ, R83, RZ, P0, P3 ;  /* 0x00000053ff5a7210 */ /* 0x000fe200007e64ff */
[----:B------:R-:W-:Y:S01]  /*54a0*/  IMAD.WIDE.U32.X R40, R79, R49, R40, P1 ;  /* 0x000000314f287225 */ /* 0x000fe200008e0428 */
[----:B------:R-:W-:Y:S02]  /*54b0*/  IADD3 R108, P3, P0, R109, R88, R108 ;  /* 0x000000586d6c7210 */ /* 0x000fe4000787e06c */
[-C--:B------:R-:W-:Y:S01]  /*54c0*/  IADD3 R27, P5, PT, R27, R116.reuse, RZ ;  /* 0x000000741b1b7210 */ /* 0x080fe20007fbe0ff */
[----:B------:R-:W-:Y:S01]  /*54d0*/  IMAD.IADD R109, R85, 0x1, R111 ;  /* 0x00000001556d7824 */ /* 0x000fe200078e026f */
[----:B------:R-:W-:Y:S01]  /*54e0*/  IADD3.X R117, PT, PT, RZ, R89, RZ, P3, P0 ;  /* 0x00000059ff757210 */ /* 0x000fe20001fe04ff */
[----:B------:R-:W-:Y:S01]  /*54f0*/  IMAD.WIDE.U32.X R106, R79, R51, R106, P6 ;  /* 0x000000334f6a7225 */ /* 0x000fe200030e046a */
[----:B------:R-:W-:-:S02]  /*5500*/  ISETP.GE.U32.AND P1, PT, R27, R116, PT ;  /* 0x000000741b00720c */ /* 0x000fc40003f26070 */
[----:B------:R-:W-:Y:S01]  /*5510*/  IADD3 R27, P3, PT, R27, R104, RZ ;  /* 0x000000681b1b7210 */ /* 0x000fe20007f7e0ff */
[----:B------:R-:W-:-:S04]  /*5520*/  IMAD.WIDE.U32 R78, R109, R54, RZ ;  /* 0x000000366d4e7225 */ /* 0x000fc800078e00ff */
[----:B------:R-:W-:Y:S02]  /*5530*/  IMAD.X R119, R86, 0x1, R119, P5 ;  /* 0x0000000156777824 */ /* 0x000fe400028e0677 */
[----:B------:R-:W-:-:S03]  /*5540*/  IMAD.WIDE.U32 R82, R84, R54, RZ ;  /* 0x0000003654527225 */ /* 0x000fc600078e00ff */
[----:B------:R-:W-:Y:S01]  /*5550*/  ISETP.GE.U32.AND.EX P1, PT, R119, R86, PT, P1 ;  /* 0x000000567700720c */ /* 0x000fe20003f26110 */
[----:B------:R-:W-:Y:S01]  /*5560*/  IMAD.WIDE.U32 R78, P6, R84, R55, R78 ;  /* 0x00000037544e7225 */ /* 0x000fe200078c004e */
[----:B------:R-:W-:-:S03]  /*5570*/  LOP3.LUT R82, RZ, R82, RZ, 0x33, !PT ;  /* 0x00000052ff527212 */ /* 0x000fc600078e33ff */
[----:B------:R-:W-:Y:S01]  /*5580*/  IMAD.X R86, R119, 0x1, R39, P3 ;  /* 0x0000000177567824 */ /* 0x000fe200018e0627 */
[----:B------:R-:W-:Y:S01]  /*5590*/  ISETP.GE.U32.AND P3, PT, R27, R104, PT ;  /* 0x000000681b00720c */ /* 0x000fe20003f66070 */
[----:B------:R-:W-:Y:S01]  /*55a0*/  IMAD.WIDE.U32 R88, R8, R48, RZ ;  /* 0x0000003008587225 */ /* 0x000fe200078e00ff */
[----:B------:R-:W-:Y:S02]  /*55b0*/  ISETP.GT.U32.AND P0, PT, R115, R82, PT ;  /* 0x000000527300720c */ /* 0x000fe40003f04070 */
[----:B------:R-:W-:Y:S01]  /*55c0*/  ISETP.GE.U32.AND.EX P3, PT, R86, R39, PT, P3 ;  /* 0x000000275600720c */ /* 0x000fe20003f66130 */
[----:B------:R-:W-:Y:S01]  /*55d0*/  IMAD.MOV.U32 R98, RZ, RZ, R113 ;  /* 0x000000ffff627224 */ /* 0x000fe200078e0071 */
[----:B------:R-:W-:Y:S01]  /*55e0*/  SEL R104, RZ, 0x1, P1 ;  /* 0x00000001ff687807 */ /* 0x000fe20000800000 */
[----:B------:R-:W-:Y:S01]  /*55f0*/  IMAD.X R113, RZ, RZ, RZ, P6 ;  /* 0x000000ffff717224 */ /* 0x000fe200030e06ff */
[----:B------:R-:W-:Y:S01]  /*5600*/  IADD3 R78, P6, PT, R83, R78, RZ ;  /* 0x0000004e534e7210 */ /* 0x000fe20007fde0ff */
[----:B------:R-:W-:-:S03]  /*5610*/  IMAD.WIDE.U32 R88, P5, R38, R49, R88 ;  /* 0x0000003126587225 */ /* 0x000fc600078a0058 */
[----:B------:R-:W-:Y:S01]  /*5620*/  LOP3.LUT R78, RZ, R78, RZ, 0x33, !PT ;  /* 0x0000004eff4e7212 */ /* 0x000fe200078e33ff */
[----:B------:R-:W-:-:S03]  /*5630*/  IMAD.WIDE.U32 R110, R38, R48, RZ ;  /* 0x00000030266e7225 */ /* 0x000fc600078e00ff */
[----:B------:R-:W-:Y:S01]  /*5640*/  ISETP.GT.U32.AND.EX P0, PT, R91, R78, PT, P0 ;  /* 0x0000004e5b00720c */ /* 0x000fe20003f04100 */
[----:B------:R-:W-:Y:S01]  /*5650*/  IMAD.WIDE.U32 R82, R109, R52, RZ ;  /* 0x000000346d527225 */ /* 0x000fe200078e00ff */
[----:B------:R-:W-:Y:S02]  /*5660*/  IADD3 R115, P1, PT, R111, R88, RZ ;  /* 0x000000586f737210 */ /* 0x000fe40007f3e0ff */
[----:B------:R-:W-:Y:S01]  /*5670*/  SEL R119, RZ, 0x1, !P0 ;  /* 0x00000001ff777807 */ /* 0x000fe20004000000 */
[----:B------:R-:W-:Y:S01]  /*5680*/  IMAD.MOV.U32 R112, RZ, RZ, R79 ;  /* 0x000000ffff707224 */ /* 0x000fe200078e004f */
[----:B------:R-:W-:Y:S01]  /*5690*/  SEL R79, RZ, 0x1, P3 ;  /* 0x00000001ff4f7807 */ /* 0x000fe20001800000 */
[----:B------:R-:W-:Y:S02]  /*56a0*/  IMAD.X R39, RZ, RZ, RZ, P5 ;  /* 0x000000ffff277224 */ /* 0x000fe400028e06ff */
[----:B------:R-:W-:Y:S01]  /*56b0*/  IMAD.WIDE.U32.X R112, R109, R55, R112, P6 ;  /* 0x000000376d707225 */ /* 0x000fe200030e0470 */
[----:B------:R-:W-:-:S03]  /*56c0*/  IADD3 R91, P5, P6, R79, R106, R104 ;  /* 0x0000006a4f5b7210 */ /* 0x000fc60007ebe068 */
[----:B------:R-:W-:Y:S02]  /*56d0*/  IMAD.MOV.U32 R38, RZ, RZ, R89 ;  /* 0x000000ffff267224 */ /* 0x000fe400078e0059 */
[----:B------:R-:W-:-:S04]  /*56e0*/  IMAD.WIDE.U32 R82, P3, R84, R53, R82 ;  /* 0x0000003554527225 */ /* 0x000fc80007860052 */
[----:B------:R-:W-:-:S04]  /*56f0*/  IMAD.WIDE.U32 R78, R84, R52, RZ ;  /* 0x00000034544e7225 */ /* 0x000fc800078e00ff */
[----:B------:R-:W-:Y:S01]  /*5700*/  IMAD.WIDE.U32.X R38, R8, R49, R38, P1 ;  /* 0x0000003108267225 */ /* 0x000fe200008e0426 */
[----:B------:R-:W-:Y:S02]  /*5710*/  IADD3.X R8, PT, PT, RZ, R107, RZ, P5, P6 ;  /* 0x0000006bff087210 */ /* 0x000fe40002fec4ff */
[----:B------:R-:W-:Y:S01]  /*5720*/  IADD3 R107, P5, PT, R79, R82, RZ ;  /* 0x000000524f6b7210 */ /* 0x000fe20007fbe0ff */
[----:B------:R-:W-:Y:S01]  /*5730*/  IMAD.X R89, RZ, RZ, RZ, P3 ;  /* 0x000000ffff597224 */ /* 0x000fe200018e06ff */
[----:B------:R-:W-:Y:S01]  /*5740*/  IADD3 R27, P3, PT, R27, R78, RZ ;  /* 0x0000004e1b1b7210 */ /* 0x000fe20007f7e0ff */
[----:B------:R-:W-:Y:S01]  /*5750*/  IMAD.MOV.U32 R88, RZ, RZ, R83 ;  /* 0x000000ffff587224 */ /* 0x000fe200078e0053 */
[----:B------:R-:W-:Y:S01]  /*5760*/  IADD3 R104, P1, PT, R119, R112, RZ ;  /* 0x0000007077687210 */ /* 0x000fe20007f3e0ff */
[----:B------:R-:W-:Y:S01]  /*5770*/  IMAD.WIDE.U32 R82, R14, R52, RZ ;  /* 0x000000340e527225 */ /* 0x000fe200078e00ff */
[----:B------:R-:W-:Y:S02]  /*5780*/  ISETP.GE.U32.AND P0, PT, R27, R78, PT ;  /* 0x0000004e1b00720c */ /* 0x000fe40003f06070 */
[----:B------:R-:W-:Y:S01]  /*5790*/  SEL R119, RZ, 0x1, !P2 ;  /* 0x00000001ff777807 */ /* 0x000fe20005000000 */
[----:B------:R-:W-:Y:S01]  /*57a0*/  IMAD.X R86, R107, 0x1, R86, P3 ;  /* 0x000000016b567824 */ /* 0x000fe200018e0656 */
[----:B------:R-:W-:Y:S01]  /*57b0*/  IADD3 R27, P3, PT, R27, R104, RZ ;  /* 0x000000681b1b7210 */ /* 0x000fe20007f7e0ff */
[----:B------:R-:W-:-:S02]  /*57c0*/  IMAD.X R113, RZ, RZ, R113, P1 ;  /* 0x000000ffff717224 */ /* 0x000fc400008e0671 */
[----:B------:R-:W-:Y:S01]  /*57d0*/  IMAD.WIDE.U32 R78, R100, R52, RZ ;  /* 0x00000034644e7225 */ /* 0x000fe200078e00ff */
[----:B------:R-:W-:Y:S02]  /*57e0*/  ISETP.GE.U32.AND.EX P0, PT, R86, R107, PT, P0 ;  /* 0x0000006b5600720c */ /* 0x000fe40003f06100 */
[----:B------:R-:W-:Y:S01]  /*57f0*/  ISETP.GE.U32.AND P1, PT, R27, R104, PT ;  /* 0x000000681b00720c */ /* 0x000fe20003f26070 */
[----:B------:R-:W-:Y:S01]  /*5800*/  IMAD.WIDE.U32.X R106, R109, R53, R88, P5 ;  /* 0x000000356d6a7225 */ /* 0x000fe200028e0458 */
[-C--:B------:R-:W-:Y:S02]  /*5810*/  IADD3 R89, P6, PT, R28, R82.reuse, RZ ;  /* 0x000000521c597210 */ /* 0x080fe40007fde0ff */
[----:B------:R-:W-:Y:S01]  /*5820*/  SEL R28, RZ, 0x1, P0 ;  /* 0x00000001ff1c7807 */ /* 0x000fe20000000000 */
[----:B------:R-:W-:Y:S01]  /*5830*/  IMAD.X R88, R86, 0x1, R113, P3 ;  /* 0x0000000156587824 */ /* 0x000fe200018e0671 */
[----:B------:R-:W-:Y:S01]  /*5840*/  ISETP.NE.U32.AND P3, PT, R108, RZ, PT ;  /* 0x000000ff6c00720c */ /* 0x000fe20003f65070 */
[----:B------:R-:W-:Y:S01]  /*5850*/  IMAD.WIDE.U32.X R98, R100, R55, R98, P4 ;  /* 0x0000003764627225 */ /* 0x000fe200020e0462 */
[----:B------:R-:W-:-:S02]  /*5860*/  ISETP.GE.U32.AND P4, PT, R89, R82, PT ;  /* 0x000000525900720c */ /* 0x000fc40003f86070 */
[----:B------:R-:W-:Y:S01]  /*5870*/  ISETP.NE.AND.EX P3, PT, R117, RZ, PT, P3 ;  /* 0x000000ff7500720c */ /* 0x000fe20003f65330 */
[----:B------:R-:W-:Y:S01]  /*5880*/  IMAD.WIDE.U32 R78, P5, R14, R53, R78 ;  /* 0x000000350e4e7225 */ /* 0x000fe200078a004e */
[----:B------:R-:W-:Y:S02]  /*5890*/  IADD3 R104, P0, PT, R119, R98, RZ ;  /* 0x0000006277687210 */ /* 0x000fe40007f1e0ff */
[----:B------:R-:W-:Y:S02]  /*58a0*/  ISETP.GE.U32.AND.EX P1, PT, R88, R113, PT, P1 ;  /* 0x000000715800720c */ /* 0x000fe40003f26110 */
[----:B------:R-:W-:Y:S01]  /*58b0*/  IADD3 R82, P2, PT, R83, R78, RZ ;  /* 0x0000004e53527210 */ /* 0x000fe20007f5e0ff */
[----:B------:R-:W-:Y:S01]  /*58c0*/  IMAD.X R112, RZ, RZ, R99, P0 ;  /* 0x000000ffff707224 */ /* 0x000fe200000e0663 */
[----:B------:R-:W-:-:S05]  /*58d0*/  SEL R83, RZ, 0x1, P1 ;  /* 0x00000001ff537807 */ /* 0x000fca0000800000 */
[----:B------:R-:W-:Y:S06]  /*58e0*/  @!P3 BRA `(.L_x_11) ;  /* 0x000000000034b947 */ /* 0x000fec0003800000 */
[----:B------:R-:W-:-:S04]  /*58f0*/  IADD3 R108, P1, PT, R108, R29, RZ ;  /* 0x0000001d6c6c7210 */ /* 0x000fc80007f3e0ff */
[----:B------:R-:W-:Y:S01]  /*5900*/  ISETP.GE.U32.AND P0, PT, R108, R29, PT ;  /* 0x0000001d6c00720c */ /* 0x000fe20003f06070 */
[----:B------:R-:W-:Y:S02]  /*5910*/  IMAD.X R117, R117, 0x1, R30, P1 ;  /* 0x0000000175757824 */ /* 0x000fe400008e061e */
[----:B------:R-:W-:-:S03]  /*5920*/  IMAD.MOV.U32 R29, RZ, RZ, R108 ;  /* 0x000000ffff1d7224 */ /* 0x000fc600078e006c */
[----:B------:R-:W-:-:S13]  /*5930*/  ISETP.GE.U32.AND.EX P0, PT, R117, R30, PT, P0 ;  /* 0x0000001e7500720c */ /* 0x000fda0003f06100 */
[----:B------:R-:W-:-:S05]  /*5940*/  @!P0 IADD3 R35, P1, PT, R35, 0x1, RZ ;  /* 0x0000000123238810 */ /* 0x000fca0007f3e0ff */
[----:B------:R-:W-:Y:S01]  /*5950*/  @!P0 IMAD.X R36, RZ, RZ, R36, P1 ;  /* 0x000000ffff248224 */ /* 0x000fe200008e0624 */
[----:B------:R-:W-:-:S04]  /*5960*/  @!P0 ISETP.NE.U32.AND P1, PT, R35, RZ, PT ;  /* 0x000000ff2300820c */ /* 0x000fc80003f25070 */
[----:B------:R-:W-:-:S04]  /*5970*/  @!P0 ISETP.NE.AND.EX P1, PT, R36, RZ, PT, P1 ;  /* 0x000000ff2400820c */ /* 0x000fc80003f25310 */
[----:B------:R-:W-:-:S04]  /*5980*/  @!P0 SEL R30, RZ, 0x1, P1 ;  /* 0x00000001ff1e8807 */ /* 0x000fc80000800000 */
[----:B------:R-:W-:Y:S01]  /*5990*/  @!P0 IADD3 R45, P1, PT, R30, R45, RZ ;  /* 0x0000002d1e2d8210 */ /* 0x000fe20007f3e0ff */
[----:B------:R-:W-:-:S04]  /*59a0*/  IMAD.MOV.U32 R30, RZ, RZ, R117 ;  /* 0x000000ffff1e7224 */ /* 0x000fc800078e0075 */
[----:B------:R-:W-:-:S08]  /*59b0*/  @!P0 IMAD.X R97, RZ, RZ, R97, P1 ;  /* 0x000000ffff618224 */ /* 0x000fd000008e0661 */
.L_x_11:
[----:B------:R-:W-:Y:S05]  /*59c0*/  BSYNC.RECONVERGENT B2 ;  /* 0x0000000000027941 */ /* 0x000fea0003800200 */
.L_x_10:
[----:B------:R-:W-:Y:S01]  /*59d0*/  IADD3 R78, P1, P3, R83, R106, R28 ;  /* 0x0000006a534e7210 */ /* 0x000fe20007b3e01c */
[----:B------:R-:W-:Y:S01]  /*59e0*/  IMAD.X R113, R82, 0x1, R0, P6 ;  /* 0x0000000152717824 */ /* 0x000fe200030e0600 */
[----:B------:R-:W-:Y:S01]  /*59f0*/  IADD3 R0, P0, PT, R29, R46, RZ ;  /* 0x0000002e1d007210 */ /* 0x000fe20007f1e0ff */
[----:B------:R-:W-:Y:S01]  /*5a00*/  IMAD.WIDE.U32 R28, R109, R50, RZ ;  /* 0x000000326d1c7225 */ /* 0x000fe200078e00ff */
[----:B------:R-:W-:Y:S01]  /*5a10*/  IADD3.X R107, PT, PT, RZ, R107, RZ, P1, P3 ;  /* 0x0000006bff6b7210 */ /* 0x000fe20000fe64ff */
[----:B------:R-:W-:Y:S01]  /*5a20*/  BSSY.RECONVERGENT B2, `(.L_x_12) ;  /* 0x000002b000027945 */ /* 0x000fe20003800200 */
[----:B------:R-:W-:Y:S01]  /*5a30*/  ISETP.NE.U32.AND P1, PT, R34, RZ, PT ;  /* 0x000000ff2200720c */ /* 0x000fe20003f25070 */
[----:B------:R-:W-:Y:S01]  /*5a40*/  IMAD.X R30, R30, 0x1, R33, P0 ;  /* 0x000000011e1e7824 */ /* 0x000fe200000e0621 */
[----:B------:R-:W-:Y:S01]  /*5a50*/  ISETP.GE.U32.AND.EX P4, PT, R113, R82, PT, P4 ;  /* 0x000000527100720c */ /* 0x000fe20003f86140 */
[----:B------:R-:W-:Y:S01]  /*5a60*/  IMAD.WIDE.U32 R98, R84, R50, RZ ;  /* 0x0000003254627225 */ /* 0x000fe200078e00ff */
[----:B------:R-:W-:-:S02]  /*5a70*/  ISETP.NE.AND.EX P1, PT, R93, RZ, PT, P1 ;  /* 0x000000ff5d00720c */ /* 0x000fc40003f25310 */
[C---:B------:R-:W-:Y:S02]  /*5a80*/  IADD3 R82, P0, PT, R0.reuse, R91, RZ ;  /* 0x0000005b00527210 */ /* 0x040fe40007f1e0ff */
[----:B------:R-:W-:Y:S01]  /*5a90*/  ISETP.GE.U32.AND P3, PT, R0, R46, PT ;  /* 0x0000002e0000720c */ /* 0x000fe20003f66070 */
[----:B------:R-:W-:-:S03]  /*5aa0*/  IMAD.WIDE.U32 R46, P6, R84, R51, R28 ;  /* 0x00000033542e7225 */ /* 0x000fc600078c001c */
[C---:B------:R-:W-:Y:S01]  /*5ab0*/  ISETP.GE.U32.AND.EX P3, PT, R30.reuse, R33, PT, P3 ;  /* 0x000000211e00720c */ /* 0x040fe20003f66130 */
[----:B------:R-:W-:Y:S01]  /*5ac0*/  IMAD.X R117, R30, 0x1, R8, P0 ;  /* 0x000000011e757824 */ /* 0x000fe200000e0608 */
[----:B------:R-:W-:Y:S01]  /*5ad0*/  ISETP.GE.U32.AND P0, PT, R82, R91, PT ;  /* 0x0000005b5200720c */ /* 0x000fe20003f06070 */
[----:B------:R-:W-:Y:S01]  /*5ae0*/  IMAD.X R29, RZ, RZ, RZ, P5 ;  /* 0x000000ffff1d7224 */ /* 0x000fe200028e06ff */
[----:B------:R-:W-:Y:S01]  /*5af0*/  SEL R0, RZ, 0x1, P3 ;  /* 0x00000001ff007807 */ /* 0x000fe20001800000 */
[----:B------:R-:W-:Y:S01]  /*5b00*/  IMAD.X R83, RZ, RZ, RZ, P6 ;  /* 0x000000ffff537224 */ /* 0x000fe200030e06ff */
[----:B------:R-:W-:Y:S01]  /*5b10*/  ISETP.GE.U32.AND.EX P0, PT, R117, R8, PT, P0 ;  /* 0x000000087500720c */ /* 0x000fe20003f06100 */
[----:B------:R-:W-:-:S03]  /*5b20*/  IMAD.MOV.U32 R28, RZ, RZ, R79 ;  /* 0x000000ffff1c7224 */ /* 0x000fc600078e004f */
[----:B------:R-:W-:Y:S01]  /*5b30*/  SEL R91, RZ, 0x1, P0 ;  /* 0x00000001ff5b7807 */ /* 0x000fe20000000000 */
[----:B------:R-:W-:Y:S08]  /*5b40*/  @!P1 BRA `(.L_x_13) ;  /* 0x0000000000609947 */ /* 0x000ff00003800000 */
        /* <DEDUP_REMOVED lines=24> */
.L_x_13:
[----:B------:R-:W-:Y:S05]  /*5cd0*/  BSYNC.RECONVERGENT B2 ;  /* 0x0000000000027941 */ /* 0x000fea0003800200 */
.L_x_12:
[----:B------:R-:W-:Y:S01]  /*5ce0*/  IADD3 R0, P3, P5, R91, R40, R0 ;  /* 0x000000285b007210 */ /* 0x000fe20007d7e000 */
[----:B------:R-:W-:Y:S01]  /*5cf0*/  IMAD.WIDE.U32.X R28, R100, R53, R28, P2 ;  /* 0x00000035641c7225 */ /* 0x000fe200010e041c */
[----:B------:R-:W-:Y:S01]  /*5d00*/  IADD3 R79, P0, PT, R82, R98, RZ ;  /* 0x00000062524f7210 */ /* 0x000fe20007f1e0ff */
[----:B------:R-:W-:Y:S01]  /*5d10*/  BSSY.RECONVERGENT B2, `(.L_x_14) ;  /* 0x000008f000027945 */ /* 0x000fe20003800200 */
[----:B------:R-:W-:Y:S01]  /*5d20*/  IADD3 R30, P1, PT, R99, R46, RZ ;  /* 0x0000002e631e7210 */ /* 0x000fe20007f3e0ff */
[----:B------:R-:W-:Y:S01]  /*5d30*/  IMAD.MOV.U32 R82, RZ, RZ, R47 ;  /* 0x000000ffff527224 */ /* 0x000fe200078e002f */
[----:B------:R-:W-:Y:S01]  /*5d40*/  IADD3.X R33, PT, PT, RZ, R41, RZ, P3, P5 ;  /* 0x00000029ff217210 */ /* 0x000fe20001fea4ff */
[----:B------:R-:W-:Y:S01]  /*5d50*/  IMAD.WIDE.U32 R40, R92, R2, RZ ;  /* 0x000000025c287225 */ /* 0x000fe200078e00ff */
[----:B------:R-:W-:Y:S02]  /*5d60*/  ISETP.GE.U32.AND P3, PT, R79, R98, PT ;  /* 0x000000624f00720c */ /* 0x000fe40003f66070 */
[----:B------:R-:W-:Y:S01]  /*5d70*/  IADD3 R21, P5, PT, R21, R110, RZ ;  /* 0x0000006e15157210 */ /* 0x000fe20007fbe0ff */
[----:B------:R-:W-:Y:S01]  /*5d80*/  IMAD.X R8, R30, 0x1, R117, P0 ;  /* 0x000000011e087824 */ /* 0x000fe200000e0675 */
[----:B------:R-:W-:Y:S01]  /*5d90*/  IADD3 R79, P0, PT, R79, R78, RZ ;  /* 0x0000004e4f4f7210 */ /* 0x000fe20007f1e0ff */
[----:B------:R-:W-:Y:S01]  /*5da0*/  IMAD.WIDE.U32.X R82, R109, R51, R82, P1 ;  /* 0x000000336d527225 */ /* 0x000fe200008e0452 */
[----:B------:R-:W-:-:S02]  /*5db0*/  IADD3 R81, P6, PT, R21, R94, RZ ;  /* 0x0000005e15517210 */ /* 0x000fc40007fde0ff */
[----:B------:R-:W-:Y:S01]  /*5dc0*/  ISETP.GE.U32.AND P1, PT, R79, R78, PT ;  /* 0x0000004e4f00720c */ /* 0x000fe20003f26070 */
[C---:B------:R-:W-:Y:S01]  /*5dd0*/  IMAD.X R86, R8.reuse, 0x1, R107, P0 ;  /* 0x0000000108567824 */ /* 0x040fe200000e066b */
[----:B------:R-:W-:Y:S01]  /*5de0*/  ISETP.GE.U32.AND.EX P3, PT, R8, R30, PT, P3 ;  /* 0x0000001e0800720c */ /* 0x000fe20003f66130 */
[----:B------:R-:W-:Y:S01]  /*5df0*/  IMAD.X R22, R22, 0x1, R115, P5 ;  /* 0x0000000116167824 */ /* 0x000fe200028e0673 */
[----:B------:R-:W-:Y:S01]  /*5e00*/  ISETP.GE.U32.AND P5, PT, R21, R110, PT ;  /* 0x0000006e1500720c */ /* 0x000fe20003fa6070 */
[----:B------:R-:W-:Y:S01]  /*5e10*/  IMAD.WIDE.U32 R46, R105, R50, RZ ;  /* 0x00000032692e7225 */ /* 0x000fe200078e00ff */
[----:B------:R-:W-:Y:S02]  /*5e20*/  ISETP.GE.U32.AND.EX P1, PT, R86, R107, PT, P1 ;  /* 0x0000006b5600720c */ /* 0x000fe40003f26110 */
[C---:B------:R-:W-:Y:S01]  /*5e30*/  ISETP.GE.U32.AND.EX P5, PT, R22.reuse, R115, PT, P5 ;  /* 0x000000731600720c */ /* 0x040fe20003fa6150 */
[----:B------:R-:W-:Y:S01]  /*5e40*/  IMAD.X R78, R22, 0x1, R95, P6 ;  /* 0x00000001164e7824 */ /* 0x000fe200030e065f */
[----:B------:R-:W-:Y:S01]  /*5e50*/  ISETP.GE.U32.AND P0, PT, R81, R94, PT ;  /* 0x0000005e5100720c */ /* 0x000fe20003f06070 */
[----:B------:R-:W-:Y:S01]  /*5e60*/  IMAD R22, R103, R2, RZ ;  /* 0x0000000267167224 */ /* 0x000fe200078e02ff */
[----:B------:R-:W-:Y:S01]  /*5e70*/  SEL R8, RZ, 0x1, P3 ;  /* 0x00000001ff087807 */ /* 0x000fe20001800000 */
[----:B------:R-:W-:Y:S01]  /*5e80*/  IMAD.WIDE.U32 R98, R80, R50, RZ ;  /* 0x0000003250627225 */ /* 0x000fe200078e00ff */
[----:B------:R-:W-:-:S02]  /*5e90*/  SEL R21, RZ, 0x1, P1 ;  /* 0x00000001ff157807 */ /* 0x000fc40000800000 */
[----:B------:R-:W-:Y:S01]  /*5ea0*/  ISETP.GE.U32.AND.EX P0, PT, R78, R95, PT, P0 ;  /* 0x0000005f4e00720c */ /* 0x000fe20003f06100 */
[----:B------:R-:W-:Y:S01]  /*5eb0*/  IMAD R91, R92, R3, R22 ;  /* 0x000000035c5b7224 */ /* 0x000fe200078e0216 */
[----:B------:R-:W-:Y:S02]  /*5ec0*/  SEL R30, RZ, 0x1, P5 ;  /* 0x00000001ff1e7807 */ /* 0x000fe40002800000 */
[----:B------:R-:W-:Y:S01]  /*5ed0*/  IADD3 R8, P1, P5, R21, R82, R8 ;  /* 0x0000005215087210 */ /* 0x000fe20007d3e008 */
[----:B------:R-:W-:Y:S01]  /*5ee0*/  IMAD.IADD R21, R41, 0x1, R91 ;  /* 0x0000000129157824 */ /* 0x000fe200078e025b */
[-C--:B------:R-:W-:Y:S02]  /*5ef0*/  IADD3 R89, P3, PT, R89, R104.reuse, RZ ;  /* 0x0000006859597210 */ /* 0x080fe40007f7e0ff */
[----:B------:R-:W-:Y:S02]  /*5f00*/  SEL R85, RZ, 0x1, P0 ;  /* 0x00000001ff557807 */ /* 0x000fe40000000000 */
[----:B------:R-:W-:Y:S01]  /*5f10*/  IADD3.X R22, PT, PT, RZ, R83, RZ, P1, P5 ;  /* 0x00000053ff167210 */ /* 0x000fe20000fea4ff */
[----:B------:R-:W-:Y:S01]  /*5f20*/  IMAD.WIDE.U32 R82, P5, R80, R51, R46 ;  /* 0x0000003350527225 */ /* 0x000fe200078a002e */
[----:B------:R-:W-:-:S03]  /*5f30*/  ISETP.GE.U32.AND P0, PT, R89, R104, PT ;  /* 0x000000685900720c */ /* 0x000fc60003f06070 */
[----:B------:R-:W-:Y:S01]  /*5f40*/  IMAD.X R113, R113, 0x1, R112, P3 ;  /* 0x0000000171717824 */ /* 0x000fe200018e0670 */
[----:B------:R-:W-:Y:S01]  /*5f50*/  IADD3 R30, P1, P3, R85, R38, R30 ;  /* 0x00000026551e7210 */ /* 0x000fe20007b3e01e */
[----:B------:R-:W-:-:S03]  /*5f60*/  IMAD.WIDE.U32 R46, R21, R54, RZ ;  /* 0x00000036152e7225 */ /* 0x000fc600078e00ff */
[----:B------:R-:W-:Y:S01]  /*5f70*/  IADD3.X R34, PT, PT, RZ, R39, RZ, P1, P3 ;  /* 0x00000027ff227210 */ /* 0x000fe20000fe64ff */
[----:B------:R-:W-:Y:S01]  /*5f80*/  IMAD.X R95, RZ, RZ, RZ, P5 ;  /* 0x000000ffff5f7224 */ /* 0x000fe200028e06ff */
[----:B------:R-:W-:Y:S01]  /*5f90*/  IADD3 R85, P3, PT, R99, R82, RZ ;  /* 0x0000005263557210 */ /* 0x000fe20007f7e0ff */
[C---:B------:R-:W-:Y:S01]  /*5fa0*/  IMAD.WIDE.U32 R38, R40.reuse, R54, RZ ;  /* 0x0000003628267225 */ /* 0x040fe200078e00ff */
[----:B------:R-:W-:Y:S02]  /*5fb0*/  IADD3 R82, P1, PT, R81, R98, RZ ;  /* 0x0000006251527210 */ /* 0x000fe40007f3e0ff */
[----:B------:R-:W-:Y:S01]  /*5fc0*/  ISETP.GE.U32.AND.EX P0, PT, R113, R112, PT, P0 ;  /* 0x000000707100720c */ /* 0x000fe20003f06100 */
[----:B------:R-:W-:Y:S01]  /*5fd0*/  IMAD.WIDE.U32 R46, P5, R40, R55, R46 ;  /* 0x00000037282e7225 */ /* 0x000fe200078a002e */
[----:B------:R-:W-:-:S03]  /*5fe0*/  LOP3.LUT R81, RZ, R38, RZ, 0x33, !PT ;  /* 0x00000026ff517212 */ /* 0x000fc600078e33ff */
[----:B------:R-:W-:Y:S01]  /*5ff0*/  IMAD.MOV.U32 R94, RZ, RZ, R83 ;  /* 0x000000ffff5e7224 */ /* 0x000fe200078e0053 */
[----:B------:R-:W-:Y:S01]  /*6000*/  IADD3 R46, P6, PT, R39, R46, RZ ;  /* 0x0000002e272e7210 */ /* 0x000fe20007fde0ff */
[----:B------:R-:W-:Y:S01]  /*6010*/  IMAD.X R39, RZ, RZ, RZ, P5 ;  /* 0x000000ffff277224 */ /* 0x000fe200028e06ff */
[----:B------:R-:W-:Y:S01]  /*6020*/  IADD3 R93, P5, PT, R82, R87, RZ ;  /* 0x00000057525d7210 */ /* 0x000fe20007fbe0ff */
[----:B------:R-:W-:Y:S01]  /*6030*/  IMAD.X R83, R85, 0x1, R78, P1 ;  /* 0x0000000155537824 */ /* 0x000fe200008e064e */
[----:B------:R-:W-:Y:S01]  /*6040*/  ISETP.GT.U32.AND P1, PT, R92, R81, PT ;  /* 0x000000515c00720c */ /* 0x000fe20003f24070 */
[----:B------:R-:W-:Y:S01]  /*6050*/  IMAD.MOV.U32 R38, RZ, RZ, R47 ;  /* 0x000000ffff267224 */ /* 0x000fe200078e002f */
[----:B------:R-:W-:Y:S01]  /*6060*/  LOP3.LUT R46, RZ, R46, RZ, 0x33, !PT ;  /* 0x0000002eff2e7212 */ /* 0x000fe200078e33ff */
[----:B------:R-:W-:Y:S01]  /*6070*/  IMAD.X R92, R83, 0x1, R90, P5 ;  /* 0x00000001535c7824 */ /* 0x000fe200028e065a */
[----:B------:R-:W-:Y:S01]  /*6080*/  ISETP.GE.U32.AND P5, PT, R82, R98, PT ;  /* 0x000000625200720c */ /* 0x000fe20003fa6070 */
[----:B------:R-:W-:Y:S01]  /*6090*/  IMAD.WIDE.U32.X R38, R21, R55, R38, P6 ;  /* 0x0000003715267225 */ /* 0x000fe200030e0426 */
[----:B------:R-:W-:-:S02]  /*60a0*/  ISETP.GT.U32.AND.EX P1, PT, R103, R46, PT, P1 ;  /* 0x0000002e6700720c */ /* 0x000fc40003f24110 */
[----:B------:R-:W-:Y:S01]  /*60b0*/  ISETP.GE.U32.AND P6, PT, R93, R87, PT ;  /* 0x000000575d00720c */ /* 0x000fe20003fc6070 */
[----:B------:R-:W-:Y:S01]  /*60c0*/  IMAD.WIDE.U32 R46, R21, R52, RZ ;  /* 0x00000034152e7225 */ /* 0x000fe200078e00ff */
[----:B------:R-:W-:Y:S02]  /*60d0*/  SEL R81, RZ, 0x1, !P1 ;  /* 0x00000001ff517807 */ /* 0x000fe40004800000 */
[----:B------:R-:W-:Y:S01]  /*60e0*/  ISETP.GE.U32.AND.EX P1, PT, R92, R90, PT, P6 ;  /* 0x0000005a5c00720c */ /* 0x000fe20003f26160 */
[----:B------:R-:W-:Y:S01]  /*60f0*/  IMAD.WIDE.U32 R90, R40, R52, RZ ;  /* 0x00000034285a7225 */ /* 0x000fe200078e00ff */
[----:B------:R-:W-:Y:S02]  /*6100*/  ISETP.GE.U32.AND.EX P5, PT, R83, R85, PT, P5 ;  /* 0x000000555300720c */ /* 0x000fe40003fa6150 */
[----:B------:R-:W-:Y:S01]  /*6110*/  IADD3 R78, P6, PT, R81, R38, RZ ;  /* 0x00000026514e7210 */ /* 0x000fe20007fde0ff */
[----:B------:R-:W-:Y:S01]  /*6120*/  IMAD.WIDE.U32.X R82, R105, R51, R94, P3 ;  /* 0x0000003369527225 */ /* 0x000fe200018e045e */
[----:B------:R-:W-:-:S02]  /*6130*/  SEL R87, RZ, 0x1, P5 ;  /* 0x00000001ff577807 */ /* 0x000fc40002800000 */
[-C--:B------:R-:W-:Y:S01]  /*6140*/  IADD3 R85, P5, PT, R93, R90.reuse, RZ ;  /* 0x0000005a5d557210 */ /* 0x080fe20007fbe0ff */
[----:B------:R-:W-:Y:S01]  /*6150*/  IMAD.WIDE.U32 R46, P3, R40, R53, R46 ;  /* 0x00000035282e7225 */ /* 0x000fe2000786002e */
[----:B------:R-:W-:Y:S02]  /*6160*/  SEL R95, RZ, 0x1, P1 ;  /* 0x00000001ff5f7807 */ /* 0x000fe40000800000 */
[----:B------:R-:W-:Y:S01]  /*6170*/  ISETP.GE.U32.AND P1, PT, R85, R90, PT ;  /* 0x0000005a5500720c */ /* 0x000fe20003f26070 */
[----:B------:R-:W-:Y:S01]  /*6180*/  IMAD.X R93, RZ, RZ, R39, P6 ;  /* 0x000000ffff5d7224 */ /* 0x000fe200030e0627 */
[----:B------:R-:W-:Y:S01]  /*6190*/  IADD3 R81, P6, PT, R91, R46, RZ ;  /* 0x0000002e5b517210 */ /* 0x000fe20007fde0ff */
[----:B------:R-:W-:Y:S01]  /*61a0*/  IMAD.X R39, RZ, RZ, RZ, P3 ;  /* 0x000000ffff277224 */ /* 0x000fe200018e06ff */
[----:B------:R-:W-:Y:S01]  /*61b0*/  IADD3 R85, P2, PT, R85, R78, RZ ;  /* 0x0000004e55557210 */ /* 0x000fe20007f5e0ff */
[----:B------:R-:W-:Y:S01]  /*61c0*/  IMAD.WIDE.U32 R90, R105, R48, RZ ;  /* 0x00000030695a7225 */ /* 0x000fe200078e00ff */
[----:B------:R-:W-:-:S03]  /*61d0*/  SEL R38, RZ, 0x1, P4 ;  /* 0x00000001ff267807 */ /* 0x000fc60002000000 */
[----:B------:R-:W-:Y:S01]  /*61e0*/  IMAD.X R46, R81, 0x1, R92, P5 ;  /* 0x00000001512e7824 */ /* 0x000fe200028e065c */
[----:B------:R-:W-:Y:S02]  /*61f0*/  IADD3 R95, P4, P5, R95, R82, R87 ;  /* 0x000000525f5f7210 */ /* 0x000fe40007d9e057 */
[----:B------:R-:W-:Y:S02]  /*6200*/  SEL R87, RZ, 0x1, P0 ;  /* 0x00000001ff577807 */ /* 0x000fe40000000000 */
[----:B------:R-:W-:Y:S01]  /*6210*/  ISETP.GE.U32.AND P0, PT, R85, R78, PT ;  /* 0x0000004e5500720c */ /* 0x000fe20003f06070 */
[C---:B------:R-:W-:Y:S01]  /*6220*/  IMAD.X R78, R46.reuse, 0x1, R93, P2 ;  /* 0x000000012e4e7824 */ /* 0x040fe200010e065d */
[----:B------:R-:W-:Y:S01]  /*6230*/  IADD3 R87, P2, P3, R87, R28, R38 ;  /* 0x0000001c57577210 */ /* 0x000fe20007b5e026 */
[----:B------:R-:W-:Y:S01]  /*6240*/  IMAD.MOV.U32 R38, RZ, RZ, R47 ;  /* 0x000000ffff267224 */ /* 0x000fe200078e002f */
[----:B------:R-:W-:Y:S01]  /*6250*/  ISETP.GE.U32.AND.EX P1, PT, R46, R81, PT, P1 ;  /* 0x000000512e00720c */ /* 0x000fe20003f26110 */
[----:B------:R-:W-:Y:S01]  /*6260*/  IMAD.WIDE.U32 R46, R4, R72, RZ ;  /* 0x00000048042e7225 */ /* 0x000fe200078e00ff */
[----:B------:R-:W-:-:S02]  /*6270*/  ISETP.GE.U32.AND.EX P0, PT, R78, R93, PT, P0 ;  /* 0x0000005d4e00720c */ /* 0x000fc40003f06100 */
[----:B------:R-:W-:Y:S01]  /*6280*/  IADD3.X R94, PT, PT, RZ, R83, RZ, P4, P5 ;  /* 0x00000053ff5e7210 */ /* 0x000fe200027ea4ff */
[----:B------:R-:W-:Y:S01]  /*6290*/  IMAD.WIDE.U32.X R38, R21, R53, R38, P6 ;  /* 0x0000003515267225 */ /* 0x000fe200030e0426 */
[----:B------:R-:W-:Y:S02]  /*62a0*/  ISETP.NE.U32.AND P4, PT, R0, RZ, PT ;  /* 0x000000ff0000720c */ /* 0x000fe40003f85070 */
[----:B------:R-:W-:Y:S01]  /*62b0*/  SEL R98, RZ, 0x1, P1 ;  /* 0x00000001ff627807 */ /* 0x000fe20000800000 */
[----:B------:R-:W-:Y:S01]  /*62c0*/  IMAD.WIDE.U32 R92, R109, R48, RZ ;  /* 0x000000306d5c7225 */ /* 0x000fe200078e00ff */
[----:B------:R-:W-:Y:S02]  /*62d0*/  SEL R81, RZ, 0x1, P0 ;  /* 0x00000001ff517807 */ /* 0x000fe40000000000 */
[----:B------:R-:W-:Y:S01]  /*62e0*/  ISETP.NE.AND.EX P0, PT, R33, RZ, PT, P4 ;  /* 0x000000ff2100720c */ /* 0x000fe20003f05340 */
[----:B------:R-:W-:Y:S01]  /*62f0*/  IMAD.WIDE.U32 R90, P1, R80, R49, R90 ;  /* 0x00000031505a7225 */ /* 0x000fe2000782005a */
[----:B------:R-:W-:-:S02]  /*6300*/  IADD3 R98, P5, P6, R81, R38, R98 ;  /* 0x0000002651627210 */ /* 0x000fc40007ebe062 */
[----:B------:R-:W-:Y:S01]  /*6310*/  IADD3.X R99, PT, PT, RZ, R29, RZ, P2, P3 ;  /* 0x0000001dff637210 */ /* 0x000fe200017e64ff */
[----:B------:R-:W-:Y:S01]  /*6320*/  IMAD.WIDE.U32 R82, R5, R72, RZ ;  /* 0x0000004805527225 */ /* 0x000fe200078e00ff */
[----:B------:R-:W-:-:S03]  /*6330*/  IADD3.X R103, PT, PT, RZ, R39, RZ, P5, P6 ;  /* 0x00000027ff677210 */ /* 0x000fc60002fec4ff */
[----:B------:R-:W-:Y:S02]  /*6340*/  IMAD.X R29, RZ, RZ, RZ, P1 ;  /* 0x000000ffff1d7224 */ /* 0x000fe400008e06ff */
[----:B------:R-:W-:Y:S02]  /*6350*/  IMAD.WIDE.U32 R92, P1, R84, R49, R92 ;  /* 0x00000031545c7225 */ /* 0x000fe4000782005c */
[----:B------:R-:W-:Y:S02]  /*6360*/  @P0 IADD3 R0, P3, PT, R0, R35, RZ ;  /* 0x0000002300000210 */ /* 0x000fe40007f7e0ff */
[----:B------:R-:W-:-:S04]  /*6370*/  IMAD.WIDE.U32 R38, R84, R48, RZ ;  /* 0x0000003054267225 */ /* 0x000fc800078e00ff */
[----:B------:R-:W-:Y:S01]  /*6380*/  IMAD.WIDE.U32 R82, P4, R73, R4, R82 ;  /* 0x0000000449527225 */ /* 0x000fe20007880052 */
[----:B------:R-:W-:-:S03]  /*6390*/  IADD3 R107, P6, PT, R39, R92, RZ ;  /* 0x0000005c276b7210 */ /* 0x000fc60007fde0ff */
[----:B------:R-:W-:Y:S01]  /*63a0*/  IMAD.WIDE.U32 R80, R80, R48, RZ ;  /* 0x0000003050507225 */ /* 0x000fe200078e00ff */
[----:B------:R-:W-:-:S03]  /*63b0*/  IADD3 RZ, P2, PT, R47, R82, RZ ;  /* 0x000000522fff7210 */ /* 0x000fc60007f5e0ff */
[----:B------:R-:W-:Y:S01]  /*63c0*/  IMAD.X R39, RZ, RZ, RZ, P4 ;  /* 0x000000ffff277224 */ /* 0x000fe200020e06ff */
[----:B------:R-:W-:Y:S01]  /*63d0*/  ISETP.NE.U32.AND P4, PT, R30, RZ, PT ;  /* 0x000000ff1e00720c */ /* 0x000fe20003f85070 */
[----:B------:R-:W-:Y:S01]  /*63e0*/  IMAD.X R47, RZ, RZ, RZ, P1 ;  /* 0x000000ffff2f7224 */ /* 0x000fe200008e06ff */
[----:B------:R-:W-:Y:S01]  /*63f0*/  IADD3 R84, P5, PT, R81, R90, RZ ;  /* 0x0000005a51547210 */ /* 0x000fe20007fbe0ff */
[----:B------:R-:W-:Y:S01]  /*6400*/  IMAD.MOV.U32 R28, RZ, RZ, R91 ;  /* 0x000000ffff1c7224 */ /* 0x000fe200078e005b */
[----:B------:R-:W-:Y:S01]  /*6410*/  @P0 ISETP.GE.U32.AND P1, PT, R0, R35, PT ;  /* 0x000000230000020c */ /* 0x000fe20003f26070 */
[----:B------:R-:W-:Y:S01]  /*6420*/  @P0 IMAD.MOV.U32 R35, RZ, RZ, R0 ;  /* 0x000000ffff230224 */ /* 0x000fe200078e0000 */
[----:B------:R-:W-:Y:S01]  /*6430*/  ISETP.NE.AND.EX P4, PT, R34, RZ, PT, P4 ;  /* 0x000000ff2200720c */ /* 0x000fe20003f85340 */
[----:B------:R-:W-:-:S03]  /*6440*/  IMAD.WIDE.U32.X R28, R105, R49, R28, P5 ;  /* 0x00000031691c7225 */ /* 0x000fc600028e041c */
[-C--:B------:R-:W-:Y:S01]  /*6450*/  IADD3 R35, P5, PT, R35, R38.reuse, RZ ;  /* 0x0000002623237210 */ /* 0x080fe20007fbe0ff */
[----:B------:R-:W-:Y:S02]  /*6460*/  IMAD.MOV.U32 R46, RZ, RZ, R93 ;  /* 0x000000ffff2e7224 */ /* 0x000fe400078e005d */
[----:B------:R-:W-:Y:S01]  /*6470*/  @P0 IMAD.X R93, R33, 0x1, R36, P3 ;  /* 0x00000001215d0824 */ /* 0x000fe200018e0624 */
[----:B------:R-:W-:Y:S01]  /*6480*/  ISETP.GE.U32.AND P3, PT, R35, R38, PT ;  /* 0x000000262300720c */ /* 0x000fe20003f66070 */
[----:B------:R-:W-:Y:S02]  /*6490*/  IMAD R33, R73, R4, RZ ;  /* 0x0000000449217224 */ /* 0x000fe400078e02ff */
[----:B------:R-:W-:Y:S01]  /*64a0*/  IMAD.MOV.U32 R38, RZ, RZ, R83 ;  /* 0x000000ffff267224 */ /* 0x000fe200078e0053 */
[----:B------:R-:W-:Y:S01]  /*64b0*/  @P0 ISETP.GE.U32.AND.EX P1, PT, R93, R36, PT, P1 ;  /* 0x000000245d00020c */ /* 0x000fe20003f26110 */
[----:B------:R-:W-:Y:S01]  /*64c0*/  IMAD.WIDE.U32.X R46, R109, R49, R46, P6 ;  /* 0x000000316d2e7225 */ /* 0x000fe200030e042e */
[----:B------:R-:W-:-:S03]  /*64d0*/  IADD3 R91, P6, PT, R35, R8, RZ ;  /* 0x00000008235b7210 */ /* 0x000fc60007fde0ff */
[-C--:B------:R-:W-:Y:S02]  /*64e0*/  IMAD R33, R72, R5.reuse, R33 ;  /* 0x0000000548217224 */ /* 0x080fe400078e0221 */
[----:B------:R-:W-:-:S04]  /*64f0*/  IMAD.WIDE.U32.X R38, R73, R5, R38, P2 ;  /* 0x0000000549267225 */ /* 0x000fc800010e0426 */
[----:B------:R-:W-:Y:S02]  /*6500*/  @P0 IMAD.MOV.U32 R36, RZ, RZ, R93 ;  /* 0x000000ffff240224 */ /* 0x000fe400078e005d */
[----:B------:R-:W-:Y:S01]  /*6510*/  IMAD.WIDE.U32 R82, R21, R50, RZ ;  /* 0x0000003215527225 */ /* 0x000fe200078e00ff */
[----:B------:R-:W-:Y:S06]  /*6520*/  @!P4 BRA `(.L_x_15) ;  /* 0x000000000034c947 */ /* 0x000fec0003800000 */
[----:B------:R-:W-:-:S04]  /*6530*/  IADD3 R30, P4, PT, R30, R23, RZ ;  /* 0x000000171e1e7210 */ /* 0x000fc80007f9e0ff */
[----:B------:R-:W-:Y:S01]  /*6540*/  ISETP.GE.U32.AND P2, PT, R30, R23, PT ;  /* 0x000000171e00720c */ /* 0x000fe20003f46070 */
[----:B------:R-:W-:Y:S02]  /*6550*/  IMAD.X R34, R34, 0x1, R31, P4 ;  /* 0x0000000122227824 */ /* 0x000fe400020e061f */
[----:B------:R-:W-:-:S03]  /*6560*/  IMAD.MOV.U32 R23, RZ, RZ, R30 ;  /* 0x000000ffff177224 */ /* 0x000fc600078e001e */
[----:B------:R-:W-:Y:S01]  /*6570*/  ISETP.GE.U32.AND.EX P2, PT, R34, R31, PT, P2 ;  /* 0x0000001f2200720c */ /* 0x000fe20003f46120 */
[----:B------:R-:W-:-:S12]  /*6580*/  IMAD.MOV.U32 R31, RZ, RZ, R34 ;  /* 0x000000ffff1f7224 */ /* 0x000fd800078e0022 */
[----:B------:R-:W-:-:S05]  /*6590*/  @!P2 IADD3 R24, P4, PT, R24, 0x1, RZ ;  /* 0x000000011818a810 */ /* 0x000fca0007f9e0ff */
[----:B------:R-:W-:Y:S01]  /*65a0*/  @!P2 IMAD.X R25, RZ, RZ, R25, P4 ;  /* 0x000000ffff19a224 */ /* 0x000fe200020e0619 */
[----:B------:R-:W-:-:S04]  /*65b0*/  @!P2 ISETP.NE.U32.AND P4, PT, R24, RZ, PT ;  /* 0x000000ff1800a20c */ /* 0x000fc80003f85070 */
[----:B------:R-:W-:-:S04]  /*65c0*/  @!P2 ISETP.NE.AND.EX P4, PT, R25, RZ, PT, P4 ;  /* 0x000000ff1900a20c */ /* 0x000fc80003f85340 */
[----:B------:R-:W-:-:S04]  /*65d0*/  @!P2 SEL R5, RZ, 0x1, P4 ;  /* 0x00000001ff05a807 */ /* 0x000fc80002000000 */
[----:B------:R-:W-:-:S05]  /*65e0*/  @!P2 IADD3 R18, P4, PT, R5, R18, RZ ;  /* 0x000000120512a210 */ /* 0x000fca0007f9e0ff */
[----:B------:R-:W-:-:S08]  /*65f0*/  @!P2 IMAD.X R9, RZ, RZ, R9, P4 ;  /* 0x000000ffff09a224 */ /* 0x000fd000020e0609 */
.L_x_15:
[----:B------:R-:W-:Y:S05]  /*6600*/  BSYNC.RECONVERGENT B2 ;  /* 0x0000000000027941 */ /* 0x000fea0003800200 */
.L_x_14:
[----:B------:R-:W-:Y:S01]  /*6610*/  IMAD.X R36, R36, 0x1, R107, P5 ;  /* 0x0000000124247824 */ /* 0x000fe200028e066b */
[----:B------:R-:W-:Y:S01]  /*6620*/  ISETP.GE.U32.AND P4, PT, R91, R8, PT ;  /* 0x000000085b00720c */ /* 0x000fe20003f86070 */
[----:B------:R-:W-:Y:S01]  /*6630*/  IMAD.WIDE.U32 R34, P2, R40, R51, R82 ;  /* 0x0000003328227225 */ /* 0x000fe20007840052 */
[----:B------:R-:W-:-:S03]  /*6640*/  @P0 SEL R0, RZ, 0x1, P1 ;  /* 0x00000001ff000807 */ /* 0x000fc60000800000 */
[----:B------:R-:W-:Y:S01]  /*6650*/  IMAD.X R30, R36, 0x1, R22, P6 ;  /* 0x00000001241e7824 */ /* 0x000fe200030e0616 */
[----:B------:R-:W-:Y:S01]  /*6660*/  IADD3 R23, P6, PT, R23, R80, RZ ;  /* 0x0000005017177210 */ /* 0x000fe20007fde0ff */
[----:B------:R-:W-:-:S03]  /*6670*/  IMAD.WIDE.U32 R82, R21, R48, RZ ;  /* 0x0000003015527225 */ /* 0x000fc600078e00ff */
[----:B------:R-:W-:Y:S01]  /*6680*/  ISETP.GE.U32.AND.EX P4, PT, R30, R22, PT, P4 ;  /* 0x000000161e00720c */ /* 0x000fe20003f86140 */
[----:B------:R-:W-:Y:S01]  /*6690*/  IMAD.X R93, RZ, RZ, RZ, P2 ;  /* 0x000000ffff5d7224 */ /* 0x000fe200010e06ff */
[----:B------:R-:W-:Y:S01]  /*66a0*/  ISETP.GE.U32.AND.EX P2, PT, R36, R107, PT, P3 ;  /* 0x0000006b2400720c */ /* 0x000fe20003f46130 */
[C---:B------:R-:W-:Y:S01]  /*66b0*/  IMAD.WIDE.U32 R82, P5, R40.reuse, R49, R82 ;  /* 0x0000003128527225 */ /* 0x040fe200078a0052 */
[----:B------:R-:W-:Y:S02]  /*66c0*/  SEL R5, RZ, 0x1, P4 ;  /* 0x00000001ff057807 */ /* 0x000fe40002000000 */
[----:B------:R-:W-:Y:S01]  /*66d0*/  SEL R36, RZ, 0x1, P2 ;  /* 0x00000001ff247807 */ /* 0x000fe20001000000 */
[----:B------:R-:W-:Y:S01]  /*66e0*/  IMAD.MOV.U32 R92, RZ, RZ, R35 ;  /* 0x000000ffff5c7224 */ /* 0x000fe200078e0023 */
[----:B------:R-:W-:Y:S01]  /*66f0*/  IADD3 R22, P1, PT, R23, R95, RZ ;  /* 0x0000005f17167210 */ /* 0x000fe20007f3e0ff */
[----:B------:R-:W-:-:S04]  /*6700*/  IMAD.WIDE.U32 R104, R40, R50, RZ ;  /* 0x0000003228687225 */ /* 0x000fc800078e00ff */
[----:B------:R-:W-:Y:S01]  /*6710*/  IMAD.X R35, RZ, RZ, RZ, P5 ;  /* 0x000000ffff237224 */ /* 0x000fe200028e06ff */
[----:B------:R-:W-:Y:S01]  /*6720*/  IADD3 R36, P2, P5, R5, R46, R36 ;  /* 0x0000002e05247210 */ /* 0x000fe20007d5e024 */
[----:B------:R-:W-:Y:S01]  /*6730*/  IMAD.WIDE.U32 R40, R40, R48, RZ ;  /* 0x0000003028287225 */ /* 0x000fe200078e00ff */
[----:B------:R-:W-:Y:S02]  /*6740*/  IADD3 R15, P3, PT, R105, R34, RZ ;  /* 0x00000022690f7210 */ /* 0x000fe40007f7e0ff */
[----:B------:R-:W-:Y:S01]  /*6750*/  IADD3.X R46, PT, PT, RZ, R47, RZ, P2, P5 ;  /* 0x0000002fff2e7210 */ /* 0x000fe200017ea4ff */
[----:B------:R-:W-:Y:S01]  /*6760*/  IMAD.X R31, R31, 0x1, R84, P6 ;  /* 0x000000011f1f7824 */ /* 0x000fe200030e0654 */
[----:B------:R-:W-:Y:S01]  /*6770*/  IADD3 R8, P4, PT, R41, R82, RZ ;  /* 0x0000005229087210 */ /* 0x000fe20007f9e0ff */
[----:B------:R-:W-:Y:S01]  /*6780*/  IMAD.WIDE.U32.X R92, R21, R51, R92, P3 ;  /* 0x00000033155c7225 */ /* 0x000fe200018e045c */
[----:B------:R-:W-:Y:S02]  /*6790*/  IADD3 R5, P5, PT, R22, R104, RZ ;  /* 0x0000006816057210 */ /* 0x000fe40007fbe0ff */
[----:B------:R-:W-:Y:S01]  /*67a0*/  @P0 IADD3 R45, P2, PT, R0, R45, RZ ;  /* 0x0000002d002d0210 */ /* 0x000fe20007f5e0ff */
[----:B------:R-:W-:Y:S01]  /*67b0*/  IMAD.X R41, R31, 0x1, R94, P1 ;  /* 0x000000011f297824 */ /* 0x000fe200008e065e */
[----:B------:R-:W-:Y:S01]  /*67c0*/  ISETP.GE.U32.AND P1, PT, R23, R80, PT ;  /* 0x000000501700720c */ /* 0x000fe20003f26070 */
[----:B------:R-:W-:Y:S01]  /*67d0*/  IMAD.MOV.U32 R34, RZ, RZ, R83 ;  /* 0x000000ffff227224 */ /* 0x000fe200078e0053 */
[----:B------:R-:W-:Y:S01]  /*67e0*/  ISETP.GE.U32.AND P6, PT, R22, R95, PT ;  /* 0x0000005f1600720c */ /* 0x000fe20003fc6070 */
[----:B------:R-:W-:Y:S01]  /*67f0*/  IMAD.X R0, R15, 0x1, R41, P5 ;  /* 0x000000010f007824 */ /* 0x000fe200028e0629 */
[C---:B------:R-:W-:Y:S01]  /*6800*/  IADD3 R23, P5, PT, R5.reuse, R98, RZ ;  /* 0x0000006205177210 */ /* 0x040fe20007fbe0ff */
[----:B------:R-:W-:Y:S01]  /*6810*/  @P0 IMAD.X R97, RZ, RZ, R97, P2 ;  /* 0x000000ffff610224 */ /* 0x000fe200010e0661 */
[----:B------:R-:W-:Y:S01]  /*6820*/  ISETP.GE.U32.AND P2, PT, R5, R104, PT ;  /* 0x000000680500720c */ /* 0x000fe20003f46070 */
[----:B------:R-:W-:Y:S01]  /*6830*/  IMAD.WIDE.U32.X R34, R21, R49, R34, P4 ;  /* 0x0000003115227225 */ /* 0x000fe200020e0422 */
[----:B------:R-:W-:-:S02]  /*6840*/  ISETP.GE.U32.AND.EX P0, PT, R31, R84, PT, P1 ;  /* 0x000000541f00720c */ /* 0x000fc40003f06110 */
[----:B------:R-:W-:Y:S01]  /*6850*/  ISETP.GE.U32.AND.EX P1, PT, R41, R94, PT, P6 ;  /* 0x0000005e2900720c */ /* 0x000fe20003f26160 */
[C---:B------:R-:W-:Y:S01]  /*6860*/  IMAD.X R22, R0.reuse, 0x1, R103, P5 ;  /* 0x0000000100167824 */ /* 0x040fe200028e0667 */
[----:B------:R-:W-:Y:S02]  /*6870*/  ISETP.GE.U32.AND P5, PT, R23, R98, PT ;  /* 0x000000621700720c */ /* 0x000fe40003fa6070 */
[----:B------:R-:W-:Y:S02]  /*6880*/  ISETP.GE.U32.AND.EX P2, PT, R0, R15, PT, P2 ;  /* 0x0000000f0000720c */ /* 0x000fe40003f46120 */
[----:B------:R-:W-:Y:S02]  /*6890*/  ISETP.GE.U32.AND.EX P5, PT, R22, R103, PT, P5 ;  /* 0x000000671600720c */ /* 0x000fe40003fa6150 */
[----:B------:R-:W-:Y:S02]  /*68a0*/  IADD3 R31, P3, PT, R45, R36, RZ ;  /* 0x000000242d1f7210 */ /* 0x000fe40007f7e0ff */
[----:B------:R-:W-:-:S02]  /*68b0*/  SEL R0, RZ, 0x1, P0 ;  /* 0x00000001ff007807 */ /* 0x000fc40000000000 */
[----:B------:R-:W-:Y:S01]  /*68c0*/  SEL R15, RZ, 0x1, P1 ;  /* 0x00000001ff0f7807 */ /* 0x000fe20000800000 */
[----:B------:R-:W-:Y:S01]  /*68d0*/  IMAD.X R36, R97, 0x1, R46, P3 ;  /* 0x0000000161247824 */ /* 0x000fe200018e062e */
[----:B------:R-:W-:Y:S02]  /*68e0*/  SEL R80, RZ, 0x1, P2 ;  /* 0x00000001ff507807 */ /* 0x000fe40001000000 */
[----:B------:R-:W-:Y:S02]  /*68f0*/  SEL R5, RZ, 0x1, P5 ;  /* 0x00000001ff057807 */ /* 0x000fe40002800000 */
[----:B------:R-:W-:Y:S02]  /*6900*/  IADD3 R15, P1, P2, R15, R28, R0 ;  /* 0x0000001c0f0f7210 */ /* 0x000fe40007a3e000 */
[----:B------:R-:W-:Y:S01]  /*6910*/  IADD3 R80, P3, P4, R5, R92, R80 ;  /* 0x0000005c05507210 */ /* 0x000fe20007c7e050 */
[----:B------:R-:W-:Y:S01]  /*6920*/  IMAD.WIDE.U32 R4, R72, R4, RZ ;  /* 0x0000000448047225 */ /* 0x000fe200078e00ff */
[----:B------:R-:W-:-:S02]  /*6930*/  ISETP.NE.U32.AND P0, PT, R79, R52, PT ;  /* 0x000000344f00720c */ /* 0x000fc40003f05070 */
[----:B------:R-:W-:Y:S01]  /*6940*/  IADD3.X R82, PT, PT, RZ, R29, RZ, P1, P2 ;  /* 0x0000001dff527210 */ /* 0x000fe20000fe44ff */
[----:B------:R-:W-:Y:S01]  /*6950*/  IMAD.IADD R33, R5, 0x1, R33 ;  /* 0x0000000105217824 */ /* 0x000fe200078e0221 */
[----:B------:R-:W-:Y:S01]  /*6960*/  IADD3.X R92, PT, PT, RZ, R93, RZ, P3, P4 ;  /* 0x0000005dff5c7210 */ /* 0x000fe20001fe84ff */
[----:B------:R-:W-:Y:S01]  /*6970*/  IMAD.WIDE.U32 R28, R100, R50, RZ ;  /* 0x00000032641c7225 */ /* 0x000fe200078e00ff */
[----:B------:R-:W-:Y:S02]  /*6980*/  ISETP.LT.U32.AND P1, PT, R27, R54, PT ;  /* 0x000000361b00720c */ /* 0x000fe40003f21070 */
[----:B------:R-:W-:Y:S02]  /*6990*/  ISETP.NE.AND.EX P0, PT, R86, R53, PT, P0 ;  /* 0x000000355600720c */ /* 0x000fe40003f05300 */
[----:B------:R-:W-:Y:S02]  /*69a0*/  ISETP.NE.U32.AND P3, PT, R15, RZ, PT ;  /* 0x000000ff0f00720c */ /* 0x000fe40003f65070 */
[----:B------:R-:W-:-:S02]  /*69b0*/  ISETP.LT.U32.AND P2, PT, R79, R52, PT ;  /* 0x000000344f00720c */ /* 0x000fc40003f41070 */
[----:B------:R-:W-:Y:S02]  /*69c0*/  ISETP.LT.U32.AND.EX P0, PT, R88, R55, !P0, P1 ;  /* 0x000000375800720c */ /* 0x000fe40004701110 */
[----:B------:R-:W-:Y:S02]  /*69d0*/  ISETP.NE.AND.EX P3, PT, R82, RZ, PT, P3 ;  /* 0x000000ff5200720c */ /* 0x000fe40003f65330 */
[----:B------:R-:W-:Y:S02]  /*69e0*/  IADD3 R37, P1, PT, R37, R4, RZ ;  /* 0x0000000425257210 */ /* 0x000fe40007f3e0ff */
[----:B------:R-:W-:Y:S02]  /*69f0*/  ISETP.LT.U32.OR.EX P0, PT, R86, R53, P0, P2 ;  /* 0x000000355600720c */ /* 0x000fe40000701520 */
[----:B------:R-:W-:Y:S01]  /*6a00*/  ISETP.EQ.U32.AND P4, PT, R91, R50, PT ;  /* 0x000000325b00720c */ /* 0x000fe20003f82070 */
[----:B------:R-:W-:Y:S01]  /*6a10*/  IMAD.X R5, R33, 0x1, R96, P1 ;  /* 0x0000000121057824 */ /* 0x000fe200008e0660 */
[----:B------:R-:W-:-:S02]  /*6a20*/  IADD3 R0, P1, PT, R37, R42, RZ ;  /* 0x0000002a25007210 */ /* 0x000fc40007f3e0ff */
[----:B------:R-:W-:Y:S02]  /*6a30*/  ISETP.LT.U32.AND P5, PT, R91, R50, PT ;  /* 0x000000325b00720c */ /* 0x000fe40003fa1070 */
[CC--:B------:R-:W-:Y:S02]  /*6a40*/  ISETP.EQ.AND.EX P0, PT, R30.reuse, R51.reuse, P0, P4 ;  /* 0x000000331e00720c */ /* 0x0c0fe40000702340 */
[----:B------:R-:W-:Y:S01]  /*6a50*/  ISETP.GE.U32.AND P6, PT, R37, R4, PT ;  /* 0x000000042500720c */ /* 0x000fe20003fc6070 */
[----:B------:R-:W-:Y:S01]  /*6a60*/  IMAD.X R4, R5, 0x1, R32, P1 ;  /* 0x0000000105047824 */ /* 0x000fe200008e0620 */
[-C--:B------:R-:W-:Y:S01]  /*6a70*/  ISETP.LT.U32.OR.EX P5, PT, R30, R51.reuse, P0, P5 ;  /* 0x000000331e00720c */ /* 0x080fe200007a1550 */
[----:B------:R-:W-:Y:S01]  /*6a80*/  IMAD.WIDE.U32 R46, P0, R14, R51, R28 ;  /* 0x000000330e2e7225 */ /* 0x000fe2000780001c */
[-C--:B------:R-:W-:Y:S02]  /*6a90*/  @P3 IADD3 R15, P1, PT, R15, R24.reuse, RZ ;  /* 0x000000180f0f3210 */ /* 0x080fe40007f3e0ff */
[----:B------:R-:W-:Y:S01]  /*6aa0*/  ISETP.GE.U32.AND.EX P6, PT, R5, R33, PT, P6 ;  /* 0x000000210500720c */ /* 0x000fe20003fc6160 */
[----:B------:R-:W-:Y:S01]  /*6ab0*/  IMAD.X R29, RZ, RZ, RZ, P0 ;  /* 0x000000ffff1d7224 */ /* 0x000fe200000e06ff */
[----:B------:R-:W-:Y:S01]  /*6ac0*/  @P3 ISETP.GE.U32.AND P0, PT, R15, R24, PT ;  /* 0x000000180f00320c */ /* 0x000fe20003f06070 */
[----:B------:R-:W-:Y:S01]  /*6ad0*/  @P3 IMAD.X R42, R82, 0x1, R25, P1 ;  /* 0x00000001522a3824 */ /* 0x000fe200008e0619 */
[----:B------:R-:W-:Y:S01]  /*6ae0*/  ISETP.GE.U32.AND P4, PT, R0, R37, PT ;  /* 0x000000250000720c */ /* 0x000fe20003f86070 */
[----:B------:R-:W-:Y:S01]  /*6af0*/  @P3 IMAD.MOV.U32 R24, RZ, RZ, R15 ;  /* 0x000000ffff183224 */ /* 0x000fe200078e000f */
[----:B------:R-:W-:Y:S01]  /*6b00*/  SEL R37, RZ, 0x1, P6 ;  /* 0x00000001ff257807 */ /* 0x000fe20003000000 */
[----:B------:R-:W-:Y:S01]  /*6b10*/  IMAD.WIDE.U32 R32, R14, R50, RZ ;  /* 0x000000320e207225 */ /* 0x000fe200078e00ff */
[----:B------:R-:W-:-:S02]  /*6b20*/  ISETP.GE.U32.AND.EX P4, PT, R4, R5, PT, P4 ;  /* 0x000000050400720c */ /* 0x000fc40003f86140 */
[----:B------:R-:W-:Y:S01]  /*6b30*/  IADD3 R21, P6, PT, R24, R40, RZ ;  /* 0x0000002818157210 */ /* 0x000fe20007fde0ff */
[----:B------:R-:W-:Y:S01]  /*6b40*/  IMAD.MOV.U32 R28, RZ, RZ, R47 ;  /* 0x000000ffff1c7224 */ /* 0x000fe200078e002f */
[----:B------:R-:W-:Y:S01]  /*6b50*/  @P3 ISETP.GE.U32.AND.EX P0, PT, R42, R25, PT, P0 ;  /* 0x000000192a00320c */ /* 0x000fe20003f06100 */
[----:B------:R-:W-:Y:S01]  /*6b60*/  @P3 IMAD.MOV.U32 R25, RZ, RZ, R42 ;  /* 0x000000ffff193224 */ /* 0x000fe200078e002a */
[----:B------:R-:W-:Y:S02]  /*6b70*/  IADD3 R5, P1, PT, R33, R46, RZ ;  /* 0x0000002e21057210 */ /* 0x000fe40007f3e0ff */
[----:B------:R-:W-:Y:S01]  /*6b80*/  SEL R33, RZ, 0x1, P4 ;  /* 0x00000001ff217807 */ /* 0x000fe20002000000 */
[----:B------:R-:W-:Y:S01]  /*6b90*/  IMAD.X R25, R25, 0x1, R8, P6 ;  /* 0x0000000119197824 */ /* 0x000fe200030e0608 */
[----:B------:R-:W-:Y:S01]  /*6ba0*/  ISETP.GE.U32.AND P4, PT, R21, R40, PT ;  /* 0x000000281500720c */ /* 0x000fe20003f86070 */
[----:B------:R-:W-:Y:S01]  /*6bb0*/  IMAD.WIDE.U32.X R28, R100, R51, R28, P1 ;  /* 0x00000033641c7225 */ /* 0x000fe200008e041c */
[----:B------:R-:W-:-:S02]  /*6bc0*/  @P3 SEL R15, RZ, 0x1, P0 ;  /* 0x00000001ff0f3807 */ /* 0x000fc40000000000 */
[----:B------:R-:W-:Y:S02]  /*6bd0*/  IADD3 R19, P6, PT, R19, R32, RZ ;  /* 0x0000002013137210 */ /* 0x000fe40007fde0ff */
[----:B------:R-:W-:Y:S02]  /*6be0*/  IADD3 R21, P0, PT, R21, R80, RZ ;  /* 0x0000005015157210 */ /* 0x000fe40007f1e0ff */
[----:B------:R-:W-:Y:S02]  /*6bf0*/  ISETP.GE.U32.AND P1, PT, R31, R48, PT ;  /* 0x000000301f00720c */ /* 0x000fe40003f26070 */
[----:B------:R-:W-:Y:S01]  /*6c00*/  ISETP.GE.U32.AND.EX P4, PT, R25, R8, PT, P4 ;  /* 0x000000081900720c */ /* 0x000fe20003f86140 */
[----:B------:R-:W-:Y:S01]  /*6c10*/  IMAD.X R8, R5, 0x1, R20, P6 ;  /* 0x0000000105087824 */ /* 0x000fe200030e0614 */
[----:B------:R-:W-:Y:S01]  /*6c20*/  ISETP.GE.U32.AND.EX P1, PT, R36, R49, PT, P1 ;  /* 0x000000312400720c */ /* 0x000fe20003f26110 */
[----:B------:R-:W-:Y:S01]  /*6c30*/  IMAD.X R24, R25, 0x1, R92, P0 ;  /* 0x0000000119187824 */ /* 0x000fe200000e065c */
[----:B------:R-:W-:-:S02]  /*6c40*/  IADD3 R20, P0, PT, R19, R87, RZ ;  /* 0x0000005713147210 */ /* 0x000fc40007f1e0ff */
[----:B------:R-:W-:Y:S02]  /*6c50*/  SEL R25, RZ, 0x1, P4 ;  /* 0x00000001ff197807 */ /* 0x000fe40002000000 */
[----:B------:R-:W-:Y:S01]  /*6c60*/  ISETP.GE.U32.AND P4, PT, R19, R32, PT ;  /* 0x000000201300720c */ /* 0x000fe20003f86070 */
[----:B------:R-:W-:Y:S01]  /*6c70*/  IMAD.X R32, R8, 0x1, R99, P0 ;  /* 0x0000000108207824 */ /* 0x000fe200000e0663 */
[----:B------:R-:W-:Y:S02]  /*6c80*/  ISETP.GE.U32.AND P6, PT, R21, R80, PT ;  /* 0x000000501500720c */ /* 0x000fe40003fc6070 */
[----:B------:R-:W-:Y:S02]  /*6c90*/  ISETP.GE.U32.AND P0, PT, R20, R87, PT ;  /* 0x000000571400720c */ /* 0x000fe40003f06070 */
[----:B------:R-:W-:Y:S02]  /*6ca0*/  ISETP.GE.U32.AND.EX P4, PT, R8, R5, PT, P4 ;  /* 0x000000050800720c */ /* 0x000fe40003f86140 */
[----:B------:R-:W-:-:S02]  /*6cb0*/  ISETP.GE.U32.AND.EX P6, PT, R24, R92, PT, P6 ;  /* 0x0000005c1800720c */ /* 0x000fc40003fc6160 */
[----:B------:R-:W-:Y:S02]  /*6cc0*/  ISETP.GE.U32.AND.EX P0, PT, R32, R99, PT, P0 ;  /* 0x000000632000720c */ /* 0x000fe40003f06100 */
[----:B------:R-:W-:Y:S02]  /*6cd0*/  SEL R8, RZ, 0x1, P4 ;  /* 0x00000001ff087807 */ /* 0x000fe40002000000 */
[----:B------:R-:W-:Y:S02]  /*6ce0*/  SEL R19, RZ, 0x1, P6 ;  /* 0x00000001ff137807 */ /* 0x000fe40003000000 */
[----:B------:R-:W-:Y:S02]  /*6cf0*/  @P1 ISETP.NE.U32.AND P4, PT, R31, R48, PT ;  /* 0x000000301f00120c */ /* 0x000fe40003f85070 */
[----:B------:R-:W-:Y:S02]  /*6d00*/  @P3 IADD3 R18, P6, PT, R15, R18, RZ ;  /* 0x000000120f123210 */ /* 0x000fe40007fde0ff */
[----:B------:R-:W-:-:S02]  /*6d10*/  SEL R15, RZ, 0x1, P0 ;  /* 0x00000001ff0f7807 */ /* 0x000fc40000000000 */
[----:B------:R-:W-:Y:S01]  /*6d20*/  PLOP3.LUT P0, PT, PT, PT, PT, 0x8, 0x80 ;  /* 0x000000000080781c */ /* 0x000fe20003f0e170 */
[----:B------:R-:W-:Y:S01]  /*6d30*/  @P3 IMAD.X R9, RZ, RZ, R9, P6 ;  /* 0x000000ffff093224 */ /* 0x000fe200030e0609 */
[----:B------:R-:W-:Y:S02]  /*6d40*/  @P1 ISETP.NE.OR.EX P0, PT, R36, R49, !P5, P4 ;  /* 0x000000312400120c */ /* 0x000fe40006f05740 */
[----:B------:R-:W-:Y:S02]  /*6d50*/  IADD3 R19, P4, P1, R19, R34, R25 ;  /* 0x0000002213137210 */ /* 0x000fe4000799e019 */
[----:B------:R-:W-:Y:S02]  /*6d60*/  IADD3 R5, P6, P3, R33, R38, R37 ;  /* 0x0000002621057210 */ /* 0x000fe40007bde025 */
[----:B------:R-:W-:Y:S02]  /*6d70*/  IADD3.X R46, PT, PT, RZ, R35, RZ, P4, P1 ;  /* 0x00000023ff2e7210 */ /* 0x000fe400027e24ff */
[----:B------:R-:W-:Y:S01]  /*6d80*/  IADD3 R15, P4, P1, R15, R28, R8 ;  /* 0x0000001c0f0f7210 */ /* 0x000fe2000799e008 */
[----:B------:R-:W-:Y:S01]  /*6d90*/  IMAD R28, R113, R2, RZ ;  /* 0x00000002711c7224 */ /* 0x000fe200078e02ff */
[----:B------:R-:W-:-:S02]  /*6da0*/  IADD3.X R8, PT, PT, RZ, R39, RZ, P6, P3 ;  /* 0x00000027ff087210 */ /* 0x000fc400037e64ff */
[----:B------:R-:W-:Y:S01]  /*6db0*/  IADD3 R33, P6, PT, R18, R19, RZ ;  /* 0x0000001312217210 */ /* 0x000fe20007fde0ff */
[----:B------:R-:W-:Y:S01]  /*6dc0*/  IMAD.WIDE.U32 R18, R89, R2, RZ ;  /* 0x0000000259127225 */ /* 0x000fe200078e00ff */
[----:B------:R-:W-:Y:S02]  /*6dd0*/  ISETP.NE.U32.AND P3, PT, R23, R52, PT ;  /* 0x000000341700720c */ /* 0x000fe40003f65070 */
[----:B------:R-:W-:Y:S01]  /*6de0*/  IADD3.X R45, PT, PT, RZ, R29, RZ, P4, P1 ;  /* 0x0000001dff2d7210 */ /* 0x000fe200027e24ff */
[----:B------:R-:W-:Y:S01]  /*6df0*/  IMAD.X R46, R9, 0x1, R46, P6 ;  /* 0x00000001092e7824 */ /* 0x000fe200030e062e */
[----:B------:R-:W-:Y:S01]  /*6e00*/  ISETP.LT.U32.AND P1, PT, R85, R54, PT ;  /* 0x000000365500720c */ /* 0x000fe20003f21070 */
[----:B------:R-:W-:Y:S01]  /*6e10*/  IMAD R9, R89, R3, R28 ;  /* 0x0000000359097224 */ /* 0x000fe200078e021c */
[----:B------:R-:W-:Y:S02]  /*6e20*/  ISETP.NE.AND.EX P3, PT, R22, R53, PT, P3 ;  /* 0x000000351600720c */ /* 0x000fe40003f65330 */
[----:B------:R-:W-:Y:S01]  /*6e30*/  ISETP.GE.U32.AND P6, PT, R33, R48, PT ;  /* 0x000000302100720c */ /* 0x000fe20003fc6070 */
[----:B------:R-:W-:Y:S01]  /*6e40*/  IMAD.IADD R9, R19, 0x1, R9 ;  /* 0x0000000113097824 */ /* 0x000fe200078e0209 */
[----:B------:R-:W-:-:S02]  /*6e50*/  ISETP.LT.U32.AND.EX P1, PT, R78, R55, !P3, P1 ;  /* 0x000000374e00720c */ /* 0x000fc40005f21110 */
[----:B------:R-:W-:Y:S01]  /*6e60*/  ISETP.LT.U32.AND P4, PT, R23, R52, PT ;  /* 0x000000341700720c */ /* 0x000fe20003f81070 */
[----:B------:R-:W-:Y:S01]  /*6e70*/  IMAD.WIDE.U32 R28, R9, R54, RZ ;  /* 0x00000036091c7225 */ /* 0x000fe200078e00ff */
[----:B------:R-:W-:Y:S02]  /*6e80*/  ISETP.GE.U32.AND.EX P3, PT, R46, R49, PT, P6 ;  /* 0x000000312e00720c */ /* 0x000fe40003f66160 */
[----:B------:R-:W-:Y:S02]  /*6e90*/  ISETP.LT.U32.OR.EX P1, PT, R22, R53, P1, P4 ;  /* 0x000000351600720c */ /* 0x000fe40000f21540 */
[----:B------:R-:W-:Y:S02]  /*6ea0*/  ISETP.EQ.U32.AND P6, PT, R21, R50, PT ;  /* 0x000000321500720c */ /* 0x000fe40003fc2070 */
[----:B------:R-:W-:Y:S02]  /*6eb0*/  P2R R41, PR, RZ, 0x4 ;  /* 0x00000004ff297803 */ /* 0x000fe40000000000 */
[----:B------:R-:W-:-:S02]  /*6ec0*/  ISETP.EQ.AND.EX P1, PT, R24, R51, P1, P6 ;  /* 0x000000331800720c */ /* 0x000fc40000f22360 */
[----:B------:R-:W-:-:S03]  /*6ed0*/  ISETP.LT.U32.AND P6, PT, R21, R50, PT ;  /* 0x000000321500720c */ /* 0x000fc60003fc1070 */
[----:B------:R-:W-:Y:S02]  /*6ee0*/  @P3 ISETP.NE.U32.AND P2, PT, R33, R48, PT ;  /* 0x000000302100320c */ /* 0x000fe40003f45070 */
[----:B------:R-:W-:Y:S02]  /*6ef0*/  ISETP.LT.U32.OR.EX P1, PT, R24, R51, P1, P6 ;  /* 0x000000331800720c */ /* 0x000fe40000f21560 */
[----:B------:R-:W-:Y:S02]  /*6f00*/  PLOP3.LUT P6, PT, PT, PT, PT, 0x8, 0x80 ;  /* 0x000000000080781c */ /* 0x000fe40003fce170 */
[----:B------:R-:W-:Y:S01]  /*6f10*/  @P3 ISETP.NE.OR.EX P6, PT, R46, R49, !P1, P2 ;  /* 0x000000312e00320c */ /* 0x000fe20004fc5720 */
[----:B------:R-:W-:Y:S01]  /*6f20*/  IMAD.WIDE.U32 R34, P3, R18, R55, R28 ;  /* 0x0000003712227225 */ /* 0x000fe2000786001c */
[----:B------:R-:W-:Y:S02]  /*6f30*/  ISETP.NE.AND P2, PT, R41, RZ, PT ;  /* 0x000000ff2900720c */ /* 0x000fe40003f45270 */
[----:B------:R-:W-:Y:S01]  /*6f40*/  SEL R42, R54, RZ, P6 ;  /* 0x000000ff362a7207 */ /* 0x000fe20003000000 */
[----:B------:R-:W-:Y:S01]  /*6f50*/  IMAD.WIDE.U32 R28, R18, R54, RZ ;  /* 0x00000036121c7225 */ /* 0x000fe200078e00ff */
[----:B------:R-:W-:-:S03]  /*6f60*/  SEL R41, R55, RZ, P6 ;  /* 0x000000ff37297207 */ /* 0x000fc60003000000 */
[----:B------:R-:W-:Y:S01]  /*6f70*/  IMAD.X R39, RZ, RZ, RZ, P3 ;  /* 0x000000ffff277224 */ /* 0x000fe200018e06ff */
[----:B------:R-:W-:Y:S01]  /*6f80*/  IADD3 R25, P3, PT, R29, R34, RZ ;  /* 0x000000221d197210 */ /* 0x000fe20007f7e0ff */
[----:B------:R-:W-:Y:S01]  /*6f90*/  IMAD.MOV.U32 R38, RZ, RZ, R35 ;  /* 0x000000ffff267224 */ /* 0x000fe200078e0023 */
[----:B------:R-:W-:-:S03]  /*6fa0*/  LOP3.LUT R34, RZ, R28, RZ, 0x33, !PT ;  /* 0x0000001cff227212 */ /* 0x000fc600078e33ff */
[----:B------:R-:W-:Y:S01]  /*6fb0*/  IMAD.WIDE.U32.X R28, R9, R55, R38, P3 ;  /* 0x00000037091c7225 */ /* 0x000fe200018e0426 */
[----:B------:R-:W-:Y:S02]  /*6fc0*/  ISETP.GT.U32.AND P3, PT, R89, R34, PT ;  /* 0x000000225900720c */ /* 0x000fe40003f64070 */
[----:B------:R-:W-:-:S04]  /*6fd0*/  LOP3.LUT R34, RZ, R25, RZ, 0x33, !PT ;  /* 0x00000019ff227212 */ /* 0x000fc800078e33ff */
[----:B------:R-:W-:Y:S01]  /*6fe0*/  ISETP.GT.U32.AND.EX P3, PT, R113, R34, PT, P3 ;  /* 0x000000227100720c */ /* 0x000fe20003f64130 */
[----:B------:R-:W-:-:S03]  /*6ff0*/  IMAD.WIDE.U32 R34, R9, R52, RZ ;  /* 0x0000003409227225 */ /* 0x000fc600078e00ff */
[----:B------:R-:W-:-:S04]  /*7000*/  SEL R37, RZ, 0x1, !P3 ;  /* 0x00000001ff257807 */ /* 0x000fc80005800000 */
[----:B------:R-:W-:-:S05]  /*7010*/  IADD3 R37, P3, PT, R37, R28, RZ ;  /* 0x0000001c25257210 */ /* 0x000fca0007f7e0ff */
[----:B------:R-:W-:Y:S02]  /*7020*/  IMAD.X R40, RZ, RZ, R29, P3 ;  /* 0x000000ffff287224 */ /* 0x000fe400018e061d */
[----:B------:R-:W-:-:S04]  /*7030*/  IMAD.WIDE.U32 R28, P3, R18, R53, R34 ;  /* 0x00000035121c7225 */ /* 0x000fc80007860022 */
[----:B------:R-:W-:-:S04]  /*7040*/  IMAD.WIDE.U32 R34, R18, R52, RZ ;  /* 0x0000003412227225 */ /* 0x000fc800078e00ff */
[----:B------:R-:W-:Y:S01]  /*7050*/  IMAD.X R39, RZ, RZ, RZ, P3 ;  /* 0x000000ffff277224 */ /* 0x000fe200018e06ff */
[----:B------:R-:W-:Y:S01]  /*7060*/  IADD3 R35, P3, PT, R35, R28, RZ ;  /* 0x0000001c23237210 */ /* 0x000fe20007f7e0ff */
[----:B------:R-:W-:-:S04]  /*7070*/  IMAD.MOV.U32 R38, RZ, RZ, R29 ;  /* 0x000000ffff267224 */ /* 0x000fc800078e001d */
[----:B------:R-:W-:Y:S01]  /*7080*/  IMAD.WIDE.U32.X R28, R9, R53, R38, P3 ;  /* 0x00000035091c7225 */ /* 0x000fe200018e0426 */
[----:B------:R-:W-:-:S05]  /*7090*/  IADD3 R25, P3, PT, R20, R34, RZ ;  /* 0x0000002214197210 */ /* 0x000fca0007f7e0ff */
[----:B------:R-:W-:Y:S01]  /*70a0*/  IMAD.X R32, R35, 0x1, R32, P3 ;  /* 0x0000000123207824 */ /* 0x000fe200018e0620 */
[----:B------:R-:W-:-:S04]  /*70b0*/  ISETP.GE.U32.AND P3, PT, R25, R34, PT ;  /* 0x000000221900720c */ /* 0x000fc80003f66070 */
[----:B------:R-:W-:Y:S02]  /*70c0*/  ISETP.GE.U32.AND.EX P3, PT, R32, R35, PT, P3 ;  /* 0x000000232000720c */ /* 0x000fe40003f66130 */
[----:B------:R-:W-:Y:S02]  /*70d0*/  SEL R35, RZ, 0x1, !P5 ;  /* 0x00000001ff237807 */ /* 0x000fe40006800000 */
[----:B------:R-:W-:Y:S02]  /*70e0*/  SEL R98, RZ, 0x1, P3 ;  /* 0x00000001ff627807 */ /* 0x000fe40001800000 */
[----:B------:R-:W-:-:S05]  /*70f0*/  IADD3 R96, P3, PT, R25, R37, RZ ;  /* 0x0000002519607210 */ /* 0x000fca0007f7e0ff */
[----:B------:R-:W-:Y:S01]  /*7100*/  IMAD.X R97, R32, 0x1, R40, P3 ;  /* 0x0000000120617824 */ /* 0x000fe200018e0628 */
[----:B------:R-:W-:-:S04]  /*7110*/  ISETP.GE.U32.AND P3, PT, R96, R37, PT ;  /* 0x000000256000720c */ /* 0x000fc80003f66070 */
[----:B------:R-:W-:-:S04]  /*7120*/  ISETP.GE.U32.AND.EX P3, PT, R97, R40, PT, P3 ;  /* 0x000000286100720c */ /* 0x000fc80003f66130 */
[----:B------:R-:W-:-:S04]  /*7130*/  SEL R25, RZ, 0x1, P3 ;  /* 0x00000001ff197807 */ /* 0x000fc80001800000 */
[----:B------:R-:W-:-:S04]  /*7140*/  IADD3 R98, P3, P5, R25, R28, R98 ;  /* 0x0000001c19627210 */ /* 0x000fc80007d7e062 */
[----:B------:R-:W-:Y:S02]  /*7150*/  IADD3.X R99, PT, PT, RZ, R29, RZ, P3, P5 ;  /* 0x0000001dff637210 */ /* 0x000fe40001fea4ff */
[----:B------:R-:W-:Y:S02]  /*7160*/  IADD3 R40, P5, PT, R35, R48, RZ ;  /* 0x0000003023287210 */ /* 0x000fe40007fbe0ff */
[----:B------:R-:W-:Y:S02]  /*7170*/  ISETP.GE.U32.AND P3, PT, R85, R54, PT ;  /* 0x000000365500720c */ /* 0x000fe40003f66070 */
[----:B------:R-:W-:Y:S01]  /*7180*/  SEL R40, R40, RZ, P0 ;  /* 0x000000ff28287207 */ /* 0x000fe20000000000 */
[----:B------:R-:W-:Y:S01]  /*7190*/  IMAD.X R39, RZ, RZ, R49, P5 ;  /* 0x000000ffff277224 */ /* 0x000fe200028e0631 */
[----:B------:R-:W-:Y:S02]  /*71a0*/  ISETP.GE.U32.AND.EX P3, PT, R78, R55, PT, P3 ;  /* 0x000000374e00720c */ /* 0x000fe40003f66130 */
[----:B------:R-:W-:-:S02]  /*71b0*/  ISETP.EQ.U32.AND P5, PT, R23, R52, PT ;  /* 0x000000341700720c */ /* 0x000fc40003fa2070 */
[----:B------:R-:W-:Y:S02]  /*71c0*/  SEL R25, RZ, 0x1, P3 ;  /* 0x00000001ff197807 */ /* 0x000fe40001800000 */
[CC--:B------:R-:W-:Y:S02]  /*71d0*/  ISETP.EQ.AND.EX P5, PT, R22.reuse, R53.reuse, !P3, P5 ;  /* 0x000000351600720c */ /* 0x0c0fe40005fa2350 */
[----:B------:R-:W-:Y:S02]  /*71e0*/  IADD3 R38, P3, PT, R25, R52, RZ ;  /* 0x0000003419267210 */ /* 0x000fe40007f7e0ff */
[----:B------:R-:W-:Y:S02]  /*71f0*/  ISETP.LT.U32.OR.EX P5, PT, R22, R53, P5, P4 ;  /* 0x000000351600720c */ /* 0x000fe40002fa1540 */
[----:B------:R-:W-:Y:S01]  /*7200*/  IADD3 R42, P4, PT, -R42, R85, RZ ;  /* 0x000000552a2a7210 */ /* 0x000fe20007f9e1ff */
[----:B------:R-:W-:Y:S01]  /*7210*/  IMAD.X R37, RZ, RZ, R53, P3 ;  /* 0x000000ffff257224 */ /* 0x000fe200018e0635 */
[----:B------:R-:W-:-:S02]  /*7220*/  SEL R25, RZ, 0x1, !P5 ;  /* 0x00000001ff197807 */ /* 0x000fc40006800000 */
[----:B------:R-:W-:Y:S01]  /*7230*/  IADD3 R40, P5, PT, -R40, R31, RZ ;  /* 0x0000001f28287210 */ /* 0x000fe20007fbe1ff */
[----:B------:R-:W-:Y:S01]  /*7240*/  IMAD.WIDE.U32 R28, R63, R42, RZ ;  /* 0x0000002a3f1c7225 */ /* 0x000fe200078e00ff */
[----:B------:R-:W-:Y:S02]  /*7250*/  SEL R39, R39, RZ, P0 ;  /* 0x000000ff27277207 */ /* 0x000fe40000000000 */
[----:B------:R-:W-:Y:S01]  /*7260*/  SEL R38, R38, RZ, P6 ;  /* 0x000000ff26267207 */ /* 0x000fe20003000000 */
[----:B------:R-:W-:Y:S01]  /*7270*/  IMAD.X R41, R78, 0x1, ~R41, P4 ;  /* 0x000000014e297824 */ /* 0x000fe200020e0e29 */
[----:B------:R-:W-:Y:S01]  /*7280*/  SEL R37, R37, RZ, P6 ;  /* 0x000000ff25257207 */ /* 0x000fe20003000000 */
[----:B------:R-:W-:Y:S01]  /*7290*/  IMAD.X R39, R36, 0x1, ~R39, P5 ;  /* 0x0000000124277824 */ /* 0x000fe200028e0e27 */
[----:B------:R-:W-:Y:S01]  /*72a0*/  IADD3 R36, P3, PT, R25, R50, RZ ;  /* 0x0000003219247210 */ /* 0x000fe20007f7e0ff */
[----:B------:R-:W-:Y:S01]  /*72b0*/  IMAD.WIDE.U32 R28, P5, R41, R62, R28 ;  /* 0x0000003e291c7225 */ /* 0x000fe200078a001c */
[----:B------:R-:W-:-:S02]  /*72c0*/  IADD3 R38, P4, PT, -R38, R23, RZ ;  /* 0x0000001726267210 */ /* 0x000fc40007f9e1ff */
[----:B------:R-:W-:Y:S01]  /*72d0*/  SEL R36, R36, RZ, P6 ;  /* 0x000000ff24247207 */ /* 0x000fe20003000000 */
[----:B------:R-:W-:-:S04]  /*72e0*/  IMAD.WIDE.U32 R34, R62, R42, RZ ;  /* 0x0000002a3e227225 */ /* 0x000fc800078e00ff */
[----:B------:R-:W-:Y:S01]  /*72f0*/  IMAD.X R37, R22, 0x1, ~R37, P4 ;  /* 0x0000000116257824 */ /* 0x000fe200020e0e25 */
[----:B------:R-:W-:Y:S01]  /*7300*/  IADD3 R36, P4, PT, -R36, R21, RZ ;  /* 0x0000001524247210 */ /* 0x000fe20007f9e1ff */
[----:B------:R-:W-:Y:S01]  /*7310*/  IMAD.X R23, RZ, RZ, RZ, P5 ;  /* 0x000000ffff177224 */ /* 0x000fe200028e06ff */
[----:B------:R-:W-:Y:S01]  /*7320*/  SEL R21, RZ, 0x1, !P1 ;  /* 0x00000001ff157807 */ /* 0x000fe20004800000 */
[----:B------:R-:W-:Y:S01]  /*7330*/  IMAD.MOV.U32 R22, RZ, RZ, R29 ;  /* 0x000000ffff167224 */ /* 0x000fe200078e001d */
[----:B------:R-:W-:Y:S01]  /*7340*/  IADD3 RZ, P1, PT, R35, R28, RZ ;  /* 0x0000001c23ff7210 */ /* 0x000fe20007f3e0ff */
[----:B------:R-:W-:Y:S01]  /*7350*/  IMAD.X R35, RZ, RZ, R51, P3 ;  /* 0x000000ffff237224 */ /* 0x000fe200018e0633 */
[----:B------:R-:W-:Y:S01]  /*7360*/  IADD3 R34, P5, PT, R21, R48, RZ ;  /* 0x0000003015227210 */ /* 0x000fe20007fbe0ff */
[----:B------:R-:W-:Y:S02]  /*7370*/  IMAD R25, R37, R62, RZ ;  /* 0x0000003e25197224 */ /* 0x000fe400078e02ff */
[----:B------:R-:W-:Y:S01]  /*7380*/  IMAD.WIDE.U32 R28, R63, R38, RZ ;  /* 0x000000263f1c7225 */ /* 0x000fe200078e00ff */
[----:B------:R-:W-:-:S02]  /*7390*/  SEL R35, R35, RZ, P6 ;  /* 0x000000ff23237207 */ /* 0x000fc40003000000 */
[----:B------:R-:W-:Y:S01]  /*73a0*/  SEL R34, R34, RZ, P6 ;  /* 0x000000ff22227207 */ /* 0x000fe20003000000 */
[----:B------:R-:W-:-:S03]  /*73b0*/  IMAD.WIDE.U32 R20, R38, R62, RZ ;  /* 0x0000003e26147225 */ /* 0x000fc600078e00ff */
[----:B------:R-:W-:Y:S01]  /*73c0*/  IADD3 R34, P3, PT, -R34, R33, RZ ;  /* 0x0000002122227210 */ /* 0x000fe20007f7e1ff */
[----:B------:R-:W-:-:S04]  /*73d0*/  IMAD.WIDE.U32.X R22, R41, R63, R22, P1 ;  /* 0x0000003f29167225 */ /* 0x000fc800008e0416 */
[----:B------:R-:W-:Y:S02]  /*73e0*/  IMAD R31, R38, R63, R25 ;  /* 0x0000003f261f7224 */ /* 0x000fe400078e0219 */
[----:B------:R-:W-:Y:S01]  /*73f0*/  IMAD.X R35, R24, 0x1, ~R35, P4 ;  /* 0x0000000118237824 */ /* 0x000fe200020e0e23 */
[----:B------:R-:W-:Y:S01]  /*7400*/  IADD3 R113, P4, PT, R22, R20, RZ ;  /* 0x0000001416717210 */ /* 0x000fe20007f9e0ff */
[----:B------:R-:W-:-:S04]  /*7410*/  IMAD.WIDE.U32 R24, P1, R37, R62, R28 ;  /* 0x0000003e25187225 */ /* 0x000fc8000782001c */
[----:B------:R-:W-:Y:S02]  /*7420*/  IMAD.IADD R21, R21, 0x1, R31 ;  /* 0x0000000115157824 */ /* 0x000fe400078e021f */
[----:B------:R-:W-:-:S04]  /*7430*/  IMAD.WIDE.U32 R32, R62, R38, RZ ;  /* 0x000000263e207225 */ /* 0x000fc800078e00ff */
[----:B------:R-:W-:Y:S01]  /*7440*/  IMAD.X R29, RZ, RZ, RZ, P1 ;  /* 0x000000ffff1d7224 */ /* 0x000fe200008e06ff */
[----:B------:R-:W-:Y:S01]  /*7450*/  ISETP.GE.U32.AND P1, PT, R113, R20, PT ;  /* 0x000000147100720c */ /* 0x000fe20003f26070 */
[----:B------:R-:W-:Y:S01]  /*7460*/  IMAD.X R93, R21, 0x1, R23, P4 ;  /* 0x00000001155d7824 */ /* 0x000fe200020e0617 */
[----:B------:R-:W-:Y:S01]  /*7470*/  IADD3 RZ, P4, PT, R33, R24, RZ ;  /* 0x0000001821ff7210 */ /* 0x000fe20007f9e0ff */
[----:B------:R-:W-:Y:S02]  /*7480*/  IMAD.MOV.U32 R28, RZ, RZ, R25 ;  /* 0x000000ffff1c7224 */ /* 0x000fe400078e0019 */
[----:B------:R-:W-:Y:S01]  /*7490*/  IMAD R47, R35, R62, RZ ;  /* 0x0000003e232f7224 */ /* 0x000fe200078e02ff */
[----:B------:R-:W-:Y:S01]  /*74a0*/  ISETP.GE.U32.AND.EX P1, PT, R93, R21, PT, P1 ;  /* 0x000000155d00720c */ /* 0x000fe20003f26110 */
[----:B------:R-:W-:Y:S02]  /*74b0*/  IMAD.X R31, RZ, RZ, R49, P5 ;  /* 0x000000ffff1f7224 */ /* 0x000fe400028e0631 */
[----:B------:R-:W-:-:S03]  /*74c0*/  IMAD.WIDE.U32 R20, R61, R42, RZ ;  /* 0x0000002a3d147225 */ /* 0x000fc600078e00ff */
[----:B------:R-:W-:Y:S01]  /*74d0*/  SEL R31, R31, RZ, P6 ;  /* 0x000000ff1f1f7207 */ /* 0x000fe20003000000 */
[----:B------:R-:W-:-:S04]  /*74e0*/  IMAD.WIDE.U32 R32, R36, R62, RZ ;  /* 0x0000003e24207225 */ /* 0x000fc800078e00ff */
[-C--:B------:R-:W-:Y:S01]  /*74f0*/  IMAD R81, R36, R63.reuse, R47 ;  /* 0x0000003f24517224 */ /* 0x080fe200078e022f */
[----:B------:R-:W-:Y:S01]  /*7500*/  SEL R47, RZ, 0x1, P1 ;  /* 0x00000001ff2f7807 */ /* 0x000fe20000800000 */
[----:B------:R-:W-:-:S04]  /*7510*/  IMAD.WIDE.U32.X R28, R37, R63, R28, P4 ;  /* 0x0000003f251c7225 */ /* 0x000fc800020e041c */
[----:B------:R-:W-:Y:S01]  /*7520*/  IMAD.WIDE.U32 R24, R60, R42, RZ ;  /* 0x0000002a3c187225 */ /* 0x000fe200078e00ff */
[----:B------:R-:W-:-:S03]  /*7530*/  IADD3 R47, P1, P6, R32, R28, R47 ;  /* 0x0000001c202f7210 */ /* 0x000fc60007e3e02f */
[-C--:B------:R-:W-:Y:S02]  /*7540*/  IMAD R24, R41, R60.reuse, RZ ;  /* 0x0000003c29187224 */ /* 0x080fe400078e02ff */
[----:B------:R-:W-:Y:S02]  /*7550*/  IMAD.IADD R81, R33, 0x1, R81 ;  /* 0x0000000121517824 */ /* 0x000fe400078e0251 */
[----:B------:R-:W-:-:S04]  /*7560*/  IMAD.WIDE.U32 R22, R42, R60, RZ ;  /* 0x0000003c2a167225 */ /* 0x000fc800078e00ff */
[----:B------:R-:W-:-:S04]  /*7570*/  IMAD.WIDE.U32 R20, P4, R41, R60, R20 ;  /* 0x0000003c29147225 */ /* 0x000fc80007880014 */
[----:B------:R-:W-:Y:S01]  /*7580*/  IMAD R83, R42, R61, R24 ;  /* 0x0000003d2a537224 */ /* 0x000fe200078e0218 */
[----:B------:R-:W-:Y:S01]  /*7590*/  IADD3 RZ, P5, PT, R25, R20, RZ ;  /* 0x0000001419ff7210 */ /* 0x000fe20007fbe0ff */
[----:B------:R-:W-:Y:S01]  /*75a0*/  IMAD.X R33, R46, 0x1, ~R31, P3 ;  /* 0x000000012e217824 */ /* 0x000fe200018e0e1f */
[----:B------:R-:W-:Y:S01]  /*75b0*/  IADD3.X R46, PT, PT, R81, R29, RZ, P1, P6 ;  /* 0x0000001d512e7210 */ /* 0x000fe20000fec4ff */
[----:B------:R-:W-:Y:S01]  /*75c0*/  IMAD.IADD R20, R23, 0x1, R83 ;  /* 0x0000000117147824 */ /* 0x000fe200078e0253 */
[----:B------:R-:W-:Y:S01]  /*75d0*/  IADD3 R113, P6, PT, R113, R22, RZ ;  /* 0x0000001671717210 */ /* 0x000fe20007fde0ff */
[----:B------:R-:W-:Y:S01]  /*75e0*/  IMAD.X R29, RZ, RZ, RZ, P4 ;  /* 0x000000ffff1d7224 */ /* 0x000fe200020e06ff */
[----:B------:R-:W-:Y:S01]  /*75f0*/  ISETP.GE.U32.AND P1, PT, R27, R54, PT ;  /* 0x000000361b00720c */ /* 0x000fe20003f26070 */
[----:B------:R-:W-:Y:S01]  /*7600*/  IMAD.MOV.U32 R28, RZ, RZ, R21 ;  /* 0x000000ffff1c7224 */ /* 0x000fe200078e0015 */
[----:B------:R-:W-:Y:S01]  /*7610*/  ISETP.GE.U32.AND P3, PT, R113, R22, PT ;  /* 0x000000167100720c */ /* 0x000fe20003f66070 */
[----:B------:R-:W-:Y:S01]  /*7620*/  IMAD.X R93, R20, 0x1, R93, P6 ;  /* 0x00000001145d7824 */ /* 0x000fe200030e065d */
[----:B------:R-:W-:Y:S01]  /*7630*/  ISETP.GE.U32.AND.EX P1, PT, R88, R55, PT, P1 ;  /* 0x000000375800720c */ /* 0x000fe20003f26110 */
[----:B------:R-:W-:Y:S01]  /*7640*/  IMAD R22, R37, R60, RZ ;  /* 0x0000003c25167224 */ /* 0x000fe200078e02ff */
[----:B------:R-:W-:Y:S01]  /*7650*/  ISETP.EQ.U32.AND P4, PT, R79, R52, PT ;  /* 0x000000344f00720c */ /* 0x000fe20003f82070 */
[----:B------:R-:W-:Y:S01]  /*7660*/  IMAD.WIDE.U32 R24, R38, R60, RZ ;  /* 0x0000003c26187225 */ /* 0x000fe200078e00ff */
[----:B------:R-:W-:-:S02]  /*7670*/  ISETP.GE.U32.AND.EX P3, PT, R93, R20, PT, P3 ;  /* 0x000000145d00720c */ /* 0x000fc40003f66130 */
[CC--:B------:R-:W-:Y:S01]  /*7680*/  ISETP.EQ.AND.EX P4, PT, R86.reuse, R53.reuse, !P1, P4 ;  /* 0x000000355600720c */ /* 0x0c0fe20004f82340 */
[----:B------:R-:W-:Y:S01]  /*7690*/  IMAD.WIDE.U32 R20, R63, R36, RZ ;  /* 0x000000243f147225 */ /* 0x000fe200078e00ff */
[----:B------:R-:W-:Y:S02]  /*76a0*/  SEL R95, RZ, 0x1, P3 ;  /* 0x00000001ff5f7807 */ /* 0x000fe40001800000 */
[----:B------:R-:W-:Y:S01]  /*76b0*/  ISETP.LT.U32.OR.EX P4, PT, R86, R53, P4, P2 ;  /* 0x000000355600720c */ /* 0x000fe20002781520 */
[----:B------:R-:W-:Y:S01]  /*76c0*/  IMAD R23, R38, R61, R22 ;  /* 0x0000003d26177224 */ /* 0x000fe200078e0216 */
[----:B------:R-:W-:Y:S01]  /*76d0*/  IADD3 R31, P3, PT, R47, R24, RZ ;  /* 0x000000182f1f7210 */ /* 0x000fe20007f7e0ff */
[----:B------:R-:W-:Y:S01]  /*76e0*/  IMAD.WIDE.U32 R20, P2, R35, R62, R20 ;  /* 0x0000003e23147225 */ /* 0x000fe20007840014 */
[----:B------:R-:W-:-:S03]  /*76f0*/  SEL R83, RZ, 0x1, !P4 ;  /* 0x00000001ff537807 */ /* 0x000fc60006000000 */
[----:B------:R-:W-:Y:S02]  /*7700*/  IMAD.IADD R25, R25, 0x1, R23 ;  /* 0x0000000119197824 */ /* 0x000fe400078e0217 */
[----:B------:R-:W-:-:S04]  /*7710*/  IMAD.WIDE.U32 R22, R62, R36, RZ ;  /* 0x000000243e167225 */ /* 0x000fc800078e00ff */
[----:B------:R-:W-:-:S04]  /*7720*/  IMAD.WIDE.U32.X R28, R41, R61, R28, P5 ;  /* 0x0000003d291c7225 */ /* 0x000fc800028e041c */
[----:B------:R-:W-:Y:S01]  /*7730*/  IMAD.X R105, RZ, RZ, RZ, P2 ;  /* 0x000000ffff697224 */ /* 0x000fe200010e06ff */
[----:B------:R-:W-:Y:S01]  /*7740*/  ISETP.GE.U32.AND P2, PT, R47, R32, PT ;  /* 0x000000202f00720c */ /* 0x000fe20003f46070 */
[----:B------:R-:W-:Y:S01]  /*7750*/  IMAD.X R85, R25, 0x1, R46, P3 ;  /* 0x0000000119557824 */ /* 0x000fe200018e062e */
[----:B------:R-:W-:Y:S01]  /*7760*/  IADD3 RZ, P3, PT, R23, R20, RZ ;  /* 0x0000001417ff7210 */ /* 0x000fe20007f7e0ff */
[----:B------:R-:W-:Y:S01]  /*7770*/  IMAD.MOV.U32 R104, RZ, RZ, R21 ;  /* 0x000000ffff687224 */ /* 0x000fe200078e0015 */
[----:B------:R-:W-:Y:S01]  /*7780*/  IADD3 R95, P4, P5, R31, R28, R95 ;  /* 0x0000001c1f5f7210 */ /* 0x000fe20007d9e05f */
[----:B------:R-:W-:Y:S01]  /*7790*/  IMAD R20, R33, R62, RZ ;  /* 0x0000003e21147224 */ /* 0x000fe200078e02ff */
[----:B------:R-:W-:Y:S01]  /*77a0*/  ISETP.GE.U32.AND.EX P2, PT, R46, R81, PT, P2 ;  /* 0x000000512e00720c */ /* 0x000fe20003f46120 */
[----:B------:R-:W-:Y:S01]  /*77b0*/  IMAD.WIDE.U32 R46, R61, R38, RZ ;  /* 0x000000263d2e7225 */ /* 0x000fe200078e00ff */
[----:B------:R-:W-:Y:S02]  /*77c0*/  IADD3.X R92, PT, PT, R85, R29, RZ, P4, P5 ;  /* 0x0000001d555c7210 */ /* 0x000fe400027ea4ff */
[----:B------:R-:W-:Y:S01]  /*77d0*/  SEL R103, RZ, 0x1, P2 ;  /* 0x00000001ff677807 */ /* 0x000fe20001000000 */
[----:B------:R-:W-:Y:S01]  /*77e0*/  IMAD.WIDE.U32 R22, R34, R62, RZ ;  /* 0x0000003e22167225 */ /* 0x000fe200078e00ff */
[----:B------:R-:W-:-:S03]  /*77f0*/  IADD3 R32, P4, PT, R83, R50, RZ ;  /* 0x0000003253207210 */ /* 0x000fc60007f9e0ff */
[-C--:B------:R-:W-:Y:S01]  /*7800*/  IMAD R87, R34, R63.reuse, R20 ;  /* 0x0000003f22577224 */ /* 0x080fe200078e0214 */
[----:B------:R-:W-:Y:S01]  /*7810*/  SEL R32, R32, RZ, P0 ;  /* 0x000000ff20207207 */ /* 0x000fe20000000000 */
[----:B------:R-:W-:-:S04]  /*7820*/  IMAD.WIDE.U32.X R104, R35, R63, R104, P3 ;  /* 0x0000003f23687225 */ /* 0x000fc800018e0468 */
[----:B------:R-:W-:Y:S01]  /*7830*/  IMAD.WIDE.U32 R28, R63, R34, RZ ;  /* 0x000000223f1c7225 */ /* 0x000fe200078e00ff */
[----:B------:R-:W-:-:S03]  /*7840*/  IADD3 R103, P3, P5, R22, R104, R103 ;  /* 0x0000006816677210 */ /* 0x000fc60007d7e067 */
[----:B------:R-:W-:Y:S02]  /*7850*/  IMAD.IADD R87, R23, 0x1, R87 ;  /* 0x0000000117577824 */ /* 0x000fe400078e0257 */
[----:B------:R-:W-:-:S03]  /*7860*/  IMAD.WIDE.U32 R82, R60, R38, RZ ;  /* 0x000000263c527225 */ /* 0x000fc600078e00ff */
[----:B------:R-:W-:Y:S01]  /*7870*/  IADD3.X R104, PT, PT, R87, R105, RZ, P3, P5 ;  /* 0x0000006957687210 */ /* 0x000fe20001fea4ff */
[----:B------:R-:W-:Y:S01]  /*7880*/  IMAD.WIDE.U32 R46, P6, R37, R60, R46 ;  /* 0x0000003c252e7225 */ /* 0x000fe200078c002e */
[----:B------:R-:W-:-:S03]  /*7890*/  IADD3 R32, P5, PT, -R32, R91, RZ ;  /* 0x0000005b20207210 */ /* 0x000fc60007fbe1ff */
[----:B------:R-:W-:Y:S01]  /*78a0*/  IMAD.WIDE.U32 R28, P2, R33, R62, R28 ;  /* 0x0000003e211c7225 */ /* 0x000fe2000784001c */
[----:B------:R-:W-:-:S03]  /*78b0*/  IADD3 RZ, P3, PT, R83, R46, RZ ;  /* 0x0000002e53ff7210 */ /* 0x000fc60007f7e0ff */
[----:B------:R-:W-:Y:S02]  /*78c0*/  IMAD.X R21, RZ, RZ, RZ, P6 ;  /* 0x000000ffff157224 */ /* 0x000fe400030e06ff */
[----:B------:R-:W-:Y:S02]  /*78d0*/  IMAD.MOV.U32 R20, RZ, RZ, R47 ;  /* 0x000000ffff147224 */ /* 0x000fe400078e002f */
[----:B------:R-:W-:Y:S01]  /*78e0*/  IMAD.X R83, RZ, RZ, RZ, P2 ;  /* 0x000000ffff537224 */ /* 0x000fe200010e06ff */
[----:B------:R-:W-:Y:S01]  /*78f0*/  ISETP.GE.U32.AND P2, PT, R31, R24, PT ;  /* 0x000000181f00720c */ /* 0x000fe20003f46070 */
[----:B------:R-:W-:-:S03]  /*7900*/  IMAD.WIDE.U32 R80, R62, R34, RZ ;  /* 0x000000223e507225 */ /* 0x000fc600078e00ff */
[----:B------:R-:W-:Y:S01]  /*7910*/  ISETP.GE.U32.AND.EX P2, PT, R85, R25, PT, P2 ;  /* 0x000000195500720c */ /* 0x000fe20003f46120 */
[----:B------:R-:W-:Y:S01]  /*7920*/  IMAD.WIDE.U32.X R20, R37, R61, R20, P3 ;  /* 0x0000003d25147225 */ /* 0x000fe200018e0414 */
[----:B------:R-:W-:Y:S02]  /*7930*/  ISETP.GE.U32.AND P3, PT, R95, R31, PT ;  /* 0x0000001f5f00720c */ /* 0x000fe40003f66070 */
[----:B------:R-:W-:Y:S01]  /*7940*/  IADD3 RZ, P6, PT, R81, R28, RZ ;  /* 0x0000001c51ff7210 */ /* 0x000fe20007fde0ff */
[----:B------:R-:W-:Y:S01]  /*7950*/  IMAD R23, R41, R62, RZ ;  /* 0x0000003e29177224 */ /* 0x000fe200078e02ff */
[----:B------:R-:W-:Y:S01]  /*7960*/  ISETP.GE.U32.AND.EX P3, PT, R92, R85, PT, P3 ;  /* 0x000000555c00720c */ /* 0x000fe20003f66130 */
[----:B------:R-:W-:Y:S01]  /*7970*/  IMAD.MOV.U32 R82, RZ, RZ, R29 ;  /* 0x000000ffff527224 */ /* 0x000fe200078e001d */
[----:B------:R-:W-:Y:S01]  /*7980*/  SEL R84, RZ, 0x1, P2 ;  /* 0x00000001ff547807 */ /* 0x000fe20001000000 */
[C---:B------:R-:W-:Y:S01]  /*7990*/  IMAD R31, R42.reuse, R63, R23 ;  /* 0x0000003f2a1f7224 */ /* 0x040fe200078e0217 */
[----:B------:R-:W-:Y:S01]  /*79a0*/  ISETP.GE.U32.AND P2, PT, R103, R22, PT ;  /* 0x000000166700720c */ /* 0x000fe20003f46070 */
[----:B------:R-:W-:Y:S01]  /*79b0*/  IMAD.WIDE.U32 R28, R42, R62, RZ ;  /* 0x0000003e2a1c7225 */ /* 0x000fe200078e00ff */
[----:B------:R-:W-:-:S02]  /*79c0*/  SEL R25, RZ, 0x1, P1 ;  /* 0x00000001ff197807 */ /* 0x000fc40000800000 */
[----:B------:R-:W-:Y:S01]  /*79d0*/  SEL R23, RZ, 0x1, P3 ;  /* 0x00000001ff177807 */ /* 0x000fe20001800000 */
[----:B------:R-:W-:Y:S01]  /*79e0*/  IMAD.IADD R29, R29, 0x1, R31 ;  /* 0x000000011d1d7824 */ /* 0x000fe200078e021f */
[----:B------:R-:W-:Y:S01]  /*79f0*/  ISETP.GE.U32.AND.EX P1, PT, R104, R87, PT, P2 ;  /* 0x000000576800720c */ /* 0x000fe20003f26120 */
[----:B------:R-:W-:Y:S01]  /*7a00*/  IMAD.WIDE.U32.X R82, R33, R63, R82, P6 ;  /* 0x0000003f21527225 */ /* 0x000fe200030e0452 */
[----:B------:R-:W-:Y:S02]  /*7a10*/  IADD3 R22, P2, PT, R25, R52, RZ ;  /* 0x0000003419167210 */ /* 0x000fe40007f5e0ff */
[----:B------:R-:W-:Y:S01]  /*7a20*/  IADD3 R84, P3, P6, R23, R20, R84 ;  /* 0x0000001417547210 */ /* 0x000fe20007e7e054 */
[----:B------:R-:W-:Y:S01]  /*7a30*/  IMAD R25, R29, R2, RZ ;  /* 0x000000021d197224 */ /* 0x000fe200078e02ff */
[----:B------:R-:W-:Y:S01]  /*7a40*/  SEL R22, R22, RZ, P0 ;  /* 0x000000ff16167207 */ /* 0x000fe20000000000 */
[----:B------:R-:W-:Y:S01]  /*7a50*/  IMAD.X R23, RZ, RZ, R51, P4 ;  /* 0x000000ffff177224 */ /* 0x000fe200020e0633 */
[----:B------:R-:W-:Y:S01]  /*7a60*/  IADD3.X R85, PT, PT, RZ, R21, RZ, P3, P6 ;  /* 0x00000015ff557210 */ /* 0x000fe20001fec4ff */
[----:B------:R-:W-:Y:S01]  /*7a70*/  IMAD R24, R33, R60, RZ ;  /* 0x0000003c21187224 */ /* 0x000fe200078e02ff */
[----:B------:R-:W-:Y:S01]  /*7a80*/  SEL R91, RZ, 0x1, P1 ;  /* 0x00000001ff5b7807 */ /* 0x000fe20000800000 */
[----:B------:R-:W-:Y:S01]  /*7a90*/  IMAD.WIDE.U32 R46, R28, R2, RZ ;  /* 0x000000021c2e7225 */ /* 0x000fe200078e00ff */
[----:B------:R-:W-:-:S03]  /*7aa0*/  SEL R23, R23, RZ, P0 ;  /* 0x000000ff17177207 */ /* 0x000fc60000000000 */
[----:B------:R-:W-:Y:S02]  /*7ab0*/  IMAD R63, R28, R3, R25 ;  /* 0x000000031c3f7224 */ /* 0x000fe400078e0219 */
[----:B------:R-:W-:-:S04]  /*7ac0*/  IMAD.WIDE.U32 R20, R34, R60, RZ ;  /* 0x0000003c22147225 */ /* 0x000fc800078e00ff */
[----:B------:R-:W-:Y:S01]  /*7ad0*/  IMAD R31, R34, R61, R24 ;  /* 0x0000003d221f7224 */ /* 0x000fe200078e0218 */
[----:B------:R-:W-:Y:S01]  /*7ae0*/  IADD3 R91, P3, P6, R20, R82, R91 ;  /* 0x00000052145b7210 */ /* 0x000fe20007e7e05b */
[----:B------:R-:W-:-:S04]  /*7af0*/  IMAD.WIDE.U32 R80, R59, R42, RZ ;  /* 0x0000002a3b507225 */ /* 0x000fc800078e00ff */
[----:B------:R-:W-:Y:S02]  /*7b00*/  IMAD.IADD R47, R47, 0x1, R63 ;  /* 0x000000012f2f7824 */ /* 0x000fe400078e023f */
[----:B------:R-:W-:Y:S01]  /*7b10*/  IMAD.IADD R21, R21, 0x1, R31 ;  /* 0x0000000115157824 */ /* 0x000fe200078e021f */
[----:B------:R-:W-:Y:S01]  /*7b20*/  IADD3 R31, P4, PT, -R22, R79, RZ ;  /* 0x0000004f161f7210 */ /* 0x000fe20007f9e1ff */
[----:B------:R-:W-:Y:S02]  /*7b30*/  IMAD.X R30, R30, 0x1, ~R23, P5 ;  /* 0x000000011e1e7824 */ /* 0x000fe400028e0e17 */
[----:B------:R-:W-:Y:S01]  /*7b40*/  IMAD.WIDE.U32 R22, R47, R54, RZ ;  /* 0x000000362f167225 */ /* 0x000fe200078e00ff */
[----:B------:R-:W-:-:S03]  /*7b50*/  IADD3.X R90, PT, PT, R21, R83, RZ, P3, P6 ;  /* 0x00000053155a7210 */ /* 0x000fc60001fec4ff */
[----:B------:R-:W-:-:S04]  /*7b60*/  IMAD.WIDE.U32 R80, P1, R41, R58, R80 ;  /* 0x0000003a29507225 */ /* 0x000fc80007820050 */
[----:B------:R-:W-:Y:S02]  /*7b70*/  IMAD R62, R41, R58, RZ ;  /* 0x0000003a293e7224 */ /* 0x000fe400078e02ff */
[----:B------:R-:W-:Y:S02]  /*7b80*/  IMAD.X R63, RZ, RZ, RZ, P1 ;  /* 0x000000ffff3f7224 */ /* 0x000fe400008e06ff */
[----:B------:R-:W-:-:S04]  /*7b90*/  IMAD.WIDE.U32 R78, R46, R54, RZ ;  /* 0x000000362e4e7225 */ /* 0x000fc800078e00ff */
[----:B------:R-:W-:-:S04]  /*7ba0*/  IMAD.WIDE.U32 R22, P1, R46, R55, R22 ;  /* 0x000000372e167225 */ /* 0x000fc80007820016 */
[----:B------:R-:W-:Y:S01]  /*7bb0*/  IMAD.WIDE.U32 R24, R58, R42, RZ ;  /* 0x0000002a3a187225 */ /* 0x000fe200078e00ff */
[----:B------:R-:W-:-:S03]  /*7bc0*/  IADD3 R22, P6, PT, R79, R22, RZ ;  /* 0x000000164f167210 */ /* 0x000fc60007fde0ff */
[C---:B------:R-:W-:Y:S01]  /*7bd0*/  IMAD R83, R42.reuse, R59, R62 ;  /* 0x0000003b2a537224 */ /* 0x040fe200078e023e */
[----:B------:R-:W-:Y:S01]  /*7be0*/  IADD3 RZ, P5, PT, R25, R80, RZ ;  /* 0x0000005019ff7210 */ /* 0x000fe20007fbe0ff */
[----:B------:R-:W-:Y:S01]  /*7bf0*/  IMAD.MOV.U32 R62, RZ, RZ, R81 ;  /* 0x000000ffff3e7224 */ /* 0x000fe200078e0051 */
[----:B------:R-:W-:Y:S01]  /*7c00*/  LOP3.LUT R81, RZ, R78, RZ, 0x33, !PT ;  /* 0x0000004eff517212 */ /* 0x000fe200078e33ff */
[----:B------:R-:W-:Y:S01]  /*7c10*/  IMAD.X R79, RZ, RZ, RZ, P1 ;  /* 0x000000ffff4f7224 */ /* 0x000fe200008e06ff */
[----:B------:R-:W-:Y:S01]  /*7c20*/  LOP3.LUT R22, RZ, R22, RZ, 0x33, !PT ;  /* 0x00000016ff167212 */ /* 0x000fe200078e33ff */
[----:B------:R-:W-:Y:S01]  /*7c30*/  IMAD.WIDE.U32 R24, R42, R58, RZ ;  /* 0x0000003a2a187225 */ /* 0x000fe200078e00ff */
[----:B------:R-:W-:-:S03]  /*7c40*/  ISETP.GT.U32.AND P1, PT, R28, R81, PT ;  /* 0x000000511c00720c */ /* 0x000fc60003f24070 */
[----:B------:R-:W-:Y:S01]  /*7c50*/  IMAD.MOV.U32 R78, RZ, RZ, R23 ;  /* 0x000000ffff4e7224 */ /* 0x000fe200078e0017 */
[----:B------:R-:W-:Y:S01]  /*7c60*/  ISETP.GT.U32.AND.EX P1, PT, R29, R22, PT, P1 ;  /* 0x000000161d00720c */ /* 0x000fe20003f24110 */
[----:B------:R-:W-:Y:S02]  /*7c70*/  IMAD R23, R35, R60, RZ ;  /* 0x0000003c23177224 */ /* 0x000fe400078e02ff */
[----:B------:R-:W-:Y:S01]  /*7c80*/  IMAD.X R87, RZ, RZ, R53, P2 ;  /* 0x000000ffff577224 */ /* 0x000fe200010e0635 */
[----:B------:R-:W-:Y:S01]  /*7c90*/  IADD3 R95, P2, PT, R95, R24, RZ ;  /* 0x000000185f5f7210 */ /* 0x000fe20007f5e0ff */
[C---:B------:R-:W-:Y:S01]  /*7ca0*/  IMAD.WIDE.U32 R28, R36.reuse, R60, RZ ;  /* 0x0000003c241c7225 */ /* 0x040fe200078e00ff */
[----:B------:R-:W-:Y:S02]  /*7cb0*/  SEL R111, RZ, 0x1, !P1 ;  /* 0x00000001ff6f7807 */ /* 0x000fe40004800000 */
[----:B------:R-:W-:Y:S01]  /*7cc0*/  SEL R87, R87, RZ, P0 ;  /* 0x000000ff57577207 */ /* 0x000fe20000000000 */
[----:B------:R-:W-:Y:S01]  /*7cd0*/  IMAD.IADD R25, R25, 0x1, R83 ;  /* 0x0000000119197824 */ /* 0x000fe200078e0253 */
[----:B------:R-:W-:Y:S01]  /*7ce0*/  IADD3 R103, P3, PT, R103, R28, RZ ;  /* 0x0000001c67677210 */ /* 0x000fe20007f7e0ff */
[----:B------:R-:W-:-:S02]  /*7cf0*/  IMAD R115, R36, R61, R23 ;  /* 0x0000003d24737224 */ /* 0x000fc400078e0217 */
[----:B------:R-:W-:Y:S01]  /*7d00*/  IMAD.X R92, R25, 0x1, R92, P2 ;  /* 0x00000001195c7824 */ /* 0x000fe200010e065c */
[----:B------:R-:W-:Y:S01]  /*7d10*/  ISETP.GE.U32.AND P2, PT, R95, R24, PT ;  /* 0x000000185f00720c */ /* 0x000fe20003f46070 */
[----:B------:R-:W-:Y:S02]  /*7d20*/  IMAD.IADD R115, R29, 0x1, R115 ;  /* 0x000000011d737824 */ /* 0x000fe400078e0273 */
[----:B------:R-:W-:Y:S01]  /*7d30*/  IMAD R24, R37, R58, RZ ;  /* 0x0000003a25187224 */ /* 0x000fe200078e02ff */
[----:B------:R-:W-:Y:S01]  /*7d40*/  ISETP.GE.U32.AND.EX P2, PT, R92, R25, PT, P2 ;  /* 0x000000195c00720c */ /* 0x000fe20003f46120 */
[----:B------:R-:W-:Y:S01]  /*7d50*/  IMAD.WIDE.U32.X R62, R41, R59, R62, P5 ;  /* 0x0000003b293e7225 */ /* 0x000fe200028e043e */
[----:B------:R-:W-:Y:S02]  /*7d60*/  IADD3 R105, P5, PT, R103, R84, RZ ;  /* 0x0000005467697210 */ /* 0x000fe40007fbe0ff */
[----:B------:R-:W-:Y:S01]  /*7d70*/  SEL R89, RZ, 0x1, P2 ;  /* 0x00000001ff597807 */ /* 0x000fe20001000000 */
[----:B------:R-:W-:-:S04]  /*7d80*/  IMAD.WIDE.U32 R80, R61, R36, RZ ;  /* 0x000000243d507225 */ /* 0x000fc800078e00ff */
[----:B------:R-:W-:-:S04]  /*7d90*/  IMAD.WIDE.U32 R22, R38, R58, RZ ;  /* 0x0000003a26167225 */ /* 0x000fc800078e00ff */
[----:B------:R-:W-:Y:S02]  /*7da0*/  IMAD.X R104, R115, 0x1, R104, P3 ;  /* 0x0000000173687824 */ /* 0x000fe400018e0668 */
[----:B------:R-:W-:Y:S01]  /*7db0*/  IMAD.WIDE.U32.X R78, R47, R55, R78, P6 ;  /* 0x000000372f4e7225 */ /* 0x000fe200030e044e */
[----:B------:R-:W-:-:S03]  /*7dc0*/  IADD3 R107, P6, PT, R105, R22, RZ ;  /* 0x00000016696b7210 */ /* 0x000fc60007fde0ff */
[----:B------:R-:W-:Y:S01]  /*7dd0*/  IMAD R29, R38, R59, R24 ;  /* 0x0000003b261d7224 */ /* 0x000fe200078e0218 */
[----:B------:R-:W-:Y:S01]  /*7de0*/  IADD3 R111, P1, PT, R111, R78, RZ ;  /* 0x0000004e6f6f7210 */ /* 0x000fe20007f3e0ff */
[----:B------:R-:W-:Y:S01]  /*7df0*/  IMAD.X R106, R104, 0x1, R85, P5 ;  /* 0x00000001686a7824 */ /* 0x000fe200028e0655 */
[----:B------:R-:W-:Y:S01]  /*7e00*/  IADD3 R89, P2, P5, R107, R62, R89 ;  /* 0x0000003e6b597210 */ /* 0x000fe20007d5e059 */
[----:B------:R-:W-:-:S04]  /*7e10*/  IMAD.WIDE.U32 R82, R60, R36, RZ ;  /* 0x000000243c527225 */ /* 0x000fc800078e00ff */
[----:B------:R-:W-:-:S04]  /*7e20*/  IMAD.WIDE.U32 R80, P3, R35, R60, R80 ;  /* 0x0000003c23507225 */ /* 0x000fc80007860050 */
[----:B------:R-:W-:Y:S02]  /*7e30*/  IMAD.IADD R23, R23, 0x1, R29 ;  /* 0x0000000117177824 */ /* 0x000fe400078e021d */
[----:B------:R-:W-:-:S04]  /*7e40*/  IMAD.WIDE.U32 R84, R47, R52, RZ ;  /* 0x000000342f547225 */ /* 0x000fc800078e00ff */
[----:B------:R-:W-:-:S04]  /*7e50*/  IMAD.WIDE.U32 R24, R61, R34, RZ ;  /* 0x000000223d187225 */ /* 0x000fc800078e00ff */
[----:B------:R-:W-:Y:S01]  /*7e60*/  IMAD.X R109, R23, 0x1, R106, P6 ;  /* 0x00000001176d7824 */ /* 0x000fe200030e066a */
[----:B------:R-:W-:Y:S01]  /*7e70*/  IADD3 RZ, P6, PT, R83, R80, RZ ;  /* 0x0000005053ff7210 */ /* 0x000fe20007fde0ff */
[----:B------:R-:W-:Y:S02]  /*7e80*/  IMAD.X R62, RZ, RZ, R79, P1 ;  /* 0x000000ffff3e7224 */ /* 0x000fe400008e064f */
[----:B------:R-:W-:Y:S01]  /*7e90*/  IMAD.X R29, R86, 0x1, ~R87, P4 ;  /* 0x00000001561d7824 */ /* 0x000fe200020e0e57 */
[----:B------:R-:W-:Y:S01]  /*7ea0*/  IADD3.X R80, PT, PT, R109, R63, RZ, P2, P5 ;  /* 0x0000003f6d507210 */ /* 0x000fe200017ea4ff */
[----:B------:R-:W-:Y:S01]  /*7eb0*/  IMAD.WIDE.U32 R84, P1, R46, R53, R84 ;  /* 0x000000352e547225 */ /* 0x000fe20007820054 */
[----:B------:R-:W-:-:S03]  /*7ec0*/  ISETP.GE.U32.AND P2, PT, R103, R28, PT ;  /* 0x0000001c6700720c */ /* 0x000fc60003f46070 */
[----:B------:R-:W-:Y:S01]  /*7ed0*/  IMAD.WIDE.U32 R82, R46, R52, RZ ;  /* 0x000000342e527225 */ /* 0x000fe200078e00ff */
[----:B------:R-:W-:-:S03]  /*7ee0*/  ISETP.GE.U32.AND.EX P2, PT, R104, R115, PT, P2 ;  /* 0x000000736800720c */ /* 0x000fc60003f46120 */
[----:B------:R-:W-:-:S04]  /*7ef0*/  IMAD.WIDE.U32 R24, P4, R33, R60, R24 ;  /* 0x0000003c21187225 */ /* 0x000fc80007880018 */
[----:B------:R-:W-:-:S04]  /*7f00*/  IMAD.WIDE.U32 R86, R60, R34, RZ ;  /* 0x000000223c567225 */ /* 0x000fc800078e00ff */
[----:B------:R-:W-:Y:S01]  /*7f10*/  IMAD.X R79, RZ, RZ, RZ, P1 ;  /* 0x000000ffff4f7224 */ /* 0x000fe200008e06ff */
[----:B------:R-:W-:Y:S01]  /*7f20*/  IADD3 R28, P1, PT, R83, R84, RZ ;  /* 0x00000054531c7210 */ /* 0x000fe20007f3e0ff */
[----:B------:R-:W-:Y:S01]  /*7f30*/  IMAD.X R63, RZ, RZ, RZ, P3 ;  /* 0x000000ffff3f7224 */ /* 0x000fe200018e06ff */
[----:B------:R-:W-:Y:S01]  /*7f40*/  IADD3 RZ, P5, PT, R87, R24, RZ ;  /* 0x0000001857ff7210 */ /* 0x000fe20007fbe0ff */
[----:B------:R-:W-:Y:S01]  /*7f50*/  IMAD.MOV.U32 R78, RZ, RZ, R85 ;  /* 0x000000ffff4e7224 */ /* 0x000fe200078e0055 */
[----:B------:R-:W-:Y:S01]  /*7f60*/  IADD3 R24, P3, PT, R113, R82, RZ ;  /* 0x0000005271187210 */ /* 0x000fe20007f7e0ff */
[----:B------:R-:W-:Y:S01]  /*7f70*/  IMAD.WIDE.U32 R84, R58, R38, RZ ;  /* 0x000000263a547225 */ /* 0x000fe200078e00ff */
[----:B------:R-:W-:Y:S02]  /*7f80*/  SEL R113, RZ, 0x1, P2 ;  /* 0x00000001ff717807 */ /* 0x000fe40001000000 */
[C---:B------:R-:W-:Y:S01]  /*7f90*/  ISETP.GE.U32.AND P2, PT, R24.reuse, R82, PT ;  /* 0x000000521800720c */ /* 0x040fe20003f46070 */
[----:B------:R-:W-:Y:S01]  /*7fa0*/  IMAD.WIDE.U32.X R78, R47, R53, R78, P1 ;  /* 0x000000352f4e7225 */ /* 0x000fe200008e044e */
[----:B------:R-:W-:-:S03]  /*7fb0*/  IADD3 R94, P1, PT, R24, R111, RZ ;  /* 0x0000006f185e7210 */ /* 0x000fc60007f3e0ff */
[----:B------:R-:W-:Y:S01]  /*7fc0*/  IMAD.X R83, R28, 0x1, R93, P3 ;  /* 0x000000011c537824 */ /* 0x000fe200018e065d */
[----:B------:R-:W-:-:S03]  /*7fd0*/  ISETP.GE.U32.AND P3, PT, R94, R111, PT ;  /* 0x0000006f5e00720c */ /* 0x000fc60003f66070 */
[----:B------:R-:W-:Y:S01]  /*7fe0*/  IMAD.X R93, R83, 0x1, R62, P1 ;  /* 0x00000001535d7824 */ /* 0x000fe200008e063e */
[----:B------:R-:W-:Y:S02]  /*7ff0*/  ISETP.GE.U32.AND P1, PT, R105, R103, PT ;  /* 0x000000676900720c */ /* 0x000fe40003f26070 */
[----:B------:R-:W-:Y:S01]  /*8000*/  ISETP.GE.U32.AND.EX P2, PT, R83, R28, PT, P2 ;  /* 0x0000001c5300720c */ /* 0x000fe20003f46120 */
[----:B------:R-:W-:Y:S01]  /*8010*/  IMAD.WIDE.U32 R82, R59, R38, RZ ;  /* 0x000000263b527225 */ /* 0x000fe200078e00ff */
[----:B------:R-:W-:Y:S02]  /*8020*/  ISETP.GE.U32.AND.EX P3, PT, R93, R62, PT, P3 ;  /* 0x0000003e5d00720c */ /* 0x000fe40003f66130 */
[----:B------:R-:W-:Y:S01]  /*8030*/  ISETP.GE.U32.AND.EX P1, PT, R106, R104, PT, P1 ;  /* 0x000000686a00720c */ /* 0x000fe20003f26110 */
[----:B------:R-:W-:Y:S01]  /*8040*/  IMAD.MOV.U32 R62, RZ, RZ, R81 ;  /* 0x000000ffff3e7224 */ /* 0x000fe200078e0051 */
[----:B------:R-:W-:Y:S01]  /*8050*/  SEL R28, RZ, 0x1, P2 ;  /* 0x00000001ff1c7807 */ /* 0x000fe20001000000 */
[----:B------:R-:W-:Y:S01]  /*8060*/  IMAD.WIDE.U32 R82, P2, R37, R58, R82 ;  /* 0x0000003a25527225 */ /* 0x000fe20007840052 */
[----:B------:R-:W-:-:S02]  /*8070*/  SEL R87, RZ, 0x1, P3 ;  /* 0x00000001ff577807 */ /* 0x000fc40001800000 */
[----:B------:R-:W-:Y:S01]  /*8080*/  SEL R60, RZ, 0x1, P1 ;  /* 0x00000001ff3c7807 */ /* 0x000fe20000800000 */
[----:B------:R-:W-:Y:S01]  /*8090*/  IMAD.MOV.U32 R84, RZ, RZ, R83 ;  /* 0x000000ffff547224 */ /* 0x000fe200078e0053 */
[----:B------:R-:W-:Y:S01]  /*80a0*/  IADD3 R28, P1, P3, R87, R78, R28 ;  /* 0x0000004e571c7210 */ /* 0x000fe20007b3e01c */
[----:B------:R-:W-:Y:S01]  /*80b0*/  IMAD.WIDE.U32.X R86, R35, R61, R62, P6 ;  /* 0x0000003d23567225 */ /* 0x000fe200030e043e */
[----:B------:R-:W-:Y:S02]  /*80c0*/  IADD3 RZ, P6, PT, R85, R82, RZ ;  /* 0x0000005255ff7210 */ /* 0x000fe40007fde0ff */
[----:B------:R-:W-:Y:S01]  /*80d0*/  IADD3.X R81, PT, PT, RZ, R79, RZ, P1, P3 ;  /* 0x0000004fff517210 */ /* 0x000fe20000fe64ff */
[----:B------:R-:W-:Y:S01]  /*80e0*/  IMAD.WIDE.U32 R78, R47, R50, RZ ;  /* 0x000000322f4e7225 */ /* 0x000fe200078e00ff */
[----:B------:R-:W-:-:S03]  /*80f0*/  IADD3 R60, P1, P3, R60, R86, R113 ;  /* 0x000000563c3c7210 */ /* 0x000fc60007b3e071 */
[----:B------:R-:W-:Y:S01]  /*8100*/  IMAD.X R85, RZ, RZ, RZ, P2 ;  /* 0x000000ffff557224 */ /* 0x000fe200010e06ff */
[----:B------:R-:W-:Y:S01]  /*8110*/  ISETP.GE.U32.AND P2, PT, R107, R22, PT ;  /* 0x000000166b00720c */ /* 0x000fe20003f46070 */
[----:B------:R-:W-:Y:S01]  /*8120*/  IMAD.MOV.U32 R62, RZ, RZ, R25 ;  /* 0x000000ffff3e7224 */ /* 0x000fe200078e0019 */
[----:B------:R-:W-:Y:S01]  /*8130*/  IADD3.X R103, PT, PT, RZ, R87, RZ, P1, P3 ;  /* 0x00000057ff677210 */ /* 0x000fe20000fe64ff */
[C---:B------:R-:W-:Y:S01]  /*8140*/  IMAD.WIDE.U32 R24, R46.reuse, R50, RZ ;  /* 0x000000322e187225 */ /* 0x040fe200078e00ff */
[----:B------:R-:W-:Y:S02]  /*8150*/  ISETP.GE.U32.AND.EX P2, PT, R109, R23, PT, P2 ;  /* 0x000000176d00720c */ /* 0x000fe40003f46120 */
[----:B------:R-:W-:Y:S01]  /*8160*/  ISETP.GE.U32.AND P1, PT, R89, R107, PT ;  /* 0x0000006b5900720c */ /* 0x000fe20003f26070 */
[----:B------:R-:W-:Y:S01]  /*8170*/  IMAD.WIDE.U32 R78, P3, R46, R51, R78 ;  /* 0x000000332e4e7225 */ /* 0x000fe2000786004e */
[----:B------:R-:W-:Y:S02]  /*8180*/  SEL R104, RZ, 0x1, P2 ;  /* 0x00000001ff687807 */ /* 0x000fe40001000000 */
[----:B------:R-:W-:Y:S01]  /*8190*/  ISETP.GE.U32.AND.EX P1, PT, R80, R109, PT, P1 ;  /* 0x0000006d5000720c */ /* 0x000fe20003f26110 */
[----:B------:R-:W-:Y:S01]  /*81a0*/  IMAD.X R63, RZ, RZ, RZ, P4 ;  /* 0x000000ffff3f7224 */ /* 0x000fe200020e06ff */
[----:B------:R-:W-:Y:S01]  /*81b0*/  IADD3 R83, P4, PT, R25, R78, RZ ;  /* 0x0000004e19537210 */ /* 0x000fe20007f9e0ff */
[----:B------:R-:W-:Y:S01]  /*81c0*/  IMAD.WIDE.U32.X R22, R37, R59, R84, P6 ;  /* 0x0000003b25167225 */ /* 0x000fe200030e0454 */
[----:B------:R-:W-:-:S02]  /*81d0*/  IADD3 R95, P6, PT, R95, R24, RZ ;  /* 0x000000185f5f7210 */ /* 0x000fc40007fde0ff */
[----:B------:R-:W-:Y:S01]  /*81e0*/  SEL R87, RZ, 0x1, P1 ;  /* 0x00000001ff577807 */ /* 0x000fe20000800000 */
[----:B------:R-:W-:Y:S01]  /*81f0*/  IMAD.X R25, RZ, RZ, RZ, P3 ;  /* 0x000000ffff197224 */ /* 0x000fe200018e06ff */
[----:B------:R-:W-:Y:S01]  /*8200*/  IADD3 R85, P3, PT, R95, R28, RZ ;  /* 0x0000001c5f557210 */ /* 0x000fe20007f7e0ff */
[----:B------:R-:W-:Y:S01]  /*8210*/  IMAD.X R78, R83, 0x1, R92, P6 ;  /* 0x00000001534e7824 */ /* 0x000fe200030e065c */
[----:B------:R-:W-:Y:S01]  /*8220*/  ISETP.GE.U32.AND P2, PT, R95, R24, PT ;  /* 0x000000185f00720c */ /* 0x000fe20003f46070 */
[----:B------:R-:W-:Y:S01]  /*8230*/  IMAD.MOV.U32 R24, RZ, RZ, R79 ;  /* 0x000000ffff187224 */ /* 0x000fe200078e004f */
[----:B------:R-:W-:Y:S01]  /*8240*/  ISETP.GE.U32.AND P6, PT, R85, R28, PT ;  /* 0x0000001c5500720c */ /* 0x000fe20003fc6070 */
[C---:B------:R-:W-:Y:S01]  /*8250*/  IMAD.X R92, R78.reuse, 0x1, R81, P3 ;  /* 0x000000014e5c7824 */ /* 0x040fe200018e0651 */
[----:B------:R-:W-:Y:S01]  /*8260*/  ISETP.GE.U32.AND.EX P2, PT, R78, R83, PT, P2 ;  /* 0x000000534e00720c */ /* 0x000fe20003f46120 */
[----:B------:R-:W-:Y:S01]  /*8270*/  IMAD.WIDE.U32.X R24, R47, R51, R24, P4 ;  /* 0x000000332f187225 */ /* 0x000fe200020e0418 */
[----:B------:R-:W-:-:S02]  /*8280*/  IADD3 R83, P4, PT, R91, R60, RZ ;  /* 0x0000003c5b537210 */ /* 0x000fc40007f9e0ff */
[----:B------:R-:W-:Y:S01]  /*8290*/  ISETP.GE.U32.AND.EX P1, PT, R92, R81, PT, P6 ;  /* 0x000000515c00720c */ /* 0x000fe20003f26160 */
[----:B------:R-:W-:Y:S01]  /*82a0*/  IMAD.WIDE.U32.X R108, R33, R61, R62, P5 ;  /* 0x0000003d216c7225 */ /* 0x000fe200028e043e */
[----:B------:R-:W-:Y:S02]  /*82b0*/  IADD3 R104, P3, P6, R87, R22, R104 ;  /* 0x0000001657687210 */ /* 0x000fe40007e7e068 */
[----:B------:R-:W-:Y:S01]  /*82c0*/  SEL R82, RZ, 0x1, P2 ;  /* 0x00000001ff527807 */ /* 0x000fe20001000000 */
[----:B------:R-:W-:Y:S01]  /*82d0*/  IMAD.X R95, R90, 0x1, R103, P4 ;  /* 0x000000015a5f7824 */ /* 0x000fe200020e0667 */
[----:B------:R-:W-:Y:S02]  /*82e0*/  SEL R79, RZ, 0x1, P1 ;  /* 0x00000001ff4f7807 */ /* 0x000fe40000800000 */
[----:B------:R-:W-:Y:S02]  /*82f0*/  IADD3.X R84, PT, PT, RZ, R23, RZ, P3, P6 ;  /* 0x00000017ff547210 */ /* 0x000fe40001fec4ff */
[----:B------:R-:W-:Y:S01]  /*8300*/  ISETP.GE.U32.AND P2, PT, R91, R20, PT ;  /* 0x000000145b00720c */ /* 0x000fe20003f46070 */
[----:B------:R0:W5:Y:S01]  /*8310*/  LDG.E.64 R22, desc[UR6][R6.64+0x8] ;  /* 0x0000080606167981 */ /* 0x000162000c1e1b00 */
[----:B------:R-:W-:-:S02]  /*8320*/  IADD3 R82, P3, P4, R79, R24, R82 ;  /* 0x000000184f527210 */ /* 0x000fc40007c7e052 */
[----:B------:R-:W-:Y:S02]  /*8330*/  ISETP.GE.U32.AND.EX P2, PT, R90, R21, PT, P2 ;  /* 0x000000155a00720c */ /* 0x000fe40003f46120 */
[----:B------:R-:W-:Y:S01]  /*8340*/  IADD3.X R81, PT, PT, RZ, R25, RZ, P3, P4 ;  /* 0x00000019ff517210 */ /* 0x000fe20001fe84ff */
[----:B------:R0:W5:Y:S01]  /*8350*/  LDG.E.64 R20, desc[UR6][R6.64] ;  /* 0x0000000606147981 */ /* 0x000162000c1e1b00 */
[----:B------:R-:W-:-:S03]  /*8360*/  ISETP.GE.U32.AND P1, PT, R83, R91, PT ;  /* 0x0000005b5300720c */ /* 0x000fc60003f26070 */
[----:B------:R0:W5:Y:S01]  /*8370*/  LDG.E.64 R24, desc[UR6][R6.64+0x10] ;  /* 0x0000100606187981 */ /* 0x000162000c1e1b00 */
[----:B------:R-:W-:Y:S01]  /*8380*/  IMAD R28, R41, R56, RZ ;  /* 0x00000038291c7224 */ /* 0x000fe200078e02ff */
[----:B------:R-:W-:Y:S01]  /*8390*/  ISETP.GE.U32.AND.EX P1, PT, R95, R90, PT, P1 ;  /* 0x0000005a5f00720c */ /* 0x000fe20003f26110 */
[C---:B------:R-:W-:Y:S01]  /*83a0*/  IMAD.WIDE.U32 R78, R42.reuse, R56, RZ ;  /* 0x000000382a4e7225 */ /* 0x040fe200078e00ff */
[----:B------:R-:W-:Y:S02]  /*83b0*/  SEL R110, RZ, 0x1, P2 ;  /* 0x00000001ff6e7807 */ /* 0x000fe40001000000 */
[----:B------:R-:W-:Y:S01]  /*83c0*/  SEL R61, RZ, 0x1, P1 ;  /* 0x00000001ff3d7807 */ /* 0x000fe20000800000 */
[----:B------:R-:W-:Y:S02]  /*83d0*/  IMAD R87, R42, R57, R28 ;  /* 0x000000392a577224 */ /* 0x000fe400078e021c */
[----:B------:R-:W-:Y:S01]  /*83e0*/  IMAD.WIDE.U32 R62, R59, R36, RZ ;  /* 0x000000243b3e7225 */ /* 0x000fe200078e00ff */
[----:B------:R-:W-:-:S02]  /*83f0*/  IADD3 R89, P2, PT, R89, R78, RZ ;  /* 0x0000004e59597210 */ /* 0x000fc40007f5e0ff */
[----:B------:R-:W-:Y:S01]  /*8400*/  IADD3 R110, P3, P5, R61, R108, R110 ;  /* 0x0000006c3d6e7210 */ /* 0x000fe20007d7e06e */
[----:B------:R-:W-:Y:S02]  /*8410*/  IMAD.IADD R79, R79, 0x1, R87 ;  /* 0x000000014f4f7824 */ /* 0x000fe400078e0257 */
[----:B------:R-:W-:Y:S01]  /*8420*/  IMAD.WIDE.U32 R60, R58, R36, RZ ;  /* 0x000000243a3c7225 */ /* 0x000fe200078e00ff */
[----:B------:R-:W-:-:S03]  /*8430*/  ISETP.GE.U32.AND P1, PT, R89, R78, PT ;  /* 0x0000004e5900720c */ /* 0x000fc60003f26070 */
[----:B------:R-:W-:Y:S01]  /*8440*/  IMAD.WIDE.U32 R62, P4, R35, R58, R62 ;  /* 0x0000003a233e7225 */ /* 0x000fe2000788003e */
[----:B------:R-:W-:-:S03]  /*8450*/  IADD3.X R108, PT, PT, RZ, R109, RZ, P3, P5 ;  /* 0x0000006dff6c7210 */ /* 0x000fc60001fea4ff */
[----:B------:R-:W-:Y:S01]  /*8460*/  IMAD.X R80, R79, 0x1, R80, P2 ;  /* 0x000000014f507824 */ /* 0x000fe200010e0650 */
[----:B------:R-:W-:Y:S01]  /*8470*/  IADD3 RZ, P3, PT, R61, R62, RZ ;  /* 0x0000003e3dff7210 */ /* 0x000fe20007f7e0ff */
[----:B------:R-:W-:Y:S01]  /*8480*/  IMAD R62, R35, R58, RZ ;  /* 0x0000003a233e7224 */ /* 0x000fe200078e02ff */
[----:B------:R-:W-:Y:S01]  /*8490*/  SEL R28, R54, RZ, P0 ;  /* 0x000000ff361c7207 */ /* 0x000fe20000000000 */
[----:B------:R-:W-:Y:S01]  /*84a0*/  IMAD.WIDE.U32 R112, R59, R34, RZ ;  /* 0x000000223b707225 */ /* 0x000fe200078e00ff */
[----:B------:R-:W-:-:S03]  /*84b0*/  ISETP.GE.U32.AND.EX P1, PT, R80, R79, PT, P1 ;  /* 0x0000004f5000720c */ /* 0x000fc60003f26110 */
[----:B------:R-:W-:Y:S01]  /*84c0*/  IMAD.WIDE.U32 R60, R57, R42, RZ ;  /* 0x0000002a393c7225 */ /* 0x000fe200078e00ff */
[----:B------:R-:W-:-:S03]  /*84d0*/  IADD3 R28, P2, PT, -R28, R27, RZ ;  /* 0x0000001b1c1c7210 */ /* 0x000fc60007f5e1ff */
[----:B------:R-:W-:Y:S01]  /*84e0*/  IMAD.WIDE.U32 R78, R36, R58, RZ ;  /* 0x0000003a244e7225 */ /* 0x000fe200078e00ff */
[----:B------:R-:W-:-:S03]  /*84f0*/  SEL R27, R55, RZ, P0 ;  /* 0x000000ff371b7207 */ /* 0x000fc60000000000 */
[----:B------:R-:W-:Y:S01]  /*8500*/  IMAD R103, R36, R59, R62 ;  /* 0x0000003b24677224 */ /* 0x000fe200078e023e */
[----:B------:R-:W-:Y:S01]  /*8510*/  IADD3 R83, P5, PT, R83, R78, RZ ;  /* 0x0000004e53537210 */ /* 0x000fe20007fbe0ff */
[----:B------:R-:W-:-:S04]  /*8520*/  IMAD.WIDE.U32 R90, R58, R34, RZ ;  /* 0x000000223a5a7225 */ /* 0x000fc800078e00ff */
[----:B------:R-:W-:-:S04]  /*8530*/  IMAD.WIDE.U32 R112, P0, R33, R58, R112 ;  /* 0x0000003a21707225 */ /* 0x000fc80007800070 */
[----:B------:R-:W-:-:S04]  /*8540*/  IMAD.WIDE.U32 R86, R56, R42, RZ ;  /* 0x0000002a38567225 */ /* 0x000fc800078e00ff */
[----:B------:R-:W-:-:S04]  /*8550*/  IMAD.WIDE.U32 R60, P6, R41, R56, R60 ;  /* 0x00000038293c7225 */ /* 0x000fc800078c003c */
[----:B------:R-:W-:Y:S01]  /*8560*/  IMAD.IADD R90, R79, 0x1, R103 ;  /* 0x000000014f5a7824 */ /* 0x000fe200078e0267 */
[----:B------:R-:W-:Y:S01]  /*8570*/  SEL R103, RZ, 0x1, P1 ;  /* 0x00000001ff677807 */ /* 0x000fe20000800000 */
[----:B------:R-:W-:Y:S01]  /*8580*/  IMAD R62, R37, R56, RZ ;  /* 0x00000038253e7224 */ /* 0x000fe200078e02ff */
[----:B------:R-:W-:Y:S01]  /*8590*/  IADD3 RZ, P1, PT, R91, R112, RZ ;  /* 0x000000705bff7210 */ /* 0x000fe20007f3e0ff */
[----:B------:R-:W-:Y:S01]  /*85a0*/  IMAD.X R105, RZ, RZ, RZ, P6 ;  /* 0x000000ffff697224 */ /* 0x000fe200030e06ff */
[----:B------:R-:W-:Y:S01]  /*85b0*/  IADD3 RZ, P6, PT, R87, R60, RZ ;  /* 0x0000003c57ff7210 */ /* 0x000fe20007fde0ff */
[----:B------:R-:W-:Y:S01]  /*85c0*/  IMAD.X R79, R90, 0x1, R95, P5 ;  /* 0x000000015a4f7824 */ /* 0x000fe200028e065f */
[----:B------:R-:W-:Y:S01]  /*85d0*/  IADD3 R91, P5, PT, R83, R104, RZ ;  /* 0x00000068535b7210 */ /* 0x000fe20007fbe0ff */
[----:B------:R-:W-:-:S04]  /*85e0*/  IMAD.WIDE.U32 R86, R38, R56, RZ ;  /* 0x0000003826567225 */ /* 0x000fc800078e00ff */
[----:B------:R-:W-:Y:S02]  /*85f0*/  IMAD R107, R38, R57, R62 ;  /* 0x00000039266b7224 */ /* 0x000fe400078e023e */
[----:B------:R-:W-:Y:S02]  /*8600*/  IMAD.MOV.U32 R104, RZ, RZ, R61 ;  /* 0x000000ffff687224 */ /* 0x000fe400078e003d */
[----:B------:R-:W-:Y:S01]  /*8610*/  IMAD.X R95, R79, 0x1, R84, P5 ;  /* 0x000000014f5f7824 */ /* 0x000fe200028e0654 */
[----:B------:R-:W-:Y:S01]  /*8620*/  IADD3 R84, P5, PT, R91, R86, RZ ;  /* 0x000000565b547210 */ /* 0x000fe20007fbe0ff */
[----:B------:R-:W-:-:S04]  /*8630*/  IMAD.WIDE.U32 R60, R47, R48, RZ ;  /* 0x000000302f3c7225 */ /* 0x000fc800078e00ff */
[----:B------:R-:W-:-:S04]  /*8640*/  IMAD.WIDE.U32.X R104, R41, R57, R104, P6 ;  /* 0x0000003929687225 */ /* 0x000fc800030e0468 */
[----:B------:R-:W-:Y:S02]  /*8650*/  IMAD.IADD R116, R87, 0x1, R107 ;  /* 0x0000000157747824 */ /* 0x000fe400078e026b */
[----:B------:R-:W-:Y:S01]  /*8660*/  IMAD.X R115, RZ, RZ, RZ, P4 ;  /* 0x000000ffff737224 */ /* 0x000fe200020e06ff */
[----:B------:R-:W-:Y:S01]  /*8670*/  IADD3 R103, P4, P6, R84, R104, R103 ;  /* 0x0000006854677210 */ /* 0x000fe20007e9e067 */
[----:B------:R-:W-:Y:S02]  /*8680*/  IMAD.X R107, R116, 0x1, R95, P5 ;  /* 0x00000001746b7824 */ /* 0x000fe400028e065f */
[----:B------:R-:W-:Y:S02]  /*8690*/  IMAD.MOV.U32 R114, RZ, RZ, R63 ;  /* 0x000000ffff727224 */ /* 0x000fe400078e003f */
[----:B------:R-:W-:-:S04]  /*86a0*/  IMAD.WIDE.U32 R62, R46, R48, RZ ;  /* 0x000000302e3e7225 */ /* 0x000fc800078e00ff */
[----:B------:R-:W-:Y:S01]  /*86b0*/  IMAD.WIDE.U32 R60, P5, R46, R49, R60 ;  /* 0x000000312e3c7225 */ /* 0x000fe200078a003c */
[----:B------:R-:W-:Y:S02]  /*86c0*/  IADD3.X R104, PT, PT, R107, R105, RZ, P4, P6 ;  /* 0x000000696b687210 */ /* 0x000fe400027ec4ff */
[----:B------:R-:W-:Y:S01]  /*86d0*/  IADD3 R89, P6, PT, R89, R62, RZ ;  /* 0x0000003e59597210 */ /* 0x000fe20007fde0ff */
[----:B------:R-:W-:Y:S01]  /*86e0*/  IMAD.WIDE.U32.X R114, R35, R59, R114, P3 ;  /* 0x0000003b23727225 */ /* 0x000fe200018e0472 */
[----:B------:R-:W-:-:S03]  /*86f0*/  IADD3 R63, P3, PT, R63, R60, RZ ;  /* 0x0000003c3f3f7210 */ /* 0x000fc60007f7e0ff */
[----:B------:R-:W-:Y:S01]  /*8700*/  IMAD.X R27, R88, 0x1, ~R27, P2 ;  /* 0x00000001581b7824 */ /* 0x000fe200010e0e1b */
[----:B------:R-:W-:Y:S02]  /*8710*/  ISETP.GE.U32.AND P2, PT, R83, R78, PT ;  /* 0x0000004e5300720c */ /* 0x000fe40003f46070 */
[----:B------:R-:W-:Y:S01]  /*8720*/  ISETP.GE.U32.AND P4, PT, R91, R83, PT ;  /* 0x000000535b00720c */ /* 0x000fe20003f86070 */
[----:B------:R-:W-:Y:S01]  /*8730*/  IMAD.X R83, RZ, RZ, RZ, P5 ;  /* 0x000000ffff537224 */ /* 0x000fe200028e06ff */
[----:B------:R-:W-:Y:S01]  /*8740*/  IADD3 R109, P5, PT, R89, R82, RZ ;  /* 0x00000052596d7210 */ /* 0x000fe20007fbe0ff */
[----:B------:R-:W-:Y:S01]  /*8750*/  IMAD.X R80, R63, 0x1, R80, P6 ;  /* 0x000000013f507824 */ /* 0x000fe200030e0650 */
[----:B------:R-:W-:Y:S02]  /*8760*/  ISETP.GE.U32.AND.EX P2, PT, R79, R90, PT, P2 ;  /* 0x0000005a4f00720c */ /* 0x000fe40003f46120 */
[----:B------:R-:W-:Y:S01]  /*8770*/  ISETP.GE.U32.AND.EX P4, PT, R95, R79, PT, P4 ;  /* 0x0000004f5f00720c */ /* 0x000fe20003f86140 */
[----:B------:R-:W-:Y:S01]  /*8780*/  IMAD.X R112, R80, 0x1, R81, P5 ;  /* 0x0000000150707824 */ /* 0x000fe200028e0651 */
[----:B------:R-:W-:-:S02]  /*8790*/  SEL R46, RZ, 0x1, P2 ;  /* 0x00000001ff2e7807 */ /* 0x000fc40001000000 */
[----:B------:R-:W-:Y:S02]  /*87a0*/  ISETP.GE.U32.AND P6, PT, R89, R62, PT ;  /* 0x0000003e5900720c */ /* 0x000fe40003fc6070 */
[----:B------:R-:W-:Y:S01]  /*87b0*/  ISETP.GE.U32.AND P2, PT, R109, R82, PT ;  /* 0x000000526d00720c */ /* 0x000fe20003f46070 */
[----:B------:R-:W-:Y:S01]  /*87c0*/  IMAD.MOV.U32 R82, RZ, RZ, R61 ;  /* 0x000000ffff527224 */ /* 0x000fe200078e003d */
[----:B------:R-:W-:Y:S02]  /*87d0*/  SEL R111, RZ, 0x1, P4 ;  /* 0x00000001ff6f7807 */ /* 0x000fe40002000000 */
[----:B------:R-:W-:Y:S02]  /*87e0*/  ISETP.GE.U32.AND.EX P4, PT, R80, R63, PT, P6 ;  /* 0x0000003f5000720c */ /* 0x000fe40003f86160 */
[----:B------:R-:W-:Y:S01]  /*87f0*/  ISETP.GE.U32.AND.EX P2, PT, R112, R81, PT, P2 ;  /* 0x000000517000720c */ /* 0x000fe20003f46120 */
[----:B------:R-:W-:Y:S01]  /*8800*/  IMAD.WIDE.U32.X R82, R47, R49, R82, P3 ;  /* 0x000000312f527225 */ /* 0x000fe200018e0452 */
[----:B------:R-:W-:-:S02]  /*8810*/  SEL R106, RZ, 0x1, P4 ;  /* 0x00000001ff6a7807 */ /* 0x000fc40002000000 */
[----:B------:R-:W-:Y:S01]  /*8820*/  SEL R61, RZ, 0x1, P2 ;  /* 0x00000001ff3d7807 */ /* 0x000fe20001000000 */
[----:B------:R-:W-:Y:S01]  /*8830*/  IMAD R60, R93, R2, RZ ;  /* 0x000000025d3c7224 */ /* 0x000fe200078e02ff */
[----:B------:R-:W-:Y:S01]  /*8840*/  IADD3 R111, P5, P6, R111, R114, R46 ;  /* 0x000000726f6f7210 */ /* 0x000fe20007ebe02e */
[----:B------:R-:W-:Y:S01]  /*8850*/  IMAD.WIDE.U32 R90, R57, R38, RZ ;  /* 0x00000026395a7225 */ /* 0x000fe200078e00ff */
[----:B------:R-:W-:-:S03]  /*8860*/  IADD3 R106, P3, P4, R61, R82, R106 ;  /* 0x000000523d6a7210 */ /* 0x000fc60007c7e06a */
[----:B------:R-:W-:-:S04]  /*8870*/  IMAD.WIDE.U32 R46, R57, R36, RZ ;  /* 0x00000024392e7225 */ /* 0x000fc800078e00ff */
[----:B------:R-:W-:-:S04]  /*8880*/  IMAD.WIDE.U32 R80, R94, R2, RZ ;  /* 0x000000025e507225 */ /* 0x000fc800078e00ff */
[----:B------:R-:W-:Y:S02]  /*8890*/  IMAD R117, R94, R3, R60 ;  /* 0x000000035e757224 */ /* 0x000fe400078e023c */
[----:B------:R-:W-:Y:S01]  /*88a0*/  IMAD.WIDE.U32 R60, R57, R34, RZ ;  /* 0x00000022393c7225 */ /* 0x000fe200078e00ff */
[----:B------:R-:W-:-:S03]  /*88b0*/  IADD3.X R114, PT, PT, RZ, R115, RZ, P5, P6 ;  /* 0x00000073ff727210 */ /* 0x000fc60002fec4ff */
[----:B------:R-:W-:Y:S01]  /*88c0*/  IMAD.IADD R117, R81, 0x1, R117 ;  /* 0x0000000151757824 */ /* 0x000fe200078e0275 */
[----:B------:R-:W-:Y:S01]  /*88d0*/  IADD3.X R105, PT, PT, RZ, R83, RZ, P3, P4 ;  /* 0x00000053ff697210 */ /* 0x000fe20001fe84ff */
[----:B------:R-:W-:-:S04]  /*88e0*/  IMAD.WIDE.U32 R78, R56, R38, RZ ;  /* 0x00000026384e7225 */ /* 0x000fc800078e00ff */
[----:B------:R-:W-:-:S04]  /*88f0*/  IMAD.WIDE.U32 R62, R56, R36, RZ ;  /* 0x00000024383e7225 */ /* 0x000fc800078e00ff */
[----:B------:R-:W-:-:S04]  /*8900*/  IMAD.WIDE.U32 R90, P6, R37, R56, R90 ;  /* 0x00000038255a7225 */ /* 0x000fc800078c005a */
[----:B------:R-:W-:Y:S01]  /*8910*/  IMAD.WIDE.U32 R46, P2, R35, R56, R46 ;  /* 0x00000038232e7225 */ /* 0x000fe2000784002e */
[----:B------:R-:W-:-:S03]  /*8920*/  IADD3 RZ, P5, PT, R79, R90, RZ ;  /* 0x0000005a4fff7210 */ /* 0x000fc60007fbe0ff */
[----:B------:R-:W-:Y:S01]  /*8930*/  IMAD.WIDE.U32 R82, R56, R34, RZ ;  /* 0x0000002238527225 */ /* 0x000fe200078e00ff */
[----:B------:R-:W-:-:S03]  /*8940*/  IADD3 RZ, P4, PT, R63, R46, RZ ;  /* 0x0000002e3fff7210 */ /* 0x000fc60007f9e0ff */
[----:B------:R-:W-:-:S04]  /*8950*/  IMAD.WIDE.U32 R60, P3, R33, R56, R60 ;  /* 0x00000038213c7225 */ /* 0x000fc8000786003c */
[----:B------:R-:W-:-:S04]  /*8960*/  IMAD.WIDE.U32 R88, R117, R54, RZ ;  /* 0x0000003675587225 */ /* 0x000fc800078e00ff */
[----:B------:R-:W-:Y:S02]  /*8970*/  IMAD.X R63, RZ, RZ, RZ, P0 ;  /* 0x000000ffff3f7224 */ /* 0x000fe400000e06ff */
[----:B------:R-:W-:Y:S01]  /*8980*/  IMAD.X R79, RZ, RZ, RZ, P6 ;  /* 0x000000ffff4f7224 */ /* 0x000fe200030e06ff */
[----:B------:R-:W-:Y:S01]  /*8990*/  IADD3 RZ, P6, PT, R83, R60, RZ ;  /* 0x0000003c53ff7210 */ /* 0x000fe20007fde0ff */
[----:B------:R-:W-:Y:S02]  /*89a0*/  IMAD.MOV.U32 R62, RZ, RZ, R113 ;  /* 0x000000ffff3e7224 */ /* 0x000fe400078e0071 */
[----:B------:R-:W-:-:S04]  /*89b0*/  IMAD.WIDE.U32 R82, R80, R54, RZ ;  /* 0x0000003650527225 */ /* 0x000fc800078e00ff */
[----:B------:R-:W-:Y:S02]  /*89c0*/  IMAD.MOV.U32 R78, RZ, RZ, R91 ;  /* 0x000000ffff4e7224 */ /* 0x000fe400078e005b */
[----:B------:R-:W-:Y:S01]  /*89d0*/  IMAD.WIDE.U32 R88, P0, R80, R55, R88 ;  /* 0x0000003750587225 */ /* 0x000fe20007800058 */
[----:B------:R-:W-:-:S03]  /*89e0*/  LOP3.LUT R81, RZ, R82, RZ, 0x33, !PT ;  /* 0x00000052ff517212 */ /* 0x000fc600078e33ff */
[----:B------:R-:W-:Y:S01]  /*89f0*/  IMAD.WIDE.U32.X R62, R33, R59, R62, P1 ;  /* 0x0000003b213e7225 */ /* 0x000fe200008e043e */
[----:B------:R-:W-:-:S03]  /*8a00*/  ISETP.GE.U32.AND P1, PT, R84, R86, PT ;  /* 0x000000565400720c */ /* 0x000fc60003f26070 */
[----:B------:R-:W-:Y:S01]  /*8a10*/  IMAD.WIDE.U32.X R78, R37, R57, R78, P5 ;  /* 0x00000039254e7225 */ /* 0x000fe200028e044e */
[----:B------:R-:W-:Y:S02]  /*8a20*/  IADD3 R46, P5, PT, R83, R88, RZ ;  /* 0x00000058532e7210 */ /* 0x000fe40007fbe0ff */
[----:B------:R-:W-:Y:S01]  /*8a30*/  ISETP.GE.U32.AND.EX P1, PT, R107, R116, PT, P1 ;  /* 0x000000746b00720c */ /* 0x000fe20003f26110 */
[----:B------:R-:W-:Y:S01]  /*8a40*/  IMAD.WIDE.U32 R82, R117, R52, RZ ;  /* 0x0000003475527225 */ /* 0x000fe200078e00ff */
[----:B------:R-:W-:-:S03]  /*8a50*/  LOP3.LUT R46, RZ, R46, RZ, 0x33, !PT ;  /* 0x0000002eff2e7212 */ /* 0x000fc600078e33ff */
[----:B------:R-:W-:Y:S01]  /*8a60*/  IMAD.X R87, RZ, RZ, RZ, P0 ;  /* 0x000000ffff577224 */ /* 0x000fe200000e06ff */
[----:B------:R-:W-:Y:S01]  /*8a70*/  ISETP.GT.U32.AND P0, PT, R94, R81, PT ;  /* 0x000000515e00720c */ /* 0x000fe20003f04070 */
[----:B------:R-:W-:Y:S01]  /*8a80*/  IMAD.WIDE.U32 R90, R80, R52, RZ ;  /* 0x00000034505a7225 */ /* 0x000fe200078e00ff */
[----:B------:R-:W-:-:S03]  /*8a90*/  SEL R113, RZ, 0x1, P1 ;  /* 0x00000001ff717807 */ /* 0x000fc60000800000 */
[----:B------:R-:W-:Y:S01]  /*8aa0*/  IMAD.MOV.U32 R86, RZ, RZ, R89 ;  /* 0x000000ffff567224 */ /* 0x000fe200078e0059 */
[----:B------:R-:W-:Y:S01]  /*8ab0*/  ISETP.GT.U32.AND.EX P0, PT, R93, R46, PT, P0 ;  /* 0x0000002e5d00720c */ /* 0x000fe20003f04100 */
[----:B------:R-:W-:Y:S01]  /*8ac0*/  IMAD.X R81, RZ, RZ, RZ, P2 ;  /* 0x000000ffff517224 */ /* 0x000fe200010e06ff */
[----:B------:R-:W-:Y:S01]  /*8ad0*/  IADD3 R60, P2, PT, R85, R90, RZ ;  /* 0x0000005a553c7210 */ /* 0x000fe20007f5e0ff */
[----:B------:R-:W-:-:S04]  /*8ae0*/  IMAD.WIDE.U32 R82, P1, R80, R53, R82 ;  /* 0x0000003550527225 */ /* 0x000fc80007820052 */
[----:B------:R-:W-:Y:S01]  /*8af0*/  IMAD.WIDE.U32 R88, R117, R50, RZ ;  /* 0x0000003275587225 */ /* 0x000fe200078e00ff */
[----:B------:R-:W-:-:S03]  /*8b00*/  SEL R115, RZ, 0x1, !P0 ;  /* 0x00000001ff737807 */ /* 0x000fc60004000000 */
[----:B------:R-:W-:Y:S01]  /*8b10*/  IMAD.X R85, RZ, RZ, RZ, P3 ;  /* 0x000000ffff557224 */ /* 0x000fe200018e06ff */
[----:B------:R-:W-:Y:S01]  /*8b20*/  ISETP.GE.U32.AND P3, PT, R60, R90, PT ;  /* 0x0000005a3c00720c */ /* 0x000fe20003f66070 */
[----:B------:R-:W-:Y:S01]  /*8b30*/  IMAD.WIDE.U32.X R86, R117, R55, R86, P5 ;  /* 0x0000003775567225 */ /* 0x000fe200028e0456 */
[----:B------:R-:W-:-:S03]  /*8b40*/  IADD3 R119, P5, PT, R91, R82, RZ ;  /* 0x000000525b777210 */ /* 0x000fc60007fbe0ff */
[----:B------:R-:W-:-:S04]  /*8b50*/  IMAD.WIDE.U32 R88, P0, R80, R51, R88 ;  /* 0x0000003350587225 */ /* 0x000fc80007800058 */
[----:B------:R-:W-:-:S04]  /*8b60*/  IMAD.WIDE.U32 R90, R80, R50, RZ ;  /* 0x00000032505a7225 */ /* 0x000fc800078e00ff */
[----:B------:R-:W-:Y:S01]  /*8b70*/  IMAD.X R95, RZ, RZ, RZ, P0 ;  /* 0x000000ffff5f7224 */ /* 0x000fe200000e06ff */
[----:B------:R-:W-:Y:S01]  /*8b80*/  IADD3 R91, P0, PT, R91, R88, RZ ;  /* 0x000000585b5b7210 */ /* 0x000fe20007f1e0ff */
[----:B------:R-:W-:Y:S02]  /*8b90*/  IMAD.MOV.U32 R94, RZ, RZ, R89 ;  /* 0x000000ffff5e7224 */ /* 0x000fe400078e0059 */
[----:B------:R-:W-:Y:S02]  /*8ba0*/  IMAD.X R46, R119, 0x1, R92, P2 ;  /* 0x00000001772e7824 */ /* 0x000fe400010e065c */
[----:B------:R-:W-:Y:S02]  /*8bb0*/  IMAD.MOV.U32 R92, RZ, RZ, R83 ;  /* 0x000000ffff5c7224 */ /* 0x000fe400078e0053 */
[----:B------:R-:W-:Y:S01]  /*8bc0*/  IMAD.WIDE.U32.X R94, R117, R51, R94, P0 ;  /* 0x00000033755e7225 */ /* 0x000fe200000e045e */
[----:B------:R-:W-:-:S03]  /*8bd0*/  ISETP.GE.U32.AND P0, PT, R103, R84, PT ;  /* 0x000000546700720c */ /* 0x000fc60003f06070 */
[----:B------:R-:W-:Y:S01]  /*8be0*/  IMAD.WIDE.U32 R82, R117, R48, RZ ;  /* 0x0000003075527225 */ /* 0x000fe200078e00ff */
[----:B------:R-:W-:-:S03]  /*8bf0*/  ISETP.GE.U32.AND.EX P0, PT, R104, R107, PT, P0 ;  /* 0x0000006b6800720c */ /* 0x000fc60003f06100 */
[----:B------:R-:W-:Y:S02]  /*8c00*/  IMAD.X R93, RZ, RZ, RZ, P1 ;  /* 0x000000ffff5d7224 */ /* 0x000fe400008e06ff */
[----:B------:R-:W-:Y:S02]  /*8c10*/  IMAD R107, R33, R58, RZ ;  /* 0x0000003a216b7224 */ /* 0x000fe400078e02ff */
[----:B------:R-:W-:Y:S01]  /*8c20*/  IMAD.WIDE.U32.X R92, R117, R53, R92, P5 ;  /* 0x00000035755c7225 */ /* 0x000fe200028e045c */
[----:B------:R-:W-:-:S03]  /*8c30*/  ISETP.GE.U32.AND.EX P3, PT, R46, R119, PT, P3 ;  /* 0x000000772e00720c */ /* 0x000fc60003f66130 */
[----:B------:R-:W-:-:S04]  /*8c40*/  IMAD.WIDE.U32 R82, P5, R80, R49, R82 ;  /* 0x0000003150527225 */ /* 0x000fc800078a0052 */
[----:B------:R-:W-:-:S04]  /*8c50*/  IMAD.WIDE.U32 R88, R80, R48, RZ ;  /* 0x0000003050587225 */ /* 0x000fc800078e00ff */
[----:B------:R-:W-:Y:S01]  /*8c60*/  IMAD R107, R34, R59, R107 ;  /* 0x0000003b226b7224 */ /* 0x000fe200078e026b */
[----:B------:R-:W-:Y:S01]  /*8c70*/  SEL R59, RZ, 0x1, P0 ;  /* 0x00000001ff3b7807 */ /* 0x000fe20000000000 */
[----:B------:R-:W-:Y:S01]  /*8c80*/  IMAD.X R119, RZ, RZ, RZ, P5 ;  /* 0x000000ffff777224 */ /* 0x000fe200028e06ff */
[----:B------:R-:W-:Y:S01]  /*8c90*/  IADD3 R121, P5, PT, R89, R82, RZ ;  /* 0x0000005259797210 */ /* 0x000fe20007fbe0ff */
[----:B------:R-:W-:Y:S01]  /*8ca0*/  IMAD.MOV.U32 R118, RZ, RZ, R83 ;  /* 0x000000ffff767224 */ /* 0x000fe200078e0053 */
[----:B------:R-:W-:Y:S01]  /*8cb0*/  IADD3 R115, P0, PT, R115, R86, RZ ;  /* 0x0000005673737210 */ /* 0x000fe20007f1e0ff */
[----:B------:R-:W-:Y:S02]  /*8cc0*/  IMAD.MOV.U32 R80, RZ, RZ, R47 ;  /* 0x000000ffff507224 */ /* 0x000fe400078e002f */
[----:B------:R-:W-:-:S04]  /*8cd0*/  IMAD.WIDE.U32.X R118, R117, R49, R118, P5 ;  /* 0x0000003175767225 */ /* 0x000fc800028e0476 */
[----:B------:R-:W-:Y:S01]  /*8ce0*/  IMAD.X R47, RZ, RZ, R87, P0 ;  /* 0x000000ffff2f7224 */ /* 0x000fe200000e0657 */
[----:B------:R-:W-:Y:S01]  /*8cf0*/  IADD3 R113, P0, P5, R59, R78, R113 ;  /* 0x0000004e3b717210 */ /* 0x000fe20007d1e071 */
[----:B------:R-:W-:Y:S02]  /*8d00*/  IMAD.MOV.U32 R84, RZ, RZ, R61 ;  /* 0x000000ffff547224 */ /* 0x000fe400078e003d */
[----:B------:R-:W-:Y:S01]  /*8d10*/  IMAD.WIDE.U32 R58, R34, R58, RZ ;  /* 0x0000003a223a7225 */ /* 0x000fe200078e00ff */
[----:B------:R-:W-:-:S03]  /*8d20*/  IADD3.X R78, PT, PT, RZ, R79, RZ, P0, P5 ;  /* 0x0000004fff4e7210 */ /* 0x000fc600007ea4ff */
[-C--:B------:R-:W-:Y:S02]  /*8d30*/  IMAD R61, R35, R56.reuse, RZ ;  /* 0x00000038233d7224 */ /* 0x080fe400078e02ff */
[----:B------:R-:W-:Y:S01]  /*8d40*/  IMAD R87, R33, R56, RZ ;  /* 0x0000003821577224 */ /* 0x000fe200078e02ff */
[----:B------:R-:W-:Y:S01]  /*8d50*/  IADD3 R109, P1, PT, R109, R90, RZ ;  /* 0x0000005a6d6d7210 */ /* 0x000fe20007f3e0ff */
[----:B------:R-:W-:Y:S01]  /*8d60*/  IMAD.WIDE.U32.X R80, R35, R57, R80, P4 ;  /* 0x0000003923507225 */ /* 0x000fe200020e0450 */
[----:B------:R-:W-:Y:S02]  /*8d70*/  IADD3 R110, P4, PT, R110, R58, RZ ;  /* 0x0000003a6e6e7210 */ /* 0x000fe40007f9e0ff */
[----:B------:R-:W-:Y:S01]  /*8d80*/  IADD3 R86, P5, PT, R60, R115, RZ ;  /* 0x000000733c567210 */ /* 0x000fe20007fbe0ff */
[-C--:B------:R-:W-:Y:S02]  /*8d90*/  IMAD R61, R36, R57.reuse, R61 ;  /* 0x00000039243d7224 */ /* 0x080fe400078e023d */
[----:B------:R-:W-:-:S04]  /*8da0*/  IMAD.WIDE.U32.X R82, R33, R57, R84, P6 ;  /* 0x0000003921527225 */ /* 0x000fc800030e0454 */
[----:B------:R-:W-:Y:S02]  /*8db0*/  IMAD R87, R34, R57, R87 ;  /* 0x0000003922577224 */ /* 0x000fe400078e0257 */
[----:B------:R-:W-:Y:S01]  /*8dc0*/  IMAD.IADD R57, R59, 0x1, R107 ;  /* 0x000000013b397824 */ /* 0x000fe200078e026b */
[----:B------:R-:W-:Y:S01]  /*8dd0*/  ISETP.GE.U32.AND P0, PT, R110, R58, PT ;  /* 0x0000003a6e00720c */ /* 0x000fe20003f06070 */
[----:B------:R-:W-:Y:S01]  /*8de0*/  IMAD.X R84, R91, 0x1, R112, P1 ;  /* 0x000000015b547824 */ /* 0x000fe200008e0670 */
[----:B------:R-:W-:Y:S01]  /*8df0*/  ISETP.GE.U32.AND P1, PT, R86, R115, PT ;  /* 0x000000735600720c */ /* 0x000fe20003f26070 */
[----:B------:R-:W-:Y:S01]  /*8e00*/  IMAD.X R108, R57, 0x1, R108, P4 ;  /* 0x00000001396c7824 */ /* 0x000fe200020e066c */
[----:B------:R-:W-:Y:S01]  /*8e10*/  IADD3 R111, P4, PT, R110, R111, RZ ;  /* 0x0000006f6e6f7210 */ /* 0x000fe20007f9e0ff */
[----:B------:R-:W-:Y:S02]  /*8e20*/  IMAD.X R107, R46, 0x1, R47, P5 ;  /* 0x000000012e6b7824 */ /* 0x000fe400028e062f */
[----:B------:R-:W-:Y:S01]  /*8e30*/  IMAD.WIDE.U32 R58, R36, R56, RZ ;  /* 0x00000038243a7225 */ /* 0x000fe200078e00ff */
[----:B------:R-:W-:-:S02]  /*8e40*/  ISETP.GE.U32.AND.EX P0, PT, R108, R57, PT, P0 ;  /* 0x000000396c00720c */ /* 0x000fc40003f06100 */
[----:B------:R-:W-:Y:S01]  /*8e50*/  ISETP.GE.U32.AND.EX P1, PT, R107, R47, PT, P1 ;  /* 0x0000002f6b00720c */ /* 0x000fe20003f26110 */
[----:B------:R-:W-:Y:S01]  /*8e60*/  IMAD.X R57, R108, 0x1, R114, P4 ;  /* 0x000000016c397824 */ /* 0x000fe200020e0672 */
[----:B------:R-:W-:Y:S01]  /*8e70*/  ISETP.GE.U32.AND P2, PT, R109, R90, PT ;  /* 0x0000005a6d00720c */ /* 0x000fe20003f46070 */
[----:B------:R-:W-:Y:S01]  /*8e80*/  IMAD.IADD R90, R59, 0x1, R61 ;  /* 0x000000013b5a7824 */ /* 0x000fe200078e023d */
[C---:B------:R-:W-:Y:S02]  /*8e90*/  IADD3 R60, P5, PT, R111.reuse, R58, RZ ;  /* 0x0000003a6f3c7210 */ /* 0x040fe40007fbe0ff */
[----:B------:R-:W-:Y:S02]  /*8ea0*/  ISETP.GE.U32.AND P4, PT, R111, R110, PT ;  /* 0x0000006e6f00720c */ /* 0x000fe40003f86070 */
[----:B------:R-:W-:Y:S02]  /*8eb0*/  SEL R46, RZ, 0x1, P3 ;  /* 0x00000001ff2e7807 */ /* 0x000fe40001800000 */
[----:B------:R-:W-:Y:S01]  /*8ec0*/  SEL R47, RZ, 0x1, P1 ;  /* 0x00000001ff2f7807 */ /* 0x000fe20000800000 */
[----:B------:R-:W-:Y:S01]  /*8ed0*/  IMAD R61, R107, R2, RZ ;  /* 0x000000026b3d7224 */ /* 0x000fe200078e02ff */
[----:B------:R-:W-:Y:S01]  /*8ee0*/  ISETP.GE.U32.AND.EX P4, PT, R57, R108, PT, P4 ;  /* 0x0000006c3900720c */ /* 0x000fe20003f86140 */
[----:B------:R-:W-:Y:S01]  /*8ef0*/  IMAD.X R57, R90, 0x1, R57, P5 ;  /* 0x000000015a397824 */ /* 0x000fe200028e0639 */
[----:B------:R-:W-:-:S02]  /*8f00*/  ISETP.GE.U32.AND P3, PT, R60, R58, PT ;  /* 0x0000003a3c00720c */ /* 0x000fc40003f66070 */
[----:B------:R-:W-:Y:S02]  /*8f10*/  IADD3 R79, P6, PT, R60, R113, RZ ;  /* 0x000000713c4f7210 */ /* 0x000fe40007fde0ff */
[----:B------:R-:W-:Y:S01]  /*8f20*/  IADD3 R58, P1, P5, R47, R92, R46 ;  /* 0x0000005c2f3a7210 */ /* 0x000fe20007d3e02e */
[----:B------:R-:W-:Y:S01]  /*8f30*/  IMAD.WIDE.U32 R46, R86, R2, RZ ;  /* 0x00000002562e7225 */ /* 0x000fe200078e00ff */
[----:B------:R-:W-:-:S03]  /*8f40*/  ISETP.GE.U32.AND.EX P2, PT, R84, R91, PT, P2 ;  /* 0x0000005b5400720c */ /* 0x000fc60003f46120 */
[----:B------:R-:W-:Y:S01]  /*8f50*/  IMAD R61, R86, R3, R61 ;  /* 0x00000003563d7224 */ /* 0x000fe200078e023d */
[----:B------:R-:W-:Y:S01]  /*8f60*/  IADD3.X R93, PT, PT, RZ, R93, RZ, P1, P5 ;  /* 0x0000005dff5d7210 */ /* 0x000fe20000fea4ff */
[----:B------:R-:W-:Y:S01]  /*8f70*/  IMAD.X R78, R57, 0x1, R78, P6 ;  /* 0x00000001394e7824 */ /* 0x000fe200030e064e */
[----:B------:R-:W-:Y:S01]  /*8f80*/  SEL R59, RZ, 0x1, P0 ;  /* 0x00000001ff3b7807 */ /* 0x000fe20000000000 */
[----:B------:R-:W-:Y:S01]  /*8f90*/  IMAD.IADD R85, R47, 0x1, R61 ;  /* 0x000000012f557824 */ /* 0x000fe200078e023d */
[----:B------:R-:W-:Y:S02]  /*8fa0*/  SEL R91, RZ, 0x1, P4 ;  /* 0x00000001ff5b7807 */ /* 0x000fe40002000000 */
[----:B------:R-:W-:Y:S02]  /*8fb0*/  IADD3 R109, P1, PT, R109, R58, RZ ;  /* 0x0000003a6d6d7210 */ /* 0x000fe40007f3e0ff */
[----:B------:R-:W-:Y:S02]  /*8fc0*/  ISETP.GE.U32.AND P0, PT, R79, R60, PT ;  /* 0x0000003c4f00720c */ /* 0x000fe40003f06070 */
[----:B------:R-:W-:-:S02]  /*8fd0*/  IADD3 R91, P6, P5, R91, R62, R59 ;  /* 0x0000003e5b5b7210 */ /* 0x000fc40007dde03b */
[----:B------:R-:W-:Y:S01]  /*8fe0*/  ISETP.GE.U32.AND P4, PT, R109, R58, PT ;  /* 0x0000003a6d00720c */ /* 0x000fe20003f86070 */
[----:B------:R-:W-:Y:S01]  /*8ff0*/  IMAD.WIDE.U32 R58, R85, R54, RZ ;  /* 0x00000036553a7225 */ /* 0x000fe200078e00ff */
[----:B------:R-:W-:Y:S02]  /*9000*/  ISETP.GE.U32.AND.EX P3, PT, R57, R90, PT, P3 ;  /* 0x0000005a3900720c */ /* 0x000fe40003f66130 */
[----:B------:R-:W-:Y:S01]  /*9010*/  ISETP.GE.U32.AND.EX P0, PT, R78, R57, PT, P0 ;  /* 0x000000394e00720c */ /* 0x000fe20003f06100 */
[----:B------:R-:W-:Y:S01]  /*9020*/  IMAD.WIDE.U32 R60, R46, R54, RZ ;  /* 0x000000362e3c7225 */ /* 0x000fe200078e00ff */
[----:B------:R-:W-:Y:S02]  /*9030*/  SEL R62, RZ, 0x1, P3 ;  /* 0x00000001ff3e7807 */ /* 0x000fe40001800000 */
[----:B------:R-:W-:Y:S01]  /*9040*/  SEL R57, RZ, 0x1, P0 ;  /* 0x00000001ff397807 */ /* 0x000fe20000000000 */
[----:B------:R-:W-:Y:S01]  /*9050*/  IMAD.X R84, R84, 0x1, R93, P1 ;  /* 0x0000000154547824 */ /* 0x000fe200008e065d */
[----:B------:R-:W-:Y:S01]  /*9060*/  IADD3.X R90, PT, PT, RZ, R63, RZ, P6, P5 ;  /* 0x0000003fff5a7210 */ /* 0x000fe200037ea4ff */
[----:B------:R-:W-:Y:S01]  /*9070*/  IMAD.WIDE.U32 R58, P5, R46, R55, R58 ;  /* 0x000000372e3a7225 */ /* 0x000fe200078a003a */
[----:B------:R-:W-:-:S02]  /*9080*/  IADD3 R80, P0, P3, R57, R80, R62 ;  /* 0x0000005039507210 */ /* 0x000fc40007b1e03e */
[----:B------:R-:W-:Y:S01]  /*9090*/  LOP3.LUT R63, RZ, R60, RZ, 0x33, !PT ;  /* 0x0000003cff3f7212 */ /* 0x000fe200078e33ff */
[----:B------:R-:W-:Y:S01]  /*90a0*/  IMAD.WIDE.U32 R56, R34, R56, RZ ;  /* 0x0000003822387225 */ /* 0x000fe200078e00ff */
[----:B------:R-:W-:Y:S02]  /*90b0*/  ISETP.GE.U32.AND.EX P4, PT, R84, R93, PT, P4 ;  /* 0x0000005d5400720c */ /* 0x000fe40003f86140 */
[----:B------:R-:W-:Y:S02]  /*90c0*/  IADD3 R58, P6, PT, R61, R58, RZ ;  /* 0x0000003a3d3a7210 */ /* 0x000fe40007fde0ff */
[----:B------:R-:W-:Y:S02]  /*90d0*/  ISETP.GT.U32.AND P1, PT, R86, R63, PT ;  /* 0x0000003f5600720c */ /* 0x000fe40003f24070 */
[----:B------:R-:W-:Y:S02]  /*90e0*/  IADD3.X R81, PT, PT, RZ, R81, RZ, P0, P3 ;  /* 0x00000051ff517210 */ /* 0x000fe400007e64ff */
[----:B------:R-:W-:-:S02]  /*90f0*/  SEL R86, RZ, 0x1, P2 ;  /* 0x00000001ff567807 */ /* 0x000fc40001000000 */
[----:B------:R-:W-:Y:S02]  /*9100*/  SEL R61, RZ, 0x1, P4 ;  /* 0x00000001ff3d7807 */ /* 0x000fe40002000000 */
[----:B------:R-:W-:Y:S02]  /*9110*/  IADD3 R91, P3, PT, R91, R56, RZ ;  /* 0x000000385b5b7210 */ /* 0x000fe40007f7e0ff */
[----:B------:R-:W-:Y:S01]  /*9120*/  LOP3.LUT R58, RZ, R58, RZ, 0x33, !PT ;  /* 0x0000003aff3a7212 */ /* 0x000fe200078e33ff */
[----:B------:R-:W-:Y:S01]  /*9130*/  IMAD.IADD R87, R57, 0x1, R87 ;  /* 0x0000000139577824 */ /* 0x000fe200078e0257 */
[----:B------:R-:W-:Y:S01]  /*9140*/  IADD3 R86, P2, P4, R61, R94, R86 ;  /* 0x0000005e3d567210 */ /* 0x000fe20007c5e056 */
[----:B------:R-:W-:Y:S01]  /*9150*/  IMAD.X R63, RZ, RZ, RZ, P5 ;  /* 0x000000ffff3f7224 */ /* 0x000fe200028e06ff */
[----:B------:R-:W-:Y:S01]  /*9160*/  ISETP.GE.U32.AND P0, PT, R91, R56, PT ;  /* 0x000000385b00720c */ /* 0x000fe20003f06070 */
[----:B------:R-:W-:Y:S01]  /*9170*/  IMAD.MOV.U32 R62, RZ, RZ, R59 ;  /* 0x000000ffff3e7224 */ /* 0x000fe200078e003b */
[----:B------:R-:W-:Y:S01]  /*9180*/  ISETP.GT.U32.AND.EX P1, PT, R107, R58, PT, P1 ;  /* 0x0000003a6b00720c */ /* 0x000fe20003f24110 */
[----:B------:R-:W-:Y:S01]  /*9190*/  IMAD.WIDE.U32 R56, R85, R52, RZ ;  /* 0x0000003455387225 */ /* 0x000fe200078e00ff */
[----:B------:R-:W-:-:S02]  /*91a0*/  IADD3.X R94, PT, PT, RZ, R95, RZ, P2, P4 ;  /* 0x0000005fff5e7210 */ /* 0x000fc400017e84ff */
[----:B------:R-:W-:Y:S01]  /*91b0*/  IADD3 R80, P2, PT, R91, R80, RZ ;  /* 0x000000505b507210 */ /* 0x000fe20007f5e0ff */
[----:B------:R-:W-:Y:S01]  /*91c0*/  IMAD.WIDE.U32.X R62, R85, R55, R62, P6 ;  /* 0x00000037553e7225 */ /* 0x000fe200030e043e */
[----:B------:R-:W-:-:S03]  /*91d0*/  SEL R93, RZ, 0x1, !P1 ;  /* 0x00000001ff5d7807 */ /* 0x000fc60004800000 */
[----:B------:R-:W-:-:S04]  /*91e0*/  IMAD.WIDE.U32 R60, R46, R52, RZ ;  /* 0x000000342e3c7225 */ /* 0x000fc800078e00ff */
[----:B------:R-:W-:Y:S02]  /*91f0*/  IMAD.X R90, R87, 0x1, R90, P3 ;  /* 0x00000001575a7824 */ /* 0x000fe400018e065a */
[----:B------:R-:W-:Y:S01]  /*9200*/  IMAD.WIDE.U32 R58, P5, R46, R53, R56 ;  /* 0x000000352e3a7225 */ /* 0x000fe200078a0038 */
[----:B------:R-:W-:Y:S02]  /*9210*/  IADD3 R62, P3, PT, R93, R62, RZ ;  /* 0x0000003e5d3e7210 */ /* 0x000fe40007f7e0ff */
[----:B------:R-:W-:Y:S01]  /*9220*/  IADD3 R109, P4, PT, R109, R60, RZ ;  /* 0x0000003c6d6d7210 */ /* 0x000fe20007f9e0ff */
[----:B------:R-:W-:Y:S01]  /*9230*/  IMAD.WIDE.U32 R56, R100, R48, RZ ;  /* 0x0000003064387225 */ /* 0x000fe200078e00ff */
[----:B------:R-:W-:-:S03]  /*9240*/  ISETP.GE.U32.AND.EX P0, PT, R90, R87, PT, P0 ;  /* 0x000000575a00720c */ /* 0x000fc60003f06100 */
[----:B------:R-:W-:Y:S01]  /*9250*/  IMAD.X R81, R90, 0x1, R81, P2 ;  /* 0x000000015a517824 */ /* 0x000fe200010e0651 */
[----:B------:R-:W-:Y:S02]  /*9260*/  ISETP.GE.U32.AND P2, PT, R80, R91, PT ;  /* 0x0000005b5000720c */ /* 0x000fe40003f46070 */
[----:B------:R-:W-:Y:S01]  /*9270*/  IADD3 R95, P6, PT, R61, R58, RZ ;  /* 0x0000003a3d5f7210 */ /* 0x000fe20007fde0ff */
[----:B------:R-:W-:Y:S01]  /*9280*/  IMAD.X R58, RZ, RZ, R63, P3 ;  /* 0x000000ffff3a7224 */ /* 0x000fe200018e063f */
[----:B------:R-:W-:Y:S01]  /*9290*/  ISETP.GE.U32.AND P1, PT, R109, R60, PT ;  /* 0x0000003c6d00720c */ /* 0x000fe20003f26070 */
[C---:B------:R-:W-:Y:S01]  /*92a0*/  IMAD.WIDE.U32 R56, P3, R14.reuse, R49, R56 ;  /* 0x000000310e387225 */ /* 0x040fe20007860038 */
[----:B------:R-:W-:Y:S02]  /*92b0*/  ISETP.GE.U32.AND.EX P2, PT, R81, R90, PT, P2 ;  /* 0x0000005a5100720c */ /* 0x000fe40003f46120 */
[----:B------:R-:W-:Y:S01]  /*92c0*/  SEL R90, RZ, 0x1, P0 ;  /* 0x00000001ff5a7807 */ /* 0x000fe20000000000 */
[----:B------:R-:W-:Y:S01]  /*92d0*/  IMAD.WIDE.U32 R60, R14, R48, RZ ;  /* 0x000000300e3c7225 */ /* 0x000fe200078e00ff */
[----:B------:R-:W-:-:S03]  /*92e0*/  IADD3 R14, P0, PT, R109, R62, RZ ;  /* 0x0000003e6d0e7210 */ /* 0x000fc60007f1e0ff */
[----:B------:R-:W-:Y:S01]  /*92f0*/  IMAD.X R84, R95, 0x1, R84, P4 ;  /* 0x000000015f547824 */ /* 0x000fe200020e0654 */
[----:B------:R-:W-:Y:S02]  /*9300*/  SEL R111, RZ, 0x1, P2 ;  /* 0x00000001ff6f7807 */ /* 0x000fe40001000000 */
[----:B------:R-:W-:Y:S01]  /*9310*/  ISETP.GE.U32.AND P2, PT, R14, R62, PT ;  /* 0x0000003e0e00720c */ /* 0x000fe20003f46070 */
[C---:B------:R-:W-:Y:S01]  /*9320*/  IMAD.X R93, R84.reuse, 0x1, R58, P0 ;  /* 0x00000001545d7824 */ /* 0x040fe200000e063a */
[----:B------:R-:W-:Y:S01]  /*9330*/  ISETP.GE.U32.AND.EX P1, PT, R84, R95, PT, P1 ;  /* 0x0000005f5400720c */ /* 0x000fe20003f26110 */
[----:B------:R-:W-:Y:S02]  /*9340*/  IMAD.X R63, RZ, RZ, RZ, P5 ;  /* 0x000000ffff3f7224 */ /* 0x000fe400028e06ff */
[----:B------:R-:W-:Y:S01]  /*9350*/  IMAD.MOV.U32 R62, RZ, RZ, R59 ;  /* 0x000000ffff3e7224 */ /* 0x000fe200078e003b */
[----:B------:R-:W-:Y:S02]  /*9360*/  ISETP.GE.U32.AND.EX P2, PT, R93, R58, PT, P2 ;  /* 0x0000003a5d00720c */ /* 0x000fe40003f46120 */
[----:B------:R-:W-:Y:S01]  /*9370*/  SEL R84, RZ, 0x1, P1 ;  /* 0x00000001ff547807 */ /* 0x000fe20000800000 */
[----:B------:R-:W-:Y:S01]  /*9380*/  IMAD.WIDE.U32.X R62, R85, R53, R62, P6 ;  /* 0x00000035553e7225 */ /* 0x000fe200030e043e */
[----:B------:R-:W-:-:S02]  /*9390*/  IADD3 R111, P1, P6, R111, R82, R90 ;  /* 0x000000526f6f7210 */ /* 0x000fc40007e3e05a */
[----:B------:R-:W-:Y:S02]  /*93a0*/  SEL R59, RZ, 0x1, P2 ;  /* 0x00000001ff3b7807 */ /* 0x000fe40001000000 */
[----:B------:R-:W-:Y:S02]  /*93b0*/  ISETP.NE.U32.AND P2, PT, R106, RZ, PT ;  /* 0x000000ff6a00720c */ /* 0x000fe40003f45070 */
[----:B------:R-:W-:Y:S02]  /*93c0*/  IADD3.X R82, PT, PT, RZ, R83, RZ, P1, P6 ;  /* 0x00000053ff527210 */ /* 0x000fe40000fec4ff */
[----:B------:R-:W-:Y:S02]  /*93d0*/  IADD3 R87, P5, PT, R101, R60, RZ ;  /* 0x0000003c65577210 */ /* 0x000fe40007fbe0ff */
[----:B------:R-:W-:Y:S02]  /*93e0*/  ISETP.NE.AND.EX P1, PT, R105, RZ, PT, P2 ;  /* 0x000000ff6900720c */ /* 0x000fe40003f25320 */
[----:B------:R-:W-:-:S02]  /*93f0*/  IADD3 R91, P4, PT, R61, R56, RZ ;  /* 0x000000383d5b7210 */ /* 0x000fc40007f9e0ff */
[----:B------:R-:W-:Y:S01]  /*9400*/  ISETP.GE.U32.AND P0, PT, R87, R60, PT ;  /* 0x0000003c5700720c */ /* 0x000fe20003f06070 */
[----:B------:R-:W-:Y:S01]  /*9410*/  IMAD.WIDE.U32 R60, R85, R50, RZ ;  /* 0x00000032553c7225 */ /* 0x000fe200078e00ff */
[----:B------:R-:W-:Y:S03]  /*9420*/  BSSY.RECONVERGENT B2, `(.L_x_16) ;  /* 0x000001f000027945 */ /* 0x000fe60003800200 */
[----:B------:R-:W-:Y:S02]  /*9430*/  IMAD.X R102, R91, 0x1, R102, P5 ;  /* 0x000000015b667824 */ /* 0x000fe400028e0666 */
[----:B------:R-:W-:Y:S01]  /*9440*/  IMAD.WIDE.U32 R60, P6, R46, R51, R60 ;  /* 0x000000332e3c7225 */ /* 0x000fe200078c003c */
[----:B------:R-:W-:Y:S02]  /*9450*/  IADD3 R84, P2, P5, R59, R62, R84 ;  /* 0x0000003e3b547210 */ /* 0x000fe40007d5e054 */
[----:B------:R-:W-:Y:S01]  /*9460*/  ISETP.GE.U32.AND.EX P0, PT, R102, R91, PT, P0 ;  /* 0x0000005b6600720c */ /* 0x000fe20003f06100 */
[----:B------:R-:W-:-:S04]  /*9470*/  IMAD.WIDE.U32 R90, R46, R50, RZ ;  /* 0x000000322e5a7225 */ /* 0x000fc800078e00ff */
[----:B------:R-:W-:Y:S01]  /*9480*/  IMAD.X R59, RZ, RZ, RZ, P6 ;  /* 0x000000ffff3b7224 */ /* 0x000fe200030e06ff */
[----:B0-----:R-:W-:Y:S07]  /*9490*/  @!P1 BRA `(.L_x_17) ;  /* 0x00000000005c9947 */ /* 0x001fee0003800000 */
        /* <DEDUP_REMOVED lines=14> */
[----:B------:R-:W-:Y:S01]  /*9580*/  @!P1 IMAD.MOV.U32 R103, RZ, RZ, R106 ;  /* 0x000000ffff679224 */ /* 0x000fe200078e006a */
[----:B------:R-:W-:Y:S01]  /*9590*/  @!P1 CS2R R78, SRZ ;  /* 0x00000000004e9805 */ /* 0x000fe2000001ff00 */
[----:B------:R-:W-:Y:S02]  /*95a0*/  @!P1 IMAD.MOV.U32 R104, RZ, RZ, R105 ;  /* 0x000000ffff689224 */ /* 0x000fe400078e0069 */
[----:B------:R-:W-:Y:S01]  /*95b0*/  @!P1 IMAD.X R81, RZ, RZ, R81, P6 ;  /* 0x000000ffff519224 */ /* 0x000fe200030e0651 */
[----:B------:R-:W-:-:S04]  /*95c0*/  @!P1 ISETP.NE.U32.AND P6, PT, R80, RZ, PT ;  /* 0x000000ff5000920c */ /* 0x000fc80003fc5070 */
[----:B------:R-:W-:-:S04]  /*95d0*/  @!P1 ISETP.NE.AND.EX P6, PT, R81, RZ, PT, P6 ;  /* 0x000000ff5100920c */ /* 0x000fc80003fc5360 */
[----:B------:R-:W-:-:S04]  /*95e0*/  @!P1 SEL R92, RZ, 0x1, P6 ;  /* 0x00000001ff5c9807 */ /* 0x000fc80003000000 */
[----:B------:R-:W-:-:S05]  /*95f0*/  @!P1 IADD3 R111, P6, PT, R92, R111, RZ ;  /* 0x0000006f5c6f9210 */ /* 0x000fca0007fde0ff */
[----:B------:R-:W-:-:S08]  /*9600*/  @!P1 IMAD.X R82, RZ, RZ, R82, P6 ;  /* 0x000000ffff529224 */ /* 0x000fd000030e0652 */
.L_x_17:
[----:B------:R-:W-:Y:S05]  /*9610*/  BSYNC.RECONVERGENT B2 ;  /* 0x0000000000027941 */ /* 0x000fea0003800200 */
.L_x_16:
[----:B------:R-:W-:Y:S01]  /*9620*/  IADD3 R83, P1, PT, R103, R88, RZ ;  /* 0x0000005867537210 */ /* 0x000fe20007f3e0ff */
[----:B------:R-:W-:Y:S01]  /*9630*/  IMAD R56, R93, R2, RZ ;  /* 0x000000025d387224 */ /* 0x000fe200078e02ff */
[----:B------:R-:W-:Y:S01]  /*9640*/  IADD3.X R103, PT, PT, RZ, R63, RZ, P2, P5 ;  /* 0x0000003fff677210 */ /* 0x000fe200017ea4ff */
[----:B------:R-:W-:Y:S01]  /*9650*/  IMAD.MOV.U32 R58, RZ, RZ, R61 ;  /* 0x000000ffff3a7224 */ /* 0x000fe200078e003d */
[----:B------:R-:W-:Y:S01]  /*9660*/  IADD3 R47, P6, PT, R91, R60, RZ ;  /* 0x0000003c5b2f7210 */ /* 0x000fe20007fde0ff */
[----:B------:R-:W-:Y:S01]  /*9670*/  IMAD.X R104, R104, 0x1, R121, P1 ;  /* 0x0000000168687824 */ /* 0x000fe200008e0679 */
[C---:B------:R-:W-:Y:S01]  /*9680*/  IADD3 R63, P1, PT, R83.reuse, R86, RZ ;  /* 0x00000056533f7210 */ /* 0x040fe20007f3e0ff */
[C---:B------:R-:W-:Y:S01]  /*9690*/  IMAD.WIDE.U32 R60, R14.reuse, R2, RZ ;  /* 0x000000020e3c7225 */ /* 0x040fe200078e00ff */
[----:B------:R-:W-:Y:S01]  /*96a0*/  ISETP.GE.U32.AND P5, PT, R83, R88, PT ;  /* 0x000000585300720c */ /* 0x000fe20003fa6070 */
[----:B------:R-:W-:Y:S01]  /*96b0*/  BSSY.RECONVERGENT B2, `(.L_x_18) ;  /* 0x000004a000027945 */ /* 0x000fe20003800200 */
[C---:B------:R-:W-:Y:S01]  /*96c0*/  ISETP.GE.U32.AND P2, PT, R63.reuse, R86, PT ;  /* 0x000000563f00720c */ /* 0x040fe20003f46070 */
[----:B------:R-:W-:Y:S01]  /*96d0*/  IMAD R83, R14, R3, R56 ;  /* 0x000000030e537224 */ /* 0x000fe200078e0238 */
[C---:B------:R-:W-:Y:S01]  /*96e0*/  ISETP.GE.U32.AND.EX P5, PT, R104.reuse, R121, PT, P5 ;  /* 0x000000796800720c */ /* 0x040fe20003fa6150 */
[----:B------:R-:W-:Y:S01]  /*96f0*/  IMAD.X R62, R104, 0x1, R94, P1 ;  /* 0x00000001683e7824 */ /* 0x000fe200008e065e */
[----:B------:R-:W-:Y:S01]  /*9700*/  IADD3 R105, P1, PT, R63, R90, RZ ;  /* 0x0000005a3f697210 */ /* 0x000fe20007f3e0ff */
[----:B------:R-:W-:Y:S01]  /*9710*/  IMAD.IADD R83, R61, 0x1, R83 ;  /* 0x000000013d537824 */ /* 0x000fe200078e0253 */
[----:B------:R-:W-:Y:S01]  /*9720*/  SEL R107, RZ, 0x1, P5 ;  /* 0x00000001ff6b7807 */ /* 0x000fe20002800000 */
[----:B------:R-:W-:Y:S01]  /*9730*/  IMAD.WIDE.U32 R88, R85, R48, RZ ;  /* 0x0000003055587225 */ /* 0x000fe200078e00ff */
[----:B------:R-:W-:-:S03]  /*9740*/  ISETP.GE.U32.AND.EX P2, PT, R62, R94, PT, P2 ;  /* 0x0000005e3e00720c */ /* 0x000fc60003f46120 */
[----:B------:R-:W-:Y:S01]  /*9750*/  IMAD.X R56, R47, 0x1, R62, P1 ;  /* 0x000000012f387824 */ /* 0x000fe200008e063e */
[----:B------:R-:W-:Y:S01]  /*9760*/  ISETP.GE.U32.AND P1, PT, R105, R90, PT ;  /* 0x0000005a6900720c */ /* 0x000fe20003f26070 */
[-C--:B------:R-:W-:Y:S01]  /*9770*/  IMAD.WIDE.U32 R62, R60, R54.reuse, RZ ;  /* 0x000000363c3e7225 */ /* 0x080fe200078e00ff */
[----:B------:R-:W-:Y:S02]  /*9780*/  SEL R86, RZ, 0x1, P2 ;  /* 0x00000001ff567807 */ /* 0x000fe40001000000 */
[----:B------:R-:W-:Y:S01]  /*9790*/  ISETP.GE.U32.AND.EX P1, PT, R56, R47, PT, P1 ;  /* 0x0000002f3800720c */ /* 0x000fe20003f26110 */
[----:B------:R-:W-:Y:S01]  /*97a0*/  IMAD.WIDE.U32 R94, R83, R54, RZ ;  /* 0x00000036535e7225 */ /* 0x000fe200078e00ff */
[----:B------:R-:W-:Y:S02]  /*97b0*/  LOP3.LUT R47, RZ, R62, RZ, 0x33, !PT ;  /* 0x0000003eff2f7212 */ /* 0x000fe400078e33ff */
[----:B------:R-:W-:Y:S01]  /*97c0*/  SEL R109, RZ, 0x1, P1 ;  /* 0x00000001ff6d7807 */ /* 0x000fe20000800000 */
[----:B------:R-:W-:Y:S01]  /*97d0*/  IMAD.WIDE.U32.X R90, R85, R51, R58, P6 ;  /* 0x00000033555a7225 */ /* 0x000fe200030e043a */
[----:B------:R-:W-:-:S02]  /*97e0*/  IADD3 R105, P6, PT, R105, R84, RZ ;  /* 0x0000005469697210 */ /* 0x000fc40007fde0ff */
[----:B------:R-:W-:Y:S01]  /*97f0*/  ISETP.GT.U32.AND P1, PT, R14, R47, PT ;  /* 0x0000002f0e00720c */ /* 0x000fe20003f24070 */
[----:B------:R-:W-:-:S04]  /*9800*/  IMAD.WIDE.U32 R58, P2, R60, R55, R94 ;  /* 0x000000373c3a7225 */ /* 0x000fc8000784005e */
[----:B------:R-:W-:-:S04]  /*9810*/  IMAD.WIDE.U32 R88, P5, R46, R49, R88 ;  /* 0x000000312e587225 */ /* 0x000fc800078a0058 */
[----:B------:R-:W-:Y:S01]  /*9820*/  IMAD.X R14, R56, 0x1, R103, P6 ;  /* 0x00000001380e7824 */ /* 0x000fe200030e0667 */
[----:B------:R-:W-:Y:S01]  /*9830*/  IADD3 R56, P6, PT, R63, R58, RZ ;  /* 0x0000003a3f387210 */ /* 0x000fe20007fde0ff */
[----:B------:R-:W-:Y:S01]  /*9840*/  IMAD.X R63, RZ, RZ, RZ, P5 ;  /* 0x000000ffff3f7224 */ /* 0x000fe200028e06ff */
[----:B------:R-:W-:Y:S01]  /*9850*/  ISETP.GE.U32.AND P5, PT, R105, R84, PT ;  /* 0x000000546900720c */ /* 0x000fe20003fa6070 */
[----:B------:R-:W-:Y:S01]  /*9860*/  IMAD.X R95, RZ, RZ, RZ, P2 ;  /* 0x000000ffff5f7224 */ /* 0x000fe200010e06ff */
[----:B------:R-:W-:Y:S01]  /*9870*/  LOP3.LUT R56, RZ, R56, RZ, 0x33, !PT ;  /* 0x00000038ff387212 */ /* 0x000fe200078e33ff */
[----:B------:R-:W-:Y:S01]  /*9880*/  IMAD.MOV.U32 R94, RZ, RZ, R59 ;  /* 0x000000ffff5e7224 */ /* 0x000fe200078e003b */
[----:B------:R-:W-:Y:S01]  /*9890*/  ISETP.GE.U32.AND.EX P5, PT, R14, R103, PT, P5 ;  /* 0x000000670e00720c */ /* 0x000fe20003fa6150 */
[----:B------:R-:W-:Y:S01]  /*98a0*/  IMAD.WIDE.U32 R46, R46, R48, RZ ;  /* 0x000000302e2e7225 */ /* 0x000fe200078e00ff */
[----:B------:R-:W-:Y:S02]  /*98b0*/  ISETP.GT.U32.AND.EX P1, PT, R93, R56, PT, P1 ;  /* 0x000000385d00720c */ /* 0x000fe40003f24110 */
[----:B------:R-:W-:Y:S01]  /*98c0*/  SEL R84, RZ, 0x1, P5 ;  /* 0x00000001ff547807 */ /* 0x000fe20002800000 */
[----:B------:R-:W-:Y:S01]  /*98d0*/  IMAD.WIDE.U32.X R94, R83, R55, R94, P6 ;  /* 0x00000037535e7225 */ /* 0x000fe200030e045e */
[----:B------:R-:W-:-:S02]  /*98e0*/  IADD3 R56, P5, P6, R86, R118, R107 ;  /* 0x0000007656387210 */ /* 0x000fc40007ebe06b */
[----:B------:R-:W-:Y:S01]  /*98f0*/  IADD3 R101, P2, PT, R47, R88, RZ ;  /* 0x000000582f657210 */ /* 0x000fe20007f5e0ff */
[----:B------:R-:W-:Y:S01]  /*9900*/  IMAD.MOV.U32 R62, RZ, RZ, R89 ;  /* 0x000000ffff3e7224 */ /* 0x000fe200078e0059 */
[----:B------:R-:W-:Y:S01]  /*9910*/  SEL R89, RZ, 0x1, !P1 ;  /* 0x00000001ff597807 */ /* 0x000fe20004800000 */
[----:B------:R-:W-:Y:S01]  /*9920*/  IMAD.WIDE.U32 R92, R83, R52, RZ ;  /* 0x00000034535c7225 */ /* 0x000fe200078e00ff */
[----:B------:R-:W-:Y:S02]  /*9930*/  IADD3.X R119, PT, PT, RZ, R119, RZ, P5, P6 ;  /* 0x00000077ff777210 */ /* 0x000fe40002fec4ff */
[----:B------:R-:W-:Y:S01]  /*9940*/  IADD3 R86, P6, PT, R89, R94, RZ ;  /* 0x0000005e59567210 */ /* 0x000fe20007fde0ff */
[----:B------:R-:W-:Y:S01]  /*9950*/  IMAD.WIDE.U32.X R58, R85, R49, R62, P2 ;  /* 0x00000031553a7225 */ /* 0x000fe200010e043e */
[----:B------:R-:W-:-:S03]  /*9960*/  IADD3 R109, P2, P5, R84, R90, R109 ;  /* 0x0000005a546d7210 */ /* 0x000fc60007d5e06d */
[----:B------:R-:W-:Y:S01]  /*9970*/  IMAD.WIDE.U32 R62, R60, R52, RZ ;  /* 0x000000343c3e7225 */ /* 0x000fe200078e00ff */
[----:B------:R-:W-:-:S03]  /*9980*/  IADD3.X R90, PT, PT, RZ, R91, RZ, P2, P5 ;  /* 0x0000005bff5a7210 */ /* 0x000fc600017ea4ff */
[----:B------:R-:W-:Y:S01]  /*9990*/  IMAD.WIDE.U32 R92, P1, R60, R53, R92 ;  /* 0x000000353c5c7225 */ /* 0x000fe2000782005c */
[----:B------:R-:W-:-:S03]  /*99a0*/  IADD3 R105, P2, PT, R105, R62, RZ ;  /* 0x0000003e69697210 */ /* 0x000fc60007f5e0ff */
[----:B------:R-:W-:Y:S01]  /*99b0*/  IMAD.X R95, RZ, RZ, R95, P6 ;  /* 0x000000ffff5f7224 */ /* 0x000fe200030e065f */
[----:B------:R-:W-:Y:S01]  /*99c0*/  ISETP.NE.U32.AND P6, PT, R56, RZ, PT ;  /* 0x000000ff3800720c */ /* 0x000fe20003fc5070 */
[----:B------:R-:W-:Y:S01]  /*99d0*/  IMAD.WIDE.U32 R84, R83, R50, RZ ;  /* 0x0000003253547225 */ /* 0x000fe200078e00ff */
[----:B------:R-:W-:-:S03]  /*99e0*/  IADD3 R91, P5, PT, R63, R92, RZ ;  /* 0x0000005c3f5b7210 */ /* 0x000fc60007fbe0ff */
[----:B------:R-:W-:Y:S01]  /*99f0*/  IMAD.X R63, RZ, RZ, RZ, P3 ;  /* 0x000000ffff3f7224 */ /* 0x000fe200018e06ff */
[----:B------:R-:W-:Y:S01]  /*9a00*/  ISETP.NE.AND.EX P3, PT, R119, RZ, PT, P6 ;  /* 0x000000ff7700720c */ /* 0x000fe20003f65360 */
[----:B------:R-:W-:Y:S01]  /*9a10*/  IMAD.X R89, RZ, RZ, RZ, P1 ;  /* 0x000000ffff597224 */ /* 0x000fe200008e06ff */
[----:B------:R-:W-:Y:S01]  /*9a20*/  ISETP.GE.U32.AND P1, PT, R105, R62, PT ;  /* 0x0000003e6900720c */ /* 0x000fe20003f26070 */
[----:B------:R-:W-:Y:S02]  /*9a30*/  IMAD.MOV.U32 R62, RZ, RZ, R57 ;  /* 0x000000ffff3e7224 */ /* 0x000fe400078e0039 */
[----:B------:R-:W-:-:S04]  /*9a40*/  IMAD.WIDE.U32 R84, P6, R60, R51, R84 ;  /* 0x000000333c547225 */ /* 0x000fc800078c0054 */
[----:B------:R-:W-:-:S04]  /*9a50*/  IMAD.WIDE.U32.X R62, R100, R49, R62, P4 ;  /* 0x00000031643e7225 */ /* 0x000fc800020e043e */
[----:B------:R-:W-:Y:S01]  /*9a60*/  IMAD.MOV.U32 R88, RZ, RZ, R93 ;  /* 0x000000ffff587224 */ /* 0x000fe200078e005d */
        /* <DEDUP_REMOVED lines=14> */
.L_x_19:
[----:B------:R-:W-:Y:S05]  /*9b50*/  BSYNC.RECONVERGENT B2 ;  /* 0x0000000000027941 */ /* 0x000fea0003800200 */
.L_x_18:
[----:B------:R-:W-:Y:S01]  /*9b60*/  IADD3 R107, P3, PT, R105, R86, RZ ;  /* 0x00000056696b7210 */ /* 0x000fe20007f7e0ff */
[----:B------:R-:W-:Y:S01]  /*9b70*/  IMAD.X R56, R91, 0x1, R14, P2 ;  /* 0x000000015b387824 */ /* 0x000fe200010e060e */
[----:B------:R-:W-:Y:S01]  /*9b80*/  IADD3 R79, P4, PT, R79, R46, RZ ;  /* 0x0000002e4f4f7210 */ /* 0x000fe20007f9e0ff */
[----:B------:R-:W-:Y:S01]  /*9b90*/  IMAD.WIDE.U32.X R88, R83, R53, R88, P5 ;  /* 0x0000003553587225 */ /* 0x000fe200028e0458 */
[----:B------:R-:W-:Y:S02]  /*9ba0*/  ISETP.GE.U32.AND P2, PT, R107, R86, PT ;  /* 0x000000566b00720c */ /* 0x000fe40003f46070 */
[C---:B------:R-:W-:Y:S01]  /*9bb0*/  ISETP.GE.U32.AND.EX P1, PT, R56.reuse, R91, PT, P1 ;  /* 0x0000005b3800720c */ /* 0x040fe20003f26110 */
[----:B------:R-:W-:Y:S01]  /*9bc0*/  IMAD.X R14, R56, 0x1, R95, P3 ;  /* 0x00000001380e7824 */ /* 0x000fe200018e065f */
[C---:B------:R-:W-:Y:S01]  /*9bd0*/  ISETP.GE.U32.AND P3, PT, R79.reuse, R46, PT ;  /* 0x0000002e4f00720c */ /* 0x040fe20003f66070 */
[----:B------:R-:W-:Y:S01]  /*9be0*/  IMAD.X R78, R78, 0x1, R101, P4 ;  /* 0x000000014e4e7824 */ /* 0x000fe200020e0665 */
[----:B------:R-:W-:Y:S01]  /*9bf0*/  IADD3 R79, P4, PT, R79, R109, RZ ;  /* 0x0000006d4f4f7210 */ /* 0x000fe20007f9e0ff */
[----:B------:R-:W-:Y:S01]  /*9c00*/  IMAD.WIDE.U32 R46, R60, R50, RZ ;  /* 0x000000323c2e7225 */ /* 0x000fe200078e00ff */
[----:B------:R-:W-:-:S02]  /*9c10*/  ISETP.GE.U32.AND.EX P2, PT, R14, R95, PT, P2 ;  /* 0x0000005f0e00720c */ /* 0x000fc40003f46120 */
[C---:B------:R-:W-:Y:S01]  /*9c20*/  ISETP.GE.U32.AND.EX P3, PT, R78.reuse, R101, PT, P3 ;  /* 0x000000654e00720c */ /* 0x040fe20003f66130 */
[----:B------:R-:W-:Y:S01]  /*9c30*/  IMAD.X R86, R78, 0x1, R90, P4 ;  /* 0x000000014e567824 */ /* 0x000fe200020e065a */
[----:B------:R-:W-:Y:S01]  /*9c40*/  ISETP.GE.U32.AND P4, PT, R79, R109, PT ;  /* 0x0000006d4f00720c */ /* 0x000fe20003f86070 */
[----:B------:R-:W-:Y:S01]  /*9c50*/  IMAD.MOV.U32 R56, RZ, RZ, R85 ;  /* 0x000000ffff387224 */ /* 0x000fe200078e0055 */
[----:B------:R-:W-:Y:S01]  /*9c60*/  SEL R78, RZ, 0x1, P1 ;  /* 0x00000001ff4e7807 */ /* 0x000fe20000800000 */
[----:B------:R-:W-:Y:S01]  /*9c70*/  IMAD.X R57, RZ, RZ, RZ, P6 ;  /* 0x000000ffff397224 */ /* 0x000fe200030e06ff */
[----:B------:R-:W-:Y:S02]  /*9c80*/  SEL R61, RZ, 0x1, P2 ;  /* 0x00000001ff3d7807 */ /* 0x000fe40001000000 */
[----:B------:R-:W-:Y:S02]  /*9c90*/  ISETP.GE.U32.AND.EX P1, PT, R86, R90, PT, P4 ;  /* 0x0000005a5600720c */ /* 0x000fe40003f26140 */
[----:B------:R-:W-:-:S02]  /*9ca0*/  IADD3 R91, P4, PT, R47, R84, RZ ;  /* 0x000000542f5b7210 */ /* 0x000fc40007f9e0ff */
[----:B------:R-:W-:Y:S02]  /*9cb0*/  IADD3 R84, P2, P5, R61, R88, R78 ;  /* 0x000000583d547210 */ /* 0x000fe40007d5e04e */
[----:B------:R-:W-:Y:S02]  /*9cc0*/  SEL R85, RZ, 0x1, P3 ;  /* 0x00000001ff557807 */ /* 0x000fe40001800000 */
[----:B------:R-:W-:Y:S02]  /*9cd0*/  SEL R47, RZ, 0x1, P1 ;  /* 0x00000001ff2f7807 */ /* 0x000fe40000800000 */
[----:B------:R-:W-:Y:S01]  /*9ce0*/  IADD3 R61, P3, PT, R79, R46, RZ ;  /* 0x0000002e4f3d7210 */ /* 0x000fe20007f7e0ff */
[----:B-----5:R-:W-:Y:S01]  /*9cf0*/  IMAD.WIDE.U32 R78, R21, R28, RZ ;  /* 0x0000001c154e7225 */ /* 0x020fe200078e00ff */
[----:B------:R-:W-:Y:S02]  /*9d00*/  IADD3.X R89, PT, PT, RZ, R89, RZ, P2, P5 ;  /* 0x00000059ff597210 */ /* 0x000fe400017ea4ff */
[----:B------:R-:W-:Y:S01]  /*9d10*/  IADD3 R93, P1, P5, R47, R58, R85 ;  /* 0x0000003a2f5d7210 */ /* 0x000fe20007d3e055 */
[----:B------:R-:W-:Y:S01]  /*9d20*/  IMAD.X R58, R91, 0x1, R86, P3 ;  /* 0x000000015b3a7824 */ /* 0x000fe200018e0656 */
[----:B------:R-:W-:Y:S01]  /*9d30*/  IADD3 R47, P3, PT, R61, R84, RZ ;  /* 0x000000543d2f7210 */ /* 0x000fe20007f7e0ff */
[----:B------:R-:W-:Y:S01]  /*9d40*/  IMAD.WIDE.U32 R78, P6, R20, R27, R78 ;  /* 0x0000001b144e7225 */ /* 0x000fe200078c004e */
[----:B------:R-:W-:-:S02]  /*9d50*/  IADD3.X R88, PT, PT, RZ, R59, RZ, P1, P5 ;  /* 0x0000003bff587210 */ /* 0x000fc40000fea4ff */
[----:B------:R-:W-:Y:S01]  /*9d60*/  ISETP.GE.U32.AND P2, PT, R61, R46, PT ;  /* 0x0000002e3d00720c */ /* 0x000fe20003f46070 */
[----:B------:R-:W-:Y:S01]  /*9d70*/  IMAD.X R46, R58, 0x1, R89, P3 ;  /* 0x000000013a2e7824 */ /* 0x000fe200018e0659 */
[----:B------:R-:W-:Y:S01]  /*9d80*/  ISETP.GE.U32.AND P1, PT, R47, R84, PT ;  /* 0x000000542f00720c */ /* 0x000fe20003f26070 */
[----:B------:R-:W-:Y:S01]  /*9d90*/  IMAD.WIDE.U32 R84, R20, R28, RZ ;  /* 0x0000001c14547225 */ /* 0x000fe200078e00ff */
[----:B------:R-:W-:Y:S02]  /*9da0*/  ISETP.NE.U32.AND P5, PT, R93, RZ, PT ;  /* 0x000000ff5d00720c */ /* 0x000fe40003fa5070 */
[----:B------:R-:W-:Y:S01]  /*9db0*/  ISETP.GE.U32.AND.EX P3, PT, R58, R91, PT, P2 ;  /* 0x0000005b3a00720c */ /* 0x000fe20003f66120 */
[----:B------:R-:W-:Y:S01]  /*9dc0*/  IMAD.X R59, RZ, RZ, RZ, P6 ;  /* 0x000000ffff3b7224 */ /* 0x000fe200030e06ff */
[----:B------:R-:W-:Y:S01]  /*9dd0*/  ISETP.NE.AND.EX P2, PT, R88, RZ, PT, P5 ;  /* 0x000000ff5800720c */ /* 0x000fe20003f45350 */
[----:B------:R-:W-:Y:S01]  /*9de0*/  IMAD.MOV.U32 R58, RZ, RZ, R79 ;  /* 0x000000ffff3a7224 */ /* 0x000fe200078e004f */
[----:B------:R-:W-:Y:S01]  /*9df0*/  IADD3 RZ, P5, PT, R85, R78, RZ ;  /* 0x0000004e55ff7210 */ /* 0x000fe20007fbe0ff */
[----:B------:R-:W-:Y:S01]  /*9e00*/  IMAD R84, R29, R20, RZ ;  /* 0x000000141d547224 */ /* 0x000fe200078e02ff */
[----:B------:R-:W-:Y:S01]  /*9e10*/  ISETP.GE.U32.AND.EX P1, PT, R46, R89, PT, P1 ;  /* 0x000000592e00720c */ /* 0x000fe20003f26110 */
[----:B------:R-:W-:Y:S01]  /*9e20*/  IMAD.WIDE.U32.X R78, R83, R51, R56, P4 ;  /* 0x00000033534e7225 */ /* 0x000fe200020e0438 */
[----:B------:R-:W-:-:S02]  /*9e30*/  SEL R86, RZ, 0x1, P3 ;  /* 0x00000001ff567807 */ /* 0x000fc40001800000 */
[----:B------:R-:W-:Y:S01]  /*9e40*/  SEL R61, RZ, 0x1, P1 ;  /* 0x00000001ff3d7807 */ /* 0x000fe20000800000 */
[----:B------:R-:W-:-:S03]  /*9e50*/  IMAD.WIDE.U32 R56, R31, R20, RZ ;  /* 0x000000141f387225 */ /* 0x000fc600078e00ff */
[----:B------:R-:W-:Y:S01]  /*9e60*/  IADD3 R86, P1, P3, R61, R78, R86 ;  /* 0x0000004e3d567210 */ /* 0x000fe20007b3e056 */
[----:B------:R-:W-:Y:S01]  /*9e70*/  IMAD.WIDE.U32.X R58, R21, R27, R58, P5 ;  /* 0x0000001b153a7225 */ /* 0x000fe200028e043a */
[----:B------:R-:W-:-:S03]  /*9e80*/  @P2 IADD3 R89, P4, PT, R93, R80, RZ ;  /* 0x000000505d592210 */ /* 0x000fc60007f9e0ff */
[CC--:B------:R-:W-:Y:S01]  /*9e90*/  IMAD R91, R21.reuse, R31.reuse, R84 ;  /* 0x0000001f155b7224 */ /* 0x0c0fe200078e0254 */
[----:B------:R-:W-:Y:S01]  /*9ea0*/  IADD3 R113, P5, PT, R58, R56, RZ ;  /* 0x000000383a717210 */ /* 0x000fe20007fbe0ff */
[----:B------:R-:W-:-:S04]  /*9eb0*/  IMAD.WIDE.U32 R84, R21, R31, RZ ;  /* 0x0000001f15547225 */ /* 0x000fc800078e00ff */
[----:B------:R-:W-:Y:S01]  /*9ec0*/  IMAD.IADD R61, R57, 0x1, R91 ;  /* 0x00000001393d7824 */ /* 0x000fe200078e025b */
[----:B------:R-:W-:Y:S01]  /*9ed0*/  IADD3.X R91, PT, PT, RZ, R79, RZ, P1, P3 ;  /* 0x0000004fff5b7210 */ /* 0x000fe20000fe64ff */
[----:B------:R-:W-:Y:S01]  /*9ee0*/  @P2 IMAD.X R88, R88, 0x1, R81, P4 ;  /* 0x0000000158582824 */ /* 0x000fe200020e0651 */
[----:B------:R-:W-:Y:S01]  /*9ef0*/  ISETP.GE.U32.AND P3, PT, R113, R56, PT ;  /* 0x000000387100720c */ /* 0x000fe20003f66070 */
[----:B------:R-:W-:Y:S01]  /*9f00*/  IMAD.X R110, R61, 0x1, R59, P5 ;  /* 0x000000013d6e7824 */ /* 0x000fe200028e063b */
[----:B------:R-:W-:Y:S01]  /*9f10*/  @P2 ISETP.GE.U32.AND P1, PT, R89, R80, PT ;  /* 0x000000505900220c */ /* 0x000fe20003f26070 */
[----:B------:R-:W-:-:S03]  /*9f20*/  IMAD.WIDE.U32 R84, P5, R20, R29, R84 ;  /* 0x0000001d14547225 */ /* 0x000fc600078a0054 */
[----:B------:R-:W-:Y:S01]  /*9f30*/  ISETP.GE.U32.AND.EX P3, PT, R110, R61, PT, P3 ;  /* 0x0000003d6e00720c */ /* 0x000fe20003f66130 */
[----:B------:R-:W-:Y:S01]  /*9f40*/  IMAD.WIDE.U32 R58, R20, R31, RZ ;  /* 0x0000001f143a7225 */ /* 0x000fe200078e00ff */
[----:B------:R-:W-:Y:S02]  /*9f50*/  @P2 ISETP.GE.U32.AND.EX P1, PT, R88, R81, PT, P1 ;  /* 0x000000515800220c */ /* 0x000fe40003f26110 */
[----:B------:R-:W-:Y:S01]  /*9f60*/  SEL R103, RZ, 0x1, P3 ;  /* 0x00000001ff677807 */ /* 0x000fe20001800000 */
[----:B------:R-:W-:Y:S01]  /*9f70*/  IMAD.X R79, RZ, RZ, RZ, P5 ;  /* 0x000000ffff4f7224 */ /* 0x000fe200028e06ff */
[----:B------:R-:W-:Y:S01]  /*9f80*/  IADD3 RZ, P5, PT, R59, R84, RZ ;  /* 0x000000543bff7210 */ /* 0x000fe20007fbe0ff */
[----:B------:R-:W-:Y:S02]  /*9f90*/  @P2 IMAD.MOV.U32 R80, RZ, RZ, R89 ;  /* 0x000000ffff502224 */ /* 0x000fe400078e0059 */
[----:B------:R-:W-:Y:S02]  /*9fa0*/  IMAD R89, R30, R20, RZ ;  /* 0x000000141e597224 */ /* 0x000fe400078e02ff */
[----:B------:R-:W-:-:S02]  /*9fb0*/  IMAD.MOV.U32 R78, RZ, RZ, R85 ;  /* 0x000000ffff4e7224 */ /* 0x000fc400078e0055 */
[----:B------:R-:W-:-:S04]  /*9fc0*/  IMAD.WIDE.U32 R58, R83, R48, RZ ;  /* 0x00000030533a7225 */ /* 0x000fc800078e00ff */
[----:B------:R-:W-:-:S04]  /*9fd0*/  IMAD.WIDE.U32 R56, R32, R20, RZ ;  /* 0x0000001420387225 */ /* 0x000fc800078e00ff */
[C---:B------:R-:W-:Y:S02]  /*9fe0*/  IMAD R89, R21.reuse, R32, R89 ;  /* 0x0000002015597224 */ /* 0x040fe400078e0259 */
[----:B------:R-:W-:-:S04]  /*9ff0*/  IMAD.WIDE.U32.X R78, R21, R29, R78, P5 ;  /* 0x0000001d154e7225 */ /* 0x000fc800028e044e */
[----:B------:R-:W-:Y:S01]  /*a000*/  IMAD.WIDE.U32 R58, P3, R60, R49, R58 ;  /* 0x000000313c3a7225 */ /* 0x000fe2000786003a */
[----:B------:R-:W-:-:S03]  /*a010*/  IADD3 R103, P4, P5, R56, R78, R103 ;  /* 0x0000004e38677210 */ /* 0x000fc60007d9e067 */
[----:B------:R-:W-:Y:S02]  /*a020*/  IMAD.IADD R84, R57, 0x1, R89 ;  /* 0x0000000139547824 */ /* 0x000fe400078e0259 */
[----:B------:R-:W-:-:S03]  /*a030*/  IMAD.WIDE.U32 R60, R60, R48, RZ ;  /* 0x000000303c3c7225 */ /* 0x000fc600078e00ff */
[----:B------:R-:W-:Y:S01]  /*a040*/  IADD3.X R101, PT, PT, R84, R79, RZ, P4, P5 ;  /* 0x0000004f54657210 */ /* 0x000fe200027ea4ff */
[----:B------:R-:W-:Y:S01]  /*a050*/  IMAD.X R89, RZ, RZ, RZ, P3 ;  /* 0x000000ffff597224 */ /* 0x000fe200018e06ff */
[----:B------:R-:W-:Y:S01]  /*a060*/  IADD3 R85, P3, PT, R61, R58, RZ ;  /* 0x0000003a3d557210 */ /* 0x000fe20007f7e0ff */
[----:B------:R-:W-:Y:S01]  /*a070*/  @P2 IMAD.MOV.U32 R81, RZ, RZ, R88 ;  /* 0x000000ffff512224 */ /* 0x000fe200078e0058 */
[----:B------:R-:W-:Y:S01]  /*a080*/  IADD3 R61, P4, PT, R80, R60, RZ ;  /* 0x0000003c503d7210 */ /* 0x000fe20007f9e0ff */
[----:B------:R-:W-:Y:S01]  /*a090*/  IMAD.MOV.U32 R88, RZ, RZ, R59 ;  /* 0x000000ffff587224 */ /* 0x000fe200078e003b */
[----:B------:R-:W-:Y:S02]  /*a0a0*/  IADD3 R87, P5, PT, R87, R15, RZ ;  /* 0x0000000f57577210 */ /* 0x000fe40007fbe0ff */
[----:B------:R-:W-:Y:S01]  /*a0b0*/  IADD3 R57, P6, PT, R61, R86, RZ ;  /* 0x000000563d397210 */ /* 0x000fe20007fde0ff */
[----:B------:R-:W-:Y:S01]  /*a0c0*/  IMAD.X R80, R81, 0x1, R85, P4 ;  /* 0x0000000151507824 */ /* 0x000fe200020e0655 */
[----:B------:R-:W-:Y:S01]  /*a0d0*/  ISETP.GE.U32.AND P4, PT, R61, R60, PT ;  /* 0x0000003c3d00720c */ /* 0x000fe20003f86070 */
[----:B------:R-:W-:Y:S01]  /*a0e0*/  IMAD.WIDE.U32 R78, R21, R32, RZ ;  /* 0x00000020154e7225 */ /* 0x000fe200078e00ff */
[----:B------:R-:W2:Y:S03]  /*a0f0*/  LDG.E.64 R60, desc[UR6][R6.64+0x18] ;  /* 0x00001806063c7981 */ /* 0x000ea6000c1e1b00 */
[----:B------:R-:W-:Y:S01]  /*a100*/  IMAD.WIDE.U32.X R88, R83, R49, R88, P3 ;  /* 0x0000003153587225 */ /* 0x000fe200018e0458 */
[----:B------:R-:W-:-:S03]  /*a110*/  ISETP.GE.U32.AND P3, PT, R87, R15, PT ;  /* 0x0000000f5700720c */ /* 0x000fc60003f66070 */
[----:B------:R-:W-:Y:S02]  /*a120*/  IMAD.X R100, R102, 0x1, R45, P5 ;  /* 0x0000000166647824 */ /* 0x000fe400028e062d */
[C---:B------:R-:W-:Y:S01]  /*a130*/  IMAD.X R58, R80.reuse, 0x1, R91, P6 ;  /* 0x00000001503a7824 */ /* 0x040fe200030e065b */
[----:B------:R-:W-:Y:S02]  /*a140*/  ISETP.GE.U32.AND P6, PT, R103, R56, PT ;  /* 0x000000386700720c */ /* 0x000fe40003fc6070 */
[----:B------:R-:W-:Y:S01]  /*a150*/  ISETP.GE.U32.AND.EX P4, PT, R80, R85, PT, P4 ;  /* 0x000000555000720c */ /* 0x000fe20003f86140 */
[----:B------:R-:W-:Y:S01]  /*a160*/  IMAD.WIDE.U32 R80, R20, R32, RZ ;  /* 0x0000002014507225 */ /* 0x000fe200078e00ff */
[----:B------:R-:W-:Y:S02]  /*a170*/  SEL R56, RZ, 0x1, P0 ;  /* 0x00000001ff387807 */ /* 0x000fe40000000000 */
[----:B------:R-:W-:Y:S01]  /*a180*/  ISETP.GE.U32.AND.EX P3, PT, R100, R45, PT, P3 ;  /* 0x0000002d6400720c */ /* 0x000fe20003f66130 */
[----:B------:R-:W-:Y:S01]  /*a190*/  IMAD.WIDE.U32 R78, P0, R20, R30, R78 ;  /* 0x0000001e144e7225 */ /* 0x000fe2000780004e */
[----:B------:R-:W-:-:S02]  /*a1a0*/  ISETP.GE.U32.AND P5, PT, R57, R86, PT ;  /* 0x000000563900720c */ /* 0x000fc40003fa6070 */
[----:B------:R-:W-:Y:S01]  /*a1b0*/  SEL R15, RZ, 0x1, P3 ;  /* 0x00000001ff0f7807 */ /* 0x000fe20001800000 */
[----:B------:R-:W-:Y:S01]  /*a1c0*/  IMAD R45, R39, R20, RZ ;  /* 0x00000014272d7224 */ /* 0x000fe200078e02ff */
[----:B------:R-:W-:Y:S01]  /*a1d0*/  ISETP.GE.U32.AND.EX P5, PT, R58, R91, PT, P5 ;  /* 0x0000005b3a00720c */ /* 0x000fe20003fa6150 */
[----:B------:R-:W-:Y:S01]  /*a1e0*/  IMAD.X R85, RZ, RZ, RZ, P0 ;  /* 0x000000ffff557224 */ /* 0x000fe200000e06ff */
[----:B------:R-:W-:Y:S01]  /*a1f0*/  ISETP.GE.U32.AND.EX P6, PT, R101, R84, PT, P6 ;  /* 0x000000546500720c */ /* 0x000fe20003fc6160 */
[----:B------:R-:W-:Y:S01]  /*a200*/  IMAD.MOV.U32 R84, RZ, RZ, R79 ;  /* 0x000000ffff547224 */ /* 0x000fe200078e004f */
[----:B------:R-:W-:Y:S01]  /*a210*/  IADD3 RZ, P0, PT, R81, R78, RZ ;  /* 0x0000004e51ff7210 */ /* 0x000fe20007f1e0ff */
[----:B------:R-:W-:Y:S01]  /*a220*/  IMAD.WIDE.U32 R78, R40, R20, RZ ;  /* 0x00000014284e7225 */ /* 0x000fe200078e00ff */
[----:B------:R-:W-:Y:S02]  /*a230*/  SEL R86, RZ, 0x1, P4 ;  /* 0x00000001ff567807 */ /* 0x000fe40002000000 */
[----:B------:R-:W-:Y:S01]  /*a240*/  IADD3 R56, P4, P3, R15, R62, R56 ;  /* 0x0000003e0f387210 */ /* 0x000fe20007b9e038 */
[C---:B------:R-:W-:Y:S01]  /*a250*/  IMAD R45, R21.reuse, R40, R45 ;  /* 0x00000028152d7224 */ /* 0x040fe200078e022d */
[----:B------:R-:W-:Y:S01]  /*a260*/  SEL R15, RZ, 0x1, P5 ;  /* 0x00000001ff0f7807 */ /* 0x000fe20002800000 */
[----:B------:R-:W-:Y:S01]  /*a270*/  IMAD.WIDE.U32.X R84, R21, R30, R84, P0 ;  /* 0x0000001e15547225 */ /* 0x000fe200000e0454 */
[----:B------:R-:W-:-:S03]  /*a280*/  SEL R59, RZ, 0x1, P6 ;  /* 0x00000001ff3b7807 */ /* 0x000fc60003000000 */
[----:B------:R-:W-:Y:S01]  /*a290*/  IMAD.IADD R109, R79, 0x1, R45 ;  /* 0x000000014f6d7824 */ /* 0x000fe200078e022d */
[----:B------:R-:W-:Y:S01]  /*a2a0*/  IADD3 R86, P5, P6, R15, R88, R86 ;  /* 0x000000580f567210 */ /* 0x000fe20007ebe056 */
[----:B------:R-:W-:Y:S01]  /*a2b0*/  IMAD R45, R27, R22, RZ ;  /* 0x000000161b2d7224 */ /* 0x000fe200078e02ff */
[----:B------:R-:W-:Y:S01]  /*a2c0*/  IADD3.X R15, PT, PT, RZ, R63, RZ, P4, P3 ;  /* 0x0000003fff0f7210 */ /* 0x000fe200027e64ff */
[----:B------:R-:W-:Y:S01]  /*a2d0*/  IMAD.WIDE.U32 R80, R23, R28, RZ ;  /* 0x0000001c17507225 */ /* 0x000fe200078e00ff */
[----:B------:R-:W-:-:S03]  /*a2e0*/  IADD3 R59, P0, P3, R78, R84, R59 ;  /* 0x000000544e3b7210 */ /* 0x000fc60007b1e03b */
[----:B------:R-:W-:Y:S01]  /*a2f0*/  IMAD.WIDE.U32 R90, R28, R22, RZ ;  /* 0x000000161c5a7225 */ /* 0x000fe200078e00ff */
[----:B------:R-:W-:-:S03]  /*a300*/  IADD3.X R108, PT, PT, R109, R85, RZ, P0, P3 ;  /* 0x000000556d6c7210 */ /* 0x000fc600007e64ff */
[----:B------:R-:W-:Y:S01]  /*a310*/  IMAD R45, R23, R28, R45 ;  /* 0x0000001c172d7224 */ /* 0x000fe200078e022d */
[----:B------:R-:W-:Y:S01]  /*a320*/  IADD3 R113, P4, PT, R113, R90, RZ ;  /* 0x0000005a71717210 */ /* 0x000fe20007f9e0ff */
[----:B------:R-:W-:-:S04]  /*a330*/  IMAD.WIDE.U32 R62, R21, R40, RZ ;  /* 0x00000028153e7225 */ /* 0x000fc800078e00ff */
[----:B------:R-:W-:-:S04]  /*a340*/  IMAD.WIDE.U32 R80, P0, R22, R27, R80 ;  /* 0x0000001b16507225 */ /* 0x000fc80007800050 */
[----:B------:R-:W-:Y:S01]  /*a350*/  IMAD.IADD R45, R91, 0x1, R45 ;  /* 0x000000015b2d7824 */ /* 0x000fe200078e022d */
[----:B------:R-:W-:Y:S01]  /*a360*/  IADD3.X R83, PT, PT, RZ, R89, RZ, P5, P6 ;  /* 0x00000059ff537210 */ /* 0x000fe20002fec4ff */
[----:B------:R-:W-:Y:S01]  /*a370*/  IMAD.X R95, RZ, RZ, RZ, P0 ;  /* 0x000000ffff5f7224 */ /* 0x000fe200000e06ff */
[----:B------:R-:W-:Y:S01]  /*a380*/  ISETP.GE.U32.AND P0, PT, R113, R90, PT ;  /* 0x0000005a7100720c */ /* 0x000fe20003f06070 */
[----:B------:R-:W-:Y:S02]  /*a390*/  IMAD.X R110, R45, 0x1, R110, P4 ;  /* 0x000000012d6e7824 */ /* 0x000fe400020e066e */
[----:B------:R-:W-:-:S04]  /*a3a0*/  IMAD.WIDE.U32 R88, R20, R40, RZ ;  /* 0x0000002814587225 */ /* 0x000fc800078e00ff */
[----:B------:R-:W-:Y:S01]  /*a3b0*/  IMAD.WIDE.U32 R62, P3, R20, R39, R62 ;  /* 0x00000027143e7225 */ /* 0x000fe2000786003e */
[----:B------:R-:W-:-:S03]  /*a3c0*/  ISETP.GE.U32.AND.EX P0, PT, R110, R45, PT, P0 ;  /* 0x0000002d6e00720c */ /* 0x000fc60003f06100 */
[----:B------:R-:W-:Y:S01]  /*a3d0*/  IMAD.WIDE.U32 R84, R22, R28, RZ ;  /* 0x0000001c16547225 */ /* 0x000fe200078e00ff */
[----:B------:R-:W-:-:S03]  /*a3e0*/  IADD3 RZ, P4, PT, R89, R62, RZ ;  /* 0x0000003e59ff7210 */ /* 0x000fc60007f9e0ff */
[----:B------:R-:W-:Y:S01]  /*a3f0*/  IMAD R45, R27, R20, RZ ;  /* 0x000000141b2d7224 */ /* 0x000fe200078e02ff */
[----:B------:R-:W-:Y:S01]  /*a400*/  IADD3 RZ, P5, PT, R85, R80, RZ ;  /* 0x0000005055ff7210 */ /* 0x000fe20007fbe0ff */
[-C--:B------:R-:W-:Y:S02]  /*a410*/  IMAD R62, R29, R22.reuse, RZ ;  /* 0x000000161d3e7224 */ /* 0x080fe400078e02ff */
[----:B------:R-:W-:-:S04]  /*a420*/  IMAD.WIDE.U32 R84, R31, R22, RZ ;  /* 0x000000161f547225 */ /* 0x000fc800078e00ff */
[----:B------:R-:W-:-:S04]  /*a430*/  IMAD.WIDE.U32 R92, R28, R20, RZ ;  /* 0x000000141c5c7225 */ /* 0x000fc800078e00ff */
[----:B------:R-:W-:Y:S02]  /*a440*/  IMAD R45, R21, R28, R45 ;  /* 0x0000001c152d7224 */ /* 0x000fe400078e022d */
[----:B------:R-:W-:Y:S02]  /*a450*/  IMAD.MOV.U32 R94, RZ, RZ, R81 ;  /* 0x000000ffff5e7224 */ /* 0x000fe400078e0051 */
[-C--:B------:R-:W-:Y:S02]  /*a460*/  IMAD R105, R23, R31.reuse, R62 ;  /* 0x0000001f17697224 */ /* 0x080fe400078e023e */
[----:B------:R-:W-:Y:S01]  /*a470*/  IMAD.WIDE.U32 R80, R22, R31, RZ ;  /* 0x0000001f16507225 */ /* 0x000fe200078e00ff */
[----:B------:R-:W-:-:S03]  /*a480*/  SEL R119, RZ, 0x1, P0 ;  /* 0x00000001ff777807 */ /* 0x000fc60000000000 */
[----:B------:R-:W-:Y:S01]  /*a490*/  IMAD.X R91, RZ, RZ, RZ, P3 ;  /* 0x000000ffff5b7224 */ /* 0x000fe200018e06ff */
[----:B------:R-:W-:Y:S01]  /*a4a0*/  IADD3 R103, P3, PT, R103, R84, RZ ;  /* 0x0000005467677210 */ /* 0x000fe20007f7e0ff */
[----:B------:R-:W-:Y:S02]  /*a4b0*/  IMAD.IADD R79, R93, 0x1, R45 ;  /* 0x000000015d4f7824 */ /* 0x000fe400078e022d */
[----:B------:R-:W-:Y:S02]  /*a4c0*/  IMAD.IADD R80, R85, 0x1, R105 ;  /* 0x0000000155507824 */ /* 0x000fe400078e0269 */
[----:B------:R-:W-:-:S04]  /*a4d0*/  IMAD.WIDE.U32.X R94, R23, R27, R94, P5 ;  /* 0x0000001b175e7225 */ /* 0x000fc800028e045e */
[----:B------:R-:W-:-:S04]  /*a4e0*/  IMAD.WIDE.U32 R88, R23, R31, RZ ;  /* 0x0000001f17587225 */ /* 0x000fc800078e00ff */
[----:B------:R-:W-:Y:S02]  /*a4f0*/  IMAD R45, R79, R2, RZ ;  /* 0x000000024f2d7224 */ /* 0x000fe400078e02ff */
[----:B------:R-:W-:Y:S01]  /*a500*/  IMAD.X R20, R80, 0x1, R101, P3 ;  /* 0x0000000150147824 */ /* 0x000fe200018e0665 */
[----:B------:R-:W-:Y:S01]  /*a510*/  IADD3 R119, P0, P3, R103, R94, R119 ;  /* 0x0000005e67777210 */ /* 0x000fe20007b1e077 */
[----:B------:R-:W-:Y:S02]  /*a520*/  IMAD.MOV.U32 R90, RZ, RZ, R63 ;  /* 0x000000ffff5a7224 */ /* 0x000fe400078e003f */
[----:B------:R-:W-:-:S04]  /*a530*/  IMAD.WIDE.U32 R62, R92, R2, RZ ;  /* 0x000000025c3e7225 */ /* 0x000fc800078e00ff */
[----:B------:R-:W-:Y:S01]  /*a540*/  IMAD R101, R92, R3, R45 ;  /* 0x000000035c657224 */ /* 0x000fe200078e022d */
[----:B------:R-:W-:Y:S01]  /*a550*/  IADD3.X R45, PT, PT, R20, R95, RZ, P0, P3 ;  /* 0x0000005f142d7210 */ /* 0x000fe200007e64ff */
[----:B------:R-:W-:Y:S01]  /*a560*/  IMAD.WIDE.U32 R88, P6, R22, R29, R88 ;  /* 0x0000001d16587225 */ /* 0x000fe200078c0058 */
[----:B------:R-:W-:Y:S02]  /*a570*/  ISETP.GE.U32.AND P3, PT, R103, R84, PT ;  /* 0x000000546700720c */ /* 0x000fe40003f66070 */
[----:B------:R-:W-:Y:S01]  /*a580*/  ISETP.GE.U32.AND P0, PT, R119, R103, PT ;  /* 0x000000677700720c */ /* 0x000fe20003f06070 */
[----:B------:R-:W-:Y:S01]  /*a590*/  IMAD.IADD R101, R63, 0x1, R101 ;  /* 0x000000013f657824 */ /* 0x000fe200078e0265 */
[----:B------:R-:W-:Y:S01]  /*a5a0*/  IADD3 RZ, P5, PT, R81, R88, RZ ;  /* 0x0000005851ff7210 */ /* 0x000fe20007fbe0ff */
[----:B------:R-:W-:Y:S01]  /*a5b0*/  IMAD.X R95, RZ, RZ, RZ, P6 ;  /* 0x000000ffff5f7224 */ /* 0x000fe200030e06ff */
[----:B------:R-:W-:Y:S01]  /*a5c0*/  ISETP.GE.U32.AND.EX P3, PT, R20, R80, PT, P3 ;  /* 0x000000501400720c */ /* 0x000fe20003f66130 */
[----:B------:R-:W-:Y:S01]  /*a5d0*/  IMAD.WIDE.U32 R84, R62, R54, RZ ;  /* 0x000000363e547225 */ /* 0x000fe200078e00ff */
[----:B------:R-:W-:-:S03]  /*a5e0*/  ISETP.GE.U32.AND.EX P0, PT, R45, R20, PT, P0 ;  /* 0x000000142d00720c */ /* 0x000fc60003f06100 */
[----:B------:R-:W-:-:S04]  /*a5f0*/  IMAD.WIDE.U32 R80, R101, R54, RZ ;  /* 0x0000003665507225 */ /* 0x000fc800078e00ff */
[----:B------:R-:W-:Y:S01]  /*a600*/  IMAD.MOV.U32 R94, RZ, RZ, R89 ;  /* 0x000000ffff5e7224 */ /* 0x000fe200078e0059 */
[----:B------:R-:W-:Y:S01]  /*a610*/  SEL R20, RZ, 0x1, P3 ;  /* 0x00000001ff147807 */ /* 0x000fe20001800000 */
[----:B------:R-:W-:Y:S01]  /*a620*/  IMAD.WIDE.U32 R80, P6, R62, R55, R80 ;  /* 0x000000373e507225 */ /* 0x000fe200078c0050 */
[----:B------:R-:W-:Y:S02]  /*a630*/  SEL R63, RZ, 0x1, P0 ;  /* 0x00000001ff3f7807 */ /* 0x000fe40000000000 */
[----:B------:R-:W-:Y:S01]  /*a640*/  LOP3.LUT R93, RZ, R84, RZ, 0x33, !PT ;  /* 0x00000054ff5d7212 */ /* 0x000fe200078e33ff */
[----:B------:R-:W-:-:S03]  /*a650*/  IMAD.WIDE.U32.X R94, R23, R29, R94, P5 ;  /* 0x0000001d175e7225 */ /* 0x000fc600028e045e */
[----:B------:R-:W-:Y:S01]  /*a660*/  ISETP.GT.U32.AND P0, PT, R92, R93, PT ;  /* 0x0000005d5c00720c */ /* 0x000fe20003f04070 */
[----:B------:R-:W-:Y:S01]  /*a670*/  IMAD.WIDE.U32 R88, R101, R52, RZ ;  /* 0x0000003465587225 */ /* 0x000fe200078e00ff */
[----:B------:R-:W-:-:S03]  /*a680*/  IADD3 R63, P3, P5, R63, R94, R20 ;  /* 0x0000005e3f3f7210 */ /* 0x000fc60007d7e014 */
[----:B------:R-:W-:Y:S01]  /*a690*/  IMAD.X R93, RZ, RZ, RZ, P6 ;  /* 0x000000ffff5d7224 */ /* 0x000fe200030e06ff */
[----:B------:R-:W-:Y:S01]  /*a6a0*/  IADD3 R94, P6, PT, R85, R80, RZ ;  /* 0x00000050555e7210 */ /* 0x000fe20007fde0ff */
[----:B------:R-:W-:Y:S01]  /*a6b0*/  IMAD.WIDE.U32.X R90, R21, R39, R90, P4 ;  /* 0x00000027155a7225 */ /* 0x000fe200020e045a */
[----:B------:R-:W-:-:S03]  /*a6c0*/  IADD3.X R106, PT, PT, RZ, R95, RZ, P3, P5 ;  /* 0x0000005fff6a7210 */ /* 0x000fc60001fea4ff */
[----:B------:R-:W-:Y:S01]  /*a6d0*/  IMAD.MOV.U32 R92, RZ, RZ, R81 ;  /* 0x000000ffff5c7224 */ /* 0x000fe200078e0051 */
[----:B------:R-:W-:Y:S01]  /*a6e0*/  LOP3.LUT R94, RZ, R94, RZ, 0x33, !PT ;  /* 0x0000005eff5e7212 */ /* 0x000fe200078e33ff */
[----:B------:R-:W-:-:S04]  /*a6f0*/  IMAD.WIDE.U32 R88, P3, R62, R53, R88 ;  /* 0x000000353e587225 */ /* 0x000fc80007860058 */
[----:B------:R-:W-:-:S04]  /*a700*/  IMAD.WIDE.U32 R104, R23, R32, RZ ;  /* 0x0000002017687225 */ /* 0x000fc800078e00ff */
[----:B------:R-:W-:-:S04]  /*a710*/  IMAD.WIDE.U32 R20, R62, R52, RZ ;  /* 0x000000343e147225 */ /* 0x000fc800078e00ff */
[----:B------:R-:W-:Y:S01]  /*a720*/  IMAD.WIDE.U32 R80, R23, R40, RZ ;  /* 0x0000002817507225 */ /* 0x000fe200078e00ff */
[----:B------:R-:W-:Y:S02]  /*a730*/  IADD3 R21, P5, PT, R21, R88, RZ ;  /* 0x0000005815157210 */ /* 0x000fe40007fbe0ff */
[----:B------:R-:W-:Y:S01]  /*a740*/  ISETP.GT.U32.AND.EX P0, PT, R79, R94, PT, P0 ;  /* 0x0000005e4f00720c */ /* 0x000fe20003f04100 */
[----:B------:R-:W-:Y:S02]  /*a750*/  IMAD.X R85, RZ, RZ, RZ, P3 ;  /* 0x000000ffff557224 */ /* 0x000fe400018e06ff */
[----:B------:R-:W-:Y:S02]  /*a760*/  IMAD.MOV.U32 R84, RZ, RZ, R89 ;  /* 0x000000ffff547224 */ /* 0x000fe400078e0059 */
[----:B------:R-:W-:-:S04]  /*a770*/  IMAD.WIDE.U32 R104, P4, R22, R30, R104 ;  /* 0x0000001e16687225 */ /* 0x000fc80007880068 */
[----:B------:R-:W-:-:S04]  /*a780*/  IMAD.WIDE.U32 R88, R22, R32, RZ ;  /* 0x0000002016587225 */ /* 0x000fc800078e00ff */
[----:B------:R-:W-:-:S04]  /*a790*/  IMAD.WIDE.U32 R80, P3, R22, R39, R80 ;  /* 0x0000002716507225 */ /* 0x000fc80007860050 */
[----:B------:R-:W-:-:S04]  /*a7a0*/  IMAD.WIDE.U32 R94, R22, R40, RZ ;  /* 0x00000028165e7225 */ /* 0x000fc800078e00ff */
[----:B------:R-:W-:Y:S01]  /*a7b0*/  IMAD.X R103, RZ, RZ, RZ, P4 ;  /* 0x000000ffff677224 */ /* 0x000fe200020e06ff */
[----:B------:R-:W-:Y:S01]  /*a7c0*/  ISETP.GE.U32.AND P4, PT, R59, R78, PT ;  /* 0x0000004e3b00720c */ /* 0x000fe20003f86070 */
[----:B------:R-:W-:Y:S02]  /*a7d0*/  IMAD R115, R30, R22, RZ ;  /* 0x000000161e737224 */ /* 0x000fe400078e02ff */
[----:B------:R-:W-:Y:S01]  /*a7e0*/  IMAD.X R79, RZ, RZ, RZ, P3 ;  /* 0x000000ffff4f7224 */ /* 0x000fe200018e06ff */
[----:B------:R-:W-:Y:S01]  /*a7f0*/  IADD3 RZ, P3, PT, R89, R104, RZ ;  /* 0x0000006859ff7210 */ /* 0x000fe20007f7e0ff */
[----:B------:R-:W-:Y:S01]  /*a800*/  IMAD.WIDE.U32.X R92, R101, R55, R92, P6 ;  /* 0x00000037655c7225 */ /* 0x000fe200030e045c */
[----:B------:R-:W-:-:S03]  /*a810*/  IADD3 RZ, P6, PT, R95, R80, RZ ;  /* 0x000000505fff7210 */ /* 0x000fc60007fde0ff */
[----:B------:R-:W-:Y:S01]  /*a820*/  IMAD.WIDE.U32 R88, R32, R22, RZ ;  /* 0x0000001620587225 */ /* 0x000fe200078e00ff */
[----:B------:R-:W-:-:S03]  /*a830*/  SEL R95, RZ, 0x1, !P0 ;  /* 0x00000001ff5f7807 */ /* 0x000fc60004000000 */
[----:B------:R-:W-:Y:S02]  /*a840*/  IMAD.MOV.U32 R78, RZ, RZ, R81 ;  /* 0x000000ffff4e7224 */ /* 0x000fe400078e0051 */
[C---:B------:R-:W-:Y:S02]  /*a850*/  IMAD R115, R23.reuse, R32, R115 ;  /* 0x0000002017737224 */ /* 0x040fe400078e0273 */
[----:B------:R-:W-:Y:S02]  /*a860*/  IMAD.MOV.U32 R102, RZ, RZ, R105 ;  /* 0x000000ffff667224 */ /* 0x000fe400078e0069 */
[----:B------:R-:W-:Y:S01]  /*a870*/  IMAD.WIDE.U32.X R78, R23, R39, R78, P6 ;  /* 0x00000027174e7225 */ /* 0x000fe200030e044e */
[----:B------:R-:W-:Y:S02]  /*a880*/  IADD3 R94, P6, PT, R59, R88, RZ ;  /* 0x000000583b5e7210 */ /* 0x000fe40007fde0ff */
[----:B------:R-:W-:Y:S01]  /*a890*/  IADD3 R92, P0, PT, R95, R92, RZ ;  /* 0x0000005c5f5c7210 */ /* 0x000fe20007f1e0ff */
[----:B------:R-:W-:-:S02]  /*a8a0*/  IMAD.IADD R105, R89, 0x1, R115 ;  /* 0x0000000159697824 */ /* 0x000fc400078e0273 */
[----:B------:R-:W-:Y:S01]  /*a8b0*/  IMAD.WIDE.U32.X R80, R23, R30, R102, P3 ;  /* 0x0000001e17507225 */ /* 0x000fe200018e0466 */
[----:B------:R-:W-:-:S03]  /*a8c0*/  IADD3 R113, P3, PT, R113, R20, RZ ;  /* 0x0000001471717210 */ /* 0x000fc60007f7e0ff */
[----:B------:R-:W-:Y:S01]  /*a8d0*/  IMAD.X R103, R105, 0x1, R108, P6 ;  /* 0x0000000169677824 */ /* 0x000fe200030e066c */
[C---:B------:R-:W-:Y:S01]  /*a8e0*/  IADD3 R59, P6, PT, R113.reuse, R92, RZ ;  /* 0x0000005c713b7210 */ /* 0x040fe20007fde0ff */
[----:B------:R-:W-:Y:S01]  /*a8f0*/  IMAD.X R89, RZ, RZ, R93, P0 ;  /* 0x000000ffff597224 */ /* 0x000fe200000e065d */
[----:B------:R-:W-:Y:S01]  /*a900*/  ISETP.GE.U32.AND P0, PT, R113, R20, PT ;  /* 0x000000147100720c */ /* 0x000fe20003f06070 */
[----:B------:R-:W-:Y:S02]  /*a910*/  IMAD.X R110, R21, 0x1, R110, P3 ;  /* 0x00000001156e7824 */ /* 0x000fe400018e066e */
[----:B------:R-:W-:Y:S01]  /*a920*/  IMAD R93, R39, R22, RZ ;  /* 0x00000016275d7224 */ /* 0x000fe200078e02ff */
[----:B------:R-:W-:Y:S01]  /*a930*/  ISETP.GE.U32.AND.EX P4, PT, R108, R109, PT, P4 ;  /* 0x0000006d6c00720c */ /* 0x000fe20003f86140 */
[C---:B------:R-:W-:Y:S01]  /*a940*/  IMAD.X R109, R110.reuse, 0x1, R89, P6 ;  /* 0x000000016e6d7824 */ /* 0x040fe200030e0659 */
[----:B------:R-:W-:Y:S01]  /*a950*/  ISETP.GE.U32.AND.EX P0, PT, R110, R21, PT, P0 ;  /* 0x000000156e00720c */ /* 0x000fe20003f06100 */
[----:B------:R-:W-:Y:S01]  /*a960*/  IMAD R23, R23, R40, R93 ;  /* 0x0000002817177224 */ /* 0x000fe200078e025d */
[----:B------:R-:W-:Y:S01]  /*a970*/  ISETP.GE.U32.AND P3, PT, R59, R92, PT ;  /* 0x0000005c3b00720c */ /* 0x000fe20003f66070 */
[----:B------:R-:W-:Y:S01]  /*a980*/  IMAD.WIDE.U32 R20, R40, R22, RZ ;  /* 0x0000001628147225 */ /* 0x000fe200078e00ff */
[----:B------:R-:W-:-:S02]  /*a990*/  IADD3 R93, P6, PT, R94, R63, RZ ;  /* 0x0000003f5e5d7210 */ /* 0x000fc40007fde0ff */
[----:B------:R-:W-:Y:S01]  /*a9a0*/  SEL R95, RZ, 0x1, P4 ;  /* 0x00000001ff5f7807 */ /* 0x000fe20002000000 */
[----:B------:R-:W-:Y:S01]  /*a9b0*/  IMAD.IADD R21, R21, 0x1, R23 ;  /* 0x0000000115157824 */ /* 0x000fe200078e0217 */
[----:B------:R-:W-:Y:S01]  /*a9c0*/  ISETP.GE.U32.AND P4, PT, R94, R88, PT ;  /* 0x000000585e00720c */ /* 0x000fe20003f86070 */
[----:B------:R-:W-:Y:S01]  /*a9d0*/  IMAD.X R106, R103, 0x1, R106, P6 ;  /* 0x00000001676a7824 */ /* 0x000fe200030e066a */
[----:B------:R-:W-:Y:S01]  /*a9e0*/  ISETP.GE.U32.AND.EX P3, PT, R109, R89, PT, P3 ;  /* 0x000000596d00720c */ /* 0x000fe20003f66130 */
[----:B------:R-:W-:Y:S01]  /*a9f0*/  IMAD.WIDE.U32.X R88, R101, R53, R84, P5 ;  /* 0x0000003565587225 */ /* 0x000fe200028e0454 */
[----:B------:R-:W-:Y:S02]  /*aa00*/  SEL R92, RZ, 0x1, P0 ;  /* 0x00000001ff5c7807 */ /* 0x000fe40000000000 */
[----:B------:R-:W-:Y:S02]  /*aa10*/  ISETP.GE.U32.AND P5, PT, R93, R94, PT ;  /* 0x0000005e5d00720c */ /* 0x000fe40003fa6070 */
[----:B------:R-:W-:Y:S01]  /*aa20*/  IADD3 R95, P6, P0, R20, R90, R95 ;  /* 0x0000005a145f7210 */ /* 0x000fe200078de05f */
[----:B------:R-:W-:Y:S01]  /*aa30*/  IMAD.WIDE.U32 R84, R28, R24, RZ ;  /* 0x000000181c547225 */ /* 0x000fe200078e00ff */
[----:B------:R-:W-:-:S02]  /*aa40*/  SEL R23, RZ, 0x1, P3 ;  /* 0x00000001ff177807 */ /* 0x000fc40001800000 */
[----:B------:R-:W-:Y:S02]  /*aa50*/  ISETP.GE.U32.AND.EX P4, PT, R103, R105, PT, P4 ;  /* 0x000000696700720c */ /* 0x000fe40003f86140 */
[----:B------:R-:W-:Y:S02]  /*aa60*/  ISETP.GE.U32.AND.EX P5, PT, R106, R103, PT, P5 ;  /* 0x000000676a00720c */ /* 0x000fe40003fa6150 */
[----:B------:R-:W-:Y:S01]  /*aa70*/  IADD3.X R102, PT, PT, R21, R91, RZ, P6, P0 ;  /* 0x0000005b15667210 */ /* 0x000fe200037e04ff */
[----:B------:R-:W-:Y:S01]  /*aa80*/  IMAD R91, R27, R24, RZ ;  /* 0x000000181b5b7224 */ /* 0x000fe200078e02ff */
[----:B------:R-:W-:Y:S01]  /*aa90*/  IADD3 R92, P0, P3, R23, R88, R92 ;  /* 0x00000058175c7210 */ /* 0x000fe20007b1e05c */
[CC--:B------:R-:W-:Y:S01]  /*aaa0*/  IMAD.WIDE.U32 R22, R25.reuse, R28.reuse, RZ ;  /* 0x0000001c19167225 */ /* 0x0c0fe200078e00ff */
[----:B------:R-:W-:Y:S02]  /*aab0*/  SEL R104, RZ, 0x1, P4 ;  /* 0x00000001ff687807 */ /* 0x000fe40002000000 */
[----:B------:R-:W-:Y:S01]  /*aac0*/  SEL R63, RZ, 0x1, P5 ;  /* 0x00000001ff3f7807 */ /* 0x000fe20002800000 */
[----:B------:R-:W-:Y:S01]  /*aad0*/  IMAD R91, R25, R28, R91 ;  /* 0x0000001c195b7224 */ /* 0x000fe200078e025b */
[----:B------:R-:W-:-:S02]  /*aae0*/  IADD3 R119, P6, PT, R119, R84, RZ ;  /* 0x0000005477777210 */ /* 0x000fc40007fde0ff */
[----:B------:R-:W-:Y:S02]  /*aaf0*/  IADD3.X R94, PT, PT, RZ, R89, RZ, P0, P3 ;  /* 0x00000059ff5e7210 */ /* 0x000fe400007e64ff */
[----:B------:R-:W-:Y:S01]  /*ab00*/  IADD3 R104, P3, P4, R63, R80, R104 ;  /* 0x000000503f687210 */ /* 0x000fe20007c7e068 */
[----:B------:R-:W-:Y:S01]  /*ab10*/  IMAD.IADD R80, R85, 0x1, R91 ;  /* 0x0000000155507824 */ /* 0x000fe200078e025b */
[----:B------:R-:W-:Y:S01]  /*ab20*/  ISETP.GE.U32.AND P0, PT, R119, R84, PT ;  /* 0x000000547700720c */ /* 0x000fe20003f06070 */
[----:B------:R-:W-:-:S04]  /*ab30*/  IMAD.WIDE.U32 R22, P5, R24, R27, R22 ;  /* 0x0000001b18167225 */ /* 0x000fc800078a0016 */
[----:B------:R-:W-:-:S04]  /*ab40*/  IMAD.WIDE.U32 R84, R24, R28, RZ ;  /* 0x0000001c18547225 */ /* 0x000fc800078e00ff */
[----:B------:R-:W-:Y:S02]  /*ab50*/  IMAD R84, R29, R24, RZ ;  /* 0x000000181d547224 */ /* 0x000fe400078e02ff */
[----:B------:R-:W-:Y:S01]  /*ab60*/  IMAD.X R91, RZ, RZ, RZ, P5 ;  /* 0x000000ffff5b7224 */ /* 0x000fe200028e06ff */
[----:B------:R-:W-:Y:S01]  /*ab70*/  IADD3 RZ, P5, PT, R85, R22, RZ ;  /* 0x0000001655ff7210 */ /* 0x000fe20007fbe0ff */
[----:B------:R-:W-:Y:S02]  /*ab80*/  IMAD.X R63, R80, 0x1, R45, P6 ;  /* 0x00000001503f7824 */ /* 0x000fe400030e062d */
[----:B------:R-:W-:-:S04]  /*ab90*/  IMAD.WIDE.U32 R88, R31, R24, RZ ;  /* 0x000000181f587225 */ /* 0x000fc800078e00ff */
[----:B------:R-:W-:Y:S01]  /*aba0*/  IMAD.MOV.U32 R90, RZ, RZ, R23 ;  /* 0x000000ffff5a7224 */ /* 0x000fe200078e0017 */
[----:B------:R-:W-:Y:S01]  /*abb0*/  ISETP.GE.U32.AND.EX P0, PT, R63, R80, PT, P0 ;  /* 0x000000503f00720c */ /* 0x000fe20003f06100 */
[C---:B------:R-:W-:Y:S02]  /*abc0*/  IMAD R45, R25.reuse, R31, R84 ;  /* 0x0000001f192d7224 */ /* 0x040fe400078e0254 */
[----:B------:R-:W-:Y:S01]  /*abd0*/  IMAD.WIDE.U32.X R90, R25, R27, R90, P5 ;  /* 0x0000001b195a7225 */ /* 0x000fe200028e045a */
[----:B------:R-:W-:Y:S02]  /*abe0*/  IADD3 R93, P5, PT, R93, R88, RZ ;  /* 0x000000585d5d7210 */ /* 0x000fe40007fbe0ff */
[----:B------:R-:W-:Y:S01]  /*abf0*/  SEL R113, RZ, 0x1, P0 ;  /* 0x00000001ff717807 */ /* 0x000fe20000000000 */
[----:B------:R-:W-:Y:S02]  /*ac00*/  IMAD.IADD R45, R89, 0x1, R45 ;  /* 0x00000001592d7824 */ /* 0x000fe400078e022d */
[----:B------:R-:W-:Y:S01]  /*ac10*/  IMAD.WIDE.U32 R22, R9, R50, RZ ;  /* 0x0000003209167225 */ /* 0x000fe200078e00ff */
[----:B------:R-:W-:-:S03]  /*ac20*/  IADD3.X R115, PT, PT, RZ, R81, RZ, P3, P4 ;  /* 0x00000051ff737210 */ /* 0x000fc60001fe84ff */
[----:B------:R-:W-:-:S04]  /*ac30*/  IMAD.WIDE.U32 R84, R25, R31, RZ ;  /* 0x0000001f19547225 */ /* 0x000fc800078e00ff */
[----:B------:R-:W-:Y:S01]  /*ac40*/  IMAD.X R89, R45, 0x1, R106, P5 ;  /* 0x000000012d597824 */ /* 0x000fe200028e066a */
[----:B------:R-:W-:Y:S01]  /*ac50*/  IADD3 R113, P4, P5, R93, R90, R113 ;  /* 0x0000005a5d717210 */ /* 0x000fe20007d9e071 */
[C---:B------:R-:W-:Y:S01]  /*ac60*/  IMAD.WIDE.U32 R22, P3, R18.reuse, R51, R22 ;  /* 0x0000003312167225 */ /* 0x040fe20007860016 */
[----:B------:R-:W-:Y:S02]  /*ac70*/  ISETP.GE.U32.AND P0, PT, R95, R20, PT ;  /* 0x000000145f00720c */ /* 0x000fe40003f06070 */
[----:B------:R-:W-:Y:S01]  /*ac80*/  IADD3.X R90, PT, PT, R89, R91, RZ, P4, P5 ;  /* 0x0000005b595a7210 */ /* 0x000fe200027ea4ff */
[----:B------:R-:W-:Y:S01]  /*ac90*/  IMAD.WIDE.U32 R80, R18, R50, RZ ;  /* 0x0000003212507225 */ /* 0x000fe200078e00ff */
[----:B------:R-:W-:-:S03]  /*aca0*/  ISETP.GE.U32.AND.EX P0, PT, R102, R21, PT, P0 ;  /* 0x000000156600720c */ /* 0x000fc60003f06100 */
[----:B------:R-:W-:Y:S01]  /*acb0*/  IMAD.WIDE.U32 R84, P4, R24, R29, R84 ;  /* 0x0000001d18547225 */ /* 0x000fe20007880054 */
[----:B------:R-:W-:-:S03]  /*acc0*/  IADD3 R91, P5, PT, R81, R22, RZ ;  /* 0x00000016515b7210 */ /* 0x000fc60007fbe0ff */
[----:B------:R-:W-:Y:S01]  /*acd0*/  IMAD.X R21, RZ, RZ, RZ, P3 ;  /* 0x000000ffff157224 */ /* 0x000fe200018e06ff */
[----:B------:R-:W-:Y:S01]  /*ace0*/  IADD3 R87, P3, PT, R87, R80, RZ ;  /* 0x0000005057577210 */ /* 0x000fe20007f7e0ff */
[----:B------:R-:W-:Y:S01]  /*acf0*/  IMAD.X R81, RZ, RZ, RZ, P4 ;  /* 0x000000ffff517224 */ /* 0x000fe200020e06ff */
[----:B------:R-:W-:Y:S02]  /*ad00*/  IADD3 R105, P4, PT, R95, R104, RZ ;  /* 0x000000685f697210 */ /* 0x000fe40007f9e0ff */
[----:B------:R-:W-:Y:S02]  /*ad10*/  SEL R117, RZ, 0x1, P0 ;  /* 0x00000001ff757807 */ /* 0x000fe40000000000 */
[C---:B------:R-:W-:Y:S02]  /*ad20*/  IADD3 R103, P6, PT, R87.reuse, R98, RZ ;  /* 0x0000006257677210 */ /* 0x040fe40007fde0ff */
[----:B------:R-:W-:Y:S01]  /*ad30*/  ISETP.GE.U32.AND P0, PT, R87, R80, PT ;  /* 0x000000505700720c */ /* 0x000fe20003f06070 */
[----:B------:R-:W-:Y:S01]  /*ad40*/  IMAD.X R87, R102, 0x1, R115, P4 ;  /* 0x0000000166577824 */ /* 0x000fe200020e0673 */
[----:B------:R-:W-:Y:S01]  /*ad50*/  ISETP.GE.U32.AND P4, PT, R105, R95, PT ;  /* 0x0000005f6900720c */ /* 0x000fe20003f86070 */
[----:B------:R-:W-:-:S02]  /*ad60*/  IMAD.X R22, R91, 0x1, R100, P3 ;  /* 0x000000015b167824 */ /* 0x000fc400018e0664 */
[----:B------:R-:W-:Y:S01]  /*ad70*/  IMAD.WIDE.U32 R114, R24, R31, RZ ;  /* 0x0000001f18727225 */ /* 0x000fe200078e00ff */
[----:B------:R-:W-:-:S03]  /*ad80*/  ISETP.GE.U32.AND.EX P4, PT, R87, R102, PT, P4 ;  /* 0x000000665700720c */ /* 0x000fc60003f86140 */
[C---:B------:R-:W-:Y:S01]  /*ad90*/  IMAD.X R100, R22.reuse, 0x1, R99, P6 ;  /* 0x0000000116647824 */ /* 0x040fe200030e0663 */
[----:B------:R-:W-:Y:S01]  /*ada0*/  IADD3 RZ, P6, PT, R115, R84, RZ ;  /* 0x0000005473ff7210 */ /* 0x000fe20007fde0ff */
[----:B------:R-:W-:Y:S01]  /*adb0*/  IMAD.MOV.U32 R20, RZ, RZ, R23 ;  /* 0x000000ffff147224 */ /* 0x000fe200078e0017 */
[----:B------:R-:W-:Y:S01]  /*adc0*/  ISETP.GE.U32.AND.EX P0, PT, R22, R91, PT, P0 ;  /* 0x0000005b1600720c */ /* 0x000fe20003f06100 */
[----:B------:R-:W-:Y:S01]  /*add0*/  IMAD.MOV.U32 R80, RZ, RZ, R85 ;  /* 0x000000ffff507224 */ /* 0x000fe200078e0055 */
[----:B------:R-:W-:Y:S01]  /*ade0*/  ISETP.GE.U32.AND P3, PT, R103, R98, PT ;  /* 0x000000626700720c */ /* 0x000fe20003f66070 */
[----:B------:R-:W-:Y:S01]  /*adf0*/  IMAD.WIDE.U32.X R20, R9, R51, R20, P5 ;  /* 0x0000003309147225 */ /* 0x000fe200028e0414 */
[----:B------:R-:W-:Y:S02]  /*ae00*/  SEL R22, RZ, 0x1, P4 ;  /* 0x00000001ff167807 */ /* 0x000fe40002000000 */
[----:B------:R-:W-:Y:S01]  /*ae10*/  ISETP.GE.U32.AND P4, PT, R93, R88, PT ;  /* 0x000000585d00720c */ /* 0x000fe20003f86070 */
[----:B------:R-:W-:Y:S01]  /*ae20*/  IMAD.WIDE.U32.X R80, R25, R29, R80, P6 ;  /* 0x0000001d19507225 */ /* 0x000fe200030e0450 */
[----:B------:R-:W-:-:S02]  /*ae30*/  ISETP.GE.U32.AND P5, PT, R113, R93, PT ;  /* 0x0000005d7100720c */ /* 0x000fc40003fa6070 */
[----:B------:R-:W-:Y:S02]  /*ae40*/  SEL R88, RZ, 0x1, P0 ;  /* 0x00000001ff587807 */ /* 0x000fe40000000000 */
[----:B------:R-:W-:Y:S02]  /*ae50*/  ISETP.GE.U32.AND.EX P3, PT, R100, R99, PT, P3 ;  /* 0x000000636400720c */ /* 0x000fe40003f66130 */
[----:B------:R-:W-:Y:S01]  /*ae60*/  IADD3 R117, P0, P6, R22, R78, R117 ;  /* 0x0000004e16757210 */ /* 0x000fe20007e1e075 */
[----:B------:R-:W-:Y:S01]  /*ae70*/  IMAD R78, R109, R2, RZ ;  /* 0x000000026d4e7224 */ /* 0x000fe200078e02ff */
[----:B------:R-:W-:Y:S02]  /*ae80*/  ISETP.GE.U32.AND.EX P4, PT, R89, R45, PT, P4 ;  /* 0x0000002d5900720c */ /* 0x000fe40003f86140 */
[----:B------:R-:W-:Y:S01]  /*ae90*/  ISETP.GE.U32.AND.EX P5, PT, R90, R89, PT, P5 ;  /* 0x000000595a00720c */ /* 0x000fe20003fa6150 */
[----:B------:R-:W-:Y:S01]  /*aea0*/  IMAD.WIDE.U32 R84, R101, R50, RZ ;  /* 0x0000003265547225 */ /* 0x000fe200078e00ff */
[----:B------:R-:W-:-:S02]  /*aeb0*/  SEL R45, RZ, 0x1, P3 ;  /* 0x00000001ff2d7807 */ /* 0x000fc40001800000 */
[----:B------:R-:W-:Y:S01]  /*aec0*/  SEL R115, RZ, 0x1, P5 ;  /* 0x00000001ff737807 */ /* 0x000fe20002800000 */
[----:B------:R-:W-:-:S04]  /*aed0*/  IMAD.WIDE.U32 R22, R59, R2, RZ ;  /* 0x000000023b167225 */ /* 0x000fc800078e00ff */
[----:B------:R-:W-:Y:S01]  /*aee0*/  IMAD R93, R59, R3, R78 ;  /* 0x000000033b5d7224 */ /* 0x000fe200078e024e */
[----:B------:R-:W-:Y:S02]  /*aef0*/  SEL R78, RZ, 0x1, P4 ;  /* 0x00000001ff4e7807 */ /* 0x000fe40002000000 */
[----:B------:R-:W-:Y:S01]  /*af00*/  IADD3 R45, P4, P3, R45, R20, R88 ;  /* 0x000000142d2d7210 */ /* 0x000fe20007b9e058 */
[----:B------:R-:W-:Y:S01]  /*af10*/  IMAD.IADD R93, R23, 0x1, R93 ;  /* 0x00000001175d7824 */ /* 0x000fe200078e025d */
[----:B------:R-:W-:Y:S01]  /*af20*/  IADD3.X R91, PT, PT, RZ, R79, RZ, P0, P6 ;  /* 0x0000004fff5b7210 */ /* 0x000fe200007ec4ff */
[C---:B------:R-:W-:Y:S01]  /*af30*/  IMAD.WIDE.U32 R84, P6, R62.reuse, R51, R84 ;  /* 0x000000333e547225 */ /* 0x040fe200078c0054 */
[----:B------:R-:W-:Y:S02]  /*af40*/  IADD3 R115, P0, P5, R115, R80, R78 ;  /* 0x0000005073737210 */ /* 0x000fe40007d1e04e */
[----:B------:R-:W-:Y:S01]  /*af50*/  IADD3.X R23, PT, PT, RZ, R21, RZ, P4, P3 ;  /* 0x00000015ff177210 */ /* 0x000fe200027e64ff */
[----:B------:R-:W-:Y:S01]  /*af60*/  IMAD.WIDE.U32 R78, R62, R50, RZ ;  /* 0x000000323e4e7225 */ /* 0x000fe200078e00ff */
[----:B------:R-:W-:-:S03]  /*af70*/  IADD3.X R95, PT, PT, RZ, R81, RZ, P0, P5 ;  /* 0x00000051ff5f7210 */ /* 0x000fc600007ea4ff */
[----:B------:R-:W-:Y:S01]  /*af80*/  IMAD.WIDE.U32 R20, R93, R54, RZ ;  /* 0x000000365d147225 */ /* 0x000fe200078e00ff */
[----:B------:R-:W-:-:S03]  /*af90*/  IADD3 R119, P0, PT, R119, R78, RZ ;  /* 0x0000004e77777210 */ /* 0x000fc60007f1e0ff */
[----:B------:R-:W-:Y:S01]  /*afa0*/  IMAD.X R89, RZ, RZ, RZ, P6 ;  /* 0x000000ffff597224 */ /* 0x000fe200030e06ff */
[----:B------:R-:W-:Y:S01]  /*afb0*/  IADD3 R98, P6, PT, R79, R84, RZ ;  /* 0x000000544f627210 */ /* 0x000fe20007fde0ff */
[----:B------:R-:W-:-:S04]  /*afc0*/  IMAD.WIDE.U32 R80, R22, R54, RZ ;  /* 0x0000003616507225 */ /* 0x000fc800078e00ff */
[----:B------:R-:W-:Y:S01]  /*afd0*/  IMAD.WIDE.U32 R20, P3, R22, R55, R20 ;  /* 0x0000003716147225 */ /* 0x000fe20007860014 */
[----:B------:R-:W-:-:S03]  /*afe0*/  LOP3.LUT R80, RZ, R80, RZ, 0x33, !PT ;  /* 0x00000050ff507212 */ /* 0x000fc600078e33ff */
[----:B------:R-:W-:Y:S01]  /*aff0*/  IMAD.X R79, R98, 0x1, R63, P0 ;  /* 0x00000001624f7824 */ /* 0x000fe200000e063f */
[----:B------:R-:W-:Y:S02]  /*b000*/  IADD3 R63, P4, PT, R119, R92, RZ ;  /* 0x0000005c773f7210 */ /* 0x000fe40007f9e0ff */
[----:B------:R-:W-:Y:S01]  /*b010*/  IADD3 R20, P5, PT, R81, R20, RZ ;  /* 0x0000001451147210 */ /* 0x000fe20007fbe0ff */
[----:B------:R-:W-:Y:S01]  /*b020*/  IMAD.MOV.U32 R88, RZ, RZ, R85 ;  /* 0x000000ffff587224 */ /* 0x000fe200078e0055 */
[----:B------:R-:W-:Y:S01]  /*b030*/  ISETP.GT.U32.AND P0, PT, R59, R80, PT ;  /* 0x000000503b00720c */ /* 0x000fe20003f04070 */
[----:B------:R-:W-:Y:S01]  /*b040*/  IMAD.X R85, RZ, RZ, RZ, P3 ;  /* 0x000000ffff557224 */ /* 0x000fe200018e06ff */
[----:B------:R-:W-:Y:S01]  /*b050*/  LOP3.LUT R20, RZ, R20, RZ, 0x33, !PT ;  /* 0x00000014ff147212 */ /* 0x000fe200078e33ff */
[----:B------:R-:W-:Y:S01]  /*b060*/  IMAD.X R59, R79, 0x1, R94, P4 ;  /* 0x000000014f3b7824 */ /* 0x000fe200020e065e */
[----:B------:R-:W-:Y:S02]  /*b070*/  ISETP.GE.U32.AND P4, PT, R119, R78, PT ;  /* 0x0000004e7700720c */ /* 0x000fe40003f86070 */
[----:B------:R-:W-:Y:S01]  /*b080*/  ISETP.GE.U32.AND P3, PT, R63, R92, PT ;  /* 0x0000005c3f00720c */ /* 0x000fe20003f66070 */
[----:B------:R-:W-:Y:S01]  /*b090*/  IMAD.MOV.U32 R84, RZ, RZ, R21 ;  /* 0x000000ffff547224 */ /* 0x000fe200078e0015 */
[----:B------:R-:W-:-:S02]  /*b0a0*/  ISETP.GT.U32.AND.EX P0, PT, R109, R20, PT, P0 ;  /* 0x000000146d00720c */ /* 0x000fc40003f04100 */
[----:B------:R-:W-:Y:S02]  /*b0b0*/  ISETP.GE.U32.AND.EX P4, PT, R79, R98, PT, P4 ;  /* 0x000000624f00720c */ /* 0x000fe40003f86140 */
[----:B------:R-:W-:Y:S01]  /*b0c0*/  ISETP.GE.U32.AND.EX P3, PT, R59, R94, PT, P3 ;  /* 0x0000005e3b00720c */ /* 0x000fe20003f66130 */
[----:B------:R-:W-:Y:S01]  /*b0d0*/  IMAD.WIDE.U32.X R88, R101, R51, R88, P6 ;  /* 0x0000003365587225 */ /* 0x000fe200030e0458 */
[----:B------:R-:W-:Y:S02]  /*b0e0*/  SEL R104, RZ, 0x1, P4 ;  /* 0x00000001ff687807 */ /* 0x000fe40002000000 */
[----:B------:R-:W-:Y:S01]  /*b0f0*/  SEL R21, RZ, 0x1, P3 ;  /* 0x00000001ff157807 */ /* 0x000fe20001800000 */
[----:B------:R-:W-:Y:S01]  /*b100*/  IMAD.WIDE.U32.X R84, R93, R55, R84, P5 ;  /* 0x000000375d547225 */ /* 0x000fe200028e0454 */
[----:B------:R-:W-:Y:S02]  /*b110*/  SEL R81, RZ, 0x1, !P0 ;  /* 0x00000001ff517807 */ /* 0x000fe40004000000 */
[----:B------:R-:W-:Y:S01]  /*b120*/  IADD3 R104, P3, P5, R21, R88, R104 ;  /* 0x0000005815687210 */ /* 0x000fe20007d7e068 */
[----:B------:R-:W-:Y:S01]  /*b130*/  IMAD.WIDE.U32 R78, R25, R32, RZ ;  /* 0x00000020194e7225 */ /* 0x000fe200078e00ff */
[----:B------:R-:W-:-:S03]  /*b140*/  IADD3 R92, P4, PT, R81, R84, RZ ;  /* 0x00000054515c7210 */ /* 0x000fc60007f9e0ff */
[-C--:B------:R-:W-:Y:S02]  /*b150*/  IMAD R99, R30, R24.reuse, RZ ;  /* 0x000000181e637224 */ /* 0x080fe400078e02ff */
[----:B------:R-:W-:-:S04]  /*b160*/  IMAD.WIDE.U32 R20, R32, R24, RZ ;  /* 0x0000001820147225 */ /* 0x000fc800078e00ff */
[-C--:B------:R-:W-:Y:S02]  /*b170*/  IMAD R99, R25, R32.reuse, R99 ;  /* 0x0000002019637224 */ /* 0x080fe400078e0263 */
[----:B------:R-:W-:-:S04]  /*b180*/  IMAD.WIDE.U32 R80, R24, R32, RZ ;  /* 0x0000002018507225 */ /* 0x000fc800078e00ff */
[----:B------:R-:W-:-:S04]  /*b190*/  IMAD.WIDE.U32 R78, P0, R24, R30, R78 ;  /* 0x0000001e184e7225 */ /* 0x000fc8000780004e */
[----:B------:R-:W-:Y:S01]  /*b1a0*/  IMAD.X R94, RZ, RZ, R85, P4 ;  /* 0x000000ffff5e7224 */ /* 0x000fe200020e0655 */
[----:B------:R-:W-:Y:S01]  /*b1b0*/  IADD3 R80, P4, PT, R105, R20, RZ ;  /* 0x0000001469507210 */ /* 0x000fe20007f9e0ff */
[----:B------:R-:W-:Y:S01]  /*b1c0*/  IMAD.IADD R88, R21, 0x1, R99 ;  /* 0x0000000115587824 */ /* 0x000fe200078e0263 */
[----:B------:R-:W-:Y:S02]  /*b1d0*/  IADD3.X R102, PT, PT, RZ, R89, RZ, P3, P5 ;  /* 0x00000059ff667210 */ /* 0x000fe40001fea4ff */
[----:B------:R-:W-:Y:S01]  /*b1e0*/  IADD3 RZ, P3, PT, R81, R78, RZ ;  /* 0x0000004e51ff7210 */ /* 0x000fe20007f7e0ff */
[----:B------:R-:W-:Y:S01]  /*b1f0*/  IMAD.X R78, R88, 0x1, R87, P4 ;  /* 0x00000001584e7824 */ /* 0x000fe200020e0657 */
[C---:B------:R-:W-:Y:S02]  /*b200*/  IADD3 R115, P5, PT, R80.reuse, R115, RZ ;  /* 0x0000007350737210 */ /* 0x040fe40007fbe0ff */
[----:B------:R-:W-:Y:S01]  /*b210*/  ISETP.GE.U32.AND P4, PT, R80, R20, PT ;  /* 0x000000145000720c */ /* 0x000fe20003f86070 */
[----:B------:R-:W-:-:S04]  /*b220*/  IMAD.WIDE.U32 R20, R93, R52, RZ ;  /* 0x000000345d147225 */ /* 0x000fc800078e00ff */
[----:B------:R-:W-:Y:S01]  /*b230*/  IMAD.X R85, RZ, RZ, RZ, P0 ;  /* 0x000000ffff557224 */ /* 0x000fe200000e06ff */
[----:B------:R-:W-:Y:S01]  /*b240*/  ISETP.GE.U32.AND P0, PT, R115, R80, PT ;  /* 0x000000507300720c */ /* 0x000fe20003f06070 */
[C---:B------:R-:W-:Y:S01]  /*b250*/  IMAD.X R95, R78.reuse, 0x1, R95, P5 ;  /* 0x000000014e5f7824 */ /* 0x040fe200028e065f */
[----:B------:R-:W-:Y:S01]  /*b260*/  ISETP.GE.U32.AND.EX P4, PT, R78, R88, PT, P4 ;  /* 0x000000584e00720c */ /* 0x000fe20003f86140 */
[----:B------:R-:W-:Y:S02]  /*b270*/  IMAD.MOV.U32 R84, RZ, RZ, R79 ;  /* 0x000000ffff547224 */ /* 0x000fe400078e004f */
[----:B------:R-:W-:Y:S01]  /*b280*/  IMAD.WIDE.U32 R88, R22, R52, RZ ;  /* 0x0000003416587225 */ /* 0x000fe200078e00ff */
[----:B------:R-:W-:-:S03]  /*b290*/  ISETP.GE.U32.AND.EX P0, PT, R95, R78, PT, P0 ;  /* 0x0000004e5f00720c */ /* 0x000fc60003f06100 */
[----:B------:R-:W-:-:S04]  /*b2a0*/  IMAD.WIDE.U32 R20, P6, R22, R53, R20 ;  /* 0x0000003516147225 */ /* 0x000fc800078c0014 */
[----:B------:R-:W-:Y:S01]  /*b2b0*/  IMAD.WIDE.U32 R78, R24, R40, RZ ;  /* 0x00000028184e7225 */ /* 0x000fe200078e00ff */
[----:B------:R-:W-:Y:S02]  /*b2c0*/  SEL R78, RZ, 0x1, P4 ;  /* 0x00000001ff4e7807 */ /* 0x000fe40002000000 */
[----:B------:R-:W-:Y:S01]  /*b2d0*/  IADD3 R20, P4, PT, R89, R20, RZ ;  /* 0x0000001459147210 */ /* 0x000fe20007f9e0ff */
[----:B------:R-:W-:Y:S01]  /*b2e0*/  IMAD.WIDE.U32.X R84, R25, R30, R84, P3 ;  /* 0x0000001e19547225 */ /* 0x000fe200018e0454 */
[----:B------:R-:W-:-:S03]  /*b2f0*/  IADD3 R63, P3, PT, R63, R88, RZ ;  /* 0x000000583f3f7210 */ /* 0x000fc60007f7e0ff */
[----:B------:R-:W-:Y:S01]  /*b300*/  IMAD.X R109, RZ, RZ, RZ, P6 ;  /* 0x000000ffff6d7224 */ /* 0x000fe200030e06ff */
[----:B------:R-:W-:Y:S01]  /*b310*/  IADD3 R105, P6, PT, R63, R92, RZ ;  /* 0x0000005c3f697210 */ /* 0x000fe20007fde0ff */
[----:B------:R-:W-:-:S04]  /*b320*/  IMAD.WIDE.U32 R80, R25, R40, RZ ;  /* 0x0000002819507225 */ /* 0x000fc800078e00ff */
[----:B------:R-:W-:Y:S01]  /*b330*/  IMAD.X R59, R20, 0x1, R59, P3 ;  /* 0x00000001143b7824 */ /* 0x000fe200018e063b */
[----:B------:R-:W-:Y:S01]  /*b340*/  SEL R87, RZ, 0x1, P0 ;  /* 0x00000001ff577807 */ /* 0x000fe20000000000 */
[----:B------:R-:W-:Y:S01]  /*b350*/  IMAD.WIDE.U32 R80, P5, R24, R39, R80 ;  /* 0x0000002718507225 */ /* 0x000fe200078a0050 */
[----:B------:R-:W-:Y:S02]  /*b360*/  ISETP.GE.U32.AND P3, PT, R63, R88, PT ;  /* 0x000000583f00720c */ /* 0x000fe40003f66070 */
[----:B------:R-:W-:Y:S01]  /*b370*/  ISETP.GE.U32.AND P0, PT, R105, R92, PT ;  /* 0x0000005c6900720c */ /* 0x000fe20003f06070 */
[C---:B------:R-:W-:Y:S02]  /*b380*/  IMAD.X R99, R59.reuse, 0x1, R94, P6 ;  /* 0x000000013b637824 */ /* 0x040fe400030e065e */
[----:B------:R-:W-:Y:S01]  /*b390*/  IMAD.MOV.U32 R108, RZ, RZ, R21 ;  /* 0x000000ffff6c7224 */ /* 0x000fe200078e0015 */
[----:B------:R-:W-:Y:S02]  /*b3a0*/  ISETP.GE.U32.AND.EX P3, PT, R59, R20, PT, P3 ;  /* 0x000000143b00720c */ /* 0x000fe40003f66130 */
[----:B------:R-:W-:Y:S01]  /*b3b0*/  ISETP.GE.U32.AND.EX P0, PT, R99, R94, PT, P0 ;  /* 0x0000005e6300720c */ /* 0x000fe20003f06100 */
[----:B------:R-:W-:Y:S01]  /*b3c0*/  IMAD.WIDE.U32.X R108, R93, R53, R108, P4 ;  /* 0x000000355d6c7225 */ /* 0x000fe200020e046c */
[----:B------:R-:W-:-:S03]  /*b3d0*/  IADD3 RZ, P6, PT, R79, R80, RZ ;  /* 0x000000504fff7210 */ /* 0x000fc60007fde0ff */
[----:B------:R-:W-:Y:S01]  /*b3e0*/  IMAD.X R79, RZ, RZ, RZ, P5 ;  /* 0x000000ffff4f7224 */ /* 0x000fe200028e06ff */
[----:B------:R-:W-:Y:S02]  /*b3f0*/  IADD3 R63, P4, P5, R87, R84, R78 ;  /* 0x00000054573f7210 */ /* 0x000fe40007d9e04e */
[----:B------:R-:W-:Y:S02]  /*b400*/  SEL R106, RZ, 0x1, P3 ;  /* 0x00000001ff6a7807 */ /* 0x000fe40001800000 */
[----:B------:R-:W-:Y:S02]  /*b410*/  SEL R59, RZ, 0x1, P0 ;  /* 0x00000001ff3b7807 */ /* 0x000fe40000000000 */
[----:B------:R-:W-:Y:S02]  /*b420*/  IADD3.X R87, PT, PT, RZ, R85, RZ, P4, P5 ;  /* 0x00000055ff577210 */ /* 0x000fe400027ea4ff */
[----:B------:R-:W-:Y:S01]  /*b430*/  IADD3 R106, P3, P4, R59, R108, R106 ;  /* 0x0000006c3b6a7210 */ /* 0x000fe20007c7e06a */
[----:B--2---:R-:W-:-:S02]  /*b440*/  IMAD R59, R27, R60, RZ ;  /* 0x0000003c1b3b7224 */ /* 0x004fc400078e02ff */
[----:B------:R-:W-:Y:S02]  /*b450*/  IMAD.MOV.U32 R78, RZ, RZ, R81 ;  /* 0x000000ffff4e7224 */ /* 0x000fe400078e0051 */
[----:B------:R-:W-:-:S04]  /*b460*/  IMAD.WIDE.U32 R20, R61, R28, RZ ;  /* 0x0000001c3d147225 */ /* 0x000fc800078e00ff */
[----:B------:R-:W-:Y:S01]  /*b470*/  IMAD.WIDE.U32 R80, R28, R60, RZ ;  /* 0x0000003c1c507225 */ /* 0x000fe200078e00ff */
[----:B------:R-:W-:-:S03]  /*b480*/  IADD3.X R108, PT, PT, RZ, R109, RZ, P3, P4 ;  /* 0x0000006dff6c7210 */ /* 0x000fc60001fe84ff */
[-C--:B------:R-:W-:Y:S02]  /*b490*/  IMAD R59, R61, R28.reuse, R59 ;  /* 0x0000001c3d3b7224 */ /* 0x080fe400078e023b */
[----:B------:R-:W-:Y:S01]  /*b4a0*/  IMAD.WIDE.U32 R84, R60, R28, RZ ;  /* 0x0000001c3c547225 */ /* 0x000fe200078e00ff */
[----:B------:R-:W-:-:S03]  /*b4b0*/  IADD3 R113, P4, PT, R113, R80, RZ ;  /* 0x0000005071717210 */ /* 0x000fc60007f9e0ff */
[----:B------:R-:W-:Y:S02]  /*b4c0*/  IMAD R84, R97, R2, RZ ;  /* 0x0000000261547224 */ /* 0x000fe400078e02ff */
[----:B------:R-:W-:-:S04]  /*b4d0*/  IMAD.WIDE.U32 R20, P0, R60, R27, R20 ;  /* 0x0000001b3c147225 */ /* 0x000fc80007800014 */
[----:B------:R-:W-:Y:S02]  /*b4e0*/  IMAD.IADD R59, R81, 0x1, R59 ;  /* 0x00000001513b7824 */ /* 0x000fe400078e023b */
[----:B------:R-:W-:Y:S01]  /*b4f0*/  IMAD R119, R96, R3, R84 ;  /* 0x0000000360777224 */ /* 0x000fe200078e0254 */
[----:B------:R-:W-:Y:S01]  /*b500*/  IADD3 RZ, P3, PT, R85, R20, RZ ;  /* 0x0000001455ff7210 */ /* 0x000fe20007f7e0ff */
[----:B------:R-:W-:Y:S01]  /*b510*/  IMAD.X R89, RZ, RZ, RZ, P0 ;  /* 0x000000ffff597224 */ /* 0x000fe200000e06ff */
[----:B------:R-:W-:Y:S01]  /*b520*/  ISETP.GE.U32.AND P0, PT, R113, R80, PT ;  /* 0x000000507100720c */ /* 0x000fe20003f06070 */
[----:B------:R-:W-:Y:S02]  /*b530*/  IMAD R84, R29, R60, RZ ;  /* 0x0000003c1d547224 */ /* 0x000fe400078e02ff */
[----:B------:R-:W-:Y:S02]  /*b540*/  IMAD.X R90, R59, 0x1, R90, P4 ;  /* 0x000000013b5a7824 */ /* 0x000fe400020e065a */
[----:B------:R-:W-:-:S02]  /*b550*/  IMAD R85, R39, R24, RZ ;  /* 0x0000001827557224 */ /* 0x000fc400078e02ff */
[----:B------:R-:W-:Y:S01]  /*b560*/  IMAD.WIDE.U32 R80, R31, R60, RZ ;  /* 0x0000003c1f507225 */ /* 0x000fe200078e00ff */
[----:B------:R-:W-:-:S03]  /*b570*/  ISETP.GE.U32.AND.EX P0, PT, R90, R59, PT, P0 ;  /* 0x0000003b5a00720c */ /* 0x000fc60003f06100 */
[----:B------:R-:W-:Y:S02]  /*b580*/  IMAD.MOV.U32 R88, RZ, RZ, R21 ;  /* 0x000000ffff587224 */ /* 0x000fe400078e0015 */
[----:B------:R-:W-:Y:S01]  /*b590*/  IMAD R109, R61, R31, R84 ;  /* 0x0000001f3d6d7224 */ /* 0x000fe200078e0254 */
[----:B------:R-:W-:Y:S01]  /*b5a0*/  IADD3 R115, P5, PT, R115, R80, RZ ;  /* 0x0000005073737210 */ /* 0x000fe20007fbe0ff */
[C---:B------:R-:W-:Y:S02]  /*b5b0*/  IMAD R85, R25.reuse, R40, R85 ;  /* 0x0000002819557224 */ /* 0x040fe400078e0255 */
[----:B------:R-:W-:-:S04]  /*b5c0*/  IMAD.WIDE.U32.X R78, R25, R39, R78, P6 ;  /* 0x00000027194e7225 */ /* 0x000fc800030e044e */
[----:B------:R-:W-:-:S04]  /*b5d0*/  IMAD.WIDE.U32 R24, R40, R24, RZ ;  /* 0x0000001828187225 */ /* 0x000fc800078e00ff */
[----:B------:R-:W-:Y:S01]  /*b5e0*/  IMAD.IADD R92, R81, 0x1, R109 ;  /* 0x00000001515c7824 */ /* 0x000fe200078e026d */
[----:B------:R-:W-:Y:S01]  /*b5f0*/  SEL R81, RZ, 0x1, P0 ;  /* 0x00000001ff517807 */ /* 0x000fe20000000000 */
[----:B------:R-:W-:Y:S01]  /*b600*/  IMAD.WIDE.U32.X R88, R61, R27, R88, P3 ;  /* 0x0000001b3d587225 */ /* 0x000fe200018e0458 */
[----:B------:R-:W-:-:S03]  /*b610*/  IADD3 R94, P3, PT, R117, R24, RZ ;  /* 0x00000018755e7210 */ /* 0x000fc60007f7e0ff */
[----:B------:R-:W-:-:S04]  /*b620*/  IMAD.WIDE.U32 R20, R96, R2, RZ ;  /* 0x0000000260147225 */ /* 0x000fc800078e00ff */
[----:B------:R-:W-:Y:S01]  /*b630*/  IMAD.X R109, R92, 0x1, R95, P5 ;  /* 0x000000015c6d7824 */ /* 0x000fe200028e065f */
[----:B------:R-:W-:Y:S01]  /*b640*/  IADD3 R95, P0, P5, R115, R88, R81 ;  /* 0x00000058735f7210 */ /* 0x000fe20007d1e051 */
[----:B------:R-:W-:Y:S01]  /*b650*/  IMAD.IADD R59, R21, 0x1, R119 ;  /* 0x00000001153b7824 */ /* 0x000fe200078e0277 */
[C---:B------:R-:W-:Y:S01]  /*b660*/  ISETP.GE.U32.AND P4, PT, R94.reuse, R24, PT ;  /* 0x000000185e00720c */ /* 0x040fe20003f86070 */
[----:B------:R-:W-:Y:S01]  /*b670*/  IMAD.IADD R110, R25, 0x1, R85 ;  /* 0x00000001196e7824 */ /* 0x000fe200078e0255 */
[----:B------:R-:W-:Y:S01]  /*b680*/  IADD3.X R98, PT, PT, R109, R89, RZ, P0, P5 ;  /* 0x000000596d627210 */ /* 0x000fe200007ea4ff */
[----:B------:R-:W-:Y:S01]  /*b690*/  IMAD.WIDE.U32 R24, R59, R54, RZ ;  /* 0x000000363b187225 */ /* 0x000fe200078e00ff */
[----:B------:R-:W-:-:S03]  /*b6a0*/  IADD3 R63, P0, PT, R94, R63, RZ ;  /* 0x0000003f5e3f7210 */ /* 0x000fc60007f1e0ff */
[----:B------:R-:W-:Y:S02]  /*b6b0*/  IMAD.X R88, R110, 0x1, R91, P3 ;  /* 0x000000016e587824 */ /* 0x000fe400018e065b */
[----:B------:R-:W-:Y:S01]  /*b6c0*/  IMAD.WIDE.U32 R84, R20, R54, RZ ;  /* 0x0000003614547225 */ /* 0x000fe200078e00ff */
[----:B------:R-:W-:-:S03]  /*b6d0*/  ISETP.GE.U32.AND P3, PT, R63, R94, PT ;  /* 0x0000005e3f00720c */ /* 0x000fc60003f66070 */
[----:B------:R-:W-:Y:S01]  /*b6e0*/  IMAD.WIDE.U32 R24, P6, R20, R55, R24 ;  /* 0x0000003714187225 */ /* 0x000fe200078c0018 */
[----:B------:R-:W-:-:S03]  /*b6f0*/  LOP3.LUT R81, RZ, R84, RZ, 0x33, !PT ;  /* 0x00000054ff517212 */ /* 0x000fc600078e33ff */
[C---:B------:R-:W-:Y:S01]  /*b700*/  IMAD.X R87, R88.reuse, 0x1, R87, P0 ;  /* 0x0000000158577824 */ /* 0x040fe200000e0657 */
[----:B------:R-:W-:Y:S02]  /*b710*/  ISETP.GE.U32.AND.EX P4, PT, R88, R110, PT, P4 ;  /* 0x0000006e5800720c */ /* 0x000fe40003f86140 */
[----:B------:R-:W-:Y:S01]  /*b720*/  IADD3 R24, P5, PT, R85, R24, RZ ;  /* 0x0000001855187210 */ /* 0x000fe20007fbe0ff */
[----:B------:R-:W-:Y:S01]  /*b730*/  IMAD.WIDE.U32 R84, R61, R31, RZ ;  /* 0x0000001f3d547225 */ /* 0x000fe200078e00ff */
[----:B------:R-:W-:Y:S02]  /*b740*/  ISETP.GE.U32.AND.EX P3, PT, R87, R88, PT, P3 ;  /* 0x000000585700720c */ /* 0x000fe40003f66130 */
[----:B------:R-:W-:Y:S02]  /*b750*/  ISETP.GT.U32.AND P0, PT, R96, R81, PT ;  /* 0x000000516000720c */ /* 0x000fe40003f04070 */
[----:B------:R-:W-:Y:S02]  /*b760*/  SEL R96, RZ, 0x1, P4 ;  /* 0x00000001ff607807 */ /* 0x000fe40002000000 */
[----:B------:R-:W-:-:S02]  /*b770*/  ISETP.GE.U32.AND P4, PT, R115, R80, PT ;  /* 0x000000507300720c */ /* 0x000fc40003f86070 */
[----:B------:R-:W-:Y:S01]  /*b780*/  SEL R91, RZ, 0x1, P3 ;  /* 0x00000001ff5b7807 */ /* 0x000fe20001800000 */
[----:B------:R-:W-:Y:S01]  /*b790*/  IMAD.X R81, RZ, RZ, RZ, P6 ;  /* 0x000000ffff517224 */ /* 0x000fe200030e06ff */
[----:B------:R-:W-:Y:S01]  /*b7a0*/  ISETP.GE.U32.AND P3, PT, R95, R115, PT ;  /* 0x000000735f00720c */ /* 0x000fe20003f66070 */
[----:B------:R-:W-:Y:S01]  /*b7b0*/  IMAD.WIDE.U32 R84, P6, R60, R29, R84 ;  /* 0x0000001d3c547225 */ /* 0x000fe200078c0054 */
[----:B------:R-:W-:-:S03]  /*b7c0*/  ISETP.GE.U32.AND.EX P4, PT, R109, R92, PT, P4 ;  /* 0x0000005c6d00720c */ /* 0x000fc60003f86140 */
[----:B------:R-:W-:Y:S01]  /*b7d0*/  IMAD.WIDE.U32 R88, R60, R31, RZ ;  /* 0x0000001f3c587225 */ /* 0x000fe200078e00ff */
[----:B------:R-:W-:Y:S02]  /*b7e0*/  ISETP.GE.U32.AND.EX P3, PT, R98, R109, PT, P3 ;  /* 0x0000006d6200720c */ /* 0x000fe40003f66130 */
[----:B------:R-:W-:Y:S01]  /*b7f0*/  SEL R94, RZ, 0x1, P4 ;  /* 0x00000001ff5e7807 */ /* 0x000fe20002000000 */
[----:B------:R-:W-:Y:S01]  /*b800*/  IMAD.MOV.U32 R80, RZ, RZ, R25 ;  /* 0x000000ffff507224 */ /* 0x000fe200078e0019 */
[----:B------:R-:W-:Y:S01]  /*b810*/  IADD3 RZ, P4, PT, R89, R84, RZ ;  /* 0x0000005459ff7210 */ /* 0x000fe20007f9e0ff */
[----:B------:R-:W-:Y:S01]  /*b820*/  IMAD.X R25, RZ, RZ, RZ, P6 ;  /* 0x000000ffff197224 */ /* 0x000fe200030e06ff */
[----:B------:R-:W-:Y:S02]  /*b830*/  SEL R89, RZ, 0x1, P3 ;  /* 0x00000001ff597807 */ /* 0x000fe40001800000 */
[----:B------:R-:W-:Y:S02]  /*b840*/  IADD3 R109, P3, P6, R91, R78, R96 ;  /* 0x0000004e5b6d7210 */ /* 0x000fe40007e7e060 */
[----:B------:R-:W-:Y:S01]  /*b850*/  LOP3.LUT R78, RZ, R24, RZ, 0x33, !PT ;  /* 0x00000018ff4e7212 */ /* 0x000fe200078e33ff */
[----:B------:R-:W-:-:S02]  /*b860*/  IMAD.MOV.U32 R24, RZ, RZ, R85 ;  /* 0x000000ffff187224 */ /* 0x000fc400078e0055 */
[----:B------:R-:W-:Y:S02]  /*b870*/  IMAD R91, R30, R60, RZ ;  /* 0x0000003c1e5b7224 */ /* 0x000fe400078e02ff */
[----:B------:R-:W-:Y:S01]  /*b880*/  IMAD.WIDE.U32.X R24, R61, R29, R24, P4 ;  /* 0x0000001d3d187225 */ /* 0x000fe200020e0418 */
[----:B------:R-:W-:-:S03]  /*b890*/  ISETP.GT.U32.AND.EX P0, PT, R97, R78, PT, P0 ;  /* 0x0000004e6100720c */ /* 0x000fc60003f04100 */
[----:B------:R-:W-:Y:S01]  /*b8a0*/  IMAD.WIDE.U32 R84, R32, R60, RZ ;  /* 0x0000003c20547225 */ /* 0x000fe200078e00ff */
[----:B------:R-:W-:-:S03]  /*b8b0*/  IADD3.X R97, PT, PT, RZ, R79, RZ, P3, P6 ;  /* 0x0000004fff617210 */ /* 0x000fc60001fec4ff */
[----:B------:R-:W-:Y:S01]  /*b8c0*/  IMAD R91, R61, R32, R91 ;  /* 0x000000203d5b7224 */ /* 0x000fe200078e025b */
[----:B------:R-:W-:Y:S02]  /*b8d0*/  IADD3 R94, P4, P6, R89, R24, R94 ;  /* 0x00000018595e7210 */ /* 0x000fe40007e9e05e */
[----:B------:R-:W-:Y:S01]  /*b8e0*/  IADD3 R63, P3, PT, R63, R84, RZ ;  /* 0x000000543f3f7210 */ /* 0x000fe20007f7e0ff */
[----:B------:R-:W-:Y:S01]  /*b8f0*/  IMAD.IADD R24, R85, 0x1, R91 ;  /* 0x0000000155187824 */ /* 0x000fe200078e025b */
[----:B------:R-:W-:Y:S01]  /*b900*/  @P2 SEL R88, RZ, 0x1, P1 ;  /* 0x00000001ff582807 */ /* 0x000fe20000800000 */
[----:B------:R-:W-:Y:S01]  /*b910*/  IMAD.WIDE.U32 R78, R61, R32, RZ ;  /* 0x000000203d4e7225 */ /* 0x000fe200078e00ff */
[----:B------:R-:W-:-:S03]  /*b920*/  ISETP.GE.U32.AND P1, PT, R63, R84, PT ;  /* 0x000000543f00720c */ /* 0x000fc60003f26070 */
[----:B------:R-:W-:Y:S01]  /*b930*/  IMAD.X R85, R24, 0x1, R87, P3 ;  /* 0x0000000118557824 */ /* 0x000fe200018e0657 */
[----:B------:R-:W-:Y:S02]  /*b940*/  IADD3.X R92, PT, PT, RZ, R25, RZ, P4, P6 ;  /* 0x00000019ff5c7210 */ /* 0x000fe400027ec4ff */
[----:B------:R-:W-:Y:S01]  /*b950*/  IADD3 R94, P3, PT, R63, R94, RZ ;  /* 0x0000005e3f5e7210 */ /* 0x000fe20007f7e0ff */
[----:B------:R-:W-:Y:S01]  /*b960*/  IMAD.WIDE.U32 R78, P6, R60, R30, R78 ;  /* 0x0000001e3c4e7225 */ /* 0x000fe200078c004e */
[----:B------:R-:W-:Y:S02]  /*b970*/  ISETP.GE.U32.AND.EX P1, PT, R85, R24, PT, P1 ;  /* 0x000000185500720c */ /* 0x000fe40003f26110 */
[----:B------:R-:W-:Y:S01]  /*b980*/  @P2 IADD3 R111, P4, PT, R88, R111, RZ ;  /* 0x0000006f586f2210 */ /* 0x000fe20007f9e0ff */
[----:B------:R-:W-:Y:S01]  /*b990*/  IMAD.WIDE.U32 R24, R60, R32, RZ ;  /* 0x000000203c187225 */ /* 0x000fe200078e00ff */
[----:B------:R-:W-:-:S03]  /*b9a0*/  SEL R110, RZ, 0x1, P1 ;  /* 0x00000001ff6e7807 */ /* 0x000fc60000800000 */
[----:B------:R-:W-:Y:S01]  /*b9b0*/  IMAD.X R92, R85, 0x1, R92, P3 ;  /* 0x00000001555c7824 */ /* 0x000fe200018e065c */
[----:B------:R-:W-:Y:S01]  /*b9c0*/  ISETP.GE.U32.AND P3, PT, R94, R63, PT ;  /* 0x0000003f5e00720c */ /* 0x000fe20003f66070 */
[----:B------:R-:W-:Y:S01]  /*b9d0*/  IMAD.X R87, RZ, RZ, RZ, P6 ;  /* 0x000000ffff577224 */ /* 0x000fe200030e06ff */
[----:B------:R-:W-:Y:S01]  /*b9e0*/  IADD3 R111, P1, PT, R111, R86, RZ ;  /* 0x000000566f6f7210 */ /* 0x000fe20007f3e0ff */
[----:B------:R-:W-:Y:S01]  /*b9f0*/  IMAD.MOV.U32 R86, RZ, RZ, R79 ;  /* 0x000000ffff567224 */ /* 0x000fe200078e004f */
[----:B------:R-:W-:Y:S01]  /*ba00*/  IADD3 RZ, P6, PT, R25, R78, RZ ;  /* 0x0000004e19ff7210 */ /* 0x000fe20007fde0ff */
[----:B------:R-:W-:Y:S01]  /*ba10*/  IMAD.WIDE.U32 R24, R61, R40, RZ ;  /* 0x000000283d187225 */ /* 0x000fe200078e00ff */
[----:B------:R-:W-:-:S03]  /*ba20*/  ISETP.GE.U32.AND.EX P3, PT, R92, R85, PT, P3 ;  /* 0x000000555c00720c */ /* 0x000fc60003f66130 */
[----:B------:R-:W-:Y:S01]  /*ba30*/  IMAD.WIDE.U32.X R86, R61, R30, R86, P6 ;  /* 0x0000001e3d567225 */ /* 0x000fe200030e0456 */
[----:B------:R-:W-:-:S03]  /*ba40*/  SEL R63, RZ, 0x1, P3 ;  /* 0x00000001ff3f7807 */ /* 0x000fc60001800000 */
[----:B------:R-:W-:Y:S02]  /*ba50*/  @P2 IMAD.X R82, RZ, RZ, R82, P4 ;  /* 0x000000ffff522224 */ /* 0x000fe400020e0652 */
[----:B------:R-:W-:Y:S01]  /*ba60*/  IMAD.WIDE.U32 R84, R60, R40, RZ ;  /* 0x000000283c547225 */ /* 0x000fe200078e00ff */
[----:B------:R-:W-:-:S03]  /*ba70*/  IADD3 R110, P3, P4, R63, R86, R110 ;  /* 0x000000563f6e7210 */ /* 0x000fc60007c7e06e */
[----:B------:R-:W-:-:S04]  /*ba80*/  IMAD.WIDE.U32 R24, P2, R60, R39, R24 ;  /* 0x000000273c187225 */ /* 0x000fc80007840018 */
[----:B------:R-:W-:Y:S01]  /*ba90*/  IMAD.X R96, R82, 0x1, R83, P1 ;  /* 0x0000000152607824 */ /* 0x000fe200008e0653 */
[----:B------:R-:W-:Y:S01]  /*baa0*/  IADD3 RZ, P1, PT, R85, R24, RZ ;  /* 0x0000001855ff7210 */ /* 0x000fe20007f3e0ff */
[----:B------:R-:W-:Y:S01]  /*bab0*/  IMAD.WIDE.U32 R78, R101, R48, RZ ;  /* 0x00000030654e7225 */ /* 0x000fe200078e00ff */
[----:B------:R-:W-:-:S03]  /*bac0*/  IADD3.X R24, PT, PT, RZ, R87, RZ, P3, P4 ;  /* 0x00000057ff187210 */ /* 0x000fc60001fe84ff */
[----:B------:R-:W-:Y:S01]  /*bad0*/  IMAD.WIDE.U32 R86, R62, R48, RZ ;  /* 0x000000303e567225 */ /* 0x000fe200078e00ff */
[----:B------:R-:W-:-:S03]  /*bae0*/  SEL R117, RZ, 0x1, !P0 ;  /* 0x00000001ff757807 */ /* 0x000fc60004000000 */
[----:B------:R-:W-:Y:S01]  /*baf0*/  IMAD.WIDE.U32 R82, R59, R52, RZ ;  /* 0x000000343b527225 */ /* 0x000fe200078e00ff */
[----:B------:R-:W-:-:S03]  /*bb00*/  IADD3 R113, P0, PT, R113, R86, RZ ;  /* 0x0000005671717210 */ /* 0x000fc60007f1e0ff */
[----:B------:R-:W-:-:S04]  /*bb10*/  IMAD.WIDE.U32 R78, P3, R62, R49, R78 ;  /* 0x000000313e4e7225 */ /* 0x000fc8000786004e */
[----:B------:R-:W-:-:S04]  /*bb20*/  IMAD.WIDE.U32 R62, P4, R20, R53, R82 ;  /* 0x00000035143e7225 */ /* 0x000fc80007880052 */
[----:B------:R-:W-:Y:S01]  /*bb30*/  IMAD.WIDE.U32.X R80, R59, R55, R80, P5 ;  /* 0x000000373b507225 */ /* 0x000fe200028e0450 */
[----:B------:R-:W-:-:S03]  /*bb40*/  IADD3 R115, P5, PT, R87, R78, RZ ;  /* 0x0000004e57737210 */ /* 0x000fc60007fbe0ff */
[----:B------:R-:W-:Y:S01]  /*bb50*/  IMAD.X R83, RZ, RZ, RZ, P3 ;  /* 0x000000ffff537224 */ /* 0x000fe200018e06ff */
[----:B------:R-:W-:Y:S01]  /*bb60*/  ISETP.GE.U32.AND P3, PT, R113, R86, PT ;  /* 0x000000567100720c */ /* 0x000fe20003f66070 */
[----:B------:R-:W-:-:S04]  /*bb70*/  IMAD.WIDE.U32 R84, R93, R50, RZ ;  /* 0x000000325d547225 */ /* 0x000fc800078e00ff */
[----:B------:R-:W-:-:S04]  /*bb80*/  IMAD.WIDE.U32 R86, R20, R52, RZ ;  /* 0x0000003414567225 */ /* 0x000fc800078e00ff */
[----:B------:R-:W-:Y:S02]  /*bb90*/  IMAD.MOV.U32 R82, RZ, RZ, R79 ;  /* 0x000000ffff527224 */ /* 0x000fe400078e004f */
[----:B------:R-:W-:Y:S01]  /*bba0*/  IMAD.X R89, RZ, RZ, RZ, P4 ;  /* 0x000000ffff597224 */ /* 0x000fe200020e06ff */
[----:B------:R-:W-:Y:S01]  /*bbb0*/  IADD3 R87, P4, PT, R87, R62, RZ ;  /* 0x0000003e57577210 */ /* 0x000fe20007f9e0ff */
[----:B------:R-:W-:-:S04]  /*bbc0*/  IMAD.WIDE.U32.X R82, R101, R49, R82, P5 ;  /* 0x0000003165527225 */ /* 0x000fc800028e0452 */
[----:B------:R-:W-:Y:S02]  /*bbd0*/  IMAD.MOV.U32 R88, RZ, RZ, R63 ;  /* 0x000000ffff587224 */ /* 0x000fe400078e003f */
[----:B------:R-:W-:Y:S01]  /*bbe0*/  IMAD.X R101, R115, 0x1, R90, P0 ;  /* 0x0000000173657824 */ /* 0x000fe200000e065a */
[----:B------:R-:W-:Y:S01]  /*bbf0*/  IADD3 R113, P0, PT, R113, R104, RZ ;  /* 0x0000006871717210 */ /* 0x000fe20007f1e0ff */
[----:B------:R-:W-:-:S04]  /*bc00*/  IMAD.WIDE.U32 R84, P6, R22, R51, R84 ;  /* 0x0000003316547225 */ /* 0x000fc800078c0054 */
[----:B------:R-:W-:-:S04]  /*bc10*/  IMAD.WIDE.U32 R62, R22, R50, RZ ;  /* 0x00000032163e7225 */ /* 0x000fc800078e00ff */
[----:B------:R-:W-:Y:S01]  /*bc20*/  IMAD.MOV.U32 R78, RZ, RZ, R25 ;  /* 0x000000ffff4e7224 */ /* 0x000fe200078e0019 */
[----:B------:R-:W-:Y:S01]  /*bc30*/  IADD3 R84, P5, PT, R63, R84, RZ ;  /* 0x000000543f547210 */ /* 0x000fe20007fbe0ff */
[----:B------:R-:W-:Y:S02]  /*bc40*/  IMAD.X R79, RZ, RZ, RZ, P2 ;  /* 0x000000ffff4f7224 */ /* 0x000fe400010e06ff */
[----:B------:R-:W-:Y:S02]  /*bc50*/  IMAD.MOV.U32 R90, RZ, RZ, R85 ;  /* 0x000000ffff5a7224 */ /* 0x000fe400078e0055 */
[----:B------:R-:W-:Y:S02]  /*bc60*/  IMAD R25, R39, R60, RZ ;  /* 0x0000003c27197224 */ /* 0x000fe400078e02ff */
[----:B------:R-:W-:Y:S01]  /*bc70*/  IMAD.X R85, R101, 0x1, R102, P0 ;  /* 0x0000000165557824 */ /* 0x000fe200000e0666 */
[----:B------:R-:W-:Y:S01]  /*bc80*/  IADD3 R63, P0, PT, R113, R62, RZ ;  /* 0x0000003e713f7210 */ /* 0x000fe20007f1e0ff */
[----:B------:R-:W-:Y:S01]  /*bc90*/  IMAD.WIDE.U32.X R78, R61, R39, R78, P1 ;  /* 0x000000273d4e7225 */ /* 0x000fe200008e044e */
[----:B------:R-:W-:-:S03]  /*bca0*/  ISETP.GE.U32.AND P2, PT, R113, R104, PT ;  /* 0x000000687100720c */ /* 0x000fc60003f46070 */
[----:B------:R-:W-:Y:S01]  /*bcb0*/  IMAD R113, R61, R40, R25 ;  /* 0x000000283d717224 */ /* 0x000fe200078e0219 */
[----:B------:R-:W-:Y:S01]  /*bcc0*/  ISETP.GE.U32.AND.EX P3, PT, R101, R115, PT, P3 ;  /* 0x000000736500720c */ /* 0x000fe20003f66130 */
[----:B------:R-:W-:Y:S02]  /*bcd0*/  IMAD.X R91, RZ, RZ, RZ, P6 ;  /* 0x000000ffff5b7224 */ /* 0x000fe400030e06ff */
[----:B------:R-:W-:Y:S01]  /*bce0*/  IMAD.WIDE.U32 R60, R40, R60, RZ ;  /* 0x0000003c283c7225 */ /* 0x000fe200078e00ff */
[----:B------:R-:W-:Y:S02]  /*bcf0*/  IADD3 R80, P6, PT, R117, R80, RZ ;  /* 0x0000005075507210 */ /* 0x000fe40007fde0ff */
[C---:B------:R-:W-:Y:S01]  /*bd00*/  ISETP.GE.U32.AND P1, PT, R63.reuse, R62, PT ;  /* 0x0000003e3f00720c */ /* 0x040fe20003f26070 */
[----:B------:R-:W-:Y:S01]  /*bd10*/  IMAD.X R101, R84, 0x1, R85, P0 ;  /* 0x0000000154657824 */ /* 0x000fe200000e0655 */
[----:B------:R-:W-:Y:S01]  /*bd20*/  IADD3 R25, P0, PT, R63, R106, RZ ;  /* 0x0000006a3f197210 */ /* 0x000fe20007f1e0ff */
[----:B------:R-:W-:Y:S01]  /*bd30*/  IMAD.WIDE.U32.X R62, R93, R51, R90, P5 ;  /* 0x000000335d3e7225 */ /* 0x000fe200028e045a */
[----:B------:R-:W-:-:S03]  /*bd40*/  IADD3 R109, P5, PT, R109, R60, RZ ;  /* 0x0000003c6d6d7210 */ /* 0x000fc60007fbe0ff */
[----:B------:R-:W-:Y:S02]  /*bd50*/  IMAD.IADD R104, R61, 0x1, R113 ;  /* 0x000000013d687824 */ /* 0x000fe400078e0271 */
[----:B------:R-:W-:Y:S01]  /*bd60*/  IMAD.X R81, RZ, RZ, R81, P6 ;  /* 0x000000ffff517224 */ /* 0x000fe200030e0651 */
[----:B------:R-:W-:Y:S01]  /*bd70*/  IADD3 R110, P6, PT, R109, R110, RZ ;  /* 0x0000006e6d6e7210 */ /* 0x000fe20007fde0ff */
[----:B------:R-:W-:Y:S01]  /*bd80*/  IMAD.X R97, R104, 0x1, R97, P5 ;  /* 0x0000000168617824 */ /* 0x000fe200028e0661 */
[----:B------:R-:W-:Y:S01]  /*bd90*/  ISETP.GE.U32.AND.EX P2, PT, R85, R102, PT, P2 ;  /* 0x000000665500720c */ /* 0x000fe20003f46120 */
[----:B------:R-:W-:Y:S01]  /*bda0*/  IMAD.X R85, R101, 0x1, R108, P0 ;  /* 0x0000000165557824 */ /* 0x000fe200000e066c */
[----:B------:R-:W-:Y:S01]  /*bdb0*/  ISETP.GE.U32.AND P0, PT, R25, R106, PT ;  /* 0x0000006a1900720c */ /* 0x000fe20003f06070 */
[----:B------:R-:W-:Y:S01]  /*bdc0*/  IMAD.X R90, R97, 0x1, R24, P6 ;  /* 0x00000001615a7824 */ /* 0x000fe200030e0618 */
[----:B------:R-:W-:Y:S02]  /*bdd0*/  SEL R102, RZ, 0x1, P3 ;  /* 0x00000001ff667807 */ /* 0x000fe40001800000 */
[----:B------:R-:W-:-:S02]  /*bde0*/  SEL R91, RZ, 0x1, P2 ;  /* 0x00000001ff5b7807 */ /* 0x000fc40001000000 */
[----:B------:R-:W-:Y:S02]  /*bdf0*/  ISETP.GE.U32.AND P3, PT, R109, R60, PT ;  /* 0x0000003c6d00720c */ /* 0x000fe40003f66070 */
[----:B------:R-:W-:Y:S02]  /*be00*/  ISETP.GE.U32.AND P2, PT, R110, R109, PT ;  /* 0x0000006d6e00720c */ /* 0x000fe40003f46070 */
[----:B------:R-:W-:Y:S02]  /*be10*/  ISETP.GE.U32.AND.EX P1, PT, R101, R84, PT, P1 ;  /* 0x000000546500720c */ /* 0x000fe40003f26110 */
[----:B------:R-:W-:Y:S02]  /*be20*/  ISETP.GE.U32.AND.EX P0, PT, R85, R108, PT, P0 ;  /* 0x0000006c5500720c */ /* 0x000fe40003f06100 */
[----:B------:R-:W-:Y:S02]  /*be30*/  ISETP.GE.U32.AND.EX P3, PT, R97, R104, PT, P3 ;  /* 0x000000686100720c */ /* 0x000fe40003f66130 */
[----:B------:R-:W-:-:S02]  /*be40*/  ISETP.GE.U32.AND.EX P2, PT, R90, R97, PT, P2 ;  /* 0x000000615a00720c */ /* 0x000fc40003f46120 */
[----:B------:R-:W-:Y:S02]  /*be50*/  SEL R24, RZ, 0x1, P1 ;  /* 0x00000001ff187807 */ /* 0x000fe40000800000 */
[----:B------:R-:W-:Y:S02]  /*be60*/  SEL R61, RZ, 0x1, P0 ;  /* 0x00000001ff3d7807 */ /* 0x000fe40000000000 */
[----:B------:R-:W-:Y:S02]  /*be70*/  IADD3 R102, P0, P6, R91, R82, R102 ;  /* 0x000000525b667210 */ /* 0x000fe40007e1e066 */
[----:B------:R-:W-:Y:S02]  /*be80*/  IADD3 R103, P5, PT, R103, R86, RZ ;  /* 0x0000005667677210 */ /* 0x000fe40007fbe0ff */
[----:B------:R-:W-:Y:S02]  /*be90*/  SEL R106, RZ, 0x1, P3 ;  /* 0x00000001ff6a7807 */ /* 0x000fe40001800000 */
[----:B------:R-:W-:-:S02]  /*bea0*/  SEL R91, RZ, 0x1, P2 ;  /* 0x00000001ff5b7807 */ /* 0x000fc40001000000 */
[----:B------:R-:W-:Y:S02]  /*beb0*/  IADD3 R82, P3, P2, R61, R62, R24 ;  /* 0x0000003e3d527210 */ /* 0x000fe40007a7e018 */
[----:B------:R-:W-:Y:S01]  /*bec0*/  ISETP.GE.U32.AND P1, PT, R103, R86, PT ;  /* 0x000000566700720c */ /* 0x000fe20003f26070 */
[----:B------:R-:W-:Y:S01]  /*bed0*/  IMAD.X R86, R87, 0x1, R100, P5 ;  /* 0x0000000157567824 */ /* 0x000fe200028e0664 */
[----:B------:R-:W-:Y:S02]  /*bee0*/  IADD3.X R84, PT, PT, RZ, R63, RZ, P3, P2 ;  /* 0x0000003fff547210 */ /* 0x000fe40001fe44ff */
[----:B------:R-:W-:Y:S02]  /*bef0*/  IADD3.X R101, PT, PT, RZ, R83, RZ, P0, P6 ;  /* 0x00000053ff657210 */ /* 0x000fe400007ec4ff */
[----:B------:R-:W-:Y:S02]  /*bf00*/  IADD3 R113, P3, PT, R103, R80, RZ ;  /* 0x0000005067717210 */ /* 0x000fe40007f7e0ff */
[----:B------:R-:W-:-:S02]  /*bf10*/  IADD3 R106, P5, P0, R91, R78, R106 ;  /* 0x0000004e5b6a7210 */ /* 0x000fc400078be06a */
[----:B------:R-:W-:Y:S02]  /*bf20*/  ISETP.NE.U32.AND P2, PT, R47, R52, PT ;  /* 0x000000342f00720c */ /* 0x000fe40003f45070 */
[C---:B------:R-:W-:Y:S01]  /*bf30*/  ISETP.GE.U32.AND.EX P1, PT, R86.reuse, R87, PT, P1 ;  /* 0x000000575600720c */ /* 0x040fe20003f26110 */
[----:B------:R-:W-:Y:S01]  /*bf40*/  IMAD.X R86, R86, 0x1, R81, P3 ;  /* 0x0000000156567824 */ /* 0x000fe200018e0651 */
[----:B------:R-:W-:Y:S02]  /*bf50*/  IADD3.X R108, PT, PT, RZ, R79, RZ, P5, P0 ;  /* 0x0000004fff6c7210 */ /* 0x000fe40002fe04ff */
[----:B------:R-:W-:Y:S02]  /*bf60*/  ISETP.LT.U32.AND P0, PT, R107, R54, PT ;  /* 0x000000366b00720c */ /* 0x000fe40003f01070 */
[----:B------:R-:W-:Y:S02]  /*bf70*/  ISETP.NE.AND.EX P2, PT, R46, R53, PT, P2 ;  /* 0x000000352e00720c */ /* 0x000fe40003f45320 */
[----:B------:R-:W-:Y:S01]  /*bf80*/  ISETP.GE.U32.AND P3, PT, R111, R48, PT ;  /* 0x000000306f00720c */ /* 0x000fe20003f66070 */
[----:B------:R-:W-:Y:S01]  /*bf90*/  IMAD R24, R99, R2, RZ ;  /* 0x0000000263187224 */ /* 0x000fe200078e02ff */
[----:B------:R-:W-:-:S02]  /*bfa0*/  ISETP.LT.U32.AND.EX P0, PT, R14, R55, !P2, P0 ;  /* 0x000000370e00720c */ /* 0x000fc40005701100 */
[----:B------:R-:W-:Y:S02]  /*bfb0*/  ISETP.GE.U32.AND.EX P3, PT, R96, R49, PT, P3 ;  /* 0x000000316000720c */ /* 0x000fe40003f66130 */
[----:B------:R-:W-:Y:S01]  /*bfc0*/  ISETP.LT.U32.AND P2, PT, R47, R52, PT ;  /* 0x000000342f00720c */ /* 0x000fe20003f41070 */
[----:B------:R-:W-:Y:S01]  /*bfd0*/  IMAD.WIDE.U32 R60, R105, R2, RZ ;  /* 0x00000002693c7225 */ /* 0x000fe200078e00ff */
[----:B------:R-:W-:Y:S02]  /*bfe0*/  ISETP.EQ.U32.AND P5, PT, R57, R50, PT ;  /* 0x000000323900720c */ /* 0x000fe40003fa2070 */
[----:B------:R-:W-:Y:S01]  /*bff0*/  ISETP.LT.U32.OR.EX P0, PT, R46, R53, P0, P2 ;  /* 0x000000352e00720c */ /* 0x000fe20000701520 */
[----:B------:R-:W-:Y:S01]  /*c000*/  IMAD R83, R105, R3, R24 ;  /* 0x0000000369537224 */ /* 0x000fe200078e0218 */
[----:B------:R-:W-:Y:S01]  /*c010*/  ISETP.GE.U32.AND P6, PT, R113, R80, PT ;  /* 0x000000507100720c */ /* 0x000fe20003fc6070 */
[----:B------:R-:W-:Y:S01]  /*c020*/  IMAD.WIDE.U32.X R88, R59, R53, R88, P4 ;  /* 0x000000353b587225 */ /* 0x000fe200020e0458 */
[----:B------:R-:W-:-:S02]  /*c030*/  ISETP.EQ.AND.EX P0, PT, R58, R51, P0, P5 ;  /* 0x000000333a00720c */ /* 0x000fc40000702350 */
[----:B------:R-:W-:Y:S01]  /*c040*/  ISETP.LT.U32.AND P4, PT, R57, R50, PT ;  /* 0x000000323900720c */ /* 0x000fe20003f81070 */
[----:B------:R-:W-:Y:S01]  /*c050*/  IMAD.IADD R83, R61, 0x1, R83 ;  /* 0x000000013d537824 */ /* 0x000fe200078e0253 */
[----:B------:R-:W-:Y:S02]  /*c060*/  ISETP.GE.U32.AND.EX P6, PT, R86, R81, PT, P6 ;  /* 0x000000515600720c */ /* 0x000fe40003fc6160 */
[----:B------:R-:W-:Y:S01]  /*c070*/  SEL R24, RZ, 0x1, P1 ;  /* 0x00000001ff187807 */ /* 0x000fe20000800000 */
[----:B------:R-:W-:Y:S01]  /*c080*/  IMAD.WIDE.U32 R62, R83, R54, RZ ;  /* 0x00000036533e7225 */ /* 0x000fe200078e00ff */
[----:B------:R-:W-:Y:S02]  /*c090*/  ISETP.LT.U32.OR.EX P1, PT, R58, R51, P0, P4 ;  /* 0x000000333a00720c */ /* 0x000fe40000721540 */
[----:B------:R-:W-:Y:S02]  /*c0a0*/  @P3 ISETP.NE.U32.AND P5, PT, R111, R48, PT ;  /* 0x000000306f00320c */ /* 0x000fe40003fa5070 */
[----:B------:R-:W-:-:S02]  /*c0b0*/  SEL R109, RZ, 0x1, P6 ;  /* 0x00000001ff6d7807 */ /* 0x000fc40003000000 */
[-C--:B------:R-:W-:Y:S01]  /*c0c0*/  ISETP.GE.U32.AND P0, PT, R107, R54.reuse, PT ;  /* 0x000000366b00720c */ /* 0x080fe20003f06070 */
[----:B------:R-:W-:Y:S01]  /*c0d0*/  IMAD.WIDE.U32 R78, R60, R54, RZ ;  /* 0x000000363c4e7225 */ /* 0x000fe200078e00ff */
[----:B------:R-:W-:Y:S02]  /*c0e0*/  PLOP3.LUT P4, PT, PT, PT, PT, 0x8, 0x80 ;  /* 0x000000000080781c */ /* 0x000fe40003f8e170 */
[----:B------:R-:W-:Y:S01]  /*c0f0*/  @P3 ISETP.NE.OR.EX P4, PT, R96, R49, !P1, P5 ;  /* 0x000000316000320c */ /* 0x000fe20004f85750 */
[-C--:B------:R-:W-:Y:S01]  /*c100*/  IMAD.WIDE.U32 R62, P6, R60, R55.reuse, R62 ;  /* 0x000000373c3e7225 */ /* 0x080fe200078c003e */
[----:B------:R-:W-:Y:S02]  /*c110*/  SEL R81, RZ, 0x1, !P1 ;  /* 0x00000001ff517807 */ /* 0x000fe40004800000 */
[----:B------:R-:W-:Y:S02]  /*c120*/  IADD3 R109, P3, P5, R109, R88, R24 ;  /* 0x000000586d6d7210 */ /* 0x000fe40007d7e018 */
[----:B------:R-:W-:-:S02]  /*c130*/  ISETP.GE.U32.AND.EX P0, PT, R14, R55, PT, P0 ;  /* 0x000000370e00720c */ /* 0x000fc40003f06100 */
[----:B------:R-:W-:Y:S02]  /*c140*/  ISETP.EQ.U32.AND P1, PT, R47, R52, PT ;  /* 0x000000342f00720c */ /* 0x000fe40003f22070 */
[----:B------:R-:W-:Y:S02]  /*c150*/  IADD3.X R89, PT, PT, RZ, R89, RZ, P3, P5 ;  /* 0x00000059ff597210 */ /* 0x000fe40001fea4ff */
[----:B------:R-:W-:Y:S02]  /*c160*/  LOP3.LUT R24, RZ, R78, RZ, 0x33, !PT ;  /* 0x0000004eff187212 */ /* 0x000fe400078e33ff */
[CC--:B------:R-:W-:Y:S02]  /*c170*/  ISETP.EQ.AND.EX P1, PT, R46.reuse, R53.reuse, !P0, P1 ;  /* 0x000000352e00720c */ /* 0x0c0fe40004722310 */
[----:B------:R-:W-:Y:S02]  /*c180*/  IADD3 R78, P5, PT, R79, R62, RZ ;  /* 0x0000003e4f4e7210 */ /* 0x000fe40007fbe0ff */
[----:B------:R-:W-:Y:S01]  /*c190*/  IADD3 R80, P3, PT, R81, R48, RZ ;  /* 0x0000003051507210 */ /* 0x000fe20007f7e0ff */
[----:B------:R-:W-:Y:S01]  /*c1a0*/  IMAD.X R81, RZ, RZ, RZ, P6 ;  /* 0x000000ffff517224 */ /* 0x000fe200030e06ff */
[----:B------:R-:W-:-:S02]  /*c1b0*/  ISETP.LT.U32.OR.EX P2, PT, R46, R53, P1, P2 ;  /* 0x000000352e00720c */ /* 0x000fc40000f41520 */
[----:B------:R-:W-:Y:S02]  /*c1c0*/  ISETP.GT.U32.AND P6, PT, R105, R24, PT ;  /* 0x000000186900720c */ /* 0x000fe40003fc4070 */
[----:B------:R-:W-:Y:S02]  /*c1d0*/  LOP3.LUT R24, RZ, R78, RZ, 0x33, !PT ;  /* 0x0000004eff187212 */ /* 0x000fe400078e33ff */
[----:B------:R-:W-:Y:S01]  /*c1e0*/  SEL R62, R80, RZ, P4 ;  /* 0x000000ff503e7207 */ /* 0x000fe20002000000 */
[----:B------:R-:W-:Y:S01]  /*c1f0*/  IMAD.MOV.U32 R80, RZ, RZ, R63 ;  /* 0x000000ffff507224 */ /* 0x000fe200078e003f */
[----:B------:R-:W-:Y:S02]  /*c200*/  SEL R79, RZ, 0x1, !P2 ;  /* 0x00000001ff4f7807 */ /* 0x000fe40005000000 */
[----:B------:R-:W-:Y:S01]  /*c210*/  ISETP.GT.U32.AND.EX P6, PT, R99, R24, PT, P6 ;  /* 0x000000186300720c */ /* 0x000fe20003fc4160 */
[----:B------:R-:W-:Y:S01]  /*c220*/  IMAD.X R91, RZ, RZ, R49, P3 ;  /* 0x000000ffff5b7224 */ /* 0x000fe200018e0631 */
[----:B------:R-:W-:Y:S01]  /*c230*/  IADD3 R88, P2, PT, R79, R50, RZ ;  /* 0x000000324f587210 */ /* 0x000fe20007f5e0ff */
[----:B------:R-:W-:Y:S01]  /*c240*/  IMAD.WIDE.U32.X R80, R83, R55, R80, P5 ;  /* 0x0000003753507225 */ /* 0x000fe200028e0450 */
[----:B------:R-:W-:-:S02]  /*c250*/  IADD3 R97, P1, PT, -R62, R111, RZ ;  /* 0x0000006f3e617210 */ /* 0x000fc40007f3e1ff */
[----:B------:R-:W-:Y:S01]  /*c260*/  SEL R87, RZ, 0x1, !P6 ;  /* 0x00000001ff577807 */ /* 0x000fe20007000000 */
[-C--:B------:R-:W-:Y:S01]  /*c270*/  IMAD.WIDE.U32 R62, R83, R52.reuse, RZ ;  /* 0x00000034533e7225 */ /* 0x080fe200078e00ff */
[----:B------:R-:W-:Y:S02]  /*c280*/  SEL R88, R88, RZ, P4 ;  /* 0x000000ff58587207 */ /* 0x000fe40002000000 */
[----:B------:R-:W-:Y:S01]  /*c290*/  SEL R91, R91, RZ, P4 ;  /* 0x000000ff5b5b7207 */ /* 0x000fe20002000000 */
[----:B------:R-:W-:Y:S01]  /*c2a0*/  IMAD.WIDE.U32 R78, R60, R52, RZ ;  /* 0x000000343c4e7225 */ /* 0x000fe200078e00ff */
[----:B------:R-:W-:Y:S02]  /*c2b0*/  IADD3 R24, P6, PT, R87, R80, RZ ;  /* 0x0000005057187210 */ /* 0x000fe40007fde0ff */
[----:B------:R-:W-:Y:S01]  /*c2c0*/  IADD3 R87, P5, PT, -R88, R57, RZ ;  /* 0x0000003958577210 */ /* 0x000fe20007fbe1ff */
[----:B------:R-:W-:-:S04]  /*c2d0*/  IMAD.WIDE.U32 R62, P3, R60, R53, R62 ;  /* 0x000000353c3e7225 */ /* 0x000fc8000786003e */
[----:B------:R-:W-:Y:S02]  /*c2e0*/  IMAD.X R88, R96, 0x1, ~R91, P1 ;  /* 0x0000000160587824 */ /* 0x000fe400008e0e5b */
[----:B------:R-:W-:Y:S01]  /*c2f0*/  IMAD.X R96, RZ, RZ, R81, P6 ;  /* 0x000000ffff607224 */ /* 0x000fe200030e0651 */
[----:B------:R-:W-:Y:S01]  /*c300*/  IADD3 R81, P1, PT, R25, R78, RZ ;  /* 0x0000004e19517210 */ /* 0x000fe20007f3e0ff */
[----:B------:R-:W-:Y:S01]  /*c310*/  IMAD.X R25, RZ, RZ, RZ, P3 ;  /* 0x000000ffff197224 */ /* 0x000fe200018e06ff */
[----:B------:R-:W-:Y:S01]  /*c320*/  IADD3 R62, P3, PT, R79, R62, RZ ;  /* 0x0000003e4f3e7210 */ /* 0x000fe20007f7e0ff */
[----:B------:R-:W-:Y:S01]  /*c330*/  IMAD.X R91, RZ, RZ, R51, P2 ;  /* 0x000000ffff5b7224 */ /* 0x000fe200010e0633 */
[----:B------:R-:W-:-:S03]  /*c340*/  IADD3 R57, P6, PT, R81, R24, RZ ;  /* 0x0000001851397210 */ /* 0x000fc60007fde0ff */
[----:B------:R-:W-:Y:S01]  /*c350*/  IMAD.X R85, R62, 0x1, R85, P1 ;  /* 0x000000013e557824 */ /* 0x000fe200008e0655 */
[----:B------:R-:W-:Y:S02]  /*c360*/  SEL R91, R91, RZ, P4 ;  /* 0x000000ff5b5b7207 */ /* 0x000fe40002000000 */
[----:B------:R-:W-:Y:S01]  /*c370*/  ISETP.GE.U32.AND P1, PT, R57, R24, PT ;  /* 0x000000183900720c */ /* 0x000fe20003f26070 */
[----:B------:R-:W-:Y:S02]  /*c380*/  IMAD.X R99, R85, 0x1, R96, P6 ;  /* 0x0000000155637824 */ /* 0x000fe400030e0660 */
[----:B------:R-:W-:Y:S01]  /*c390*/  IMAD.X R91, R58, 0x1, ~R91, P5 ;  /* 0x000000013a5b7824 */ /* 0x000fe200028e0e5b */
[----:B------:R-:W-:Y:S02]  /*c3a0*/  ISETP.GE.U32.AND P2, PT, R81, R78, PT ;  /* 0x0000004e5100720c */ /* 0x000fe40003f46070 */
[----:B------:R-:W-:Y:S02]  /*c3b0*/  ISETP.GE.U32.AND.EX P5, PT, R99, R96, PT, P1 ;  /* 0x000000606300720c */ /* 0x000fe40003fa6110 */
[----:B------:R-:W-:Y:S01]  /*c3c0*/  ISETP.NE.U32.AND P1, PT, R102, RZ, PT ;  /* 0x000000ff6600720c */ /* 0x000fe20003f25070 */
[----:B------:R-:W-:-:S03]  /*c3d0*/  IMAD.WIDE.U32 R80, R93, R48, RZ ;  /* 0x000000305d507225 */ /* 0x000fc600078e00ff */
[----:B------:R-:W-:Y:S01]  /*c3e0*/  ISETP.NE.AND.EX P1, PT, R101, RZ, PT, P1 ;  /* 0x000000ff6500720c */ /* 0x000fe20003f25310 */
[----:B------:R-:W-:Y:S01]  /*c3f0*/  IMAD.MOV.U32 R24, RZ, RZ, R63 ;  /* 0x000000ffff187224 */ /* 0x000fe200078e003f */
[----:B------:R-:W-:Y:S01]  /*c400*/  ISETP.GE.U32.AND.EX P2, PT, R85, R62, PT, P2 ;  /* 0x0000003e5500720c */ /* 0x000fe20003f46120 */
[----:B------:R-:W-:-:S04]  /*c410*/  IMAD.WIDE.U32 R80, P6, R22, R49, R80 ;  /* 0x0000003116507225 */ /* 0x000fc800078c0050 */
[----:B------:R-:W-:Y:S01]  /*c420*/  IMAD.WIDE.U32 R62, R22, R48, RZ ;  /* 0x00000030163e7225 */ /* 0x000fe200078e00ff */
[----:B------:R-:W-:Y:S02]  /*c430*/  SEL R103, RZ, 0x1, P5 ;  /* 0x00000001ff677807 */ /* 0x000fe40002800000 */
[----:B------:R-:W-:Y:S01]  /*c440*/  SEL R58, RZ, 0x1, P2 ;  /* 0x00000001ff3a7807 */ /* 0x000fe20001000000 */
[----:B------:R-:W-:Y:S01]  /*c450*/  IMAD.WIDE.U32.X R78, R83, R53, R24, P3 ;  /* 0x00000035534e7225 */ /* 0x000fe200018e0418 */
[----:B------:R-:W-:Y:S01]  /*c460*/  IADD3 R85, P5, PT, R63, R80, RZ ;  /* 0x000000503f557210 */ /* 0x000fe20007fbe0ff */
[----:B------:R-:W-:Y:S02]  /*c470*/  BSSY.RECONVERGENT B2, `(.L_x_20) ;  /* 0x0000021000027945 */ /* 0x000fe40003800200 */
[----:B------:R-:W-:Y:S02]  /*c480*/  IMAD.X R25, RZ, RZ, RZ, P6 ;  /* 0x000000ffff197224 */ /* 0x000fe400030e06ff */
[----:B------:R-:W-:-:S02]  /*c490*/  IMAD.MOV.U32 R24, RZ, RZ, R81 ;  /* 0x000000ffff187224 */ /* 0x000fc400078e0051 */
[----:B------:R-:W-:Y:S01]  /*c4a0*/  IMAD R22, R99, R2, RZ ;  /* 0x0000000263167224 */ /* 0x000fe200078e02ff */
[----:B------:R-:W-:Y:S01]  /*c4b0*/  IADD3 R58, P2, P3, R103, R78, R58 ;  /* 0x0000004e673a7210 */ /* 0x000fe20007b5e03a */
[----:B------:R-:W-:-:S04]  /*c4c0*/  IMAD.WIDE.U32.X R80, R93, R49, R24, P5 ;  /* 0x000000315d507225 */ /* 0x000fc800028e0418 */
[----:B------:R-:W-:-:S04]  /*c4d0*/  IMAD.WIDE.U32 R24, R57, R2, RZ ;  /* 0x0000000239187225 */ /* 0x000fc800078e00ff */
[----:B------:R-:W-:Y:S01]  /*c4e0*/  IMAD R103, R57, R3, R22 ;  /* 0x0000000339677224 */ /* 0x000fe200078e0216 */
[----:B------:R-:W-:Y:S06]  /*c4f0*/  @!P1 BRA `(.L_x_21) ;  /* 0x0000000000609947 */ /* 0x000fec0003800000 */
        /* <DEDUP_REMOVED lines=24> */
.L_x_21:
[----:B------:R-:W-:Y:S05]  /*c680*/  BSYNC.RECONVERGENT B2 ;  /* 0x0000000000027941 */ /* 0x000fea0003800200 */
.L_x_20:
[----:B------:R-:W-:Y:S01]  /*c690*/  IADD3 R95, P1, PT, R95, R62, RZ ;  /* 0x0000003e5f5f7210 */ /* 0x000fe20007f3e0ff */
[----:B------:R-:W-:Y:S01]  /*c6a0*/  IMAD.IADD R19, R25, 0x1, R103 ;  /* 0x0000000119137824 */ /* 0x000fe200078e0267 */
[----:B------:R-:W-:Y:S01]  /*c6b0*/  IADD3.X R22, PT, PT, RZ, R79, RZ, P2, P3 ;  /* 0x0000004fff167210 */ /* 0x000fe200017e64ff */
[----:B------:R-:W-:Y:S01]  /*c6c0*/  IMAD.WIDE.U32 R100, R24, R54, RZ ;  /* 0x0000003618647225 */ /* 0x000fe200078e00ff */
[C---:B------:R-:W-:Y:S01]  /*c6d0*/  ISETP.GE.U32.AND P2, PT, R95.reuse, R62, PT ;  /* 0x0000003e5f00720c */ /* 0x040fe20003f46070 */
[----:B------:R-:W-:Y:S01]  /*c6e0*/  BSSY.RECONVERGENT B2, `(.L_x_22) ;  /* 0x0000066000027945 */ /* 0x000fe20003800200 */
[----:B------:R-:W-:Y:S01]  /*c6f0*/  IADD3 R95, P5, PT, R95, R82, RZ ;  /* 0x000000525f5f7210 */ /* 0x000fe20007fbe0ff */
[----:B------:R-:W-:Y:S01]  /*c700*/  IMAD.X R98, R98, 0x1, R85, P1 ;  /* 0x0000000162627824 */ /* 0x000fe200008e0655 */
[----:B------:R-:W-:Y:S01]  /*c710*/  LOP3.LUT R96, RZ, R100, RZ, 0x33, !PT ;  /* 0x00000064ff607212 */ /* 0x000fe200078e33ff */
[----:B------:R-:W-:Y:S01]  /*c720*/  IMAD.WIDE.U32 R78, R19, R54, RZ ;  /* 0x00000036134e7225 */ /* 0x000fe200078e00ff */
[----:B------:R-:W-:-:S02]  /*c730*/  ISETP.GE.U32.AND P3, PT, R95, R82, PT ;  /* 0x000000525f00720c */ /* 0x000fc40003f66070 */
[C---:B------:R-:W-:Y:S01]  /*c740*/  ISETP.GE.U32.AND.EX P2, PT, R98.reuse, R85, PT, P2 ;  /* 0x000000556200720c */ /* 0x040fe20003f46120 */
[----:B------:R-:W-:Y:S01]  /*c750*/  IMAD.WIDE.U32 R62, R9, R48, RZ ;  /* 0x00000030093e7225 */ /* 0x000fe200078e00ff */
[----:B------:R-:W-:Y:S02]  /*c760*/  ISETP.GT.U32.AND P1, PT, R57, R96, PT ;  /* 0x000000603900720c */ /* 0x000fe40003f24070 */
[----:B------:R-:W-:Y:S01]  /*c770*/  SEL R82, RZ, 0x1, P2 ;  /* 0x00000001ff527807 */ /* 0x000fe20001000000 */
[----:B------:R-:W-:Y:S02]  /*c780*/  IMAD.X R61, R98, 0x1, R84, P5 ;  /* 0x00000001623d7824 */ /* 0x000fe400028e0654 */
[----:B------:R-:W-:-:S03]  /*c790*/  IMAD.WIDE.U32 R78, P5, R24, R55, R78 ;  /* 0x00000037184e7225 */ /* 0x000fc600078a004e */
[----:B------:R-:W-:Y:S01]  /*c7a0*/  ISETP.GE.U32.AND.EX P3, PT, R61, R84, PT, P3 ;  /* 0x000000543d00720c */ /* 0x000fe20003f66130 */
[----:B------:R-:W-:-:S03]  /*c7b0*/  IMAD.WIDE.U32 R84, P6, R18, R49, R62 ;  /* 0x0000003112547225 */ /* 0x000fc600078c003e */
[----:B------:R-:W-:Y:S01]  /*c7c0*/  SEL R57, RZ, 0x1, P3 ;  /* 0x00000001ff397807 */ /* 0x000fe20001800000 */
[----:B------:R-:W-:Y:S01]  /*c7d0*/  IMAD.WIDE.U32 R62, R18, R48, RZ ;  /* 0x00000030123e7225 */ /* 0x000fe200078e00ff */
[----:B------:R-:W-:-:S03]  /*c7e0*/  IADD3 R18, P2, PT, R101, R78, RZ ;  /* 0x0000004e65127210 */ /* 0x000fc60007f5e0ff */
[----:B------:R-:W-:Y:S01]  /*c7f0*/  IMAD.WIDE.U32 R104, R83, R50, RZ ;  /* 0x0000003253687225 */ /* 0x000fe200078e00ff */
[----:B------:R-:W-:Y:S02]  /*c800*/  LOP3.LUT R18, RZ, R18, RZ, 0x33, !PT ;  /* 0x00000012ff127212 */ /* 0x000fe400078e33ff */
[----:B------:R-:W-:Y:S01]  /*c810*/  IADD3 R111, P3, PT, R63, R84, RZ ;  /* 0x000000543f6f7210 */ /* 0x000fe20007f7e0ff */
[----:B------:R-:W-:Y:S01]  /*c820*/  IMAD.X R101, RZ, RZ, RZ, P6 ;  /* 0x000000ffff657224 */ /* 0x000fe200030e06ff */
[----:B------:R-:W-:Y:S01]  /*c830*/  ISETP.GT.U32.AND.EX P1, PT, R99, R18, PT, P1 ;  /* 0x000000126300720c */ /* 0x000fe20003f24110 */
[----:B------:R-:W-:Y:S02]  /*c840*/  IMAD.MOV.U32 R100, RZ, RZ, R85 ;  /* 0x000000ffff647224 */ /* 0x000fe400078e0055 */
[----:B------:R-:W-:Y:S01]  /*c850*/  IMAD.X R103, RZ, RZ, RZ, P5 ;  /* 0x000000ffff677224 */ /* 0x000fe200028e06ff */
[----:B------:R-:W-:Y:S01]  /*c860*/  IADD3 R57, P5, P6, R57, R80, R82 ;  /* 0x0000005039397210 */ /* 0x000fe20007ebe052 */
[----:B------:R-:W-:-:S02]  /*c870*/  IMAD.MOV.U32 R102, RZ, RZ, R79 ;  /* 0x000000ffff667224 */ /* 0x000fc400078e004f */
[----:B------:R-:W-:Y:S01]  /*c880*/  IMAD.WIDE.U32.X R100, R9, R49, R100, P3 ;  /* 0x0000003109647225 */ /* 0x000fe200018e0464 */
[----:B------:R-:W-:Y:S02]  /*c890*/  SEL R9, RZ, 0x1, !P1 ;  /* 0x00000001ff097807 */ /* 0x000fe40004800000 */
[----:B------:R-:W-:Y:S01]  /*c8a0*/  IADD3.X R93, PT, PT, RZ, R81, RZ, P5, P6 ;  /* 0x00000051ff5d7210 */ /* 0x000fe20002fec4ff */
[----:B------:R-:W-:-:S04]  /*c8b0*/  IMAD.WIDE.U32 R104, P3, R60, R51, R104 ;  /* 0x000000333c687225 */ /* 0x000fc80007860068 */
[----:B------:R-:W-:-:S04]  /*c8c0*/  IMAD.WIDE.U32.X R102, R19, R55, R102, P2 ;  /* 0x0000003713667225 */ /* 0x000fc800010e0466 */
[----:B------:R-:W-:-:S04]  /*c8d0*/  IMAD.WIDE.U32 R98, R83, R48, RZ ;  /* 0x0000003053627225 */ /* 0x000fc800078e00ff */
[----:B------:R-:W-:-:S04]  /*c8e0*/  IMAD.WIDE.U32 R78, R60, R50, RZ ;  /* 0x000000323c4e7225 */ /* 0x000fc800078e00ff */
[----:B------:R-:W-:Y:S01]  /*c8f0*/  IMAD.X R81, RZ, RZ, RZ, P3 ;  /* 0x000000ffff517224 */ /* 0x000fe200018e06ff */
[----:B------:R-:W-:Y:S01]  /*c900*/  IADD3 R18, P3, PT, R9, R102, RZ ;  /* 0x0000006609127210 */ /* 0x000fe20007f7e0ff */
[----:B------:R-:W-:Y:S01]  /*c910*/  IMAD.WIDE.U32 R98, P5, R60, R49, R98 ;  /* 0x000000313c627225 */ /* 0x000fe200078a0062 */
[----:B------:R-:W-:Y:S02]  /*c920*/  IADD3 R82, P2, PT, R79, R104, RZ ;  /* 0x000000684f527210 */ /* 0x000fe40007f5e0ff */
[----:B------:R-:W-:Y:S01]  /*c930*/  IADD3 R9, P1, PT, R95, R78, RZ ;  /* 0x0000004e5f097210 */ /* 0x000fe20007f3e0ff */
[----:B------:R-:W-:-:S04]  /*c940*/  IMAD.WIDE.U32 R84, R19, R52, RZ ;  /* 0x0000003413547225 */ /* 0x000fc800078e00ff */
[----:B------:R-:W-:Y:S02]  /*c950*/  IMAD.MOV.U32 R80, RZ, RZ, R105 ;  /* 0x000000ffff507224 */ /* 0x000fe400078e0069 */
[----:B------:R-:W-:Y:S02]  /*c960*/  IMAD.X R95, RZ, RZ, R103, P3 ;  /* 0x000000ffff5f7224 */ /* 0x000fe400018e0667 */
[----:B------:R-:W-:Y:S02]  /*c970*/  IMAD.X R103, RZ, RZ, RZ, P5 ;  /* 0x000000ffff677224 */ /* 0x000fe400028e06ff */
[----:B------:R-:W-:Y:S01]  /*c980*/  IMAD.X R105, R82, 0x1, R61, P1 ;  /* 0x0000000152697824 */ /* 0x000fe200008e063d */
[C---:B------:R-:W-:Y:S01]  /*c990*/  IADD3 R61, P5, PT, R9.reuse, R58, RZ ;  /* 0x0000003a093d7210 */ /* 0x040fe20007fbe0ff */
[----:B------:R-:W-:Y:S01]  /*c9a0*/  IMAD.WIDE.U32 R84, P3, R24, R53, R84 ;  /* 0x0000003518547225 */ /* 0x000fe20007860054 */
[----:B------:R-:W-:-:S03]  /*c9b0*/  ISETP.GE.U32.AND P1, PT, R9, R78, PT ;  /* 0x0000004e0900720c */ /* 0x000fc60003f26070 */
[----:B------:R-:W-:Y:S01]  /*c9c0*/  IMAD.WIDE.U32 R114, R24, R52, RZ ;  /* 0x0000003418727225 */ /* 0x000fe200078e00ff */
[----:B------:R-:W-:-:S03]  /*c9d0*/  ISETP.GE.U32.AND.EX P1, PT, R105, R82, PT, P1 ;  /* 0x000000526900720c */ /* 0x000fc60003f26110 */
[----:B------:R-:W-:Y:S01]  /*c9e0*/  IMAD.WIDE.U32.X R80, R83, R51, R80, P2 ;  /* 0x0000003353507225 */ /* 0x000fe200010e0450 */
[----:B------:R-:W-:Y:S02]  /*c9f0*/  ISETP.GE.U32.AND P2, PT, R61, R58, PT ;  /* 0x0000003a3d00720c */ /* 0x000fe40003f46070 */
[----:B------:R-:W-:Y:S01]  /*ca00*/  SEL R58, RZ, 0x1, P1 ;  /* 0x00000001ff3a7807 */ /* 0x000fe20000800000 */
[----:B------:R-:W-:Y:S01]  /*ca10*/  IMAD.X R79, RZ, RZ, RZ, P3 ;  /* 0x000000ffff4f7224 */ /* 0x000fe200018e06ff */
[----:B------:R-:W-:Y:S01]  /*ca20*/  IADD3 R117, P3, PT, R115, R84, RZ ;  /* 0x0000005473757210 */ /* 0x000fe20007f7e0ff */
[----:B------:R-:W-:Y:S01]  /*ca30*/  IMAD.X R9, R105, 0x1, R22, P5 ;  /* 0x0000000169097824 */ /* 0x000fe200028e0616 */
[----:B------:R-:W-:Y:S01]  /*ca40*/  IADD3 R61, P5, PT, R61, R114, RZ ;  /* 0x000000723d3d7210 */ /* 0x000fe20007fbe0ff */
[----:B------:R-:W-:-:S03]  /*ca50*/  IMAD.WIDE.U32 R104, R60, R48, RZ ;  /* 0x000000303c687225 */ /* 0x000fc600078e00ff */
[----:B------:R-:W-:Y:S01]  /*ca60*/  ISETP.GE.U32.AND.EX P2, PT, R9, R22, PT, P2 ;  /* 0x000000160900720c */ /* 0x000fe20003f46120 */
[----:B------:R-:W-:Y:S01]  /*ca70*/  IMAD.X R22, R117, 0x1, R9, P5 ;  /* 0x0000000175167824 */ /* 0x000fe200028e0609 */
[C---:B------:R-:W-:Y:S01]  /*ca80*/  ISETP.GE.U32.AND P1, PT, R61.reuse, R114, PT ;  /* 0x000000723d00720c */ /* 0x040fe20003f26070 */
[----:B------:R-:W-:Y:S01]  /*ca90*/  IMAD.MOV.U32 R78, RZ, RZ, R85 ;  /* 0x000000ffff4e7224 */ /* 0x000fe200078e0055 */
[-C--:B------:R-:W-:Y:S01]  /*caa0*/  IADD3 R9, P5, PT, R61, R18.reuse, RZ ;  /* 0x000000123d097210 */ /* 0x080fe20007fbe0ff */
[----:B------:R-:W-:Y:S01]  /*cab0*/  IMAD.MOV.U32 R102, RZ, RZ, R99 ;  /* 0x000000ffff667224 */ /* 0x000fe200078e0063 */
[C---:B------:R-:W-:Y:S01]  /*cac0*/  ISETP.GE.U32.AND.EX P1, PT, R22.reuse, R117, PT, P1 ;  /* 0x000000751600720c */ /* 0x040fe20003f26110 */
[----:B------:R-:W-:Y:S01]  /*cad0*/  IMAD.WIDE.U32.X R78, R19, R53, R78, P3 ;  /* 0x00000035134e7225 */ /* 0x000fe200018e044e */
[----:B------:R-:W-:Y:S02]  /*cae0*/  SEL R61, RZ, 0x1, P2 ;  /* 0x00000001ff3d7807 */ /* 0x000fe40001000000 */
[----:B------:R-:W-:Y:S01]  /*caf0*/  ISETP.GE.U32.AND P2, PT, R9, R18, PT ;  /* 0x000000120900720c */ /* 0x000fe20003f46070 */
[----:B------:R-:W-:Y:S01]  /*cb00*/  IMAD.X R18, R22, 0x1, R95, P5 ;  /* 0x0000000116127824 */ /* 0x000fe200028e065f */
[----:B------:R-:W-:Y:S01]  /*cb10*/  SEL R22, RZ, 0x1, P1 ;  /* 0x00000001ff167807 */ /* 0x000fe20000800000 */
[----:B------:R-:W-:Y:S01]  /*cb20*/  IMAD.WIDE.U32 R116, R59, R50, RZ ;  /* 0x000000323b747225 */ /* 0x000fe200078e00ff */
[----:B------:R-:W-:-:S02]  /*cb30*/  ISETP.NE.U32.AND P1, PT, R57, RZ, PT ;  /* 0x000000ff3900720c */ /* 0x000fc40003f25070 */
[----:B------:R-:W-:Y:S02]  /*cb40*/  ISETP.GE.U32.AND.EX P2, PT, R18, R95, PT, P2 ;  /* 0x0000005f1200720c */ /* 0x000fe40003f46120 */
[----:B------:R-:W-:Y:S02]  /*cb50*/  ISETP.NE.AND.EX P1, PT, R93, RZ, PT, P1 ;  /* 0x000000ff5d00720c */ /* 0x000fe40003f25310 */
[----:B------:R-:W-:Y:S01]  /*cb60*/  IADD3 R115, P5, PT, R105, R98, RZ ;  /* 0x0000006269737210 */ /* 0x000fe20007fbe0ff */
[----:B------:R-:W-:Y:S01]  /*cb70*/  IMAD.WIDE.U32 R98, R20, R50, RZ ;  /* 0x0000003214627225 */ /* 0x000fe200078e00ff */
[----:B------:R-:W-:Y:S02]  /*cb80*/  IADD3 R58, P6, P3, R61, R80, R58 ;  /* 0x000000503d3a7210 */ /* 0x000fe40007bde03a */
[----:B------:R-:W-:Y:S01]  /*cb90*/  SEL R61, RZ, 0x1, P2 ;  /* 0x00000001ff3d7807 */ /* 0x000fe20001000000 */
[----:B------:R-:W-:Y:S01]  /*cba0*/  IMAD.WIDE.U32.X R102, R83, R49, R102, P5 ;  /* 0x0000003153667225 */ /* 0x000fe200028e0466 */
[----:B------:R-:W-:-:S02]  /*cbb0*/  IADD3.X R96, PT, PT, RZ, R81, RZ, P6, P3 ;  /* 0x00000051ff607210 */ /* 0x000fc400037e64ff */
[----:B------:R-:W-:Y:S01]  /*cbc0*/  IADD3 R22, P5, P6, R61, R78, R22 ;  /* 0x0000004e3d167210 */ /* 0x000fe20007ebe016 */
[----:B------:R-:W-:-:S04]  /*cbd0*/  IMAD.WIDE.U32 R60, R113, R2, RZ ;  /* 0x00000002713c7225 */ /* 0x000fc800078e00ff */
[----:B------:R-:W-:-:S04]  /*cbe0*/  IMAD.WIDE.U32 R116, P2, R20, R51, R116 ;  /* 0x0000003314747225 */ /* 0x000fc80007840074 */
[----:B------:R-:W-:Y:S01]  /*cbf0*/  IMAD R80, R86, R2, RZ ;  /* 0x0000000256507224 */ /* 0x000fe200078e02ff */
[----:B------:R-:W-:Y:S01]  /*cc00*/  IADD3 R112, P3, PT, R99, R116, RZ ;  /* 0x0000007463707210 */ /* 0x000fe20007f7e0ff */
[----:B------:R-:W-:Y:S02]  /*cc10*/  IMAD.X R85, RZ, RZ, RZ, P2 ;  /* 0x000000ffff557224 */ /* 0x000fe400010e06ff */
[----:B------:R-:W-:Y:S02]  /*cc20*/  IMAD R95, R113, R3, R80 ;  /* 0x00000003715f7224 */ /* 0x000fe400078e0250 */
[----:B------:R-:W-:-:S04]  /*cc30*/  IMAD.WIDE.U32 R82, R59, R48, RZ ;  /* 0x000000303b527225 */ /* 0x000fc800078e00ff */
[----:B------:R-:W-:-:S04]  /*cc40*/  IMAD.WIDE.U32 R80, R60, R54, RZ ;  /* 0x000000363c507225 */ /* 0x000fc800078e00ff */
[----:B------:R-:W-:Y:S01]  /*cc50*/  IMAD.MOV.U32 R84, RZ, RZ, R117 ;  /* 0x000000ffff547224 */ /* 0x000fe200078e0075 */
        /* <DEDUP_REMOVED lines=14> */
.L_x_23:
[----:B------:R-:W-:Y:S05]  /*cd40*/  BSYNC.RECONVERGENT B2 ;  /* 0x0000000000027941 */ /* 0x000fea0003800200 */
.L_x_22:
[----:B------:R-:W-:Y:S01]  /*cd50*/  ISETP.NE.U32.AND P1, PT, R56, RZ, PT ;  /* 0x000000ff3800720c */ /* 0x000fe20003f25070 */
[C---:B------:R-:W-:Y:S01]  /*cd60*/  IMAD.WIDE.U32 R82, P2, R20.reuse, R49, R82 ;  /* 0x0000003114527225 */ /* 0x040fe20007840052 */
[----:B------:R-:W-:Y:S01]  /*cd70*/  LOP3.LUT R114, RZ, R80, RZ, 0x33, !PT ;  /* 0x00000050ff727212 */ /* 0x000fe200078e33ff */
[----:B------:R-:W-:Y:S01]  /*cd80*/  BSSY.RECONVERGENT B2, `(.L_x_24) ;  /* 0x0000027000027945 */ /* 0x000fe20003800200 */
[----:B------:R-:W-:Y:S01]  /*cd90*/  ISETP.NE.AND.EX P1, PT, R15, RZ, PT, P1 ;  /* 0x000000ff0f00720c */ /* 0x000fe20003f25310 */
[----:B------:R-:W-:Y:S01]  /*cda0*/  IMAD.IADD R57, R61, 0x1, R95 ;  /* 0x000000013d397824 */ /* 0x000fe200078e025f */
[----:B------:R-:W-:Y:S01]  /*cdb0*/  IADD3.X R93, PT, PT, RZ, R79, RZ, P5, P6 ;  /* 0x0000004fff5d7210 */ /* 0x000fe20002fec4ff */
[----:B------:R-:W-:Y:S01]  /*cdc0*/  IMAD.WIDE.U32 R20, R20, R48, RZ ;  /* 0x0000003014147225 */ /* 0x000fe200078e00ff */
[----:B------:R-:W-:-:S03]  /*cdd0*/  ISETP.GT.U32.AND P5, PT, R113, R114, PT ;  /* 0x000000727100720c */ /* 0x000fc60003fa4070 */
[----:B------:R-:W-:Y:S01]  /*cde0*/  IMAD.WIDE.U32 R78, R57, R54, RZ ;  /* 0x00000036394e7225 */ /* 0x000fe200078e00ff */
[----:B------:R-:W-:-:S03]  /*cdf0*/  IADD3 R113, P6, PT, R21, R82, RZ ;  /* 0x0000005215717210 */ /* 0x000fc60007fde0ff */
[----:B------:R-:W-:Y:S01]  /*ce00*/  IMAD.WIDE.U32.X R84, R59, R51, R84, P3 ;  /* 0x000000333b547225 */ /* 0x000fe200018e0454 */
[----:B------:R-:W-:-:S03]  /*ce10*/  IADD3 R117, P3, PT, R94, R104, RZ ;  /* 0x000000685e757210 */ /* 0x000fc60007f7e0ff */
[----:B------:R-:W-:Y:S02]  /*ce20*/  IMAD.X R95, RZ, RZ, RZ, P2 ;  /* 0x000000ffff5f7224 */ /* 0x000fe400010e06ff */
[----:B------:R-:W-:Y:S02]  /*ce30*/  IMAD.MOV.U32 R94, RZ, RZ, R83 ;  /* 0x000000ffff5e7224 */ /* 0x000fe400078e0053 */
[----:B------:R-:W-:-:S04]  /*ce40*/  IMAD.WIDE.U32 R78, P2, R60, R55, R78 ;  /* 0x000000373c4e7225 */ /* 0x000fc8000784004e */
[----:B------:R-:W-:Y:S01]  /*ce50*/  IMAD.WIDE.U32.X R94, R59, R49, R94, P6 ;  /* 0x000000313b5e7225 */ /* 0x000fe200030e045e */
        /* <DEDUP_REMOVED lines=25> */
.L_x_25:
[----:B------:R-:W-:Y:S05]  /*cff0*/  BSYNC.RECONVERGENT B2 ;  /* 0x0000000000027941 */ /* 0x000fea0003800200 */
.L_x_24:
[----:B------:R-:W-:Y:S01]  /*d000*/  IMAD.X R92, R92, 0x1, R115, P3 ;  /* 0x000000015c5c7824 */ /* 0x000fe200018e0673 */
[----:B------:R-:W-:Y:S01]  /*d010*/  IADD3 R59, P3, PT, R81, R78, RZ ;  /* 0x0000004e513b7210 */ /* 0x000fe20007f7e0ff */
[----:B------:R-:W-:Y:S01]  /*d020*/  IMAD.X R81, RZ, RZ, RZ, P2 ;  /* 0x000000ffff517224 */ /* 0x000fe200010e06ff */
[----:B------:R-:W-:Y:S01]  /*d030*/  IADD3 R56, P2, PT, R11, R62, RZ ;  /* 0x0000003e0b387210 */ /* 0x000fe20007f5e0ff */
[----:B------:R-:W-:Y:S01]  /*d040*/  IMAD.MOV.U32 R80, RZ, RZ, R79 ;  /* 0x000000ffff507224 */ /* 0x000fe200078e004f */
[----:B------:R-:W-:Y:S01]  /*d050*/  IADD3 R15, P1, PT, R117, R58, RZ ;  /* 0x0000003a750f7210 */ /* 0x000fe20007f3e0ff */
[----:B------:R-:W-:Y:S01]  /*d060*/  IMAD.WIDE.U32 R82, R19, R50, RZ ;  /* 0x0000003213527225 */ /* 0x000fe200078e00ff */
[----:B------:R-:W-:Y:S01]  /*d070*/  LOP3.LUT R59, RZ, R59, RZ, 0x33, !PT ;  /* 0x0000003bff3b7212 */ /* 0x000fe200078e33ff */
[----:B------:R-:W-:Y:S01]  /*d080*/  BSSY.RECONVERGENT B2, `(.L_x_26) ;  /* 0x0000051000027945 */ /* 0x000fe20003800200 */
[----:B------:R-:W-:Y:S01]  /*d090*/  ISETP.GE.U32.AND P6, PT, R56, R62, PT ;  /* 0x0000003e3800720c */ /* 0x000fe20003fc6070 */
[----:B------:R-:W-:Y:S01]  /*d0a0*/  IMAD.X R12, R12, 0x1, R111, P2 ;  /* 0x000000010c0c7824 */ /* 0x000fe200010e066f */
[----:B------:R-:W-:Y:S01]  /*d0b0*/  IADD3 R63, P2, PT, R56, R45, RZ ;  /* 0x0000002d383f7210 */ /* 0x000fe20007f5e0ff */
[----:B------:R-:W-:Y:S01]  /*d0c0*/  IMAD.X R11, R92, 0x1, R96, P1 ;  /* 0x000000015c0b7824 */ /* 0x000fe200008e0660 */
[----:B------:R-:W-:Y:S01]  /*d0d0*/  ISETP.GE.U32.AND P1, PT, R117, R104, PT ;  /* 0x000000687500720c */ /* 0x000fe20003f26070 */
[----:B------:R-:W-:Y:S01]  /*d0e0*/  IMAD.WIDE.U32.X R80, R57, R55, R80, P3 ;  /* 0x0000003739507225 */ /* 0x000fe200018e0450 */
[----:B------:R-:W-:-:S02]  /*d0f0*/  ISETP.GT.U32.AND.EX P5, PT, R86, R59, PT, P5 ;  /* 0x0000003b5600720c */ /* 0x000fc40003fa4150 */
[----:B------:R-:W-:Y:S01]  /*d100*/  ISETP.GE.U32.AND P3, PT, R63, R45, PT ;  /* 0x0000002d3f00720c */ /* 0x000fe20003f66070 */
[----:B------:R-:W-:Y:S01]  /*d110*/  IMAD.X R79, R12, 0x1, R23, P2 ;  /* 0x000000010c4f7824 */ /* 0x000fe200010e0617 */
[----:B------:R-:W-:Y:S02]  /*d120*/  ISETP.GE.U32.AND P2, PT, R15, R58, PT ;  /* 0x0000003a0f00720c */ /* 0x000fe40003f46070 */
[----:B------:R-:W-:Y:S02]  /*d130*/  ISETP.GE.U32.AND.EX P1, PT, R92, R115, PT, P1 ;  /* 0x000000735c00720c */ /* 0x000fe40003f26110 */
[----:B------:R-:W-:Y:S02]  /*d140*/  ISETP.GE.U32.AND.EX P2, PT, R11, R96, PT, P2 ;  /* 0x000000600b00720c */ /* 0x000fe40003f46120 */
[----:B------:R-:W-:Y:S02]  /*d150*/  ISETP.GE.U32.AND.EX P6, PT, R12, R111, PT, P6 ;  /* 0x0000006f0c00720c */ /* 0x000fe40003fc6160 */
[----:B------:R-:W-:-:S02]  /*d160*/  SEL R45, RZ, 0x1, !P5 ;  /* 0x00000001ff2d7807 */ /* 0x000fc40006800000 */
[----:B------:R-:W-:Y:S02]  /*d170*/  ISETP.GE.U32.AND.EX P3, PT, R79, R23, PT, P3 ;  /* 0x000000174f00720c */ /* 0x000fe40003f66130 */
[----:B------:R-:W-:Y:S02]  /*d180*/  SEL R58, RZ, 0x1, P1 ;  /* 0x00000001ff3a7807 */ /* 0x000fe40000800000 */
[----:B------:R-:W-:Y:S02]  /*d190*/  SEL R23, RZ, 0x1, P2 ;  /* 0x00000001ff177807 */ /* 0x000fe40001000000 */
[----:B------:R-:W-:Y:S02]  /*d1a0*/  IADD3 R78, P2, PT, R45, R80, RZ ;  /* 0x000000502d4e7210 */ /* 0x000fe40007f5e0ff */
[----:B------:R-:W-:Y:S02]  /*d1b0*/  SEL R56, RZ, 0x1, P6 ;  /* 0x00000001ff387807 */ /* 0x000fe40003000000 */
[----:B------:R-:W-:Y:S01]  /*d1c0*/  IADD3 R23, P5, P6, R23, R102, R58 ;  /* 0x0000006617177210 */ /* 0x000fe20007ebe03a */
[----:B------:R-:W-:Y:S01]  /*d1d0*/  IMAD.X R99, RZ, RZ, R81, P2 ;  /* 0x000000ffff637224 */ /* 0x000fe200010e0651 */
[----:B------:R-:W-:Y:S01]  /*d1e0*/  SEL R45, RZ, 0x1, P3 ;  /* 0x00000001ff2d7807 */ /* 0x000fe20001800000 */
[----:B------:R-:W-:Y:S01]  /*d1f0*/  IMAD.WIDE.U32 R58, R57, R52, RZ ;  /* 0x00000034393a7225 */ /* 0x000fe200078e00ff */
[----:B------:R-:W-:-:S02]  /*d200*/  IADD3 R12, P1, PT, R63, R98, RZ ;  /* 0x000000623f0c7210 */ /* 0x000fc40007f3e0ff */
[----:B------:R-:W-:Y:S01]  /*d210*/  IADD3.X R103, PT, PT, RZ, R103, RZ, P5, P6 ;  /* 0x00000067ff677210 */ /* 0x000fe20002fec4ff */
[----:B------:R-:W-:Y:S01]  /*d220*/  IMAD.WIDE.U32 R62, R60, R52, RZ ;  /* 0x000000343c3e7225 */ /* 0x000fe200078e00ff */
[----:B------:R-:W-:Y:S02]  /*d230*/  IADD3 R56, P2, P5, R45, R100, R56 ;  /* 0x000000642d387210 */ /* 0x000fe40007d5e038 */
[----:B------:R-:W-:Y:S01]  /*d240*/  ISETP.GE.U32.AND P3, PT, R12, R98, PT ;  /* 0x000000620c00720c */ /* 0x000fe20003f66070 */
[----:B------:R-:W-:Y:S01]  /*d250*/  IMAD.X R45, R112, 0x1, R79, P1 ;  /* 0x00000001702d7824 */ /* 0x000fe200008e064f */
[----:B------:R-:W-:Y:S02]  /*d260*/  IADD3 R12, P1, PT, R12, R109, RZ ;  /* 0x0000006d0c0c7210 */ /* 0x000fe40007f3e0ff */
[----:B------:R-:W-:Y:S01]  /*d270*/  IADD3.X R101, PT, PT, RZ, R101, RZ, P2, P5 ;  /* 0x00000065ff657210 */ /* 0x000fe200017ea4ff */
[----:B------:R-:W-:Y:S01]  /*d280*/  IMAD.WIDE.U32 R58, P2, R60, R53, R58 ;  /* 0x000000353c3a7225 */ /* 0x000fe2000784003a */
[----:B------:R-:W-:-:S03]  /*d290*/  ISETP.GE.U32.AND.EX P3, PT, R45, R112, PT, P3 ;  /* 0x000000702d00720c */ /* 0x000fc60003f66130 */
[----:B------:R-:W-:Y:S01]  /*d2a0*/  IMAD.X R80, R45, 0x1, R89, P1 ;  /* 0x000000012d507824 */ /* 0x000fe200008e0659 */
[C---:B------:R-:W-:Y:S01]  /*d2b0*/  IADD3 R45, P5, PT, R12.reuse, R62, RZ ;  /* 0x0000003e0c2d7210 */ /* 0x040fe20007fbe0ff */
[----:B------:R-:W-:Y:S01]  /*d2c0*/  IMAD.X R81, RZ, RZ, RZ, P2 ;  /* 0x000000ffff517224 */ /* 0x000fe200010e06ff */
[----:B------:R-:W-:Y:S02]  /*d2d0*/  IADD3 R63, P6, PT, R63, R58, RZ ;  /* 0x0000003a3f3f7210 */ /* 0x000fe40007fde0ff */
[----:B------:R-:W-:Y:S02]  /*d2e0*/  ISETP.GE.U32.AND P1, PT, R12, R109, PT ;  /* 0x0000006d0c00720c */ /* 0x000fe40003f26070 */
[----:B------:R-:W-:Y:S01]  /*d2f0*/  SEL R58, RZ, 0x1, P3 ;  /* 0x00000001ff3a7807 */ /* 0x000fe20001800000 */
[----:B------:R-:W-:Y:S01]  /*d300*/  IMAD.X R12, R63, 0x1, R80, P5 ;  /* 0x000000013f0c7824 */ /* 0x000fe200028e0650 */
[----:B------:R-:W-:Y:S01]  /*d310*/  ISETP.GE.U32.AND.EX P1, PT, R80, R89, PT, P1 ;  /* 0x000000595000720c */ /* 0x000fe20003f26110 */
[----:B------:R-:W-:Y:S01]  /*d320*/  IMAD.MOV.U32 R80, RZ, RZ, R59 ;  /* 0x000000ffff507224 */ /* 0x000fe200078e003b */
[----:B------:R-:W-:-:S02]  /*d330*/  ISETP.GE.U32.AND P2, PT, R45, R62, PT ;  /* 0x0000003e2d00720c */ /* 0x000fc40003f46070 */
[-C--:B------:R-:W-:Y:S01]  /*d340*/  IADD3 R89, P3, PT, R45, R78.reuse, RZ ;  /* 0x0000004e2d597210 */ /* 0x080fe20007f7e0ff */
[----:B------:R-:W-:Y:S01]  /*d350*/  IMAD.WIDE.U32.X R80, R57, R53, R80, P6 ;  /* 0x0000003539507225 */ /* 0x000fe200030e0450 */
[C---:B------:R-:W-:Y:S02]  /*d360*/  ISETP.GE.U32.AND.EX P2, PT, R12.reuse, R63, PT, P2 ;  /* 0x0000003f0c00720c */ /* 0x040fe40003f46120 */
[----:B------:R-:W-:Y:S01]  /*d370*/  SEL R45, RZ, 0x1, P1 ;  /* 0x00000001ff2d7807 */ /* 0x000fe20000800000 */
[----:B------:R-:W-:Y:S01]  /*d380*/  IMAD.X R12, R12, 0x1, R99, P3 ;  /* 0x000000010c0c7824 */ /* 0x000fe200018e0663 */
[----:B------:R-:W-:Y:S01]  /*d390*/  ISETP.GE.U32.AND P1, PT, R89, R78, PT ;  /* 0x0000004e5900720c */ /* 0x000fe20003f26070 */
[----:B------:R-:W-:Y:S01]  /*d3a0*/  IMAD.WIDE.U32 R78, R57, R50, RZ ;  /* 0x00000032394e7225 */ /* 0x000fe200078e00ff */
[----:B------:R-:W-:Y:S02]  /*d3b0*/  IADD3 R45, P5, P3, R45, R84, R58 ;  /* 0x000000542d2d7210 */ /* 0x000fe40007bbe03a */
[----:B------:R-:W-:Y:S01]  /*d3c0*/  ISETP.GE.U32.AND.EX P1, PT, R12, R99, PT, P1 ;  /* 0x000000630c00720c */ /* 0x000fe20003f26110 */
[----:B------:R-:W-:Y:S01]  /*d3d0*/  IMAD.WIDE.U32 R82, P6, R24, R51, R82 ;  /* 0x0000003318527225 */ /* 0x000fe200078c0052 */
[----:B------:R-:W-:-:S02]  /*d3e0*/  SEL R92, RZ, 0x1, P2 ;  /* 0x00000001ff5c7807 */ /* 0x000fc40001000000 */
[----:B------:R-:W-:Y:S01]  /*d3f0*/  SEL R63, RZ, 0x1, P1 ;  /* 0x00000001ff3f7807 */ /* 0x000fe20000800000 */
[----:B------:R-:W-:Y:S01]  /*d400*/  IMAD.WIDE.U32 R58, R60, R50, RZ ;  /* 0x000000323c3a7225 */ /* 0x000fe200078e00ff */
[----:B------:R-:W-:Y:S02]  /*d410*/  ISETP.NE.U32.AND P1, PT, R56, RZ, PT ;  /* 0x000000ff3800720c */ /* 0x000fe40003f25070 */
[----:B------:R-:W-:Y:S01]  /*d420*/  IADD3.X R105, PT, PT, RZ, R85, RZ, P5, P3 ;  /* 0x00000055ff697210 */ /* 0x000fe20002fe64ff */
[----:B------:R-:W-:Y:S01]  /*d430*/  IMAD.WIDE.U32 R78, P2, R60, R51, R78 ;  /* 0x000000333c4e7225 */ /* 0x000fe2000784004e */
[----:B------:R-:W-:-:S03]  /*d440*/  ISETP.NE.AND.EX P1, PT, R101, RZ, PT, P1 ;  /* 0x000000ff6500720c */ /* 0x000fc60003f25310 */
[----:B------:R-:W-:Y:S01]  /*d450*/  IMAD.X R85, RZ, RZ, RZ, P6 ;  /* 0x000000ffff557224 */ /* 0x000fe200030e06ff */
[----:B------:R-:W-:Y:S01]  /*d460*/  IADD3 R92, P3, P6, R63, R80, R92 ;  /* 0x000000503f5c7210 */ /* 0x000fe20007e7e05c */
[----:B------:R-:W-:Y:S01]  /*d470*/  IMAD.X R63, RZ, RZ, RZ, P2 ;  /* 0x000000ffff3f7224 */ /* 0x000fe200010e06ff */
[----:B------:R-:W-:Y:S01]  /*d480*/  IADD3 R78, P5, PT, R59, R78, RZ ;  /* 0x0000004e3b4e7210 */ /* 0x000fe20007fbe0ff */
[----:B------:R-:W-:-:S04]  /*d490*/  IMAD.WIDE.U32 R98, R24, R50, RZ ;  /* 0x0000003218627225 */ /* 0x000fc800078e00ff */
[----:B------:R-:W-:Y:S02]  /*d4a0*/  IMAD.MOV.U32 R62, RZ, RZ, R79 ;  /* 0x000000ffff3e7224 */ /* 0x000fe400078e004f */
        /* <DEDUP_REMOVED lines=14> */
.L_x_27:
[----:B------:R-:W-:Y:S05]  /*d590*/  BSYNC.RECONVERGENT B2 ;  /* 0x0000000000027941 */ /* 0x000fea0003800200 */
.L_x_26:
[----:B------:R-:W-:Y:S01]  /*d5a0*/  IADD3 R15, P1, PT, R15, R98, RZ ;  /* 0x000000620f0f7210 */ /* 0x000fe20007f3e0ff */
[----:B------:R-:W-:Y:S01]  /*d5b0*/  IMAD.MOV.U32 R84, RZ, RZ, R83 ;  /* 0x000000ffff547224 */ /* 0x000fe200078e0053 */
[----:B------:R-:W-:Y:S01]  /*d5c0*/  IADD3 R21, P2, PT, R99, R82, RZ ;  /* 0x0000005263157210 */ /* 0x000fe20007f5e0ff */
[----:B------:R-:W-:Y:S01]  /*d5d0*/  IMAD.WIDE.U32.X R62, R57, R51, R62, P5 ;  /* 0x00000033393e7225 */ /* 0x000fe200028e043e */
[----:B------:R-:W-:Y:S02]  /*d5e0*/  IADD3.X R80, PT, PT, RZ, R81, RZ, P3, P6 ;  /* 0x00000051ff507210 */ /* 0x000fe40001fec4ff */
[----:B------:R-:W-:Y:S01]  /*d5f0*/  ISETP.GE.U32.AND P3, PT, R15, R98, PT ;  /* 0x000000620f00720c */ /* 0x000fe20003f66070 */
[----:B------:R-:W-:Y:S01]  /*d600*/  IMAD.X R86, R21, 0x1, R11, P1 ;  /* 0x0000000115567824 */ /* 0x000fe200008e060b */
[----:B------:R-:W-:Y:S01]  /*d610*/  IADD3 R11, P1, PT, R13, R20, RZ ;  /* 0x000000140d0b7210 */ /* 0x000fe20007f3e0ff */
[----:B------:R-:W-:Y:S01]  /*d620*/  IMAD.WIDE.U32.X R84, R19, R51, R84, P2 ;  /* 0x0000003313547225 */ /* 0x000fe200010e0454 */
[----:B------:R-:W-:-:S02]  /*d630*/  IADD3 R13, P2, PT, R15, R22, RZ ;  /* 0x000000160f0d7210 */ /* 0x000fc40007f5e0ff */
[C---:B------:R-:W-:Y:S01]  /*d640*/  IADD3 R15, P6, PT, R11.reuse, R45, RZ ;  /* 0x0000002d0b0f7210 */ /* 0x040fe20007fde0ff */
[----:B------:R-:W-:Y:S01]  /*d650*/  IMAD.X R10, R10, 0x1, R113, P1 ;  /* 0x000000010a0a7824 */ /* 0x000fe200008e0671 */
[C---:B------:R-:W-:Y:S01]  /*d660*/  ISETP.GE.U32.AND.EX P3, PT, R86.reuse, R21, PT, P3 ;  /* 0x000000155600720c */ /* 0x040fe20003f66130 */
[----:B------:R-:W-:Y:S01]  /*d670*/  IMAD.X R86, R86, 0x1, R93, P2 ;  /* 0x0000000156567824 */ /* 0x000fe200010e065d */
[----:B------:R-:W-:Y:S01]  /*d680*/  ISETP.GE.U32.AND P1, PT, R11, R20, PT ;  /* 0x000000140b00720c */ /* 0x000fe20003f26070 */
[----:B------:R-:W-:Y:S01]  /*d690*/  IMAD.X R25, R10, 0x1, R105, P6 ;  /* 0x000000010a197824 */ /* 0x000fe200030e0669 */
[----:B------:R-:W-:Y:S02]  /*d6a0*/  ISETP.GE.U32.AND P2, PT, R15, R45, PT ;  /* 0x0000002d0f00720c */ /* 0x000fe40003f46070 */
[----:B------:R-:W-:Y:S02]  /*d6b0*/  SEL R20, RZ, 0x1, P3 ;  /* 0x00000001ff147807 */ /* 0x000fe40001800000 */
[----:B------:R-:W-:-:S02]  /*d6c0*/  ISETP.GE.U32.AND P3, PT, R13, R22, PT ;  /* 0x000000160d00720c */ /* 0x000fc40003f66070 */
[----:B------:R-:W-:Y:S02]  /*d6d0*/  ISETP.GE.U32.AND.EX P1, PT, R10, R113, PT, P1 ;  /* 0x000000710a00720c */ /* 0x000fe40003f26110 */
[----:B------:R-:W-:Y:S02]  /*d6e0*/  ISETP.GE.U32.AND.EX P2, PT, R25, R105, PT, P2 ;  /* 0x000000691900720c */ /* 0x000fe40003f46120 */
[----:B------:R-:W-:Y:S02]  /*d6f0*/  IADD3 R11, P6, PT, R15, R58, RZ ;  /* 0x0000003a0f0b7210 */ /* 0x000fe40007fde0ff */
[----:B------:R-:W-:Y:S02]  /*d700*/  ISETP.GE.U32.AND.EX P3, PT, R86, R93, PT, P3 ;  /* 0x0000005d5600720c */ /* 0x000fe40003f66130 */
[----:B------:R-:W-:Y:S01]  /*d710*/  SEL R10, RZ, 0x1, P1 ;  /* 0x00000001ff0a7807 */ /* 0x000fe20000800000 */
[----:B------:R-:W-:Y:S01]  /*d720*/  IMAD.X R15, R78, 0x1, R25, P6 ;  /* 0x000000014e0f7824 */ /* 0x000fe200030e0619 */
[----:B------:R-:W-:-:S02]  /*d730*/  SEL R21, RZ, 0x1, P2 ;  /* 0x00000001ff157807 */ /* 0x000fc40001000000 */
[----:B------:R-:W-:Y:S02]  /*d740*/  ISETP.GE.U32.AND P1, PT, R11, R58, PT ;  /* 0x0000003a0b00720c */ /* 0x000fe40003f26070 */
[----:B------:R-:W-:Y:S02]  /*d750*/  SEL R25, RZ, 0x1, P3 ;  /* 0x00000001ff197807 */ /* 0x000fe40001800000 */
[----:B------:R-:W-:Y:S02]  /*d760*/  IADD3 R61, P3, P6, R21, R94, R10 ;  /* 0x0000005e153d7210 */ /* 0x000fe40007e7e00a */
[----:B------:R-:W-:Y:S01]  /*d770*/  IADD3 R79, P2, PT, R11, R92, RZ ;  /* 0x0000005c0b4f7210 */ /* 0x000fe20007f5e0ff */
[----:B------:R-:W-:Y:S01]  /*d780*/  IMAD.WIDE.U32 R10, R19, R48, RZ ;  /* 0x00000030130a7225 */ /* 0x000fe200078e00ff */
[C---:B------:R-:W-:Y:S02]  /*d790*/  ISETP.GE.U32.AND.EX P1, PT, R15.reuse, R78, PT, P1 ;  /* 0x0000004e0f00720c */ /* 0x040fe40003f26110 */
[----:B------:R-:W-:Y:S01]  /*d7a0*/  IADD3.X R95, PT, PT, RZ, R95, RZ, P3, P6 ;  /* 0x0000005fff5f7210 */ /* 0x000fe20001fec4ff */
[----:B------:R-:W-:Y:S01]  /*d7b0*/  IMAD.X R56, R15, 0x1, R80, P2 ;  /* 0x000000010f387824 */ /* 0x000fe200010e0650 */
[----:B------:R-:W-:-:S02]  /*d7c0*/  IADD3 R22, P6, P3, R25, R84, R20 ;  /* 0x0000005419167210 */ /* 0x000fc40007bde014 */
[----:B------:R-:W-:Y:S02]  /*d7d0*/  SEL R20, RZ, 0x1, P1 ;  /* 0x00000001ff147807 */ /* 0x000fe40000800000 */
[----:B------:R-:W-:Y:S02]  /*d7e0*/  ISETP.GE.U32.AND P2, PT, R79, R92, PT ;  /* 0x0000005c4f00720c */ /* 0x000fe40003f46070 */
[----:B------:R-:W-:Y:S02]  /*d7f0*/  ISETP.NE.U32.AND P5, PT, R23, RZ, PT ;  /* 0x000000ff1700720c */ /* 0x000fe40003fa5070 */
[----:B------:R-:W-:Y:S02]  /*d800*/  ISETP.NE.U32.AND P1, PT, R61, RZ, PT ;  /* 0x000000ff3d00720c */ /* 0x000fe40003f25070 */
[----:B------:R-:W-:Y:S02]  /*d810*/  ISETP.GE.U32.AND.EX P2, PT, R56, R80, PT, P2 ;  /* 0x000000503800720c */ /* 0x000fe40003f46120 */
[----:B------:R-:W-:-:S02]  /*d820*/  ISETP.NE.AND.EX P5, PT, R103, RZ, PT, P5 ;  /* 0x000000ff6700720c */ /* 0x000fc40003fa5350 */
[----:B------:R-:W-:Y:S02]  /*d830*/  ISETP.NE.AND.EX P1, PT, R95, RZ, PT, P1 ;  /* 0x000000ff5f00720c */ /* 0x000fe40003f25310 */
[----:B------:R-:W-:Y:S02]  /*d840*/  SEL R15, RZ, 0x1, P2 ;  /* 0x00000001ff0f7807 */ /* 0x000fe40001000000 */
[----:B------:R-:W-:Y:S01]  /*d850*/  IADD3.X R85, PT, PT, RZ, R85, RZ, P6, P3 ;  /* 0x00000055ff557210 */ /* 0x000fe200037e64ff */
[----:B------:R-:W-:Y:S01]  /*d860*/  IMAD.WIDE.U32 R10, P6, R24, R49, R10 ;  /* 0x00000031180a7225 */ /* 0x000fe200078c000a */
[----:B------:R-:W-:-:S03]  /*d870*/  IADD3 R62, P2, P3, R15, R62, R20 ;  /* 0x0000003e0f3e7210 */ /* 0x000fc60007b5e014 */
[----:B------:R-:W-:Y:S01]  /*d880*/  IMAD.WIDE.U32 R24, R24, R48, RZ ;  /* 0x0000003018187225 */ /* 0x000fe200078e00ff */
[----:B------:R-:W-:Y:S02]  /*d890*/  IADD3.X R63, PT, PT, RZ, R63, RZ, P2, P3 ;  /* 0x0000003fff3f7210 */ /* 0x000fe400017e64ff */
[----:B------:R-:W-:Y:S01]  /*d8a0*/  @P5 IADD3 R45, P2, PT, R23, R110, RZ ;  /* 0x0000006e172d5210 */ /* 0x000fe20007f5e0ff */
[----:B------:R-:W-:Y:S01]  /*d8b0*/  IMAD.X R59, RZ, RZ, RZ, P6 ;  /* 0x000000ffff3b7224 */ /* 0x000fe200030e06ff */
[----:B------:R-:W-:Y:S01]  /*d8c0*/  @P1 IADD3 R15, P3, PT, R61, R0, RZ ;  /* 0x000000003d0f1210 */ /* 0x000fe20007f7e0ff */
[----:B------:R-:W-:Y:S01]  /*d8d0*/  IMAD.WIDE.U32 R20, R57, R48, RZ ;  /* 0x0000003039147225 */ /* 0x000fe200078e00ff */
[----:B------:R-:W-:-:S03]  /*d8e0*/  IADD3 R25, P6, PT, R25, R10, RZ ;  /* 0x0000000a19197210 */ /* 0x000fc60007fde0ff */
[----:B------:R-:W-:Y:S02]  /*d8f0*/  IMAD.MOV.U32 R58, RZ, RZ, R11 ;  /* 0x000000ffff3a7224 */ /* 0x000fe400078e000b */
[----:B------:R-:W-:Y:S01]  /*d900*/  @P5 IMAD.X R103, R103, 0x1, R90, P2 ;  /* 0x0000000167675824 */ /* 0x000fe200010e065a */
[----:B------:R-:W-:Y:S01]  /*d910*/  @P1 ISETP.GE.U32.AND P2, PT, R15, R0, PT ;  /* 0x000000000f00120c */ /* 0x000fe20003f46070 */
[----:B------:R-:W-:Y:S02]  /*d920*/  @P1 IMAD.X R11, R95, 0x1, R4, P3 ;  /* 0x000000015f0b1824 */ /* 0x000fe400018e0604 */
[----:B------:R-:W-:-:S03]  /*d930*/  IMAD.WIDE.U32.X R58, R19, R49, R58, P6 ;  /* 0x00000031133a7225 */ /* 0x000fc600030e043a */
[----:B------:R-:W-:Y:S01]  /*d940*/  @P1 ISETP.GE.U32.AND.EX P2, PT, R11, R4, PT, P2 ;  /* 0x000000040b00120c */ /* 0x000fe20003f46120 */
[----:B------:R-:W-:-:S03]  /*d950*/  IMAD.WIDE.U32 R20, P6, R60, R49, R20 ;  /* 0x000000313c147225 */ /* 0x000fc600078c0014 */
[----:B------:R-:W-:Y:S01]  /*d960*/  @P1 SEL R78, RZ, 0x1, P2 ;  /* 0x00000001ff4e1807 */ /* 0x000fe20001000000 */
[----:B------:R-:W-:-:S04]  /*d970*/  IMAD.WIDE.U32 R60, R60, R48, RZ ;  /* 0x000000303c3c7225 */ /* 0x000fc800078e00ff */
[----:B------:R-:W-:Y:S01]  /*d980*/  @P1 IMAD.MOV.U32 R0, RZ, RZ, R15 ;  /* 0x000000ffff001224 */ /* 0x000fe200078e000f */
[----:B------:R-:W-:Y:S01]  /*d990*/  IADD3 R19, P3, PT, R61, R20, RZ ;  /* 0x000000143d137210 */ /* 0x000fe20007f7e0ff */
[----:B------:R-:W-:Y:S02]  /*d9a0*/  @P1 IMAD.MOV.U32 R4, RZ, RZ, R11 ;  /* 0x000000ffff041224 */ /* 0x000fe400078e000b */
[----:B------:R-:W-:Y:S01]  /*d9b0*/  IMAD.X R11, RZ, RZ, RZ, P6 ;  /* 0x000000ffff0b7224 */ /* 0x000fe200030e06ff */
[----:B------:R-:W-:Y:S01]  /*d9c0*/  IADD3 R15, P2, PT, R0, R60, RZ ;  /* 0x0000003c000f7210 */ /* 0x000fe20007f5e0ff */
[----:B------:R-:W-:-:S03]  /*d9d0*/  IMAD.MOV.U32 R10, RZ, RZ, R21 ;  /* 0x000000ffff0a7224 */ /* 0x000fc600078e0015 */
[C---:B------:R-:W-:Y:S01]  /*d9e0*/  IADD3 R23, P6, PT, R15.reuse, R62, RZ ;  /* 0x0000003e0f177210 */ /* 0x040fe20007fde0ff */
[----:B------:R-:W-:Y:S01]  /*d9f0*/  IMAD.X R4, R4, 0x1, R19, P2 ;  /* 0x0000000104047824 */ /* 0x000fe200010e0613 */
[----:B------:R-:W-:Y:S01]  /*da00*/  ISETP.GE.U32.AND P2, PT, R15, R60, PT ;  /* 0x0000003c0f00720c */ /* 0x000fe20003f46070 */
[----:B------:R-:W-:Y:S01]  /*da10*/  IMAD.WIDE.U32.X R10, R57, R49, R10, P3 ;  /* 0x00000031390a7225 */ /* 0x000fe200018e040a */
[----:B------:R-:W-:Y:S02]  /*da20*/  @P1 IADD3 R5, P3, PT, R78, R5, RZ ;  /* 0x000000054e051210 */ /* 0x000fe40007f7e0ff */
[C---:B------:R-:W-:Y:S01]  /*da30*/  ISETP.GE.U32.AND.EX P2, PT, R4.reuse, R19, PT, P2 ;  /* 0x000000130400720c */ /* 0x040fe20003f46120 */
[----:B------:R-:W-:Y:S01]  /*da40*/  IMAD.X R20, R4, 0x1, R63, P6 ;  /* 0x0000000104147824 */ /* 0x000fe200030e063f */
[----:B------:R-:W-:Y:S01]  /*da50*/  ISETP.GE.U32.AND P6, PT, R23, R62, PT ;  /* 0x0000003e1700720c */ /* 0x000fe20003fc6070 */
[----:B------:R-:W-:Y:S01]  /*da60*/  @P1 IMAD.X R8, RZ, RZ, R8, P3 ;  /* 0x000000ffff081224 */ /* 0x000fe200018e0608 */
[----:B------:R-:W-:-:S02]  /*da70*/  SEL R0, RZ, 0x1, P2 ;  /* 0x00000001ff007807 */ /* 0x000fc40001000000 */
[----:B------:R-:W-:Y:S02]  /*da80*/  ISETP.GE.U32.AND.EX P6, PT, R20, R63, PT, P6 ;  /* 0x0000003f1400720c */ /* 0x000fe40003fc6160 */
[----:B------:R-:W-:Y:S01]  /*da90*/  @P5 ISETP.GE.U32.AND P2, PT, R45, R110, PT ;  /* 0x0000006e2d00520c */ /* 0x000fe20003f46070 */
[----:B------:R-:W-:Y:S01]  /*daa0*/  @P5 IMAD.MOV.U32 R110, RZ, RZ, R45 ;  /* 0x000000ffff6e5224 */ /* 0x000fe200078e002d */
[----:B------:R-:W-:Y:S02]  /*dab0*/  SEL R15, RZ, 0x1, P6 ;  /* 0x00000001ff0f7807 */ /* 0x000fe40003000000 */
[----:B------:R-:W-:Y:S01]  /*dac0*/  @P5 ISETP.GE.U32.AND.EX P1, PT, R103, R90, PT, P2 ;  /* 0x0000005a6700520c */ /* 0x000fe20003f26120 */
[----:B------:R-:W-:Y:S01]  /*dad0*/  @P5 IMAD.MOV.U32 R90, RZ, RZ, R103 ;  /* 0x000000ffff5a5224 */ /* 0x000fe200078e0067 */
[----:B------:R-:W-:Y:S02]  /*dae0*/  IADD3 R0, P3, P6, R15, R10, R0 ;  /* 0x0000000a0f007210 */ /* 0x000fe40007e7e000 */
[----:B------:R-:W-:-:S02]  /*daf0*/  IADD3 R15, P2, PT, R110, R24, RZ ;  /* 0x000000186e0f7210 */ /* 0x000fc40007f5e0ff */
[----:B------:R-:W-:Y:S02]  /*db00*/  IADD3.X R11, PT, PT, RZ, R11, RZ, P3, P6 ;  /* 0x0000000bff0b7210 */ /* 0x000fe40001fec4ff */
[C---:B------:R-:W-:Y:S01]  /*db10*/  IADD3 R45, P3, PT, R15.reuse, R22, RZ ;  /* 0x000000160f2d7210 */ /* 0x040fe20007f7e0ff */
[----:B------:R-:W-:Y:S01]  /*db20*/  IMAD.X R90, R90, 0x1, R25, P2 ;  /* 0x000000015a5a7824 */ /* 0x000fe200010e0619 */
[----:B------:R-:W-:Y:S02]  /*db30*/  ISETP.GE.U32.AND P2, PT, R15, R24, PT ;  /* 0x000000180f00720c */ /* 0x000fe40003f46070 */
[----:B------:R-:W-:Y:S02]  /*db40*/  @P5 SEL R15, RZ, 0x1, P1 ;  /* 0x00000001ff0f5807 */ /* 0x000fe40000800000 */
[----:B------:R-:W-:Y:S01]  /*db50*/  ISETP.GE.U32.AND P1, PT, R45, R22, PT ;  /* 0x000000162d00720c */ /* 0x000fe20003f26070 */
[----:B------:R-:W-:Y:S01]  /*db60*/  IMAD.X R22, R90, 0x1, R85, P3 ;  /* 0x000000015a167824 */ /* 0x000fe200018e0655 */
[----:B------:R-:W-:-:S02]  /*db70*/  IADD3 R21, P3, PT, R5, R0, RZ ;  /* 0x0000000005157210 */ /* 0x000fc40007f7e0ff */
[----:B------:R-:W-:Y:S02]  /*db80*/  @P5 IADD3 R106, P6, PT, R15, R106, RZ ;  /* 0x0000006a0f6a5210 */ /* 0x000fe40007fde0ff */
[----:B------:R-:W-:Y:S01]  /*db90*/  ISETP.GE.U32.AND.EX P2, PT, R90, R25, PT, P2 ;  /* 0x000000195a00720c */ /* 0x000fe20003f46120 */
[----:B------:R-:W-:Y:S01]  /*dba0*/  IMAD.X R24, R8, 0x1, R11, P3 ;  /* 0x0000000108187824 */ /* 0x000fe200018e060b */
[----:B------:R-:W-:Y:S01]  /*dbb0*/  SEL R5, RZ, 0x1, P0 ;  /* 0x00000001ff057807 */ /* 0x000fe20000000000 */
[----:B------:R-:W-:Y:S01]  /*dbc0*/  @P5 IMAD.X R108, RZ, RZ, R108, P6 ;  /* 0x000000ffff6c5224 */ /* 0x000fe200030e066c */
[----:B------:R-:W-:Y:S02]  /*dbd0*/  ISETP.NE.U32.AND P0, PT, R79, R52, PT ;  /* 0x000000344f00720c */ /* 0x000fe40003f05070 */
[----:B------:R-:W-:Y:S02]  /*dbe0*/  ISETP.GE.U32.AND.EX P1, PT, R22, R85, PT, P1 ;  /* 0x000000551600720c */ /* 0x000fe40003f26110 */
[----:B------:R-:W-:-:S02]  /*dbf0*/  SEL R0, RZ, 0x1, P2 ;  /* 0x00000001ff007807 */ /* 0x000fc40001000000 */
[----:B------:R-:W-:Y:S02]  /*dc00*/  ISETP.GE.U32.AND P5, PT, R21, R48, PT ;  /* 0x000000301500720c */ /* 0x000fe40003fa6070 */
[----:B------:R-:W-:Y:S02]  /*dc10*/  ISETP.LT.U32.AND P3, PT, R89, R54, PT ;  /* 0x000000365900720c */ /* 0x000fe40003f61070 */
[----:B------:R-:W-:Y:S02]  /*dc20*/  ISETP.NE.AND.EX P2, PT, R56, R53, PT, P0 ;  /* 0x000000353800720c */ /* 0x000fe40003f45300 */
[----:B------:R-:W-:Y:S02]  /*dc30*/  SEL R19, RZ, 0x1, P1 ;  /* 0x00000001ff137807 */ /* 0x000fe40000800000 */
[----:B------:R-:W-:Y:S02]  /*dc40*/  ISETP.GE.U32.AND.EX P1, PT, R24, R49, PT, P5 ;  /* 0x000000311800720c */ /* 0x000fe40003f26150 */
[----:B------:R-:W-:-:S02]  /*dc50*/  ISETP.LT.U32.AND P0, PT, R79, R52, PT ;  /* 0x000000344f00720c */ /* 0x000fc40003f01070 */
[----:B------:R-:W-:Y:S02]  /*dc60*/  ISETP.LT.U32.AND.EX P2, PT, R12, R55, !P2, P3 ;  /* 0x000000370c00720c */ /* 0x000fe40005741130 */
[----:B------:R-:W-:Y:S02]  /*dc70*/  IADD3 R19, P5, P6, R19, R58, R0 ;  /* 0x0000003a13137210 */ /* 0x000fe40007ebe000 */
[----:B------:R-:W-:Y:S02]  /*dc80*/  ISETP.LT.U32.OR.EX P2, PT, R56, R53, P2, P0 ;  /* 0x000000353800720c */ /* 0x000fe40001741500 */
[----:B------:R-:W-:Y:S02]  /*dc90*/  ISETP.EQ.U32.AND P3, PT, R23, R50, PT ;  /* 0x000000321700720c */ /* 0x000fe40003f62070 */
[----:B------:R-:W-:Y:S02]  /*dca0*/  IADD3.X R59, PT, PT, RZ, R59, RZ, P5, P6 ;  /* 0x0000003bff3b7210 */ /* 0x000fe40002fec4ff */
[----:B------:R-:W-:-:S02]  /*dcb0*/  IADD3 R0, P6, PT, R5, R52, RZ ;  /* 0x0000003405007210 */ /* 0x000fc40007fde0ff */
[----:B------:R-:W-:Y:S02]  /*dcc0*/  ISETP.LT.U32.AND P5, PT, R23, R50, PT ;  /* 0x000000321700720c */ /* 0x000fe40003fa1070 */
[CC--:B------:R-:W-:Y:S01]  /*dcd0*/  ISETP.EQ.AND.EX P3, PT, R20.reuse, R51.reuse, P2, P3 ;  /* 0x000000331400720c */ /* 0x0c0fe20001762330 */
[----:B------:R-:W-:Y:S01]  /*dce0*/  IMAD.X R101, RZ, RZ, R53, P6 ;  /* 0x000000ffff657224 */ /* 0x000fe200030e0635 */
[----:B------:R-:W-:Y:S02]  /*dcf0*/  @P1 ISETP.NE.U32.AND P6, PT, R21, R48, PT ;  /* 0x000000301500120c */ /* 0x000fe40003fc5070 */
[----:B------:R-:W-:Y:S02]  /*dd00*/  ISETP.LT.U32.OR.EX P3, PT, R20, R51, P3, P5 ;  /* 0x000000331400720c */ /* 0x000fe40001f61550 */
[----:B------:R-:W-:Y:S02]  /*dd10*/  ISETP.GE.U32.AND P2, PT, R89, R54, PT ;  /* 0x000000365900720c */ /* 0x000fe40003f46070 */
[----:B------:R-:W-:-:S02]  /*dd20*/  PLOP3.LUT P5, PT, PT, PT, PT, 0x8, 0x80 ;  /* 0x000000000080781c */ /* 0x000fc40003fae170 */
[----:B------:R-:W-:Y:S02]  /*dd30*/  @P1 ISETP.NE.OR.EX P5, PT, R24, R49, !P3, P6 ;  /* 0x000000311800120c */ /* 0x000fe40005fa5760 */
[----:B------:R-:W-:Y:S02]  /*dd40*/  ISETP.GE.U32.AND.EX P2, PT, R12, R55, PT, P2 ;  /* 0x000000370c00720c */ /* 0x000fe40003f46120 */
[----:B------:R-:W-:Y:S02]  /*dd50*/  ISETP.EQ.U32.AND P1, PT, R79, R52, PT ;  /* 0x000000344f00720c */ /* 0x000fe40003f22070 */
[----:B------:R-:W-:Y:S02]  /*dd60*/  SEL R0, R0, RZ, P4 ;  /* 0x000000ff00007207 */ /* 0x000fe40002000000 */
[----:B------:R-:W-:Y:S02]  /*dd70*/  ISETP.EQ.AND.EX P1, PT, R56, R53, !P2, P1 ;  /* 0x000000353800720c */ /* 0x000fe40005722310 */
[----:B------:R-:W-:-:S02]  /*dd80*/  SEL R5, RZ, 0x1, !P3 ;  /* 0x00000001ff057807 */ /* 0x000fc40005800000 */
[----:B------:R-:W-:Y:S02]  /*dd90*/  ISETP.LT.U32.OR.EX P1, PT, R56, R53, P1, P0 ;  /* 0x000000353800720c */ /* 0x000fe40000f21500 */
[----:B------:R-:W-:Y:S02]  /*dda0*/  SEL R94, R54, RZ, P5 ;  /* 0x000000ff365e7207 */ /* 0x000fe40002800000 */
[----:B------:R-:W-:Y:S02]  /*ddb0*/  SEL R11, RZ, 0x1, !P1 ;  /* 0x00000001ff0b7807 */ /* 0x000fe40004800000 */
[----:B------:R-:W-:Y:S02]  /*ddc0*/  IADD3 R15, P6, PT, -R0, R47, RZ ;  /* 0x0000002f000f7210 */ /* 0x000fe40007fde1ff */
[----:B------:R-:W-:Y:S02]  /*ddd0*/  IADD3 R0, P1, PT, R5, R48, RZ ;  /* 0x0000003005007210 */ /* 0x000fe40007f3e0ff */
[----:B------:R-:W-:-:S02]  /*dde0*/  SEL R5, RZ, 0x1, P2 ;  /* 0x00000001ff057807 */ /* 0x000fc40001000000 */
[----:B------:R-:W-:Y:S01]  /*ddf0*/  IADD3 R94, P3, PT, -R94, R89, RZ ;  /* 0x000000595e5e7210 */ /* 0x000fe20007f7e1ff */
[----:B------:R-:W-:Y:S01]  /*de00*/  IMAD.X R89, RZ, RZ, R49, P1 ;  /* 0x000000ffff597224 */ /* 0x000fe200008e0631 */
[----:B------:R-:W-:Y:S02]  /*de10*/  SEL R99, R55, RZ, P5 ;  /* 0x000000ff37637207 */ /* 0x000fe40002800000 */
[----:B------:R-:W-:Y:S01]  /*de20*/  IADD3 R8, P2, PT, R11, R50, RZ ;  /* 0x000000320b087210 */ /* 0x000fe20007f5e0ff */
[----:B------:R-:W-:Y:S01]  /*de30*/  IMAD.WIDE.U32 R10, R94, R42, RZ ;  /* 0x0000002a5e0a7225 */ /* 0x000fe200078e00ff */
[----:B------:R-:W-:Y:S02]  /*de40*/  IADD3 R19, P0, PT, R106, R19, RZ ;  /* 0x000000136a137210 */ /* 0x000fe40007f1e0ff */
[----:B------:R-:W-:Y:S01]  /*de50*/  SEL R8, R8, RZ, P5 ;  /* 0x000000ff08087207 */ /* 0x000fe20002800000 */
[----:B------:R-:W-:Y:S01]  /*de60*/  IMAD.X R99, R12, 0x1, ~R99, P3 ;  /* 0x000000010c637824 */ /* 0x000fe200018e0e63 */
[----:B------:R-:W-:Y:S01]  /*de70*/  IADD3 R12, P3, PT, R5, R52, RZ ;  /* 0x00000034050c7210 */ /* 0x000fe20007f7e0ff */
[----:B------:R-:W-:Y:S01]  /*de80*/  IMAD.X R108, R108, 0x1, R59, P0 ;  /* 0x000000016c6c7824 */ /* 0x000fe200000e063b */
[----:B------:R-:W-:Y:S01]  /*de90*/  IADD3 R8, P0, PT, -R8, R23, RZ ;  /* 0x0000001708087210 */ /* 0x000fe20007f1e1ff */
[----:B------:R-:W-:Y:S01]  /*dea0*/  IMAD.WIDE.U32 R4, R99, R42, RZ ;  /* 0x0000002a63047225 */ /* 0x000fe200078e00ff */
[----:B------:R-:W-:-:S02]  /*deb0*/  SEL R101, R101, RZ, P4 ;  /* 0x000000ff65657207 */ /* 0x000fc40002000000 */
[----:B------:R-:W-:Y:S01]  /*dec0*/  SEL R0, R0, RZ, P5 ;  /* 0x000000ff00007207 */ /* 0x000fe20002800000 */
[----:B------:R-:W-:Y:S01]  /*ded0*/  IMAD.X R23, RZ, RZ, R51, P2 ;  /* 0x000000ffff177224 */ /* 0x000fe200010e0633 */
[----:B------:R-:W-:Y:S01]  /*dee0*/  SEL R12, R12, RZ, P5 ;  /* 0x000000ff0c0c7207 */ /* 0x000fe20002800000 */
[----:B------:R-:W-:Y:S01]  /*def0*/  IMAD.X R101, R46, 0x1, ~R101, P6 ;  /* 0x000000012e657824 */ /* 0x000fe200030e0e65 */
[----:B------:R-:W-:Y:S01]  /*df00*/  IADD3 R0, P6, PT, -R0, R21, RZ ;  /* 0x0000001500007210 */ /* 0x000fe20007fde1ff */
[----:B------:R-:W-:Y:S01]  /*df10*/  IMAD.X R95, RZ, RZ, R53, P3 ;  /* 0x000000ffff5f7224 */ /* 0x000fe200018e0635 */
[----:B------:R-:W-:Y:S01]  /*df20*/  SEL R23, R23, RZ, P5 ;  /* 0x000000ff17177207 */ /* 0x000fe20002800000 */
[----:B------:R-:W-:Y:S01]  /*df30*/  IMAD.WIDE.U32 R4, P2, R94, R41, R4 ;  /* 0x000000295e047225 */ /* 0x000fe20007840004 */
[----:B------:R-:W-:Y:S02]  /*df40*/  SEL R89, R89, RZ, P5 ;  /* 0x000000ff59597207 */ /* 0x000fe40002800000 */
[----:B------:R-:W-:Y:S01]  /*df50*/  IADD3 R12, P1, PT, -R12, R79, RZ ;  /* 0x0000004f0c0c7210 */ /* 0x000fe20007f3e1ff */
[----:B------:R-:W-:Y:S01]  /*df60*/  IMAD.X R23, R20, 0x1, ~R23, P0 ;  /* 0x0000000114177824 */ /* 0x000fe200000e0e17 */
[----:B------:R-:W-:Y:S01]  /*df70*/  SEL R95, R95, RZ, P5 ;  /* 0x000000ff5f5f7207 */ /* 0x000fe20002800000 */
[----:B------:R-:W-:Y:S01]  /*df80*/  IMAD.X R89, R24, 0x1, ~R89, P6 ;  /* 0x0000000118597824 */ /* 0x000fe200030e0e59 */
[----:B------:R-:W-:Y:S01]  /*df90*/  IADD3 RZ, P0, PT, R11, R4, RZ ;  /* 0x000000040bff7210 */ /* 0x000fe20007f1e0ff */
[----:B------:R-:W-:-:S02]  /*dfa0*/  IMAD.X R25, RZ, RZ, RZ, P2 ;  /* 0x000000ffff197224 */ /* 0x000fc400010e06ff */
[----:B------:R-:W-:Y:S02]  /*dfb0*/  IMAD.MOV.U32 R24, RZ, RZ, R5 ;  /* 0x000000ffff187224 */ /* 0x000fe400078e0005 */
[----:B------:R-:W-:Y:S02]  /*dfc0*/  IMAD R4, R37, R94, RZ ;  /* 0x0000005e25047224 */ /* 0x000fe400078e02ff */
[----:B------:R-:W-:Y:S02]  /*dfd0*/  IMAD.X R95, R56, 0x1, ~R95, P1 ;  /* 0x00000001385f7824 */ /* 0x000fe400008e0e5f */
[----:B------:R-:W-:-:S04]  /*dfe0*/  IMAD.WIDE.U32 R10, R99, R38, RZ ;  /* 0x00000026630a7225 */ /* 0x000fc800078e00ff */
[----:B------:R-:W-:-:S04]  /*dff0*/  IMAD.WIDE.U32 R56, R38, R94, RZ ;  /* 0x0000005e26387225 */ /* 0x000fc800078e00ff */
[----:B------:R-:W-:-:S04]  /*e000*/  IMAD.WIDE.U32.X R24, R99, R41, R24, P0 ;  /* 0x0000002963187225 */ /* 0x000fc800000e0418 */
[----:B------:R-:W-:Y:S01]  /*e010*/  IMAD R59, R99, R38, R4 ;  /* 0x00000026633b7224 */ /* 0x000fe200078e0204 */
        /* <DEDUP_REMOVED lines=8> */
[----:B------:R-:W-:-:S03]  /*e0a0*/  IMAD.WIDE.U32 R46, R99, R36, RZ ;  /* 0x00000024632e7225 */ /* 0x000fc600078e00ff */
[----:B------:R-:W-:Y:S01]  /*e0b0*/  ISETP.GE.U32.AND.EX P0, PT, R109, R24, PT, P0 ;  /* 0x000000186d00720c */ /* 0x000fe20003f06100 */
[----:B------:R-:W-:-:S03]  /*e0c0*/  IMAD.WIDE.U32 R4, R94, R36, RZ ;  /* 0x000000245e047225 */ /* 0x000fc600078e00ff */
[----:B------:R-:W-:Y:S01]  /*e0d0*/  SEL R93, RZ, 0x1, P0 ;  /* 0x00000001ff5d7807 */ /* 0x000fe20000000000 */
[----:B------:R-:W-:Y:S02]  /*e0e0*/  IMAD.MOV.U32 R78, RZ, RZ, R11 ;  /* 0x000000ffff4e7224 */ /* 0x000fe400078e000b */
[----:B------:R-:W-:Y:S02]  /*e0f0*/  IMAD R4, R35, R94, RZ ;  /* 0x0000005e23047224 */ /* 0x000fe400078e02ff */
[----:B------:R-:W-:-:S04]  /*e100*/  IMAD.WIDE.U32 R46, P2, R94, R35, R46 ;  /* 0x000000235e2e7225 */ /* 0x000fc8000784002e */
[----:B------:R-:W-:Y:S01]  /*e110*/  IMAD.WIDE.U32 R10, R36, R94, RZ ;  /* 0x0000005e240a7225 */ /* 0x000fe200078e00ff */
[----:B------:R-:W-:-:S03]  /*e120*/  IADD3 RZ, P6, PT, R5, R46, RZ ;  /* 0x0000002e05ff7210 */ /* 0x000fc60007fde0ff */
[----:B------:R-:W-:Y:S02]  /*e130*/  IMAD R59, R99, R36, R4 ;  /* 0x00000024633b7224 */ /* 0x000fe400078e0204 */
[----:B------:R-:W-:-:S04]  /*e140*/  IMAD.WIDE.U32 R24, R95, R42, RZ ;  /* 0x0000002a5f187225 */ /* 0x000fc800078e00ff */
[----:B------:R-:W-:-:S04]  /*e150*/  IMAD.WIDE.U32.X R78, R99, R37, R78, P1 ;  /* 0x00000025634e7225 */ /* 0x000fc800008e044e */
[----:B------:R-:W-:-:S04]  /*e160*/  IMAD.WIDE.U32 R60, R95, R38, RZ ;  /* 0x000000265f3c7225 */ /* 0x000fc800078e00ff */
[----:B------:R-:W-:Y:S02]  /*e170*/  IMAD.IADD R11, R11, 0x1, R59 ;  /* 0x000000010b0b7824 */ /* 0x000fe400078e023b */
[----:B------:R-:W-:Y:S01]  /*e180*/  IMAD.X R85, RZ, RZ, RZ, P2 ;  /* 0x000000ffff557224 */ /* 0x000fe200010e06ff */
[----:B------:R-:W-:Y:S01]  /*e190*/  IADD3 R93, P0, P2, R10, R78, R93 ;  /* 0x0000004e0a5d7210 */ /* 0x000fe20007a1e05d */
[----:B------:R-:W-:-:S03]  /*e1a0*/  IMAD.WIDE.U32 R62, R12, R42, RZ ;  /* 0x0000002a0c3e7225 */ /* 0x000fc600078e00ff */
[----:B------:R-:W-:Y:S01]  /*e1b0*/  IADD3.X R92, PT, PT, R11, R79, RZ, P0, P2 ;  /* 0x0000004f0b5c7210 */ /* 0x000fe200007e44ff */
[----:B------:R-:W-:-:S04]  /*e1c0*/  IMAD.WIDE.U32 R24, P1, R12, R41, R24 ;  /* 0x000000290c187225 */ /* 0x000fc80007820018 */
[----:B------:R-:W-:-:S04]  /*e1d0*/  IMAD.WIDE.U32 R56, R95, R36, RZ ;  /* 0x000000245f387225 */ /* 0x000fc800078e00ff */
[----:B------:R-:W-:-:S04]  /*e1e0*/  IMAD.WIDE.U32 R20, R12, R38, RZ ;  /* 0x000000260c147225 */ /* 0x000fc800078e00ff */
[----:B------:R-:W-:-:S04]  /*e1f0*/  IMAD.WIDE.U32 R60, P3, R12, R37, R60 ;  /* 0x000000250c3c7225 */ /* 0x000fc8000786003c */
[----:B------:R-:W-:Y:S01]  /*e200*/  IMAD.X R59, RZ, RZ, RZ, P1 ;  /* 0x000000ffff3b7224 */ /* 0x000fe200008e06ff */
[----:B------:R-:W-:Y:S01]  /*e210*/  IADD3 RZ, P1, PT, R63, R24, RZ ;  /* 0x000000183fff7210 */ /* 0x000fe20007f3e0ff */
[----:B------:R-:W-:Y:S01]  /*e220*/  IMAD.MOV.U32 R84, RZ, RZ, R47 ;  /* 0x000000ffff547224 */ /* 0x000fe200078e002f */
[----:B------:R-:W-:Y:S01]  /*e230*/  IADD3 RZ, P2, PT, R21, R60, RZ ;  /* 0x0000003c15ff7210 */ /* 0x000fe20007f5e0ff */
[----:B------:R-:W-:-:S04]  /*e240*/  IMAD.WIDE.U32 R78, R99, R34, RZ ;  /* 0x00000022634e7225 */ /* 0x000fc800078e00ff */
[----:B------:R-:W-:-:S04]  /*e250*/  IMAD.WIDE.U32 R46, R95, R34, RZ ;  /* 0x000000225f2e7225 */ /* 0x000fc800078e00ff */
[----:B------:R-:W-:Y:S02]  /*e260*/  IMAD.MOV.U32 R58, RZ, RZ, R25 ;  /* 0x000000ffff3a7224 */ /* 0x000fe400078e0019 */
[----:B------:R-:W-:-:S04]  /*e270*/  IMAD.WIDE.U32 R4, R12, R36, RZ ;  /* 0x000000240c047225 */ /* 0x000fc800078e00ff */
[----:B------:R-:W-:-:S04]  /*e280*/  IMAD.WIDE.U32 R56, P5, R12, R35, R56 ;  /* 0x000000230c387225 */ /* 0x000fc800078a0038 */
[----:B------:R-:W-:Y:S01]  /*e290*/  IMAD.WIDE.U32.X R84, R99, R35, R84, P6 ;  /* 0x0000002363547225 */ /* 0x000fe200030e0454 */
[----:B------:R-:W-:-:S03]  /*e2a0*/  IADD3 RZ, P0, PT, R5, R56, RZ ;  /* 0x0000003805ff7210 */ /* 0x000fc60007f1e0ff */
[----:B------:R-:W-:-:S04]  /*e2b0*/  IMAD.WIDE.U32 R20, R94, R34, RZ ;  /* 0x000000225e147225 */ /* 0x000fc800078e00ff */
[----:B------:R-:W-:-:S04]  /*e2c0*/  IMAD.WIDE.U32 R24, R8, R42, RZ ;  /* 0x0000002a08187225 */ /* 0x000fc800078e00ff */
[----:B------:R-:W-:-:S04]  /*e2d0*/  IMAD.WIDE.U32 R78, P6, R94, R33, R78 ;  /* 0x000000215e4e7225 */ /* 0x000fc800078c004e */
[----:B------:R-:W-:-:S04]  /*e2e0*/  IMAD.WIDE.U32.X R58, R95, R41, R58, P1 ;  /* 0x000000295f3a7225 */ /* 0x000fc800008e043a */
[----:B------:R-:W-:-:S04]  /*e2f0*/  IMAD.WIDE.U32 R46, P1, R12, R33, R46 ;  /* 0x000000210c2e7225 */ /* 0x000fc8000782002e */
[----:B------:R-:W-:Y:S02]  /*e300*/  IMAD R24, R41, R94, RZ ;  /* 0x0000005e29187224 */ /* 0x000fe400078e02ff */
[----:B------:R-:W-:-:S04]  /*e310*/  IMAD.WIDE.U32 R4, R12, R34, RZ ;  /* 0x000000220c047225 */ /* 0x000fc800078e00ff */
[----:B------:R-:W-:Y:S01]  /*e320*/  IMAD.X R63, RZ, RZ, RZ, P5 ;  /* 0x000000ffff3f7224 */ /* 0x000fe200028e06ff */
[----:B------:R-:W-:Y:S01]  /*e330*/  IADD3 RZ, P5, PT, R21, R78, RZ ;  /* 0x0000004e15ff7210 */ /* 0x000fe20007fbe0ff */
[----:B------:R-:W-:Y:S02]  /*e340*/  IMAD.MOV.U32 R20, RZ, RZ, R79 ;  /* 0x000000ffff147224 */ /* 0x000fe400078e004f */
[----:B------:R-:W-:Y:S02]  /*e350*/  IMAD.MOV.U32 R4, RZ, RZ, R47 ;  /* 0x000000ffff047224 */ /* 0x000fe400078e002f */
[----:B------:R-:W-:-:S04]  /*e360*/  IMAD.WIDE.U32 R80, R23, R42, RZ ;  /* 0x0000002a17507225 */ /* 0x000fc800078e00ff */
[----:B------:R-:W-:-:S04]  /*e370*/  IMAD.WIDE.U32 R78, R42, R94, RZ ;  /* 0x0000005e2a4e7225 */ /* 0x000fc800078e00ff */
[----:B------:R-:W-:Y:S02]  /*e380*/  IMAD R47, R99, R42, R24 ;  /* 0x0000002a632f7224 */ /* 0x000fe400078e0218 */
[----:B------:R-:W-:Y:S02]  /*e390*/  IMAD.X R83, RZ, RZ, RZ, P3 ;  /* 0x000000ffff537224 */ /* 0x000fe400018e06ff */
[----:B------:R-:W-:Y:S02]  /*e3a0*/  IMAD.IADD R79, R79, 0x1, R47 ;  /* 0x000000014f4f7824 */ /* 0x000fe400078e022f */
[----:B------:R-:W-:-:S04]  /*e3b0*/  IMAD.WIDE.U32 R80, P3, R8, R41, R80 ;  /* 0x0000002908507225 */ /* 0x000fc80007860050 */
[----:B------:R-:W-:Y:S02]  /*e3c0*/  IMAD.MOV.U32 R82, RZ, RZ, R61 ;  /* 0x000000ffff527224 */ /* 0x000fe400078e003d */
[----:B------:R-:W-:Y:S01]  /*e3d0*/  IMAD.X R21, RZ, RZ, RZ, P6 ;  /* 0x000000ffff157224 */ /* 0x000fe200030e06ff */
[----:B------:R-:W-:Y:S01]  /*e3e0*/  IADD3 RZ, P6, PT, R5, R46, RZ ;  /* 0x0000002e05ff7210 */ /* 0x000fe20007fde0ff */
[----:B------:R-:W-:Y:S02]  /*e3f0*/  IMAD R24, R79, R2, RZ ;  /* 0x000000024f187224 */ /* 0x000fe400078e02ff */
[----:B------:R-:W-:Y:S01]  /*e400*/  IMAD.X R5, RZ, RZ, RZ, P1 ;  /* 0x000000ffff057224 */ /* 0x000fe200008e06ff */
[----:B------:R-:W-:Y:S01]  /*e410*/  IADD3 RZ, P1, PT, R25, R80, RZ ;  /* 0x0000005019ff7210 */ /* 0x000fe20007f3e0ff */
[----:B------:R-:W-:Y:S01]  /*e420*/  IMAD.WIDE.U32.X R82, R95, R37, R82, P2 ;  /* 0x000000255f527225 */ /* 0x000fe200010e0452 */
[----:B------:R-:W-:-:S03]  /*e430*/  ISETP.GE.U32.AND P2, PT, R93, R10, PT ;  /* 0x0000000a5d00720c */ /* 0x000fc60003f46070 */
[----:B------:R-:W-:Y:S02]  /*e440*/  IMAD R25, R33, R94, RZ ;  /* 0x0000005e21197224 */ /* 0x000fe400078e02ff */
[----:B------:R-:W-:-:S04]  /*e450*/  IMAD.WIDE.U32 R46, R78, R2, RZ ;  /* 0x000000024e2e7225 */ /* 0x000fc800078e00ff */
[----:B------:R-:W-:Y:S02]  /*e460*/  IMAD R111, R78, R3, R24 ;  /* 0x000000034e6f7224 */ /* 0x000fe400078e0218 */
[----:B------:R-:W-:Y:S02]  /*e470*/  IMAD.MOV.U32 R62, RZ, RZ, R57 ;  /* 0x000000ffff3e7224 */ /* 0x000fe400078e0039 */
[-C--:B------:R-:W-:Y:S02]  /*e480*/  IMAD R10, R41, R12.reuse, RZ ;  /* 0x0000000c290a7224 */ /* 0x080fe400078e02ff */
[----:B------:R-:W-:-:S04]  /*e490*/  IMAD.WIDE.U32 R56, R42, R12, RZ ;  /* 0x0000000c2a387225 */ /* 0x000fc800078e00ff */
[C---:B------:R-:W-:Y:S02]  /*e4a0*/  IMAD R25, R99.reuse, R34, R25 ;  /* 0x0000002263197224 */ /* 0x040fe400078e0219 */
[----:B------:R-:W-:-:S04]  /*e4b0*/  IMAD.WIDE.U32.X R20, R99, R33, R20, P5 ;  /* 0x0000002163147225 */ /* 0x000fc800028e0414 */
[----:B------:R-:W-:Y:S02]  /*e4c0*/  IMAD.IADD R111, R47, 0x1, R111 ;  /* 0x000000012f6f7824 */ /* 0x000fe400078e026f */
[C---:B------:R-:W-:Y:S02]  /*e4d0*/  IMAD R99, R95.reuse, R42, R10 ;  /* 0x0000002a5f637224 */ /* 0x040fe400078e020a */
[----:B------:R-:W-:Y:S01]  /*e4e0*/  IMAD.WIDE.U32.X R62, R95, R35, R62, P0 ;  /* 0x000000235f3e7225 */ /* 0x000fe200000e043e */
[----:B------:R-:W-:Y:S02]  /*e4f0*/  ISETP.GE.U32.AND.EX P0, PT, R92, R11, PT, P2 ;  /* 0x0000000b5c00720c */ /* 0x000fe40003f06120 */
[----:B------:R-:W-:Y:S01]  /*e500*/  IADD3 R117, P2, PT, R117, R56, RZ ;  /* 0x0000003875757210 */ /* 0x000fe20007f5e0ff */
[----:B------:R-:W-:-:S04]  /*e510*/  IMAD.WIDE.U32 R10, R111, R54, RZ ;  /* 0x000000366f0a7225 */ /* 0x000fc800078e00ff */
[----:B------:R-:W-:-:S04]  /*e520*/  IMAD.WIDE.U32 R60, R34, R94, RZ ;  /* 0x0000005e223c7225 */ /* 0x000fc800078e00ff */
[----:B------:R-:W-:Y:S01]  /*e530*/  IMAD.IADD R80, R57, 0x1, R99 ;  /* 0x0000000139507824 */ /* 0x000fe200078e0263 */
[----:B------:R-:W-:Y:S01]  /*e540*/  SEL R99, RZ, 0x1, P0 ;  /* 0x00000001ff637807 */ /* 0x000fe20000000000 */
[----:B------:R-:W-:Y:S01]  /*e550*/  IMAD R105, R37, R12, RZ ;  /* 0x0000000c25697224 */ /* 0x000fe200078e02ff */
[----:B------:R-:W-:Y:S01]  /*e560*/  ISETP.GE.U32.AND P0, PT, R117, R56, PT ;  /* 0x000000387500720c */ /* 0x000fe20003f06070 */
[----:B------:R-:W-:-:S04]  /*e570*/  IMAD.WIDE.U32.X R4, R95, R33, R4, P6 ;  /* 0x000000215f047225 */ /* 0x000fc800030e0404 */
[----:B------:R-:W-:Y:S02]  /*e580*/  IMAD.IADD R96, R61, 0x1, R25 ;  /* 0x000000013d607824 */ /* 0x000fe400078e0219 */
[----:B------:R-:W-:Y:S01]  /*e590*/  IMAD.X R109, R80, 0x1, R109, P2 ;  /* 0x00000001506d7824 */ /* 0x000fe200010e066d */
[----:B------:R-:W-:Y:S01]  /*e5a0*/  IADD3 R99, P2, P6, R60, R84, R99 ;  /* 0x000000543c637210 */ /* 0x000fe20007e5e063 */
[----:B------:R-:W-:-:S03]  /*e5b0*/  IMAD.WIDE.U32 R24, R46, R54, RZ ;  /* 0x000000362e187225 */ /* 0x000fc600078e00ff */
[----:B------:R-:W-:Y:S01]  /*e5c0*/  IADD3.X R103, PT, PT, R96, R85, RZ, P2, P6 ;  /* 0x0000005560677210 */ /* 0x000fe200017ec4ff */
[----:B------:R-:W-:Y:S01]  /*e5d0*/  IMAD.WIDE.U32 R10, P5, R46, R55, R10 ;  /* 0x000000372e0a7225 */ /* 0x000fe200078a000a */
[----:B------:R-:W-:Y:S02]  /*e5e0*/  LOP3.LUT R47, RZ, R24, RZ, 0x33, !PT ;  /* 0x00000018ff2f7212 */ /* 0x000fe400078e33ff */
[----:B------:R-:W-:Y:S01]  /*e5f0*/  ISETP.GE.U32.AND.EX P0, PT, R109, R80, PT, P0 ;  /* 0x000000506d00720c */ /* 0x000fe20003f06100 */
[----:B------:R-:W-:Y:S01]  /*e600*/  IMAD.WIDE.U32 R56, R38, R12, RZ ;  /* 0x0000000c26387225 */ /* 0x000fe200078e00ff */
[----:B------:R-:W-:Y:S02]  /*e610*/  IADD3 R10, P2, PT, R25, R10, RZ ;  /* 0x0000000a190a7210 */ /* 0x000fe40007f5e0ff */
[----:B------:R-:W-:Y:S01]  /*e620*/  SEL R80, RZ, 0x1, P0 ;  /* 0x00000001ff507807 */ /* 0x000fe20000000000 */
[----:B------:R-:W-:Y:S01]  /*e630*/  IMAD R105, R95, R38, R105 ;  /* 0x000000265f697224 */ /* 0x000fe200078e0269 */
[----:B------:R-:W-:Y:S01]  /*e640*/  IADD3 R93, P6, PT, R93, R56, RZ ;  /* 0x000000385d5d7210 */ /* 0x000fe20007fde0ff */
[----:B------:R-:W-:Y:S01]  /*e650*/  IMAD.X R25, RZ, RZ, RZ, P5 ;  /* 0x000000ffff197224 */ /* 0x000fe200028e06ff */
[----:B------:R-:W-:Y:S01]  /*e660*/  ISETP.GT.U32.AND P5, PT, R78, R47, PT ;  /* 0x0000002f4e00720c */ /* 0x000fe20003fa4070 */
[----:B------:R-:W-:Y:S01]  /*e670*/  IMAD.IADD R105, R57, 0x1, R105 ;  /* 0x0000000139697824 */ /* 0x000fe200078e0269 */
[----:B------:R-:W-:Y:S01]  /*e680*/  LOP3.LUT R10, RZ, R10, RZ, 0x33, !PT ;  /* 0x0000000aff0a7212 */ /* 0x000fe200078e33ff */
[----:B------:R-:W-:Y:S01]  /*e690*/  IMAD.MOV.U32 R24, RZ, RZ, R11 ;  /* 0x000000ffff187224 */ /* 0x000fe200078e000b */
[----:B------:R-:W-:Y:S01]  /*e6a0*/  ISETP.GE.U32.AND P0, PT, R93, R56, PT ;  /* 0x000000385d00720c */ /* 0x000fe20003f06070 */
[----:B------:R-:W-:Y:S01]  /*e6b0*/  IMAD.X R61, R105, 0x1, R92, P6 ;  /* 0x00000001693d7824 */ /* 0x000fe200030e065c */
[----:B------:R-:W-:Y:S01]  /*e6c0*/  ISETP.GT.U32.AND.EX P5, PT, R79, R10, PT, P5 ;  /* 0x0000000a4f00720c */ /* 0x000fe20003fa4150 */
[----:B------:R-:W-:-:S03]  /*e6d0*/  IMAD.WIDE.U32 R56, R23, R38, RZ ;  /* 0x0000002617387225 */ /* 0x000fc600078e00ff */
[----:B------:R-:W-:Y:S01]  /*e6e0*/  ISETP.GE.U32.AND.EX P0, PT, R61, R105, PT, P0 ;  /* 0x000000693d00720c */ /* 0x000fe20003f06100 */
[----:B------:R-:W-:Y:S01]  /*e6f0*/  IMAD.WIDE.U32.X R10, R111, R55, R24, P2 ;  /* 0x000000376f0a7225 */ /* 0x000fe200010e0418 */
[----:B------:R-:W-:Y:S02]  /*e700*/  IADD3 R105, P2, P6, R93, R58, R80 ;  /* 0x0000003a5d697210 */ /* 0x000fe40007e5e050 */
[----:B------:R-:W-:Y:S01]  /*e710*/  SEL R47, RZ, 0x1, !P5 ;  /* 0x00000001ff2f7807 */ /* 0x000fe20006800000 */
[C---:B------:R-:W-:Y:S01]  /*e720*/  IMAD.WIDE.U32 R24, R8.reuse, R38, RZ ;  /* 0x0000002608187225 */ /* 0x040fe200078e00ff */
[----:B------:R-:W-:Y:S02]  /*e730*/  IADD3.X R104, PT, PT, R61, R59, RZ, P2, P6 ;  /* 0x0000003b3d687210 */ /* 0x000fe400017ec4ff */
[----:B------:R-:W-:Y:S01]  /*e740*/  SEL R102, RZ, 0x1, P0 ;  /* 0x00000001ff667807 */ /* 0x000fe20000000000 */
[----:B------:R-:W-:Y:S01]  /*e750*/  IMAD.WIDE.U32 R56, P5, R8, R37, R56 ;  /* 0x0000002508387225 */ /* 0x000fe200078a0038 */
[----:B------:R-:W-:-:S02]  /*e760*/  IADD3 R98, P0, PT, R47, R10, RZ ;  /* 0x0000000a2f627210 */ /* 0x000fc40007f1e0ff */
[----:B------:R-:W-:Y:S01]  /*e770*/  ISETP.GE.U32.AND P6, PT, R105, R93, PT ;  /* 0x0000005d6900720c */ /* 0x000fe20003fc6070 */
[----:B------:R-:W-:Y:S01]  /*e780*/  IMAD.WIDE.U32 R58, R23, R36, RZ ;  /* 0x00000024173a7225 */ /* 0x000fe200078e00ff */
[----:B------:R-:W-:Y:S02]  /*e790*/  IADD3 RZ, P2, PT, R25, R56, RZ ;  /* 0x0000003819ff7210 */ /* 0x000fe40007f5e0ff */
[----:B------:R-:W-:Y:S01]  /*e7a0*/  ISETP.GE.U32.AND.EX P6, PT, R104, R61, PT, P6 ;  /* 0x0000003d6800720c */ /* 0x000fe20003fc6160 */
[----:B------:R-:W-:Y:S02]  /*e7b0*/  IMAD.X R100, RZ, RZ, R11, P0 ;  /* 0x000000ffff647224 */ /* 0x000fe400000e060b */
[----:B------:R-:W-:Y:S01]  /*e7c0*/  IMAD.WIDE.U32 R24, R8, R36, RZ ;  /* 0x0000002408187225 */ /* 0x000fe200078e00ff */
[----:B------:R-:W-:-:S03]  /*e7d0*/  SEL R47, RZ, 0x1, P6 ;  /* 0x00000001ff2f7807 */ /* 0x000fc60003000000 */
[----:B------:R-:W-:-:S04]  /*e7e0*/  IMAD.WIDE.U32 R58, P0, R8, R35, R58 ;  /* 0x00000023083a7225 */ /* 0x000fc8000780003a */
[----:B------:R-:W-:Y:S02]  /*e7f0*/  IMAD R10, R41, R8, RZ ;  /* 0x00000008290a7224 */ /* 0x000fe400078e02ff */
[----:B------:R-:W-:Y:S01]  /*e800*/  IMAD.X R79, RZ, RZ, RZ, P3 ;  /* 0x000000ffff4f7224 */ /* 0x000fe200018e06ff */
[----:B------:R-:W-:Y:S01]  /*e810*/  IADD3 RZ, P3, PT, R25, R58, RZ ;  /* 0x0000003a19ff7210 */ /* 0x000fe20007f7e0ff */
[----:B------:R-:W-:Y:S01]  /*e820*/  IMAD.X R11, RZ, RZ, RZ, P5 ;  /* 0x000000ffff0b7224 */ /* 0x000fe200028e06ff */
[----:B------:R-:W-:Y:S01]  /*e830*/  IADD3 R102, P5, P6, R47, R82, R102 ;  /* 0x000000522f667210 */ /* 0x000fe20007ebe066 */
[----:B------:R-:W-:-:S03]  /*e840*/  IMAD.WIDE.U32 R92, R42, R8, RZ ;  /* 0x000000082a5c7225 */ /* 0x000fc600078e00ff */
[----:B------:R-:W-:Y:S01]  /*e850*/  IADD3.X R58, PT, PT, RZ, R83, RZ, P5, P6 ;  /* 0x00000053ff3a7210 */ /* 0x000fe20002fec4ff */
[----:B------:R-:W-:-:S04]  /*e860*/  IMAD.WIDE.U32 R24, R111, R52, RZ ;  /* 0x000000346f187225 */ /* 0x000fc800078e00ff */
[----:B------:R-:W-:Y:S02]  /*e870*/  IMAD R47, R23, R42, R10 ;  /* 0x0000002a172f7224 */ /* 0x000fe400078e020a */
[----:B------:R-:W-:Y:S01]  /*e880*/  IMAD.X R61, RZ, RZ, RZ, P0 ;  /* 0x000000ffff3d7224 */ /* 0x000fe200000e06ff */
[----:B------:R-:W-:Y:S01]  /*e890*/  IADD3 R105, P0, PT, R105, R92, RZ ;  /* 0x0000005c69697210 */ /* 0x000fe20007f1e0ff */
[----:B------:R-:W-:Y:S02]  /*e8a0*/  IMAD.MOV.U32 R10, RZ, RZ, R57 ;  /* 0x000000ffff0a7224 */ /* 0x000fe400078e0039 */
[-C--:B------:R-:W-:Y:S02]  /*e8b0*/  IMAD R115, R35, R12.reuse, RZ ;  /* 0x0000000c23737224 */ /* 0x080fe400078e02ff */
[----:B------:R-:W-:Y:S02]  /*e8c0*/  IMAD R90, R33, R12, RZ ;  /* 0x0000000c215a7224 */ /* 0x000fe400078e02ff */
[----:B------:R-:W-:-:S02]  /*e8d0*/  IMAD.MOV.U32 R78, RZ, RZ, R81 ;  /* 0x000000ffff4e7224 */ /* 0x000fc400078e0051 */
[----:B------:R-:W-:Y:S02]  /*e8e0*/  IMAD.IADD R93, R93, 0x1, R47 ;  /* 0x000000015d5d7824 */ /* 0x000fe400078e022f */
[----:B------:R-:W-:-:S04]  /*e8f0*/  IMAD.WIDE.U32 R56, R46, R52, RZ ;  /* 0x000000342e387225 */ /* 0x000fc800078e00ff */
[----:B------:R-:W-:-:S04]  /*e900*/  IMAD.WIDE.U32 R24, P6, R46, R53, R24 ;  /* 0x000000352e187225 */ /* 0x000fc800078c0018 */
[----:B------:R-:W-:-:S04]  /*e910*/  IMAD.WIDE.U32 R82, R111, R50, RZ ;  /* 0x000000326f527225 */ /* 0x000fc800078e00ff */
[C---:B------:R-:W-:Y:S02]  /*e920*/  IMAD R115, R95.reuse, R36, R115 ;  /* 0x000000245f737224 */ /* 0x040fe400078e0273 */
[----:B------:R-:W-:Y:S02]  /*e930*/  IMAD R90, R95, R34, R90 ;  /* 0x000000225f5a7224 */ /* 0x000fe400078e025a */
[----:B------:R-:W-:Y:S01]  /*e940*/  IMAD.WIDE.U32.X R78, R23, R41, R78, P1 ;  /* 0x00000029174e7225 */ /* 0x000fe200008e044e */
[----:B------:R-:W-:-:S03]  /*e950*/  IADD3 R117, P1, PT, R117, R56, RZ ;  /* 0x0000003875757210 */ /* 0x000fc60007f3e0ff */
[----:B------:R-:W-:Y:S01]  /*e960*/  IMAD.X R104, R93, 0x1, R104, P0 ;  /* 0x000000015d687824 */ /* 0x000fe200000e0668 */
[----:B------:R-:W-:Y:S01]  /*e970*/  IADD3 R106, P0, PT, R57, R24, RZ ;  /* 0x00000018396a7210 */ /* 0x000fe20007f1e0ff */
[----:B------:R-:W-:-:S04]  /*e980*/  IMAD.WIDE.U32 R94, R111, R48, RZ ;  /* 0x000000306f5e7225 */ /* 0x000fc800078e00ff */
[----:B------:R-:W-:-:S04]  /*e990*/  IMAD.WIDE.U32 R82, P5, R46, R51, R82 ;  /* 0x000000332e527225 */ /* 0x000fc800078a0052 */
[----:B------:R-:W-:-:S04]  /*e9a0*/  IMAD.WIDE.U32 R80, R46, R50, RZ ;  /* 0x000000322e507225 */ /* 0x000fc800078e00ff */
[----:B------:R-:W-:Y:S01]  /*e9b0*/  IMAD.X R85, RZ, RZ, RZ, P6 ;  /* 0x000000ffff557224 */ /* 0x000fe200030e06ff */
[----:B------:R-:W-:Y:S01]  /*e9c0*/  ISETP.GE.U32.AND P6, PT, R117, R56, PT ;  /* 0x000000387500720c */ /* 0x000fe20003fc6070 */
[----:B------:R-:W-:Y:S02]  /*e9d0*/  IMAD.X R109, R106, 0x1, R109, P1 ;  /* 0x000000016a6d7824 */ /* 0x000fe400008e066d */
[----:B------:R-:W-:Y:S02]  /*e9e0*/  IMAD.MOV.U32 R84, RZ, RZ, R25 ;  /* 0x000000ffff547224 */ /* 0x000fe400078e0019 */
[----:B------:R-:W-:Y:S01]  /*e9f0*/  IMAD.WIDE.U32 R94, P1, R46, R49, R94 ;  /* 0x000000312e5e7225 */ /* 0x000fe2000782005e */
[----:B------:R-:W-:-:S03]  /*ea00*/  ISETP.GE.U32.AND.EX P6, PT, R109, R106, PT, P6 ;  /* 0x0000006a6d00720c */ /* 0x000fc60003fc6160 */
[----:B------:R-:W-:-:S04]  /*ea10*/  IMAD.WIDE.U32 R24, R46, R48, RZ ;  /* 0x000000302e187225 */ /* 0x000fc800078e00ff */
[----:B------:R-:W-:Y:S01]  /*ea20*/  IMAD.X R47, RZ, RZ, RZ, P5 ;  /* 0x000000ffff2f7224 */ /* 0x000fe200028e06ff */
[----:B------:R-:W-:Y:S01]  /*ea30*/  IADD3 R113, P5, PT, R81, R82, RZ ;  /* 0x0000005251717210 */ /* 0x000fe20007fbe0ff */
[----:B------:R-:W-:Y:S02]  /*ea40*/  IMAD.MOV.U32 R46, RZ, RZ, R83 ;  /* 0x000000ffff2e7224 */ /* 0x000fe400078e0053 */
[----:B------:R-:W-:-:S04]  /*ea50*/  IMAD.WIDE.U32 R82, R36, R12, RZ ;  /* 0x0000000c24527225 */ /* 0x000fc800078e00ff */
[----:B------:R-:W-:Y:S01]  /*ea60*/  IMAD.X R57, RZ, RZ, RZ, P1 ;  /* 0x000000ffff397224 */ /* 0x000fe200008e06ff */
[----:B------:R-:W-:Y:S01]  /*ea70*/  IADD3 R25, P1, PT, R25, R94, RZ ;  /* 0x0000005e19197210 */ /* 0x000fe20007f3e0ff */
[----:B------:R-:W-:Y:S02]  /*ea80*/  IMAD.MOV.U32 R56, RZ, RZ, R95 ;  /* 0x000000ffff387224 */ /* 0x000fe400078e005f */
[----:B------:R-:W-:Y:S01]  /*ea90*/  IMAD.IADD R106, R83, 0x1, R115 ;  /* 0x00000001536a7824 */ /* 0x000fe200078e0273 */
[----:B------:R-:W-:Y:S01]  /*eaa0*/  SEL R83, RZ, 0x1, P6 ;  /* 0x00000001ff537807 */ /* 0x000fe20003000000 */
[----:B------:R-:W-:Y:S01]  /*eab0*/  IMAD.WIDE.U32.X R46, R111, R51, R46, P5 ;  /* 0x000000336f2e7225 */ /* 0x000fe200028e042e */
[----:B------:R-:W-:Y:S02]  /*eac0*/  IADD3 R81, P6, PT, R117, R98, RZ ;  /* 0x0000006275517210 */ /* 0x000fe40007fde0ff */
[----:B------:R-:W-:Y:S01]  /*ead0*/  IADD3 R115, P5, PT, R99, R82, RZ ;  /* 0x0000005263737210 */ /* 0x000fe20007fbe0ff */
[----:B------:R-:W-:Y:S01]  /*eae0*/  IMAD.WIDE.U32.X R56, R111, R49, R56, P1 ;  /* 0x000000316f387225 */ /* 0x000fe200008e0438 */
[----:B------:R-:W-:-:S03]  /*eaf0*/  ISETP.GE.U32.AND P1, PT, R99, R60, PT ;  /* 0x0000003c6300720c */ /* 0x000fc60003f26070 */
[----:B------:R-:W-:Y:S01]  /*eb00*/  IMAD.WIDE.U32.X R84, R111, R53, R84, P0 ;  /* 0x000000356f547225 */ /* 0x000fe200000e0454 */
[----:B------:R-:W-:Y:S02]  /*eb10*/  ISETP.GE.U32.AND P0, PT, R105, R92, PT ;  /* 0x0000005c6900720c */ /* 0x000fe40003f06070 */
[----:B------:R-:W-:Y:S01]  /*eb20*/  ISETP.GE.U32.AND.EX P1, PT, R103, R96, PT, P1 ;  /* 0x000000606700720c */ /* 0x000fe20003f26110 */
[----:B------:R-:W-:Y:S01]  /*eb30*/  IMAD.X R109, R109, 0x1, R100, P6 ;  /* 0x000000016d6d7824 */ /* 0x000fe200030e0664 */
[----:B------:R-:W-:Y:S01]  /*eb40*/  ISETP.GE.U32.AND.EX P0, PT, R104, R93, PT, P0 ;  /* 0x0000005d6800720c */ /* 0x000fe20003f06100 */
[----:B------:R-:W-:Y:S01]  /*eb50*/  IMAD.X R99, R106, 0x1, R103, P5 ;  /* 0x000000016a637824 */ /* 0x000fe200028e0667 */
[----:B------:R-:W-:Y:S01]  /*eb60*/  ISETP.GE.U32.AND P5, PT, R81, R98, PT ;  /* 0x000000625100720c */ /* 0x000fe20003fa6070 */
[----:B------:R-:W-:Y:S01]  /*eb70*/  IMAD R60, R37, R8, RZ ;  /* 0x00000008253c7224 */ /* 0x000fe200078e02ff */
[----:B------:R-:W-:Y:S01]  /*eb80*/  SEL R111, RZ, 0x1, P1 ;  /* 0x00000001ff6f7807 */ /* 0x000fe20000800000 */
[----:B------:R-:W-:Y:S01]  /*eb90*/  IMAD.WIDE.U32 R94, R34, R12, RZ ;  /* 0x0000000c225e7225 */ /* 0x000fe200078e00ff */
[----:B------:R-:W-:-:S02]  /*eba0*/  ISETP.GE.U32.AND.EX P5, PT, R109, R100, PT, P5 ;  /* 0x000000646d00720c */ /* 0x000fc40003fa6150 */
[----:B------:R-:W-:Y:S01]  /*ebb0*/  IADD3 R102, P1, PT, R115, R102, RZ ;  /* 0x0000006673667210 */ /* 0x000fe20007f3e0ff */
[----:B------:R-:W-:Y:S01]  /*ebc0*/  IMAD.WIDE.U32 R92, R38, R8, RZ ;  /* 0x00000008265c7225 */ /* 0x000fe200078e00ff */
[----:B------:R-:W-:-:S03]  /*ebd0*/  SEL R12, RZ, 0x1, P5 ;  /* 0x00000001ff0c7807 */ /* 0x000fc60002800000 */
[----:B------:R-:W-:Y:S02]  /*ebe0*/  IMAD R117, R23, R38, R60 ;  /* 0x0000002617757224 */ /* 0x000fe400078e023c */
[----:B------:R-:W-:Y:S01]  /*ebf0*/  IMAD.IADD R103, R95, 0x1, R90 ;  /* 0x000000015f677824 */ /* 0x000fe200078e025a */
[----:B------:R-:W-:Y:S01]  /*ec00*/  SEL R95, RZ, 0x1, P0 ;  /* 0x00000001ff5f7807 */ /* 0x000fe20000000000 */
[----:B------:R-:W-:Y:S01]  /*ec10*/  IMAD.IADD R96, R93, 0x1, R117 ;  /* 0x000000015d607824 */ /* 0x000fe200078e0275 */
[----:B------:R-:W-:Y:S01]  /*ec20*/  IADD3 R93, P5, P6, R94, R20, R111 ;  /* 0x000000145e5d7210 */ /* 0x000fe20007ebe06f */
[----:B------:R-:W-:Y:S01]  /*ec30*/  IMAD.X R58, R99, 0x1, R58, P1 ;  /* 0x00000001633a7824 */ /* 0x000fe200008e063a */
[----:B------:R-:W-:Y:S01]  /*ec40*/  IADD3 R117, P1, PT, R102, R92, RZ ;  /* 0x0000005c66757210 */ /* 0x000fe20007f3e0ff */
[----:B------:R-:W-:Y:S01]  /*ec50*/  IMAD.MOV.U32 R60, RZ, RZ, R59 ;  /* 0x000000ffff3c7224 */ /* 0x000fe200078e003b */
[----:B------:R-:W-:Y:S02]  /*ec60*/  IADD3.X R90, PT, PT, R103, R21, RZ, P5, P6 ;  /* 0x00000015675a7210 */ /* 0x000fe40002fec4ff */
[----:B------:R-:W-:Y:S01]  /*ec70*/  IADD3 R20, P5, P6, R12, R84, R83 ;  /* 0x000000540c147210 */ /* 0x000fe20007ebe053 */
[----:B------:R-:W-:Y:S01]  /*ec80*/  IMAD.X R111, R96, 0x1, R58, P1 ;  /* 0x00000001606f7824 */ /* 0x000fe200008e063a */
[----:B------:R-:W-:-:S02]  /*ec90*/  IADD3 R95, P0, P1, R117, R78, R95 ;  /* 0x0000004e755f7210 */ /* 0x000fc4000791e05f */
[----:B------:R-:W-:Y:S02]  /*eca0*/  IADD3.X R85, PT, PT, RZ, R85, RZ, P5, P6 ;  /* 0x00000055ff557210 */ /* 0x000fe40002fec4ff */
[----:B------:R-:W-:Y:S02]  /*ecb0*/  IADD3 R105, P5, PT, R105, R80, RZ ;  /* 0x0000005069697210 */ /* 0x000fe40007fbe0ff */
[----:B------:R-:W-:Y:S01]  /*ecc0*/  IADD3.X R83, PT, PT, R111, R79, RZ, P0, P1 ;  /* 0x0000004f6f537210 */ /* 0x000fe200007e24ff */
[----:B------:R-:W-:Y:S01]  /*ecd0*/  IMAD.WIDE.U32.X R78, R23, R37, R10, P2 ;  /* 0x00000025174e7225 */ /* 0x000fe200010e040a */
[----:B------:R-:W-:Y:S02]  /*ece0*/  ISETP.GE.U32.AND P1, PT, R115, R82, PT ;  /* 0x000000527300720c */ /* 0x000fe40003f26070 */
[----:B------:R-:W-:Y:S01]  /*ecf0*/  ISETP.GE.U32.AND P0, PT, R102, R115, PT ;  /* 0x000000736600720c */ /* 0x000fe20003f06070 */
[----:B------:R-:W-:Y:S01]  /*ed00*/  IMAD.X R104, R113, 0x1, R104, P5 ;  /* 0x0000000171687824 */ /* 0x000fe200028e0668 */
[----:B------:R-:W-:-:S02]  /*ed10*/  IADD3 R12, P2, PT, R105, R20, RZ ;  /* 0x00000014690c7210 */ /* 0x000fc40007f5e0ff */
[----:B------:R-:W-:Y:S02]  /*ed20*/  ISETP.GE.U32.AND P6, PT, R117, R92, PT ;  /* 0x0000005c7500720c */ /* 0x000fe40003fc6070 */
[----:B------:R-:W-:Y:S01]  /*ed30*/  ISETP.GE.U32.AND P5, PT, R95, R117, PT ;  /* 0x000000755f00720c */ /* 0x000fe20003fa6070 */
[----:B------:R-:W-:Y:S01]  /*ed40*/  IMAD.X R84, R104, 0x1, R85, P2 ;  /* 0x0000000168547824 */ /* 0x000fe200010e0655 */
[----:B------:R-:W-:Y:S02]  /*ed50*/  ISETP.GE.U32.AND.EX P1, PT, R99, R106, PT, P1 ;  /* 0x0000006a6300720c */ /* 0x000fe40003f26110 */
[----:B------:R-:W-:Y:S02]  /*ed60*/  ISETP.GE.U32.AND.EX P0, PT, R58, R99, PT, P0 ;  /* 0x000000633a00720c */ /* 0x000fe40003f06100 */
[----:B------:R-:W-:Y:S01]  /*ed70*/  ISETP.GE.U32.AND.EX P6, PT, R111, R96, PT, P6 ;  /* 0x000000606f00720c */ /* 0x000fe20003fc6160 */
[----:B------:R0:W5:Y:S01]  /*ed80*/  LDG.E.64 R58, desc[UR6][R6.64+0x28] ;  /* 0x00002806063a7981 */ /* 0x000162000c1e1b00 */
[----:B------:R-:W-:-:S02]  /*ed90*/  ISETP.GE.U32.AND.EX P5, PT, R83, R111, PT, P5 ;  /* 0x0000006f5300720c */ /* 0x000fc40003fa6150 */
[----:B------:R-:W-:Y:S02]  /*eda0*/  SEL R10, RZ, 0x1, P1 ;  /* 0x00000001ff0a7807 */ /* 0x000fe40000800000 */
[----:B------:R-:W-:Y:S02]  /*edb0*/  ISETP.GE.U32.AND P2, PT, R105, R80, PT ;  /* 0x000000506900720c */ /* 0x000fe40003f46070 */
[----:B------:R-:W-:Y:S02]  /*edc0*/  SEL R21, RZ, 0x1, P0 ;  /* 0x00000001ff157807 */ /* 0x000fe40000000000 */
[----:B------:R-:W-:Y:S02]  /*edd0*/  SEL R82, RZ, 0x1, P6 ;  /* 0x00000001ff527807 */ /* 0x000fe40003000000 */
[----:B------:R-:W-:Y:S02]  /*ede0*/  SEL R11, RZ, 0x1, P5 ;  /* 0x00000001ff0b7807 */ /* 0x000fe40002800000 */
[----:B------:R-:W-:-:S02]  /*edf0*/  IADD3 R80, P5, P6, R21, R62, R10 ;  /* 0x0000003e15507210 */ /* 0x000fc40007ebe00a */
[----:B------:R-:W-:Y:S02]  /*ee00*/  ISETP.GE.U32.AND.EX P2, PT, R104, R113, PT, P2 ;  /* 0x000000716800720c */ /* 0x000fe40003f46120 */
[----:B------:R-:W-:Y:S02]  /*ee10*/  IADD3.X R105, PT, PT, RZ, R63, RZ, P5, P6 ;  /* 0x0000003fff697210 */ /* 0x000fe40002fec4ff */
[----:B------:R-:W-:Y:S02]  /*ee20*/  SEL R62, RZ, 0x1, P2 ;  /* 0x00000001ff3e7807 */ /* 0x000fe40001000000 */
[----:B------:R-:W-:Y:S02]  /*ee30*/  ISETP.GE.U32.AND P0, PT, R12, R20, PT ;  /* 0x000000140c00720c */ /* 0x000fe40003f06070 */
[----:B------:R-:W-:Y:S01]  /*ee40*/  IADD3 R82, P2, P5, R11, R78, R82 ;  /* 0x0000004e0b527210 */ /* 0x000fe20007d5e052 */
[----:B------:R0:W5:Y:S01]  /*ee50*/  LDG.E.64 R20, desc[UR6][R6.64+0x20] ;  /* 0x0000200606147981 */ /* 0x000162000c1e1b00 */
[----:B------:R-:W-:-:S02]  /*ee60*/  ISETP.GE.U32.AND P1, PT, R93, R94, PT ;  /* 0x0000005e5d00720c */ /* 0x000fc40003f26070 */
[----:B------:R-:W-:Y:S01]  /*ee70*/  ISETP.GE.U32.AND.EX P0, PT, R84, R85, PT, P0 ;  /* 0x000000555400720c */ /* 0x000fe20003f06100 */
[----:B------:R0:W5:Y:S01]  /*ee80*/  LDG.E.64 R10, desc[UR6][R6.64+0x30] ;  /* 0x00003006060a7981 */ /* 0x000162000c1e1b00 */
[----:B------:R-:W-:Y:S02]  /*ee90*/  ISETP.GE.U32.AND.EX P1, PT, R90, R103, PT, P1 ;  /* 0x000000675a00720c */ /* 0x000fe40003f26110 */
[----:B------:R-:W-:-:S04]  /*eea0*/  SEL R103, RZ, 0x1, P0 ;  /* 0x00000001ff677807 */ /* 0x000fc80000000000 */
[----:B------:R-:W-:Y:S01]  /*eeb0*/  IADD3 R103, P0, P6, R103, R46, R62 ;  /* 0x0000002e67677210 */ /* 0x000fe20007e1e03e */
[-C--:B------:R-:W-:Y:S01]  /*eec0*/  IMAD R62, R35, R8.reuse, RZ ;  /* 0x00000008233e7224 */ /* 0x080fe200078e02ff */
[----:B------:R-:W-:Y:S01]  /*eed0*/  IADD3.X R92, PT, PT, RZ, R79, RZ, P2, P5 ;  /* 0x0000004fff5c7210 */ /* 0x000fe200017ea4ff */
[----:B------:R-:W-:Y:S01]  /*eee0*/  IMAD.WIDE.U32 R78, R36, R8, RZ ;  /* 0x00000008244e7225 */ /* 0x000fe200078e00ff */
[----:B------:R-:W-:-:S03]  /*eef0*/  IADD3 R46, P5, PT, R93, R80, RZ ;  /* 0x000000505d2e7210 */ /* 0x000fc60007fbe0ff */
[----:B------:R-:W-:Y:S02]  /*ef00*/  IMAD R99, R23, R36, R62 ;  /* 0x0000002417637224 */ /* 0x000fe400078e023e */
[-C--:B------:R-:W-:Y:S01]  /*ef10*/  IMAD.WIDE.U32 R62, R42, R0.reuse, RZ ;  /* 0x000000002a3e7225 */ /* 0x080fe200078e00ff */
[----:B------:R-:W-:Y:S02]  /*ef20*/  ISETP.GE.U32.AND P2, PT, R46, R93, PT ;  /* 0x0000005d2e00720c */ /* 0x000fe40003f46070 */
[----:B------:R-:W-:Y:S01]  /*ef30*/  IADD3.X R85, PT, PT, RZ, R47, RZ, P0, P6 ;  /* 0x0000002fff557210 */ /* 0x000fe200007ec4ff */
[----:B------:R-:W-:Y:S02]  /*ef40*/  IMAD R94, R41, R0, RZ ;  /* 0x00000000295e7224 */ /* 0x000fe400078e02ff */
[----:B------:R-:W-:Y:S01]  /*ef50*/  IMAD.IADD R80, R79, 0x1, R99 ;  /* 0x000000014f507824 */ /* 0x000fe200078e0263 */
[----:B------:R-:W-:Y:S01]  /*ef60*/  IADD3 R99, P0, PT, R95, R62, RZ ;  /* 0x0000003e5f637210 */ /* 0x000fe20007f1e0ff */
[----:B------:R-:W-:Y:S01]  /*ef70*/  IMAD.X R93, R90, 0x1, R105, P5 ;  /* 0x000000015a5d7824 */ /* 0x000fe200028e0669 */
[----:B------:R-:W-:Y:S01]  /*ef80*/  IADD3 R47, P5, PT, R46, R78, RZ ;  /* 0x0000004e2e2f7210 */ /* 0x000fe20007fbe0ff */
[----:B------:R-:W-:Y:S01]  /*ef90*/  IMAD R105, R89, R42, R94 ;  /* 0x0000002a59697224 */ /* 0x000fe200078e025e */
[----:B------:R-:W-:Y:S01]  /*efa0*/  IADD3 R46, P6, PT, R99, R24, RZ ;  /* 0x00000018632e7210 */ /* 0x000fe20007fde0ff */
[----:B------:R-:W-:Y:S01]  /*efb0*/  IMAD.WIDE.U32.X R60, R23, R35, R60, P3 ;  /* 0x00000023173c7225 */ /* 0x000fe200018e043c */
[----:B------:R-:W-:-:S03]  /*efc0*/  IADD3 R95, P3, PT, R47, R82, RZ ;  /* 0x000000522f5f7210 */ /* 0x000fc60007f7e0ff */
[----:B------:R-:W-:Y:S01]  /*efd0*/  IMAD.X R79, R80, 0x1, R93, P5 ;  /* 0x00000001504f7824 */ /* 0x000fe200028e065d */
[----:B------:R-:W-:Y:S01]  /*efe0*/  SEL R94, RZ, 0x1, P1 ;  /* 0x00000001ff5e7807 */ /* 0x000fe20000800000 */
[----:B------:R-:W-:Y:S01]  /*eff0*/  IMAD.IADD R63, R63, 0x1, R105 ;  /* 0x000000013f3f7824 */ /* 0x000fe200078e0269 */
[C---:B------:R-:W-:Y:S01]  /*f000*/  ISETP.GE.U32.AND P1, PT, R46.reuse, R24, PT ;  /* 0x000000182e00720c */ /* 0x040fe20003f26070 */
[----:B------:R-:W-:Y:S01]  /*f010*/  IMAD.X R24, R79, 0x1, R92, P3 ;  /* 0x000000014f187824 */ /* 0x000fe200018e065c */
[----:B------:R-:W-:Y:S01]  /*f020*/  ISETP.GE.U32.AND.EX P2, PT, R93, R90, PT, P2 ;  /* 0x0000005a5d00720c */ /* 0x000fe20003f46120 */
[----:B------:R-:W-:Y:S01]  /*f030*/  IMAD.X R96, R63, 0x1, R83, P0 ;  /* 0x000000013f607824 */ /* 0x000fe200000e0653 */
[----:B------:R-:W-:Y:S02]  /*f040*/  ISETP.GE.U32.AND P3, PT, R47, R78, PT ;  /* 0x0000004e2f00720c */ /* 0x000fe40003f66070 */
[----:B------:R-:W-:Y:S02]  /*f050*/  SEL R105, RZ, 0x1, P2 ;  /* 0x00000001ff697807 */ /* 0x000fe40001000000 */
[----:B------:R-:W-:-:S02]  /*f060*/  IADD3 R90, P5, PT, R46, R103, RZ ;  /* 0x000000672e5a7210 */ /* 0x000fc40007fbe0ff */
[----:B------:R-:W-:Y:S01]  /*f070*/  ISETP.GE.U32.AND.EX P3, PT, R79, R80, PT, P3 ;  /* 0x000000504f00720c */ /* 0x000fe20003f66130 */
[----:B------:R-:W-:Y:S01]  /*f080*/  IMAD.X R80, R25, 0x1, R96, P6 ;  /* 0x0000000119507824 */ /* 0x000fe200030e0660 */
[----:B------:R-:W-:Y:S02]  /*f090*/  ISETP.GE.U32.AND P2, PT, R95, R47, PT ;  /* 0x0000002f5f00720c */ /* 0x000fe40003f46070 */
[----:B------:R-:W-:Y:S01]  /*f0a0*/  SEL R82, RZ, 0x1, P3 ;  /* 0x00000001ff527807 */ /* 0x000fe20001800000 */
[----:B------:R-:W-:Y:S01]  /*f0b0*/  IMAD.X R92, R80, 0x1, R85, P5 ;  /* 0x00000001505c7824 */ /* 0x000fe200028e0655 */
[----:B------:R-:W-:Y:S01]  /*f0c0*/  ISETP.GE.U32.AND.EX P6, PT, R24, R79, PT, P2 ;  /* 0x0000004f1800720c */ /* 0x000fe20003fc6120 */
[----:B------:R-:W-:Y:S01]  /*f0d0*/  IMAD.WIDE.U32 R46, R89, R42, RZ ;  /* 0x0000002a592e7225 */ /* 0x000fe200078e00ff */
[----:B------:R-:W-:Y:S02]  /*f0e0*/  ISETP.GE.U32.AND P0, PT, R90, R103, PT ;  /* 0x000000675a00720c */ /* 0x000fe40003f06070 */
[----:B------:R-:W-:-:S02]  /*f0f0*/  IADD3 R83, P3, P5, R105, R4, R94 ;  /* 0x0000000469537210 */ /* 0x000fc40007d7e05e */
[----:B------:R-:W-:Y:S02]  /*f100*/  ISETP.GE.U32.AND.EX P1, PT, R80, R25, PT, P1 ;  /* 0x000000195000720c */ /* 0x000fe40003f26110 */
[----:B------:R-:W-:Y:S02]  /*f110*/  SEL R93, RZ, 0x1, P6 ;  /* 0x00000001ff5d7807 */ /* 0x000fe40003000000 */
[----:B------:R-:W-:Y:S02]  /*f120*/  ISETP.GE.U32.AND.EX P0, PT, R92, R85, PT, P0 ;  /* 0x000000555c00720c */ /* 0x000fe40003f06100 */
[----:B------:R-:W-:Y:S02]  /*f130*/  IADD3.X R80, PT, PT, RZ, R5, RZ, P3, P5 ;  /* 0x00000005ff507210 */ /* 0x000fe40001fea4ff */
[----:B------:R-:W-:Y:S01]  /*f140*/  ISETP.NE.U32.AND P3, PT, R13, R52, PT ;  /* 0x000000340d00720c */ /* 0x000fe20003f65070 */
[----:B------:R-:W-:Y:S01]  /*f150*/  IMAD.WIDE.U32 R46, P2, R0, R41, R46 ;  /* 0x00000029002e7225 */ /* 0x000fe2000784002e */
[----:B------:R-:W-:-:S02]  /*f160*/  SEL R4, RZ, 0x1, P1 ;  /* 0x00000001ff047807 */ /* 0x000fc40000800000 */
[----:B------:R-:W-:Y:S02]  /*f170*/  IADD3 R82, P1, P5, R93, R60, R82 ;  /* 0x0000003c5d527210 */ /* 0x000fe40007d3e052 */
[----:B------:R-:W-:Y:S02]  /*f180*/  SEL R85, RZ, 0x1, P0 ;  /* 0x00000001ff557807 */ /* 0x000fe40000000000 */
[----:B------:R-:W-:Y:S02]  /*f190*/  ISETP.LT.U32.AND P0, PT, R9, R54, PT ;  /* 0x000000360900720c */ /* 0x000fe40003f01070 */
[----:B------:R-:W-:Y:S01]  /*f1a0*/  ISETP.NE.AND.EX P3, PT, R86, R53, PT, P3 ;  /* 0x000000355600720c */ /* 0x000fe20003f65330 */
[----:B------:R-:W-:Y:S01]  /*f1b0*/  IMAD.X R5, RZ, RZ, RZ, P2 ;  /* 0x000000ffff057224 */ /* 0x000fe200010e06ff */
[----:B------:R-:W-:Y:S02]  /*f1c0*/  IADD3.X R93, PT, PT, RZ, R61, RZ, P1, P5 ;  /* 0x0000003dff5d7210 */ /* 0x000fe40000fea4ff */
[----:B------:R-:W-:-:S02]  /*f1d0*/  IADD3 R85, P2, P5, R85, R56, R4 ;  /* 0x0000003855557210 */ /* 0x000fc40007d5e004 */
[----:B------:R-:W-:Y:S02]  /*f1e0*/  ISETP.LT.U32.AND.EX P3, PT, R18, R55, !P3, P0 ;  /* 0x000000371200720c */ /* 0x000fe40005f61100 */
[----:B------:R-:W-:Y:S01]  /*f1f0*/  ISETP.LT.U32.AND P1, PT, R13, R52, PT ;  /* 0x000000340d00720c */ /* 0x000fe20003f21070 */
[----:B------:R-:W-:Y:S01]  /*f200*/  IMAD.WIDE.U32 R78, R0, R42, RZ ;  /* 0x0000002a004e7225 */ /* 0x000fe200078e00ff */
[----:B------:R-:W-:Y:S02]  /*f210*/  IADD3.X R94, PT, PT, RZ, R57, RZ, P2, P5 ;  /* 0x00000039ff5e7210 */ /* 0x000fe400017ea4ff */
[----:B------:R-:W-:Y:S02]  /*f220*/  ISETP.LT.U32.OR.EX P3, PT, R86, R53, P3, P1 ;  /* 0x000000355600720c */ /* 0x000fe40001f61510 */
[----:B------:R-:W-:Y:S01]  /*f230*/  ISETP.EQ.U32.AND P5, PT, R45, R50, PT ;  /* 0x000000322d00720c */ /* 0x000fe20003fa2070 */
[----:B------:R-:W-:Y:S01]  /*f240*/  IMAD R25, R37, R0, RZ ;  /* 0x0000000025197224 */ /* 0x000fe200078e02ff */
[----:B------:R-:W-:Y:S01]  /*f250*/  ISETP.GE.U32.AND P2, PT, R19, R48, PT ;  /* 0x000000301300720c */ /* 0x000fe20003f46070 */
[----:B------:R-:W-:Y:S01]  /*f260*/  IMAD.MOV.U32 R4, RZ, RZ, R47 ;  /* 0x000000ffff047224 */ /* 0x000fe200078e002f */
[----:B------:R-:W-:Y:S01]  /*f270*/  IADD3 RZ, P6, PT, R79, R46, RZ ;  /* 0x0000002e4fff7210 */ /* 0x000fe20007fde0ff */
[----:B------:R-:W-:Y:S01]  /*f280*/  IMAD.WIDE.U32 R46, R38, R0, RZ ;  /* 0x00000000262e7225 */ /* 0x000fe200078e00ff */
[----:B------:R-:W-:-:S02]  /*f290*/  ISETP.GE.U32.AND P0, PT, R99, R62, PT ;  /* 0x0000003e6300720c */ /* 0x000fc40003f06070 */
[----:B------:R-:W-:Y:S01]  /*f2a0*/  ISETP.EQ.AND.EX P5, PT, R22, R51, P3, P5 ;  /* 0x000000331600720c */ /* 0x000fe20001fa2350 */
[C---:B------:R-:W-:Y:S01]  /*f2b0*/  IMAD R25, R89.reuse, R38, R25 ;  /* 0x0000002659197224 */ /* 0x040fe200078e0219 */
[----:B------:R-:W-:Y:S01]  /*f2c0*/  ISETP.GE.U32.AND.EX P3, PT, R108, R49, PT, P2 ;  /* 0x000000316c00720c */ /* 0x000fe20003f66120 */
[----:B------:R-:W-:Y:S01]  /*f2d0*/  IMAD.WIDE.U32.X R4, R89, R41, R4, P6 ;  /* 0x0000002959047225 */ /* 0x000fe200030e0404 */
[----:B------:R-:W-:Y:S02]  /*f2e0*/  ISETP.GE.U32.AND.EX P0, PT, R96, R63, PT, P0 ;  /* 0x0000003f6000720c */ /* 0x000fe40003f06100 */
[----:B------:R-:W-:Y:S01]  /*f2f0*/  IADD3 R99, P6, PT, R95, R46, RZ ;  /* 0x0000002e5f637210 */ /* 0x000fe20007fde0ff */
[----:B------:R-:W-:Y:S01]  /*f300*/  IMAD.IADD R47, R47, 0x1, R25 ;  /* 0x000000012f2f7824 */ /* 0x000fe200078e0219 */
[----:B------:R-:W-:Y:S02]  /*f310*/  ISETP.LT.U32.AND P2, PT, R45, R50, PT ;  /* 0x000000322d00720c */ /* 0x000fe40003f41070 */
[----:B------:R-:W-:Y:S01]  /*f320*/  SEL R96, RZ, 0x1, P0 ;  /* 0x00000001ff607807 */ /* 0x000fe20000000000 */
[----:B------:R-:W-:Y:S01]  /*f330*/  IMAD.X R98, R47, 0x1, R24, P6 ;  /* 0x000000012f627824 */ /* 0x000fe200030e0618 */
[----:B------:R-:W-:-:S02]  /*f340*/  ISETP.LT.U32.OR.EX P0, PT, R22, R51, P5, P2 ;  /* 0x000000331600720c */ /* 0x000fc40002f01520 */
[----:B------:R-:W-:Y:S01]  /*f350*/  IADD3 R96, P2, P6, R99, R4, R96 ;  /* 0x0000000463607210 */ /* 0x000fe20007e5e060 */
[----:B------:R-:W-:Y:S01]  /*f360*/  IMAD.WIDE.U32 R60, R23, R34, RZ ;  /* 0x00000022173c7225 */ /* 0x000fe200078e00ff */
[----:B------:R-:W-:Y:S02]  /*f370*/  @P3 ISETP.NE.U32.AND P5, PT, R19, R48, PT ;  /* 0x000000301300320c */ /* 0x000fe40003fa5070 */
[----:B------:R-:W-:Y:S01]  /*f380*/  IADD3.X R95, PT, PT, R98, R5, RZ, P2, P6 ;  /* 0x00000005625f7210 */ /* 0x000fe200017ec4ff */
[----:B------:R-:W-:Y:S01]  /*f390*/  IMAD.WIDE.U32 R4, R89, R38, RZ ;  /* 0x0000002659047225 */ /* 0x000fe200078e00ff */
[----:B------:R-:W-:Y:S02]  /*f3a0*/  PLOP3.LUT P2, PT, PT, PT, PT, 0x8, 0x80 ;  /* 0x000000000080781c */ /* 0x000fe40003f4e170 */
[----:B------:R-:W-:Y:S01]  /*f3b0*/  @P3 ISETP.NE.OR.EX P2, PT, R108, R49, !P0, P5 ;  /* 0x000000316c00320c */ /* 0x000fe20004745750 */
[----:B------:R-:W-:Y:S02]  /*f3c0*/  IMAD R56, R33, R8, RZ ;  /* 0x0000000821387224 */ /* 0x000fe400078e02ff */
[----:B------:R-:W-:-:S04]  /*f3d0*/  IMAD.WIDE.U32 R60, P5, R8, R33, R60 ;  /* 0x00000021083c7225 */ /* 0x000fc800078a003c */
[----:B------:R-:W-:-:S04]  /*f3e0*/  IMAD.WIDE.U32 R62, R8, R34, RZ ;  /* 0x00000022083e7225 */ /* 0x000fc800078e00ff */
[----:B------:R-:W-:Y:S01]  /*f3f0*/  IMAD.WIDE.U32 R78, R34, R8, RZ ;  /* 0x00000008224e7225 */ /* 0x000fe200078e00ff */
[----:B------:R-:W-:-:S03]  /*f400*/  SEL R103, RZ, 0x1, !P0 ;  /* 0x00000001ff677807 */ /* 0x000fc60004000000 */
[----:B------:R-:W-:Y:S02]  /*f410*/  IMAD R105, R23, R34, R56 ;  /* 0x0000002217697224 */ /* 0x000fe400078e0238 */
[----:B------:R-:W-:Y:S01]  /*f420*/  IMAD.WIDE.U32 R24, R0, R38, RZ ;  /* 0x0000002600187225 */ /* 0x000fe200078e00ff */
[----:B------:R-:W-:-:S03]  /*f430*/  IADD3 RZ, P6, PT, R63, R60, RZ ;  /* 0x0000003c3fff7210 */ /* 0x000fc60007fde0ff */
[----:B------:R-:W-:Y:S01]  /*f440*/  IMAD.WIDE.U32 R4, P3, R0, R37, R4 ;  /* 0x0000002500047225 */ /* 0x000fe20007860004 */
[----:B------:R-:W-:-:S03]  /*f450*/  IADD3 R83, P0, PT, R83, R78, RZ ;  /* 0x0000004e53537210 */ /* 0x000fc60007f1e0ff */
[----:B------:R-:W-:Y:S02]  /*f460*/  IMAD.IADD R63, R79, 0x1, R105 ;  /* 0x000000014f3f7824 */ /* 0x000fe400078e0269 */
[----:B------:R-:W-:Y:S01]  /*f470*/  IMAD.X R57, RZ, RZ, RZ, P5 ;  /* 0x000000ffff397224 */ /* 0x000fe200028e06ff */
[----:B------:R-:W-:Y:S01]  /*f480*/  IADD3 RZ, P5, PT, R25, R4, RZ ;  /* 0x0000000419ff7210 */ /* 0x000fe20007fbe0ff */
[----:B------:R-:W-:Y:S02]  /*f490*/  IMAD.MOV.U32 R56, RZ, RZ, R61 ;  /* 0x000000ffff387224 */ /* 0x000fe400078e003d */
[----:B------:R-:W-:Y:S01]  /*f4a0*/  IMAD.X R25, RZ, RZ, RZ, P3 ;  /* 0x000000ffff197224 */ /* 0x000fe200018e06ff */
[----:B------:R-:W-:Y:S01]  /*f4b0*/  ISETP.GE.U32.AND P3, PT, R99, R46, PT ;  /* 0x0000002e6300720c */ /* 0x000fe20003f66070 */
[----:B------:R-:W-:Y:S01]  /*f4c0*/  IMAD.X R8, R63, 0x1, R80, P0 ;  /* 0x000000013f087824 */ /* 0x000fe200000e0650 */
[----:B------:R-:W-:Y:S01]  /*f4d0*/  ISETP.GE.U32.AND P0, PT, R96, R99, PT ;  /* 0x000000636000720c */ /* 0x000fe20003f06070 */
[----:B------:R-:W-:Y:S01]  /*f4e0*/  IMAD.WIDE.U32.X R56, R23, R33, R56, P6 ;  /* 0x0000002117387225 */ /* 0x000fe200030e0438 */
[----:B------:R-:W-:-:S02]  /*f4f0*/  IADD3 R23, P6, PT, R83, R82, RZ ;  /* 0x0000005253177210 */ /* 0x000fc40007fde0ff */
[----:B------:R-:W-:Y:S02]  /*f500*/  ISETP.GE.U32.AND.EX P3, PT, R98, R47, PT, P3 ;  /* 0x0000002f6200720c */ /* 0x000fe40003f66130 */
[----:B------:R-:W-:Y:S01]  /*f510*/  ISETP.GE.U32.AND.EX P0, PT, R95, R98, PT, P0 ;  /* 0x000000625f00720c */ /* 0x000fe20003f06100 */
[----:B------:R-:W-:Y:S01]  /*f520*/  IMAD.MOV.U32 R24, RZ, RZ, R5 ;  /* 0x000000ffff187224 */ /* 0x000fe200078e0005 */
[----:B------:R-:W-:Y:S01]  /*f530*/  SEL R4, RZ, 0x1, P3 ;  /* 0x00000001ff047807 */ /* 0x000fe20001800000 */
[----:B------:R-:W-:Y:S01]  /*f540*/  IMAD.X R80, R8, 0x1, R93, P6 ;  /* 0x0000000108507824 */ /* 0x000fe200030e065d */
[----:B------:R-:W-:Y:S02]  /*f550*/  ISETP.GE.U32.AND P6, PT, R83, R78, PT ;  /* 0x0000004e5300720c */ /* 0x000fe40003fc6070 */
[----:B------:R-:W-:Y:S02]  /*f560*/  ISETP.GE.U32.AND P3, PT, R23, R83, PT ;  /* 0x000000531700720c */ /* 0x000fe40003f66070 */
[----:B------:R-:W-:Y:S01]  /*f570*/  SEL R61, RZ, 0x1, P0 ;  /* 0x00000001ff3d7807 */ /* 0x000fe20000000000 */
[----:B------:R-:W-:Y:S01]  /*f580*/  IMAD.WIDE.U32.X R24, R89, R37, R24, P5 ;  /* 0x0000002559187225 */ /* 0x000fe200028e0418 */
[----:B------:R-:W-:-:S02]  /*f590*/  IADD3 R5, P0, PT, R103, R48, RZ ;  /* 0x0000003067057210 */ /* 0x000fc40007f1e0ff */
[----:B------:R-:W-:Y:S02]  /*f5a0*/  ISETP.GE.U32.AND.EX P6, PT, R8, R63, PT, P6 ;  /* 0x0000003f0800720c */ /* 0x000fe40003fc6160 */
[----:B------:R-:W-:Y:S01]  /*f5b0*/  ISETP.GE.U32.AND.EX P3, PT, R80, R8, PT, P3 ;  /* 0x000000085000720c */ /* 0x000fe20003f66130 */
[----:B------:R-:W-:Y:S01]  /*f5c0*/  IMAD.X R46, RZ, RZ, R49, P0 ;  /* 0x000000ffff2e7224 */ /* 0x000fe200000e0631 */
[----:B------:R-:W-:Y:S02]  /*f5d0*/  SEL R8, R5, RZ, P2 ;  /* 0x000000ff05087207 */ /* 0x000fe40001000000 */
[----:B------:R-:W-:Y:S02]  /*f5e0*/  IADD3 R61, P0, P5, R61, R24, R4 ;  /* 0x000000183d3d7210 */ /* 0x000fe40007d1e004 */
[----:B------:R-:W-:Y:S02]  /*f5f0*/  SEL R5, RZ, 0x1, P6 ;  /* 0x00000001ff057807 */ /* 0x000fe40003000000 */
[----:B------:R-:W-:-:S02]  /*f600*/  SEL R93, RZ, 0x1, P3 ;  /* 0x00000001ff5d7807 */ /* 0x000fc40001800000 */
[----:B------:R-:W-:Y:S02]  /*f610*/  IADD3 R4, P3, PT, -R8, R19, RZ ;  /* 0x0000001308047210 */ /* 0x000fe40007f7e1ff */
[----:B------:R-:W-:Y:S01]  /*f620*/  SEL R19, R46, RZ, P2 ;  /* 0x000000ff2e137207 */ /* 0x000fe20001000000 */
[----:B------:R-:W-:Y:S01]  /*f630*/  IMAD.WIDE.U32 R46, R89, R36, RZ ;  /* 0x00000024592e7225 */ /* 0x000fe200078e00ff */
[----:B------:R-:W-:Y:S02]  /*f640*/  IADD3.X R79, PT, PT, RZ, R25, RZ, P0, P5 ;  /* 0x00000019ff4f7210 */ /* 0x000fe400007ea4ff */
[----:B------:R-:W-:Y:S02]  /*f650*/  IADD3 R93, P5, P6, R93, R56, R5 ;  /* 0x000000385d5d7210 */ /* 0x000fe40007ebe005 */
[----:B------:R-:W-:Y:S01]  /*f660*/  ISETP.GE.U32.AND P0, PT, R9, R54, PT ;  /* 0x000000360900720c */ /* 0x000fe20003f06070 */
[----:B------:R-:W-:Y:S01]  /*f670*/  IMAD.X R5, R108, 0x1, ~R19, P3 ;  /* 0x000000016c057824 */ /* 0x000fe200018e0e13 */
[----:B------:R-:W-:Y:S01]  /*f680*/  IADD3.X R8, PT, PT, RZ, R57, RZ, P5, P6 ;  /* 0x00000039ff087210 */ /* 0x000fe20002fec4ff */
[----:B------:R-:W-:Y:S01]  /*f690*/  IMAD.WIDE.U32 R24, R0, R36, RZ ;  /* 0x0000002400187225 */ /* 0x000fe200078e00ff */
[----:B------:R-:W-:-:S02]  /*f6a0*/  ISETP.GE.U32.AND.EX P0, PT, R18, R55, PT, P0 ;  /* 0x000000371200720c */ /* 0x000fc40003f06100 */
[----:B------:R-:W-:Y:S01]  /*f6b0*/  ISETP.EQ.U32.AND P6, PT, R13, R52, PT ;  /* 0x000000340d00720c */ /* 0x000fe20003fc2070 */
[----:B------:R-:W-:-:S04]  /*f6c0*/  IMAD.WIDE.U32 R46, P3, R0, R35, R46 ;  /* 0x00000023002e7225 */ /* 0x000fc8000786002e */
[----:B------:R-:W-:Y:S01]  /*f6d0*/  IMAD R19, R35, R0, RZ ;  /* 0x0000000023137224 */ /* 0x000fe200078e02ff */
[----:B------:R-:W-:Y:S01]  /*f6e0*/  ISETP.EQ.AND.EX P6, PT, R86, R53, !P0, P6 ;  /* 0x000000355600720c */ /* 0x000fe200047c2360 */
[----:B------:R-:W-:Y:S02]  /*f6f0*/  IMAD R60, R109, R2, RZ ;  /* 0x000000026d3c7224 */ /* 0x000fe400078e02ff */
[----:B------:R-:W-:Y:S01]  /*f700*/  IMAD.WIDE.U32 R56, R36, R0, RZ ;  /* 0x0000000024387225 */ /* 0x000fe200078e00ff */
[----:B------:R-:W-:-:S03]  /*f710*/  IADD3 RZ, P5, PT, R25, R46, RZ ;  /* 0x0000002e19ff7210 */ /* 0x000fc60007fbe0ff */
[----:B------:R-:W-:Y:S01]  /*f720*/  IMAD R19, R89, R36, R19 ;  /* 0x0000002459137224 */ /* 0x000fe200078e0213 */
[----:B------:R-:W-:Y:S01]  /*f730*/  ISETP.LT.U32.OR.EX P1, PT, R86, R53, P6, P1 ;  /* 0x000000355600720c */ /* 0x000fe20003721510 */
[----:B------:R-:W-:Y:S01]  /*f740*/  IMAD.WIDE.U32 R24, R81, R2, RZ ;  /* 0x0000000251187225 */ /* 0x000fe200078e00ff */
[----:B------:R-:W-:-:S03]  /*f750*/  IADD3 R98, P6, PT, R23, R56, RZ ;  /* 0x0000003817627210 */ /* 0x000fc60007fde0ff */
[----:B------:R-:W-:Y:S02]  /*f760*/  IMAD R63, R81, R3, R60 ;  /* 0x00000003513f7224 */ /* 0x000fe400078e023c */
[----:B------:R-:W-:Y:S02]  /*f770*/  IMAD.IADD R57, R57, 0x1, R19 ;  /* 0x0000000139397824 */ /* 0x000fe400078e0213 */
[----:B------:R-:W-:Y:S02]  /*f780*/  IMAD.IADD R25, R25, 0x1, R63 ;  /* 0x0000000119197824 */ /* 0x000fe400078e023f */
[----:B------:R-:W-:Y:S01]  /*f790*/  IMAD.X R80, R57, 0x1, R80, P6 ;  /* 0x0000000139507824 */ /* 0x000fe200030e0650 */
[----:B------:R-:W-:Y:S01]  /*f7a0*/  IADD3 R19, P6, PT, R98, R61, RZ ;  /* 0x0000003d62137210 */ /* 0x000fe20007fde0ff */
[----:B------:R-:W-:Y:S02]  /*f7b0*/  IMAD.MOV.U32 R82, RZ, RZ, R47 ;  /* 0x000000ffff527224 */ /* 0x000fe400078e002f */
[----:B------:R-:W-:-:S04]  /*f7c0*/  IMAD.WIDE.U32 R62, R89, R34, RZ ;  /* 0x00000022593e7225 */ /* 0x000fc800078e00ff */
[----:B------:R-:W-:-:S04]  /*f7d0*/  IMAD.WIDE.U32 R46, R25, R54, RZ ;  /* 0x00000036192e7225 */ /* 0x000fc800078e00ff */
[----:B------:R-:W-:Y:S01]  /*f7e0*/  IMAD.X R83, RZ, RZ, RZ, P3 ;  /* 0x000000ffff537224 */ /* 0x000fe200018e06ff */
[----:B------:R-:W-:Y:S01]  /*f7f0*/  ISETP.GE.U32.AND P3, PT, R98, R56, PT ;  /* 0x000000386200720c */ /* 0x000fe20003f66070 */
[C---:B------:R-:W-:Y:S02]  /*f800*/  IMAD.X R23, R80.reuse, 0x1, R79, P6 ;  /* 0x0000000150177824 */ /* 0x040fe400030e064f */
[----:B------:R-:W-:Y:S01]  /*f810*/  IMAD.WIDE.U32.X R82, R89, R35, R82, P5 ;  /* 0x0000002359527225 */ /* 0x000fe200028e0452 */
[----:B------:R-:W-:-:S03]  /*f820*/  ISETP.GE.U32.AND.EX P3, PT, R80, R57, PT, P3 ;  /* 0x000000395000720c */ /* 0x000fc60003f66130 */
[----:B------:R-:W-:-:S04]  /*f830*/  IMAD.WIDE.U32 R62, P6, R0, R33, R62 ;  /* 0x00000021003e7225 */ /* 0x000fc800078c003e */
[----:B------:R-:W-:-:S04]  /*f840*/  IMAD.WIDE.U32 R60, R24, R54, RZ ;  /* 0x00000036183c7225 */ /* 0x000fc800078e00ff */
[----:B------:R-:W-:Y:S01]  /*f850*/  IMAD.WIDE.U32 R46, P5, R24, R55, R46 ;  /* 0x00000037182e7225 */ /* 0x000fe200078a002e */
[----:B------:R-:W-:-:S03]  /*f860*/  LOP3.LUT R56, RZ, R60, RZ, 0x33, !PT ;  /* 0x0000003cff387212 */ /* 0x000fc600078e33ff */
[----:B------:R-:W-:Y:S01]  /*f870*/  IMAD.X R57, RZ, RZ, RZ, P6 ;  /* 0x000000ffff397224 */ /* 0x000fe200030e06ff */
[----:B------:R-:W-:Y:S01]  /*f880*/  IADD3 R46, P6, PT, R61, R46, RZ ;  /* 0x0000002e3d2e7210 */ /* 0x000fe20007fde0ff */
[----:B------:R-:W-:Y:S01]  /*f890*/  IMAD.WIDE.U32 R78, R0, R34, RZ ;  /* 0x00000022004e7225 */ /* 0x000fe200078e00ff */
[----:B------:R-:W-:Y:S02]  /*f8a0*/  SEL R78, RZ, 0x1, P3 ;  /* 0x00000001ff4e7807 */ /* 0x000fe40001800000 */
[----:B------:R-:W-:Y:S02]  /*f8b0*/  ISETP.GT.U32.AND P3, PT, R81, R56, PT ;  /* 0x000000385100720c */ /* 0x000fe40003f64070 */
[----:B------:R-:W-:Y:S01]  /*f8c0*/  LOP3.LUT R46, RZ, R46, RZ, 0x33, !PT ;  /* 0x0000002eff2e7212 */ /* 0x000fe200078e33ff */
[----:B------:R-:W-:Y:S02]  /*f8d0*/  IMAD.X R61, RZ, RZ, RZ, P5 ;  /* 0x000000ffff3d7224 */ /* 0x000fe400028e06ff */
[----:B------:R-:W-:Y:S01]  /*f8e0*/  IMAD.MOV.U32 R60, RZ, RZ, R47 ;  /* 0x000000ffff3c7224 */ /* 0x000fe200078e002f */
[----:B------:R-:W-:-:S02]  /*f8f0*/  ISETP.GT.U32.AND.EX P3, PT, R109, R46, PT, P3 ;  /* 0x0000002e6d00720c */ /* 0x000fc40003f64130 */
[----:B------:R-:W-:Y:S01]  /*f900*/  IADD3 RZ, P5, PT, R79, R62, RZ ;  /* 0x0000003e4fff7210 */ /* 0x000fe20007fbe0ff */
[----:B------:R-:W-:Y:S01]  /*f910*/  IMAD.WIDE.U32.X R60, R25, R55, R60, P6 ;  /* 0x00000037193c7225 */ /* 0x000fe200030e043c */
[----:B------:R-:W-:Y:S02]  /*f920*/  ISETP.GE.U32.AND P6, PT, R19, R98, PT ;  /* 0x000000621300720c */ /* 0x000fe40003fc6070 */
[----:B------:R-:W-:Y:S01]  /*f930*/  SEL R79, RZ, 0x1, !P3 ;  /* 0x00000001ff4f7807 */ /* 0x000fe20005800000 */
[----:B------:R-:W-:Y:S01]  /*f940*/  IMAD.WIDE.U32 R46, R25, R52, RZ ;  /* 0x00000034192e7225 */ /* 0x000fe200078e00ff */
[----:B------:R-:W-:-:S03]  /*f950*/  ISETP.GE.U32.AND.EX P3, PT, R23, R80, PT, P6 ;  /* 0x000000501700720c */ /* 0x000fc60003f66160 */
[----:B------:R-:W-:Y:S01]  /*f960*/  IMAD.MOV.U32 R56, RZ, RZ, R63 ;  /* 0x000000ffff387224 */ /* 0x000fe200078e003f */
[----:B------:R-:W-:Y:S01]  /*f970*/  IADD3 R80, P6, PT, R79, R60, RZ ;  /* 0x0000003c4f507210 */ /* 0x000fe20007fde0ff */
[----:B------:R-:W-:Y:S02]  /*f980*/  IMAD R62, R33, R0, RZ ;  /* 0x00000000213e7224 */ /* 0x000fe400078e02ff */
[----:B------:R-:W-:Y:S01]  /*f990*/  IMAD.WIDE.U32.X R56, R89, R33, R56, P5 ;  /* 0x0000002159387225 */ /* 0x000fe200028e0438 */
[----:B------:R-:W-:Y:S02]  /*f9a0*/  SEL R63, RZ, 0x1, P3 ;  /* 0x00000001ff3f7807 */ /* 0x000fe40001800000 */
[----:B------:R-:W-:Y:S01]  /*f9b0*/  SEL R99, RZ, 0x1, !P1 ;  /* 0x00000001ff637807 */ /* 0x000fe20004800000 */
[----:B------:R-:W-:-:S04]  /*f9c0*/  IMAD.WIDE.U32 R46, P5, R24, R53, R46 ;  /* 0x00000035182e7225 */ /* 0x000fc800078a002e */
[----:B------:R-:W-:Y:S02]  /*f9d0*/  IMAD.X R98, RZ, RZ, R61, P6 ;  /* 0x000000ffff627224 */ /* 0x000fe400030e063d */
[----:B------:R-:W-:Y:S01]  /*f9e0*/  IMAD.WIDE.U32 R60, R24, R52, RZ ;  /* 0x00000034183c7225 */ /* 0x000fe200078e00ff */
[----:B------:R-:W-:-:S03]  /*f9f0*/  IADD3 R99, P3, PT, R99, R50, RZ ;  /* 0x0000003263637210 */ /* 0x000fc60007f7e0ff */
[----:B------:R-:W-:Y:S01]  /*fa00*/  IMAD.X R79, RZ, RZ, RZ, P5 ;  /* 0x000000ffff4f7224 */ /* 0x000fe200028e06ff */
[----:B------:R-:W-:Y:S01]  /*fa10*/  IADD3 R82, P5, P6, R63, R82, R78 ;  /* 0x000000523f527210 */ /* 0x000fe20007ebe04e */
[----:B------:R-:W-:Y:S02]  /*fa20*/  IMAD R103, R89, R34, R62 ;  /* 0x0000002259677224 */ /* 0x000fe400078e023e */
[----:B------:R-:W-:Y:S01]  /*fa30*/  IMAD.WIDE.U32 R62, R34, R0, RZ ;  /* 0x00000000223e7225 */ /* 0x000fe200078e00ff */
[----:B------:R-:W-:Y:S02]  /*fa40*/  IADD3 R81, P1, PT, R61, R46, RZ ;  /* 0x0000002e3d517210 */ /* 0x000fe40007f3e0ff */
[----:B------:R-:W-:Y:S01]  /*fa50*/  IADD3.X R46, PT, PT, RZ, R83, RZ, P5, P6 ;  /* 0x00000053ff2e7210 */ /* 0x000fe20002fec4ff */
[----:B------:R-:W-:Y:S01]  /*fa60*/  IMAD.MOV.U32 R78, RZ, RZ, R47 ;  /* 0x000000ffff4e7224 */ /* 0x000fe200078e002f */
[----:B------:R-:W-:Y:S01]  /*fa70*/  IADD3 R47, P5, PT, R12, R60, RZ ;  /* 0x0000003c0c2f7210 */ /* 0x000fe20007fbe0ff */
[----:B------:R-:W-:Y:S01]  /*fa80*/  IMAD.X R61, RZ, RZ, R51, P3 ;  /* 0x000000ffff3d7224 */ /* 0x000fe200018e0633 */
[----:B------:R-:W-:Y:S01]  /*fa90*/  IADD3 R93, P3, PT, R93, R62, RZ ;  /* 0x0000003e5d5d7210 */ /* 0x000fe20007f7e0ff */
[----:B------:R-:W-:-:S02]  /*faa0*/  IMAD.IADD R12, R63, 0x1, R103 ;  /* 0x000000013f0c7824 */ /* 0x000fc400078e0267 */
[----:B------:R-:W-:Y:S01]  /*fab0*/  IMAD.WIDE.U32.X R78, R25, R53, R78, P1 ;  /* 0x00000035194e7225 */ /* 0x000fe200008e044e */
[----:B------:R-:W-:-:S03]  /*fac0*/  IADD3 R83, P1, PT, R47, R80, RZ ;  /* 0x000000502f537210 */ /* 0x000fc60007f3e0ff */
[----:B------:R-:W-:Y:S02]  /*fad0*/  IMAD.X R84, R81, 0x1, R84, P5 ;  /* 0x0000000151547824 */ /* 0x000fe400028e0654 */
[----:B------:R-:W-:Y:S01]  /*fae0*/  IMAD.X R63, R12, 0x1, R8, P3 ;  /* 0x000000010c3f7824 */ /* 0x000fe200018e0608 */
[----:B------:R-:W-:Y:S01]  /*faf0*/  IADD3 R0, P3, PT, R93, R82, RZ ;  /* 0x000000525d007210 */ /* 0x000fe20007f7e0ff */
[----:B------:R-:W-:Y:S01]  /*fb00*/  IMAD.X R89, R84, 0x1, R98, P1 ;  /* 0x0000000154597824 */ /* 0x000fe200008e0662 */
[----:B------:R-:W-:Y:S02]  /*fb10*/  ISETP.GE.U32.AND P5, PT, R47, R60, PT ;  /* 0x0000003c2f00720c */ /* 0x000fe40003fa6070 */
[----:B------:R-:W-:Y:S01]  /*fb20*/  ISETP.GE.U32.AND P6, PT, R83, R80, PT ;  /* 0x000000505300720c */ /* 0x000fe20003fc6070 */
[----:B------:R-:W-:Y:S01]  /*fb30*/  IMAD.X R8, R63, 0x1, R46, P3 ;  /* 0x000000013f087824 */ /* 0x000fe200018e062e */
[----:B------:R-:W-:Y:S02]  /*fb40*/  ISETP.GE.U32.AND P1, PT, R93, R62, PT ;  /* 0x0000003e5d00720c */ /* 0x000fe40003f26070 */
[----:B------:R-:W-:-:S02]  /*fb50*/  ISETP.GE.U32.AND P3, PT, R0, R93, PT ;  /* 0x0000005d0000720c */ /* 0x000fc40003f66070 */
[----:B------:R-:W-:Y:S02]  /*fb60*/  ISETP.GE.U32.AND.EX P5, PT, R84, R81, PT, P5 ;  /* 0x000000515400720c */ /* 0x000fe40003fa6150 */
[C---:B------:R-:W-:Y:S01]  /*fb70*/  ISETP.GE.U32.AND.EX P6, PT, R89.reuse, R98, PT, P6 ;  /* 0x000000625900720c */ /* 0x040fe20003fc6160 */
[----:B------:R-:W-:Y:S01]  /*fb80*/  IMAD R60, R89, R2, RZ ;  /* 0x00000002593c7224 */ /* 0x000fe200078e02ff */
[----:B------:R-:W-:Y:S02]  /*fb90*/  ISETP.GE.U32.AND.EX P1, PT, R63, R12, PT, P1 ;  /* 0x0000000c3f00720c */ /* 0x000fe40003f26110 */
[----:B------:R-:W-:Y:S02]  /*fba0*/  ISETP.GE.U32.AND.EX P3, PT, R8, R63, PT, P3 ;  /* 0x0000003f0800720c */ /* 0x000fe40003f66130 */
[----:B------:R-:W-:Y:S02]  /*fbb0*/  SEL R82, RZ, 0x1, P5 ;  /* 0x00000001ff527807 */ /* 0x000fe40002800000 */
[----:B------:R-:W-:Y:S01]  /*fbc0*/  SEL R63, RZ, 0x1, P6 ;  /* 0x00000001ff3f7807 */ /* 0x000fe20003000000 */
[----:B------:R-:W-:Y:S01]  /*fbd0*/  IMAD.WIDE.U32 R46, R83, R2, RZ ;  /* 0x00000002532e7225 */ /* 0x000fe200078e00ff */
[----:B------:R-:W-:-:S02]  /*fbe0*/  SEL R12, R99, RZ, P2 ;  /* 0x000000ff630c7207 */ /* 0x000fc40001000000 */
[----:B------:R-:W-:Y:S01]  /*fbf0*/  SEL R80, RZ, 0x1, P1 ;  /* 0x00000001ff507807 */ /* 0x000fe20000800000 */
[----:B------:R-:W-:Y:S01]  /*fc00*/  IMAD R81, R83, R3, R60 ;  /* 0x0000000353517224 */ /* 0x000fe200078e023c */
[----:B------:R-:W-:Y:S02]  /*fc10*/  IADD3 R82, P1, P6, R63, R78, R82 ;  /* 0x0000004e3f527210 */ /* 0x000fe40007e3e052 */
[----:B------:R-:W-:Y:S02]  /*fc20*/  SEL R93, RZ, 0x1, P3 ;  /* 0x00000001ff5d7807 */ /* 0x000fe40001800000 */
[----:B------:R-:W-:Y:S01]  /*fc30*/  IADD3 R12, P5, PT, -R12, R45, RZ ;  /* 0x0000002d0c0c7210 */ /* 0x000fe20007fbe1ff */
[----:B------:R-:W-:Y:S01]  /*fc40*/  IMAD.IADD R45, R47, 0x1, R81 ;  /* 0x000000012f2d7824 */ /* 0x000fe200078e0251 */
[----:B------:R-:W-:Y:S01]  /*fc50*/  IADD3.X R81, PT, PT, RZ, R79, RZ, P1, P6 ;  /* 0x0000004fff517210 */ /* 0x000fe20000fec4ff */
[----:B------:R-:W-:Y:S01]  /*fc60*/  IMAD.WIDE.U32 R62, R25, R50, RZ ;  /* 0x00000032193e7225 */ /* 0x000fe200078e00ff */
[----:B------:R-:W-:-:S02]  /*fc70*/  IADD3 R80, P1, P3, R93, R56, R80 ;  /* 0x000000385d507210 */ /* 0x000fc40007b3e050 */
[----:B------:R-:W-:Y:S01]  /*fc80*/  SEL R93, R61, RZ, P2 ;  /* 0x000000ff3d5d7207 */ /* 0x000fe20001000000 */
[----:B------:R-:W-:Y:S01]  /*fc90*/  IMAD.WIDE.U32 R60, R45, R54, RZ ;  /* 0x000000362d3c7225 */ /* 0x000fe200078e00ff */
[----:B------:R-:W-:-:S03]  /*fca0*/  IADD3.X R84, PT, PT, RZ, R57, RZ, P1, P3 ;  /* 0x00000039ff547210 */ /* 0x000fc60000fe64ff */
[----:B------:R-:W-:-:S04]  /*fcb0*/  IMAD.WIDE.U32 R78, R24, R50, RZ ;  /* 0x00000032184e7225 */ /* 0x000fc800078e00ff */
[----:B------:R-:W-:-:S04]  /*fcc0*/  IMAD.WIDE.U32 R62, P6, R24, R51, R62 ;  /* 0x00000033183e7225 */ /* 0x000fc800078c003e */
[----:B------:R-:W-:-:S04]  /*fcd0*/  IMAD.WIDE.U32 R56, R46, R54, RZ ;  /* 0x000000362e387225 */ /* 0x000fc800078e00ff */
[----:B------:R-:W-:Y:S01]  /*fce0*/  IMAD.WIDE.U32 R60, P1, R46, R55, R60 ;  /* 0x000000372e3c7225 */ /* 0x000fe2000782003c */
[----:B------:R-:W-:-:S03]  /*fcf0*/  LOP3.LUT R56, RZ, R56, RZ, 0x33, !PT ;  /* 0x00000038ff387212 */ /* 0x000fc600078e33ff */
[----:B------:R-:W-:Y:S01]  /*fd00*/  IMAD.X R22, R22, 0x1, ~R93, P5 ;  /* 0x0000000116167824 */ /* 0x000fe200028e0e5d */
[----:B------:R-:W-:Y:S01]  /*fd10*/  IADD3 R99, P5, PT, R79, R62, RZ ;  /* 0x0000003e4f637210 */ /* 0x000fe20007fbe0ff */
[----:B------:R-:W-:Y:S01]  /*fd20*/  IMAD.X R79, RZ, RZ, RZ, P6 ;  /* 0x000000ffff4f7224 */ /* 0x000fe200030e06ff */
[----:B------:R-:W-:Y:S01]  /*fd30*/  IADD3 R60, P6, PT, R57, R60, RZ ;  /* 0x0000003c393c7210 */ /* 0x000fe20007fde0ff */
[----:B------:R-:W-:Y:S01]  /*fd40*/  IMAD.X R57, RZ, RZ, RZ, P1 ;  /* 0x000000ffff397224 */ /* 0x000fe200008e06ff */
[----:B------:R-:W-:Y:S02]  /*fd50*/  ISETP.GT.U32.AND P1, PT, R83, R56, PT ;  /* 0x000000385300720c */ /* 0x000fe40003f24070 */
[----:B------:R-:W-:Y:S02]  /*fd60*/  LOP3.LUT R56, RZ, R60, RZ, 0x33, !PT ;  /* 0x0000003cff387212 */ /* 0x000fe400078e33ff */
[----:B------:R-:W-:Y:S02]  /*fd70*/  IADD3 R93, P3, PT, R90, R78, RZ ;  /* 0x0000004e5a5d7210 */ /* 0x000fe40007f7e0ff */
[----:B------:R-:W-:Y:S01]  /*fd80*/  ISETP.GT.U32.AND.EX P1, PT, R89, R56, PT, P1 ;  /* 0x000000385900720c */ /* 0x000fe20003f24110 */
[----:B------:R-:W-:-:S02]  /*fd90*/  IMAD.MOV.U32 R56, RZ, RZ, R61 ;  /* 0x000000ffff387224 */ /* 0x000fc400078e003d */
[----:B------:R-:W-:Y:S01]  /*fda0*/  IMAD.X R92, R99, 0x1, R92, P3 ;  /* 0x00000001635c7824 */ /* 0x000fe200018e065c */
[----:B------:R-:W-:Y:S01]  /*fdb0*/  ISETP.GE.U32.AND P3, PT, R93, R78, PT ;  /* 0x0000004e5d00720c */ /* 0x000fe20003f66070 */
[----:B------:R-:W-:Y:S01]  /*fdc0*/  IMAD.MOV.U32 R78, RZ, RZ, R63 ;  /* 0x000000ffff4e7224 */ /* 0x000fe200078e003f */
[----:B------:R-:W-:Y:S01]  /*fdd0*/  SEL R89, RZ, 0x1, !P1 ;  /* 0x00000001ff597807 */ /* 0x000fe20004800000 */
[----:B------:R-:W-:Y:S01]  /*fde0*/  IMAD.WIDE.U32 R60, R45, R52, RZ ;  /* 0x000000342d3c7225 */ /* 0x000fe200078e00ff */
[----:B------:R-:W-:-:S03]  /*fdf0*/  IADD3 R93, P1, PT, R93, R82, RZ ;  /* 0x000000525d5d7210 */ /* 0x000fc60007f3e0ff */
[----:B------:R-:W-:Y:S01]  /*fe00*/  IMAD.WIDE.U32.X R62, R45, R55, R56, P6 ;  /* 0x000000372d3e7225 */ /* 0x000fe200030e0438 */
[----:B------:R-:W-:-:S03]  /*fe10*/  ISETP.GE.U32.AND.EX P3, PT, R92, R99, PT, P3 ;  /* 0x000000635c00720c */ /* 0x000fc60003f66130 */
[----:B------:R-:W-:Y:S01]  /*fe20*/  IMAD.WIDE.U32.X R78, R25, R51, R78, P5 ;  /* 0x00000033194e7225 */ /* 0x000fe200028e044e */
[----:B------:R-:W-:-:S03]  /*fe30*/  IADD3 R89, P5, PT, R89, R62, RZ ;  /* 0x0000003e59597210 */ /* 0x000fc60007fbe0ff */
[----:B------:R-:W-:-:S04]  /*fe40*/  IMAD.WIDE.U32 R56, R46, R52, RZ ;  /* 0x000000342e387225 */ /* 0x000fc800078e00ff */
[----:B------:R-:W-:Y:S01]  /*fe50*/  IMAD.WIDE.U32 R60, P6, R46, R53, R60 ;  /* 0x000000352e3c7225 */ /* 0x000fe200078c003c */
[----:B------:R-:W-:-:S03]  /*fe60*/  SEL R90, RZ, 0x1, P3 ;  /* 0x00000001ff5a7807 */ /* 0x000fc60001800000 */
[----:B------:R-:W-:Y:S01]  /*fe70*/  IMAD.X R62, R92, 0x1, R81, P1 ;  /* 0x000000015c3e7824 */ /* 0x000fe200008e0651 */
[C---:B------:R-:W-:Y:S01]  /*fe80*/  ISETP.GE.U32.AND P1, PT, R93.reuse, R82, PT ;  /* 0x000000525d00720c */ /* 0x040fe20003f26070 */
[----:B------:R-:W-:Y:S01]  /*fe90*/  IMAD.X R82, RZ, RZ, R63, P5 ;  /* 0x000000ffff527224 */ /* 0x000fe200028e063f */
[----:B------:R-:W-:Y:S02]  /*fea0*/  IADD3 R63, P5, PT, R93, R56, RZ ;  /* 0x000000385d3f7210 */ /* 0x000fe40007fbe0ff */
[----:B------:R-:W-:Y:S01]  /*feb0*/  IADD3 R83, P3, PT, R57, R60, RZ ;  /* 0x0000003c39537210 */ /* 0x000fe20007f7e0ff */
[----:B------:R-:W-:Y:S01]  /*fec0*/  IMAD.X R57, RZ, RZ, RZ, P6 ;  /* 0x000000ffff397224 */ /* 0x000fe200030e06ff */
[----:B------:R-:W-:Y:S02]  /*fed0*/  ISETP.GE.U32.AND.EX P1, PT, R62, R81, PT, P1 ;  /* 0x000000513e00720c */ /* 0x000fe40003f26110 */
[----:B------:R-:W-:Y:S01]  /*fee0*/  IADD3 R92, P6, PT, R63, R89, RZ ;  /* 0x000000593f5c7210 */ /* 0x000fe20007fde0ff */
[----:B------:R-:W-:Y:S01]  /*fef0*/  IMAD.X R62, R83, 0x1, R62, P5 ;  /* 0x00000001533e7824 */ /* 0x000fe200028e063e */
[----:B------:R-:W-:-:S02]  /*ff00*/  SEL R81, RZ, 0x1, P1 ;  /* 0x00000001ff517807 */ /* 0x000fc40000800000 */
[----:B------:R-:W-:Y:S01]  /*ff10*/  ISETP.GE.U32.AND P1, PT, R92, R89, PT ;  /* 0x000000595c00720c */ /* 0x000fe20003f26070 */
[----:B------:R-:W-:Y:S01]  /*ff20*/  IMAD.X R93, R62, 0x1, R82, P6 ;  /* 0x000000013e5d7824 */ /* 0x000fe200030e0652 */
[----:B------:R-:W-:-:S04]  /*ff30*/  ISETP.GE.U32.AND P5, PT, R63, R56, PT ;  /* 0x000000383f00720c */ /* 0x000fc80003fa6070 */
[----:B------:R-:W-:Y:S02]  /*ff40*/  ISETP.GE.U32.AND.EX P1, PT, R93, R82, PT, P1 ;  /* 0x000000525d00720c */ /* 0x000fe40003f26110 */
[----:B------:R-:W-:Y:S02]  /*ff50*/  ISETP.GE.U32.AND.EX P5, PT, R62, R83, PT, P5 ;  /* 0x000000533e00720c */ /* 0x000fe40003fa6150 */
[----:B------:R-:W-:Y:S01]  /*ff60*/  SEL R83, RZ, 0x1, P1 ;  /* 0x00000001ff537807 */ /* 0x000fe20000800000 */
[----:B------:R-:W-:Y:S01]  /*ff70*/  IMAD.MOV.U32 R56, RZ, RZ, R61 ;  /* 0x000000ffff387224 */ /* 0x000fe200078e003d */
[----:B------:R-:W-:Y:S01]  /*ff80*/  ISETP.NE.U32.AND P1, PT, R85, RZ, PT ;  /* 0x000000ff5500720c */ /* 0x000fe20003f25070 */
[----:B------:R-:W-:-:S03]  /*ff90*/  IMAD.WIDE.U32 R60, R25, R48, RZ ;  /* 0x00000030193c7225 */ /* 0x000fc600078e00ff */
[----:B------:R-:W-:Y:S01]  /*ffa0*/  ISETP.NE.AND.EX P1, PT, R94, RZ, PT, P1 ;  /* 0x000000ff5e00720c */ /* 0x000fe20003f25310 */
[----:B------:R-:W-:Y:S01]  /*ffb0*/  IMAD.WIDE.U32.X R56, R45, R53, R56, P3 ;  /* 0x000000352d387225 */ /* 0x000fe200018e0438 */
[----:B------:R-:W-:Y:S02]  /*ffc0*/  IADD3 R89, P3, P6, R81, R78, R90 ;  /* 0x0000004e51597210 */ /* 0x000fe40007e7e05a */
[----:B------:R-:W-:Y:S01]  /*ffd0*/  SEL R98, RZ, 0x1, P5 ;  /* 0x00000001ff627807 */ /* 0x000fe20002800000 */
[----:B------:R-:W-:Y:S01]  /*ffe0*/  IMAD.WIDE.U32 R60, P5, R24, R49, R60 ;  /* 0x00000031183c7225 */ /* 0x000fe200078a003c */
[----:B------:R-:W-:-:S03]  /*fff0*/  IADD3.X R81, PT, PT, RZ, R79, RZ, P3, P6 ;  /* 0x0000004fff517210 */ /* 0x000fc60001fec4ff */
[----:B------:R-:W-:-:S04]  /*10000*/  IMAD.WIDE.U32 R62, R24, R48, RZ ;  /* 0x00000030183e7225 */ /* 0x000fc800078e00ff */
[----:B------:R-:W-:Y:S01]  /*10010*/  IMAD.X R79, RZ, RZ, RZ, P5 ;  /* 0x000000ffff4f7224 */ /* 0x000fe200028e06ff */
[----:B------:R-:W-:Y:S01]  /*10020*/  IADD3 R90, P5, PT, R63, R60, RZ ;  /* 0x0000003c3f5a7210 */ /* 0x000fe20007fbe0ff */
[----:B------:R-:W-:Y:S01]  /*10030*/  IMAD.MOV.U32 R78, RZ, RZ, R61 ;  /* 0x000000ffff4e7224 */ /* 0x000fe200078e003d */
[----:B------:R-:W-:Y:S01]  /*10040*/  BSSY.RECONVERGENT B2, `(.L_x_28) ;  /* 0x000001d000027945 */ /* 0x000fe20003800200 */
[----:B------:R-:W-:Y:S02]  /*10050*/  IADD3 R98, P3, P6, R83, R56, R98 ;  /* 0x0000003853627210 */ /* 0x000fe40007e7e062 */
[----:B------:R-:W-:-:S04]  /*10060*/  IMAD.WIDE.U32.X R60, R25, R49, R78, P5 ;  /* 0x00000031193c7225 */ /* 0x000fc800028e044e */
[----:B------:R-:W-:Y:S01]  /*10070*/  IMAD.WIDE.U32 R24, R45, R50, RZ ;  /* 0x000000322d187225 */ /* 0x000fe200078e00ff */
[----:B0-----:R-:W-:Y:S06]  /*10080*/  @!P1 BRA `(.L_x_29) ;  /* 0x0000000000609947 */ /* 0x001fec0003800000 */
        /* <DEDUP_REMOVED lines=24> */
.L_x_29:
[----:B------:R-:W-:Y:S05]  /*10210*/  BSYNC.RECONVERGENT B2 ;  /* 0x0000000000027941 */ /* 0x000fea0003800200 */
.L_x_28:
[----:B------:R-:W-:Y:S01]  /*10220*/  IMAD.WIDE.U32 R82, R45, R48, RZ ;  /* 0x000000302d527225 */ /* 0x000fe200078e00ff */
[----:B------:R-:W-:Y:S02]  /*10230*/  IADD3 R96, P5, PT, R96, R62, RZ ;  /* 0x0000003e60607210 */ /* 0x000fe40007fbe0ff */
[----:B------:R-:W-:Y:S01]  /*10240*/  IADD3.X R85, PT, PT, RZ, R57, RZ, P3, P6 ;  /* 0x00000039ff557210 */ /* 0x000fe20001fec4ff */
[----:B------:R-:W-:-:S04]  /*10250*/  IMAD.WIDE.U32 R24, P1, R46, R51, R24 ;  /* 0x000000332e187225 */ /* 0x000fc80007820018 */
[----:B------:R-:W-:-:S04]  /*10260*/  IMAD.WIDE.U32 R78, R46, R50, RZ ;  /* 0x000000322e4e7225 */ /* 0x000fc800078e00ff */
[----:B------:R-:W-:-:S04]  /*10270*/  IMAD.WIDE.U32 R56, P3, R46, R49, R82 ;  /* 0x000000312e387225 */ /* 0x000fc80007860052 */
[----:B------:R-:W-:Y:S01]  /*10280*/  IMAD.X R63, RZ, RZ, RZ, P1 ;  /* 0x000000ffff3f7224 */ /* 0x000fe200008e06ff */
[C---:B------:R-:W-:Y:S01]  /*10290*/  ISETP.GE.U32.AND P1, PT, R96.reuse, R62, PT ;  /* 0x0000003e6000720c */ /* 0x040fe20003f26070 */
[----:B------:R-:W-:Y:S01]  /*102a0*/  IMAD.X R82, R95, 0x1, R90, P5 ;  /* 0x000000015f527824 */ /* 0x000fe200028e065a */
[----:B------:R-:W-:Y:S01]  /*102b0*/  IADD3 R94, P5, PT, R79, R24, RZ ;  /* 0x000000184f5e7210 */ /* 0x000fe20007fbe0ff */
[----:B------:R-:W-:Y:S01]  /*102c0*/  IMAD.MOV.U32 R62, RZ, RZ, R25 ;  /* 0x000000ffff3e7224 */ /* 0x000fe200078e0019 */
[----:B------:R-:W-:Y:S01]  /*102d0*/  IADD3 R79, P6, PT, R96, R89, RZ ;  /* 0x00000059604f7210 */ /* 0x000fe20007fde0ff */
[----:B------:R-:W-:Y:S01]  /*102e0*/  IMAD.WIDE.U32 R24, R46, R48, RZ ;  /* 0x000000302e187225 */ /* 0x000fe200078e00ff */
[----:B------:R-:W-:-:S03]  /*102f0*/  ISETP.GE.U32.AND.EX P1, PT, R82, R90, PT, P1 ;  /* 0x0000005a5200720c */ /* 0x000fc60003f26110 */
[----:B------:R-:W-:Y:S01]  /*10300*/  IMAD.MOV.U32 R46, RZ, RZ, R57 ;  /* 0x000000ffff2e7224 */ /* 0x000fe200078e0039 */
[----:B------:R-:W-:Y:S01]  /*10310*/  SEL R95, RZ, 0x1, P1 ;  /* 0x00000001ff5f7807 */ /* 0x000fe20000800000 */
[----:B------:R-:W-:Y:S01]  /*10320*/  IMAD.X R47, RZ, RZ, RZ, P3 ;  /* 0x000000ffff2f7224 */ /* 0x000fe200018e06ff */
[----:B------:R-:W-:Y:S01]  /*10330*/  IADD3 R90, P1, PT, R25, R56, RZ ;  /* 0x00000038195a7210 */ /* 0x000fe20007f3e0ff */
[----:B------:R-:W-:Y:S01]  /*10340*/  IMAD.X R96, R82, 0x1, R81, P6 ;  /* 0x0000000152607824 */ /* 0x000fe200030e0651 */
[----:B------:R0:W2:Y:S01]  /*10350*/  LDG.E.64 R56, desc[UR6][R6.64+0x38] ;  /* 0x0000380606387981 */ /* 0x0000a2000c1e1b00 */
[----:B------:R-:W-:Y:S01]  /*10360*/  ISETP.GE.U32.AND P3, PT, R79, R89, PT ;  /* 0x000000594f00720c */ /* 0x000fe20003f66070 */
[----:B-----5:R-:W-:Y:S01]  /*10370*/  IMAD.WIDE.U32 R82, R21, R16, RZ ;  /* 0x0000001015527225 */ /* 0x020fe200078e00ff */
[----:B------:R-:W-:Y:S02]  /*10380*/  IADD3 R79, P6, PT, R79, R78, RZ ;  /* 0x0000004e4f4f7210 */ /* 0x000fe40007fde0ff */
[----:B------:R-:W-:Y:S01]  /*10390*/  ISETP.GE.U32.AND.EX P3, PT, R96, R81, PT, P3 ;  /* 0x000000516000720c */ /* 0x000fe20003f66130 */
[----:B------:R-:W-:-:S04]  /*103a0*/  IMAD.WIDE.U32.X R62, R45, R51, R62, P5 ;  /* 0x000000332d3e7225 */ /* 0x000fc800028e043e */
[----:B------:R-:W-:Y:S01]  /*103b0*/  IMAD.X R81, R94, 0x1, R96, P6 ;  /* 0x000000015e517824 */ /* 0x000fe200030e0660 */
[----:B------:R-:W-:Y:S01]  /*103c0*/  IADD3 R89, P6, PT, R79, R98, RZ ;  /* 0x000000624f597210 */ /* 0x000fe20007fde0ff */
[----:B------:R-:W-:-:S04]  /*103d0*/  IMAD.WIDE.U32 R82, P5, R20, R17, R82 ;  /* 0x0000001114527225 */ /* 0x000fc800078a0052 */
[----:B------:R-:W-:Y:S01]  /*103e0*/  IMAD.WIDE.U32.X R46, R45, R49, R46, P1 ;  /* 0x000000312d2e7225 */ /* 0x000fe200008e042e */
[----:B------:R-:W-:Y:S02]  /*103f0*/  SEL R45, RZ, 0x1, P3 ;  /* 0x00000001ff2d7807 */ /* 0x000fe40001800000 */
[----:B------:R-:W-:Y:S01]  /*10400*/  ISETP.GE.U32.AND P3, PT, R79, R78, PT ;  /* 0x0000004e4f00720c */ /* 0x000fe20003f66070 */
[----:B------:R-:W-:Y:S01]  /*10410*/  IMAD.X R79, RZ, RZ, RZ, P5 ;  /* 0x000000ffff4f7224 */ /* 0x000fe200028e06ff */
[----:B------:R-:W-:Y:S01]  /*10420*/  ISETP.GE.U32.AND P1, PT, R89, R98, PT ;  /* 0x000000625900720c */ /* 0x000fe20003f26070 */
[----:B------:R-:W-:Y:S01]  /*10430*/  IMAD.X R96, R81, 0x1, R85, P6 ;  /* 0x0000000151607824 */ /* 0x000fe200030e0655 */
[----:B------:R-:W-:Y:S01]  /*10440*/  IADD3 R98, P6, P5, R45, R60, R95 ;  /* 0x0000003c2d627210 */ /* 0x000fe20007dde05f */
[----:B0-----:R-:W-:-:S03]  /*10450*/  IMAD.WIDE.U32 R6, R20, R16, RZ ;  /* 0x0000001014067225 */ /* 0x001fc600078e00ff */
[----:B------:R-:W-:Y:S01]  /*10460*/  IADD3.X R100, PT, PT, RZ, R61, RZ, P6, P5 ;  /* 0x0000003dff647210 */ /* 0x000fe200037ea4ff */
[----:B------:R-:W-:Y:S01]  /*10470*/  IMAD.MOV.U32 R78, RZ, RZ, R83 ;  /* 0x000000ffff4e7224 */ /* 0x000fe200078e0053 */
[----:B------:R-:W-:Y:S01]  /*10480*/  IADD3 RZ, P5, PT, R7, R82, RZ ;  /* 0x0000005207ff7210 */ /* 0x000fe20007fbe0ff */
[----:B------:R-:W-:Y:S01]  /*10490*/  IMAD R45, R65, R20, RZ ;  /* 0x00000014412d7224 */ /* 0x000fe200078e02ff */
[----:B------:R-:W-:Y:S01]  /*104a0*/  ISETP.GE.U32.AND.EX P3, PT, R81, R94, PT, P3 ;  /* 0x0000005e5100720c */ /* 0x000fe20003f66130 */
[----:B------:R-:W-:-:S04]  /*104b0*/  IMAD.WIDE.U32 R82, R64, R20, RZ ;  /* 0x0000001440527225 */ /* 0x000fc800078e00ff */
[----:B------:R-:W-:-:S04]  /*104c0*/  IMAD.WIDE.U32.X R78, R21, R17, R78, P5 ;  /* 0x00000011154e7225 */ /* 0x000fc800028e044e */
[----:B------:R-:W-:-:S04]  /*104d0*/  IMAD.WIDE.U32 R6, R21, R64, RZ ;  /* 0x0000004015067225 */ /* 0x000fc800078e00ff */
[-C--:B------:R-:W-:Y:S02]  /*104e0*/  IMAD R45, R21, R64.reuse, R45 ;  /* 0x00000040152d7224 */ /* 0x080fe400078e022d */
[----:B------:R-:W-:Y:S01]  /*104f0*/  IMAD.WIDE.U32 R60, R20, R64, RZ ;  /* 0x00000040143c7225 */ /* 0x000fe200078e00ff */
[----:B------:R-:W-:Y:S02]  /*10500*/  SEL R60, RZ, 0x1, P3 ;  /* 0x00000001ff3c7807 */ /* 0x000fe40001800000 */
[----:B------:R-:W-:Y:S01]  /*10510*/  IADD3 R95, P3, PT, R78, R82, RZ ;  /* 0x000000524e5f7210 */ /* 0x000fe20007f7e0ff */
[----:B------:R-:W-:Y:S01]  /*10520*/  IMAD.IADD R81, R83, 0x1, R45 ;  /* 0x0000000153517824 */ /* 0x000fe200078e022d */
[----:B------:R-:W-:Y:S01]  /*10530*/  ISETP.GE.U32.AND.EX P1, PT, R96, R85, PT, P1 ;  /* 0x000000556000720c */ /* 0x000fe20003f26110 */
[----:B------:R-:W-:-:S03]  /*10540*/  IMAD.WIDE.U32 R6, P5, R20, R65, R6 ;  /* 0x0000004114067225 */ /* 0x000fc600078a0006 */
[----:B------:R-:W-:Y:S01]  /*10550*/  SEL R45, RZ, 0x1, P1 ;  /* 0x00000001ff2d7807 */ /* 0x000fe20000800000 */
[----:B------:R-:W-:Y:S01]  /*10560*/  IMAD.X R94, R81, 0x1, R79, P3 ;  /* 0x00000001515e7824 */ /* 0x000fe200018e064f */
[----:B------:R-:W-:Y:S01]  /*10570*/  ISETP.GE.U32.AND P1, PT, R95, R82, PT ;  /* 0x000000525f00720c */ /* 0x000fe20003f26070 */
[----:B------:R-:W-:Y:S01]  /*10580*/  IMAD.MOV.U32 R82, RZ, RZ, R7 ;  /* 0x000000ffff527224 */ /* 0x000fe200078e0007 */
[----:B------:R-:W-:Y:S01]  /*10590*/  IADD3 RZ, P3, PT, R61, R6, RZ ;  /* 0x000000063dff7210 */ /* 0x000fe20007f7e0ff */
[----:B------:R-:W-:Y:S01]  /*105a0*/  IMAD.X R83, RZ, RZ, RZ, P5 ;  /* 0x000000ffff537224 */ /* 0x000fe200028e06ff */
[----:B------:R-:W-:Y:S01]  /*105b0*/  ISETP.GE.U32.AND.EX P1, PT, R94, R81, PT, P1 ;  /* 0x000000515e00720c */ /* 0x000fe20003f26110 */
[-C--:B------:R-:W-:Y:S02]  /*105c0*/  IMAD R7, R67, R20.reuse, RZ ;  /* 0x0000001443077224 */ /* 0x080fe400078e02ff */
[----:B------:R-:W-:Y:S01]  /*105d0*/  IMAD.WIDE.U32 R78, R66, R20, RZ ;  /* 0x00000014424e7225 */ /* 0x000fe200078e00ff */
[----:B------:R-:W-:-:S03]  /*105e0*/  SEL R99, RZ, 0x1, P1 ;  /* 0x00000001ff637807 */ /* 0x000fc60000800000 */
[C---:B------:R-:W-:Y:S02]  /*105f0*/  IMAD R85, R21.reuse, R66, R7 ;  /* 0x0000004215557224 */ /* 0x040fe400078e0207 */
[----:B------:R-:W-:Y:S01]  /*10600*/  IMAD.WIDE.U32.X R82, R21, R65, R82, P3 ;  /* 0x0000004115527225 */ /* 0x000fe200018e0452 */
[----:B------:R-:W-:-:S03]  /*10610*/  IADD3 R45, P5, P6, R45, R62, R60 ;  /* 0x0000003e2d2d7210 */ /* 0x000fc60007ebe03c */
[----:B------:R-:W-:Y:S01]  /*10620*/  IMAD R81, R17, R58, RZ ;  /* 0x0000003a11517224 */ /* 0x000fe200078e02ff */
[----:B------:R-:W-:Y:S01]  /*10630*/  IADD3 R99, P1, P3, R78, R82, R99 ;  /* 0x000000524e637210 */ /* 0x000fe20007b3e063 */
[----:B------:R-:W-:Y:S02]  /*10640*/  IMAD.IADD R85, R79, 0x1, R85 ;  /* 0x000000014f557824 */ /* 0x000fe400078e0255 */
[----:B------:R-:W-:-:S04]  /*10650*/  IMAD.WIDE.U32 R60, R16, R58, RZ ;  /* 0x0000003a103c7225 */ /* 0x000fc800078e00ff */
[----:B------:R-:W-:Y:S01]  /*10660*/  IMAD.WIDE.U32 R6, R59, R16, RZ ;  /* 0x000000103b067225 */ /* 0x000fe200078e00ff */
[----:B------:R-:W-:-:S03]  /*10670*/  IADD3.X R106, PT, PT, R85, R83, RZ, P1, P3 ;  /* 0x00000053556a7210 */ /* 0x000fc60000fe64ff */
[----:B------:R-:W-:Y:S01]  /*10680*/  IMAD R103, R59, R16, R81 ;  /* 0x000000103b677224 */ /* 0x000fe200078e0251 */
[----:B------:R-:W-:Y:S02]  /*10690*/  IADD3 R95, P1, PT, R95, R60, RZ ;  /* 0x0000003c5f5f7210 */ /* 0x000fe40007f3e0ff */
[----:B------:R-:W-:Y:S01]  /*106a0*/  IADD3.X R81, PT, PT, RZ, R63, RZ, P5, P6 ;  /* 0x0000003fff517210 */ /* 0x000fe20002fec4ff */
[----:B------:R-:W-:Y:S02]  /*106b0*/  IMAD.IADD R83, R61, 0x1, R103 ;  /* 0x000000013d537824 */ /* 0x000fe400078e0267 */
[----:B------:R-:W-:-:S04]  /*106c0*/  IMAD.WIDE.U32 R62, R58, R16, RZ ;  /* 0x000000103a3e7225 */ /* 0x000fc800078e00ff */
[----:B------:R-:W-:-:S04]  /*106d0*/  IMAD.WIDE.U32 R6, P6, R58, R17, R6 ;  /* 0x000000113a067225 */ /* 0x000fc800078c0006 */
[----:B------:R-:W-:Y:S01]  /*106e0*/  IMAD.WIDE.U32 R102, R21, R66, RZ ;  /* 0x0000004215667225 */ /* 0x000fe200078e00ff */
[----:B------:R-:W-:-:S03]  /*106f0*/  IADD3 RZ, P5, PT, R63, R6, RZ ;  /* 0x000000063fff7210 */ /* 0x000fc60007fbe0ff */
[----:B------:R-:W-:Y:S01]  /*10700*/  IMAD.X R94, R83, 0x1, R94, P1 ;  /* 0x00000001535e7824 */ /* 0x000fe200008e065e */
[----:B------:R-:W-:Y:S01]  /*10710*/  ISETP.GE.U32.AND P1, PT, R95, R60, PT ;  /* 0x0000003c5f00720c */ /* 0x000fe20003f26070 */
[----:B------:R-:W-:Y:S01]  /*10720*/  IMAD R63, R65, R58, RZ ;  /* 0x0000003a413f7224 */ /* 0x000fe200078e02ff */
[----:B------:R-:W-:Y:S01]  /*10730*/  ISETP.GE.U32.AND P3, PT, R99, R78, PT ;  /* 0x0000004e6300720c */ /* 0x000fe20003f66070 */
[----:B------:R-:W-:Y:S01]  /*10740*/  IMAD.X R115, RZ, RZ, RZ, P6 ;  /* 0x000000ffff737224 */ /* 0x000fe200030e06ff */
[----:B------:R-:W-:Y:S01]  /*10750*/  ISETP.GE.U32.AND.EX P1, PT, R94, R83, PT, P1 ;  /* 0x000000535e00720c */ /* 0x000fe20003f26110 */
[----:B------:R-:W-:-:S04]  /*10760*/  IMAD.WIDE.U32 R60, R59, R64, RZ ;  /* 0x000000403b3c7225 */ /* 0x000fc800078e00ff */
[----:B------:R-:W-:Y:S01]  /*10770*/  IMAD.WIDE.U32 R78, R64, R58, RZ ;  /* 0x0000003a404e7225 */ /* 0x000fe200078e00ff */
[----:B------:R-:W-:-:S03]  /*10780*/  SEL R113, RZ, 0x1, P1 ;  /* 0x00000001ff717807 */ /* 0x000fc60000800000 */
[----:B------:R-:W-:Y:S01]  /*10790*/  IMAD.WIDE.U32 R102, P6, R20, R67, R102 ;  /* 0x0000004314667225 */ /* 0x000fe200078c0066 */
[----:B------:R-:W-:-:S03]  /*107a0*/  IADD3 R99, P1, PT, R99, R78, RZ ;  /* 0x0000004e63637210 */ /* 0x000fc60007f3e0ff */
[----:B------:R-:W-:Y:S02]  /*107b0*/  IMAD R63, R59, R64, R63 ;  /* 0x000000403b3f7224 */ /* 0x000fe400078e023f */
[----:B------:R-:W-:Y:S02]  /*107c0*/  IMAD.MOV.U32 R114, RZ, RZ, R7 ;  /* 0x000000ffff727224 */ /* 0x000fe400078e0007 */
[----:B------:R-:W-:Y:S02]  /*107d0*/  IMAD.X R83, RZ, RZ, RZ, P6 ;  /* 0x000000ffff537224 */ /* 0x000fe400030e06ff */
[----:B------:R-:W-:-:S04]  /*107e0*/  IMAD.WIDE.U32 R60, P6, R58, R65, R60 ;  /* 0x000000413a3c7225 */ /* 0x000fc800078c003c */
[----:B------:R-:W-:Y:S02]  /*107f0*/  IMAD.IADD R108, R79, 0x1, R63 ;  /* 0x000000014f6c7824 */ /* 0x000fe400078e023f */
[----:B------:R-:W-:Y:S01]  /*10800*/  IMAD.WIDE.U32.X R114, R59, R17, R114, P5 ;  /* 0x000000113b727225 */ /* 0x000fe200028e0472 */
[----:B------:R-:W-:-:S03]  /*10810*/  ISETP.GE.U32.AND.EX P3, PT, R106, R85, PT, P3 ;  /* 0x000000556a00720c */ /* 0x000fc60003f66130 */
[----:B------:R-:W-:Y:S02]  /*10820*/  IMAD.X R7, RZ, RZ, RZ, P6 ;  /* 0x000000ffff077224 */ /* 0x000fe400030e06ff */
[----:B------:R-:W-:Y:S01]  /*10830*/  IMAD.X R79, R108, 0x1, R106, P1 ;  /* 0x000000016c4f7824 */ /* 0x000fe200008e066a */
[----:B------:R-:W-:Y:S01]  /*10840*/  IADD3 R113, P1, P6, R99, R114, R113 ;  /* 0x0000007263717210 */ /* 0x000fe20007e3e071 */
[----:B------:R-:W-:Y:S01]  /*10850*/  IMAD.WIDE.U32 R104, R20, R66, RZ ;  /* 0x0000004214687225 */ /* 0x000fe200078e00ff */
[----:B------:R-:W-:Y:S02]  /*10860*/  SEL R85, RZ, 0x1, P3 ;  /* 0x00000001ff557807 */ /* 0x000fe40001800000 */
[----:B------:R-:W-:Y:S01]  /*10870*/  IADD3.X R114, PT, PT, R79, R115, RZ, P1, P6 ;  /* 0x000000734f727210 */ /* 0x000fe20000fec4ff */
[----:B------:R-:W-:Y:S01]  /*10880*/  IMAD.WIDE.U32 R62, R58, R64, RZ ;  /* 0x000000403a3e7225 */ /* 0x000fe200078e00ff */
[----:B------:R-:W-:Y:S02]  /*10890*/  IADD3 RZ, P5, PT, R105, R102, RZ ;  /* 0x0000006669ff7210 */ /* 0x000fe40007fbe0ff */
[----:B------:R-:W-:Y:S01]  /*108a0*/  ISETP.GE.U32.AND P1, PT, R99, R78, PT ;  /* 0x0000004e6300720c */ /* 0x000fe20003f26070 */
[----:B------:R-:W-:Y:S01]  /*108b0*/  IMAD.MOV.U32 R82, RZ, RZ, R103 ;  /* 0x000000ffff527224 */ /* 0x000fe200078e0067 */
[----:B------:R-:W-:Y:S01]  /*108c0*/  ISETP.GE.U32.AND P3, PT, R113, R99, PT ;  /* 0x000000637100720c */ /* 0x000fe20003f66070 */
[----:B------:R-:W-:Y:S01]  /*108d0*/  IMAD R103, R69, R20, RZ ;  /* 0x0000001445677224 */ /* 0x000fe200078e02ff */
[----:B------:R-:W-:Y:S01]  /*108e0*/  IADD3 RZ, P6, PT, R63, R60, RZ ;  /* 0x0000003c3fff7210 */ /* 0x000fe20007fde0ff */
[----:B------:R-:W-:Y:S01]  /*108f0*/  IMAD.WIDE.U32 R62, R68, R20, RZ ;  /* 0x00000014443e7225 */ /* 0x000fe200078e00ff */
[----:B------:R-:W-:-:S02]  /*10900*/  ISETP.GE.U32.AND.EX P1, PT, R79, R108, PT, P1 ;  /* 0x0000006c4f00720c */ /* 0x000fc40003f26110 */
[----:B------:R-:W-:Y:S01]  /*10910*/  ISETP.GE.U32.AND.EX P3, PT, R114, R79, PT, P3 ;  /* 0x0000004f7200720c */ /* 0x000fe20003f66130 */
[C---:B------:R-:W-:Y:S02]  /*10920*/  IMAD R99, R21.reuse, R68, R103 ;  /* 0x0000004415637224 */ /* 0x040fe400078e0267 */
[----:B------:R-:W-:Y:S02]  /*10930*/  IMAD.MOV.U32 R6, RZ, RZ, R61 ;  /* 0x000000ffff067224 */ /* 0x000fe400078e003d */
[----:B------:R-:W-:Y:S01]  /*10940*/  IMAD.WIDE.U32.X R78, R21, R67, R82, P5 ;  /* 0x00000043154e7225 */ /* 0x000fe200028e0452 */
[----:B------:R-:W-:-:S03]  /*10950*/  SEL R105, RZ, 0x1, P3 ;  /* 0x00000001ff697807 */ /* 0x000fc60001800000 */
[----:B------:R-:W-:-:S04]  /*10960*/  IMAD.WIDE.U32 R60, R21, R68, RZ ;  /* 0x00000044153c7225 */ /* 0x000fc800078e00ff */
[----:B------:R-:W-:Y:S01]  /*10970*/  IMAD.IADD R99, R63, 0x1, R99 ;  /* 0x000000013f637824 */ /* 0x000fe200078e0263 */
[----:B------:R-:W-:Y:S01]  /*10980*/  SEL R63, RZ, 0x1, P1 ;  /* 0x00000001ff3f7807 */ /* 0x000fe20000800000 */
[----:B------:R-:W-:Y:S01]  /*10990*/  IMAD.WIDE.U32.X R6, R59, R65, R6, P6 ;  /* 0x000000413b067225 */ /* 0x000fe200030e0406 */
[----:B------:R-:W-:-:S03]  /*109a0*/  IADD3 R85, P1, P3, R62, R78, R85 ;  /* 0x0000004e3e557210 */ /* 0x000fc60007b3e055 */
[C---:B------:R-:W-:Y:S01]  /*109b0*/  IMAD.WIDE.U32 R60, P5, R20.reuse, R69, R60 ;  /* 0x00000045143c7225 */ /* 0x040fe200078a003c */
[----:B------:R-:W-:Y:S02]  /*109c0*/  IADD3.X R106, PT, PT, R99, R79, RZ, P1, P3 ;  /* 0x0000004f636a7210 */ /* 0x000fe40000fe64ff */
[----:B------:R-:W-:Y:S01]  /*109d0*/  IADD3 R105, P3, P6, R105, R6, R63 ;  /* 0x0000000669697210 */ /* 0x000fe20007e7e03f */
[----:B------:R-:W-:-:S04]  /*109e0*/  IMAD.WIDE.U32 R102, R20, R68, RZ ;  /* 0x0000004414667225 */ /* 0x000fc800078e00ff */
[----:B------:R-:W-:Y:S01]  /*109f0*/  IMAD.X R83, RZ, RZ, RZ, P5 ;  /* 0x000000ffff537224 */ /* 0x000fe200028e06ff */
[----:B------:R-:W-:Y:S01]  /*10a00*/  ISETP.GE.U32.AND P5, PT, R85, R62, PT ;  /* 0x0000003e5500720c */ /* 0x000fe20003fa6070 */
[----:B------:R-:W-:Y:S01]  /*10a10*/  IMAD.MOV.U32 R82, RZ, RZ, R61 ;  /* 0x000000ffff527224 */ /* 0x000fe200078e003d */
[----:B------:R-:W-:Y:S02]  /*10a20*/  IADD3 RZ, P1, PT, R103, R60, RZ ;  /* 0x0000003c67ff7210 */ /* 0x000fe40007f3e0ff */
[----:B------:R-:W-:Y:S01]  /*10a30*/  IADD3.X R108, PT, PT, RZ, R7, RZ, P3, P6 ;  /* 0x00000007ff6c7210 */ /* 0x000fe20001fec4ff */
[-C--:B------:R-:W-:Y:S01]  /*10a40*/  IMAD R7, R69, R58.reuse, RZ ;  /* 0x0000003a45077224 */ /* 0x080fe200078e02ff */
[----:B------:R-:W-:Y:S01]  /*10a50*/  ISETP.GE.U32.AND.EX P5, PT, R106, R99, PT, P5 ;  /* 0x000000636a00720c */ /* 0x000fe20003fa6150 */
[-C--:B------:R-:W-:Y:S02]  /*10a60*/  IMAD R63, R67, R58.reuse, RZ ;  /* 0x0000003a433f7224 */ /* 0x080fe400078e02ff */
[----:B------:R-:W-:Y:S01]  /*10a70*/  IMAD.WIDE.U32 R78, R68, R58, RZ ;  /* 0x0000003a444e7225 */ /* 0x000fe200078e00ff */
[----:B------:R-:W-:-:S03]  /*10a80*/  SEL R61, RZ, 0x1, P5 ;  /* 0x00000001ff3d7807 */ /* 0x000fc60002800000 */
[----:B------:R-:W-:Y:S02]  /*10a90*/  IMAD R99, R59, R68, R7 ;  /* 0x000000443b637224 */ /* 0x000fe400078e0207 */
[----:B------:R-:W-:-:S04]  /*10aa0*/  IMAD.WIDE.U32.X R82, R21, R69, R82, P1 ;  /* 0x0000004515527225 */ /* 0x000fc800008e0452 */
[----:B------:R-:W-:Y:S01]  /*10ab0*/  IMAD.WIDE.U32 R6, R66, R58, RZ ;  /* 0x0000003a42067225 */ /* 0x000fe200078e00ff */
[----:B------:R-:W-:-:S03]  /*10ac0*/  IADD3 R104, P3, P5, R78, R82, R61 ;  /* 0x000000524e687210 */ /* 0x000fc60007d7e03d */
[----:B------:R-:W-:Y:S01]  /*10ad0*/  IMAD R109, R59, R66, R63 ;  /* 0x000000423b6d7224 */ /* 0x000fe200078e023f */
[----:B------:R-:W-:Y:S01]  /*10ae0*/  IADD3 R82, P6, PT, R85, R6, RZ ;  /* 0x0000000655527210 */ /* 0x000fe20007fde0ff */
[----:B------:R-:W-:-:S04]  /*10af0*/  IMAD.WIDE.U32 R102, R59, R66, RZ ;  /* 0x000000423b667225 */ /* 0x000fc800078e00ff */
[----:B------:R-:W-:Y:S02]  /*10b00*/  IMAD.IADD R79, R79, 0x1, R99 ;  /* 0x000000014f4f7824 */ /* 0x000fe400078e0263 */
[----:B------:R-:W-:-:S04]  /*10b10*/  IMAD.WIDE.U32 R60, R59, R68, RZ ;  /* 0x000000443b3c7225 */ /* 0x000fc800078e00ff */
[----:B------:R-:W-:Y:S01]  /*10b20*/  IMAD.IADD R109, R7, 0x1, R109 ;  /* 0x00000001076d7824 */ /* 0x000fe200078e026d */
[----:B------:R-:W-:Y:S01]  /*10b30*/  IADD3.X R99, PT, PT, R79, R83, RZ, P3, P5 ;  /* 0x000000534f637210 */ /* 0x000fe20001fea4ff */
[----:B------:R-:W-:-:S04]  /*10b40*/  IMAD.WIDE.U32 R62, R58, R66, RZ ;  /* 0x000000423a3e7225 */ /* 0x000fc800078e00ff */
[----:B------:R-:W-:Y:S01]  /*10b50*/  IMAD.X R106, R109, 0x1, R106, P6 ;  /* 0x000000016d6a7824 */ /* 0x000fe200030e066a */
[----:B------:R-:W-:Y:S01]  /*10b60*/  IADD3 R105, P6, PT, R82, R105, RZ ;  /* 0x0000006952697210 */ /* 0x000fe20007fde0ff */
[----:B------:R-:W-:-:S04]  /*10b70*/  IMAD.WIDE.U32 R102, P1, R58, R67, R102 ;  /* 0x000000433a667225 */ /* 0x000fc80007820066 */
[----:B------:R-:W-:Y:S01]  /*10b80*/  IMAD.WIDE.U32 R60, P3, R58, R69, R60 ;  /* 0x000000453a3c7225 */ /* 0x000fe2000786003c */
[----:B------:R-:W-:-:S03]  /*10b90*/  IADD3 RZ, P5, PT, R63, R102, RZ ;  /* 0x000000663fff7210 */ /* 0x000fc60007fbe0ff */
[----:B------:R-:W-:Y:S01]  /*10ba0*/  IMAD.X R83, RZ, RZ, RZ, P1 ;  /* 0x000000ffff537224 */ /* 0x000fe200008e06ff */
[----:B------:R-:W-:Y:S01]  /*10bb0*/  ISETP.GE.U32.AND P1, PT, R82, R6, PT ;  /* 0x000000065200720c */ /* 0x000fe20003f26070 */
[----:B------:R-:W-:Y:S01]  /*10bc0*/  IMAD.X R7, RZ, RZ, RZ, P3 ;  /* 0x000000ffff077224 */ /* 0x000fe200018e06ff */
[----:B------:R-:W-:Y:S01]  /*10bd0*/  ISETP.GE.U32.AND P3, PT, R105, R82, PT ;  /* 0x000000526900720c */ /* 0x000fe20003f66070 */
[----:B------:R-:W-:Y:S02]  /*10be0*/  IMAD.X R85, R106, 0x1, R108, P6 ;  /* 0x000000016a557824 */ /* 0x000fe400030e066c */
[----:B------:R-:W-:Y:S01]  /*10bf0*/  IMAD.WIDE.U32 R62, R58, R68, RZ ;  /* 0x000000443a3e7225 */ /* 0x000fe200078e00ff */
[----:B------:R-:W-:Y:S02]  /*10c00*/  ISETP.GE.U32.AND.EX P1, PT, R106, R109, PT, P1 ;  /* 0x0000006d6a00720c */ /* 0x000fe40003f26110 */
[----:B------:R-:W-:Y:S01]  /*10c10*/  ISETP.GE.U32.AND.EX P3, PT, R85, R106, PT, P3 ;  /* 0x0000006a5500720c */ /* 0x000fe20003f66130 */
[----:B------:R-:W-:Y:S01]  /*10c20*/  IMAD.MOV.U32 R82, RZ, RZ, R103 ;  /* 0x000000ffff527224 */ /* 0x000fe200078e0067 */
[----:B------:R-:W-:Y:S01]  /*10c30*/  IADD3 RZ, P6, PT, R63, R60, RZ ;  /* 0x0000003c3fff7210 */ /* 0x000fe20007fde0ff */
[----:B------:R-:W-:-:S02]  /*10c40*/  IMAD R103, R17, R10, RZ ;  /* 0x0000000a11677224 */ /* 0x000fc400078e02ff */
[----:B------:R-:W-:Y:S02]  /*10c50*/  IMAD.MOV.U32 R6, RZ, RZ, R61 ;  /* 0x000000ffff067224 */ /* 0x000fe400078e003d */
[----:B------:R-:W-:Y:S01]  /*10c60*/  IMAD.WIDE.U32 R60, R16, R10, RZ ;  /* 0x0000000a103c7225 */ /* 0x000fe200078e00ff */
[----:B------:R-:W-:Y:S02]  /*10c70*/  SEL R62, RZ, 0x1, P1 ;  /* 0x00000001ff3e7807 */ /* 0x000fe40000800000 */
[----:B------:R-:W-:Y:S01]  /*10c80*/  SEL R63, RZ, 0x1, P3 ;  /* 0x00000001ff3f7807 */ /* 0x000fe20001800000 */
[----:B------:R-:W-:-:S04]  /*10c90*/  IMAD.WIDE.U32.X R82, R59, R67, R82, P5 ;  /* 0x000000433b527225 */ /* 0x000fc800028e0452 */
[----:B------:R-:W-:Y:S02]  /*10ca0*/  IMAD R103, R11, R16, R103 ;  /* 0x000000100b677224 */ /* 0x000fe400078e0267 */
[----:B------:R-:W-:Y:S01]  /*10cb0*/  IMAD.WIDE.U32.X R58, R59, R69, R6, P6 ;  /* 0x000000453b3a7225 */ /* 0x000fe200030e0406 */
[----:B------:R-:W-:Y:S02]  /*10cc0*/  IADD3 R113, P6, PT, R113, R60, RZ ;  /* 0x0000003c71717210 */ /* 0x000fe40007fde0ff */
[----:B------:R-:W-:Y:S01]  /*10cd0*/  IADD3 R7, P3, P5, R63, R82, R62 ;  /* 0x000000523f077210 */ /* 0x000fe20007d7e03e */
[----:B------:R-:W-:Y:S01]  /*10ce0*/  IMAD.IADD R103, R61, 0x1, R103 ;  /* 0x000000013d677824 */ /* 0x000fe200078e0267 */
[C---:B------:R-:W-:Y:S01]  /*10cf0*/  ISETP.GE.U32.AND P1, PT, R104.reuse, R78, PT ;  /* 0x0000004e6800720c */ /* 0x040fe20003f26070 */
[----:B------:R-:W-:Y:S01]  /*10d00*/  IMAD.WIDE.U32 R62, R11, R16, RZ ;  /* 0x000000100b3e7225 */ /* 0x000fe200078e00ff */
[----:B------:R-:W-:Y:S02]  /*10d10*/  IADD3.X R82, PT, PT, RZ, R83, RZ, P3, P5 ;  /* 0x00000053ff527210 */ /* 0x000fe40001fea4ff */
[----:B------:R-:W-:Y:S01]  /*10d20*/  ISETP.GE.U32.AND P5, PT, R113, R60, PT ;  /* 0x0000003c7100720c */ /* 0x000fe20003fa6070 */
[----:B------:R-:W-:Y:S01]  /*10d30*/  IMAD.X R114, R103, 0x1, R114, P6 ;  /* 0x0000000167727824 */ /* 0x000fe200030e0672 */
[----:B------:R-:W-:Y:S01]  /*10d40*/  ISETP.GE.U32.AND.EX P1, PT, R99, R79, PT, P1 ;  /* 0x0000004f6300720c */ /* 0x000fe20003f26110 */
[----:B------:R-:W-:Y:S01]  /*10d50*/  IMAD R61, R65, R10, RZ ;  /* 0x0000000a413d7224 */ /* 0x000fe200078e02ff */
[----:B------:R-:W-:Y:S01]  /*10d60*/  IADD3 R83, P6, PT, R104, R7, RZ ;  /* 0x0000000768537210 */ /* 0x000fe20007fde0ff */
[----:B------:R-:W-:Y:S01]  /*10d70*/  IMAD.WIDE.U32 R78, R10, R16, RZ ;  /* 0x000000100a4e7225 */ /* 0x000fe200078e00ff */
[----:B------:R-:W-:-:S03]  /*10d80*/  ISETP.GE.U32.AND.EX P5, PT, R114, R103, PT, P5 ;  /* 0x000000677200720c */ /* 0x000fc60003fa6150 */
[----:B------:R-:W-:-:S04]  /*10d90*/  IMAD.WIDE.U32 R62, P3, R10, R17, R62 ;  /* 0x000000110a3e7225 */ /* 0x000fc8000786003e */
[----:B------:R-:W-:Y:S01]  /*10da0*/  IMAD.WIDE.U32 R6, R64, R10, RZ ;  /* 0x0000000a40067225 */ /* 0x000fe200078e00ff */
[----:B------:R-:W-:-:S03]  /*10db0*/  SEL R111, RZ, 0x1, P5 ;  /* 0x00000001ff6f7807 */ /* 0x000fc60002800000 */
[----:B------:R-:W-:Y:S02]  /*10dc0*/  IMAD R109, R11, R64, R61 ;  /* 0x000000400b6d7224 */ /* 0x000fe400078e023d */
[----:B------:R-:W-:Y:S01]  /*10dd0*/  IMAD.X R82, R99, 0x1, R82, P6 ;  /* 0x0000000163527824 */ /* 0x000fe200030e0652 */
[----:B------:R-:W-:Y:S01]  /*10de0*/  IADD3 RZ, P6, PT, R79, R62, RZ ;  /* 0x0000003e4fff7210 */ /* 0x000fe20007fde0ff */
[----:B------:R-:W-:Y:S01]  /*10df0*/  IMAD.X R61, RZ, RZ, RZ, P3 ;  /* 0x000000ffff3d7224 */ /* 0x000fe200018e06ff */
[----:B------:R-:W-:Y:S01]  /*10e00*/  IADD3 R105, P5, PT, R105, R6, RZ ;  /* 0x0000000669697210 */ /* 0x000fe20007fbe0ff */
[----:B------:R-:W-:Y:S01]  /*10e10*/  IMAD.MOV.U32 R60, RZ, RZ, R63 ;  /* 0x000000ffff3c7224 */ /* 0x000fe200078e003f */
[----:B------:R-:W-:Y:S01]  /*10e20*/  ISETP.GE.U32.AND P3, PT, R83, R104, PT ;  /* 0x000000685300720c */ /* 0x000fe20003f66070 */
[----:B------:R-:W-:Y:S02]  /*10e30*/  IMAD.IADD R78, R7, 0x1, R109 ;  /* 0x00000001074e7824 */ /* 0x000fe400078e026d */
[----:B------:R-:W-:Y:S01]  /*10e40*/  IMAD.WIDE.U32.X R60, R11, R17, R60, P6 ;  /* 0x000000110b3c7225 */ /* 0x000fe200030e043c */
[----:B------:R-:W-:-:S02]  /*10e50*/  ISETP.GE.U32.AND.EX P3, PT, R82, R99, PT, P3 ;  /* 0x000000635200720c */ /* 0x000fc40003f66130 */
[----:B------:R-:W-:Y:S01]  /*10e60*/  SEL R7, RZ, 0x1, P1 ;  /* 0x00000001ff077807 */ /* 0x000fe20000800000 */
[----:B------:R-:W-:Y:S01]  /*10e70*/  IMAD.X R85, R78, 0x1, R85, P5 ;  /* 0x000000014e557824 */ /* 0x000fe200028e0655 */
[----:B------:R-:W-:Y:S01]  /*10e80*/  ISETP.GE.U32.AND P1, PT, R105, R6, PT ;  /* 0x000000066900720c */ /* 0x000fe20003f26070 */
[----:B------:R-:W-:Y:S01]  /*10e90*/  IMAD.WIDE.U32 R62, R11, R64, RZ ;  /* 0x000000400b3e7225 */ /* 0x000fe200078e00ff */
[----:B------:R-:W-:Y:S02]  /*10ea0*/  IADD3 R111, P5, P6, R105, R60, R111 ;  /* 0x0000003c696f7210 */ /* 0x000fe40007ebe06f */
[----:B------:R-:W-:Y:S02]  /*10eb0*/  SEL R103, RZ, 0x1, P3 ;  /* 0x00000001ff677807 */ /* 0x000fe40001800000 */
[C---:B------:R-:W-:Y:S01]  /*10ec0*/  ISETP.GE.U32.AND.EX P1, PT, R85.reuse, R78, PT, P1 ;  /* 0x0000004e5500720c */ /* 0x040fe20003f26110 */
[----:B------:R-:W-:Y:S01]  /*10ed0*/  IMAD.WIDE.U32 R62, P3, R10, R65, R62 ;  /* 0x000000410a3e7225 */ /* 0x000fe2000786003e */
[----:B------:R-:W-:-:S02]  /*10ee0*/  IADD3.X R110, PT, PT, R85, R61, RZ, P5, P6 ;  /* 0x0000003d556e7210 */ /* 0x000fc40002fec4ff */
[----:B------:R-:W-:Y:S01]  /*10ef0*/  IADD3 R103, P5, P6, R103, R58, R7 ;  /* 0x0000003a67677210 */ /* 0x000fe20007ebe007 */
[----:B------:R-:W-:Y:S01]  /*10f00*/  IMAD.WIDE.U32 R78, R10, R64, RZ ;  /* 0x000000400a4e7225 */ /* 0x000fe200078e00ff */
[----:B------:R-:W-:-:S03]  /*10f10*/  SEL R58, RZ, 0x1, P1 ;  /* 0x00000001ff3a7807 */ /* 0x000fc60000800000 */
[----:B------:R-:W-:Y:S01]  /*10f20*/  IMAD.WIDE.U32 R60, R16, R20, RZ ;  /* 0x00000014103c7225 */ /* 0x000fe200078e00ff */
[----:B------:R-:W-:-:S03]  /*10f30*/  ISETP.GE.U32.AND P1, PT, R111, R105, PT ;  /* 0x000000696f00720c */ /* 0x000fc60003f26070 */
[----:B------:R-:W-:Y:S01]  /*10f40*/  IMAD.X R7, RZ, RZ, RZ, P3 ;  /* 0x000000ffff077224 */ /* 0x000fe200018e06ff */
[----:B------:R-:W-:Y:S01]  /*10f50*/  IADD3 RZ, P3, PT, R79, R62, RZ ;  /* 0x0000003e4fff7210 */ /* 0x000fe20007f7e0ff */
[----:B------:R-:W-:Y:S01]  /*10f60*/  IMAD R99, R17, R20, RZ ;  /* 0x0000001411637224 */ /* 0x000fe200078e02ff */
[----:B------:R-:W-:Y:S01]  /*10f70*/  ISETP.GE.U32.AND.EX P1, PT, R110, R85, PT, P1 ;  /* 0x000000556e00720c */ /* 0x000fe20003f26110 */
[----:B------:R-:W-:Y:S02]  /*10f80*/  IMAD.MOV.U32 R6, RZ, RZ, R63 ;  /* 0x000000ffff067224 */ /* 0x000fe400078e003f */
[----:B------:R-:W-:Y:S01]  /*10f90*/  IMAD.WIDE.U32 R78, R60, R2, RZ ;  /* 0x000000023c4e7225 */ /* 0x000fe200078e00ff */
[----:B------:R-:W-:-:S03]  /*10fa0*/  SEL R85, RZ, 0x1, P1 ;  /* 0x00000001ff557807 */ /* 0x000fc60000800000 */
[----:B------:R-:W-:Y:S02]  /*10fb0*/  IMAD R63, R67, R10, RZ ;  /* 0x0000000a433f7224 */ /* 0x000fe400078e02ff */
[----:B------:R-:W-:Y:S02]  /*10fc0*/  IMAD R99, R21, R16, R99 ;  /* 0x0000001015637224 */ /* 0x000fe400078e0263 */
[----:B------:R-:W-:-:S04]  /*10fd0*/  IMAD.WIDE.U32 R20, R66, R10, RZ ;  /* 0x0000000a42147225 */ /* 0x000fc800078e00ff */
[----:B------:R-:W-:Y:S01]  /*10fe0*/  IMAD.WIDE.U32.X R6, R11, R65, R6, P3 ;  /* 0x000000410b067225 */ /* 0x000fe200018e0406 */
[----:B------:R-:W-:-:S03]  /*10ff0*/  IADD3.X R102, PT, PT, RZ, R59, RZ, P5, P6 ;  /* 0x0000003bff667210 */ /* 0x000fc60002fec4ff */
[----:B------:R-:W-:Y:S02]  /*11000*/  IMAD R105, R11, R66, R63 ;  /* 0x000000420b697224 */ /* 0x000fe400078e023f */
[----:B------:R-:W-:Y:S01]  /*11010*/  IMAD.WIDE.U32 R62, R78, R54, RZ ;  /* 0x000000364e3e7225 */ /* 0x000fe200078e00ff */
[----:B------:R-:W-:Y:S02]  /*11020*/  IADD3 R104, P3, PT, R83, R20, RZ ;  /* 0x0000001453687210 */ /* 0x000fe40007f7e0ff */
[----:B------:R-:W-:Y:S01]  /*11030*/  IADD3 R85, P5, P6, R85, R6, R58 ;  /* 0x0000000655557210 */ /* 0x000fe20007ebe03a */
[----:B------:R-:W-:Y:S01]  /*11040*/  IMAD.IADD R6, R21, 0x1, R105 ;  /* 0x0000000115067824 */ /* 0x000fe200078e0269 */
[----:B------:R-:W-:Y:S01]  /*11050*/  LOP3.LUT R21, RZ, R62, RZ, 0x33, !PT ;  /* 0x0000003eff157212 */ /* 0x000fe200078e33ff */
[----:B------:R-:W-:Y:S01]  /*11060*/  IMAD.WIDE.U32 R58, R11, R66, RZ ;  /* 0x000000420b3a7225 */ /* 0x000fe200078e00ff */
[----:B------:R-:W-:-:S03]  /*11070*/  ISETP.GE.U32.AND P1, PT, R104, R20, PT ;  /* 0x000000146800720c */ /* 0x000fc60003f26070 */
[----:B------:R-:W-:Y:S01]  /*11080*/  IMAD.X R115, R6, 0x1, R82, P3 ;  /* 0x0000000106737824 */ /* 0x000fe200018e0652 */
[----:B------:R-:W-:Y:S01]  /*11090*/  ISETP.GT.U32.AND P3, PT, R60, R21, PT ;  /* 0x000000153c00720c */ /* 0x000fe20003f64070 */
[----:B------:R-:W-:Y:S01]  /*110a0*/  IMAD.IADD R99, R61, 0x1, R99 ;  /* 0x000000013d637824 */ /* 0x000fe200078e0263 */
[----:B------:R-:W-:Y:S01]  /*110b0*/  IADD3.X R116, PT, PT, RZ, R7, RZ, P5, P6 ;  /* 0x00000007ff747210 */ /* 0x000fe20002fec4ff */
[----:B------:R-:W-:Y:S01]  /*110c0*/  IMAD.WIDE.U32 R20, R10, R66, RZ ;  /* 0x000000420a147225 */ /* 0x000fe200078e00ff */
[----:B------:R-:W-:Y:S02]  /*110d0*/  ISETP.GE.U32.AND.EX P5, PT, R115, R6, PT, P1 ;  /* 0x000000067300720c */ /* 0x000fe40003fa6110 */
[----:B------:R-:W-:Y:S01]  /*110e0*/  IADD3 R85, P6, PT, R104, R85, RZ ;  /* 0x0000005568557210 */ /* 0x000fe20007fde0ff */
[----:B------:R-:W-:Y:S02]  /*110f0*/  IMAD R20, R99, R2, RZ ;  /* 0x0000000263147224 */ /* 0x000fe400078e02ff */
[----:B------:R-:W-:-:S04]  /*11100*/  IMAD.WIDE.U32 R58, P1, R10, R67, R58 ;  /* 0x000000430a3a7225 */ /* 0x000fc8000782003a */
[----:B------:R-:W-:Y:S01]  /*11110*/  IMAD.WIDE.U32 R6, R11, R68, RZ ;  /* 0x000000440b067225 */ /* 0x000fe200078e00ff */
[----:B------:R-:W-:-:S03]  /*11120*/  SEL R109, RZ, 0x1, P5 ;  /* 0x00000001ff6d7807 */ /* 0x000fc60002800000 */
[----:B------:R-:W-:Y:S01]  /*11130*/  IMAD R105, R60, R3, R20 ;  /* 0x000000033c697224 */ /* 0x000fe200078e0214 */
[----:B------:R-:W-:Y:S01]  /*11140*/  IADD3 RZ, P5, PT, R21, R58, RZ ;  /* 0x0000003a15ff7210 */ /* 0x000fe20007fbe0ff */
[----:B------:R-:W-:Y:S02]  /*11150*/  IMAD.X R116, R115, 0x1, R116, P6 ;  /* 0x0000000173747824 */ /* 0x000fe400030e0674 */
[----:B------:R-:W-:Y:S01]  /*11160*/  IMAD.X R83, RZ, RZ, RZ, P1 ;  /* 0x000000ffff537224 */ /* 0x000fe200008e06ff */
[----:B------:R-:W-:Y:S01]  /*11170*/  ISETP.GE.U32.AND P1, PT, R85, R104, PT ;  /* 0x000000685500720c */ /* 0x000fe20003f26070 */
[----:B------:R-:W-:-:S04]  /*11180*/  IMAD.WIDE.U32 R6, P6, R10, R69, R6 ;  /* 0x000000450a067225 */ /* 0x000fc800078c0006 */
[----:B------:R-:W-:Y:S01]  /*11190*/  IMAD.WIDE.U32 R20, R10, R68, RZ ;  /* 0x000000440a147225 */ /* 0x000fe200078e00ff */
[----:B------:R-:W-:-:S03]  /*111a0*/  ISETP.GE.U32.AND.EX P1, PT, R116, R115, PT, P1 ;  /* 0x000000737400720c */ /* 0x000fc60003f26110 */
[----:B------:R-:W-:Y:S02]  /*111b0*/  IMAD.IADD R105, R79, 0x1, R105 ;  /* 0x000000014f697824 */ /* 0x000fe400078e0269 */
[----:B------:R-:W-:Y:S02]  /*111c0*/  IMAD.MOV.U32 R82, RZ, RZ, R59 ;  /* 0x000000ffff527224 */ /* 0x000fe400078e003b */
[----:B------:R-:W-:Y:S01]  /*111d0*/  IMAD.X R61, RZ, RZ, RZ, P6 ;  /* 0x000000ffff3d7224 */ /* 0x000fe200030e06ff */
[----:B------:R-:W-:Y:S01]  /*111e0*/  IADD3 RZ, P6, PT, R21, R6, RZ ;  /* 0x0000000615ff7210 */ /* 0x000fe20007fde0ff */
[----:B------:R-:W-:Y:S01]  /*111f0*/  IMAD.WIDE.U32 R58, R105, R54, RZ ;  /* 0x00000036693a7225 */ /* 0x000fe200078e00ff */
[----:B------:R-:W-:-:S03]  /*11200*/  SEL R104, RZ, 0x1, P1 ;  /* 0x00000001ff687807 */ /* 0x000fc60000800000 */
[----:B------:R-:W-:Y:S02]  /*11210*/  IMAD.MOV.U32 R60, RZ, RZ, R7 ;  /* 0x000000ffff3c7224 */ /* 0x000fe400078e0007 */
[----:B------:R-:W-:-:S04]  /*11220*/  IMAD.WIDE.U32.X R82, R11, R67, R82, P5 ;  /* 0x000000430b527225 */ /* 0x000fc800028e0452 */
[----:B------:R-:W-:Y:S02]  /*11230*/  IMAD R7, R69, R10, RZ ;  /* 0x0000000a45077224 */ /* 0x000fe400078e02ff */
[----:B------:R-:W-:Y:S01]  /*11240*/  IMAD.WIDE.U32.X R60, R11, R69, R60, P6 ;  /* 0x000000450b3c7225 */ /* 0x000fe200030e043c */
[----:B------:R-:W-:-:S03]  /*11250*/  IADD3 R104, P1, P6, R104, R82, R109 ;  /* 0x0000005268687210 */ /* 0x000fc60007e3e06d */
[----:B------:R-:W-:Y:S02]  /*11260*/  IMAD R79, R11, R68, R7 ;  /* 0x000000440b4f7224 */ /* 0x000fe400078e0207 */
[----:B------:R-:W-:-:S04]  /*11270*/  IMAD.WIDE.U32 R58, P5, R78, R55, R58 ;  /* 0x000000374e3a7225 */ /* 0x000fc800078a003a */
[----:B------:R-:W-:Y:S01]  /*11280*/  IMAD.WIDE.U32 R6, R68, R10, RZ ;  /* 0x0000000a44067225 */ /* 0x000fe200078e00ff */
[----:B------:R-:W-:-:S03]  /*11290*/  IADD3.X R108, PT, PT, RZ, R83, RZ, P1, P6 ;  /* 0x00000053ff6c7210 */ /* 0x000fc60000fec4ff */
[----:B------:R-:W-:Y:S01]  /*112a0*/  IMAD.WIDE.U32 R20, R105, R52, RZ ;  /* 0x0000003469147225 */ /* 0x000fe200078e00ff */
[----:B------:R-:W-:-:S03]  /*112b0*/  IADD3 R83, P1, PT, R103, R6, RZ ;  /* 0x0000000667537210 */ /* 0x000fc60007f3e0ff */
[----:B------:R-:W-:Y:S01]  /*112c0*/  IMAD.X R11, RZ, RZ, RZ, P5 ;  /* 0x000000ffff0b7224 */ /* 0x000fe200028e06ff */
[----:B------:R-:W-:Y:S01]  /*112d0*/  IADD3 R62, P5, PT, R63, R58, RZ ;  /* 0x0000003a3f3e7210 */ /* 0x000fe20007fbe0ff */
[----:B------:R-:W-:Y:S02]  /*112e0*/  IMAD.IADD R63, R7, 0x1, R79 ;  /* 0x00000001073f7824 */ /* 0x000fe400078e024f */
[----:B------:R-:W-:Y:S02]  /*112f0*/  IMAD.MOV.U32 R10, RZ, RZ, R59 ;  /* 0x000000ffff0a7224 */ /* 0x000fe400078e003b */
[----:B------:R-:W-:Y:S01]  /*11300*/  IMAD.WIDE.U32 R20, P6, R78, R53, R20 ;  /* 0x000000354e147225 */ /* 0x000fe200078c0014 */
[----:B------:R-:W-:-:S03]  /*11310*/  LOP3.LUT R62, RZ, R62, RZ, 0x33, !PT ;  /* 0x0000003eff3e7212 */ /* 0x000fc600078e33ff */
[----:B------:R-:W-:Y:S01]  /*11320*/  IMAD.WIDE.U32 R58, R78, R52, RZ ;  /* 0x000000344e3a7225 */ /* 0x000fe200078e00ff */
[----:B------:R-:W-:-:S03]  /*11330*/  ISETP.GT.U32.AND.EX P3, PT, R99, R62, PT, P3 ;  /* 0x0000003e6300720c */ /* 0x000fc60003f64130 */
[----:B------:R-:W-:Y:S01]  /*11340*/  IMAD.X R103, R63, 0x1, R102, P1 ;  /* 0x000000013f677824 */ /* 0x000fe200008e0666 */
[----:B------:R-:W-:Y:S01]  /*11350*/  ISETP.GE.U32.AND P1, PT, R83, R6, PT ;  /* 0x000000065300720c */ /* 0x000fe20003f26070 */
[----:B------:R-:W-:Y:S01]  /*11360*/  IMAD.X R7, RZ, RZ, RZ, P6 ;  /* 0x000000ffff077224 */ /* 0x000fe200030e06ff */
[----:B------:R-:W-:Y:S01]  /*11370*/  IADD3 R79, P6, PT, R59, R20, RZ ;  /* 0x000000143b4f7210 */ /* 0x000fe20007fde0ff */
[----:B------:R-:W-:Y:S01]  /*11380*/  IMAD R59, R93, R2, RZ ;  /* 0x000000025d3b7224 */ /* 0x000fe200078e02ff */
[----:B------:R-:W-:Y:S01]  /*11390*/  ISETP.GE.U32.AND.EX P1, PT, R103, R63, PT, P1 ;  /* 0x0000003f6700720c */ /* 0x000fe20003f26110 */
[----:B------:R-:W-:Y:S02]  /*113a0*/  IMAD.MOV.U32 R6, RZ, RZ, R21 ;  /* 0x000000ffff067224 */ /* 0x000fe400078e0015 */
[----:B------:R-:W-:Y:S01]  /*113b0*/  IMAD.WIDE.U32.X R62, R105, R55, R10, P5 ;  /* 0x00000037693e7225 */ /* 0x000fe200028e040a */
[----:B------:R-:W-:Y:S02]  /*113c0*/  SEL R11, RZ, 0x1, !P3 ;  /* 0x00000001ff0b7807 */ /* 0x000fe40005800000 */
[----:B------:R-:W-:Y:S01]  /*113d0*/  IADD3 R104, P3, PT, R83, R104, RZ ;  /* 0x0000006853687210 */ /* 0x000fe20007f7e0ff */
[----:B------:R-:W-:-:S04]  /*113e0*/  IMAD.WIDE.U32 R20, R92, R2, RZ ;  /* 0x000000025c147225 */ /* 0x000fc800078e00ff */
[----:B------:R-:W-:Y:S01]  /*113f0*/  IMAD R59, R92, R3, R59 ;  /* 0x000000035c3b7224 */ /* 0x000fe200078e023b */
[----:B------:R-:W-:Y:S01]  /*11400*/  SEL R99, RZ, 0x1, P1 ;  /* 0x00000001ff637807 */ /* 0x000fe20000800000 */
[----:B------:R-:W-:Y:S02]  /*11410*/  IMAD.X R108, R103, 0x1, R108, P3 ;  /* 0x00000001676c7824 */ /* 0x000fe400018e066c */
[----:B------:R-:W-:Y:S01]  /*11420*/  IMAD.IADD R10, R21, 0x1, R59 ;  /* 0x00000001150a7824 */ /* 0x000fe200078e023b */
[----:B------:R-:W-:Y:S02]  /*11430*/  IADD3 R62, P1, PT, R11, R62, RZ ;  /* 0x0000003e0b3e7210 */ /* 0x000fe40007f3e0ff */
[----:B------:R-:W-:Y:S01]  /*11440*/  ISETP.GE.U32.AND P3, PT, R104, R83, PT ;  /* 0x000000536800720c */ /* 0x000fe20003f66070 */
[----:B------:R-:W-:Y:S01]  /*11450*/  IMAD.WIDE.U32 R82, R10, R54, RZ ;  /* 0x000000360a527225 */ /* 0x000fe200078e00ff */
[----:B------:R-:W-:-:S03]  /*11460*/  IADD3 R95, P5, PT, R95, R58, RZ ;  /* 0x0000003a5f5f7210 */ /* 0x000fc60007fbe0ff */
[----:B------:R-:W-:Y:S01]  /*11470*/  IMAD.X R102, RZ, RZ, R63, P1 ;  /* 0x000000ffff667224 */ /* 0x000fe200008e063f */
[----:B------:R-:W-:Y:S01]  /*11480*/  ISETP.GE.U32.AND P1, PT, R95, R58, PT ;  /* 0x0000003a5f00720c */ /* 0x000fe20003f26070 */
[----:B------:R-:W-:Y:S01]  /*11490*/  IMAD.WIDE.U32.X R6, R105, R53, R6, P6 ;  /* 0x0000003569067225 */ /* 0x000fe200030e0406 */
[----:B------:R-:W-:-:S03]  /*114a0*/  ISETP.GE.U32.AND.EX P3, PT, R108, R103, PT, P3 ;  /* 0x000000676c00720c */ /* 0x000fc60003f66130 */
[----:B------:R-:W-:-:S04]  /*114b0*/  IMAD.WIDE.U32 R58, R20, R54, RZ ;  /* 0x00000036143a7225 */ /* 0x000fc800078e00ff */
[----:B------:R-:W-:-:S04]  /*114c0*/  IMAD.WIDE.U32 R82, P6, R20, R55, R82 ;  /* 0x0000003714527225 */ /* 0x000fc800078c0052 */
[----:B------:R-:W-:Y:S01]  /*114d0*/  IMAD.X R94, R79, 0x1, R94, P5 ;  /* 0x000000014f5e7824 */ /* 0x000fe200028e065e */
[----:B------:R-:W-:Y:S01]  /*114e0*/  IADD3 R103, P5, PT, R95, R62, RZ ;  /* 0x0000003e5f677210 */ /* 0x000fe20007fbe0ff */
[----:B------:R-:W-:Y:S01]  /*114f0*/  IMAD.X R63, RZ, RZ, RZ, P6 ;  /* 0x000000ffff3f7224 */ /* 0x000fe200030e06ff */
[----:B------:R-:W-:Y:S02]  /*11500*/  LOP3.LUT R11, RZ, R58, RZ, 0x33, !PT ;  /* 0x0000003aff0b7212 */ /* 0x000fe400078e33ff */
[----:B------:R-:W-:Y:S01]  /*11510*/  IADD3 R58, P6, PT, R59, R82, RZ ;  /* 0x000000523b3a7210 */ /* 0x000fe20007fde0ff */
[----:B------:R-:W-:Y:S01]  /*11520*/  IMAD.X R115, R94, 0x1, R102, P5 ;  /* 0x000000015e737824 */ /* 0x000fe200028e0666 */
[----:B------:R-:W-:Y:S02]  /*11530*/  SEL R106, RZ, 0x1, P3 ;  /* 0x00000001ff6a7807 */ /* 0x000fe40001800000 */
[----:B------:R-:W-:Y:S02]  /*11540*/  ISETP.GE.U32.AND P3, PT, R103, R62, PT ;  /* 0x0000003e6700720c */ /* 0x000fe40003f66070 */
[----:B------:R-:W-:-:S02]  /*11550*/  ISETP.GT.U32.AND P5, PT, R92, R11, PT ;  /* 0x0000000b5c00720c */ /* 0x000fc40003fa4070 */
[----:B------:R-:W-:Y:S01]  /*11560*/  LOP3.LUT R58, RZ, R58, RZ, 0x33, !PT ;  /* 0x0000003aff3a7212 */ /* 0x000fe200078e33ff */
[----:B------:R-:W-:Y:S01]  /*11570*/  IMAD.MOV.U32 R62, RZ, RZ, R83 ;  /* 0x000000ffff3e7224 */ /* 0x000fe200078e0053 */
[----:B------:R-:W-:Y:S02]  /*11580*/  ISETP.GE.U32.AND.EX P1, PT, R94, R79, PT, P1 ;  /* 0x0000004f5e00720c */ /* 0x000fe40003f26110 */
[----:B------:R-:W-:Y:S02]  /*11590*/  ISETP.GE.U32.AND.EX P3, PT, R115, R102, PT, P3 ;  /* 0x000000667300720c */ /* 0x000fe40003f66130 */
[----:B------:R-:W-:Y:S01]  /*115a0*/  ISETP.GT.U32.AND.EX P5, PT, R93, R58, PT, P5 ;  /* 0x0000003a5d00720c */ /* 0x000fe20003fa4150 */
[----:B------:R-:W-:Y:S01]  /*115b0*/  IMAD.WIDE.U32.X R82, R10, R55, R62, P6 ;  /* 0x000000370a527225 */ /* 0x000fe200030e043e */
[----:B------:R-:W-:Y:S02]  /*115c0*/  SEL R112, RZ, 0x1, P1 ;  /* 0x00000001ff707807 */ /* 0x000fe40000800000 */
[----:B------:R-:W-:-:S02]  /*115d0*/  SEL R11, RZ, 0x1, P3 ;  /* 0x00000001ff0b7807 */ /* 0x000fc40001800000 */
[----:B------:R-:W-:Y:S02]  /*115e0*/  IADD3 R99, P1, P3, R106, R60, R99 ;  /* 0x0000003c6a637210 */ /* 0x000fe40007b3e063 */
[----:B------:R-:W-:Y:S02]  /*115f0*/  SEL R79, RZ, 0x1, !P5 ;  /* 0x00000001ff4f7807 */ /* 0x000fe40006800000 */
[----:B------:R-:W-:Y:S01]  /*11600*/  IADD3 R112, P6, P5, R11, R6, R112 ;  /* 0x000000060b707210 */ /* 0x000fe20007dde070 */
[----:B--2---:R-:W-:Y:S01]  /*11610*/  IMAD R11, R17, R56, RZ ;  /* 0x00000038110b7224 */ /* 0x004fe200078e02ff */
[----:B------:R-:W-:Y:S01]  /*11620*/  IADD3.X R102, PT, PT, RZ, R61, RZ, P1, P3 ;  /* 0x0000003dff667210 */ /* 0x000fe20000fe64ff */
[----:B------:R-:W-:Y:S01]  /*11630*/  IMAD.WIDE.U32 R58, R57, R16, RZ ;  /* 0x00000010393a7225 */ /* 0x000fe200078e00ff */
[----:B------:R-:W-:-:S03]  /*11640*/  IADD3 R6, P3, PT, R79, R82, RZ ;  /* 0x000000524f067210 */ /* 0x000fc60007f7e0ff */
[----:B------:R-:W-:Y:S01]  /*11650*/  IMAD.WIDE.U32 R62, R16, R56, RZ ;  /* 0x00000038103e7225 */ /* 0x000fe200078e00ff */
[----:B------:R-:W-:-:S03]  /*11660*/  IADD3.X R106, PT, PT, RZ, R7, RZ, P6, P5 ;  /* 0x00000007ff6a7210 */ /* 0x000fc600037ea4ff */
[----:B------:R-:W-:Y:S02]  /*11670*/  IMAD R79, R57, R16, R11 ;  /* 0x00000010394f7224 */ /* 0x000fe400078e020b */
[----:B------:R-:W-:Y:S01]  /*11680*/  IMAD.X R11, RZ, RZ, R83, P3 ;  /* 0x000000ffff0b7224 */ /* 0x000fe200018e0653 */
[----:B------:R-:W-:Y:S01]  /*11690*/  IADD3 R111, P3, PT, R111, R62, RZ ;  /* 0x0000003e6f6f7210 */ /* 0x000fe20007f7e0ff */
[----:B------:R-:W-:-:S04]  /*116a0*/  IMAD.WIDE.U32 R60, R56, R16, RZ ;  /* 0x00000010383c7225 */ /* 0x000fc800078e00ff */
[----:B------:R-:W-:-:S04]  /*116b0*/  IMAD.WIDE.U32 R58, P1, R56, R17, R58 ;  /* 0x00000011383a7225 */ /* 0x000fc8000782003a */
[----:B------:R-:W-:Y:S01]  /*116c0*/  IMAD.IADD R7, R63, 0x1, R79 ;  /* 0x000000013f077824 */ /* 0x000fe200078e024f */
[----:B------:R-:W-:Y:S01]  /*116d0*/  IADD3 RZ, P5, PT, R61, R58, RZ ;  /* 0x0000003a3dff7210 */ /* 0x000fe20007fbe0ff */
[----:B------:R-:W-:Y:S01]  /*116e0*/  IMAD R63, R65, R56, RZ ;  /* 0x00000038413f7224 */ /* 0x000fe200078e02ff */
[----:B------:R-:W-:Y:S01]  /*116f0*/  ISETP.GE.U32.AND P6, PT, R111, R62, PT ;  /* 0x0000003e6f00720c */ /* 0x000fe20003fc6070 */
[----:B------:R-:W-:Y:S02]  /*11700*/  IMAD.X R110, R7, 0x1, R110, P3 ;  /* 0x00000001076e7824 */ /* 0x000fe400018e066e */
[----:B------:R-:W-:-:S04]  /*11710*/  IMAD.WIDE.U32 R94, R57, R64, RZ ;  /* 0x00000040395e7225 */ /* 0x000fc800078e00ff */
[----:B------:R-:W-:-:S04]  /*11720*/  IMAD.WIDE.U32 R60, R64, R56, RZ ;  /* 0x00000038403c7225 */ /* 0x000fc800078e00ff */
[----:B------:R-:W-:Y:S01]  /*11730*/  IMAD.X R119, RZ, RZ, RZ, P1 ;  /* 0x000000ffff777224 */ /* 0x000fe200008e06ff */
[----:B------:R-:W-:Y:S01]  /*11740*/  ISETP.GE.U32.AND.EX P1, PT, R110, R7, PT, P6 ;  /* 0x000000076e00720c */ /* 0x000fe20003f26160 */
[----:B------:R-:W-:Y:S02]  /*11750*/  IMAD R109, R57, R64, R63 ;  /* 0x00000040396d7224 */ /* 0x000fe400078e023f */
[----:B------:R-:W-:Y:S01]  /*11760*/  IMAD.MOV.U32 R118, RZ, RZ, R59 ;  /* 0x000000ffff767224 */ /* 0x000fe200078e003b */
[----:B------:R-:W-:Y:S01]  /*11770*/  IADD3 R82, P6, PT, R85, R60, RZ ;  /* 0x0000003c55527210 */ /* 0x000fe20007fde0ff */
[----:B------:R-:W-:Y:S01]  /*11780*/  IMAD.WIDE.U32 R62, R56, R64, RZ ;  /* 0x00000040383e7225 */ /* 0x000fe200078e00ff */
[----:B------:R-:W-:-:S03]  /*11790*/  SEL R85, RZ, 0x1, P1 ;  /* 0x00000001ff557807 */ /* 0x000fc60000800000 */
[----:B------:R-:W-:-:S04]  /*117a0*/  IMAD.WIDE.U32 R94, P3, R56, R65, R94 ;  /* 0x00000041385e7225 */ /* 0x000fc8000786005e */
[----:B------:R-:W-:Y:S02]  /*117b0*/  IMAD.IADD R109, R61, 0x1, R109 ;  /* 0x000000013d6d7824 */ /* 0x000fe400078e026d */
[----:B------:R-:W-:Y:S01]  /*117c0*/  IMAD.WIDE.U32.X R118, R57, R17, R118, P5 ;  /* 0x0000001139767225 */ /* 0x000fe200028e0476 */
[----:B------:R-:W-:-:S03]  /*117d0*/  IADD3 RZ, P1, PT, R63, R94, RZ ;  /* 0x0000005e3fff7210 */ /* 0x000fc60007f3e0ff */
[----:B------:R-:W-:Y:S01]  /*117e0*/  IMAD.X R93, RZ, RZ, RZ, P3 ;  /* 0x000000ffff5d7224 */ /* 0x000fe200018e06ff */
[----:B------:R-:W-:Y:S01]  /*117f0*/  IADD3 R85, P3, P5, R82, R118, R85 ;  /* 0x0000007652557210 */ /* 0x000fe20007d7e055 */
[----:B------:R-:W-:Y:S02]  /*11800*/  IMAD.X R116, R109, 0x1, R116, P6 ;  /* 0x000000016d747824 */ /* 0x000fe400030e0674 */
[----:B------:R-:W-:-:S04]  /*11810*/  IMAD.WIDE.U32 R58, R105, R50, RZ ;  /* 0x00000032693a7225 */ /* 0x000fc800078e00ff */
[----:B------:R-:W-:Y:S01]  /*11820*/  IMAD.WIDE.U32 R62, R105, R48, RZ ;  /* 0x00000030693e7225 */ /* 0x000fe200078e00ff */
[----:B------:R-:W-:Y:S02]  /*11830*/  IADD3.X R7, PT, PT, R116, R119, RZ, P3, P5 ;  /* 0x0000007774077210 */ /* 0x000fe40001fea4ff */
[----:B------:R-:W-:Y:S01]  /*11840*/  ISETP.GE.U32.AND P3, PT, R82, R60, PT ;  /* 0x0000003c5200720c */ /* 0x000fe20003f66070 */
[----:B------:R-:W-:Y:S02]  /*11850*/  IMAD.MOV.U32 R92, RZ, RZ, R95 ;  /* 0x000000ffff5c7224 */ /* 0x000fe400078e005f */
[----:B------:R-:W-:-:S04]  /*11860*/  IMAD.WIDE.U32 R58, P6, R78, R51, R58 ;  /* 0x000000334e3a7225 */ /* 0x000fc800078c003a */
[----:B------:R-:W-:-:S04]  /*11870*/  IMAD.WIDE.U32 R60, R78, R50, RZ ;  /* 0x000000324e3c7225 */ /* 0x000fc800078e00ff */
[----:B------:R-:W-:-:S04]  /*11880*/  IMAD.WIDE.U32 R62, P5, R78, R49, R62 ;  /* 0x000000314e3e7225 */ /* 0x000fc800078a003e */
[----:B------:R-:W-:Y:S01]  /*11890*/  IMAD.WIDE.U32.X R92, R57, R65, R92, P1 ;  /* 0x00000041395c7225 */ /* 0x000fe200008e045c */
[----:B------:R-:W-:-:S03]  /*118a0*/  ISETP.GE.U32.AND P1, PT, R85, R82, PT ;  /* 0x000000525500720c */ /* 0x000fc60003f26070 */
[----:B------:R-:W-:Y:S01]  /*118b0*/  IMAD.X R95, RZ, RZ, RZ, P5 ;  /* 0x000000ffff5f7224 */ /* 0x000fe200028e06ff */
[----:B------:R-:W-:Y:S01]  /*118c0*/  IADD3 R117, P5, PT, R61, R58, RZ ;  /* 0x0000003a3d757210 */ /* 0x000fe20007fbe0ff */
[----:B------:R-:W-:Y:S02]  /*118d0*/  IMAD.X R83, RZ, RZ, RZ, P6 ;  /* 0x000000ffff537224 */ /* 0x000fe400030e06ff */
[----:B------:R-:W-:Y:S02]  /*118e0*/  IMAD.MOV.U32 R82, RZ, RZ, R59 ;  /* 0x000000ffff527224 */ /* 0x000fe400078e003b */
[----:B------:R-:W-:-:S04]  /*118f0*/  IMAD.WIDE.U32 R78, R78, R48, RZ ;  /* 0x000000304e4e7225 */ /* 0x000fc800078e00ff */
[----:B------:R-:W-:Y:S01]  /*11900*/  IMAD.WIDE.U32.X R82, R105, R51, R82, P5 ;  /* 0x0000003369527225 */ /* 0x000fe200028e0452 */
[----:B------:R-:W-:Y:S02]  /*11910*/  IADD3 R113, P5, PT, R113, R60, RZ ;  /* 0x0000003c71717210 */ /* 0x000fe40007fbe0ff */
[----:B------:R-:W-:Y:S02]  /*11920*/  ISETP.GE.U32.AND.EX P3, PT, R116, R109, PT, P3 ;  /* 0x0000006d7400720c */ /* 0x000fe40003f66130 */
[----:B------:R-:W-:Y:S01]  /*11930*/  ISETP.GE.U32.AND.EX P1, PT, R7, R116, PT, P1 ;  /* 0x000000740700720c */ /* 0x000fe20003f26110 */
[----:B------:R-:W-:Y:S01]  /*11940*/  IMAD.X R114, R117, 0x1, R114, P5 ;  /* 0x0000000175727824 */ /* 0x000fe200028e0672 */
[----:B------:R-:W-:Y:S01]  /*11950*/  IADD3 R61, P6, PT, R79, R62, RZ ;  /* 0x0000003e4f3d7210 */ /* 0x000fe20007fde0ff */
[----:B------:R-:W-:Y:S01]  /*11960*/  IMAD.MOV.U32 R94, RZ, RZ, R63 ;  /* 0x000000ffff5e7224 */ /* 0x000fe200078e003f */
[----:B------:R-:W-:Y:S02]  /*11970*/  IADD3 R79, P5, PT, R113, R112, RZ ;  /* 0x00000070714f7210 */ /* 0x000fe40007fbe0ff */
[----:B------:R-:W-:-:S02]  /*11980*/  SEL R58, RZ, 0x1, P3 ;  /* 0x00000001ff3a7807 */ /* 0x000fc40001800000 */
[----:B------:R-:W-:Y:S01]  /*11990*/  SEL R121, RZ, 0x1, P1 ;  /* 0x00000001ff797807 */ /* 0x000fe20000800000 */
[----:B------:R-:W-:Y:S01]  /*119a0*/  IMAD.WIDE.U32.X R94, R105, R49, R94, P6 ;  /* 0x00000031695e7225 */ /* 0x000fe200030e045e */
[----:B------:R-:W-:Y:S02]  /*119b0*/  ISETP.GE.U32.AND P3, PT, R113, R60, PT ;  /* 0x0000003c7100720c */ /* 0x000fe40003f66070 */
[----:B------:R-:W-:Y:S01]  /*119c0*/  ISETP.GE.U32.AND P1, PT, R79, R112, PT ;  /* 0x000000704f00720c */ /* 0x000fe20003f26070 */
[----:B------:R-:W-:Y:S01]  /*119d0*/  IMAD.X R113, R114, 0x1, R106, P5 ;  /* 0x0000000172717824 */ /* 0x000fe200028e066a */
[----:B------:R-:W-:Y:S01]  /*119e0*/  IADD3 R121, P6, P5, R121, R92, R58 ;  /* 0x0000005c79797210 */ /* 0x000fe20007dde03a */
[-C--:B------:R-:W-:Y:S02]  /*119f0*/  IMAD R63, R67, R56.reuse, RZ ;  /* 0x00000038433f7224 */ /* 0x080fe400078e02ff */
[----:B------:R-:W-:Y:S01]  /*11a00*/  IMAD.WIDE.U32 R58, R66, R56, RZ ;  /* 0x00000038423a7225 */ /* 0x000fe200078e00ff */
[----:B------:R-:W-:-:S02]  /*11a10*/  ISETP.GE.U32.AND.EX P1, PT, R113, R106, PT, P1 ;  /* 0x0000006a7100720c */ /* 0x000fc40003f26110 */
[----:B------:R-:W-:Y:S01]  /*11a20*/  ISETP.GE.U32.AND.EX P3, PT, R114, R117, PT, P3 ;  /* 0x000000757200720c */ /* 0x000fe20003f66130 */
[----:B------:R-:W-:Y:S01]  /*11a30*/  IMAD R63, R57, R66, R63 ;  /* 0x00000042393f7224 */ /* 0x000fe200078e023f */
[----:B------:R-:W-:Y:S01]  /*11a40*/  IADD3.X R106, PT, PT, RZ, R93, RZ, P6, P5 ;  /* 0x0000005dff6a7210 */ /* 0x000fe200037ea4ff */
[----:B------:R-:W-:Y:S01]  /*11a50*/  IMAD R62, R115, R2, RZ ;  /* 0x00000002733e7224 */ /* 0x000fe200078e02ff */
[-C--:B------:R-:W-:Y:S01]  /*11a60*/  IADD3 R60, P5, PT, R104, R58.reuse, RZ ;  /* 0x0000003a683c7210 */ /* 0x080fe20007fbe0ff */
[----:B------:R-:W-:Y:S01]  /*11a70*/  IMAD.IADD R104, R59, 0x1, R63 ;  /* 0x000000013b687824 */ /* 0x000fe200078e023f */
[----:B------:R-:W-:Y:S02]  /*11a80*/  SEL R112, RZ, 0x1, P3 ;  /* 0x00000001ff707807 */ /* 0x000fe40001800000 */
[----:B------:R-:W-:Y:S01]  /*11a90*/  SEL R105, RZ, 0x1, P1 ;  /* 0x00000001ff697807 */ /* 0x000fe20000800000 */
[C---:B------:R-:W-:Y:S01]  /*11aa0*/  IMAD R109, R103.reuse, R3, R62 ;  /* 0x00000003676d7224 */ /* 0x040fe200078e023e */
[----:B------:R-:W-:Y:S01]  /*11ab0*/  ISETP.GE.U32.AND P3, PT, R60, R58, PT ;  /* 0x0000003a3c00720c */ /* 0x000fe20003f66070 */
[----:B------:R-:W-:-:S04]  /*11ac0*/  IMAD.WIDE.U32 R58, R103, R2, RZ ;  /* 0x00000002673a7225 */ /* 0x000fc800078e00ff */
[----:B------:R-:W-:-:S04]  /*11ad0*/  IMAD.WIDE.U32 R92, R57, R66, RZ ;  /* 0x00000042395c7225 */ /* 0x000fc800078e00ff */
[----:B------:R-:W-:Y:S01]  /*11ae0*/  IMAD.X R117, R104, 0x1, R108, P5 ;  /* 0x0000000168757824 */ /* 0x000fe200028e066c */
[----:B------:R-:W-:Y:S01]  /*11af0*/  IADD3 R112, P5, P6, R105, R82, R112 ;  /* 0x0000005269707210 */ /* 0x000fe20007ebe070 */
[----:B------:R-:W-:Y:S02]  /*11b00*/  IMAD.IADD R105, R59, 0x1, R109 ;  /* 0x000000013b697824 */ /* 0x000fe400078e026d */
[----:B------:R-:W-:Y:S01]  /*11b10*/  IMAD.WIDE.U32 R92, P1, R56, R67, R92 ;  /* 0x00000043385c7225 */ /* 0x000fe2000782005c */
[----:B------:R-:W-:Y:S02]  /*11b20*/  IADD3.X R119, PT, PT, RZ, R83, RZ, P5, P6 ;  /* 0x00000053ff777210 */ /* 0x000fe40002fec4ff */
[----:B------:R-:W-:Y:S01]  /*11b30*/  IADD3 R59, P6, PT, R60, R121, RZ ;  /* 0x000000793c3b7210 */ /* 0x000fe20007fde0ff */
[----:B------:R-:W-:Y:S01]  /*11b40*/  IMAD.WIDE.U32 R108, R56, R66, RZ ;  /* 0x00000042386c7225 */ /* 0x000fe200078e00ff */
[----:B------:R-:W-:-:S03]  /*11b50*/  ISETP.GE.U32.AND.EX P3, PT, R117, R104, PT, P3 ;  /* 0x000000687500720c */ /* 0x000fc60003f66130 */
[----:B------:R-:W-:-:S04]  /*11b60*/  IMAD.WIDE.U32 R82, R105, R54, RZ ;  /* 0x0000003669527225 */ /* 0x000fc800078e00ff */
[----:B------:R-:W-:Y:S01]  /*11b70*/  IMAD.X R63, RZ, RZ, RZ, P1 ;  /* 0x000000ffff3f7224 */ /* 0x000fe200008e06ff */
[----:B------:R-:W-:Y:S01]  /*11b80*/  IADD3 RZ, P1, PT, R109, R92, RZ ;  /* 0x0000005c6dff7210 */ /* 0x000fe20007f3e0ff */
[----:B------:R-:W-:Y:S02]  /*11b90*/  IMAD.MOV.U32 R62, RZ, RZ, R93 ;  /* 0x000000ffff3e7224 */ /* 0x000fe400078e005d */
[----:B------:R-:W-:Y:S01]  /*11ba0*/  IMAD.X R104, R117, 0x1, R106, P6 ;  /* 0x0000000175687824 */ /* 0x000fe200030e066a */
[----:B------:R-:W-:Y:S01]  /*11bb0*/  ISETP.GE.U32.AND P6, PT, R59, R60, PT ;  /* 0x0000003c3b00720c */ /* 0x000fe20003fc6070 */
[----:B------:R-:W-:-:S04]  /*11bc0*/  IMAD.WIDE.U32 R92, R58, R54, RZ ;  /* 0x000000363a5c7225 */ /* 0x000fc800078e00ff */
[----:B------:R-:W-:Y:S01]  /*11bd0*/  IMAD.WIDE.U32 R82, P5, R58, R55, R82 ;  /* 0x000000373a527225 */ /* 0x000fe200078a0052 */
[----:B------:R-:W-:Y:S02]  /*11be0*/  ISETP.GE.U32.AND.EX P6, PT, R104, R117, PT, P6 ;  /* 0x000000756800720c */ /* 0x000fe40003fc6160 */
[----:B------:R-:W-:Y:S01]  /*11bf0*/  LOP3.LUT R60, RZ, R92, RZ, 0x33, !PT ;  /* 0x0000005cff3c7212 */ /* 0x000fe200078e33ff */
[----:B------:R-:W-:Y:S01]  /*11c00*/  IMAD.WIDE.U32.X R62, R57, R67, R62, P1 ;  /* 0x00000043393e7225 */ /* 0x000fe200008e043e */
[----:B------:R-:W-:Y:S02]  /*11c10*/  IADD3 R92, P1, PT, R93, R82, RZ ;  /* 0x000000525d5c7210 */ /* 0x000fe40007f3e0ff */
[----:B------:R-:W-:Y:S02]  /*11c20*/  SEL R121, RZ, 0x1, P3 ;  /* 0x00000001ff797807 */ /* 0x000fe40001800000 */
[----:B------:R-:W-:Y:S02]  /*11c30*/  SEL R108, RZ, 0x1, P6 ;  /* 0x00000001ff6c7807 */ /* 0x000fe40003000000 */
[----:B------:R-:W-:-:S02]  /*11c40*/  ISETP.GT.U32.AND P3, PT, R103, R60, PT ;  /* 0x0000003c6700720c */ /* 0x000fc40003f64070 */
[----:B------:R-:W-:Y:S02]  /*11c50*/  IADD3 R111, P6, PT, R111, R78, RZ ;  /* 0x0000004e6f6f7210 */ /* 0x000fe40007fde0ff */
[----:B------:R-:W-:Y:S01]  /*11c60*/  LOP3.LUT R60, RZ, R92, RZ, 0x33, !PT ;  /* 0x0000005cff3c7212 */ /* 0x000fe200078e33ff */
[----:B------:R-:W-:Y:S01]  /*11c70*/  IMAD.X R93, RZ, RZ, RZ, P5 ;  /* 0x000000ffff5d7224 */ /* 0x000fe200028e06ff */
[----:B------:R-:W-:Y:S01]  /*11c80*/  IADD3 R109, P5, PT, R111, R112, RZ ;  /* 0x000000706f6d7210 */ /* 0x000fe20007fbe0ff */
[----:B------:R-:W-:Y:S01]  /*11c90*/  IMAD.X R110, R61, 0x1, R110, P6 ;  /* 0x000000013d6e7824 */ /* 0x000fe200030e066e */
[----:B------:R-:W-:Y:S01]  /*11ca0*/  ISETP.GT.U32.AND.EX P3, PT, R115, R60, PT, P3 ;  /* 0x0000003c7300720c */ /* 0x000fe20003f64130 */
[----:B------:R-:W-:Y:S01]  /*11cb0*/  IMAD.MOV.U32 R92, RZ, RZ, R83 ;  /* 0x000000ffff5c7224 */ /* 0x000fe200078e0053 */
[----:B------:R-:W-:Y:S01]  /*11cc0*/  ISETP.GE.U32.AND P6, PT, R111, R78, PT ;  /* 0x0000004e6f00720c */ /* 0x000fe20003fc6070 */
[----:B------:R-:W-:Y:S01]  /*11cd0*/  IMAD.X R106, R110, 0x1, R119, P5 ;  /* 0x000000016e6a7824 */ /* 0x000fe200028e0677 */
[----:B------:R-:W-:Y:S01]  /*11ce0*/  SEL R103, RZ, 0x1, !P3 ;  /* 0x00000001ff677807 */ /* 0x000fe20005800000 */
[----:B------:R-:W-:Y:S01]  /*11cf0*/  IMAD.WIDE.U32.X R92, R105, R55, R92, P1 ;  /* 0x00000037695c7225 */ /* 0x000fe200008e045c */
[----:B------:R-:W-:-:S03]  /*11d00*/  IADD3 R108, P3, P5, R108, R62, R121 ;  /* 0x0000003e6c6c7210 */ /* 0x000fc60007d7e079 */
[----:B------:R-:W-:Y:S01]  /*11d10*/  IMAD.WIDE.U32 R114, R105, R52, RZ ;  /* 0x0000003469727225 */ /* 0x000fe200078e00ff */
[----:B------:R-:W-:Y:S02]  /*11d20*/  ISETP.GE.U32.AND P1, PT, R109, R112, PT ;  /* 0x000000706d00720c */ /* 0x000fe40003f26070 */
[----:B------:R-:W-:Y:S01]  /*11d30*/  ISETP.GE.U32.AND.EX P6, PT, R110, R61, PT, P6 ;  /* 0x0000003d6e00720c */ /* 0x000fe20003fc6160 */
[C---:B------:R-:W-:Y:S01]  /*11d40*/  IMAD.WIDE.U32 R82, R58.reuse, R52, RZ ;  /* 0x000000343a527225 */ /* 0x040fe200078e00ff */
[----:B------:R-:W-:Y:S02]  /*11d50*/  IADD3.X R111, PT, PT, RZ, R63, RZ, P3, P5 ;  /* 0x0000003fff6f7210 */ /* 0x000fe40001fea4ff */
[----:B------:R-:W-:Y:S01]  /*11d60*/  IADD3 R116, P5, PT, R103, R92, RZ ;  /* 0x0000005c67747210 */ /* 0x000fe20007fbe0ff */
[----:B------:R-:W-:Y:S01]  /*11d70*/  IMAD.WIDE.U32 R62, P3, R58, R53, R114 ;  /* 0x000000353a3e7225 */ /* 0x000fe20007860072 */
[----:B------:R-:W-:Y:S02]  /*11d80*/  ISETP.GE.U32.AND.EX P1, PT, R106, R119, PT, P1 ;  /* 0x000000776a00720c */ /* 0x000fe40003f26110 */
[----:B------:R-:W-:Y:S01]  /*11d90*/  SEL R110, RZ, 0x1, P6 ;  /* 0x00000001ff6e7807 */ /* 0x000fe20003000000 */
[----:B------:R-:W-:Y:S01]  /*11da0*/  IMAD.X R118, RZ, RZ, R93, P5 ;  /* 0x000000ffff767224 */ /* 0x000fe200028e065d */
[----:B------:R-:W-:-:S02]  /*11db0*/  IADD3 R103, P6, PT, R79, R82, RZ ;  /* 0x000000524f677210 */ /* 0x000fc40007fde0ff */
[----:B------:R-:W-:Y:S02]  /*11dc0*/  IADD3 R114, P5, PT, R83, R62, RZ ;  /* 0x0000003e53727210 */ /* 0x000fe40007fbe0ff */
[----:B------:R-:W-:Y:S02]  /*11dd0*/  SEL R61, RZ, 0x1, P1 ;  /* 0x00000001ff3d7807 */ /* 0x000fe40000800000 */
[----:B------:R-:W-:Y:S01]  /*11de0*/  IADD3 R92, P1, PT, R103, R116, RZ ;  /* 0x00000074675c7210 */ /* 0x000fe20007f3e0ff */
[----:B------:R-:W-:Y:S02]  /*11df0*/  IMAD.X R79, RZ, RZ, RZ, P3 ;  /* 0x000000ffff4f7224 */ /* 0x000fe400018e06ff */
[----:B------:R-:W-:Y:S01]  /*11e00*/  IMAD.X R83, R114, 0x1, R113, P6 ;  /* 0x0000000172537824 */ /* 0x000fe200030e0671 */
[----:B------:R-:W-:Y:S01]  /*11e10*/  IADD3 R110, P3, P6, R61, R94, R110 ;  /* 0x0000005e3d6e7210 */ /* 0x000fe20007e7e06e */
[----:B------:R-:W-:-:S04]  /*11e20*/  IMAD.WIDE.U32 R60, R92, R2, RZ ;  /* 0x000000025c3c7225 */ /* 0x000fc800078e00ff */
[----:B------:R-:W-:Y:S01]  /*11e30*/  IMAD.X R113, R83, 0x1, R118, P1 ;  /* 0x0000000153717824 */ /* 0x000fe200008e0676 */
[----:B------:R-:W-:Y:S01]  /*11e40*/  ISETP.GE.U32.AND P1, PT, R103, R82, PT ;  /* 0x000000526700720c */ /* 0x000fe20003f26070 */
[----:B------:R-:W-:Y:S02]  /*11e50*/  IMAD.MOV.U32 R78, RZ, RZ, R63 ;  /* 0x000000ffff4e7224 */ /* 0x000fe400078e003f */
[----:B------:R-:W-:Y:S01]  /*11e60*/  IMAD.WIDE.U32 R62, R60, R54, RZ ;  /* 0x000000363c3e7225 */ /* 0x000fe200078e00ff */
[----:B------:R-:W-:Y:S02]  /*11e70*/  IADD3.X R112, PT, PT, RZ, R95, RZ, P3, P6 ;  /* 0x0000005fff707210 */ /* 0x000fe40001fec4ff */
[----:B------:R-:W-:Y:S01]  /*11e80*/  ISETP.GE.U32.AND.EX P3, PT, R83, R114, PT, P1 ;  /* 0x000000725300720c */ /* 0x000fe20003f66110 */
[----:B------:R-:W-:Y:S01]  /*11e90*/  IMAD R94, R113, R2, RZ ;  /* 0x00000002715e7224 */ /* 0x000fe200078e02ff */
[----:B------:R-:W-:Y:S01]  /*11ea0*/  ISETP.GE.U32.AND P6, PT, R92, R116, PT ;  /* 0x000000745c00720c */ /* 0x000fe20003fc6070 */
[----:B------:R-:W-:Y:S01]  /*11eb0*/  IMAD.WIDE.U32 R82, R57, R68, RZ ;  /* 0x0000004439527225 */ /* 0x000fe200078e00ff */
[----:B------:R-:W-:-:S02]  /*11ec0*/  LOP3.LUT R93, RZ, R62, RZ, 0x33, !PT ;  /* 0x0000003eff5d7212 */ /* 0x000fc400078e33ff */
[----:B------:R-:W-:Y:S01]  /*11ed0*/  SEL R62, R54, RZ, P4 ;  /* 0x000000ff363e7207 */ /* 0x000fe20002000000 */
[C---:B------:R-:W-:Y:S01]  /*11ee0*/  IMAD R103, R92.reuse, R3, R94 ;  /* 0x000000035c677224 */ /* 0x040fe200078e025e */
[----:B------:R-:W-:Y:S01]  /*11ef0*/  SEL R95, R55, RZ, P4 ;  /* 0x000000ff375f7207 */ /* 0x000fe20002000000 */
[----:B------:R-:W-:Y:S01]  /*11f00*/  IMAD.WIDE.U32.X R78, R105, R53, R78, P5 ;  /* 0x00000035694e7225 */ /* 0x000fe200028e044e */
[----:B------:R-:W-:Y:S02]  /*11f10*/  ISETP.GE.U32.AND.EX P1, PT, R113, R118, PT, P6 ;  /* 0x000000767100720c */ /* 0x000fe40003f26160 */
[----:B------:R-:W-:Y:S01]  /*11f20*/  ISETP.GT.U32.AND P4, PT, R92, R93, PT ;  /* 0x0000005d5c00720c */ /* 0x000fe20003f84070 */
[----:B------:R-:W-:-:S04]  /*11f30*/  IMAD.WIDE.U32 R92, R56, R68, RZ ;  /* 0x00000044385c7225 */ /* 0x000fc800078e00ff */
[----:B------:R-:W-:-:S04]  /*11f40*/  IMAD.WIDE.U32 R82, P6, R56, R69, R82 ;  /* 0x0000004538527225 */ /* 0x000fc800078c0052 */
[----:B------:R-:W-:Y:S01]  /*11f50*/  IMAD.IADD R114, R61, 0x1, R103 ;  /* 0x000000013d727824 */ /* 0x000fe200078e0267 */
[----:B------:R-:W-:Y:S02]  /*11f60*/  IADD3 R103, P5, PT, -R62, R107, RZ ;  /* 0x0000006b3e677210 */ /* 0x000fe40007fbe1ff */
[----:B------:R-:W-:Y:S02]  /*11f70*/  SEL R62, RZ, 0x1, P3 ;  /* 0x00000001ff3e7807 */ /* 0x000fe40001800000 */
[----:B------:R-:W-:Y:S01]  /*11f80*/  SEL R107, RZ, 0x1, P1 ;  /* 0x00000001ff6b7807 */ /* 0x000fe20000800000 */
[----:B------:R-:W-:Y:S01]  /*11f90*/  IMAD.X R14, R14, 0x1, ~R95, P5 ;  /* 0x000000010e0e7824 */ /* 0x000fe200028e0e5f */
[----:B------:R-:W-:Y:S01]  /*11fa0*/  IADD3 RZ, P3, PT, R93, R82, RZ ;  /* 0x000000525dff7210 */ /* 0x000fe20007f7e0ff */
[----:B------:R-:W-:Y:S01]  /*11fb0*/  IMAD.WIDE.U32 R92, R114, R54, RZ ;  /* 0x00000036725c7225 */ /* 0x000fe200078e00ff */
[----:B------:R-:W-:-:S03]  /*11fc0*/  IADD3 R82, P1, P5, R107, R78, R62 ;  /* 0x0000004e6b527210 */ /* 0x000fc60007d3e03e */
[----:B------:R-:W-:Y:S01]  /*11fd0*/  IMAD.X R95, RZ, RZ, RZ, P6 ;  /* 0x000000ffff5f7224 */ /* 0x000fe200030e06ff */
[----:B------:R-:W-:Y:S01]  /*11fe0*/  IADD3.X R107, PT, PT, RZ, R79, RZ, P1, P5 ;  /* 0x0000004fff6b7210 */ /* 0x000fe20000fea4ff */
[----:B------:R-:W-:-:S04]  /*11ff0*/  IMAD.WIDE.U32 R92, P6, R60, R55, R92 ;  /* 0x000000373c5c7225 */ /* 0x000fc800078c005c */
[----:B------:R-:W-:Y:S01]  /*12000*/  IMAD.WIDE.U32 R78, R105, R50, RZ ;  /* 0x00000032694e7225 */ /* 0x000fe200078e00ff */
[----:B------:R-:W-:-:S03]  /*12010*/  IADD3 R92, P1, PT, R63, R92, RZ ;  /* 0x0000005c3f5c7210 */ /* 0x000fc60007f3e0ff */
[----:B------:R-:W-:Y:S02]  /*12020*/  IMAD.MOV.U32 R94, RZ, RZ, R83 ;  /* 0x000000ffff5e7224 */ /* 0x000fe400078e0053 */
[----:B------:R-:W-:-:S04]  /*12030*/  IMAD.WIDE.U32 R62, R58, R50, RZ ;  /* 0x000000323a3e7225 */ /* 0x000fc800078e00ff */
[----:B------:R-:W-:-:S04]  /*12040*/  IMAD.WIDE.U32 R78, P5, R58, R51, R78 ;  /* 0x000000333a4e7225 */ /* 0x000fc800078a004e */
[----:B------:R-:W-:Y:S02]  /*12050*/  IMAD R83, R69, R56, RZ ;  /* 0x0000003845537224 */ /* 0x000fe400078e02ff */
[----:B------:R-:W-:Y:S01]  /*12060*/  IMAD.WIDE.U32.X R94, R57, R69, R94, P3 ;  /* 0x00000045395e7225 */ /* 0x000fe200018e045e */
[----:B------:R-:W-:-:S03]  /*12070*/  IADD3 R109, P3, PT, R109, R62, RZ ;  /* 0x0000003e6d6d7210 */ /* 0x000fc60007f7e0ff */
[----:B------:R-:W-:Y:S01]  /*12080*/  IMAD.X R117, RZ, RZ, RZ, P6 ;  /* 0x000000ffff757224 */ /* 0x000fe200030e06ff */
[----:B------:R-:W-:Y:S01]  /*12090*/  IADD3 R63, P6, PT, R63, R78, RZ ;  /* 0x0000004e3f3f7210 */ /* 0x000fe20007fde0ff */
[----:B------:R-:W-:Y:S02]  /*120a0*/  IMAD.MOV.U32 R116, RZ, RZ, R93 ;  /* 0x000000ffff747224 */ /* 0x000fe400078e005d */
[----:B------:R-:W-:Y:S02]  /*120b0*/  IMAD R93, R57, R68, R83 ;  /* 0x00000044395d7224 */ /* 0x000fe400078e0253 */
[----:B------:R-:W-:Y:S01]  /*120c0*/  IMAD.WIDE.U32 R56, R68, R56, RZ ;  /* 0x0000003844387225 */ /* 0x000fe200078e00ff */
[----:B------:R-:W-:-:S03]  /*120d0*/  LOP3.LUT R92, RZ, R92, RZ, 0x33, !PT ;  /* 0x0000005cff5c7212 */ /* 0x000fc600078e33ff */
[----:B------:R-:W-:Y:S01]  /*120e0*/  IMAD.X R119, RZ, RZ, RZ, P5 ;  /* 0x000000ffff777224 */ /* 0x000fe200028e06ff */
[----:B------:R-:W-:Y:S01]  /*120f0*/  ISETP.GE.U32.AND P5, PT, R109, R62, PT ;  /* 0x0000003e6d00720c */ /* 0x000fe20003fa6070 */
[----:B------:R-:W-:Y:S01]  /*12100*/  IMAD.WIDE.U32.X R116, R114, R55, R116, P1 ;  /* 0x0000003772747225 */ /* 0x000fe200008e0474 */
[----:B------:R-:W-:-:S03]  /*12110*/  IADD3 R99, P1, PT, R99, R56, RZ ;  /* 0x0000003863637210 */ /* 0x000fc60007f3e0ff */
[----:B------:R-:W-:Y:S02]  /*12120*/  IMAD.X R106, R63, 0x1, R106, P3 ;  /* 0x000000013f6a7824 */ /* 0x000fe400018e066a */
[----:B------:R-:W-:Y:S01]  /*12130*/  IMAD.IADD R57, R57, 0x1, R93 ;  /* 0x0000000139397824 */ /* 0x000fe200078e025d */
[----:B------:R-:W-:Y:S02]  /*12140*/  ISETP.GT.U32.AND.EX P4, PT, R113, R92, PT, P4 ;  /* 0x0000005c7100720c */ /* 0x000fe40003f84140 */
[----:B------:R-:W-:Y:S01]  /*12150*/  ISETP.GE.U32.AND.EX P5, PT, R106, R63, PT, P5 ;  /* 0x0000003f6a00720c */ /* 0x000fe20003fa6150 */
[----:B------:R-:W-:Y:S01]  /*12160*/  IMAD.X R102, R57, 0x1, R102, P1 ;  /* 0x0000000139667824 */ /* 0x000fe200008e0666 */
[----:B------:R-:W-:Y:S01]  /*12170*/  IADD3 R109, P3, PT, R109, R82, RZ ;  /* 0x000000526d6d7210 */ /* 0x000fe20007f7e0ff */
[----:B------:R-:W-:Y:S01]  /*12180*/  IMAD.WIDE.U32 R62, R114, R52, RZ ;  /* 0x00000034723e7225 */ /* 0x000fe200078e00ff */
[C---:B------:R-:W-:Y:S02]  /*12190*/  ISETP.GE.U32.AND P1, PT, R99.reuse, R56, PT ;  /* 0x000000386300720c */ /* 0x040fe40003f26070 */
[----:B------:R-:W-:Y:S01]  /*121a0*/  SEL R83, RZ, 0x1, !P4 ;  /* 0x00000001ff537807 */ /* 0x000fe20006000000 */
[----:B------:R-:W-:Y:S01]  /*121b0*/  IMAD.MOV.U32 R118, RZ, RZ, R79 ;  /* 0x000000ffff767224 */ /* 0x000fe200078e004f */
[----:B------:R-:W-:Y:S01]  /*121c0*/  SEL R92, RZ, 0x1, P5 ;  /* 0x00000001ff5c7807 */ /* 0x000fe20002800000 */
[----:B------:R-:W-:Y:S01]  /*121d0*/  IMAD.X R78, R106, 0x1, R107, P3 ;  /* 0x000000016a4e7824 */ /* 0x000fe200018e066b */
[----:B------:R-:W-:Y:S01]  /*121e0*/  ISETP.GE.U32.AND.EX P1, PT, R102, R57, PT, P1 ;  /* 0x000000396600720c */ /* 0x000fe20003f26110 */
[----:B------:R-:W-:Y:S01]  /*121f0*/  IMAD.WIDE.U32 R56, R60, R52, RZ ;  /* 0x000000343c387225 */ /* 0x000fe200078e00ff */
[----:B------:R-:W-:-:S02]  /*12200*/  IADD3 R108, P5, PT, R99, R108, RZ ;  /* 0x0000006c636c7210 */ /* 0x000fc40007fbe0ff */
[----:B------:R-:W-:Y:S01]  /*12210*/  IADD3 R79, P4, PT, R83, R116, RZ ;  /* 0x00000074534f7210 */ /* 0x000fe20007f9e0ff */
[----:B------:R-:W-:-:S04]  /*12220*/  IMAD.WIDE.U32 R62, P3, R60, R53, R62 ;  /* 0x000000353c3e7225 */ /* 0x000fc8000786003e */
[----:B------:R-:W-:Y:S01]  /*12230*/  IMAD.WIDE.U32.X R118, R105, R51, R118, P6 ;  /* 0x0000003369767225 */ /* 0x000fe200030e0476 */
[----:B------:R-:W-:-:S03]  /*12240*/  IADD3 R106, P6, PT, R109, R56, RZ ;  /* 0x000000386d6a7210 */ /* 0x000fc60007fde0ff */
[----:B------:R-:W-:Y:S01]  /*12250*/  IMAD.X R111, R102, 0x1, R111, P5 ;  /* 0x00000001666f7824 */ /* 0x000fe200028e066f */
[----:B------:R-:W-:Y:S01]  /*12260*/  IADD3 R62, P5, PT, R57, R62, RZ ;  /* 0x0000003e393e7210 */ /* 0x000fe20007fbe0ff */
[----:B------:R-:W-:Y:S01]  /*12270*/  IMAD.X R116, RZ, RZ, R117, P4 ;  /* 0x000000ffff747224 */ /* 0x000fe200020e0675 */
[----:B------:R-:W-:Y:S01]  /*12280*/  ISETP.GE.U32.AND P4, PT, R109, R82, PT ;  /* 0x000000526d00720c */ /* 0x000fe20003f86070 */
[----:B------:R-:W-:Y:S01]  /*12290*/  IMAD.X R57, RZ, RZ, RZ, P3 ;  /* 0x000000ffff397224 */ /* 0x000fe200018e06ff */
[----:B------:R-:W-:Y:S01]  /*122a0*/  ISETP.GE.U32.AND P3, PT, R106, R56, PT ;  /* 0x000000386a00720c */ /* 0x000fe20003f66070 */
[----:B------:R-:W-:Y:S01]  /*122b0*/  IMAD.X R83, R62, 0x1, R78, P6 ;  /* 0x000000013e537824 */ /* 0x000fe200030e064e */
[----:B------:R-:W-:Y:S02]  /*122c0*/  ISETP.GE.U32.AND.EX P4, PT, R78, R107, PT, P4 ;  /* 0x0000006b4e00720c */ /* 0x000fe40003f86140 */
[----:B------:R-:W-:Y:S02]  /*122d0*/  SEL R78, RZ, 0x1, P1 ;  /* 0x00000001ff4e7807 */ /* 0x000fe40000800000 */
[----:B------:R-:W-:-:S02]  /*122e0*/  IADD3 R106, P1, PT, R106, R79, RZ ;  /* 0x0000004f6a6a7210 */ /* 0x000fc40007f3e0ff */
[----:B------:R-:W-:Y:S02]  /*122f0*/  SEL R93, RZ, 0x1, P4 ;  /* 0x00000001ff5d7807 */ /* 0x000fe40002000000 */
[----:B------:R-:W-:Y:S01]  /*12300*/  ISETP.GE.U32.AND P4, PT, R108, R99, PT ;  /* 0x000000636c00720c */ /* 0x000fe20003f86070 */
[----:B------:R-:W-:Y:S01]  /*12310*/  IMAD.X R107, R83, 0x1, R116, P1 ;  /* 0x00000001536b7824 */ /* 0x000fe200008e0674 */
[----:B------:R-:W-:Y:S02]  /*12320*/  ISETP.GE.U32.AND P1, PT, R106, R79, PT ;  /* 0x0000004f6a00720c */ /* 0x000fe40003f26070 */
[----:B------:R-:W-:Y:S02]  /*12330*/  ISETP.GE.U32.AND.EX P4, PT, R111, R102, PT, P4 ;  /* 0x000000666f00720c */ /* 0x000fe40003f86140 */
[----:B------:R-:W-:Y:S02]  /*12340*/  ISETP.GE.U32.AND.EX P1, PT, R107, R116, PT, P1 ;  /* 0x000000746b00720c */ /* 0x000fe40003f26110 */
[----:B------:R-:W-:-:S02]  /*12350*/  SEL R99, RZ, 0x1, P4 ;  /* 0x00000001ff637807 */ /* 0x000fc40002000000 */
[----:B------:R-:W-:Y:S02]  /*12360*/  IADD3 R92, P6, P4, R93, R118, R92 ;  /* 0x000000765d5c7210 */ /* 0x000fe40007cde05c */
[----:B------:R-:W-:Y:S02]  /*12370*/  ISETP.GE.U32.AND.EX P3, PT, R83, R62, PT, P3 ;  /* 0x0000003e5300720c */ /* 0x000fe40003f66130 */
[----:B------:R-:W-:Y:S01]  /*12380*/  SEL R83, RZ, 0x1, P1 ;  /* 0x00000001ff537807 */ /* 0x000fe20000800000 */
[----:B------:R-:W-:Y:S01]  /*12390*/  IMAD.MOV.U32 R56, RZ, RZ, R63 ;  /* 0x000000ffff387224 */ /* 0x000fe200078e003f */
[----:B------:R-:W-:Y:S01]  /*123a0*/  ISETP.NE.U32.AND P1, PT, R98, RZ, PT ;  /* 0x000000ff6200720c */ /* 0x000fe20003f25070 */
[----:B------:R-:W-:Y:S01]  /*123b0*/  IMAD.WIDE.U32 R62, R105, R48, RZ ;  /* 0x00000030693e7225 */ /* 0x000fe200078e00ff */
[----:B------:R-:W-:Y:S02]  /*123c0*/  IADD3.X R118, PT, PT, RZ, R119, RZ, P6, P4 ;  /* 0x00000077ff767210 */ /* 0x000fe400037e84ff */
[----:B------:R-:W-:-:S02]  /*123d0*/  IADD3 R99, P4, P6, R99, R94, R78 ;  /* 0x0000005e63637210 */ /* 0x000fc40007e9e04e */
[----:B------:R-:W-:Y:S01]  /*123e0*/  ISETP.NE.AND.EX P1, PT, R100, RZ, PT, P1 ;  /* 0x000000ff6400720c */ /* 0x000fe20003f25310 */
[----:B------:R-:W-:Y:S01]  /*123f0*/  IMAD.WIDE.U32.X R56, R114, R53, R56, P5 ;  /* 0x0000003572387225 */ /* 0x000fe200028e0438 */
[----:B------:R-:W-:Y:S02]  /*12400*/  SEL R82, RZ, 0x1, P3 ;  /* 0x00000001ff527807 */ /* 0x000fe40001800000 */
[----:B------:R-:W-:Y:S01]  /*12410*/  IADD3.X R102, PT, PT, RZ, R95, RZ, P4, P6 ;  /* 0x0000005fff667210 */ /* 0x000fe200027ec4ff */
[----:B------:R-:W-:-:S04]  /*12420*/  IMAD.WIDE.U32 R62, P6, R58, R49, R62 ;  /* 0x000000313a3e7225 */ /* 0x000fc800078c003e */
[----:B------:R-:W-:Y:S01]  /*12430*/  IMAD.WIDE.U32 R78, R58, R48, RZ ;  /* 0x000000303a4e7225 */ /* 0x000fe200078e00ff */
[----:B------:R-:W-:-:S03]  /*12440*/  IADD3 R58, P4, P5, R83, R56, R82 ;  /* 0x00000038533a7210 */ /* 0x000fc60007d9e052 */
[----:B------:R-:W-:Y:S01]  /*12450*/  IMAD.X R83, RZ, RZ, RZ, P6 ;  /* 0x000000ffff537224 */ /* 0x000fe200030e06ff */
[----:B------:R-:W-:Y:S01]  /*12460*/  IADD3 R94, P6, PT, R79, R62, RZ ;  /* 0x0000003e4f5e7210 */ /* 0x000fe20007fde0ff */
[----:B------:R-:W-:Y:S01]  /*12470*/  IMAD.MOV.U32 R82, RZ, RZ, R63 ;  /* 0x000000ffff527224 */ /* 0x000fe200078e003f */
[----:B------:R-:W-:Y:S01]  /*12480*/  ISETP.NE.U32.AND P3, PT, R110, RZ, PT ;  /* 0x000000ff6e00720c */ /* 0x000fe20003f65070 */
[----:B------:R-:W-:Y:S02]  /*12490*/  BSSY.RECONVERGENT B2, `(.L_x_30) ;  /* 0x0000012000027945 */ /* 0x000fe40003800200 */
[----:B------:R-:W-:Y:S01]  /*124a0*/  IMAD.WIDE.U32.X R62, R105, R49, R82, P6 ;  /* 0x00000031693e7225 */ /* 0x000fe200030e0452 */
[----:B------:R-:W-:-:S03]  /*124b0*/  ISETP.NE.AND.EX P3, PT, R112, RZ, PT, P3 ;  /* 0x000000ff7000720c */ /* 0x000fc60003f65330 */
[----:B------:R-:W-:Y:S01]  /*124c0*/  IMAD.WIDE.U32 R82, R114, R50, RZ ;  /* 0x0000003272527225 */ /* 0x000fe200078e00ff */
[----:B------:R-:W-:Y:S09]  /*124d0*/  @!P1 BRA `(.L_x_31) ;  /* 0x0000000000349947 */ /* 0x000ff20003800000 */
[----:B------:R-:W-:-:S04]  /*124e0*/  IADD3 R98, P6, PT, R98, R19, RZ ;  /* 0x0000001362627210 */ /* 0x000fc80007fde0ff */
[----:B------:R-:W-:Y:S01]  /*124f0*/  ISETP.GE.U32.AND P1, PT, R98, R19, PT ;  /* 0x000000136200720c */ /* 0x000fe20003f26070 */
[----:B------:R-:W-:-:S05]  /*12500*/  IMAD.X R100, R100, 0x1, R23, P6 ;  /* 0x0000000164647824 */ /* 0x000fca00030e0617 */
[----:B------:R-:W-:Y:S01]  /*12510*/  ISETP.GE.U32.AND.EX P1, PT, R100, R23, PT, P1 ;  /* 0x000000176400720c */ /* 0x000fe20003f26110 */
[----:B------:R-:W-:-:S12]  /*12520*/  IMAD.MOV.U32 R23, RZ, RZ, R100 ;  /* 0x000000ffff177224 */ /* 0x000fd800078e0064 */
        /* <DEDUP_REMOVED lines=8> */
.L_x_31:
[----:B------:R-:W-:Y:S05]  /*125b0*/  BSYNC.RECONVERGENT B2 ;  /* 0x0000000000027941 */ /* 0x000fea0003800200 */
.L_x_30:
[----:B------:R-:W-:Y:S04]  /*125c0*/  BSSY.RECONVERGENT B2, `(.L_x_32) ;  /* 0x000001a000027945 */ /* 0x000fe80003800200 */
[----:B------:R-:W-:Y:S05]  /*125d0*/  @!P3 BRA `(.L_x_33) ;  /* 0x000000000060b947 */ /* 0x000fea0003800000 */
        /* <DEDUP_REMOVED lines=24> */
.L_x_33:
[----:B------:R-:W-:Y:S05]  /*12760*/  BSYNC.RECONVERGENT B2 ;  /* 0x0000000000027941 */ /* 0x000fea0003800200 */
.L_x_32:
[----:B------:R-:W-:Y:S01]  /*12770*/  IADD3 R85, P3, PT, R85, R78, RZ ;  /* 0x0000004e55557210 */ /* 0x000fe20007f7e0ff */
[----:B------:R-:W-:Y:S01]  /*12780*/  BSSY.RECONVERGENT B2, `(.L_x_34) ;  /* 0x0000058000027945 */ /* 0x000fe20003800200 */
[----:B------:R-:W-:Y:S01]  /*12790*/  IADD3.X R61, PT, PT, RZ, R57, RZ, P4, P5 ;  /* 0x00000039ff3d7210 */ /* 0x000fe200027ea4ff */
[C---:B------:R-:W-:Y:S01]  /*127a0*/  IMAD.WIDE.U32 R82, P4, R60.reuse, R51, R82 ;  /* 0x000000333c527225 */ /* 0x040fe20007880052 */
[C---:B------:R-:W-:Y:S02]  /*127b0*/  IADD3 R95, P5, PT, R85.reuse, R92, RZ ;  /* 0x0000005c555f7210 */ /* 0x040fe40007fbe0ff */
[----:B------:R-:W-:Y:S01]  /*127c0*/  ISETP.GE.U32.AND P1, PT, R85, R78, PT ;  /* 0x0000004e5500720c */ /* 0x000fe20003f26070 */
[----:B------:R-:W-:-:S04]  /*127d0*/  IMAD.WIDE.U32 R56, R60, R50, RZ ;  /* 0x000000323c387225 */ /* 0x000fc800078e00ff */
[----:B------:R-:W-:Y:S01]  /*127e0*/  IMAD.X R79, R7, 0x1, R94, P3 ;  /* 0x00000001074f7824 */ /* 0x000fe200018e065e */
[----:B------:R-:W-:Y:S01]  /*127f0*/  ISETP.GE.U32.AND P3, PT, R95, R92, PT ;  /* 0x0000005c5f00720c */ /* 0x000fe20003f66070 */
[----:B------:R-:W-:Y:S01]  /*12800*/  IMAD.X R93, RZ, RZ, RZ, P4 ;  /* 0x000000ffff5d7224 */ /* 0x000fe200020e06ff */
[----:B------:R-:W-:Y:S01]  /*12810*/  IADD3 R78, P4, PT, R57, R82, RZ ;  /* 0x00000052394e7210 */ /* 0x000fe20007f9e0ff */
[----:B------:R-:W-:Y:S01]  /*12820*/  IMAD.X R57, R79, 0x1, R118, P5 ;  /* 0x000000014f397824 */ /* 0x000fe200028e0676 */
[----:B------:R-:W-:Y:S01]  /*12830*/  IADD3 R7, P5, PT, R95, R56, RZ ;  /* 0x000000385f077210 */ /* 0x000fe20007fbe0ff */
[----:B------:R-:W-:Y:S01]  /*12840*/  IMAD.MOV.U32 R92, RZ, RZ, R83 ;  /* 0x000000ffff5c7224 */ /* 0x000fe200078e0053 */
[----:B------:R-:W-:Y:S01]  /*12850*/  ISETP.GE.U32.AND.EX P1, PT, R79, R94, PT, P1 ;  /* 0x0000005e4f00720c */ /* 0x000fe20003f26110 */
[----:B------:R-:W-:Y:S01]  /*12860*/  IMAD.WIDE.U32 R94, R10, R52, RZ ;  /* 0x000000340a5e7225 */ /* 0x000fe200078e00ff */
[----:B------:R-:W-:Y:S02]  /*12870*/  ISETP.GE.U32.AND.EX P3, PT, R57, R118, PT, P3 ;  /* 0x000000763900720c */ /* 0x000fe40003f66130 */
[----:B------:R-:W-:Y:S01]  /*12880*/  SEL R100, RZ, 0x1, P1 ;  /* 0x00000001ff647807 */ /* 0x000fe20000800000 */
[----:B------:R-:W-:Y:S01]  /*12890*/  IMAD.X R57, R78, 0x1, R57, P5 ;  /* 0x000000014e397824 */ /* 0x000fe200028e0639 */
[C---:B------:R-:W-:Y:S01]  /*128a0*/  IADD3 R85, P5, PT, R7.reuse, R58, RZ ;  /* 0x0000003a07557210 */ /* 0x040fe20007fbe0ff */
[----:B------:R-:W-:Y:S01]  /*128b0*/  IMAD.WIDE.U32.X R92, R114, R51, R92, P4 ;  /* 0x00000033725c7225 */ /* 0x000fe200020e045c */
[----:B------:R-:W-:-:S02]  /*128c0*/  ISETP.GE.U32.AND P1, PT, R7, R56, PT ;  /* 0x000000380700720c */ /* 0x000fc40003f26070 */
[----:B------:R-:W-:Y:S01]  /*128d0*/  SEL R7, RZ, 0x1, P3 ;  /* 0x00000001ff077807 */ /* 0x000fe20001800000 */
[----:B------:R-:W-:Y:S01]  /*128e0*/  IMAD.X R98, R57, 0x1, R61, P5 ;  /* 0x0000000139627824 */ /* 0x000fe200028e063d */
[----:B------:R-:W-:Y:S01]  /*128f0*/  ISETP.GE.U32.AND P3, PT, R85, R58, PT ;  /* 0x0000003a5500720c */ /* 0x000fe20003f66070 */
[----:B------:R-:W-:Y:S01]  /*12900*/  IMAD.WIDE.U32 R82, R20, R52, RZ ;  /* 0x0000003414527225 */ /* 0x000fe200078e00ff */
[----:B------:R-:W-:Y:S02]  /*12910*/  IADD3 R100, P5, P6, R7, R62, R100 ;  /* 0x0000003e07647210 */ /* 0x000fe40007ebe064 */
[----:B------:R-:W-:Y:S01]  /*12920*/  ISETP.GE.U32.AND.EX P1, PT, R57, R78, PT, P1 ;  /* 0x0000004e3900720c */ /* 0x000fe20003f26110 */
[-C--:B------:R-:W-:Y:S01]  /*12930*/  IMAD R7, R107, R2.reuse, RZ ;  /* 0x000000026b077224 */ /* 0x080fe200078e02ff */
[----:B------:R-:W-:Y:S01]  /*12940*/  ISETP.GE.U32.AND.EX P3, PT, R98, R61, PT, P3 ;  /* 0x0000003d6200720c */ /* 0x000fe20003f66130 */
[----:B------:R-:W-:Y:S01]  /*12950*/  IMAD.WIDE.U32 R56, R106, R2, RZ ;  /* 0x000000026a387225 */ /* 0x000fe200078e00ff */
[----:B------:R-:W-:-:S02]  /*12960*/  IADD3.X R105, PT, PT, RZ, R63, RZ, P5, P6 ;  /* 0x0000003fff697210 */ /* 0x000fc40002fec4ff */
[----:B------:R-:W-:Y:S01]  /*12970*/  SEL R109, RZ, 0x1, P3 ;  /* 0x00000001ff6d7807 */ /* 0x000fe20001800000 */
[----:B------:R-:W-:Y:S01]  /*12980*/  IMAD R115, R106, R3, R7 ;  /* 0x000000036a737224 */ /* 0x000fe200078e0207 */
[----:B------:R-:W-:Y:S01]  /*12990*/  SEL R7, RZ, 0x1, P1 ;  /* 0x00000001ff077807 */ /* 0x000fe20000800000 */
[----:B------:R-:W-:-:S03]  /*129a0*/  IMAD.WIDE.U32 R78, R114, R48, RZ ;  /* 0x00000030724e7225 */ /* 0x000fc600078e00ff */
[----:B------:R-:W-:Y:S01]  /*129b0*/  IADD3 R109, P1, P4, R109, R92, R7 ;  /* 0x0000005c6d6d7210 */ /* 0x000fe20007c3e007 */
[----:B------:R-:W-:Y:S02]  /*129c0*/  IMAD.IADD R115, R57, 0x1, R115 ;  /* 0x0000000139737824 */ /* 0x000fe400078e0273 */
[----:B------:R-:W-:Y:S01]  /*129d0*/  IMAD.WIDE.U32 R62, P3, R20, R53, R94 ;  /* 0x00000035143e7225 */ /* 0x000fe2000786005e */
[----:B------:R-:W-:Y:S02]  /*129e0*/  IADD3.X R110, PT, PT, RZ, R93, RZ, P1, P4 ;  /* 0x0000005dff6e7210 */ /* 0x000fe40000fe84ff */
[----:B------:R-:W-:Y:S01]  /*129f0*/  IADD3 R7, P1, PT, R89, R82, RZ ;  /* 0x0000005259077210 */ /* 0x000fe20007f3e0ff */
[----:B------:R-:W-:Y:S01]  /*12a00*/  IMAD.WIDE.U32 R92, R115, R54, RZ ;  /* 0x00000036735c7225 */ /* 0x000fe200078e00ff */
[----:B------:R-:W-:-:S03]  /*12a10*/  IADD3 R117, P6, PT, R83, R62, RZ ;  /* 0x0000003e53757210 */ /* 0x000fc60007fde0ff */
[----:B------:R-:W-:-:S04]  /*12a20*/  IMAD.WIDE.U32 R78, P4, R60, R49, R78 ;  /* 0x000000313c4e7225 */ /* 0x000fc8000788004e */
[----:B------:R-:W-:-:S04]  /*12a30*/  IMAD.WIDE.U32 R94, R56, R54, RZ ;  /* 0x00000036385e7225 */ /* 0x000fc800078e00ff */
[----:B------:R-:W-:Y:S01]  /*12a40*/  IMAD.WIDE.U32 R60, R60, R48, RZ ;  /* 0x000000303c3c7225 */ /* 0x000fe200078e00ff */
[----:B------:R-:W-:-:S03]  /*12a50*/  LOP3.LUT R119, RZ, R94, RZ, 0x33, !PT ;  /* 0x0000005eff777212 */ /* 0x000fc600078e33ff */
[----:B------:R-:W-:-:S04]  /*12a60*/  IMAD.WIDE.U32 R92, P5, R56, R55, R92 ;  /* 0x00000037385c7225 */ /* 0x000fc800078a005c */
[----:B------:R-:W-:Y:S01]  /*12a70*/  IMAD.X R96, R117, 0x1, R96, P1 ;  /* 0x0000000175607824 */ /* 0x000fe200008e0660 */
[----:B------:R-:W-:Y:S01]  /*12a80*/  ISETP.GE.U32.AND P1, PT, R7, R82, PT ;  /* 0x000000520700720c */ /* 0x000fe20003f26070 */
[----:B------:R-:W-:Y:S01]  /*12a90*/  IMAD.X R83, RZ, RZ, RZ, P4 ;  /* 0x000000ffff537224 */ /* 0x000fe200020e06ff */
[----:B------:R-:W-:Y:S01]  /*12aa0*/  IADD3 R89, P4, PT, R61, R78, RZ ;  /* 0x0000004e3d597210 */ /* 0x000fe20007f9e0ff */
[----:B------:R-:W-:Y:S01]  /*12ab0*/  IMAD.X R113, RZ, RZ, RZ, P3 ;  /* 0x000000ffff717224 */ /* 0x000fe200018e06ff */
[----:B------:R-:W-:Y:S01]  /*12ac0*/  IADD3 R94, P3, PT, R95, R92, RZ ;  /* 0x0000005c5f5e7210 */ /* 0x000fe20007f7e0ff */
[----:B------:R-:W-:Y:S01]  /*12ad0*/  IMAD.MOV.U32 R82, RZ, RZ, R79 ;  /* 0x000000ffff527224 */ /* 0x000fe200078e004f */
[----:B------:R-:W-:Y:S01]  /*12ae0*/  ISETP.GE.U32.AND.EX P1, PT, R96, R117, PT, P1 ;  /* 0x000000756000720c */ /* 0x000fe20003f26110 */
[----:B------:R-:W-:Y:S02]  /*12af0*/  IMAD.X R79, RZ, RZ, RZ, P5 ;  /* 0x000000ffff4f7224 */ /* 0x000fe400028e06ff */
[----:B------:R-:W-:-:S02]  /*12b00*/  IMAD.MOV.U32 R78, RZ, RZ, R93 ;  /* 0x000000ffff4e7224 */ /* 0x000fc400078e005d */
[----:B------:R-:W-:Y:S01]  /*12b10*/  IMAD.WIDE.U32.X R82, R114, R49, R82, P4 ;  /* 0x0000003172527225 */ /* 0x000fe200020e0452 */
[----:B------:R-:W-:-:S03]  /*12b20*/  IADD3 R7, P4, PT, R7, R6, RZ ;  /* 0x0000000607077210 */ /* 0x000fc60007f9e0ff */
[----:B------:R-:W-:Y:S01]  /*12b30*/  IMAD.WIDE.U32.X R78, R115, R55, R78, P3 ;  /* 0x00000037734e7225 */ /* 0x000fe200018e044e */
[----:B------:R-:W-:Y:S02]  /*12b40*/  ISETP.NE.U32.AND P3, PT, R100, RZ, PT ;  /* 0x000000ff6400720c */ /* 0x000fe40003f65070 */
[----:B------:R-:W-:Y:S01]  /*12b50*/  ISETP.GE.U32.AND P5, PT, R7, R6, PT ;  /* 0x000000060700720c */ /* 0x000fe20003fa6070 */
[----:B------:R-:W-:Y:S01]  /*12b60*/  IMAD.X R58, R96, 0x1, R11, P4 ;  /* 0x00000001603a7824 */ /* 0x000fe200020e060b */
[----:B------:R-:W-:Y:S01]  /*12b70*/  ISETP.NE.AND.EX P3, PT, R105, RZ, PT, P3 ;  /* 0x000000ff6900720c */ /* 0x000fe20003f65330 */
[----:B------:R-:W-:Y:S01]  /*12b80*/  IMAD.WIDE.U32 R92, R115, R52, RZ ;  /* 0x00000034735c7225 */ /* 0x000fe200078e00ff */
[----:B------:R-:W-:Y:S02]  /*12b90*/  ISETP.GT.U32.AND P4, PT, R106, R119, PT ;  /* 0x000000776a00720c */ /* 0x000fe40003f84070 */
[----:B------:R-:W-:Y:S01]  /*12ba0*/  LOP3.LUT R6, RZ, R94, RZ, 0x33, !PT ;  /* 0x0000005eff067212 */ /* 0x000fe200078e33ff */
[----:B------:R-:W-:Y:S01]  /*12bb0*/  IMAD.MOV.U32 R112, RZ, RZ, R63 ;  /* 0x000000ffff707224 */ /* 0x000fe200078e003f */
[----:B------:R-:W-:-:S02]  /*12bc0*/  ISETP.GE.U32.AND.EX P5, PT, R58, R11, PT, P5 ;  /* 0x0000000b3a00720c */ /* 0x000fc40003fa6150 */
[----:B------:R-:W-:Y:S01]  /*12bd0*/  ISETP.GT.U32.AND.EX P4, PT, R107, R6, PT, P4 ;  /* 0x000000066b00720c */ /* 0x000fe20003f84140 */
[----:B------:R-:W-:-:S03]  /*12be0*/  IMAD.WIDE.U32 R106, R56, R52, RZ ;  /* 0x00000034386a7225 */ /* 0x000fc600078e00ff */
[----:B------:R-:W-:Y:S01]  /*12bf0*/  SEL R11, RZ, 0x1, !P4 ;  /* 0x00000001ff0b7807 */ /* 0x000fe20006000000 */
[----:B------:R-:W-:-:S04]  /*12c00*/  IMAD.WIDE.U32 R94, P4, R56, R53, R92 ;  /* 0x00000035385e7225 */ /* 0x000fc8000788005c */
[----:B------:R-:W-:Y:S01]  /*12c10*/  IMAD.X R93, RZ, RZ, RZ, P4 ;  /* 0x000000ffff5d7224 */ /* 0x000fe200020e06ff */
[----:B------:R-:W-:Y:S08]  /*12c20*/  @!P3 BRA `(.L_x_35) ;  /* 0x000000000034b947 */ /* 0x000ff00003800000 */
        /* <DEDUP_REMOVED lines=13> */
.L_x_35:
[----:B------:R-:W-:Y:S05]  /*12d00*/  BSYNC.RECONVERGENT B2 ;  /* 0x0000000000027941 */ /* 0x000fea0003800200 */
.L_x_34:
[-C--:B------:R-:W-:Y:S01]  /*12d10*/  IMAD.WIDE.U32.X R112, R10, R53.reuse, R112, P6 ;  /* 0x000000350a707225 */ /* 0x080fe200030e0470 */
[----:B------:R-:W-:Y:S01]  /*12d20*/  IADD3 R21, P4, PT, R107, R94, RZ ;  /* 0x0000005e6b157210 */ /* 0x000fe20007f9e0ff */
[----:B------:R-:W-:Y:S01]  /*12d30*/  BSSY.RECONVERGENT B2, `(.L_x_36) ;  /* 0x0000295000027945 */ /* 0x000fe20003800200 */
[----:B------:R-:W-:Y:S01]  /*12d40*/  IADD3 R85, P6, PT, R85, R106, RZ ;  /* 0x0000006a55557210 */ /* 0x000fe20007fde0ff */
[----:B------:R-:W-:Y:S01]  /*12d50*/  IMAD.MOV.U32 R92, RZ, RZ, R95 ;  /* 0x000000ffff5c7224 */ /* 0x000fe200078e005f */
[----:B------:R-:W-:Y:S02]  /*12d60*/  IADD3 R6, P3, PT, R11, R78, RZ ;  /* 0x0000004e0b067210 */ /* 0x000fe40007f7e0ff */
[----:B------:R-:W-:Y:S01]  /*12d70*/  SEL R63, RZ, 0x1, P5 ;  /* 0x00000001ff3f7807 */ /* 0x000fe20002800000 */
[----:B------:R-:W-:Y:S01]  /*12d80*/  IMAD.X R98, R21, 0x1, R98, P6 ;  /* 0x0000000115627824 */ /* 0x000fe200030e0662 */
[----:B------:R-:W-:Y:S01]  /*12d90*/  IADD3 R57, P5, PT, R85, R6, RZ ;  /* 0x0000000655397210 */ /* 0x000fe20007fbe0ff */
[----:B------:R-:W-:Y:S01]  /*12da0*/  IMAD.X R79, RZ, RZ, R79, P3 ;  /* 0x000000ffff4f7224 */ /* 0x000fe200018e064f */
[----:B------:R-:W-:Y:S01]  /*12db0*/  IADD3 R11, P6, PT, R59, R60, RZ ;  /* 0x0000003c3b0b7210 */ /* 0x000fe20007fde0ff */
[----:B------:R-:W-:Y:S01]  /*12dc0*/  IMAD.WIDE.U32.X R92, R115, R53, R92, P4 ;  /* 0x00000035735c7225 */ /* 0x000fe200020e045c */
[----:B------:R-:W-:-:S02]  /*12dd0*/  SEL R62, RZ, 0x1, P1 ;  /* 0x00000001ff3e7807 */ /* 0x000fc40000800000 */
[----:B------:R-:W-:Y:S01]  /*12de0*/  ISETP.GE.U32.AND P3, PT, R85, R106, PT ;  /* 0x0000006a5500720c */ /* 0x000fe20003f66070 */
[----:B------:R-:W-:Y:S01]  /*12df0*/  IMAD.X R78, R98, 0x1, R79, P5 ;  /* 0x00000001624e7824 */ /* 0x000fe200028e064f */
[C---:B------:R-:W-:Y:S01]  /*12e00*/  ISETP.GE.U32.AND P5, PT, R11.reuse, R60, PT ;  /* 0x0000003c0b00720c */ /* 0x040fe20003fa6070 */
[----:B------:R-:W-:Y:S01]  /*12e10*/  IMAD.X R104, R104, 0x1, R89, P6 ;  /* 0x0000000168687824 */ /* 0x000fe200030e0659 */
[----:B------:R-:W-:Y:S01]  /*12e20*/  IADD3 R11, P6, PT, R11, R109, RZ ;  /* 0x0000006d0b0b7210 */ /* 0x000fe20007fde0ff */
[----:B------:R-:W-:Y:S01]  /*12e30*/  IMAD.WIDE.U32 R60, R115, R50, RZ ;  /* 0x00000032733c7225 */ /* 0x000fe200078e00ff */
[----:B------:R-:W-:Y:S02]  /*12e40*/  ISETP.GE.U32.AND P1, PT, R57, R6, PT ;  /* 0x000000063900720c */ /* 0x000fe40003f26070 */
[----:B------:R-:W-:Y:S01]  /*12e50*/  ISETP.GE.U32.AND.EX P3, PT, R98, R21, PT, P3 ;  /* 0x000000156200720c */ /* 0x000fe20003f66130 */
[----:B------:R-:W-:Y:S01]  /*12e60*/  IMAD.X R21, R104, 0x1, R110, P6 ;  /* 0x0000000168157824 */ /* 0x000fe200030e066e */
[----:B------:R-:W-:-:S02]  /*12e70*/  ISETP.GE.U32.AND.EX P1, PT, R78, R79, PT, P1 ;  /* 0x0000004f4e00720c */ /* 0x000fc40003f26110 */
[----:B------:R-:W-:Y:S02]  /*12e80*/  ISETP.GE.U32.AND P6, PT, R11, R109, PT ;  /* 0x0000006d0b00720c */ /* 0x000fe40003fc6070 */
[----:B------:R-:W-:Y:S02]  /*12e90*/  ISETP.GE.U32.AND.EX P5, PT, R104, R89, PT, P5 ;  /* 0x000000596800720c */ /* 0x000fe40003fa6150 */
[----:B------:R-:W-:Y:S02]  /*12ea0*/  SEL R94, RZ, 0x1, P3 ;  /* 0x00000001ff5e7807 */ /* 0x000fe40001800000 */
[----:B------:R-:W-:Y:S02]  /*12eb0*/  SEL R25, RZ, 0x1, P1 ;  /* 0x00000001ff197807 */ /* 0x000fe40000800000 */
[----:B------:R-:W-:Y:S02]  /*12ec0*/  ISETP.GE.U32.AND.EX P1, PT, R21, R110, PT, P6 ;  /* 0x0000006e1500720c */ /* 0x000fe40003f26160 */
[----:B------:R-:W-:-:S02]  /*12ed0*/  SEL R59, RZ, 0x1, P5 ;  /* 0x00000001ff3b7807 */ /* 0x000fc40002800000 */
[----:B------:R-:W-:Y:S01]  /*12ee0*/  IADD3 R6, P4, P3, R63, R112, R62 ;  /* 0x000000703f067210 */ /* 0x000fe20007b9e03e */
[C---:B------:R-:W-:Y:S01]  /*12ef0*/  IMAD.WIDE.U32 R62, R56.reuse, R50, RZ ;  /* 0x00000032383e7225 */ /* 0x040fe200078e00ff */
[----:B------:R-:W-:Y:S02]  /*12f00*/  IADD3 R94, P5, P6, R25, R92, R94 ;  /* 0x0000005c195e7210 */ /* 0x000fe40007ebe05e */
[----:B------:R-:W-:Y:S01]  /*12f10*/  SEL R25, RZ, 0x1, P1 ;  /* 0x00000001ff197807 */ /* 0x000fe20000800000 */
[----:B------:R-:W-:Y:S01]  /*12f20*/  IMAD.WIDE.U32 R60, P1, R56, R51, R60 ;  /* 0x00000033383c7225 */ /* 0x000fe2000782003c */
[----:B------:R-:W-:Y:S02]  /*12f30*/  IADD3.X R113, PT, PT, RZ, R113, RZ, P4, P3 ;  /* 0x00000071ff717210 */ /* 0x000fe400027e64ff */
[----:B------:R-:W-:Y:S02]  /*12f40*/  IADD3.X R93, PT, PT, RZ, R93, RZ, P5, P6 ;  /* 0x0000005dff5d7210 */ /* 0x000fe40002fec4ff */
[----:B------:R-:W-:Y:S01]  /*12f50*/  IADD3 R59, P4, P5, R25, R82, R59 ;  /* 0x00000052193b7210 */ /* 0x000fe20007d9e03b */
[----:B------:R-:W-:Y:S01]  /*12f60*/  IMAD.X R25, RZ, RZ, RZ, P1 ;  /* 0x000000ffff197224 */ /* 0x000fe200008e06ff */
[----:B------:R-:W-:-:S02]  /*12f70*/  IADD3 R19, P1, PT, R19, R24, RZ ;  /* 0x0000001813137210 */ /* 0x000fc40007f3e0ff */
[----:B------:R-:W-:Y:S02]  /*12f80*/  IADD3.X R92, PT, PT, RZ, R83, RZ, P4, P5 ;  /* 0x00000053ff5c7210 */ /* 0x000fe400027ea4ff */
[----:B------:R-:W-:Y:S01]  /*12f90*/  IADD3 R60, P3, PT, R63, R60, RZ ;  /* 0x0000003c3f3c7210 */ /* 0x000fe20007f7e0ff */
[----:B------:R-:W-:Y:S01]  /*12fa0*/  IMAD.X R23, R23, 0x1, R90, P1 ;  /* 0x0000000117177824 */ /* 0x000fe200008e065a */
[----:B------:R-:W-:Y:S02]  /*12fb0*/  IADD3 R11, P5, PT, R11, R62, RZ ;  /* 0x0000003e0b0b7210 */ /* 0x000fe40007fbe0ff */
[----:B------:R-:W-:Y:S01]  /*12fc0*/  ISETP.GE.U32.AND P4, PT, R19, R24, PT ;  /* 0x000000181300720c */ /* 0x000fe20003f86070 */
[----:B------:R-:W-:Y:S01]  /*12fd0*/  IMAD.MOV.U32 R24, RZ, RZ, R61 ;  /* 0x000000ffff187224 */ /* 0x000fe200078e003d */
[----:B------:R-:W-:Y:S01]  /*12fe0*/  IADD3 R89, P6, PT, R11, R94, RZ ;  /* 0x0000005e0b597210 */ /* 0x000fe20007fde0ff */
[----:B------:R-:W-:Y:S01]  /*12ff0*/  IMAD.X R21, R60, 0x1, R21, P5 ;  /* 0x000000013c157824 */ /* 0x000fe200028e0615 */
[----:B------:R-:W-:Y:S01]  /*13000*/  ISETP.NE.U32.AND P1, PT, R59, RZ, PT ;  /* 0x000000ff3b00720c */ /* 0x000fe20003f25070 */
[----:B------:R-:W-:Y:S01]  /*13010*/  IMAD.WIDE.U32.X R24, R115, R51, R24, P3 ;  /* 0x0000003373187225 */ /* 0x000fe200018e0418 */
[----:B------:R-:W-:-:S02]  /*13020*/  ISETP.GE.U32.AND P3, PT, R11, R62, PT ;  /* 0x0000003e0b00720c */ /* 0x000fc40003f66070 */
[----:B------:R-:W-:Y:S01]  /*13030*/  ISETP.GE.U32.AND P5, PT, R89, R94, PT ;  /* 0x0000005e5900720c */ /* 0x000fe20003fa6070 */
[C---:B------:R-:W-:Y:S01]  /*13040*/  IMAD.X R82, R21.reuse, 0x1, R93, P6 ;  /* 0x0000000115527824 */ /* 0x040fe200030e065d */
[----:B------:R-:W-:Y:S01]  /*13050*/  ISETP.GE.U32.AND.EX P3, PT, R21, R60, PT, P3 ;  /* 0x0000003c1500720c */ /* 0x000fe20003f66130 */
[-C--:B------:R-:W-:Y:S01]  /*13060*/  IMAD.WIDE.U32 R60, R115, R48.reuse, RZ ;  /* 0x00000030733c7225 */ /* 0x080fe200078e00ff */
[----:B------:R-:W-:Y:S02]  /*13070*/  IADD3 R11, P6, PT, R19, R45, RZ ;  /* 0x0000002d130b7210 */ /* 0x000fe40007fde0ff */
[----:B------:R-:W-:Y:S01]  /*13080*/  ISETP.GE.U32.AND.EX P5, PT, R82, R93, PT, P5 ;  /* 0x0000005d5200720c */ /* 0x000fe20003fa6150 */
[----:B------:R-:W-:Y:S01]  /*13090*/  IMAD.WIDE.U32 R62, R56, R48, RZ ;  /* 0x00000030383e7225 */ /* 0x000fe200078e00ff */
[----:B------:R-:W-:Y:S02]  /*130a0*/  ISETP.NE.AND.EX P1, PT, R92, RZ, PT, P1 ;  /* 0x000000ff5c00720c */ /* 0x000fe40003f25310 */
[----:B------:R-:W-:Y:S01]  /*130b0*/  SEL R96, RZ, 0x1, P3 ;  /* 0x00000001ff607807 */ /* 0x000fe20001800000 */
[----:B------:R-:W-:Y:S01]  /*130c0*/  IMAD.X R94, R23, 0x1, R81, P6 ;  /* 0x00000001175e7824 */ /* 0x000fe200030e0651 */
[----:B------:R-:W-:Y:S01]  /*130d0*/  SEL R19, RZ, 0x1, P5 ;  /* 0x00000001ff137807 */ /* 0x000fe20002800000 */
[----:B------:R-:W-:Y:S01]  /*130e0*/  IMAD.WIDE.U32 R60, P6, R56, R49, R60 ;  /* 0x00000031383c7225 */ /* 0x000fe200078c003c */
[----:B------:R-:W-:-:S02]  /*130f0*/  ISETP.GE.U32.AND P3, PT, R11, R45, PT ;  /* 0x0000002d0b00720c */ /* 0x000fc40003f66070 */
[----:B------:R-:W-:Y:S02]  /*13100*/  SEL R45, RZ, 0x1, P0 ;  /* 0x00000001ff2d7807 */ /* 0x000fe40000000000 */
[----:B------:R-:W-:Y:S01]  /*13110*/  IADD3 R96, P5, P0, R19, R24, R96 ;  /* 0x0000001813607210 */ /* 0x000fe200078be060 */
[----:B------:R-:W-:Y:S01]  /*13120*/  IMAD.MOV.U32 R24, RZ, RZ, R61 ;  /* 0x000000ffff187224 */ /* 0x000fe200078e003d */
[----:B------:R-:W-:Y:S02]  /*13130*/  ISETP.GE.U32.AND.EX P4, PT, R23, R90, PT, P4 ;  /* 0x0000005a1700720c */ /* 0x000fe40003f86140 */
[----:B------:R-:W-:Y:S01]  /*13140*/  IADD3.X R21, PT, PT, RZ, R25, RZ, P5, P0 ;  /* 0x00000019ff157210 */ /* 0x000fe20002fe04ff */
[----:B------:R-:W-:Y:S01]  /*13150*/  IMAD.X R25, RZ, RZ, RZ, P6 ;  /* 0x000000ffff197224 */ /* 0x000fe200030e06ff */
[----:B------:R-:W-:Y:S02]  /*13160*/  IADD3 R90, P0, PT, R45, R52, RZ ;  /* 0x000000342d5a7210 */ /* 0x000fe40007f1e0ff */
[----:B------:R-:W-:-:S02]  /*13170*/  @P1 IADD3 R19, P5, PT, R59, R108, RZ ;  /* 0x0000006c3b131210 */ /* 0x000fc40007fbe0ff */
[----:B------:R-:W-:Y:S01]  /*13180*/  IADD3 R56, P6, PT, R63, R60, RZ ;  /* 0x0000003c3f387210 */ /* 0x000fe20007fde0ff */
[----:B------:R-:W-:Y:S01]  /*13190*/  IMAD.X R79, RZ, RZ, R53, P0 ;  /* 0x000000ffff4f7224 */ /* 0x000fe200000e0635 */
[----:B------:R-:W-:Y:S01]  /*131a0*/  @P1 ISETP.GE.U32.AND P0, PT, R19, R108, PT ;  /* 0x0000006c1300120c */ /* 0x000fe20003f06070 */
[----:B------:R-:W-:Y:S01]  /*131b0*/  @P1 IMAD.MOV.U32 R108, RZ, RZ, R19 ;  /* 0x000000ffff6c1224 */ /* 0x000fe200078e0013 */
[----:B------:R-:W-:Y:S01]  /*131c0*/  SEL R45, RZ, 0x1, P4 ;  /* 0x00000001ff2d7807 */ /* 0x000fe20002000000 */
[----:B------:R-:W-:Y:S01]  /*131d0*/  @P1 IMAD.X R92, R92, 0x1, R111, P5 ;  /* 0x000000015c5c1824 */ /* 0x000fe200028e066f */
[----:B------:R-:W-:Y:S01]  /*131e0*/  ISETP.GE.U32.AND.EX P3, PT, R94, R81, PT, P3 ;  /* 0x000000515e00720c */ /* 0x000fe20003f66130 */
[----:B------:R-:W-:Y:S01]  /*131f0*/  IMAD.WIDE.U32.X R24, R115, R49, R24, P6 ;  /* 0x0000003173187225 */ /* 0x000fe200030e0418 */
[----:B------:R-:W-:Y:S02]  /*13200*/  IADD3 R19, P5, PT, R108, R62, RZ ;  /* 0x0000003e6c137210 */ /* 0x000fe40007fbe0ff */
[----:B------:R-:W-:Y:S01]  /*13210*/  @P1 ISETP.GE.U32.AND.EX P0, PT, R92, R111, PT, P0 ;  /* 0x0000006f5c00120c */ /* 0x000fe20003f06100 */
[----:B------:R-:W-:Y:S01]  /*13220*/  @P1 IMAD.MOV.U32 R111, RZ, RZ, R92 ;  /* 0x000000ffff6f1224 */ /* 0x000fe200078e005c */
[C---:B------:R-:W-:Y:S01]  /*13230*/  IADD3 R59, P4, PT, R19.reuse, R96, RZ ;  /* 0x00000060133b7210 */ /* 0x040fe20007f9e0ff */
[----:B------:R-:W-:Y:S01]  /*13240*/  IMAD.WIDE.U32 R60, R20, R50, RZ ;  /* 0x00000032143c7225 */ /* 0x000fe200078e00ff */
[----:B------:R-:W-:-:S02]  /*13250*/  ISETP.GE.U32.AND P6, PT, R19, R62, PT ;  /* 0x0000003e1300720c */ /* 0x000fc40003fc6070 */
[----:B------:R-:W-:Y:S01]  /*13260*/  SEL R90, R90, RZ, P2 ;  /* 0x000000ff5a5a7207 */ /* 0x000fe20001000000 */
[----:B------:R-:W-:Y:S01]  /*13270*/  IMAD.X R111, R111, 0x1, R56, P5 ;  /* 0x000000016f6f7824 */ /* 0x000fe200028e0638 */
[----:B------:R-:W-:Y:S01]  /*13280*/  ISETP.GE.U32.AND P5, PT, R59, R96, PT ;  /* 0x000000603b00720c */ /* 0x000fe20003fa6070 */
[----:B------:R-:W-:Y:S01]  /*13290*/  IMAD.WIDE.U32 R62, R10, R50, RZ ;  /* 0x000000320a3e7225 */ /* 0x000fe200078e00ff */
[----:B------:R-:W-:Y:S02]  /*132a0*/  SEL R23, RZ, 0x1, P3 ;  /* 0x00000001ff177807 */ /* 0x000fe40001800000 */
[----:B------:R-:W-:Y:S01]  /*132b0*/  IADD3 R90, P3, PT, -R90, R13, RZ ;  /* 0x0000000d5a5a7210 */ /* 0x000fe20007f7e1ff */
[C---:B------:R-:W-:Y:S01]  /*132c0*/  IMAD.X R92, R111.reuse, 0x1, R21, P4 ;  /* 0x000000016f5c7824 */ /* 0x040fe200020e0615 */
[----:B------:R-:W-:Y:S02]  /*132d0*/  ISETP.GE.U32.AND.EX P4, PT, R111, R56, PT, P6 ;  /* 0x000000386f00720c */ /* 0x000fe40003f86160 */
[----:B------:R-:W-:-:S02]  /*132e0*/  @P1 SEL R56, RZ, 0x1, P0 ;  /* 0x00000001ff381807 */ /* 0x000fc40000000000 */
[----:B------:R-:W-:Y:S02]  /*132f0*/  ISETP.GE.U32.AND.EX P5, PT, R92, R21, PT, P5 ;  /* 0x000000155c00720c */ /* 0x000fe40003fa6150 */
[----:B------:R-:W-:Y:S02]  /*13300*/  SEL R19, RZ, 0x1, P4 ;  /* 0x00000001ff137807 */ /* 0x000fe40002000000 */
[----:B------:R-:W-:Y:S02]  /*13310*/  IADD3 R23, P4, P6, R23, R46, R45 ;  /* 0x0000002e17177210 */ /* 0x000fe40007e9e02d */
[----:B------:R-:W-:Y:S02]  /*13320*/  SEL R13, RZ, 0x1, P5 ;  /* 0x00000001ff0d7807 */ /* 0x000fe40002800000 */
[----:B------:R-:W-:Y:S01]  /*13330*/  IADD3.X R45, PT, PT, RZ, R47, RZ, P4, P6 ;  /* 0x0000002fff2d7210 */ /* 0x000fe200027ec4ff */
[----:B------:R-:W-:Y:S01]  /*13340*/  IMAD.WIDE.U32 R46, P4, R20, R51, R62 ;  /* 0x00000033142e7225 */ /* 0x000fe2000788003e */
[----:B------:R-:W-:-:S02]  /*13350*/  SEL R21, R79, RZ, P2 ;  /* 0x000000ff4f157207 */ /* 0x000fc40001000000 */
[----:B------:R-:W-:Y:S02]  /*13360*/  IADD3 R24, P5, P6, R13, R24, R19 ;  /* 0x000000180d187210 */ /* 0x000fe40007ebe013 */
[----:B------:R-:W-:Y:S01]  /*13370*/  LOP3.LUT R26, R26, 0xfffffffd, RZ, 0xc0, !PT ;  /* 0xfffffffd1a1a7812 */ /* 0x000fe200078ec0ff */
[----:B------:R-:W-:Y:S01]  /*13380*/  IMAD.X R86, R86, 0x1, ~R21, P3 ;  /* 0x0000000156567824 */ /* 0x000fe200018e0e15 */
[----:B------:R-:W-:Y:S01]  /*13390*/  IADD3.X R13, PT, PT, RZ, R25, RZ, P5, P6 ;  /* 0x00000019ff0d7210 */ /* 0x000fe20002fec4ff */
[----:B------:R-:W-:Y:S01]  /*133a0*/  IMAD.X R25, RZ, RZ, RZ, P4 ;  /* 0x000000ffff197224 */ /* 0x000fe200020e06ff */
[----:B------:R-:W-:Y:S02]  /*133b0*/  @P1 IADD3 R99, P6, PT, R56, R99, RZ ;  /* 0x0000006338631210 */ /* 0x000fe40007fde0ff */
[----:B------:R-:W-:Y:S02]  /*133c0*/  IADD3 R11, P3, PT, R11, R60, RZ ;  /* 0x0000003c0b0b7210 */ /* 0x000fe40007f7e0ff */
[----:B------:R-:W-:Y:S01]  /*133d0*/  IADD3 R19, P5, PT, R61, R46, RZ ;  /* 0x0000002e3d137210 */ /* 0x000fe20007fbe0ff */
[----:B------:R-:W-:Y:S01]  /*133e0*/  @P1 IMAD.X R102, RZ, RZ, R102, P6 ;  /* 0x000000ffff661224 */ /* 0x000fe200030e0666 */
[----:B------:R-:W-:Y:S01]  /*133f0*/  ISETP.GE.U32.AND P0, PT, R11, R60, PT ;  /* 0x0000003c0b00720c */ /* 0x000fe20003f06070 */
[----:B------:R-:W-:Y:S01]  /*13400*/  IMAD.WIDE.U32 R60, R10, R48, RZ ;  /* 0x000000300a3c7225 */ /* 0x000fe200078e00ff */
[----:B------:R-:W-:-:S02]  /*13410*/  IADD3 R99, P1, PT, R99, R24, RZ ;  /* 0x0000001863637210 */ /* 0x000fc40007f3e0ff */
[----:B------:R-:W-:Y:S01]  /*13420*/  ISETP.NE.U32.AND P4, PT, R89, R52, PT ;  /* 0x000000345900720c */ /* 0x000fe20003f85070 */
[----:B------:R-:W-:Y:S01]  /*13430*/  IMAD.X R94, R19, 0x1, R94, P3 ;  /* 0x00000001135e7824 */ /* 0x000fe200018e065e */
        /* <DEDUP_REMOVED lines=8> */
[----:B------:R-:W-:-:S02]  /*134c0*/  ISETP.LT.U32.AND P3, PT, R57, R54, PT ;  /* 0x000000363900720c */ /* 0x000fc40003f61070 */
[----:B------:R-:W-:Y:S01]  /*134d0*/  ISETP.NE.AND.EX P4, PT, R82, R53, PT, P4 ;  /* 0x000000355200720c */ /* 0x000fe20003f85340 */
[----:B------:R-:W-:Y:S01]  /*134e0*/  IMAD.WIDE.U32 R24, R20, R48, RZ ;  /* 0x0000003014187225 */ /* 0x000fe200078e00ff */
[----:B------:R-:W-:Y:S02]  /*134f0*/  SEL R96, RZ, 0x1, P0 ;  /* 0x00000001ff607807 */ /* 0x000fe40000000000 */
[----:B------:R-:W-:Y:S02]  /*13500*/  ISETP.GE.U32.AND.EX P1, PT, R102, R49, PT, P1 ;  /* 0x000000316600720c */ /* 0x000fe40003f26110 */
[----:B------:R-:W-:Y:S02]  /*13510*/  ISETP.LT.U32.AND P0, PT, R89, R52, PT ;  /* 0x000000345900720c */ /* 0x000fe40003f01070 */
[----:B------:R-:W-:Y:S01]  /*13520*/  ISETP.LT.U32.AND.EX P4, PT, R78, R55, !P4, P3 ;  /* 0x000000374e00720c */ /* 0x000fe20006781130 */
[----:B------:R-:W-:Y:S01]  /*13530*/  IMAD.WIDE.U32 R60, P3, R20, R49, R60 ;  /* 0x00000031143c7225 */ /* 0x000fe2000786003c */
[----:B------:R-:W-:-:S02]  /*13540*/  ISETP.EQ.U32.AND P5, PT, R59, R50, PT ;  /* 0x000000323b00720c */ /* 0x000fc40003fa2070 */
[----:B------:R-:W-:Y:S01]  /*13550*/  ISETP.LT.U32.OR.EX P4, PT, R82, R53, P4, P0 ;  /* 0x000000355200720c */ /* 0x000fe20002781500 */
[----:B------:R-:W-:Y:S01]  /*13560*/  IMAD.X R21, RZ, RZ, RZ, P3 ;  /* 0x000000ffff157224 */ /* 0x000fe200018e06ff */
[----:B------:R-:W-:Y:S01]  /*13570*/  ISETP.GE.U32.AND.EX P6, PT, R6, R113, PT, P6 ;  /* 0x000000710600720c */ /* 0x000fe20003fc6160 */
[----:B------:R-:W-:Y:S01]  /*13580*/  IMAD.MOV.U32 R20, RZ, RZ, R61 ;  /* 0x000000ffff147224 */ /* 0x000fe200078e003d */
[----:B------:R-:W-:Y:S02]  /*13590*/  ISETP.LT.U32.AND P3, PT, R59, R50, PT ;  /* 0x000000323b00720c */ /* 0x000fe40003f61070 */
[CC--:B------:R-:W-:Y:S02]  /*135a0*/  ISETP.EQ.AND.EX P5, PT, R92.reuse, R51.reuse, P4, P5 ;  /* 0x000000335c00720c */ /* 0x0c0fe400027a2350 */
[----:B------:R-:W-:Y:S02]  /*135b0*/  SEL R63, RZ, 0x1, P6 ;  /* 0x00000001ff3f7807 */ /* 0x000fe40003000000 */
[----:B------:R-:W-:-:S02]  /*135c0*/  ISETP.LT.U32.OR.EX P3, PT, R92, R51, P5, P3 ;  /* 0x000000335c00720c */ /* 0x000fc40002f61530 */
[----:B------:R-:W-:Y:S02]  /*135d0*/  @P1 ISETP.NE.U32.AND P6, PT, R99, R48, PT ;  /* 0x000000306300120c */ /* 0x000fe40003fc5070 */
[----:B------:R-:W-:Y:S02]  /*135e0*/  ISETP.GE.U32.AND P4, PT, R57, R54, PT ;  /* 0x000000363900720c */ /* 0x000fe40003f86070 */
[----:B------:R-:W-:Y:S02]  /*135f0*/  PLOP3.LUT P5, PT, PT, PT, PT, 0x8, 0x80 ;  /* 0x000000000080781c */ /* 0x000fe40003fae170 */
[----:B------:R-:W-:Y:S02]  /*13600*/  @P1 ISETP.NE.OR.EX P5, PT, R102, R49, !P3, P6 ;  /* 0x000000316600120c */ /* 0x000fe40005fa5760 */
[----:B------:R-:W-:Y:S02]  /*13610*/  ISETP.GE.U32.AND.EX P4, PT, R78, R55, PT, P4 ;  /* 0x000000374e00720c */ /* 0x000fe40003f86140 */
[----:B------:R-:W-:-:S02]  /*13620*/  ISETP.EQ.U32.AND P1, PT, R89, R52, PT ;  /* 0x000000345900720c */ /* 0x000fc40003f22070 */
[----:B------:R-:W-:Y:S02]  /*13630*/  IADD3 R19, P6, PT, R25, R60, RZ ;  /* 0x0000003c19137210 */ /* 0x000fe40007fde0ff */
[----:B------:R-:W-:Y:S02]  /*13640*/  ISETP.EQ.AND.EX P1, PT, R82, R53, !P4, P1 ;  /* 0x000000355200720c */ /* 0x000fe40006722310 */
[----:B------:R-:W-:Y:S01]  /*13650*/  SEL R13, RZ, 0x1, !P3 ;  /* 0x00000001ff0d7807 */ /* 0x000fe20005800000 */
[----:B------:R-:W-:Y:S01]  /*13660*/  IMAD.WIDE.U32.X R20, R10, R49, R20, P6 ;  /* 0x000000310a147225 */ /* 0x000fe200030e0414 */
[----:B------:R-:W-:Y:S02]  /*13670*/  SEL R10, R54, RZ, P5 ;  /* 0x000000ff360a7207 */ /* 0x000fe40002800000 */
[----:B------:R-:W-:Y:S02]  /*13680*/  ISETP.LT.U32.OR.EX P0, PT, R82, R53, P1, P0 ;  /* 0x000000355200720c */ /* 0x000fe40000f01500 */
[----:B------:R-:W-:-:S02]  /*13690*/  IADD3 R113, P1, PT, -R10, R57, RZ ;  /* 0x000000390a717210 */ /* 0x000fc40007f3e1ff */
[----:B------:R-:W-:Y:S02]  /*136a0*/  SEL R25, RZ, 0x1, !P0 ;  /* 0x00000001ff197807 */ /* 0x000fe40004000000 */
[----:B------:R-:W-:Y:S01]  /*136b0*/  SEL R115, R55, RZ, P5 ;  /* 0x000000ff37737207 */ /* 0x000fe20002800000 */
[----:B------:R-:W-:Y:S01]  /*136c0*/  IMAD.WIDE.U32 R60, R113, R31, RZ ;  /* 0x0000001f713c7225 */ /* 0x000fe200078e00ff */
[----:B------:R-:W-:Y:S02]  /*136d0*/  IADD3 R10, P0, PT, R13, R48, RZ ;  /* 0x000000300d0a7210 */ /* 0x000fe40007f1e0ff */
[----:B------:R-:W-:Y:S01]  /*136e0*/  SEL R13, RZ, 0x1, P4 ;  /* 0x00000001ff0d7807 */ /* 0x000fe20002000000 */
[----:B------:R-:W-:Y:S01]  /*136f0*/  IMAD.X R115, R78, 0x1, ~R115, P1 ;  /* 0x000000014e737824 */ /* 0x000fe200008e0e73 */
[----:B------:R-:W-:Y:S01]  /*13700*/  IADD3 R96, P6, P3, R63, R46, R96 ;  /* 0x0000002e3f607210 */ /* 0x000fe20007bde060 */
[----:B------:R-:W-:Y:S01]  /*13710*/  IMAD.WIDE.U32 R62, R31, R113, RZ ;  /* 0x000000711f3e7225 */ /* 0x000fe200078e00ff */
[----:B------:R-:W-:-:S02]  /*13720*/  IADD3 R56, P1, PT, R13, R52, RZ ;  /* 0x000000340d387210 */ /* 0x000fc40007f3e0ff */
[----:B------:R-:W-:Y:S01]  /*13730*/  IADD3.X R13, PT, PT, RZ, R47, RZ, P6, P3 ;  /* 0x0000002fff0d7210 */ /* 0x000fe200037e64ff */
[----:B------:R-:W-:Y:S01]  /*13740*/  IMAD.WIDE.U32 R46, R115, R28, RZ ;  /* 0x0000001c732e7225 */ /* 0x000fe200078e00ff */
[----:B------:R-:W-:Y:S02]  /*13750*/  SEL R56, R56, RZ, P5 ;  /* 0x000000ff38387207 */ /* 0x000fe40002800000 */
[----:B------:R-:W-:Y:S01]  /*13760*/  IADD3 R100, P4, PT, R25, R50, RZ ;  /* 0x0000003219647210 */ /* 0x000fe20007f9e0ff */
[----:B------:R-:W-:Y:S01]  /*13770*/  IMAD.X R117, RZ, RZ, R53, P1 ;  /* 0x000000ffff757224 */ /* 0x000fe200008e0635 */
[----:B------:R-:W-:Y:S01]  /*13780*/  SEL R10, R10, RZ, P5 ;  /* 0x000000ff0a0a7207 */ /* 0x000fe20002800000 */
[----:B------:R-:W-:Y:S01]  /*13790*/  IMAD.X R25, RZ, RZ, R49, P0 ;  /* 0x000000ffff197224 */ /* 0x000fe200000e0631 */
[----:B------:R-:W-:Y:S01]  /*137a0*/  IADD3 R89, P0, PT, -R56, R89, RZ ;  /* 0x0000005938597210 */ /* 0x000fe20007f1e1ff */
[----:B------:R-:W-:Y:S01]  /*137b0*/  IMAD.WIDE.U32 R46, P1, R113, R27, R46 ;  /* 0x0000001b712e7225 */ /* 0x000fe2000782002e */
[----:B------:R-:W-:-:S02]  /*137c0*/  SEL R117, R117, RZ, P5 ;  /* 0x000000ff75757207 */ /* 0x000fc40002800000 */
[----:B------:R-:W-:Y:S01]  /*137d0*/  SEL R100, R100, RZ, P5 ;  /* 0x000000ff64647207 */ /* 0x000fe20002800000 */
[----:B------:R-:W-:Y:S01]  /*137e0*/  IMAD.WIDE.U32 R56, R113, R28, RZ ;  /* 0x0000001c71387225 */ /* 0x000fe200078e00ff */
[----:B------:R-:W-:Y:S02]  /*137f0*/  IADD3 R10, P6, PT, -R10, R99, RZ ;  /* 0x000000630a0a7210 */ /* 0x000fe40007fde1ff */
[----:B------:R-:W-:Y:S01]  /*13800*/  IADD3 R100, P3, PT, -R100, R59, RZ ;  /* 0x0000003b64647210 */ /* 0x000fe20007f7e1ff */
[----:B------:R-:W-:Y:S01]  /*13810*/  IMAD.X R117, R82, 0x1, ~R117, P0 ;  /* 0x0000000152757824 */ /* 0x000fe200000e0e75 */
[----:B------:R-:W-:Y:S01]  /*13820*/  IADD3 RZ, P0, PT, R57, R46, RZ ;  /* 0x0000002e39ff7210 */ /* 0x000fe20007f1e0ff */
[----:B------:R-:W-:Y:S01]  /*13830*/  IMAD.X R83, RZ, RZ, RZ, P1 ;  /* 0x000000ffff537224 */ /* 0x000fe200008e06ff */
[----:B------:R-:W-:Y:S01]  /*13840*/  SEL R25, R25, RZ, P5 ;  /* 0x000000ff19197207 */ /* 0x000fe20002800000 */
[----:B------:R-:W-:Y:S02]  /*13850*/  IMAD.MOV.U32 R82, RZ, RZ, R47 ;  /* 0x000000ffff527224 */ /* 0x000fe400078e002f */
[----:B------:R-:W-:-:S02]  /*13860*/  IMAD R46, R29, R113, RZ ;  /* 0x000000711d2e7224 */ /* 0x000fc400078e02ff */
[----:B------:R-:W-:-:S04]  /*13870*/  IMAD.WIDE.U32 R56, R115, R31, RZ ;  /* 0x0000001f73387225 */ /* 0x000fc800078e00ff */
[----:B------:R-:W-:-:S04]  /*13880*/  IMAD.WIDE.U32.X R82, R115, R27, R82, P0 ;  /* 0x0000001b73527225 */ /* 0x000fc800000e0452 */
[----:B------:R-:W-:Y:S01]  /*13890*/  IMAD.X R105, RZ, RZ, R51, P4 ;  /* 0x000000ffff697224 */ /* 0x000fe200020e0633 */
[----:B------:R-:W-:Y:S01]  /*138a0*/  IADD3 R111, P4, PT, R82, R62, RZ ;  /* 0x0000003e526f7210 */ /* 0x000fe20007f9e0ff */
[C---:B------:R-:W-:Y:S02]  /*138b0*/  IMAD R59, R115.reuse, R31, R46 ;  /* 0x0000001f733b7224 */ /* 0x040fe400078e022e */
[----:B------:R-:W-:Y:S01]  /*138c0*/  IMAD.WIDE.U32 R78, R115, R32, RZ ;  /* 0x00000020734e7225 */ /* 0x000fe200078e00ff */
[----:B------:R-:W-:-:S03]  /*138d0*/  SEL R105, R105, RZ, P5 ;  /* 0x000000ff69697207 */ /* 0x000fc60002800000 */
[----:B------:R-:W-:-:S04]  /*138e0*/  IMAD.WIDE.U32 R46, R113, R32, RZ ;  /* 0x00000020712e7225 */ /* 0x000fc800078e00ff */
[----:B------:R-:W-:-:S04]  /*138f0*/  IMAD.WIDE.U32 R56, P0, R113, R29, R56 ;  /* 0x0000001d71387225 */ /* 0x000fc80007800038 */
[----:B------:R-:W-:Y:S02]  /*13900*/  IMAD.IADD R46, R63, 0x1, R59 ;  /* 0x000000013f2e7824 */ /* 0x000fe400078e023b */
[----:B------:R-:W-:-:S04]  /*13910*/  IMAD.WIDE.U32 R78, P1, R113, R30, R78 ;  /* 0x0000001e714e7225 */ /* 0x000fc8000782004e */
[----:B------:R-:W-:Y:S01]  /*13920*/  IMAD.X R63, RZ, RZ, RZ, P0 ;  /* 0x000000ffff3f7224 */ /* 0x000fe200000e06ff */
[----:B------:R-:W-:Y:S01]  /*13930*/  ISETP.GE.U32.AND P0, PT, R111, R62, PT ;  /* 0x0000003e6f00720c */ /* 0x000fe20003f06070 */
[----:B------:R-:W-:Y:S02]  /*13940*/  IMAD.X R85, R46, 0x1, R83, P4 ;  /* 0x000000012e557824 */ /* 0x000fe400020e0653 */
[----:B------:R-:W-:Y:S01]  /*13950*/  IMAD.X R25, R102, 0x1, ~R25, P6 ;  /* 0x0000000166197824 */ /* 0x000fe200030e0e19 */
[----:B------:R-:W-:Y:S01]  /*13960*/  IADD3 RZ, P6, PT, R47, R78, RZ ;  /* 0x0000004e2fff7210 */ /* 0x000fe20007fde0ff */
[----:B------:R-:W-:Y:S01]  /*13970*/  IMAD.X R105, R92, 0x1, ~R105, P3 ;  /* 0x000000015c697824 */ /* 0x000fe200018e0e69 */
[----:B------:R-:W-:Y:S01]  /*13980*/  IADD3 RZ, P3, PT, R61, R56, RZ ;  /* 0x000000383dff7210 */ /* 0x000fe20007f7e0ff */
[----:B------:R-:W-:Y:S01]  /*13990*/  IMAD.MOV.U32 R62, RZ, RZ, R57 ;  /* 0x000000ffff3e7224 */ /* 0x000fe200078e0039 */
[----:B------:R-:W-:Y:S01]  /*139a0*/  ISETP.GE.U32.AND.EX P0, PT, R85, R46, PT, P0 ;  /* 0x0000002e5500720c */ /* 0x000fe20003f06100 */
[----:B------:R-:W-:-:S02]  /*139b0*/  IMAD R47, R30, R113, RZ ;  /* 0x000000711e2f7224 */ /* 0x000fc400078e02ff */
[----:B------:R-:W-:Y:S01]  /*139c0*/  IMAD.WIDE.U32 R60, R117, R28, RZ ;  /* 0x0000001c753c7225 */ /* 0x000fe200078e00ff */
[----:B------:R-:W-:-:S03]  /*139d0*/  SEL R95, RZ, 0x1, P0 ;  /* 0x00000001ff5f7807 */ /* 0x000fc60000000000 */
[----:B------:R-:W-:-:S04]  /*139e0*/  IMAD.WIDE.U32 R82, R32, R113, RZ ;  /* 0x0000007120527225 */ /* 0x000fc800078e00ff */
[C---:B------:R-:W-:Y:S02]  /*139f0*/  IMAD R59, R115.reuse, R32, R47 ;  /* 0x00000020733b7224 */ /* 0x040fe400078e022f */
[----:B------:R-:W-:-:S04]  /*13a00*/  IMAD.WIDE.U32.X R62, R115, R29, R62, P3 ;  /* 0x0000001d733e7225 */ /* 0x000fc800018e043e */
[-C--:B------:R-:W-:Y:S01]  /*13a10*/  IMAD R81, R27, R89.reuse, RZ ;  /* 0x000000591b517224 */ /* 0x080fe200078e02ff */
[----:B------:R-:W-:Y:S01]  /*13a20*/  IADD3 R95, P0, P4, R82, R62, R95 ;  /* 0x0000003e525f7210 */ /* 0x000fe20007c1e05f */
[----:B------:R-:W-:Y:S02]  /*13a30*/  IMAD.IADD R78, R83, 0x1, R59 ;  /* 0x00000001534e7824 */ /* 0x000fe400078e023b */
[----:B------:R-:W-:-:S03]  /*13a40*/  IMAD.WIDE.U32 R46, R28, R89, RZ ;  /* 0x000000591c2e7225 */ /* 0x000fc600078e00ff */
[----:B------:R-:W-:Y:S01]  /*13a50*/  IADD3.X R59, PT, PT, R78, R63, RZ, P0, P4 ;  /* 0x0000003f4e3b7210 */ /* 0x000fe200007e84ff */
[----:B------:R-:W-:Y:S01]  /*13a60*/  IMAD.WIDE.U32 R56, R117, R31, RZ ;  /* 0x0000001f75387225 */ /* 0x000fe200078e00ff */
[----:B------:R-:W-:-:S03]  /*13a70*/  IADD3 R111, P4, PT, R111, R46, RZ ;  /* 0x0000002e6f6f7210 */ /* 0x000fc60007f9e0ff */
[----:B------:R-:W-:-:S04]  /*13a80*/  IMAD.WIDE.U32 R92, R89, R28, RZ ;  /* 0x0000001c595c7225 */ /* 0x000fc800078e00ff */
[----:B------:R-:W-:-:S04]  /*13a90*/  IMAD.WIDE.U32 R60, P3, R89, R27, R60 ;  /* 0x0000001b593c7225 */ /* 0x000fc8000786003c */
[----:B------:R-:W-:Y:S01]  /*13aa0*/  IMAD R81, R117, R28, R81 ;  /* 0x0000001c75517224 */ /* 0x000fe200078e0251 */
[----:B------:R-:W-:Y:S01]  /*13ab0*/  IADD3 RZ, P5, PT, R93, R60, RZ ;  /* 0x0000003c5dff7210 */ /* 0x000fe20007fbe0ff */
[----:B------:R-:W-:-:S04]  /*13ac0*/  IMAD.WIDE.U32 R62, R89, R31, RZ ;  /* 0x0000001f593e7225 */ /* 0x000fc800078e00ff */
[----:B------:R-:W-:-:S04]  /*13ad0*/  IMAD.WIDE.U32 R56, P0, R89, R29, R56 ;  /* 0x0000001d59387225 */ /* 0x000fc80007800038 */
[----:B------:R-:W-:Y:S02]  /*13ae0*/  IMAD.IADD R60, R47, 0x1, R81 ;  /* 0x000000012f3c7824 */ /* 0x000fe400078e0251 */
[----:B------:R-:W-:Y:S01]  /*13af0*/  IMAD.X R47, RZ, RZ, RZ, P1 ;  /* 0x000000ffff2f7224 */ /* 0x000fe200008e06ff */
[----:B------:R-:W-:Y:S01]  /*13b00*/  IADD3 RZ, P1, PT, R63, R56, RZ ;  /* 0x000000383fff7210 */ /* 0x000fe20007f3e0ff */
[----:B------:R-:W-:Y:S01]  /*13b10*/  IMAD.X R85, R60, 0x1, R85, P4 ;  /* 0x000000013c557824 */ /* 0x000fe200020e0655 */
[----:B------:R-:W-:Y:S01]  /*13b20*/  ISETP.GE.U32.AND P4, PT, R111, R46, PT ;  /* 0x0000002e6f00720c */ /* 0x000fe20003f86070 */
[----:B------:R-:W-:Y:S01]  /*13b30*/  IMAD.X R63, RZ, RZ, RZ, P3 ;  /* 0x000000ffff3f7224 */ /* 0x000fe200018e06ff */
[----:B------:R-:W-:Y:S01]  /*13b40*/  ISETP.GE.U32.AND P3, PT, R95, R82, PT ;  /* 0x000000525f00720c */ /* 0x000fe20003f66070 */
[----:B------:R-:W-:Y:S01]  /*13b50*/  IMAD.MOV.U32 R46, RZ, RZ, R79 ;  /* 0x000000ffff2e7224 */ /* 0x000fe200078e004f */
[----:B------:R-:W-:Y:S01]  /*13b60*/  ISETP.GE.U32.AND.EX P4, PT, R85, R60, PT, P4 ;  /* 0x0000003c5500720c */ /* 0x000fe20003f86140 */
[-C--:B------:R-:W-:Y:S01]  /*13b70*/  IMAD R60, R39, R113.reuse, RZ ;  /* 0x00000071273c7224 */ /* 0x080fe200078e02ff */
[----:B------:R-:W-:Y:S01]  /*13b80*/  ISETP.GE.U32.AND.EX P3, PT, R59, R78, PT, P3 ;  /* 0x0000004e3b00720c */ /* 0x000fe20003f66130 */
[----:B------:R-:W-:-:S03]  /*13b90*/  IMAD.WIDE.U32 R82, R28, R113, RZ ;  /* 0x000000711c527225 */ /* 0x000fc600078e00ff */
[----:B------:R-:W-:Y:S01]  /*13ba0*/  SEL R109, RZ, 0x1, P3 ;  /* 0x00000001ff6d7807 */ /* 0x000fe20001800000 */
[----:B------:R-:W-:Y:S02]  /*13bb0*/  IMAD.MOV.U32 R62, RZ, RZ, R61 ;  /* 0x000000ffff3e7224 */ /* 0x000fe400078e003d */
[----:B------:R-:W-:Y:S02]  /*13bc0*/  IMAD R78, R29, R89, RZ ;  /* 0x000000591d4e7224 */ /* 0x000fe400078e02ff */
[----:B------:R-:W-:-:S04]  /*13bd0*/  IMAD.WIDE.U32 R98, R40, R113, RZ ;  /* 0x0000007128627225 */ /* 0x000fc800078e00ff */
[C---:B------:R-:W-:Y:S02]  /*13be0*/  IMAD R61, R115.reuse, R40, R60 ;  /* 0x00000028733d7224 */ /* 0x040fe400078e023c */
[----:B------:R-:W-:-:S04]  /*13bf0*/  IMAD.WIDE.U32.X R46, R115, R30, R46, P6 ;  /* 0x0000001e732e7225 */ /* 0x000fc800030e042e */
[----:B------:R-:W-:Y:S01]  /*13c00*/  IMAD R119, R117, R31, R78 ;  /* 0x0000001f75777224 */ /* 0x000fe200078e024e */
[----:B------:R-:W-:Y:S01]  /*13c10*/  IADD3 R109, P3, P6, R98, R46, R109 ;  /* 0x0000002e626d7210 */ /* 0x000fe20007e7e06d */
[----:B------:R-:W-:Y:S02]  /*13c20*/  IMAD.IADD R102, R99, 0x1, R61 ;  /* 0x0000000163667824 */ /* 0x000fe400078e023d */
[----:B------:R-:W-:-:S03]  /*13c30*/  IMAD.WIDE.U32 R78, R82, R2, RZ ;  /* 0x00000002524e7225 */ /* 0x000fc600078e00ff */
[----:B------:R-:W-:Y:S01]  /*13c40*/  IADD3.X R81, PT, PT, R102, R47, RZ, P3, P6 ;  /* 0x0000002f66517210 */ /* 0x000fe20001fec4ff */
[----:B------:R-:W-:Y:S02]  /*13c50*/  IMAD R56, R27, R113, RZ ;  /* 0x000000711b387224 */ /* 0x000fe400078e02ff */
[----:B------:R-:W-:-:S04]  /*13c60*/  IMAD.WIDE.U32 R106, R115, R40, RZ ;  /* 0x00000028736a7225 */ /* 0x000fc800078e00ff */
[----:B------:R-:W-:-:S04]  /*13c70*/  IMAD.WIDE.U32 R60, R31, R89, RZ ;  /* 0x000000591f3c7225 */ /* 0x000fc800078e00ff */
[----:B------:R-:W-:Y:S02]  /*13c80*/  IMAD R99, R115, R28, R56 ;  /* 0x0000001c73637224 */ /* 0x000fe400078e0238 */
[----:B------:R-:W-:-:S04]  /*13c90*/  IMAD.WIDE.U32 R46, R78, R54, RZ ;  /* 0x000000364e2e7225 */ /* 0x000fc800078e00ff */
[----:B------:R-:W-:Y:S01]  /*13ca0*/  IMAD.WIDE.U32.X R62, R117, R27, R62, P5 ;  /* 0x0000001b753e7225 */ /* 0x000fe200028e043e */
[----:B------:R-:W-:-:S03]  /*13cb0*/  IADD3 R56, P5, PT, R95, R60, RZ ;  /* 0x0000003c5f387210 */ /* 0x000fc60007fbe0ff */
[----:B------:R-:W-:-:S04]  /*13cc0*/  IMAD.WIDE.U32 R106, P3, R113, R39, R106 ;  /* 0x00000027716a7225 */ /* 0x000fc8000786006a */
[----:B------:R-:W-:Y:S01]  /*13cd0*/  IMAD.WIDE.U32 R92, R113, R40, RZ ;  /* 0x00000028715c7225 */ /* 0x000fe200078e00ff */
[----:B------:R-:W-:-:S03]  /*13ce0*/  SEL R113, RZ, 0x1, P4 ;  /* 0x00000001ff717807 */ /* 0x000fc60002000000 */
[----:B------:R-:W-:Y:S01]  /*13cf0*/  IMAD.IADD R94, R61, 0x1, R119 ;  /* 0x000000013d5e7824 */ /* 0x000fe200078e0277 */
[----:B------:R-:W-:Y:S01]  /*13d00*/  LOP3.LUT R61, RZ, R46, RZ, 0x33, !PT ;  /* 0x0000002eff3d7212 */ /* 0x000fe200078e33ff */
[----:B------:R-:W-:Y:S01]  /*13d10*/  IMAD.IADD R99, R83, 0x1, R99 ;  /* 0x0000000153637824 */ /* 0x000fe200078e0263 */
[----:B------:R-:W-:Y:S01]  /*13d20*/  IADD3 RZ, P4, PT, R93, R106, RZ ;  /* 0x0000006a5dff7210 */ /* 0x000fe20007f9e0ff */
[----:B------:R-:W-:Y:S01]  /*13d30*/  IMAD.X R46, R94, 0x1, R59, P5 ;  /* 0x000000015e2e7824 */ /* 0x000fe200028e063b */
[----:B------:R-:W-:Y:S01]  /*13d40*/  IADD3 R59, P5, P6, R56, R62, R113 ;  /* 0x0000003e383b7210 */ /* 0x000fe20007ebe071 */
[----:B------:R-:W-:Y:S02]  /*13d50*/  IMAD R119, R99, R2, RZ ;  /* 0x0000000263777224 */ /* 0x000fe400078e02ff */
[----:B------:R-:W-:Y:S01]  /*13d60*/  IMAD.X R93, RZ, RZ, RZ, P0 ;  /* 0x000000ffff5d7224 */ /* 0x000fe200000e06ff */
[----:B------:R-:W-:Y:S01]  /*13d70*/  IADD3.X R113, PT, PT, R46, R63, RZ, P5, P6 ;  /* 0x0000003f2e717210 */ /* 0x000fe20002fec4ff */
[----:B------:R-:W-:Y:S01]  /*13d80*/  IMAD.WIDE.U32 R62, R117, R32, RZ ;  /* 0x00000020753e7225 */ /* 0x000fe200078e00ff */
[----:B------:R-:W-:-:S02]  /*13d90*/  ISETP.GT.U32.AND P0, PT, R82, R61, PT ;  /* 0x0000003d5200720c */ /* 0x000fc40003f04070 */
[----:B------:R-:W-:Y:S01]  /*13da0*/  ISETP.GE.U32.AND P5, PT, R56, R60, PT ;  /* 0x0000003c3800720c */ /* 0x000fe20003fa6070 */
[----:B------:R-:W-:-:S03]  /*13db0*/  IMAD.WIDE.U32 R60, R117, R40, RZ ;  /* 0x00000028753c7225 */ /* 0x000fc600078e00ff */
[----:B------:R-:W-:Y:S01]  /*13dc0*/  ISETP.GE.U32.AND.EX P5, PT, R46, R94, PT, P5 ;  /* 0x0000005e2e00720c */ /* 0x000fe20003fa6150 */
[----:B------:R-:W-:Y:S02]  /*13dd0*/  IMAD R119, R82, R3, R119 ;  /* 0x0000000352777224 */ /* 0x000fe400078e0277 */
[----:B------:R-:W-:Y:S02]  /*13de0*/  IMAD.MOV.U32 R92, RZ, RZ, R57 ;  /* 0x000000ffff5c7224 */ /* 0x000fe400078e0039 */
[----:B------:R-:W-:-:S04]  /*13df0*/  IMAD.WIDE.U32 R62, P6, R89, R30, R62 ;  /* 0x0000001e593e7225 */ /* 0x000fc800078c003e */
[----:B------:R-:W-:-:S04]  /*13e00*/  IMAD.WIDE.U32 R82, R89, R32, RZ ;  /* 0x0000002059527225 */ /* 0x000fc800078e00ff */
[----:B------:R-:W-:-:S04]  /*13e10*/  IMAD.WIDE.U32.X R92, R117, R29, R92, P1 ;  /* 0x0000001d755c7225 */ /* 0x000fc800008e045c */
[----:B------:R-:W-:-:S04]  /*13e20*/  IMAD.WIDE.U32 R94, R89, R40, RZ ;  /* 0x00000028595e7225 */ /* 0x000fc800078e00ff */
[----:B------:R-:W-:-:S04]  /*13e30*/  IMAD.WIDE.U32 R60, P1, R89, R39, R60 ;  /* 0x00000027593c7225 */ /* 0x000fc8000782003c */
[----:B------:R-:W-:Y:S01]  /*13e40*/  IMAD.X R57, RZ, RZ, RZ, P6 ;  /* 0x000000ffff397224 */ /* 0x000fe200030e06ff */
[----:B------:R-:W-:Y:S01]  /*13e50*/  IADD3 RZ, P6, PT, R83, R62, RZ ;  /* 0x0000003e53ff7210 */ /* 0x000fe20007fde0ff */
[----:B------:R-:W-:Y:S01]  /*13e60*/  IMAD.X R83, RZ, RZ, RZ, P3 ;  /* 0x000000ffff537224 */ /* 0x000fe200018e06ff */
[----:B------:R-:W-:Y:S01]  /*13e70*/  SEL R62, RZ, 0x1, P5 ;  /* 0x00000001ff3e7807 */ /* 0x000fe20002800000 */
[----:B------:R-:W-:Y:S01]  /*13e80*/  IMAD.MOV.U32 R82, RZ, RZ, R107 ;  /* 0x000000ffff527224 */ /* 0x000fe200078e006b */
[----:B------:R-:W-:Y:S01]  /*13e90*/  ISETP.GE.U32.AND P5, PT, R59, R56, PT ;  /* 0x000000383b00720c */ /* 0x000fe20003fa6070 */
[----:B------:R-:W-:Y:S01]  /*13ea0*/  IMAD.IADD R119, R79, 0x1, R119 ;  /* 0x000000014f777824 */ /* 0x000fe200078e0277 */
[----:B------:R-:W-:Y:S01]  /*13eb0*/  IADD3 RZ, P3, PT, R95, R60, RZ ;  /* 0x0000003c5fff7210 */ /* 0x000fe20007f7e0ff */
[----:B------:R-:W-:Y:S01]  /*13ec0*/  IMAD.X R95, RZ, RZ, RZ, P1 ;  /* 0x000000ffff5f7224 */ /* 0x000fe200008e06ff */
[----:B------:R-:W-:Y:S01]  /*13ed0*/  ISETP.GE.U32.AND.EX P1, PT, R113, R46, PT, P5 ;  /* 0x0000002e7100720c */ /* 0x000fe20003f26150 */
[----:B------:R-:W-:Y:S01]  /*13ee0*/  IMAD.WIDE.U32.X R82, R115, R39, R82, P4 ;  /* 0x0000002773527225 */ /* 0x000fe200020e0452 */
[----:B------:R-:W-:-:S02]  /*13ef0*/  ISETP.GE.U32.AND P5, PT, R109, R98, PT ;  /* 0x000000626d00720c */ /* 0x000fc40003fa6070 */
[----:B------:R-:W-:Y:S01]  /*13f00*/  SEL R115, RZ, 0x1, P1 ;  /* 0x00000001ff737807 */ /* 0x000fe20000800000 */
[----:B------:R-:W-:Y:S01]  /*13f10*/  IMAD.MOV.U32 R56, RZ, RZ, R63 ;  /* 0x000000ffff387224 */ /* 0x000fe200078e003f */
[----:B------:R-:W-:Y:S01]  /*13f20*/  ISETP.GE.U32.AND.EX P1, PT, R81, R102, PT, P5 ;  /* 0x000000665100720c */ /* 0x000fe20003f26150 */
[----:B------:R-:W-:Y:S01]  /*13f30*/  IMAD R46, R39, R89, RZ ;  /* 0x00000059272e7224 */ /* 0x000fe200078e02ff */
[----:B------:R-:W-:Y:S01]  /*13f40*/  IADD3 R115, P4, P5, R115, R92, R62 ;  /* 0x0000005c73737210 */ /* 0x000fe20007d9e03e */
[----:B------:R-:W-:Y:S01]  /*13f50*/  IMAD.WIDE.U32 R62, R119, R54, RZ ;  /* 0x00000036773e7225 */ /* 0x000fe200078e00ff */
[----:B------:R-:W-:Y:S02]  /*13f60*/  SEL R79, RZ, 0x1, P1 ;  /* 0x00000001ff4f7807 */ /* 0x000fe40000800000 */
[----:B------:R-:W-:Y:S01]  /*13f70*/  IADD3.X R102, PT, PT, RZ, R93, RZ, P4, P5 ;  /* 0x0000005dff667210 */ /* 0x000fe200027ea4ff */
[----:B------:R-:W-:Y:S02]  /*13f80*/  IMAD.MOV.U32 R94, RZ, RZ, R61 ;  /* 0x000000ffff5e7224 */ /* 0x000fe400078e003d */
[----:B------:R-:W-:-:S04]  /*13f90*/  IMAD.WIDE.U32 R60, R40, R89, RZ ;  /* 0x00000059283c7225 */ /* 0x000fc800078e00ff */
[----:B------:R-:W-:Y:S02]  /*13fa0*/  IMAD R107, R117, R40, R46 ;  /* 0x00000028756b7224 */ /* 0x000fe400078e022e */
[----:B------:R-:W-:-:S04]  /*13fb0*/  IMAD.WIDE.U32 R62, P5, R78, R55, R62 ;  /* 0x000000374e3e7225 */ /* 0x000fc800078a003e */
[----:B------:R-:W-:Y:S02]  /*13fc0*/  IMAD R121, R30, R89, RZ ;  /* 0x000000591e797224 */ /* 0x000fe400078e02ff */
[----:B------:R-:W-:Y:S01]  /*13fd0*/  IMAD.WIDE.U32.X R94, R117, R39, R94, P3 ;  /* 0x00000027755e7225 */ /* 0x000fe200018e045e */
[----:B------:R-:W-:-:S03]  /*13fe0*/  IADD3 R79, P1, P3, R60, R82, R79 ;  /* 0x000000523c4f7210 */ /* 0x000fc60007b3e04f */
[----:B------:R-:W-:Y:S02]  /*13ff0*/  IMAD.IADD R110, R61, 0x1, R107 ;  /* 0x000000013d6e7824 */ /* 0x000fe400078e026b */
[----:B------:R-:W-:-:S03]  /*14000*/  IMAD.WIDE.U32 R106, R32, R89, RZ ;  /* 0x00000059206a7225 */ /* 0x000fc600078e00ff */
[----:B------:R-:W-:Y:S01]  /*14010*/  IADD3.X R89, PT, PT, R110, R83, RZ, P1, P3 ;  /* 0x000000536e597210 */ /* 0x000fe20000fe64ff */
[----:B------:R-:W-:Y:S01]  /*14020*/  IMAD.WIDE.U32.X R56, R117, R30, R56, P6 ;  /* 0x0000001e75387225 */ /* 0x000fe200030e0438 */
[----:B------:R-:W-:Y:S02]  /*14030*/  IADD3 R92, P6, PT, R47, R62, RZ ;  /* 0x0000003e2f5c7210 */ /* 0x000fe40007fde0ff */
[----:B------:R-:W-:Y:S01]  /*14040*/  IADD3 R104, P3, PT, R109, R106, RZ ;  /* 0x0000006a6d687210 */ /* 0x000fe20007f7e0ff */
[----:B------:R-:W-:Y:S02]  /*14050*/  IMAD R61, R27, R100, RZ ;  /* 0x000000641b3d7224 */ /* 0x000fe400078e02ff */
[----:B------:R-:W-:Y:S02]  /*14060*/  IMAD R121, R117, R32, R121 ;  /* 0x0000002075797224 */ /* 0x000fe400078e0279 */
[----:B------:R-:W-:-:S04]  /*14070*/  IMAD.WIDE.U32 R46, R28, R100, RZ ;  /* 0x000000641c2e7225 */ /* 0x000fc800078e00ff */
[----:B------:R-:W-:Y:S01]  /*14080*/  IMAD R61, R105, R28, R61 ;  /* 0x0000001c693d7224 */ /* 0x000fe200078e023d */
[----:B------:R-:W-:Y:S01]  /*14090*/  IADD3 R59, P1, PT, R59, R46, RZ ;  /* 0x0000002e3b3b7210 */ /* 0x000fe20007f3e0ff */
[----:B------:R-:W-:Y:S02]  /*140a0*/  IMAD.IADD R62, R107, 0x1, R121 ;  /* 0x000000016b3e7824 */ /* 0x000fe400078e0279 */
[----:B------:R-:W-:Y:S02]  /*140b0*/  IMAD.IADD R98, R47, 0x1, R61 ;  /* 0x000000012f627824 */ /* 0x000fe400078e023d */
[----:B------:R-:W-:Y:S01]  /*140c0*/  IMAD.X R61, R62, 0x1, R81, P3 ;  /* 0x000000013e3d7824 */ /* 0x000fe200018e0651 */
[----:B------:R-:W-:Y:S01]  /*140d0*/  IADD3 R81, P4, PT, R104, R115, RZ ;  /* 0x0000007368517210 */ /* 0x000fe20007f9e0ff */
[----:B------:R-:W-:Y:S01]  /*140e0*/  IMAD.WIDE.U32 R82, R105, R28, RZ ;  /* 0x0000001c69527225 */ /* 0x000fe200078e00ff */
[----:B------:R-:W-:-:S03]  /*140f0*/  ISETP.GE.U32.AND P3, PT, R59, R46, PT ;  /* 0x0000002e3b00720c */ /* 0x000fc60003f66070 */
[----:B------:R-:W-:Y:S02]  /*14100*/  IMAD.X R113, R98, 0x1, R113, P1 ;  /* 0x0000000162717824 */ /* 0x000fe400008e0671 */
[C---:B------:R-:W-:Y:S01]  /*14110*/  IMAD.WIDE.U32 R46, R100.reuse, R28, RZ ;  /* 0x0000001c642e7225 */ /* 0x040fe200078e00ff */
[----:B------:R-:W-:Y:S02]  /*14120*/  LOP3.LUT R46, RZ, R92, RZ, 0x33, !PT ;  /* 0x0000005cff2e7212 */ /* 0x000fe400078e33ff */
[----:B------:R-:W-:Y:S01]  /*14130*/  ISETP.GE.U32.AND.EX P3, PT, R113, R98, PT, P3 ;  /* 0x000000627100720c */ /* 0x000fe20003f66130 */
[----:B------:R-:W-:Y:S01]  /*14140*/  IMAD.X R102, R61, 0x1, R102, P4 ;  /* 0x000000013d667824 */ /* 0x000fe200020e0666 */
[----:B------:R-:W-:Y:S01]  /*14150*/  ISETP.GT.U32.AND.EX P0, PT, R99, R46, PT, P0 ;  /* 0x0000002e6300720c */ /* 0x000fe20003f04100 */
[----:B------:R-:W-:Y:S01]  /*14160*/  IMAD.WIDE.U32 R82, P4, R100, R27, R82 ;  /* 0x0000001b64527225 */ /* 0x000fe20007880052 */
[----:B------:R-:W-:Y:S02]  /*14170*/  SEL R107, RZ, 0x1, P3 ;  /* 0x00000001ff6b7807 */ /* 0x000fe40001800000 */
[----:B------:R-:W-:Y:S01]  /*14180*/  SEL R109, RZ, 0x1, !P0 ;  /* 0x00000001ff6d7807 */ /* 0x000fe20004000000 */
[----:B------:R-:W-:Y:S01]  /*14190*/  IMAD.WIDE.U32 R92, R105, R31, RZ ;  /* 0x0000001f695c7225 */ /* 0x000fe200078e00ff */
[----:B------:R-:W-:-:S03]  /*141a0*/  IADD3 RZ, P1, PT, R47, R82, RZ ;  /* 0x000000522fff7210 */ /* 0x000fc60007f3e0ff */
[----:B------:R-:W-:-:S04]  /*141b0*/  IMAD.WIDE.U32 R46, R100, R31, RZ ;  /* 0x0000001f642e7225 */ /* 0x000fc800078e00ff */
[----:B------:R-:W-:-:S04]  /*141c0*/  IMAD.WIDE.U32 R92, P3, R100, R29, R92 ;  /* 0x0000001d645c7225 */ /* 0x000fc8000786005c */
[----:B------:R-:W-:Y:S02]  /*141d0*/  IMAD R46, R29, R100, RZ ;  /* 0x000000641d2e7224 */ /* 0x000fe400078e02ff */
[----:B------:R-:W-:Y:S01]  /*141e0*/  IMAD.X R99, RZ, RZ, RZ, P4 ;  /* 0x000000ffff637224 */ /* 0x000fe200020e06ff */
[----:B------:R-:W-:Y:S01]  /*141f0*/  IADD3 RZ, P4, PT, R47, R92, RZ ;  /* 0x0000005c2fff7210 */ /* 0x000fe20007f9e0ff */
[----:B------:R-:W-:Y:S01]  /*14200*/  IMAD.X R47, RZ, RZ, RZ, P5 ;  /* 0x000000ffff2f7224 */ /* 0x000fe200028e06ff */
[----:B------:R-:W-:Y:S01]  /*14210*/  ISETP.GE.U32.AND P5, PT, R104, R106, PT ;  /* 0x0000006a6800720c */ /* 0x000fe20003fa6070 */
[----:B------:R-:W-:Y:S02]  /*14220*/  IMAD.MOV.U32 R98, RZ, RZ, R83 ;  /* 0x000000ffff627224 */ /* 0x000fe400078e0053 */
[----:B------:R-:W-:Y:S01]  /*14230*/  IMAD R115, R105, R31, R46 ;  /* 0x0000001f69737224 */ /* 0x000fe200078e022e */
[----:B------:R-:W-:Y:S01]  /*14240*/  ISETP.GE.U32.AND.EX P5, PT, R61, R62, PT, P5 ;  /* 0x0000003e3d00720c */ /* 0x000fe20003fa6150 */
[----:B------:R-:W-:-:S03]  /*14250*/  IMAD.WIDE.U32 R82, R31, R100, RZ ;  /* 0x000000641f527225 */ /* 0x000fc600078e00ff */
[----:B------:R-:W-:Y:S01]  /*14260*/  SEL R108, RZ, 0x1, P5 ;  /* 0x00000001ff6c7807 */ /* 0x000fe20002800000 */
[----:B------:R-:W-:Y:S02]  /*14270*/  IMAD.MOV.U32 R46, RZ, RZ, R63 ;  /* 0x000000ffff2e7224 */ /* 0x000fe400078e003f */
[----:B------:R-:W-:Y:S01]  /*14280*/  IMAD.WIDE.U32.X R62, R105, R27, R98, P1 ;  /* 0x0000001b693e7225 */ /* 0x000fe200008e0462 */
[----:B------:R-:W-:-:S03]  /*14290*/  ISETP.GE.U32.AND P1, PT, R81, R104, PT ;  /* 0x000000685100720c */ /* 0x000fc60003f26070 */
[----:B------:R-:W-:Y:S01]  /*142a0*/  IMAD.IADD R115, R83, 0x1, R115 ;  /* 0x0000000153737824 */ /* 0x000fe200078e0273 */
[----:B------:R-:W-:Y:S01]  /*142b0*/  ISETP.GE.U32.AND.EX P1, PT, R102, R61, PT, P1 ;  /* 0x0000003d6600720c */ /* 0x000fe20003f26110 */
[----:B------:R-:W-:Y:S01]  /*142c0*/  IMAD.WIDE.U32.X R46, R119, R55, R46, P6 ;  /* 0x00000037772e7225 */ /* 0x000fe200030e042e */
[----:B------:R-:W-:Y:S02]  /*142d0*/  IADD3 R83, P6, PT, R81, R82, RZ ;  /* 0x0000005251537210 */ /* 0x000fe40007fde0ff */
[----:B------:R-:W-:Y:S01]  /*142e0*/  SEL R61, RZ, 0x1, P1 ;  /* 0x00000001ff3d7807 */ /* 0x000fe20000800000 */
[----:B------:R-:W-:Y:S01]  /*142f0*/  IMAD.MOV.U32 R106, RZ, RZ, R93 ;  /* 0x000000ffff6a7224 */ /* 0x000fe200078e005d */
[----:B------:R-:W-:Y:S01]  /*14300*/  IADD3 R81, P0, P5, R83, R62, R107 ;  /* 0x0000003e53517210 */ /* 0x000fe20007d1e06b */
[----:B------:R-:W-:Y:S01]  /*14310*/  IMAD.X R102, R115, 0x1, R102, P6 ;  /* 0x0000000173667824 */ /* 0x000fe200030e0666 */
[----:B------:R-:W-:Y:S01]  /*14320*/  IADD3 R109, P6, PT, R109, R46, RZ ;  /* 0x0000002e6d6d7210 */ /* 0x000fe20007fde0ff */
[----:B------:R-:W-:Y:S01]  /*14330*/  IMAD.X R107, RZ, RZ, RZ, P3 ;  /* 0x000000ffff6b7224 */ /* 0x000fe200018e06ff */
[----:B------:R-:W-:-:S02]  /*14340*/  ISETP.GE.U32.AND P1, PT, R83, R82, PT ;  /* 0x000000525300720c */ /* 0x000fc40003f26070 */
[C---:B------:R-:W-:Y:S01]  /*14350*/  IADD3.X R99, PT, PT, R102.reuse, R63, RZ, P0, P5 ;  /* 0x0000003f66637210 */ /* 0x040fe200007ea4ff */
[----:B------:R-:W-:Y:S01]  /*14360*/  IMAD.WIDE.U32 R62, R119, R52, RZ ;  /* 0x00000034773e7225 */ /* 0x000fe200078e00ff */
[----:B------:R-:W-:Y:S02]  /*14370*/  IADD3 R108, P0, P5, R61, R56, R108 ;  /* 0x000000383d6c7210 */ /* 0x000fe40007d1e06c */
[----:B------:R-:W-:Y:S01]  /*14380*/  ISETP.GE.U32.AND.EX P1, PT, R102, R115, PT, P1 ;  /* 0x000000736600720c */ /* 0x000fe20003f26110 */
[----:B------:R-:W-:Y:S01]  /*14390*/  IMAD.X R92, RZ, RZ, R47, P6 ;  /* 0x000000ffff5c7224 */ /* 0x000fe200030e062f */
[----:B------:R-:W-:Y:S01]  /*143a0*/  IADD3.X R104, PT, PT, RZ, R57, RZ, P0, P5 ;  /* 0x00000039ff687210 */ /* 0x000fe200007ea4ff */
[----:B------:R-:W-:Y:S01]  /*143b0*/  IMAD.WIDE.U32 R46, R78, R52, RZ ;  /* 0x000000344e2e7225 */ /* 0x000fe200078e00ff */
[----:B------:R-:W-:-:S03]  /*143c0*/  ISETP.GE.U32.AND P0, PT, R81, R83, PT ;  /* 0x000000535100720c */ /* 0x000fc60003f06070 */
[----:B------:R-:W-:Y:S01]  /*143d0*/  IMAD.WIDE.U32 R62, P5, R78, R53, R62 ;  /* 0x000000354e3e7225 */ /* 0x000fe200078a003e */
[----:B------:R-:W-:Y:S02]  /*143e0*/  IADD3 R98, P6, PT, R111, R46, RZ ;  /* 0x0000002e6f627210 */ /* 0x000fe40007fde0ff */
[----:B------:R-:W-:Y:S01]  /*143f0*/  ISETP.GE.U32.AND.EX P0, PT, R99, R102, PT, P0 ;  /* 0x000000666300720c */ /* 0x000fe20003f06100 */
[----:B------:R-:W-:Y:S01]  /*14400*/  IMAD.WIDE.U32 R56, R105, R32, RZ ;  /* 0x0000002069387225 */ /* 0x000fe200078e00ff */
[----:B------:R-:W-:Y:S02]  /*14410*/  IADD3 R62, P3, PT, R47, R62, RZ ;  /* 0x0000003e2f3e7210 */ /* 0x000fe40007f7e0ff */
[----:B------:R-:W-:Y:S01]  /*14420*/  SEL R111, RZ, 0x1, P1 ;  /* 0x00000001ff6f7807 */ /* 0x000fe20000800000 */
[----:B------:R-:W-:Y:S01]  /*14430*/  IMAD.X R47, RZ, RZ, RZ, P5 ;  /* 0x000000ffff2f7224 */ /* 0x000fe200028e06ff */
[----:B------:R-:W-:Y:S01]  /*14440*/  ISETP.GE.U32.AND P1, PT, R98, R46, PT ;  /* 0x0000002e6200720c */ /* 0x000fe20003f26070 */
[----:B------:R-:W-:Y:S01]  /*14450*/  IMAD.X R115, R62, 0x1, R85, P6 ;  /* 0x000000013e737824 */ /* 0x000fe200030e0655 */
[----:B------:R-:W-:Y:S01]  /*14460*/  SEL R61, RZ, 0x1, P0 ;  /* 0x00000001ff3d7807 */ /* 0x000fe20000000000 */
[----:B------:R-:W-:Y:S01]  /*14470*/  IMAD.MOV.U32 R46, RZ, RZ, R63 ;  /* 0x000000ffff2e7224 */ /* 0x000fe200078e003f */
[----:B------:R-:W-:Y:S01]  /*14480*/  IADD3 R98, P0, PT, R98, R109, RZ ;  /* 0x0000006d62627210 */ /* 0x000fe20007f1e0ff */
[----:B------:R-:W-:Y:S01]  /*14490*/  IMAD.WIDE.U32.X R106, R105, R29, R106, P4 ;  /* 0x0000001d696a7225 */ /* 0x000fe200020e046a */
[----:B------:R-:W-:-:S03]  /*144a0*/  ISETP.GE.U32.AND.EX P1, PT, R115, R62, PT, P1 ;  /* 0x0000003e7300720c */ /* 0x000fc60003f26110 */
[----:B------:R-:W-:Y:S01]  /*144b0*/  IMAD.X R85, R115, 0x1, R92, P0 ;  /* 0x0000000173557824 */ /* 0x000fe200000e065c */
[----:B------:R-:W-:Y:S01]  /*144c0*/  ISETP.GE.U32.AND P0, PT, R98, R109, PT ;  /* 0x0000006d6200720c */ /* 0x000fe20003f06070 */
[C---:B------:R-:W-:Y:S01]  /*144d0*/  IMAD.WIDE.U32 R82, R100.reuse, R32, RZ ;  /* 0x0000002064527225 */ /* 0x040fe200078e00ff */
[----:B------:R-:W-:Y:S02]  /*144e0*/  SEL R112, RZ, 0x1, P1 ;  /* 0x00000001ff707807 */ /* 0x000fe40000800000 */
[----:B------:R-:W-:Y:S01]  /*144f0*/  ISETP.GE.U32.AND.EX P0, PT, R85, R92, PT, P0 ;  /* 0x0000005c5500720c */ /* 0x000fe20003f06100 */
[----:B------:R-:W-:-:S04]  /*14500*/  IMAD.WIDE.U32 R56, P5, R100, R30, R56 ;  /* 0x0000001e64387225 */ /* 0x000fc800078a0038 */
[----:B------:R-:W-:Y:S01]  /*14510*/  IMAD.WIDE.U32.X R46, R119, R53, R46, P3 ;  /* 0x00000035772e7225 */ /* 0x000fe200018e042e */
[----:B------:R-:W-:Y:S02]  /*14520*/  IADD3 R111, P1, P3, R61, R106, R111 ;  /* 0x0000006a3d6f7210 */ /* 0x000fe40007b3e06f */
[----:B------:R-:W-:Y:S01]  /*14530*/  IADD3 RZ, P6, PT, R83, R56, RZ ;  /* 0x0000003853ff7210 */ /* 0x000fe20007fde0ff */
[-C--:B------:R-:W-:Y:S01]  /*14540*/  IMAD.WIDE.U32 R82, R105, R40.reuse, RZ ;  /* 0x0000002869527225 */ /* 0x080fe200078e00ff */
[----:B------:R-:W-:Y:S02]  /*14550*/  SEL R61, RZ, 0x1, P0 ;  /* 0x00000001ff3d7807 */ /* 0x000fe40000000000 */
[----:B------:R-:W-:Y:S01]  /*14560*/  IADD3.X R115, PT, PT, RZ, R107, RZ, P1, P3 ;  /* 0x0000006bff737210 */ /* 0x000fe20000fe64ff */
[----:B------:R-:W-:Y:S01]  /*14570*/  IMAD.WIDE.U32 R62, R100, R40, RZ ;  /* 0x00000028643e7225 */ /* 0x000fe200078e00ff */
[----:B------:R-:W-:Y:S02]  /*14580*/  IADD3 R112, P1, P3, R61, R46, R112 ;  /* 0x0000002e3d707210 */ /* 0x000fe40007b3e070 */
[----:B------:R-:W-:Y:S01]  /*14590*/  ISETP.GE.U32.AND P0, PT, R79, R60, PT ;  /* 0x0000003c4f00720c */ /* 0x000fe20003f06070 */
[----:B------:R-:W-:Y:S01]  /*145a0*/  IMAD.WIDE.U32 R60, R119, R50, RZ ;  /* 0x00000032773c7225 */ /* 0x000fe200078e00ff */
[----:B------:R-:W-:-:S02]  /*145b0*/  IADD3.X R102, PT, PT, RZ, R47, RZ, P1, P3 ;  /* 0x0000002fff667210 */ /* 0x000fc40000fe64ff */
[----:B------:R-:W-:Y:S01]  /*145c0*/  ISETP.GE.U32.AND.EX P0, PT, R89, R110, PT, P0 ;  /* 0x0000006e5900720c */ /* 0x000fe20003f06100 */
[----:B------:R-:W-:-:S03]  /*145d0*/  IMAD.WIDE.U32 R82, P4, R100, R39, R82 ;  /* 0x0000002764527225 */ /* 0x000fc60007880052 */
[----:B------:R-:W-:Y:S01]  /*145e0*/  SEL R107, RZ, 0x1, P0 ;  /* 0x00000001ff6b7807 */ /* 0x000fe20000000000 */
[----:B------:R-:W-:Y:S02]  /*145f0*/  IMAD.MOV.U32 R92, RZ, RZ, R57 ;  /* 0x000000ffff5c7224 */ /* 0x000fe400078e0039 */
[----:B------:R-:W-:Y:S01]  /*14600*/  IMAD.X R93, RZ, RZ, RZ, P5 ;  /* 0x000000ffff5d7224 */ /* 0x000fe200028e06ff */
[----:B------:R-:W-:Y:S01]  /*14610*/  IADD3 RZ, P5, PT, R63, R82, RZ ;  /* 0x000000523fff7210 */ /* 0x000fe20007fbe0ff */
[----:B------:R-:W-:Y:S01]  /*14620*/  IMAD.WIDE.U32 R56, R78, R50, RZ ;  /* 0x000000324e387225 */ /* 0x000fe200078e00ff */
[----:B------:R-:W-:-:S03]  /*14630*/  IADD3 R82, P0, PT, R79, R108, RZ ;  /* 0x0000006c4f527210 */ /* 0x000fc60007f1e0ff */
[----:B------:R-:W-:Y:S01]  /*14640*/  IMAD.WIDE.U32 R60, P3, R78, R51, R60 ;  /* 0x000000334e3c7225 */ /* 0x000fe2000786003c */
[----:B------:R-:W-:-:S03]  /*14650*/  IADD3 R59, P1, PT, R59, R56, RZ ;  /* 0x000000383b3b7210 */ /* 0x000fc60007f3e0ff */
[----:B------:R-:W-:-:S04]  /*14660*/  IMAD.WIDE.U32 R62, R32, R100, RZ ;  /* 0x00000064203e7225 */ /* 0x000fc800078e00ff */
[----:B------:R-:W-:Y:S02]  /*14670*/  IMAD R46, R30, R100, RZ ;  /* 0x000000641e2e7224 */ /* 0x000fe400078e02ff */
[----:B------:R-:W-:Y:S01]  /*14680*/  IMAD.X R47, RZ, RZ, RZ, P4 ;  /* 0x000000ffff2f7224 */ /* 0x000fe200020e06ff */
[----:B------:R-:W-:Y:S01]  /*14690*/  IADD3 R106, P4, PT, R57, R60, RZ ;  /* 0x0000003c396a7210 */ /* 0x000fe20007f9e0ff */
[----:B------:R-:W-:Y:S01]  /*146a0*/  IMAD.X R57, RZ, RZ, RZ, P3 ;  /* 0x000000ffff397224 */ /* 0x000fe200018e06ff */
[----:B------:R-:W-:Y:S01]  /*146b0*/  IADD3 R108, P3, PT, R82, R62, RZ ;  /* 0x0000003e526c7210 */ /* 0x000fe20007f7e0ff */
[----:B------:R-:W-:Y:S02]  /*146c0*/  IMAD R109, R105, R32, R46 ;  /* 0x00000020696d7224 */ /* 0x000fe400078e022e */
[----:B------:R-:W-:Y:S01]  /*146d0*/  IMAD.X R104, R89, 0x1, R104, P0 ;  /* 0x0000000159687824 */ /* 0x000fe200000e0668 */
[----:B------:R-:W-:Y:S01]  /*146e0*/  ISETP.GE.U32.AND P0, PT, R59, R56, PT ;  /* 0x000000383b00720c */ /* 0x000fe20003f06070 */
[----:B------:R-:W-:-:S02]  /*146f0*/  IMAD.MOV.U32 R56, RZ, RZ, R61 ;  /* 0x000000ffff387224 */ /* 0x000fc400078e003d */
[----:B------:R-:W-:Y:S01]  /*14700*/  IMAD.WIDE.U32.X R92, R105, R30, R92, P6 ;  /* 0x0000001e695c7225 */ /* 0x000fe200030e045c */
[----:B------:R-:W-:-:S03]  /*14710*/  ISETP.GE.U32.AND P6, PT, R108, R62, PT ;  /* 0x0000003e6c00720c */ /* 0x000fc60003fc6070 */
[----:B------:R-:W-:Y:S02]  /*14720*/  IMAD.IADD R109, R63, 0x1, R109 ;  /* 0x000000013f6d7824 */ /* 0x000fe400078e026d */
[----:B------:R-:W-:Y:S02]  /*14730*/  IMAD.MOV.U32 R46, RZ, RZ, R83 ;  /* 0x000000ffff2e7224 */ /* 0x000fe400078e0053 */
[----:B------:R-:W-:-:S04]  /*14740*/  IMAD.WIDE.U32 R60, R25, R28, RZ ;  /* 0x0000001c193c7225 */ /* 0x000fc800078e00ff */
[----:B------:R-:W-:Y:S01]  /*14750*/  IMAD.X R113, R106, 0x1, R113, P1 ;  /* 0x000000016a717824 */ /* 0x000fe200008e0671 */
[----:B------:R-:W-:Y:S01]  /*14760*/  IADD3 R59, P1, PT, R59, R112, RZ ;  /* 0x000000703b3b7210 */ /* 0x000fe20007f3e0ff */
[----:B------:R-:W-:-:S03]  /*14770*/  IMAD.WIDE.U32 R62, R119, R48, RZ ;  /* 0x00000030773e7225 */ /* 0x000fc600078e00ff */
[----:B------:R-:W-:Y:S01]  /*14780*/  ISETP.GE.U32.AND.EX P0, PT, R113, R106, PT, P0 ;  /* 0x0000006a7100720c */ /* 0x000fe20003f06100 */
[----:B------:R-:W-:Y:S01]  /*14790*/  IMAD.X R110, R109, 0x1, R104, P3 ;  /* 0x000000016d6e7824 */ /* 0x000fe200018e0668 */
[----:B------:R-:W-:Y:S01]  /*147a0*/  ISETP.GE.U32.AND P3, PT, R82, R79, PT ;  /* 0x0000004f5200720c */ /* 0x000fe20003f66070 */
[----:B------:R-:W-:Y:S01]  /*147b0*/  IMAD.WIDE.U32.X R46, R105, R39, R46, P5 ;  /* 0x00000027692e7225 */ /* 0x000fe200028e042e */
[----:B------:R-:W-:Y:S02]  /*147c0*/  IADD3 R111, P5, PT, R108, R111, RZ ;  /* 0x0000006f6c6f7210 */ /* 0x000fe40007fbe0ff */
[----:B------:R-:W-:Y:S01]  /*147d0*/  ISETP.GE.U32.AND.EX P3, PT, R104, R89, PT, P3 ;  /* 0x000000596800720c */ /* 0x000fe20003f66130 */
[----:B------:R-:W-:Y:S01]  /*147e0*/  IMAD.WIDE.U32.X R56, R119, R51, R56, P4 ;  /* 0x0000003377387225 */ /* 0x000fe200020e0438 */
[----:B------:R-:W-:Y:S02]  /*147f0*/  ISETP.GE.U32.AND.EX P6, PT, R110, R109, PT, P6 ;  /* 0x0000006d6e00720c */ /* 0x000fe40003fc6160 */
[----:B------:R-:W-:Y:S01]  /*14800*/  SEL R89, RZ, 0x1, P3 ;  /* 0x00000001ff597807 */ /* 0x000fe20001800000 */
[----:B------:R-:W-:Y:S01]  /*14810*/  IMAD.WIDE.U32 R82, R10, R28, RZ ;  /* 0x0000001c0a527225 */ /* 0x000fe200078e00ff */
[----:B------:R-:W-:-:S03]  /*14820*/  ISETP.GE.U32.AND P3, PT, R111, R108, PT ;  /* 0x0000006c6f00720c */ /* 0x000fc60003f66070 */
[----:B------:R-:W-:-:S04]  /*14830*/  IMAD.WIDE.U32 R60, P4, R10, R27, R60 ;  /* 0x0000001b0a3c7225 */ /* 0x000fc8000788003c */
[----:B------:R-:W-:Y:S02]  /*14840*/  IMAD.X R117, R113, 0x1, R102, P1 ;  /* 0x0000000171757824 */ /* 0x000fe400008e0666 */
[----:B------:R-:W-:-:S04]  /*14850*/  IMAD.WIDE.U32 R62, P1, R78, R49, R62 ;  /* 0x000000314e3e7225 */ /* 0x000fc8000782003e */
[----:B------:R-:W-:-:S04]  /*14860*/  IMAD.WIDE.U32 R78, R78, R48, RZ ;  /* 0x000000304e4e7225 */ /* 0x000fc800078e00ff */
[----:B------:R-:W-:Y:S01]  /*14870*/  IMAD.X R115, R110, 0x1, R115, P5 ;  /* 0x000000016e737824 */ /* 0x000fe200028e0673 */
[----:B------:R-:W-:Y:S01]  /*14880*/  IADD3 RZ, P5, PT, R83, R60, RZ ;  /* 0x0000003c53ff7210 */ /* 0x000fe20007fbe0ff */
[----:B------:R-:W-:Y:S01]  /*14890*/  IMAD.X R83, RZ, RZ, RZ, P1 ;  /* 0x000000ffff537224 */ /* 0x000fe200008e06ff */
[----:B------:R-:W-:Y:S01]  /*148a0*/  IADD3 R60, P1, PT, R79, R62, RZ ;  /* 0x0000003e4f3c7210 */ /* 0x000fe20007f3e0ff */
[----:B------:R-:W-:Y:S01]  /*148b0*/  IMAD.MOV.U32 R82, RZ, RZ, R63 ;  /* 0x000000ffff527224 */ /* 0x000fe200078e003f */
[----:B------:R-:W-:Y:S01]  /*148c0*/  ISETP.GE.U32.AND.EX P3, PT, R115, R110, PT, P3 ;  /* 0x0000006e7300720c */ /* 0x000fe20003f66130 */
[----:B------:R-:W-:Y:S01]  /*148d0*/  IMAD.MOV.U32 R62, RZ, RZ, R61 ;  /* 0x000000ffff3e7224 */ /* 0x000fe200078e003d */
[----:B------:R-:W-:Y:S01]  /*148e0*/  SEL R79, RZ, 0x1, P0 ;  /* 0x00000001ff4f7807 */ /* 0x000fe20000000000 */
[----:B------:R-:W-:Y:S01]  /*148f0*/  IMAD.WIDE.U32.X R82, R119, R49, R82, P1 ;  /* 0x0000003177527225 */ /* 0x000fe200008e0452 */
[----:B------:R-:W-:Y:S02]  /*14900*/  ISETP.GE.U32.AND P1, PT, R59, R112, PT ;  /* 0x000000703b00720c */ /* 0x000fe40003f26070 */
[----:B------:R-:W-:Y:S01]  /*14910*/  SEL R109, RZ, 0x1, P3 ;  /* 0x00000001ff6d7807 */ /* 0x000fe20001800000 */
[----:B------:R-:W-:Y:S01]  /*14920*/  IMAD R119, R39, R100, RZ ;  /* 0x0000006427777224 */ /* 0x000fe200078e02ff */
[----:B------:R-:W-:Y:S01]  /*14930*/  ISETP.GE.U32.AND.EX P1, PT, R117, R102, PT, P1 ;  /* 0x000000667500720c */ /* 0x000fe20003f26110 */
[----:B------:R-:W-:-:S02]  /*14940*/  IMAD R102, R27, R10, RZ ;  /* 0x0000000a1b667224 */ /* 0x000fc400078e02ff */
[----:B------:R-:W-:Y:S01]  /*14950*/  IMAD R119, R105, R40, R119 ;  /* 0x0000002869777224 */ /* 0x000fe200078e0277 */
[----:B------:R-:W-:Y:S01]  /*14960*/  SEL R61, RZ, 0x1, P1 ;  /* 0x00000001ff3d7807 */ /* 0x000fe20000800000 */
[----:B------:R-:W-:Y:S01]  /*14970*/  IMAD.X R63, RZ, RZ, RZ, P4 ;  /* 0x000000ffff3f7224 */ /* 0x000fe200020e06ff */
[----:B------:R-:W-:Y:S01]  /*14980*/  IADD3 R107, P1, P0, R89, R94, R107 ;  /* 0x0000005e596b7210 */ /* 0x000fe2000783e06b */
[----:B------:R-:W-:Y:S01]  /*14990*/  IMAD.WIDE.U32 R104, R28, R10, RZ ;  /* 0x0000000a1c687225 */ /* 0x000fe200078e00ff */
[----:B------:R-:W-:Y:S02]  /*149a0*/  SEL R89, RZ, 0x1, P6 ;  /* 0x00000001ff597807 */ /* 0x000fe40003000000 */
[----:B------:R-:W-:Y:S01]  /*149b0*/  IADD3 R94, P3, P4, R61, R56, R79 ;  /* 0x000000383d5e7210 */ /* 0x000fe20007c7e04f */
[C---:B------:R-:W-:Y:S01]  /*149c0*/  IMAD R79, R25.reuse, R28, R102 ;  /* 0x0000001c194f7224 */ /* 0x040fe200078e0266 */
[----:B------:R-:W-:Y:S01]  /*149d0*/  IADD3.X R95, PT, PT, RZ, R95, RZ, P1, P0 ;  /* 0x0000005fff5f7210 */ /* 0x000fe20000fe04ff */
[----:B------:R-:W-:Y:S01]  /*149e0*/  IMAD.WIDE.U32.X R62, R25, R27, R62, P5 ;  /* 0x0000001b193e7225 */ /* 0x000fe200028e043e */
[----:B------:R-:W-:-:S02]  /*149f0*/  IADD3 R61, P0, PT, R81, R104, RZ ;  /* 0x00000068513d7210 */ /* 0x000fc40007f1e0ff */
[----:B------:R-:W-:Y:S01]  /*14a00*/  IADD3 R109, P1, P6, R109, R92, R89 ;  /* 0x0000005c6d6d7210 */ /* 0x000fe20007e3e059 */
[----:B------:R-:W-:Y:S01]  /*14a10*/  IMAD.IADD R92, R105, 0x1, R79 ;  /* 0x00000001695c7824 */ /* 0x000fe200078e024f */
[----:B------:R-:W-:Y:S01]  /*14a20*/  IADD3.X R102, PT, PT, RZ, R57, RZ, P3, P4 ;  /* 0x00000039ff667210 */ /* 0x000fe20001fe84ff */
[----:B------:R-:W-:Y:S01]  /*14a30*/  IMAD.WIDE.U32 R56, R31, R10, RZ ;  /* 0x0000000a1f387225 */ /* 0x000fe200078e00ff */
[----:B------:R-:W-:Y:S02]  /*14a40*/  ISETP.GE.U32.AND P4, PT, R61, R104, PT ;  /* 0x000000683d00720c */ /* 0x000fe40003f86070 */
[----:B------:R-:W-:Y:S01]  /*14a50*/  IADD3.X R110, PT, PT, RZ, R93, RZ, P1, P6 ;  /* 0x0000005dff6e7210 */ /* 0x000fe20000fec4ff */
[----:B------:R-:W-:Y:S01]  /*14a60*/  IMAD R104, R29, R10, RZ ;  /* 0x0000000a1d687224 */ /* 0x000fe200078e02ff */
[----:B------:R-:W-:Y:S01]  /*14a70*/  ISETP.NE.U32.AND P1, PT, R23, RZ, PT ;  /* 0x000000ff1700720c */ /* 0x000fe20003f25070 */
[----:B------:R-:W-:Y:S01]  /*14a80*/  IMAD.X R99, R92, 0x1, R99, P0 ;  /* 0x000000015c637824 */ /* 0x000fe200000e0663 */
[----:B------:R-:W-:Y:S01]  /*14a90*/  IADD3 R61, P6, PT, R61, R78, RZ ;  /* 0x0000004e3d3d7210 */ /* 0x000fe20007fde0ff */
[----:B------:R-:W-:Y:S01]  /*14aa0*/  IMAD R81, R25, R31, R104 ;  /* 0x0000001f19517224 */ /* 0x000fe200078e0268 */
[----:B------:R-:W-:-:S02]  /*14ab0*/  ISETP.NE.AND.EX P1, PT, R45, RZ, PT, P1 ;  /* 0x000000ff2d00720c */ /* 0x000fc40003f25310 */
[----:B------:R-:W-:Y:S01]  /*14ac0*/  ISETP.GE.U32.AND.EX P4, PT, R99, R92, PT, P4 ;  /* 0x0000005c6300720c */ /* 0x000fe20003f86140 */
[----:B------:R-:W-:Y:S01]  /*14ad0*/  IMAD.IADD R92, R57, 0x1, R81 ;  /* 0x00000001395c7824 */ /* 0x000fe200078e0251 */
[----:B------:R-:W-:Y:S01]  /*14ae0*/  IADD3 R111, P0, PT, R111, R56, RZ ;  /* 0x000000386f6f7210 */ /* 0x000fe20007f1e0ff */
[----:B------:R-:W-:Y:S01]  /*14af0*/  IMAD.X R57, R60, 0x1, R99, P6 ;  /* 0x000000013c397824 */ /* 0x000fe200030e0663 */
[----:B------:R-:W-:Y:S01]  /*14b00*/  ISETP.GE.U32.AND P3, PT, R61, R78, PT ;  /* 0x0000004e3d00720c */ /* 0x000fe20003f66070 */
[----:B------:R-:W-:Y:S01]  /*14b10*/  IMAD.WIDE.U32 R78, R40, R100, RZ ;  /* 0x00000064284e7225 */ /* 0x000fe200078e00ff */
[----:B------:R-:W-:Y:S02]  /*14b20*/  SEL R89, RZ, 0x1, P4 ;  /* 0x00000001ff597807 */ /* 0x000fe40002000000 */
[----:B------:R-:W-:Y:S01]  /*14b30*/  ISETP.GE.U32.AND.EX P3, PT, R57, R60, PT, P3 ;  /* 0x0000003c3900720c */ /* 0x000fe20003f66130 */
[----:B------:R-:W-:Y:S01]  /*14b40*/  IMAD.X R115, R92, 0x1, R115, P0 ;  /* 0x000000015c737824 */ /* 0x000fe200000e0673 */
[----:B------:R-:W-:Y:S01]  /*14b50*/  IADD3 R89, P4, P5, R111, R62, R89 ;  /* 0x0000003e6f597210 */ /* 0x000fe20007d9e059 */
[----:B------:R-:W-:Y:S01]  /*14b60*/  IMAD.IADD R100, R79, 0x1, R119 ;  /* 0x000000014f647824 */ /* 0x000fe200078e0277 */
[----:B------:R-:W-:-:S02]  /*14b70*/  IADD3 R62, P6, PT, R107, R78, RZ ;  /* 0x0000004e6b3e7210 */ /* 0x000fc40007fde0ff */
[----:B------:R-:W-:Y:S02]  /*14b80*/  IADD3 R99, P0, PT, R61, R94, RZ ;  /* 0x0000005e3d637210 */ /* 0x000fe40007f1e0ff */
[----:B------:R-:W-:Y:S01]  /*14b90*/  IADD3.X R81, PT, PT, R115, R63, RZ, P4, P5 ;  /* 0x0000003f73517210 */ /* 0x000fe200027ea4ff */
[----:B------:R-:W-:Y:S01]  /*14ba0*/  IMAD.X R95, R100, 0x1, R95, P6 ;  /* 0x00000001645f7824 */ /* 0x000fe200030e065f */
[----:B------:R-:W-:Y:S01]  /*14bb0*/  @P1 IADD3 R61, P5, PT, R23, R0, RZ ;  /* 0x00000000173d1210 */ /* 0x000fe20007fbe0ff */
[----:B------:R-:W-:Y:S01]  /*14bc0*/  IMAD.X R23, R57, 0x1, R102, P0 ;  /* 0x0000000139177824 */ /* 0x000fe200000e0666 */
[C---:B------:R-:W-:Y:S02]  /*14bd0*/  IADD3 R109, P6, PT, R62.reuse, R109, RZ ;  /* 0x0000006d3e6d7210 */ /* 0x040fe40007fde0ff */
[----:B------:R-:W-:Y:S01]  /*14be0*/  ISETP.GE.U32.AND P0, PT, R62, R78, PT ;  /* 0x0000004e3e00720c */ /* 0x000fe20003f06070 */
[----:B------:R-:W-:Y:S01]  /*14bf0*/  @P1 IMAD.X R63, R45, 0x1, R8, P5 ;  /* 0x000000012d3f1824 */ /* 0x000fe200028e0608 */
[----:B------:R-:W-:Y:S01]  /*14c00*/  ISETP.GE.U32.AND P4, PT, R99, R94, PT ;  /* 0x0000005e6300720c */ /* 0x000fe20003f86070 */
[C---:B------:R-:W-:Y:S01]  /*14c10*/  IMAD.X R110, R95.reuse, 0x1, R110, P6 ;  /* 0x000000015f6e7824 */ /* 0x040fe200030e066e */
[----:B------:R-:W-:Y:S01]  /*14c20*/  ISETP.GE.U32.AND.EX P0, PT, R95, R100, PT, P0 ;  /* 0x000000645f00720c */ /* 0x000fe20003f06100 */
[----:B------:R-:W-:Y:S01]  /*14c30*/  IMAD.WIDE.U32 R78, R25, R40, RZ ;  /* 0x00000028194e7225 */ /* 0x000fe200078e00ff */
[----:B------:R-:W-:-:S02]  /*14c40*/  ISETP.GE.U32.AND.EX P4, PT, R23, R102, PT, P4 ;  /* 0x000000661700720c */ /* 0x000fc40003f86140 */
[----:B------:R-:W-:Y:S02]  /*14c50*/  SEL R100, RZ, 0x1, P3 ;  /* 0x00000001ff647807 */ /* 0x000fe40001800000 */
[----:B------:R-:W-:Y:S02]  /*14c60*/  ISETP.GE.U32.AND P3, PT, R109, R62, PT ;  /* 0x0000003e6d00720c */ /* 0x000fe40003f66070 */
[----:B------:R-:W-:Y:S02]  /*14c70*/  SEL R57, RZ, 0x1, P4 ;  /* 0x00000001ff397807 */ /* 0x000fe40002000000 */
[----:B------:R-:W-:Y:S01]  /*14c80*/  @P1 ISETP.GE.U32.AND P6, PT, R61, R0, PT ;  /* 0x000000003d00120c */ /* 0x000fe20003fc6070 */
[----:B------:R-:W-:Y:S01]  /*14c90*/  @P1 IMAD.MOV.U32 R0, RZ, RZ, R61 ;  /* 0x000000ffff001224 */ /* 0x000fe200078e003d */
[----:B------:R-:W-:Y:S01]  /*14ca0*/  ISETP.GE.U32.AND.EX P3, PT, R110, R95, PT, P3 ;  /* 0x0000005f6e00720c */ /* 0x000fe20003f66130 */
[----:B------:R-:W-:Y:S01]  /*14cb0*/  IMAD.WIDE.U32 R60, R25, R31, RZ ;  /* 0x0000001f193c7225 */ /* 0x000fe200078e00ff */
[----:B------:R-:W-:-:S02]  /*14cc0*/  IADD3 R100, P4, P5, R57, R82, R100 ;  /* 0x0000005239647210 */ /* 0x000fc40007d9e064 */
[----:B------:R-:W-:Y:S01]  /*14cd0*/  SEL R104, RZ, 0x1, P0 ;  /* 0x00000001ff687807 */ /* 0x000fe20000000000 */
[----:B------:R-:W-:Y:S01]  /*14ce0*/  IMAD.WIDE.U32 R94, R32, R10, RZ ;  /* 0x0000000a205e7225 */ /* 0x000fe200078e00ff */
[----:B------:R-:W-:Y:S02]  /*14cf0*/  SEL R45, RZ, 0x1, P3 ;  /* 0x00000001ff2d7807 */ /* 0x000fe40001800000 */
[----:B------:R-:W-:Y:S01]  /*14d00*/  IADD3.X R102, PT, PT, RZ, R83, RZ, P4, P5 ;  /* 0x00000053ff667210 */ /* 0x000fe200027ea4ff */
[C---:B------:R-:W-:Y:S01]  /*14d10*/  IMAD.WIDE.U32 R60, P0, R10.reuse, R29, R60 ;  /* 0x0000001d0a3c7225 */ /* 0x040fe2000780003c */
[----:B------:R-:W-:Y:S02]  /*14d20*/  @P1 ISETP.GE.U32.AND.EX P6, PT, R63, R8, PT, P6 ;  /* 0x000000083f00120c */ /* 0x000fe40003fc6160 */
[----:B------:R-:W-:Y:S01]  /*14d30*/  IADD3 R104, P3, P4, R45, R46, R104 ;  /* 0x0000002e2d687210 */ /* 0x000fe20007c7e068 */
[----:B------:R-:W-:Y:S02]  /*14d40*/  @P1 IMAD.MOV.U32 R8, RZ, RZ, R63 ;  /* 0x000000ffff081224 */ /* 0x000fe400078e003f */
[----:B------:R-:W-:Y:S01]  /*14d50*/  IMAD.WIDE.U32 R62, R10, R31, RZ ;  /* 0x0000001f0a3e7225 */ /* 0x000fe200078e00ff */
[----:B------:R-:W-:-:S02]  /*14d60*/  IADD3.X R106, PT, PT, RZ, R47, RZ, P3, P4 ;  /* 0x0000002fff6a7210 */ /* 0x000fc40001fe84ff */
[----:B------:R-:W-:Y:S01]  /*14d70*/  ISETP.GE.U32.AND P3, PT, R89, R111, PT ;  /* 0x0000006f5900720c */ /* 0x000fe20003f66070 */
[----:B------:R-:W-:Y:S01]  /*14d80*/  IMAD.X R57, RZ, RZ, RZ, P0 ;  /* 0x000000ffff397224 */ /* 0x000fe200000e06ff */
[----:B------:R-:W-:Y:S01]  /*14d90*/  ISETP.GE.U32.AND P0, PT, R111, R56, PT ;  /* 0x000000386f00720c */ /* 0x000fe20003f06070 */
[----:B------:R-:W-:Y:S01]  /*14da0*/  IMAD.MOV.U32 R56, RZ, RZ, R61 ;  /* 0x000000ffff387224 */ /* 0x000fe200078e003d */
[----:B------:R-:W-:Y:S01]  /*14db0*/  IADD3 RZ, P4, PT, R63, R60, RZ ;  /* 0x0000003c3fff7210 */ /* 0x000fe20007f9e0ff */
[----:B------:R-:W-:Y:S01]  /*14dc0*/  IMAD.WIDE.U32 R60, R10, R32, RZ ;  /* 0x000000200a3c7225 */ /* 0x000fe200078e00ff */
[----:B------:R-:W-:Y:S02]  /*14dd0*/  ISETP.GE.U32.AND.EX P0, PT, R115, R92, PT, P0 ;  /* 0x0000005c7300720c */ /* 0x000fe40003f06100 */
[----:B------:R-:W-:Y:S01]  /*14de0*/  ISETP.GE.U32.AND.EX P3, PT, R81, R115, PT, P3 ;  /* 0x000000735100720c */ /* 0x000fe20003f66130 */
[----:B------:R-:W-:Y:S01]  /*14df0*/  IMAD R60, R85, R2, RZ ;  /* 0x00000002553c7224 */ /* 0x000fe200078e02ff */
[----:B------:R-:W-:Y:S01]  /*14e00*/  SEL R108, RZ, 0x1, P0 ;  /* 0x00000001ff6c7807 */ /* 0x000fe20000000000 */
[----:B------:R-:W-:Y:S01]  /*14e10*/  IMAD.WIDE.U32.X R56, R25, R29, R56, P4 ;  /* 0x0000001d19387225 */ /* 0x000fe200020e0438 */
[----:B------:R-:W-:-:S02]  /*14e20*/  SEL R45, RZ, 0x1, P3 ;  /* 0x00000001ff2d7807 */ /* 0x000fc40001800000 */
[----:B------:R-:W-:Y:S01]  /*14e30*/  @P6 LOP3.LUT R26, R26, 0x2, RZ, 0xfc, !PT ;  /* 0x000000021a1a6812 */ /* 0x000fe200078efcff */
[----:B------:R-:W-:Y:S01]  /*14e40*/  IMAD R62, R30, R10, RZ ;  /* 0x0000000a1e3e7224 */ /* 0x000fe200078e02ff */
[----:B------:R-:W-:Y:S01]  /*14e50*/  IADD3 R108, P3, P5, R45, R56, R108 ;  /* 0x000000382d6c7210 */ /* 0x000fe20007d7e06c */
[----:B------:R-:W-:-:S03]  /*14e60*/  IMAD.WIDE.U32 R46, R98, R2, RZ ;  /* 0x00000002622e7225 */ /* 0x000fc600078e00ff */
[----:B------:R-:W-:Y:S01]  /*14e70*/  IADD3.X R45, PT, PT, RZ, R57, RZ, P3, P5 ;  /* 0x00000039ff2d7210 */ /* 0x000fe20001fea4ff */
[----:B------:R-:W-:Y:S02]  /*14e80*/  IMAD R105, R98, R3, R60 ;  /* 0x0000000362697224 */ /* 0x000fe400078e023c */
[----:B------:R-:W-:-:S04]  /*14e90*/  IMAD.WIDE.U32 R92, R25, R32, RZ ;  /* 0x00000020195c7225 */ /* 0x000fc800078e00ff */
[----:B------:R-:W-:Y:S02]  /*14ea0*/  IMAD R107, R25, R32, R62 ;  /* 0x00000020196b7224 */ /* 0x000fe400078e023e */
[----:B------:R-:W-:Y:S02]  /*14eb0*/  IMAD.IADD R105, R47, 0x1, R105 ;  /* 0x000000012f697824 */ /* 0x000fe400078e0269 */
[----:B------:R-:W-:-:S04]  /*14ec0*/  IMAD.WIDE.U32 R92, P4, R10, R30, R92 ;  /* 0x0000001e0a5c7225 */ /* 0x000fc8000788005c */
[----:B------:R-:W-:Y:S01]  /*14ed0*/  IMAD.IADD R107, R95, 0x1, R107 ;  /* 0x000000015f6b7824 */ /* 0x000fe200078e026b */
[----:B------:R-:W-:Y:S01]  /*14ee0*/  IADD3 R95, P3, PT, R109, R94, RZ ;  /* 0x0000005e6d5f7210 */ /* 0x000fe20007f7e0ff */
[----:B------:R-:W-:Y:S01]  /*14ef0*/  IMAD.WIDE.U32 R62, R105, R54, RZ ;  /* 0x00000036693e7225 */ /* 0x000fe200078e00ff */
[----:B------:R-:W-:-:S03]  /*14f00*/  IADD3 RZ, P0, PT, R61, R92, RZ ;  /* 0x0000005c3dff7210 */ /* 0x000fc60007f1e0ff */
[----:B------:R-:W-:-:S04]  /*14f10*/  IMAD.WIDE.U32 R56, R10, R40, RZ ;  /* 0x000000280a387225 */ /* 0x000fc800078e00ff */
[----:B------:R-:W-:-:S04]  /*14f20*/  IMAD.WIDE.U32 R78, P5, R10, R39, R78 ;  /* 0x000000270a4e7225 */ /* 0x000fc800078a004e */
[----:B------:R-:W-:Y:S02]  /*14f30*/  IMAD.X R92, R107, 0x1, R110, P3 ;  /* 0x000000016b5c7824 */ /* 0x000fe400018e066e */
[----:B------:R-:W-:-:S04]  /*14f40*/  IMAD.WIDE.U32 R60, R46, R54, RZ ;  /* 0x000000362e3c7225 */ /* 0x000fc800078e00ff */
[----:B------:R-:W-:Y:S01]  /*14f50*/  IMAD.WIDE.U32 R62, P3, R46, R55, R62 ;  /* 0x000000372e3e7225 */ /* 0x000fe2000786003e */
[----:B------:R-:W-:-:S03]  /*14f60*/  LOP3.LUT R109, RZ, R60, RZ, 0x33, !PT ;  /* 0x0000003cff6d7212 */ /* 0x000fc600078e33ff */
[----:B------:R-:W-:Y:S01]  /*14f70*/  IMAD.X R83, RZ, RZ, RZ, P4 ;  /* 0x000000ffff537224 */ /* 0x000fe200020e06ff */
[----:B------:R-:W-:Y:S01]  /*14f80*/  IADD3 RZ, P4, PT, R57, R78, RZ ;  /* 0x0000004e39ff7210 */ /* 0x000fe20007f9e0ff */
[----:B------:R-:W-:Y:S01]  /*14f90*/  IMAD.X R57, RZ, RZ, RZ, P5 ;  /* 0x000000ffff397224 */ /* 0x000fe200028e06ff */
[----:B------:R-:W-:Y:S01]  /*14fa0*/  IADD3 R62, P5, PT, R61, R62, RZ ;  /* 0x0000003e3d3e7210 */ /* 0x000fe20007fbe0ff */
[----:B------:R-:W-:Y:S01]  /*14fb0*/  IMAD.X R61, RZ, RZ, RZ, P3 ;  /* 0x000000ffff3d7224 */ /* 0x000fe200018e06ff */
[----:B------:R-:W-:Y:S01]  /*14fc0*/  ISETP.GT.U32.AND P3, PT, R98, R109, PT ;  /* 0x0000006d6200720c */ /* 0x000fe20003f64070 */
[----:B------:R-:W-:Y:S01]  /*14fd0*/  IMAD.MOV.U32 R60, RZ, RZ, R63 ;  /* 0x000000ffff3c7224 */ /* 0x000fe200078e003f */
[----:B------:R-:W-:Y:S01]  /*14fe0*/  LOP3.LUT R62, RZ, R62, RZ, 0x33, !PT ;  /* 0x0000003eff3e7212 */ /* 0x000fe200078e33ff */
[----:B------:R-:W-:Y:S02]  /*14ff0*/  IMAD.MOV.U32 R82, RZ, RZ, R93 ;  /* 0x000000ffff527224 */ /* 0x000fe400078e005d */
[----:B------:R-:W-:Y:S01]  /*15000*/  IMAD.MOV.U32 R56, RZ, RZ, R79 ;  /* 0x000000ffff387224 */ /* 0x000fe200078e004f */
[----:B------:R-:W-:Y:S01]  /*15010*/  ISETP.GT.U32.AND.EX P3, PT, R85, R62, PT, P3 ;  /* 0x0000003e5500720c */ /* 0x000fe20003f64130 */
[----:B------:R-:W-:Y:S01]  /*15020*/  IMAD.WIDE.U32.X R62, R105, R55, R60, P5 ;  /* 0x00000037693e7225 */ /* 0x000fe200028e043c */
[----:B------:R-:W-:-:S02]  /*15030*/  IADD3 R93, P5, PT, R95, R108, RZ ;  /* 0x0000006c5f5d7210 */ /* 0x000fc40007fbe0ff */
[----:B------:R-:W-:Y:S01]  /*15040*/  SEL R79, RZ, 0x1, !P3 ;  /* 0x00000001ff4f7807 */ /* 0x000fe20005800000 */
[----:B------:R-:W-:Y:S01]  /*15050*/  IMAD.WIDE.U32 R60, R105, R52, RZ ;  /* 0x00000034693c7225 */ /* 0x000fe200078e00ff */
[----:B------:R-:W-:-:S03]  /*15060*/  ISETP.GE.U32.AND P3, PT, R93, R95, PT ;  /* 0x0000005f5d00720c */ /* 0x000fc60003f66070 */
[----:B------:R-:W-:Y:S01]  /*15070*/  IMAD.WIDE.U32.X R82, R25, R30, R82, P0 ;  /* 0x0000001e19527225 */ /* 0x000fe200000e0452 */
[----:B------:R-:W-:-:S03]  /*15080*/  ISETP.GE.U32.AND P0, PT, R95, R94, PT ;  /* 0x0000005e5f00720c */ /* 0x000fc60003f06070 */
[C---:B------:R-:W-:Y:S01]  /*15090*/  IMAD.X R45, R92.reuse, 0x1, R45, P5 ;  /* 0x000000015c2d7824 */ /* 0x040fe200028e062d */
[----:B------:R-:W-:Y:S01]  /*150a0*/  IADD3 R62, P5, PT, R79, R62, RZ ;  /* 0x0000003e4f3e7210 */ /* 0x000fe20007fbe0ff */
[----:B------:R-:W-:Y:S01]  /*150b0*/  IMAD.WIDE.U32.X R56, R25, R39, R56, P4 ;  /* 0x0000002719387225 */ /* 0x000fe200020e0438 */
[----:B------:R-:W-:-:S03]  /*150c0*/  ISETP.GE.U32.AND.EX P0, PT, R92, R107, PT, P0 ;  /* 0x0000006b5c00720c */ /* 0x000fc60003f06100 */
[----:B------:R-:W-:-:S04]  /*150d0*/  IMAD.WIDE.U32 R78, R46, R52, RZ ;  /* 0x000000342e4e7225 */ /* 0x000fc800078e00ff */
[----:B------:R-:W-:-:S04]  /*150e0*/  IMAD.WIDE.U32 R60, P4, R46, R53, R60 ;  /* 0x000000352e3c7225 */ /* 0x000fc8000788003c */
[----:B------:R-:W-:Y:S01]  /*150f0*/  IMAD.X R94, RZ, RZ, R63, P5 ;  /* 0x000000ffff5e7224 */ /* 0x000fe200028e063f */
[----:B------:R-:W-:Y:S01]  /*15100*/  ISETP.GE.U32.AND.EX P5, PT, R45, R92, PT, P3 ;  /* 0x0000005c2d00720c */ /* 0x000fe20003fa6130 */
[----:B------:R-:W-:Y:S01]  /*15110*/  IMAD.X R63, RZ, RZ, RZ, P4 ;  /* 0x000000ffff3f7224 */ /* 0x000fe200020e06ff */
[----:B------:R-:W-:Y:S01]  /*15120*/  SEL R92, RZ, 0x1, P0 ;  /* 0x00000001ff5c7807 */ /* 0x000fe20000000000 */
[----:B------:R-:W-:Y:S01]  /*15130*/  IMAD R98, R39, R10, RZ ;  /* 0x0000000a27627224 */ /* 0x000fe200078e02ff */
[----:B------:R-:W-:Y:S02]  /*15140*/  IADD3 R59, P0, PT, R59, R78, RZ ;  /* 0x0000004e3b3b7210 */ /* 0x000fe40007f1e0ff */
[----:B------:R-:W-:Y:S01]  /*15150*/  IADD3 R60, P3, PT, R79, R60, RZ ;  /* 0x0000003c4f3c7210 */ /* 0x000fe20007f7e0ff */
[----:B------:R-:W-:Y:S01]  /*15160*/  IMAD R107, R25, R40, R98 ;  /* 0x00000028196b7224 */ /* 0x000fe200078e0262 */
[C---:B------:R-:W-:Y:S02]  /*15170*/  IADD3 R79, P4, PT, R59.reuse, R62, RZ ;  /* 0x0000003e3b4f7210 */ /* 0x040fe40007f9e0ff */
[----:B------:R-:W-:Y:S01]  /*15180*/  SEL R85, RZ, 0x1, P5 ;  /* 0x00000001ff557807 */ /* 0x000fe20002800000 */
[----:B------:R-:W-:Y:S01]  /*15190*/  IMAD.X R117, R60, 0x1, R117, P0 ;  /* 0x000000013c757824 */ /* 0x000fe200000e0675 */
[----:B------:R-:W-:-:S02]  /*151a0*/  ISETP.GE.U32.AND P0, PT, R59, R78, PT ;  /* 0x0000004e3b00720c */ /* 0x000fc40003f06070 */
[----:B------:R-:W-:Y:S01]  /*151b0*/  ISETP.GE.U32.AND P5, PT, R79, R62, PT ;  /* 0x0000003e4f00720c */ /* 0x000fe20003fa6070 */
[C---:B------:R-:W-:Y:S01]  /*151c0*/  IMAD.X R95, R117.reuse, 0x1, R94, P4 ;  /* 0x00000001755f7824 */ /* 0x040fe200020e065e */
[----:B------:R-:W-:Y:S01]  /*151d0*/  ISETP.GE.U32.AND.EX P0, PT, R117, R60, PT, P0 ;  /* 0x0000003c7500720c */ /* 0x000fe20003f06100 */
[----:B------:R-:W-:Y:S02]  /*151e0*/  IMAD.MOV.U32 R62, RZ, RZ, R61 ;  /* 0x000000ffff3e7224 */ /* 0x000fe400078e003d */
[----:B------:R-:W-:Y:S01]  /*151f0*/  IMAD.WIDE.U32 R60, R40, R10, RZ ;  /* 0x0000000a283c7225 */ /* 0x000fe200078e00ff */
[----:B------:R-:W-:Y:S02]  /*15200*/  ISETP.GE.U32.AND.EX P5, PT, R95, R94, PT, P5 ;  /* 0x0000005e5f00720c */ /* 0x000fe40003fa6150 */
[----:B------:R-:W-:Y:S01]  /*15210*/  SEL R10, RZ, 0x1, P0 ;  /* 0x00000001ff0a7807 */ /* 0x000fe20000000000 */
[----:B------:R-:W-:Y:S01]  /*15220*/  IMAD.WIDE.U32.X R62, R105, R53, R62, P3 ;  /* 0x00000035693e7225 */ /* 0x000fe200018e043e */
[----:B------:R-:W-:-:S02]  /*15230*/  IADD3 R82, P3, P4, R85, R82, R92 ;  /* 0x0000005255527210 */ /* 0x000fc40007c7e05c */
[-C--:B------:R-:W-:Y:S01]  /*15240*/  IADD3 R85, P0, PT, R104, R60.reuse, RZ ;  /* 0x0000003c68557210 */ /* 0x080fe20007f1e0ff */
[----:B------:R-:W-:Y:S01]  /*15250*/  IMAD.IADD R107, R61, 0x1, R107 ;  /* 0x000000013d6b7824 */ /* 0x000fe200078e026b */
[----:B------:R-:W-:Y:S02]  /*15260*/  SEL R25, RZ, 0x1, P5 ;  /* 0x00000001ff197807 */ /* 0x000fe40002800000 */
[----:B------:R-:W-:Y:S01]  /*15270*/  IADD3.X R83, PT, PT, RZ, R83, RZ, P3, P4 ;  /* 0x00000053ff537210 */ /* 0x000fe20001fe84ff */
[----:B------:R-:W-:Y:S01]  /*15280*/  IMAD.X R106, R107, 0x1, R106, P0 ;  /* 0x000000016b6a7824 */ /* 0x000fe200000e066a */
[----:B------:R-:W-:Y:S01]  /*15290*/  ISETP.GE.U32.AND P3, PT, R85, R60, PT ;  /* 0x0000003c5500720c */ /* 0x000fe20003f66070 */
[----:B------:R-:W-:Y:S01]  /*152a0*/  IMAD.WIDE.U32 R60, R105, R50, RZ ;  /* 0x00000032693c7225 */ /* 0x000fe200078e00ff */
[----:B------:R-:W-:Y:S02]  /*152b0*/  IADD3 R10, P4, P5, R25, R62, R10 ;  /* 0x0000003e190a7210 */ /* 0x000fe40007d9e00a */
[----:B------:R-:W-:-:S02]  /*152c0*/  IADD3 R59, P0, PT, R0, R24, RZ ;  /* 0x00000018003b7210 */ /* 0x000fc40007f1e0ff */
[----:B------:R-:W-:Y:S01]  /*152d0*/  IADD3.X R78, PT, PT, RZ, R63, RZ, P4, P5 ;  /* 0x0000003fff4e7210 */ /* 0x000fe200027ea4ff */
[----:B------:R-:W-:Y:S01]  /*152e0*/  IMAD.WIDE.U32 R62, R46, R50, RZ ;  /* 0x000000322e3e7225 */ /* 0x000fe200078e00ff */
[----:B------:R-:W-:Y:S02]  /*152f0*/  IADD3 R0, P4, PT, R85, R82, RZ ;  /* 0x0000005255007210 */ /* 0x000fe40007f9e0ff */
[----:B------:R-:W-:Y:S01]  /*15300*/  ISETP.GE.U32.AND.EX P3, PT, R106, R107, PT, P3 ;  /* 0x0000006b6a00720c */ /* 0x000fe20003f66130 */
[----:B------:R-:W-:-:S04]  /*15310*/  IMAD.WIDE.U32 R60, P5, R46, R51, R60 ;  /* 0x000000332e3c7225 */ /* 0x000fc800078a003c */
[----:B------:R-:W-:Y:S01]  /*15320*/  IMAD.X R82, R8, 0x1, R19, P0 ;  /* 0x0000000108527824 */ /* 0x000fe200000e0613 */
[----:B------:R-:W-:Y:S01]  /*15330*/  ISETP.GE.U32.AND P0, PT, R0, R85, PT ;  /* 0x000000550000720c */ /* 0x000fe20003f06070 */
[----:B------:R-:W-:Y:S01]  /*15340*/  IMAD.X R83, R106, 0x1, R83, P4 ;  /* 0x000000016a537824 */ /* 0x000fe200020e0653 */
[----:B------:R-:W-:Y:S01]  /*15350*/  SEL R85, RZ, 0x1, P3 ;  /* 0x00000001ff557807 */ /* 0x000fe20001800000 */
[----:B------:R-:W-:Y:S01]  /*15360*/  IMAD.X R25, RZ, RZ, RZ, P5 ;  /* 0x000000ffff197224 */ /* 0x000fe200028e06ff */
[----:B------:R-:W-:Y:S02]  /*15370*/  IADD3 R99, P3, PT, R99, R62, RZ ;  /* 0x0000003e63637210 */ /* 0x000fe40007f7e0ff */
[----:B------:R-:W-:Y:S02]  /*15380*/  IADD3 R8, P4, PT, R63, R60, RZ ;  /* 0x0000003c3f087210 */ /* 0x000fe40007f9e0ff */
[----:B------:R-:W-:Y:S02]  /*15390*/  IADD3 R60, P5, PT, R99, R10, RZ ;  /* 0x0000000a633c7210 */ /* 0x000fe40007fbe0ff */
[----:B------:R-:W-:Y:S01]  /*153a0*/  ISETP.GE.U32.AND.EX P0, PT, R83, R106, PT, P0 ;  /* 0x0000006a5300720c */ /* 0x000fe20003f06100 */
[----:B------:R-:W-:Y:S01]  /*153b0*/  IMAD.X R23, R8, 0x1, R23, P3 ;  /* 0x0000000108177824 */ /* 0x000fe200018e0617 */
[----:B------:R-:W-:-:S02]  /*153c0*/  ISETP.GE.U32.AND P3, PT, R99, R62, PT ;  /* 0x0000003e6300720c */ /* 0x000fc40003f66070 */
[----:B------:R-:W-:Y:S01]  /*153d0*/  SEL R63, RZ, 0x1, P0 ;  /* 0x00000001ff3f7807 */ /* 0x000fe20000000000 */
[C---:B------:R-:W-:Y:S01]  /*153e0*/  IMAD.X R62, R23.reuse, 0x1, R78, P5 ;  /* 0x00000001173e7824 */ /* 0x040fe200028e064e */
[----:B------:R-:W-:Y:S02]  /*153f0*/  ISETP.GE.U32.AND P0, PT, R60, R10, PT ;  /* 0x0000000a3c00720c */ /* 0x000fe40003f06070 */
[----:B------:R-:W-:Y:S02]  /*15400*/  ISETP.GE.U32.AND.EX P3, PT, R23, R8, PT, P3 ;  /* 0x000000081700720c */ /* 0x000fe40003f66130 */
[----:B------:R-:W-:Y:S02]  /*15410*/  ISETP.GE.U32.AND.EX P0, PT, R62, R78, PT, P0 ;  /* 0x0000004e3e00720c */ /* 0x000fe40003f06100 */
[----:B------:R-:W-:Y:S02]  /*15420*/  SEL R78, RZ, 0x1, P3 ;  /* 0x00000001ff4e7807 */ /* 0x000fe40001800000 */
[----:B------:R-:W-:-:S02]  /*15430*/  ISETP.NE.U32.AND P3, PT, R100, RZ, PT ;  /* 0x000000ff6400720c */ /* 0x000fc40003f65070 */
[----:B------:R-:W-:Y:S01]  /*15440*/  ISETP.GE.U32.AND P5, PT, R59, R24, PT ;  /* 0x000000183b00720c */ /* 0x000fe20003fa6070 */
[----:B------:R-:W-:Y:S01]  /*15450*/  IMAD.MOV.U32 R24, RZ, RZ, R61 ;  /* 0x000000ffff187224 */ /* 0x000fe200078e003d */
[----:B------:R-:W-:Y:S02]  /*15460*/  ISETP.NE.AND.EX P3, PT, R102, RZ, PT, P3 ;  /* 0x000000ff6600720c */ /* 0x000fe40003f65330 */
[----:B------:R-:W-:Y:S01]  /*15470*/  SEL R23, RZ, 0x1, P0 ;  /* 0x00000001ff177807 */ /* 0x000fe20000000000 */
[----:B------:R-:W-:Y:S01]  /*15480*/  IMAD.WIDE.U32.X R24, R105, R51, R24, P4 ;  /* 0x0000003369187225 */ /* 0x000fe200020e0418 */
[----:B------:R-:W-:Y:S02]  /*15490*/  IADD3 R10, P0, P4, R63, R56, R85 ;  /* 0x000000383f0a7210 */ /* 0x000fe40007c1e055 */
[----:B------:R-:W-:Y:S02]  /*154a0*/  ISETP.GE.U32.AND.EX P5, PT, R82, R19, PT, P5 ;  /* 0x000000135200720c */ /* 0x000fe40003fa6150 */
[----:B------:R-:W-:-:S02]  /*154b0*/  IADD3.X R8, PT, PT, RZ, R57, RZ, P0, P4 ;  /* 0x00000039ff087210 */ /* 0x000fc400007e84ff */
[----:B------:R-:W-:-:S04]  /*154c0*/  IADD3 R78, P0, P4, R23, R24, R78 ;  /* 0x00000018174e7210 */ /* 0x000fc80007c1e04e */
[----:B------:R-:W-:Y:S01]  /*154d0*/  IADD3.X R92, PT, PT, RZ, R25, RZ, P0, P4 ;  /* 0x00000019ff5c7210 */ /* 0x000fe200007e84ff */
[----:B------:R-:W-:Y:S01]  /*154e0*/  IMAD.WIDE.U32 R24, R105, R48, RZ ;  /* 0x0000003069187225 */ /* 0x000fe200078e00ff */
[----:B------:R-:W-:Y:S07]  /*154f0*/  @!P3 BRA `(.L_x_37) ;  /* 0x000000000060b947 */ /* 0x000fee0003800000 */
        /* <DEDUP_REMOVED lines=24> */
.L_x_37:
[----:B------:R-:W-:Y:S05]  /*15680*/  BSYNC.RECONVERGENT B2 ;  /* 0x0000000000027941 */ /* 0x000fea0003800200 */
.L_x_36:
[----:B------:R-:W-:Y:S01]  /*15690*/  IMAD.WIDE.U32 R24, P3, R46, R49, R24 ;  /* 0x000000312e187225 */ /* 0x000fe20007860018 */
[----:B------:R-:W-:Y:S01]  /*156a0*/  SEL R56, R54, RZ, P2 ;  /* 0x000000ff36387207 */ /* 0x000fe20001000000 */
[----:B------:R-:W-:Y:S01]  /*156b0*/  BSSY.RECONVERGENT B2, `(.L_x_38) ;  /* 0x0000050000027945 */ /* 0x000fe20003800200 */
[----:B------:R-:W-:Y:S01]  /*156c0*/  SEL R61, R55, RZ, P2 ;  /* 0x000000ff373d7207 */ /* 0x000fe20001000000 */
[----:B------:R-:W-:Y:S01]  /*156d0*/  IMAD.WIDE.U32 R46, R46, R48, RZ ;  /* 0x000000302e2e7225 */ /* 0x000fe200078e00ff */
[----:B------:R-:W-:Y:S02]  /*156e0*/  IADD3 R59, P2, PT, R59, R96, RZ ;  /* 0x000000603b3b7210 */ /* 0x000fe40007f5e0ff */
[----:B------:R-:W-:Y:S01]  /*156f0*/  SEL R23, RZ, 0x1, P5 ;  /* 0x00000001ff177807 */ /* 0x000fe20002800000 */
[----:B------:R-:W-:Y:S01]  /*15700*/  IMAD.WIDE.U32 R120, R79, R2, RZ ;  /* 0x000000024f787225 */ /* 0x000fe200078e00ff */
[----:B------:R-:W-:Y:S02]  /*15710*/  IADD3 R24, P5, PT, R47, R24, RZ ;  /* 0x000000182f187210 */ /* 0x000fe40007fbe0ff */
[----:B------:R-:W-:Y:S01]  /*15720*/  IADD3 R89, P4, PT, R89, R46, RZ ;  /* 0x0000002e59597210 */ /* 0x000fe20007f9e0ff */
[----:B------:R-:W-:Y:S01]  /*15730*/  IMAD.X R82, R82, 0x1, R13, P2 ;  /* 0x0000000152527824 */ /* 0x000fe200010e060d */
[----:B------:R-:W-:Y:S01]  /*15740*/  ISETP.GE.U32.AND P0, PT, R59, R96, PT ;  /* 0x000000603b00720c */ /* 0x000fe20003f06070 */
[----:B------:R-:W-:Y:S01]  /*15750*/  IMAD.X R47, RZ, RZ, RZ, P3 ;  /* 0x000000ffff2f7224 */ /* 0x000fe200018e06ff */
[----:B------:R-:W-:Y:S01]  /*15760*/  IADD3 R57, P2, PT, R89, R78, RZ ;  /* 0x0000004e59397210 */ /* 0x000fe20007f5e0ff */
[----:B------:R-:W-:Y:S01]  /*15770*/  IMAD.X R81, R81, 0x1, R24, P4 ;  /* 0x0000000151517824 */ /* 0x000fe200020e0618 */
[----:B------:R-:W-:-:S02]  /*15780*/  IADD3 R56, P4, PT, -R56, R9, RZ ;  /* 0x0000000938387210 */ /* 0x000fc40007f9e1ff */
[----:B------:R-:W-:Y:S01]  /*15790*/  ISETP.GE.U32.AND P3, PT, R89, R46, PT ;  /* 0x0000002e5900720c */ /* 0x000fe20003f66070 */
[----:B------:R-:W-:Y:S01]  /*157a0*/  IMAD.X R9, R81, 0x1, R92, P2 ;  /* 0x0000000151097824 */ /* 0x000fe200010e065c */
[----:B------:R-:W-:Y:S01]  /*157b0*/  ISETP.GE.U32.AND P2, PT, R57, R78, PT ;  /* 0x0000004e3900720c */ /* 0x000fe20003f46070 */
[----:B------:R-:W-:Y:S01]  /*157c0*/  IMAD.MOV.U32 R46, RZ, RZ, R25 ;  /* 0x000000ffff2e7224 */ /* 0x000fe200078e0019 */
[----:B------:R-:W-:Y:S01]  /*157d0*/  ISETP.GE.U32.AND.EX P0, PT, R82, R13, PT, P0 ;  /* 0x0000000d5200720c */ /* 0x000fe20003f06100 */
[----:B------:R-:W-:Y:S01]  /*157e0*/  IMAD R78, R95, R2, RZ ;  /* 0x000000025f4e7224 */ /* 0x000fe200078e02ff */
[----:B------:R-:W-:Y:S01]  /*157f0*/  ISETP.GE.U32.AND.EX P3, PT, R81, R24, PT, P3 ;  /* 0x000000185100720c */ /* 0x000fe20003f66130 */
[----:B------:R-:W-:Y:S01]  /*15800*/  IMAD.WIDE.U32.X R46, R105, R49, R46, P5 ;  /* 0x00000031692e7225 */ /* 0x000fe200028e042e */
[----:B------:R-:W-:Y:S02]  /*15810*/  ISETP.GE.U32.AND.EX P2, PT, R9, R92, PT, P2 ;  /* 0x0000005c0900720c */ /* 0x000fe40003f46120 */
[----:B------:R-:W-:Y:S01]  /*15820*/  SEL R127, RZ, 0x1, P0 ;  /* 0x00000001ff7f7807 */ /* 0x000fe20000000000 */
[----:B------:R-:W-:Y:S01]  /*15830*/  IMAD R125, R79, R3, R78 ;  /* 0x000000034f7d7224 */ /* 0x000fe200078e024e */
[----:B------:R-:W-:Y:S01]  /*15840*/  SEL R19, RZ, 0x1, P3 ;  /* 0x00000001ff137807 */ /* 0x000fe20001800000 */
[----:B------:R-:W-:Y:S01]  /*15850*/  IMAD.X R61, R18, 0x1, ~R61, P4 ;  /* 0x00000001123d7824 */ /* 0x000fe200020e0e3d */
[----:B------:R-:W-:Y:S01]  /*15860*/  SEL R13, RZ, 0x1, P2 ;  /* 0x00000001ff0d7807 */ /* 0x000fe20001000000 */
[----:B------:R-:W-:Y:S01]  /*15870*/  IMAD.IADD R125, R121, 0x1, R125 ;  /* 0x00000001797d7824 */ /* 0x000fe200078e027d */
[----:B------:R-:W-:Y:S01]  /*15880*/  IADD3 R127, P2, P3, R127, R20, R23 ;  /* 0x000000147f7f7210 */ /* 0x000fe20007b5e017 */
[----:B------:R-:W-:Y:S01]  /*15890*/  IMAD.WIDE.U32 R24, R120, R54, RZ ;  /* 0x0000003678187225 */ /* 0x000fe200078e00ff */
[----:B------:R-:W-:-:S02]  /*158a0*/  IADD3 R46, P4, P5, R13, R46, R19 ;  /* 0x0000002e0d2e7210 */ /* 0x000fc40007d9e013 */
[----:B------:R-:W-:Y:S01]  /*158b0*/  ISETP.GE.U32.AND P0, PT, R56, R103, PT ;  /* 0x000000673800720c */ /* 0x000fe20003f06070 */
[----:B------:R-:W-:Y:S01]  /*158c0*/  IMAD.WIDE.U32 R18, R125, R54, RZ ;  /* 0x000000367d127225 */ /* 0x000fe200078e00ff */
[----:B------:R-:W-:Y:S02]  /*158d0*/  IADD3.X R85, PT, PT, RZ, R21, RZ, P2, P3 ;  /* 0x00000015ff557210 */ /* 0x000fe400017e64ff */
[----:B------:R-:W-:Y:S02]  /*158e0*/  IADD3.X R92, PT, PT, RZ, R47, RZ, P4, P5 ;  /* 0x0000002fff5c7210 */ /* 0x000fe400027ea4ff */
[----:B------:R-:W-:Y:S01]  /*158f0*/  ISETP.EQ.U32.AND P5, PT, R90, R15, PT ;  /* 0x0000000f5a00720c */ /* 0x000fe20003fa2070 */
[----:B------:R-:W-:Y:S01]  /*15900*/  IMAD.WIDE.U32 R20, P4, R120, R55, R18 ;  /* 0x0000003778147225 */ /* 0x000fe20007880012 */
[----:B------:R-:W-:Y:S02]  /*15910*/  ISETP.GE.U32.AND.EX P2, PT, R61, R14, PT, P0 ;  /* 0x0000000e3d00720c */ /* 0x000fe40003f46100 */
[----:B------:R-:W-:Y:S01]  /*15920*/  ISETP.LT.U32.AND P0, PT, R90, R15, PT ;  /* 0x0000000f5a00720c */ /* 0x000fe20003f01070 */
[----:B------:R-:W-:Y:S01]  /*15930*/  IMAD.X R19, RZ, RZ, RZ, P4 ;  /* 0x000000ffff137224 */ /* 0x000fe200020e06ff */
[----:B------:R-:W-:-:S02]  /*15940*/  ISETP.EQ.AND.EX P5, PT, R86, R101, !P2, P5 ;  /* 0x000000655600720c */ /* 0x000fc400057a2350 */
[----:B------:R-:W-:Y:S02]  /*15950*/  LOP3.LUT R18, RZ, R24, RZ, 0x33, !PT ;  /* 0x00000018ff127212 */ /* 0x000fe400078e33ff */
[----:B------:R-:W-:Y:S02]  /*15960*/  ISETP.LT.U32.OR.EX P0, PT, R86, R101, P5, P0 ;  /* 0x000000655600720c */ /* 0x000fe40002f01500 */
[----:B------:R-:W-:Y:S02]  /*15970*/  IADD3 R20, P3, PT, R25, R20, RZ ;  /* 0x0000001419147210 */ /* 0x000fe40007f7e0ff */
[----:B------:R-:W-:Y:S01]  /*15980*/  ISETP.GT.U32.AND P5, PT, R79, R18, PT ;  /* 0x000000124f00720c */ /* 0x000fe20003fa4070 */
[----:B------:R-:W-:Y:S01]  /*15990*/  IMAD.MOV.U32 R18, RZ, RZ, R21 ;  /* 0x000000ffff127224 */ /* 0x000fe200078e0015 */
[----:B------:R-:W-:Y:S02]  /*159a0*/  SEL R13, RZ, 0xffffffff, P2 ;  /* 0xffffffffff0d7807 */ /* 0x000fe40001000000 */
[----:B------:R-:W-:Y:S01]  /*159b0*/  LOP3.LUT R20, RZ, R20, RZ, 0x33, !PT ;  /* 0x00000014ff147212 */ /* 0x000fe200078e33ff */
[----:B------:R-:W-:Y:S01]  /*159c0*/  IMAD.WIDE.U32.X R18, R125, R55, R18, P3 ;  /* 0x000000377d127225 */ /* 0x000fe200018e0412 */
[----:B------:R-:W-:-:S02]  /*159d0*/  IADD3 R25, P2, P4, R13, R90, -R15 ;  /* 0x0000005a0d197210 */ /* 0x000fc40007c5e80f */
[----:B------:R-:W-:Y:S02]  /*159e0*/  ISETP.NE.U32.AND P3, PT, R46, RZ, PT ;  /* 0x000000ff2e00720c */ /* 0x000fe40003f65070 */
[----:B------:R-:W-:Y:S02]  /*159f0*/  IADD3.X R24, PT, PT, R13, R86, ~R101, P2, P4 ;  /* 0x000000560d187210 */ /* 0x000fe400017e8c65 */
[----:B------:R-:W-:Y:S02]  /*15a00*/  ISETP.GT.U32.AND.EX P4, PT, R95, R20, PT, P5 ;  /* 0x000000145f00720c */ /* 0x000fe40003f84150 */
[----:B------:R-:W-:Y:S02]  /*15a10*/  ISETP.NE.AND.EX P3, PT, R92, RZ, PT, P3 ;  /* 0x000000ff5c00720c */ /* 0x000fe40003f65330 */
[----:B------:R-:W-:Y:S02]  /*15a20*/  ISETP.EQ.U32.AND P5, PT, R12, R87, PT ;  /* 0x000000570c00720c */ /* 0x000fe40003fa2070 */
[----:B------:R-:W-:-:S02]  /*15a30*/  SEL R13, RZ, 0xffffffff, !P0 ;  /* 0xffffffffff0d7807 */ /* 0x000fc40004000000 */
[----:B------:R-:W-:Y:S02]  /*15a40*/  ISETP.LT.U32.AND P2, PT, R12, R87, PT ;  /* 0x000000570c00720c */ /* 0x000fe40003f41070 */
[CC--:B------:R-:W-:Y:S02]  /*15a50*/  ISETP.EQ.AND.EX P0, PT, R22.reuse, R91.reuse, P0, P5 ;  /* 0x0000005b1600720c */ /* 0x0c0fe40000702350 */
[----:B------:R-:W-:Y:S02]  /*15a60*/  SEL R21, RZ, 0x1, !P4 ;  /* 0x00000001ff157807 */ /* 0x000fe40006000000 */
[----:B------:R-:W-:Y:S02]  /*15a70*/  ISETP.LT.U32.OR.EX P0, PT, R22, R91, P0, P2 ;  /* 0x0000005b1600720c */ /* 0x000fe40000701520 */
[----:B------:R-:W-:Y:S02]  /*15a80*/  IADD3 R78, P2, PT, R21, R18, RZ ;  /* 0x00000012154e7210 */ /* 0x000fe40007f5e0ff */
[----:B------:R-:W-:-:S02]  /*15a90*/  IADD3 R23, P4, P5, R13, R12, -R87 ;  /* 0x0000000c0d177210 */ /* 0x000fc40007d9e857 */
[----:B------:R-:W-:Y:S01]  /*15aa0*/  SEL R20, RZ, 0xffffffff, !P0 ;  /* 0xffffffffff147807 */ /* 0x000fe20004000000 */
[----:B------:R-:W-:Y:S01]  /*15ab0*/  IMAD.X R86, RZ, RZ, R19, P2 ;  /* 0x000000ffff567224 */ /* 0x000fe200010e0613 */
[----:B------:R-:W-:Y:S01]  /*15ac0*/  IADD3.X R22, PT, PT, R13, R22, ~R91, P4, P5 ;  /* 0x000000160d167210 */ /* 0x000fe200027eac5b */
        /* <DEDUP_REMOVED lines=14> */
.L_x_39:
[----:B------:R-:W-:Y:S05]  /*15bb0*/  BSYNC.RECONVERGENT B2 ;  /* 0x0000000000027941 */ /* 0x000fea0003800200 */
.L_x_38:
[CC--:B------:R-:W-:Y:S01]  /*15bc0*/  ISETP.NE.U32.AND P5, PT, R4.reuse, R97.reuse, PT ;  /* 0x000000610400720c */ /* 0x0c0fe20003fa5070 */
[----:B------:R-:W-:Y:S01]  /*15bd0*/  IMAD.WIDE.U32 R12, R125, R52, RZ ;  /* 0x000000347d0c7225 */ /* 0x000fe200078e00ff */
[----:B------:R-:W-:Y:S01]  /*15be0*/  ISETP.GE.U32.AND P2, PT, R4, R97, PT ;  /* 0x000000610400720c */ /* 0x000fe20003f46070 */
[----:B------:R-:W-:Y:S01]  /*15bf0*/  BSSY.RECONVERGENT B2, `(.L_x_40) ;  /* 0x0000026000027945 */ /* 0x000fe20003800200 */
[C---:B------:R-:W-:Y:S01]  /*15c00*/  ISETP.NE.OR.EX P0, PT, R5.reuse, R88, !P0, P5 ;  /* 0x000000580500720c */ /* 0x040fe20004705750 */
[----:B------:R-:W-:Y:S01]  /*15c10*/  IMAD.WIDE.U32 R46, R120, R52, RZ ;  /* 0x00000034782e7225 */ /* 0x000fe200078e00ff */
[----:B------:R-:W-:Y:S02]  /*15c20*/  ISETP.GE.U32.AND.EX P2, PT, R5, R88, PT, P2 ;  /* 0x000000580500720c */ /* 0x000fe40003f46120 */
[----:B------:R-:W-:Y:S02]  /*15c30*/  IADD3 R21, P3, P4, R20, R4, -R97 ;  /* 0x0000000414157210 */ /* 0x000fe40007c7e861 */
[----:B------:R-:W-:-:S02]  /*15c40*/  IADD3 R79, P5, PT, R60, R46, RZ ;  /* 0x0000002e3c4f7210 */ /* 0x000fc40007fbe0ff */
[----:B------:R-:W-:Y:S01]  /*15c50*/  IADD3.X R20, PT, PT, R20, R5, ~R88, P3, P4 ;  /* 0x0000000514147210 */ /* 0x000fe20001fe8c58 */
[----:B------:R-:W-:Y:S01]  /*15c60*/  IMAD.WIDE.U32 R12, P4, R120, R53, R12 ;  /* 0x00000035780c7225 */ /* 0x000fe2000788000c */
[----:B------:R-:W-:-:S03]  /*15c70*/  IADD3 R19, P3, PT, R56, -R103, RZ ;  /* 0x8000006738137210 */ /* 0x000fc60007f7e0ff */
[----:B------:R-:W-:Y:S02]  /*15c80*/  IMAD.X R5, RZ, RZ, RZ, P4 ;  /* 0x000000ffff057224 */ /* 0x000fe400020e06ff */
[----:B------:R-:W-:Y:S01]  /*15c90*/  IMAD.X R18, R61, 0x1, ~R14, P3 ;  /* 0x000000013d127824 */ /* 0x000fe200018e0e0e */
[----:B------:R-:W-:Y:S01]  /*15ca0*/  IADD3 R81, P3, PT, R47, R12, RZ ;  /* 0x0000000c2f517210 */ /* 0x000fe20007f7e0ff */
[----:B------:R-:W-:-:S12]  /*15cb0*/  @P0 BRA P2, `(.L_x_41) ;  /* 0x0000000000640947 */ /* 0x000fd80001000000 */
[----:B------:R-:W-:-:S04]  /*15cc0*/  IADD3 R19, P0, PT, R19, R54, RZ ;  /* 0x0000003613137210 */ /* 0x000fc80007f1e0ff */
[----:B------:R-:W-:Y:S01]  /*15cd0*/  ISETP.GE.U32.AND P2, PT, R19, R54, PT ;  /* 0x000000361300720c */ /* 0x000fe20003f46070 */
[----:B------:R-:W-:-:S05]  /*15ce0*/  IMAD.X R18, R18, 0x1, R55, P0 ;  /* 0x0000000112127824 */ /* 0x000fca00000e0637 */
[----:B------:R-:W-:-:S04]  /*15cf0*/  ISETP.GE.U32.AND.EX P2, PT, R18, R55, PT, P2 ;  /* 0x000000371200720c */ /* 0x000fc80003f46120 */
[----:B------:R-:W-:-:S04]  /*15d00*/  SEL R60, RZ, 0x1, P2 ;  /* 0x00000001ff3c7807 */ /* 0x000fc80001000000 */
[----:B------:R-:W-:-:S04]  /*15d10*/  IADD3 R60, P0, P4, R60, R52, R25 ;  /* 0x000000343c3c7210 */ /* 0x000fc80007c1e019 */
[----:B------:R-:W-:Y:S02]  /*15d20*/  IADD3.X R63, PT, PT, RZ, R53, R24, P0, P4 ;  /* 0x00000035ff3f7210 */ /* 0x000fe400007e8418 */
[CC--:B------:R-:W-:Y:S02]  /*15d30*/  ISETP.EQ.U32.AND P4, PT, R60.reuse, R25.reuse, PT ;  /* 0x000000193c00720c */ /* 0x0c0fe40003f82070 */
[----:B------:R-:W-:Y:S01]  /*15d40*/  ISETP.LT.U32.AND P0, PT, R60, R25, PT ;  /* 0x000000193c00720c */ /* 0x000fe20003f01070 */
[----:B------:R-:W-:Y:S01]  /*15d50*/  IMAD.MOV.U32 R25, RZ, RZ, R60 ;  /* 0x000000ffff197224 */ /* 0x000fe200078e003c */
[----:B------:R-:W-:-:S04]  /*15d60*/  ISETP.EQ.AND.EX P2, PT, R63, R24, !P2, P4 ;  /* 0x000000183f00720c */ /* 0x000fc80005742340 */
[----:B------:R-:W-:Y:S01]  /*15d70*/  ISETP.LT.U32.OR.EX P2, PT, R63, R24, P2, P0 ;  /* 0x000000183f00720c */ /* 0x000fe20001741500 */
[----:B------:R-:W-:-:S03]  /*15d80*/  IMAD.MOV.U32 R24, RZ, RZ, R63 ;  /* 0x000000ffff187224 */ /* 0x000fc600078e003f */
[----:B------:R-:W-:-:S04]  /*15d90*/  SEL R56, RZ, 0x1, !P2 ;  /* 0x00000001ff387807 */ /* 0x000fc80005000000 */
[----:B------:R-:W-:-:S04]  /*15da0*/  IADD3 R56, P0, P4, R56, R50, R23 ;  /* 0x0000003238387210 */ /* 0x000fc80007c1e017 */
[----:B------:R-:W-:Y:S02]  /*15db0*/  IADD3.X R61, PT, PT, RZ, R51, R22, P0, P4 ;  /* 0x00000033ff3d7210 */ /* 0x000fe400007e8416 */
[CC--:B------:R-:W-:Y:S02]  /*15dc0*/  ISETP.EQ.U32.AND P4, PT, R56.reuse, R23.reuse, PT ;  /* 0x000000173800720c */ /* 0x0c0fe40003f82070 */
[----:B------:R-:W-:Y:S01]  /*15dd0*/  ISETP.LT.U32.AND P0, PT, R56, R23, PT ;  /* 0x000000173800720c */ /* 0x000fe20003f01070 */
[----:B------:R-:W-:Y:S01]  /*15de0*/  IMAD.MOV.U32 R23, RZ, RZ, R56 ;  /* 0x000000ffff177224 */ /* 0x000fe200078e0038 */
[----:B------:R-:W-:-:S04]  /*15df0*/  ISETP.EQ.AND.EX P2, PT, R61, R22, P2, P4 ;  /* 0x000000163d00720c */ /* 0x000fc80001742340 */
[----:B------:R-:W-:-:S04]  /*15e00*/  ISETP.LT.U32.OR.EX P0, PT, R61, R22, P2, P0 ;  /* 0x000000163d00720c */ /* 0x000fc80001701500 */
[----:B------:R-:W-:-:S04]  /*15e10*/  SEL R22, RZ, 0x1, !P0 ;  /* 0x00000001ff167807 */ /* 0x000fc80004000000 */
[----:B------:R-:W-:Y:S01]  /*15e20*/  IADD3 R21, P0, P2, R22, R48, R21 ;  /* 0x0000003016157210 */ /* 0x000fe20007a1e015 */
[----:B------:R-:W-:-:S03]  /*15e30*/  IMAD.MOV.U32 R22, RZ, RZ, R61 ;  /* 0x000000ffff167224 */ /* 0x000fc600078e003d */
[----:B------:R-:W-:-:S09]  /*15e40*/  IADD3.X R20, PT, PT, RZ, R49, R20, P0, P2 ;  /* 0x00000031ff147210 */ /* 0x000fd200007e4414 */
.L_x_41:
[----:B------:R-:W-:Y:S05]  /*15e50*/  BSYNC.RECONVERGENT B2 ;  /* 0x0000000000027941 */ /* 0x000fea0003800200 */
.L_x_40:
[C---:B------:R-:W-:Y:S01]  /*15e60*/  SHF.L.W.U32.HI R108, R18.reuse, 0x1, R25 ;  /* 0x00000001126c7819 */ /* 0x040fe20000010e19 */
[----:B------:R-:W-:Y:S01]  /*15e70*/  IMAD.X R62, R81, 0x1, R62, P5 ;  /* 0x00000001513e7824 */ /* 0x000fe200028e063e */
[----:B------:R-:W-:Y:S01]  /*15e80*/  ISETP.GE.AND P5, PT, R18, RZ, PT ;  /* 0x000000ff1200720c */ /* 0x000fe20003fa6270 */
[----:B------:R-:W-:Y:S01]  /*15e90*/  IMAD.MOV.U32 R4, RZ, RZ, R13 ;  /* 0x000000ffff047224 */ /* 0x000fe200078e000d */
[----:B------:R-:W-:Y:S01]  /*15ea0*/  SHF.L.W.U32.HI R61, R25, 0x1, R24 ;  /* 0x00000001193d7819 */ /* 0x000fe20000010e18 */
[----:B------:R-:W-:Y:S01]  /*15eb0*/  IMAD.SHL.U32 R90, R23, 0x2, RZ ;  /* 0x00000002175a7824 */ /* 0x000fe200078e00ff */
[CC--:B------:R-:W-:Y:S01]  /*15ec0*/  ISETP.EQ.U32.AND P4, PT, R108.reuse, R25.reuse, PT ;  /* 0x000000196c00720c */ /* 0x0c0fe20003f82070 */
[----:B------:R-:W-:Y:S01]  /*15ed0*/  BSSY.RECONVERGENT B2, `(.L_x_42) ;  /* 0x0000054000027945 */ /* 0x000fe20003800200 */
[----:B------:R-:W-:Y:S02]  /*15ee0*/  ISETP.LT.U32.AND P0, PT, R108, R25, PT ;  /* 0x000000196c00720c */ /* 0x000fe40003f01070 */
[----:B------:R-:W-:-:S02]  /*15ef0*/  ISETP.EQ.AND.EX P4, PT, R61, R24, !P5, P4 ;  /* 0x000000183d00720c */ /* 0x000fc40006f82340 */
[----:B------:R-:W-:Y:S02]  /*15f00*/  IADD3 R98, P2, PT, R79, R78, RZ ;  /* 0x0000004e4f627210 */ /* 0x000fe40007f5e0ff */
[----:B------:R-:W-:Y:S02]  /*15f10*/  ISETP.LT.U32.OR.EX P0, PT, R61, R24, P4, P0 ;  /* 0x000000183d00720c */ /* 0x000fe40002701500 */
[----:B------:R-:W-:Y:S01]  /*15f20*/  ISETP.GE.U32.AND P4, PT, R98, R78, PT ;  /* 0x0000004e6200720c */ /* 0x000fe20003f86070 */
[----:B------:R-:W-:Y:S01]  /*15f30*/  IMAD.X R95, R62, 0x1, R86, P2 ;  /* 0x000000013e5f7824 */ /* 0x000fe200010e0656 */
[----:B------:R-:W-:Y:S02]  /*15f40*/  SEL R13, RZ, 0x1, !P0 ;  /* 0x00000001ff0d7807 */ /* 0x000fe40004000000 */
[----:B------:R-:W-:Y:S01]  /*15f50*/  ISETP.GE.U32.AND P2, PT, R79, R46, PT ;  /* 0x0000002e4f00720c */ /* 0x000fe20003f46070 */
[----:B------:R-:W-:Y:S01]  /*15f60*/  IMAD.WIDE.U32.X R46, R125, R53, R4, P3 ;  /* 0x000000357d2e7225 */ /* 0x000fe200018e0404 */
[----:B------:R-:W-:-:S02]  /*15f70*/  LOP3.LUT R56, R90, R13, RZ, 0xfc, !PT ;  /* 0x0000000d5a387212 */ /* 0x000fc400078efcff */
[----:B------:R-:W-:Y:S01]  /*15f80*/  ISETP.GE.U32.AND.EX P2, PT, R62, R81, PT, P2 ;  /* 0x000000513e00720c */ /* 0x000fe20003f46120 */
[----:B------:R-:W-:Y:S01]  /*15f90*/  IMAD.WIDE.U32 R12, R125, R50, RZ ;  /* 0x000000327d0c7225 */ /* 0x000fe200078e00ff */
[----:B------:R-:W-:Y:S02]  /*15fa0*/  ISETP.GE.U32.AND.EX P4, PT, R95, R86, PT, P4 ;  /* 0x000000565f00720c */ /* 0x000fe40003f86140 */
[----:B------:R-:W-:Y:S01]  /*15fb0*/  SHF.L.U64.HI R81, R23, 0x1, R22 ;  /* 0x0000000117517819 */ /* 0x000fe20000010216 */
[----:B------:R-:W-:Y:S01]  /*15fc0*/  IMAD.SHL.U32 R62, R21, 0x2, RZ ;  /* 0x00000002153e7824 */ /* 0x000fe200078e00ff */
[----:B------:R-:W-:Y:S02]  /*15fd0*/  ISETP.EQ.U32.AND P5, PT, R56, R23, PT ;  /* 0x000000173800720c */ /* 0x000fe40003fa2070 */
[----:B------:R-:W-:Y:S02]  /*15fe0*/  SEL R4, RZ, 0x1, P2 ;  /* 0x00000001ff047807 */ /* 0x000fe40001000000 */
[----:B------:R-:W-:-:S02]  /*15ff0*/  SEL R5, RZ, 0x1, P4 ;  /* 0x00000001ff057807 */ /* 0x000fc40002000000 */
[----:B------:R-:W-:Y:S02]  /*16000*/  ISETP.LT.U32.AND P2, PT, R56, R23, PT ;  /* 0x000000173800720c */ /* 0x000fe40003f41070 */
[----:B------:R-:W-:Y:S01]  /*16010*/  ISETP.EQ.AND.EX P5, PT, R81, R22, P0, P5 ;  /* 0x000000165100720c */ /* 0x000fe200007a2350 */
[C---:B------:R-:W-:Y:S01]  /*16020*/  IMAD.WIDE.U32 R12, P0, R120.reuse, R51, R12 ;  /* 0x00000033780c7225 */ /* 0x040fe2000780000c */
[----:B------:R-:W-:Y:S02]  /*16030*/  IADD3 R46, P4, P3, R5, R46, R4 ;  /* 0x0000002e052e7210 */ /* 0x000fe40007b9e004 */
[----:B------:R-:W-:Y:S01]  /*16040*/  ISETP.LT.U32.OR.EX P2, PT, R81, R22, P5, P2 ;  /* 0x000000165100720c */ /* 0x000fe20002f41520 */
[----:B------:R-:W-:Y:S01]  /*16050*/  IMAD.WIDE.U32 R4, R120, R50, RZ ;  /* 0x0000003278047225 */ /* 0x000fe200078e00ff */
[----:B------:R-:W-:Y:S02]  /*16060*/  IADD3.X R60, PT, PT, RZ, R47, RZ, P4, P3 ;  /* 0x0000002fff3c7210 */ /* 0x000fe400027e64ff */
[----:B------:R-:W-:-:S02]  /*16070*/  SEL R47, RZ, 0x1, !P2 ;  /* 0x00000001ff2f7807 */ /* 0x000fc40005000000 */
[----:B------:R-:W-:Y:S01]  /*16080*/  IADD3 R12, P5, PT, R5, R12, RZ ;  /* 0x0000000c050c7210 */ /* 0x000fe20007fbe0ff */
[----:B------:R-:W-:Y:S01]  /*16090*/  IMAD.X R5, RZ, RZ, RZ, P0 ;  /* 0x000000ffff057224 */ /* 0x000fe200000e06ff */
[----:B------:R-:W-:Y:S02]  /*160a0*/  LOP3.LUT R78, R62, R47, RZ, 0xfc, !PT ;  /* 0x0000002f3e4e7212 */ /* 0x000fe400078efcff */
[----:B------:R-:W-:Y:S02]  /*160b0*/  IADD3 R57, P3, PT, R57, R4, RZ ;  /* 0x0000000439397210 */ /* 0x000fe40007f7e0ff */
[----:B------:R-:W-:Y:S02]  /*160c0*/  SHF.L.U64.HI R99, R21, 0x1, R20 ;  /* 0x0000000115637819 */ /* 0x000fe40000010214 */
[----:B------:R-:W-:Y:S01]  /*160d0*/  ISETP.GE.U32.AND P0, PT, R78, R21, PT ;  /* 0x000000154e00720c */ /* 0x000fe20003f06070 */
[----:B------:R-:W-:Y:S01]  /*160e0*/  IMAD.X R9, R12, 0x1, R9, P3 ;  /* 0x000000010c097824 */ /* 0x000fe200018e0609 */
[----:B------:R-:W-:-:S02]  /*160f0*/  IADD3 R117, P4, PT, R57, R46, RZ ;  /* 0x0000002e39757210 */ /* 0x000fc40007f9e0ff */
[----:B------:R-:W-:Y:S02]  /*16100*/  ISETP.GE.U32.AND.EX P0, PT, R99, R20, PT, P0 ;  /* 0x000000146300720c */ /* 0x000fe40003f06100 */
[----:B------:R-:W-:Y:S01]  /*16110*/  ISETP.GE.U32.AND P3, PT, R57, R4, PT ;  /* 0x000000043900720c */ /* 0x000fe20003f66070 */
[----:B------:R-:W-:Y:S02]  /*16120*/  IMAD.MOV.U32 R4, RZ, RZ, R13 ;  /* 0x000000ffff047224 */ /* 0x000fe400078e000d */
[----:B------:R-:W-:Y:S01]  /*16130*/  IMAD.X R114, R9, 0x1, R60, P4 ;  /* 0x0000000109727824 */ /* 0x000fe200020e063c */
[----:B------:R-:W-:Y:S01]  /*16140*/  ISETP.GE.U32.AND P4, PT, R117, R46, PT ;  /* 0x0000002e7500720c */ /* 0x000fe20003f86070 */
[----:B------:R-:W-:Y:S01]  /*16150*/  IMAD.WIDE.U32.X R4, R125, R51, R4, P5 ;  /* 0x000000337d047225 */ /* 0x000fe200028e0404 */
[----:B------:R-:W-:Y:S02]  /*16160*/  ISETP.GE.U32.AND.EX P3, PT, R9, R12, PT, P3 ;  /* 0x0000000c0900720c */ /* 0x000fe40003f66130 */
[----:B------:R-:W-:Y:S01]  /*16170*/  ISETP.NE.U32.AND P5, PT, R108, R52, PT ;  /* 0x000000346c00720c */ /* 0x000fe20003fa5070 */
[----:B------:R-:W-:Y:S01]  /*16180*/  IMAD.SHL.U32 R13, R19, 0x2, RZ ;  /* 0x00000002130d7824 */ /* 0x000fe200078e00ff */
[----:B------:R-:W-:-:S02]  /*16190*/  ISETP.GE.U32.AND.EX P4, PT, R114, R60, PT, P4 ;  /* 0x0000003c7200720c */ /* 0x000fc40003f86140 */
[----:B------:R-:W-:Y:S02]  /*161a0*/  SEL R86, RZ, 0x1, P3 ;  /* 0x00000001ff567807 */ /* 0x000fe40001800000 */
[----:B------:R-:W-:Y:S02]  /*161b0*/  SHF.L.U64.HI R12, R19, 0x1, R18 ;  /* 0x00000001130c7819 */ /* 0x000fe40000010212 */
[----:B------:R-:W-:Y:S02]  /*161c0*/  ISETP.LT.U32.AND P3, PT, R13, R54, PT ;  /* 0x000000360d00720c */ /* 0x000fe40003f61070 */
[----:B------:R-:W-:Y:S02]  /*161d0*/  ISETP.NE.AND.EX P5, PT, R61, R53, PT, P5 ;  /* 0x000000353d00720c */ /* 0x000fe40003fa5350 */
[----:B------:R-:W-:Y:S02]  /*161e0*/  SEL R47, RZ, 0x1, P4 ;  /* 0x00000001ff2f7807 */ /* 0x000fe40002000000 */
[----:B------:R-:W-:-:S02]  /*161f0*/  @P0 ISETP.EQ.U32.AND P4, PT, R78, R21, PT ;  /* 0x000000154e00020c */ /* 0x000fc40003f82070 */
[----:B------:R-:W-:Y:S02]  /*16200*/  ISETP.LT.U32.AND.EX P5, PT, R12, R55, !P5, P3 ;  /* 0x000000370c00720c */ /* 0x000fe40006fa1130 */
[----:B------:R-:W-:Y:S02]  /*16210*/  SEL R9, RZ, 0x1, !P2 ;  /* 0x00000001ff097807 */ /* 0x000fe40005000000 */
[----:B------:R-:W-:Y:S02]  /*16220*/  PLOP3.LUT P3, PT, PT, PT, PT, 0x80, 0x8 ;  /* 0x000000000008781c */ /* 0x000fe40003f6f070 */
[----:B------:R-:W-:Y:S02]  /*16230*/  @P0 ISETP.EQ.AND.EX P3, PT, R99, R20, P2, P4 ;  /* 0x000000146300020c */ /* 0x000fe40001762340 */
[----:B------:R-:W-:Y:S02]  /*16240*/  IADD3 R86, P2, P4, R47, R4, R86 ;  /* 0x000000042f567210 */ /* 0x000fe40007c5e056 */
[----:B------:R-:W-:-:S02]  /*16250*/  LOP3.LUT R9, R62, R9, RZ, 0xfc, !PT ;  /* 0x000000093e097212 */ /* 0x000fc400078efcff */
[----:B------:R-:W-:Y:S02]  /*16260*/  IADD3.X R89, PT, PT, RZ, R5, RZ, P2, P4 ;  /* 0x00000005ff597210 */ /* 0x000fe400017e84ff */
[----:B------:R-:W-:Y:S02]  /*16270*/  ISETP.GE.U32.AND P2, PT, R9, R48, PT ;  /* 0x000000300900720c */ /* 0x000fe40003f46070 */
[----:B------:R-:W-:Y:S02]  /*16280*/  ISETP.LT.U32.AND P0, PT, R108, R52, PT ;  /* 0x000000346c00720c */ /* 0x000fe40003f01070 */
[----:B------:R-:W-:Y:S02]  /*16290*/  ISETP.GE.U32.AND.EX P2, PT, R99, R49, PT, P2 ;  /* 0x000000316300720c */ /* 0x000fe40003f46120 */
[----:B------:R-:W-:Y:S02]  /*162a0*/  ISETP.LT.U32.OR.EX P5, PT, R61, R53, P5, P0 ;  /* 0x000000353d00720c */ /* 0x000fe40002fa1500 */
[----:B------:R-:W-:-:S02]  /*162b0*/  ISETP.EQ.U32.AND P4, PT, R56, R50, PT ;  /* 0x000000323800720c */ /* 0x000fc40003f82070 */
[----:B------:R-:W-:Y:S02]  /*162c0*/  ISETP.GE.U32.AND P0, PT, R13, R54, PT ;  /* 0x000000360d00720c */ /* 0x000fe40003f06070 */
[----:B------:R-:W-:Y:S02]  /*162d0*/  ISETP.EQ.AND.EX P4, PT, R81, R51, P5, P4 ;  /* 0x000000335100720c */ /* 0x000fe40002f82340 */
[----:B------:R-:W-:-:S04]  /*162e0*/  ISETP.LT.U32.AND P5, PT, R56, R50, PT ;  /* 0x000000323800720c */ /* 0x000fc80003fa1070 */
[----:B------:R-:W-:Y:S02]  /*162f0*/  ISETP.LT.U32.OR.EX P4, PT, R81, R51, P4, P5 ;  /* 0x000000335100720c */ /* 0x000fe40002781550 */
[----:B------:R-:W-:Y:S01]  /*16300*/  PLOP3.LUT P5, PT, PT, PT, PT, 0x8, 0x80 ;  /* 0x000000000080781c */ /* 0x000fe20003fae170 */
[----:B------:R-:W-:-:S12]  /*16310*/  @!P2 BRA `(.L_x_43) ;  /* 0x00000000003ca947 */ /* 0x000fd80003800000 */
[CC--:B------:R-:W-:Y:S02]  /*16320*/  ISETP.NE.U32.AND P5, PT, R108.reuse, R25.reuse, PT ;  /* 0x000000196c00720c */ /* 0x0c0fe40003fa5070 */
[----:B------:R-:W-:Y:S02]  /*16330*/  ISETP.LT.U32.AND P2, PT, R108, R25, PT ;  /* 0x000000196c00720c */ /* 0x000fe40003f41070 */
[----:B------:R-:W-:-:S04]  /*16340*/  ISETP.NE.AND.EX P5, PT, R61, R24, PT, P5 ;  /* 0x000000183d00720c */ /* 0x000fc80003fa5350 */
[----:B------:R-:W-:-:S04]  /*16350*/  ISETP.LT.AND P5, PT, R18, RZ, !P5 ;  /* 0x000000ff1200720c */ /* 0x000fc80006fa1270 */
[----:B------:R-:W-:-:S04]  /*16360*/  ISETP.LT.U32.OR.EX P2, PT, R61, R24, P5, P2 ;  /* 0x000000183d00720c */ /* 0x000fc80002f41520 */
[----:B------:R-:W-:-:S04]  /*16370*/  SEL R5, RZ, 0x1, !P2 ;  /* 0x00000001ff057807 */ /* 0x000fc80005000000 */
[----:B------:R-:W-:-:S04]  /*16380*/  LOP3.LUT R4, R90, R5, RZ, 0xfc, !PT ;  /* 0x000000055a047212 */ /* 0x000fc800078efcff */
[----:B------:R-:W-:-:S04]  /*16390*/  ISETP.EQ.U32.AND P5, PT, R4, R23, PT ;  /* 0x000000170400720c */ /* 0x000fc80003fa2070 */
[----:B------:R-:W-:Y:S02]  /*163a0*/  ISETP.EQ.AND.EX P2, PT, R81, R22, P2, P5 ;  /* 0x000000165100720c */ /* 0x000fe40001742350 */
[----:B------:R-:W-:-:S04]  /*163b0*/  ISETP.LT.U32.AND P5, PT, R4, R23, PT ;  /* 0x000000170400720c */ /* 0x000fc80003fa1070 */
[----:B------:R-:W-:-:S04]  /*163c0*/  ISETP.LT.U32.OR.EX P2, PT, R81, R22, P2, P5 ;  /* 0x000000165100720c */ /* 0x000fc80001741550 */
[----:B------:R-:W-:-:S04]  /*163d0*/  SEL R5, RZ, 0x1, !P2 ;  /* 0x00000001ff057807 */ /* 0x000fc80005000000 */
[----:B------:R-:W-:-:S04]  /*163e0*/  LOP3.LUT R5, R62, R5, RZ, 0xfc, !PT ;  /* 0x000000053e057212 */ /* 0x000fc800078efcff */
[----:B------:R-:W-:-:S04]  /*163f0*/  ISETP.NE.U32.AND P5, PT, R5, R48, PT ;  /* 0x000000300500720c */ /* 0x000fc80003fa5070 */
[----:B------:R-:W-:-:S13]  /*16400*/  ISETP.NE.OR.EX P5, PT, R99, R49, !P4, P5 ;  /* 0x000000316300720c */ /* 0x000fda00067a5750 */
.L_x_43:
[----:B------:R-:W-:Y:S05]  /*16410*/  BSYNC.RECONVERGENT B2 ;  /* 0x0000000000027941 */ /* 0x000fea0003800200 */
.L_x_42:
[----:B------:R-:W-:Y:S01]  /*16420*/  ISETP.GE.U32.AND.EX P0, PT, R12, R55, PT, P0 ;  /* 0x000000370c00720c */ /* 0x000fe20003f06100 */
[----:B------:R-:W0:Y:S01]  /*16430*/  LDC R9, c[0x3][0x14] ;  /* 0x00c00500ff097b82 */ /* 0x000e220000000800 */
[-C--:B------:R-:W-:Y:S01]  /*16440*/  ISETP.EQ.U32.AND P2, PT, R108, R52.reuse, PT ;  /* 0x000000346c00720c */ /* 0x080fe20003f42070 */
[----:B------:R-:W-:Y:S01]  /*16450*/  BSSY.RECONVERGENT B2, `(.L_x_44) ;  /* 0x00001f4000027945 */ /* 0x000fe20003800200 */
[----:B------:R-:W-:Y:S02]  /*16460*/  SEL R5, RZ, 0x1, P0 ;  /* 0x00000001ff057807 */ /* 0x000fe40000000000 */
[----:B------:R-:W-:Y:S02]  /*16470*/  PLOP3.LUT P3, PT, P3, P5, PT, 0xf8, 0x8f ;  /* 0x00000000008f781c */ /* 0x000fe40001f6bf70 */
[----:B------:R-:W-:Y:S02]  /*16480*/  ISETP.EQ.AND.EX P2, PT, R61, R53, !P0, P2 ;  /* 0x000000353d00720c */ /* 0x000fe40004742320 */
[----:B------:R-:W-:-:S02]  /*16490*/  IADD3 R5, P0, PT, R5, R52, RZ ;  /* 0x0000003405057210 */ /* 0x000fc40007f1e0ff */
[----:B------:R-:W-:Y:S02]  /*164a0*/  SEL R119, R54, RZ, P3 ;  /* 0x000000ff36777207 */ /* 0x000fe40001800000 */
[----:B------:R-:W-:Y:S01]  /*164b0*/  SEL R123, R55, RZ, P3 ;  /* 0x000000ff377b7207 */ /* 0x000fe20001800000 */
[----:B------:R-:W-:Y:S01]  /*164c0*/  IMAD.X R100, RZ, RZ, R53, P0 ;  /* 0x000000ffff647224 */ /* 0x000fe200000e0635 */
[----:B------:R-:W-:Y:S02]  /*164d0*/  IADD3 R119, P0, PT, -R119, R13, RZ ;  /* 0x0000000d77777210 */ /* 0x000fe40007f1e1ff */
[----:B------:R-:W-:Y:S02]  /*164e0*/  ISETP.LT.U32.AND P5, PT, R108, R52, PT ;  /* 0x000000346c00720c */ /* 0x000fe40003fa1070 */
[----:B------:R-:W-:Y:S01]  /*164f0*/  SEL R5, R5, RZ, P3 ;  /* 0x000000ff05057207 */ /* 0x000fe20001800000 */
[----:B------:R-:W-:Y:S01]  /*16500*/  IMAD.X R123, R12, 0x1, ~R123, P0 ;  /* 0x000000010c7b7824 */ /* 0x000fe200000e0e7b */
[----:B------:R-:W-:Y:S01]  /*16510*/  ISETP.LT.U32.OR.EX P2, PT, R61, R53, P2, P5 ;  /* 0x000000353d00720c */ /* 0x000fe20001741550 */
[----:B------:R-:W-:Y:S01]  /*16520*/  IMAD.WIDE.U32 R56, R119, R119, RZ ;  /* 0x0000007777387225 */ /* 0x000fe200078e00ff */
[----:B------:R-:W-:-:S02]  /*16530*/  ISETP.NE.U32.AND P5, PT, R108, R25, PT ;  /* 0x000000196c00720c */ /* 0x000fc40003fa5070 */
[----:B------:R-:W-:Y:S02]  /*16540*/  ISETP.LT.U32.AND P6, PT, R108, R25, PT ;  /* 0x000000196c00720c */ /* 0x000fe40003fc1070 */
[----:B------:R-:W-:Y:S01]  /*16550*/  IADD3 R108, P0, PT, -R5, R108, RZ ;  /* 0x0000006c056c7210 */ /* 0x000fe20007f1e1ff */
[----:B------:R-:W-:Y:S01]  /*16560*/  IMAD.WIDE.U32 R4, R123, R119, RZ ;  /* 0x000000777b047225 */ /* 0x000fe200078e00ff */
[----:B------:R-:W-:Y:S02]  /*16570*/  SEL R100, R100, RZ, P3 ;  /* 0x000000ff64647207 */ /* 0x000fe40001800000 */
[C---:B------:R-:W-:Y:S02]  /*16580*/  ISETP.NE.AND.EX P5, PT, R61.reuse, R24, PT, P5 ;  /* 0x000000183d00720c */ /* 0x040fe40003fa5350 */
[----:B------:R-:W-:Y:S01]  /*16590*/  P2R R63, PR, RZ, 0x2 ;  /* 0x00000002ff3f7803 */ /* 0x000fe20000000000 */
[----:B------:R-:W-:Y:S01]  /*165a0*/  IMAD.X R100, R61, 0x1, ~R100, P0 ;  /* 0x000000013d647824 */ /* 0x000fe200000e0e64 */
[----:B------:R-:W-:Y:S01]  /*165b0*/  ISETP.LT.AND P5, PT, R18, RZ, !P5 ;  /* 0x000000ff1200720c */ /* 0x000fe20006fa1270 */
[----:B------:R-:W-:Y:S01]  /*165c0*/  IMAD.WIDE.U32 R4, P0, R119, R123, R4 ;  /* 0x0000007b77047225 */ /* 0x000fe20007800004 */
[----:B------:R-:W-:-:S02]  /*165d0*/  LOP3.LUT R26, R26, 0xfffffffb, RZ, 0xc0, !PT ;  /* 0xfffffffb1a1a7812 */ /* 0x000fc400078ec0ff */
[----:B------:R-:W-:Y:S01]  /*165e0*/  ISETP.LT.U32.OR.EX P5, PT, R61, R24, P5, P6 ;  /* 0x000000183d00720c */ /* 0x000fe20002fa1560 */
[----:B------:R-:W-:Y:S01]  /*165f0*/  IMAD.X R47, RZ, RZ, RZ, P0 ;  /* 0x000000ffff2f7224 */ /* 0x000fe200000e06ff */
[----:B------:R-:W-:Y:S01]  /*16600*/  IADD3 R107, P0, PT, R57, R4, RZ ;  /* 0x00000004396b7210 */ /* 0x000fe20007f1e0ff */
[-C--:B------:R-:W-:Y:S01]  /*16610*/  IMAD.WIDE.U32 R12, R100, R119.reuse, RZ ;  /* 0x00000077640c7225 */ /* 0x080fe200078e00ff */
[----:B------:R-:W-:Y:S02]  /*16620*/  SEL R57, RZ, 0x1, !P2 ;  /* 0x00000001ff397807 */ /* 0x000fe40005000000 */
[----:B------:R-:W-:Y:S01]  /*16630*/  SEL R79, RZ, 0x1, !P5 ;  /* 0x00000001ff4f7807 */ /* 0x000fe20006800000 */
[----:B------:R-:W-:Y:S01]  /*16640*/  IMAD.MOV.U32 R46, RZ, RZ, R5 ;  /* 0x000000ffff2e7224 */ /* 0x000fe200078e0005 */
[----:B------:R-:W-:Y:S01]  /*16650*/  IADD3 R57, P2, PT, R57, R50, RZ ;  /* 0x0000003239397210 */ /* 0x000fe20007f5e0ff */
[----:B------:R-:W-:Y:S01]  /*16660*/  IMAD.WIDE.U32 R4, R108, R119, RZ ;  /* 0x000000776c047225 */ /* 0x000fe200078e00ff */
[----:B------:R-:W-:-:S02]  /*16670*/  LOP3.LUT R90, R90, R79, RZ, 0xfc, !PT ;  /* 0x0000004f5a5a7212 */ /* 0x000fc400078efcff */
[----:B------:R-:W-:Y:S01]  /*16680*/  SEL R57, R57, RZ, P3 ;  /* 0x000000ff39397207 */ /* 0x000fe20001800000 */
[----:B------:R-:W-:Y:S01]  /*16690*/  IMAD.WIDE.U32.X R46, R123, R123, R46, P0 ;  /* 0x0000007b7b2e7225 */ /* 0x000fe200000e042e */
[----:B------:R-:W-:-:S03]  /*166a0*/  LOP3.LUT R26, R26, 0xfffffff7, RZ, 0xc0, !PT ;  /* 0xfffffff71a1a7812 */ /* 0x000fc600078ec0ff */
[----:B------:R-:W-:Y:S01]  /*166b0*/  IMAD.WIDE.U32 R12, P1, R123, R108, R12 ;  /* 0x0000006c7b0c7225 */ /* 0x000fe2000782000c */
[----:B------:R-:W-:-:S03]  /*166c0*/  IADD3 R109, P6, PT, R46, R4, RZ ;  /* 0x000000042e6d7210 */ /* 0x000fc60007fde0ff */
[----:B------:R-:W-:Y:S01]  /*166d0*/  IMAD.WIDE.U32 R60, R123, R108, RZ ;  /* 0x0000006c7b3c7225 */ /* 0x000fe200078e00ff */
[----:B------:R-:W-:-:S03]  /*166e0*/  IADD3 R5, P0, PT, R5, R12, RZ ;  /* 0x0000000c05057210 */ /* 0x000fc60007f1e0ff */
[----:B0-----:R-:W-:Y:S02]  /*166f0*/  IMAD.X R12, RZ, RZ, R9, P2 ;  /* 0x000000ffff0c7224 */ /* 0x001fe400010e0609 */
[----:B------:R-:W-:-:S03]  /*16700*/  IMAD.WIDE.U32 R60, P2, R119, R100, R60 ;  /* 0x00000064773c7225 */ /* 0x000fc6000784003c */
[----:B------:R-:W-:Y:S01]  /*16710*/  SEL R12, R12, RZ, P3 ;  /* 0x000000ff0c0c7207 */ /* 0x000fe20001800000 */
[----:B------:R-:W-:Y:S02]  /*16720*/  IMAD.X R96, R5, 0x1, R47, P6 ;  /* 0x0000000105607824 */ /* 0x000fe400030e062f */
[----:B------:R-:W-:Y:S01]  /*16730*/  IMAD.X R47, RZ, RZ, RZ, P2 ;  /* 0x000000ffff2f7224 */ /* 0x000fe200010e06ff */
[----:B------:R-:W-:Y:S01]  /*16740*/  IADD3 R102, P2, PT, -R57, R90, RZ ;  /* 0x0000005a39667210 */ /* 0x000fe20007f5e1ff */
[----:B------:R-:W-:-:S04]  /*16750*/  IMAD.WIDE.U32 R78, R119, R108, RZ ;  /* 0x0000006c774e7225 */ /* 0x000fc800078e00ff */
[----:B------:R-:W-:Y:S01]  /*16760*/  IMAD.X R105, R81, 0x1, ~R12, P2 ;  /* 0x0000000151697824 */ /* 0x000fe200010e0e0c */
[----:B------:R-:W-:Y:S01]  /*16770*/  IADD3 RZ, P2, PT, R79, R60, RZ ;  /* 0x0000003c4fff7210 */ /* 0x000fe20007f5e0ff */
[----:B------:R-:W-:Y:S02]  /*16780*/  IMAD.MOV.U32 R46, RZ, RZ, R61 ;  /* 0x000000ffff2e7224 */ /* 0x000fe400078e003d */
[----:B------:R-:W-:-:S04]  /*16790*/  IMAD.WIDE.U32 R78, R105, R119, RZ ;  /* 0x00000077694e7225 */ /* 0x000fc800078e00ff */
[----:B------:R-:W-:Y:S01]  /*167a0*/  IMAD.WIDE.U32.X R46, R123, R100, R46, P2 ;  /* 0x000000647b2e7225 */ /* 0x000fe200010e042e */
[----:B------:R-:W-:-:S03]  /*167b0*/  ISETP.GE.U32.AND P2, PT, R109, R4, PT ;  /* 0x000000046d00720c */ /* 0x000fc60003f46070 */
[----:B------:R-:W-:Y:S01]  /*167c0*/  IMAD.WIDE.U32 R60, R102, R119, RZ ;  /* 0x00000077663c7225 */ /* 0x000fe200078e00ff */
[----:B------:R-:W-:-:S04]  /*167d0*/  ISETP.GE.U32.AND.EX P2, PT, R96, R5, PT, P2 ;  /* 0x000000056000720c */ /* 0x000fc80003f46120 */
[----:B------:R-:W-:Y:S01]  /*167e0*/  SEL R57, RZ, 0x1, P2 ;  /* 0x00000001ff397807 */ /* 0x000fe20001000000 */
[----:B------:R-:W-:-:S03]  /*167f0*/  IMAD.WIDE.U32 R78, P2, R123, R102, R78 ;  /* 0x000000667b4e7225 */ /* 0x000fc6000784004e */
[----:B------:R-:W-:-:S10]  /*16800*/  IADD3 R112, P6, PT, R61, R78, RZ ;  /* 0x0000004e3d707210 */ /* 0x000fd40007fde0ff */
[----:B------:R-:W-:-:S04]  /*16810*/  @P2 LOP3.LUT R26, R26, 0x8, RZ, 0xfc, !PT ;  /* 0x000000081a1a2812 */ /* 0x000fc800078efcff */
[----:B------:R-:W-:Y:S02]  /*16820*/  @P6 LOP3.LUT R26, R26, 0x4, RZ, 0xfc, !PT ;  /* 0x000000041a1a6812 */ /* 0x000fe400078efcff */
[----:B------:R-:W-:Y:S01]  /*16830*/  IADD3 R61, P2, P6, R60, R46, R57 ;  /* 0x0000002e3c3d7210 */ /* 0x000fe20007e5e039 */
[----:B------:R-:W-:Y:S02]  /*16840*/  IMAD.MOV.U32 R46, RZ, RZ, R13 ;  /* 0x000000ffff2e7224 */ /* 0x000fe400078e000d */
[----:B------:R-:W-:Y:S01]  /*16850*/  IMAD.WIDE.U32 R12, R108, R108, RZ ;  /* 0x0000006c6c0c7225 */ /* 0x000fe200078e00ff */
[----:B------:R-:W-:-:S03]  /*16860*/  IADD3.X R57, PT, PT, R112, R47, RZ, P2, P6 ;  /* 0x0000002f70397210 */ /* 0x000fc600017ec4ff */
[----:B------:R-:W-:Y:S01]  /*16870*/  IMAD.X R47, RZ, RZ, RZ, P1 ;  /* 0x000000ffff2f7224 */ /* 0x000fe200008e06ff */
[----:B------:R-:W-:Y:S01]  /*16880*/  IADD3 R111, P6, PT, R61, R12, RZ ;  /* 0x0000000c3d6f7210 */ /* 0x000fe20007fde0ff */
[----:B------:R-:W-:Y:S01]  /*16890*/  IMAD.WIDE.U32.X R46, R123, R100, R46, P0 ;  /* 0x000000647b2e7225 */ /* 0x000fe200000e042e */
[----:B------:R-:W-:-:S05]  /*168a0*/  IADD3 R94, P0, PT, R109, R4, RZ ;  /* 0x000000046d5e7210 */ /* 0x000fca0007f1e0ff */
[----:B------:R-:W-:Y:S01]  /*168b0*/  IMAD.X R96, R96, 0x1, R5, P0 ;  /* 0x0000000160607824 */ /* 0x000fe200000e0605 */
[----:B------:R-:W-:-:S04]  /*168c0*/  ISETP.GE.U32.AND P0, PT, R94, R4, PT ;  /* 0x000000045e00720c */ /* 0x000fc80003f06070 */
[----:B------:R-:W-:Y:S01]  /*168d0*/  ISETP.GE.U32.AND.EX P0, PT, R96, R5, PT, P0 ;  /* 0x000000056000720c */ /* 0x000fe20003f06100 */
[----:B------:R-:W-:-:S03]  /*168e0*/  IMAD.WIDE.U32 R4, R100, R108, RZ ;  /* 0x0000006c64047225 */ /* 0x000fc600078e00ff */
[----:B------:R-:W-:Y:S01]  /*168f0*/  SEL R115, RZ, 0x1, P0 ;  /* 0x00000001ff737807 */ /* 0x000fe20000000000 */
[----:B------:R-:W-:-:S03]  /*16900*/  IMAD.WIDE.U32 R4, P2, R108, R100, R4 ;  /* 0x000000646c047225 */ /* 0x000fc60007840004 */
[----:B------:R-:W-:-:S05]  /*16910*/  IADD3 R13, P0, PT, R13, R4, RZ ;  /* 0x000000040d0d7210 */ /* 0x000fca0007f1e0ff */
[----:B------:R-:W-:Y:S01]  /*16920*/  IMAD.X R4, R13, 0x1, R57, P6 ;  /* 0x000000010d047824 */ /* 0x000fe200030e0639 */
[----:B------:R-:W-:-:S04]  /*16930*/  IADD3 R115, P1, P6, R111, R46, R115 ;  /* 0x0000002e6f737210 */ /* 0x000fc80007e3e073 */
[----:B------:R-:W-:Y:S02]  /*16940*/  IADD3.X R109, PT, PT, R4, R47, RZ, P1, P6 ;  /* 0x0000002f046d7210 */ /* 0x000fe40000fec4ff */
[CC--:B------:R-:W-:Y:S02]  /*16950*/  ISETP.EQ.U32.AND P6, PT, R90.reuse, R23.reuse, PT ;  /* 0x000000175a00720c */ /* 0x0c0fe40003fc2070 */
[----:B------:R-:W-:Y:S02]  /*16960*/  SEL R47, RZ, 0x1, !P4 ;  /* 0x00000001ff2f7807 */ /* 0x000fe40006000000 */
[----:B------:R-:W-:Y:S02]  /*16970*/  ISETP.EQ.AND.EX P6, PT, R81, R22, P5, P6 ;  /* 0x000000165100720c */ /* 0x000fe40002fc2360 */
[----:B------:R-:W-:Y:S02]  /*16980*/  ISETP.LT.U32.AND P5, PT, R90, R23, PT ;  /* 0x000000175a00720c */ /* 0x000fe40003fa1070 */
[----:B------:R-:W-:-:S02]  /*16990*/  IADD3 R47, P4, PT, R47, R48, RZ ;  /* 0x000000302f2f7210 */ /* 0x000fc40007f9e0ff */
[----:B------:R-:W-:Y:S02]  /*169a0*/  ISETP.LT.U32.OR.EX P5, PT, R81, R22, P6, P5 ;  /* 0x000000165100720c */ /* 0x000fe400037a1550 */
[----:B------:R-:W-:Y:S01]  /*169b0*/  ISETP.NE.AND P1, PT, R63, RZ, PT ;  /* 0x000000ff3f00720c */ /* 0x000fe20003f25270 */
[----:B------:R-:W-:Y:S01]  /*169c0*/  IMAD.X R46, RZ, RZ, R49, P4 ;  /* 0x000000ffff2e7224 */ /* 0x000fe200020e0631 */
[----:B------:R-:W-:Y:S02]  /*169d0*/  SEL R63, RZ, 0x1, !P5 ;  /* 0x00000001ff3f7807 */ /* 0x000fe40006800000 */
[----:B------:R-:W-:Y:S02]  /*169e0*/  SEL R47, R47, RZ, P3 ;  /* 0x000000ff2f2f7207 */ /* 0x000fe40001800000 */
[----:B------:R-:W-:Y:S02]  /*169f0*/  LOP3.LUT R92, R62, R63, RZ, 0xfc, !PT ;  /* 0x0000003f3e5c7212 */ /* 0x000fe400078efcff */
[----:B------:R-:W-:-:S02]  /*16a00*/  SEL R46, R46, RZ, P3 ;  /* 0x000000ff2e2e7207 */ /* 0x000fc40001800000 */
[----:B------:R-:W-:Y:S01]  /*16a10*/  IADD3 R92, P3, PT, R92, -R47, RZ ;  /* 0x8000002f5c5c7210 */ /* 0x000fe20007f7e0ff */
[----:B------:R-:W-:Y:S01]  /*16a20*/  IMAD.X R47, RZ, RZ, RZ, P2 ;  /* 0x000000ffff2f7224 */ /* 0x000fe200010e06ff */
[----:B------:R-:W-:Y:S02]  /*16a30*/  ISETP.GE.U32.AND P2, PT, R115, R111, PT ;  /* 0x0000006f7300720c */ /* 0x000fe40003f46070 */
[----:B------:R-:W-:Y:S01]  /*16a40*/  LOP3.LUT P6, RZ, R26, 0x2, RZ, 0xc0, !PT ;  /* 0x000000021aff7812 */ /* 0x000fe200078cc0ff */
[----:B------:R-:W-:Y:S01]  /*16a50*/  IMAD.X R99, R99, 0x1, ~R46, P3 ;  /* 0x0000000163637824 */ /* 0x000fe200018e0e2e */
[----:B------:R-:W-:Y:S01]  /*16a60*/  ISETP.GE.U32.AND P3, PT, R111, R12, PT ;  /* 0x0000000c6f00720c */ /* 0x000fe20003f66070 */
[----:B------:R-:W-:Y:S01]  /*16a70*/  IMAD.MOV.U32 R46, RZ, RZ, R5 ;  /* 0x000000ffff2e7224 */ /* 0x000fe200078e0005 */
[----:B------:R-:W-:Y:S02]  /*16a80*/  ISETP.GE.U32.AND.EX P2, PT, R109, R4, PT, P2 ;  /* 0x000000046d00720c */ /* 0x000fe40003f46120 */
[----:B------:R-:W-:Y:S01]  /*16a90*/  ISETP.GE.U32.AND.EX P3, PT, R4, R13, PT, P3 ;  /* 0x0000000d0400720c */ /* 0x000fe20003f66130 */
[----:B------:R-:W-:Y:S01]  /*16aa0*/  IMAD.WIDE.U32 R12, R123, R102, RZ ;  /* 0x000000667b0c7225 */ /* 0x000fe200078e00ff */
[----:B------:R-:W-:-:S02]  /*16ab0*/  @P1 SEL R63, RZ, 0x1, P6 ;  /* 0x00000001ff3f1807 */ /* 0x000fc40003000000 */
[----:B------:R-:W-:Y:S01]  /*16ac0*/  SEL R104, RZ, 0x1, P3 ;  /* 0x00000001ff687807 */ /* 0x000fe20001800000 */
[----:B------:R-:W-:Y:S01]  /*16ad0*/  IMAD.WIDE.U32.X R46, R100, R100, R46, P0 ;  /* 0x00000064642e7225 */ /* 0x000fe200000e042e */
[C---:B------:R-:W-:Y:S02]  /*16ae0*/  LOP3.LUT P5, RZ, R26.reuse, 0x8, RZ, 0xc0, !PT ;  /* 0x000000081aff7812 */ /* 0x040fe400078ac0ff */
[C---:B------:R-:W-:Y:S01]  /*16af0*/  LOP3.LUT P6, RZ, R26.reuse, 0x4, RZ, 0xc0, !PT ;  /* 0x000000041aff7812 */ /* 0x040fe200078cc0ff */
[----:B------:R-:W-:Y:S01]  /*16b00*/  IMAD.WIDE.U32 R12, P0, R119, R105, R12 ;  /* 0x00000069770c7225 */ /* 0x000fe2000780000c */
[----:B------:R-:W-:-:S03]  /*16b10*/  LOP3.LUT R26, R26, 0xfffffffe, RZ, 0xc0, !PT ;  /* 0xfffffffe1a1a7812 */ /* 0x000fc600078ec0ff */
[----:B------:R-:W-:-:S04]  /*16b20*/  IMAD.WIDE.U32 R4, R119, R102, RZ ;  /* 0x0000006677047225 */ /* 0x000fc800078e00ff */
[----:B------:R-:W-:Y:S01]  /*16b30*/  IMAD.MOV.U32 R4, RZ, RZ, R13 ;  /* 0x000000ffff047224 */ /* 0x000fe200078e000d */
[----:B------:R-:W-:Y:S01]  /*16b40*/  IADD3 RZ, P3, PT, R5, R12, RZ ;  /* 0x0000000c05ff7210 */ /* 0x000fe20007f7e0ff */
[----:B------:R-:W-:Y:S01]  /*16b50*/  IMAD.WIDE.U32 R12, R99, R119, RZ ;  /* 0x00000077630c7225 */ /* 0x000fe200078e00ff */
[----:B------:R-:W-:-:S04]  /*16b60*/  SEL R5, RZ, 0x1, P2 ;  /* 0x00000001ff057807 */ /* 0x000fc80001000000 */
[----:B------:R-:W-:Y:S01]  /*16b70*/  IADD3 R104, P2, P4, R5, R46, R104 ;  /* 0x0000002e05687210 */ /* 0x000fe20007c5e068 */
[----:B------:R-:W-:Y:S01]  /*16b80*/  IMAD.X R5, RZ, RZ, RZ, P0 ;  /* 0x000000ffff057224 */ /* 0x000fe200000e06ff */
[----:B------:R-:W-:Y:S02]  /*16b90*/  ISETP.GE.U32.AND P0, PT, R61, R60, PT ;  /* 0x0000003c3d00720c */ /* 0x000fe40003f06070 */
[----:B------:R-:W-:Y:S01]  /*16ba0*/  IADD3.X R113, PT, PT, RZ, R47, RZ, P2, P4 ;  /* 0x0000002fff717210 */ /* 0x000fe200017e84ff */
[----:B------:R-:W-:Y:S01]  /*16bb0*/  IMAD.WIDE.U32 R46, R125, R48, RZ ;  /* 0x000000307d2e7225 */ /* 0x000fe200078e00ff */
[----:B------:R-:W-:Y:S02]  /*16bc0*/  @P1 IADD3 R80, P4, PT, R63, R80, RZ ;  /* 0x000000503f501210 */ /* 0x000fe40007f9e0ff */
[----:B------:R-:W-:Y:S01]  /*16bd0*/  ISETP.GE.U32.AND.EX P2, PT, R57, R112, PT, P0 ;  /* 0x000000703900720c */ /* 0x000fe20003f46100 */
[----:B------:R-:W-:-:S03]  /*16be0*/  IMAD.WIDE.U32 R62, R92, R119, RZ ;  /* 0x000000775c3e7225 */ /* 0x000fc600078e00ff */
[----:B------:R-:W-:Y:S01]  /*16bf0*/  SEL R111, RZ, 0x1, P2 ;  /* 0x00000001ff6f7807 */ /* 0x000fe20001000000 */
[----:B------:R-:W-:Y:S02]  /*16c00*/  @P1 IMAD.X R84, RZ, RZ, R84, P4 ;  /* 0x000000ffff541224 */ /* 0x000fe400020e0654 */
[----:B------:R-:W-:-:S04]  /*16c10*/  IMAD.WIDE.U32 R12, P1, R123, R92, R12 ;  /* 0x0000005c7b0c7225 */ /* 0x000fc8000782000c */
[----:B------:R-:W-:Y:S01]  /*16c20*/  IMAD.WIDE.U32.X R4, R123, R105, R4, P3 ;  /* 0x000000697b047225 */ /* 0x000fe200018e0404 */
[----:B------:R-:W-:-:S03]  /*16c30*/  IADD3 R81, P3, PT, R63, R12, RZ ;  /* 0x0000000c3f517210 */ /* 0x000fc60007f7e0ff */
[----:B------:R-:W-:-:S04]  /*16c40*/  IMAD.WIDE.U32 R46, P0, R120, R49, R46 ;  /* 0x00000031782e7225 */ /* 0x000fc8000780002e */
[----:B------:R-:W-:Y:S01]  /*16c50*/  IMAD.WIDE.U32 R120, R120, R48, RZ ;  /* 0x0000003078787225 */ /* 0x000fe200078e00ff */
[----:B------:R-:W-:Y:S02]  /*16c60*/  @P1 LOP3.LUT R26, R26, 0x1, RZ, 0xfc, !PT ;  /* 0x000000011a1a1812 */ /* 0x000fe400078efcff */
[----:B------:R-:W-:Y:S01]  /*16c70*/  IADD3 R111, P1, P2, R62, R4, R111 ;  /* 0x000000043e6f7210 */ /* 0x000fe20007a3e06f */
[----:B------:R-:W-:Y:S01]  /*16c80*/  IMAD R4, R95, R2, RZ ;  /* 0x000000025f047224 */ /* 0x000fe200078e02ff */
[----:B------:R-:W-:Y:S02]  /*16c90*/  LOP3.LUT R26, R26, 0xfffffffd, RZ, 0xc0, !PT ;  /* 0xfffffffd1a1a7812 */ /* 0x000fe400078ec0ff */
[----:B------:R-:W-:Y:S01]  /*16ca0*/  IADD3.X R110, PT, PT, R81, R5, RZ, P1, P2 ;  /* 0x00000005516e7210 */ /* 0x000fe20000fe44ff */
[----:B------:R-:W-:Y:S01]  /*16cb0*/  IMAD.X R5, RZ, RZ, RZ, P0 ;  /* 0x000000ffff057224 */ /* 0x000fe200000e06ff */
[----:B------:R-:W-:Y:S02]  /*16cc0*/  IADD3 R93, P2, PT, R93, R120, RZ ;  /* 0x000000785d5d7210 */ /* 0x000fe40007f5e0ff */
[----:B------:R-:W-:Y:S01]  /*16cd0*/  IADD3 R57, P1, PT, R80, R127, RZ ;  /* 0x0000007f50397210 */ /* 0x000fe20007f3e0ff */
[----:B------:R-:W-:Y:S01]  /*16ce0*/  IMAD.WIDE.U32 R126, R108, R102, RZ ;  /* 0x000000666c7e7225 */ /* 0x000fe200078e00ff */
[----:B------:R-:W-:-:S02]  /*16cf0*/  @P3 LOP3.LUT R26, R26, 0x2, RZ, 0xfc, !PT ;  /* 0x000000021a1a3812 */ /* 0x000fc400078efcff */
[----:B------:R-:W-:Y:S01]  /*16d00*/  IADD3 R90, P0, PT, R121, R46, RZ ;  /* 0x0000002e795a7210 */ /* 0x000fe20007f1e0ff */
[----:B------:R-:W-:Y:S01]  /*16d10*/  IMAD.X R84, R84, 0x1, R85, P1 ;  /* 0x0000000154547824 */ /* 0x000fe200008e0655 */
[----:B------:R-:W-:Y:S01]  /*16d20*/  ISETP.GE.U32.AND P1, PT, R93, R120, PT ;  /* 0x000000785d00720c */ /* 0x000fe20003f26070 */
[----:B------:R-:W-:Y:S01]  /*16d30*/  IMAD R85, R98, R3, R4 ;  /* 0x0000000362557224 */ /* 0x000fe200078e0204 */
[----:B------:R-:W-:Y:S01]  /*16d40*/  LOP3.LUT R26, R26, 0xffffffdf, RZ, 0xc0, !PT ;  /* 0xffffffdf1a1a7812 */ /* 0x000fe200078ec0ff */
[----:B------:R-:W-:-:S03]  /*16d50*/  IMAD.WIDE.U32 R2, R98, R2, RZ ;  /* 0x0000000262027225 */ /* 0x000fc600078e00ff */
[----:B------:R-:W-:Y:S01]  /*16d60*/  @P2 LOP3.LUT R26, R26, 0x20, RZ, 0xfc, !PT ;  /* 0x000000201a1a2812 */ /* 0x000fe200078efcff */
[----:B------:R-:W-:Y:S02]  /*16d70*/  IMAD.IADD R85, R3, 0x1, R85 ;  /* 0x0000000103557824 */ /* 0x000fe400078e0255 */
[----:B------:R-:W-:Y:S01]  /*16d80*/  IMAD.MOV.U32 R4, RZ, RZ, R47 ;  /* 0x000000ffff047224 */ /* 0x000fe200078e002f */
[----:B------:R-:W-:Y:S01]  /*16d90*/  LOP3.LUT R26, R26, 0xffffffef, RZ, 0xc0, !PT ;  /* 0xffffffef1a1a7812 */ /* 0x000fe200078ec0ff */
[----:B------:R-:W-:-:S03]  /*16da0*/  IMAD.WIDE.U32 R46, R85, R54, RZ ;  /* 0x00000036552e7225 */ /* 0x000fc600078e00ff */
[----:B------:R-:W-:Y:S01]  /*16db0*/  @P1 LOP3.LUT R26, R26, 0x10, RZ, 0xfc, !PT ;  /* 0x000000101a1a1812 */ /* 0x000fe200078efcff */
[----:B------:R-:W-:Y:S01]  /*16dc0*/  IMAD.WIDE.U32.X R4, R125, R49, R4, P0 ;  /* 0x000000317d047225 */ /* 0x000fe200000e0404 */
[----:B------:R-:W-:-:S03]  /*16dd0*/  IADD3 R106, P1, PT, R115, R60, RZ ;  /* 0x0000003c736a7210 */ /* 0x000fc60007f3e0ff */
[----:B------:R-:W-:Y:S01]  /*16de0*/  IMAD.MOV.U32 R120, RZ, RZ, R79 ;  /* 0x000000ffff787224 */ /* 0x000fe200078e004f */
[----:B------:R-:W-:Y:S01]  /*16df0*/  ISETP.GE.U32.AND P3, PT, R106, R60, PT ;  /* 0x0000003c6a00720c */ /* 0x000fe20003f66070 */
[----:B------:R-:W-:-:S04]  /*16e00*/  IMAD.WIDE.U32 R46, P0, R2, R55, R46 ;  /* 0x00000037022e7225 */ /* 0x000fc8000780002e */
[----:B------:R-:W-:-:S04]  /*16e10*/  IMAD.WIDE.U32 R78, R2, R54, RZ ;  /* 0x00000036024e7225 */ /* 0x000fc800078e00ff */
[----:B------:R-:W-:Y:S01]  /*16e20*/  IMAD.X R61, RZ, RZ, RZ, P0 ;  /* 0x000000ffff3d7224 */ /* 0x000fe200000e06ff */
[----:B------:R-:W-:Y:S01]  /*16e30*/  IADD3 R12, P0, PT, R79, R46, RZ ;  /* 0x0000002e4f0c7210 */ /* 0x000fe20007f1e0ff */
[----:B------:R-:W-:Y:S01]  /*16e40*/  IMAD.MOV.U32 R60, RZ, RZ, R47 ;  /* 0x000000ffff3c7224 */ /* 0x000fe200078e002f */
[----:B------:R-:W-:Y:S01]  /*16e50*/  LOP3.LUT R115, RZ, R78, RZ, 0x33, !PT ;  /* 0x0000004eff737212 */ /* 0x000fe200078e33ff */
[----:B------:R-:W-:Y:S01]  /*16e60*/  IMAD.WIDE.U32 R46, R105, R108, RZ ;  /* 0x0000006c692e7225 */ /* 0x000fe200078e00ff */
[----:B------:R-:W-:-:S03]  /*16e70*/  LOP3.LUT R12, RZ, R12, RZ, 0x33, !PT ;  /* 0x0000000cff0c7212 */ /* 0x000fc600078e33ff */
[----:B------:R-:W-:Y:S02]  /*16e80*/  IMAD.X R109, R109, 0x1, R112, P1 ;  /* 0x000000016d6d7824 */ /* 0x000fe400008e0670 */
[----:B------:R-:W-:-:S03]  /*16e90*/  IMAD.WIDE.U32 R46, P1, R100, R102, R46 ;  /* 0x00000066642e7225 */ /* 0x000fc6000782002e */
[----:B------:R-:W-:Y:S01]  /*16ea0*/  ISETP.GE.U32.AND.EX P3, PT, R109, R112, PT, P3 ;  /* 0x000000706d00720c */ /* 0x000fe20003f66130 */
[----:B------:R-:W-:-:S03]  /*16eb0*/  IMAD.WIDE.U32 R78, R102, R108, RZ ;  /* 0x0000006c664e7225 */ /* 0x000fc600078e00ff */
[----:B------:R-:W-:Y:S01]  /*16ec0*/  SEL R125, RZ, 0x1, P3 ;  /* 0x00000001ff7d7807 */ /* 0x000fe20001800000 */
[----:B------:R-:W-:Y:S01]  /*16ed0*/  IMAD.X R121, RZ, RZ, RZ, P5 ;  /* 0x000000ffff797224 */ /* 0x000fe200028e06ff */
[----:B------:R-:W-:Y:S01]  /*16ee0*/  IADD3 R79, P2, PT, R79, R46, RZ ;  /* 0x0000002e4f4f7210 */ /* 0x000fe20007f5e0ff */
[----:B------:R-:W-:Y:S01]  /*16ef0*/  IMAD.WIDE.U32.X R60, R85, R55, R60, P0 ;  /* 0x00000037553c7225 */ /* 0x000fe200000e043c */
[----:B------:R-:W-:Y:S02]  /*16f00*/  IADD3 R63, P4, PT, R111, R78, RZ ;  /* 0x0000004e6f3f7210 */ /* 0x000fe40007f9e0ff */
[----:B------:R-:W-:Y:S01]  /*16f10*/  ISETP.GT.U32.AND P0, PT, R98, R115, PT ;  /* 0x000000736200720c */ /* 0x000fe20003f04070 */
[----:B------:R-:W-:-:S03]  /*16f20*/  IMAD.WIDE.U32.X R120, R123, R105, R120, P6 ;  /* 0x000000697b787225 */ /* 0x000fc600030e0478 */
[----:B------:R-:W-:Y:S01]  /*16f30*/  ISETP.GT.U32.AND.EX P0, PT, R95, R12, PT, P0 ;  /* 0x0000000c5f00720c */ /* 0x000fe20003f04100 */
[----:B------:R-:W-:Y:S01]  /*16f40*/  IMAD.X R80, R79, 0x1, R110, P4 ;  /* 0x000000014f507824 */ /* 0x000fe200020e066e */
[----:B------:R-:W-:Y:S02]  /*16f50*/  IADD3 R104, P4, PT, R63, R104, RZ ;  /* 0x000000683f687210 */ /* 0x000fe40007f9e0ff */
[----:B------:R-:W-:Y:S02]  /*16f60*/  SEL R95, RZ, 0x1, !P0 ;  /* 0x00000001ff5f7807 */ /* 0x000fe40004000000 */
[----:B------:R-:W-:Y:S01]  /*16f70*/  ISETP.GE.U32.AND P3, PT, R104, R63, PT ;  /* 0x0000003f6800720c */ /* 0x000fe20003f66070 */
[----:B------:R-:W-:Y:S01]  /*16f80*/  IMAD.X R113, R80, 0x1, R113, P4 ;  /* 0x0000000150717824 */ /* 0x000fe200020e0671 */
[----:B------:R-:W-:Y:S02]  /*16f90*/  IADD3 R46, P4, PT, R104, R78, RZ ;  /* 0x0000004e682e7210 */ /* 0x000fe40007f9e0ff */
[----:B------:R-:W-:-:S02]  /*16fa0*/  IADD3 R98, P0, PT, R95, R60, RZ ;  /* 0x0000003c5f627210 */ /* 0x000fc40007f1e0ff */
[C---:B------:R-:W-:Y:S01]  /*16fb0*/  ISETP.GE.U32.AND.EX P3, PT, R113.reuse, R80, PT, P3 ;  /* 0x000000507100720c */ /* 0x040fe20003f66130 */
[----:B------:R-:W-:Y:S01]  /*16fc0*/  IMAD.X R112, R113, 0x1, R79, P4 ;  /* 0x0000000171707824 */ /* 0x000fe200020e064f */
[----:B------:R-:W-:Y:S01]  /*16fd0*/  ISETP.GE.U32.AND P4, PT, R63, R78, PT ;  /* 0x0000004e3f00720c */ /* 0x000fe20003f86070 */
[----:B------:R-:W-:Y:S01]  /*16fe0*/  IMAD.X R95, RZ, RZ, R61, P0 ;  /* 0x000000ffff5f7224 */ /* 0x000fe200000e063d */
[----:B------:R-:W-:Y:S01]  /*16ff0*/  IADD3 R63, P5, P6, R46, R120, R125 ;  /* 0x000000782e3f7210 */ /* 0x000fe20007ebe07d */
[----:B------:R-:W-:Y:S01]  /*17000*/  IMAD.WIDE.U32 R124, R100, R102, RZ ;  /* 0x00000066647c7225 */ /* 0x000fe200078e00ff */
[----:B------:R-:W-:Y:S02]  /*17010*/  ISETP.GE.U32.AND.EX P4, PT, R80, R79, PT, P4 ;  /* 0x0000004f5000720c */ /* 0x000fe40003f86140 */
[----:B------:R-:W-:Y:S01]  /*17020*/  IADD3.X R104, PT, PT, R112, R121, RZ, P5, P6 ;  /* 0x0000007970687210 */ /* 0x000fe20002fec4ff */
[----:B------:R-:W-:Y:S01]  /*17030*/  IMAD.WIDE.U32 R60, R100, R92, RZ ;  /* 0x0000005c643c7225 */ /* 0x000fe200078e00ff */
[----:B------:R-:W-:-:S02]  /*17040*/  SEL R80, RZ, 0x1, P4 ;  /* 0x00000001ff507807 */ /* 0x000fc40002000000 */
[----:B------:R-:W-:Y:S01]  /*17050*/  SEL R113, RZ, 0x1, P3 ;  /* 0x00000001ff717807 */ /* 0x000fe20001800000 */
[----:B------:R-:W-:Y:S01]  /*17060*/  IMAD.WIDE.U32 R124, P5, R108, R105, R124 ;  /* 0x000000696c7c7225 */ /* 0x000fe200078a007c */
[----:B------:R-:W-:-:S03]  /*17070*/  LOP3.LUT P6, RZ, R26, 0x2, RZ, 0xc0, !PT ;  /* 0x000000021aff7812 */ /* 0x000fc600078cc0ff */
[----:B------:R-:W-:Y:S01]  /*17080*/  IMAD.X R121, RZ, RZ, RZ, P5 ;  /* 0x000000ffff797224 */ /* 0x000fe200028e06ff */
[----:B------:R-:W-:Y:S01]  /*17090*/  IADD3 RZ, P5, PT, R127, R124, RZ ;  /* 0x0000007c7fff7210 */ /* 0x000fe20007fbe0ff */
[----:B------:R-:W-:Y:S02]  /*170a0*/  IMAD.MOV.U32 R120, RZ, RZ, R125 ;  /* 0x000000ffff787224 */ /* 0x000fe400078e007d */
[----:B------:R-:W-:-:S04]  /*170b0*/  IMAD.WIDE.U32 R124, R108, R92, RZ ;  /* 0x0000005c6c7c7225 */ /* 0x000fc800078e00ff */
[----:B------:R-:W-:-:S04]  /*170c0*/  IMAD.WIDE.U32.X R120, R100, R105, R120, P5 ;  /* 0x0000006964787225 */ /* 0x000fc800028e0478 */
[----:B------:R-:W-:Y:S01]  /*170d0*/  IMAD.WIDE.U32 R60, P5, R108, R99, R60 ;  /* 0x000000636c3c7225 */ /* 0x000fe200078a003c */
[----:B------:R-:W-:-:S03]  /*170e0*/  IADD3 R80, P3, P4, R113, R120, R80 ;  /* 0x0000007871507210 */ /* 0x000fc60007c7e050 */
[----:B------:R-:W-:Y:S01]  /*170f0*/  IMAD.MOV.U32 R120, RZ, RZ, R47 ;  /* 0x000000ffff787224 */ /* 0x000fe200078e002f */
[----:B------:R-:W-:Y:S01]  /*17100*/  IADD3.X R113, PT, PT, RZ, R121, RZ, P3, P4 ;  /* 0x00000079ff717210 */ /* 0x000fe20001fe84ff */
[----:B------:R-:W-:Y:S01]  /*17110*/  IMAD.X R121, RZ, RZ, RZ, P1 ;  /* 0x000000ffff797224 */ /* 0x000fe200008e06ff */
[----:B------:R-:W-:Y:S01]  /*17120*/  ISETP.GE.U32.AND P1, PT, R46, R78, PT ;  /* 0x0000004e2e00720c */ /* 0x000fe20003f26070 */
[----:B------:R-:W-:Y:S01]  /*17130*/  IMAD.WIDE.U32.X R120, R100, R105, R120, P2 ;  /* 0x0000006964787225 */ /* 0x000fe200010e0478 */
[----:B------:R-:W-:Y:S02]  /*17140*/  ISETP.GE.U32.AND P2, PT, R63, R46, PT ;  /* 0x0000002e3f00720c */ /* 0x000fe40003f46070 */
[----:B------:R-:W-:Y:S01]  /*17150*/  ISETP.GE.U32.AND.EX P1, PT, R112, R79, PT, P1 ;  /* 0x0000004f7000720c */ /* 0x000fe20003f26110 */
[----:B------:R-:W-:Y:S01]  /*17160*/  IMAD.WIDE.U32 R78, R119, R92, RZ ;  /* 0x0000005c774e7225 */ /* 0x000fe200078e00ff */
[----:B------:R-:W-:Y:S02]  /*17170*/  ISETP.GE.U32.AND.EX P2, PT, R104, R112, PT, P2 ;  /* 0x000000706800720c */ /* 0x000fe40003f46120 */
[----:B------:R-:W-:-:S02]  /*17180*/  SEL R116, RZ, 0x1, P1 ;  /* 0x00000001ff747807 */ /* 0x000fc40000800000 */
[----:B------:R-:W-:-:S04]  /*17190*/  SEL R47, RZ, 0x1, P2 ;  /* 0x00000001ff2f7807 */ /* 0x000fc80001000000 */
[----:B------:R-:W-:Y:S01]  /*171a0*/  IADD3 R116, P1, P2, R47, R120, R116 ;  /* 0x000000782f747210 */ /* 0x000fe20007a3e074 */
[----:B------:R-:W-:-:S03]  /*171b0*/  IMAD.WIDE.U32 R46, R123, R92, RZ ;  /* 0x0000005c7b2e7225 */ /* 0x000fc600078e00ff */
[----:B------:R-:W-:Y:S01]  /*171c0*/  IADD3.X R118, PT, PT, RZ, R121, RZ, P1, P2 ;  /* 0x00000079ff767210 */ /* 0x000fe20000fe44ff */
[----:B------:R-:W-:-:S04]  /*171d0*/  IMAD.WIDE.U32 R46, P1, R119, R99, R46 ;  /* 0x00000063772e7225 */ /* 0x000fc8000782002e */
[----:B------:R-:W-:Y:S01]  /*171e0*/  IMAD.X R121, RZ, RZ, RZ, P1 ;  /* 0x000000ffff797224 */ /* 0x000fe200008e06ff */
[----:B------:R-:W-:Y:S01]  /*171f0*/  IADD3 RZ, P2, PT, R79, R46, RZ ;  /* 0x0000002e4fff7210 */ /* 0x000fe20007f5e0ff */
[----:B------:R-:W-:Y:S01]  /*17200*/  IMAD.WIDE.U32 R78, R99, R108, RZ ;  /* 0x0000006c634e7225 */ /* 0x000fe200078e00ff */
[----:B------:R-:W-:-:S03]  /*17210*/  ISETP.GE.U32.AND P1, PT, R111, R62, PT ;  /* 0x0000003e6f00720c */ /* 0x000fc60003f26070 */
[----:B------:R-:W-:Y:S01]  /*17220*/  IMAD.MOV.U32 R120, RZ, RZ, R47 ;  /* 0x000000ffff787224 */ /* 0x000fe200078e002f */
[----:B------:R-:W-:Y:S01]  /*17230*/  ISETP.GE.U32.AND.EX P1, PT, R110, R81, PT, P1 ;  /* 0x000000516e00720c */ /* 0x000fe20003f26110 */
[----:B------:R-:W-:-:S03]  /*17240*/  IMAD.WIDE.U32 R78, P4, R100, R92, R78 ;  /* 0x0000005c644e7225 */ /* 0x000fc6000788004e */
[----:B------:R-:W-:Y:S01]  /*17250*/  SEL R119, RZ, 0x1, P1 ;  /* 0x00000001ff777807 */ /* 0x000fe20000800000 */
[----:B------:R-:W-:-:S04]  /*17260*/  IMAD.WIDE.U32 R46, R92, R108, RZ ;  /* 0x0000006c5c2e7225 */ /* 0x000fc800078e00ff */
[----:B------:R-:W-:Y:S01]  /*17270*/  IMAD.WIDE.U32.X R120, R123, R99, R120, P2 ;  /* 0x000000637b787225 */ /* 0x000fe200010e0478 */
[----:B------:R-:W-:Y:S02]  /*17280*/  IADD3 R111, P3, PT, R47, R78, RZ ;  /* 0x0000004e2f6f7210 */ /* 0x000fe40007f7e0ff */
[----:B------:R-:W-:Y:S01]  /*17290*/  IADD3 R47, P1, P2, R46, R120, R119 ;  /* 0x000000782e2f7210 */ /* 0x000fe20007a3e077 */
[----:B------:R-:W-:Y:S02]  /*172a0*/  IMAD.MOV.U32 R120, RZ, RZ, R13 ;  /* 0x000000ffff787224 */ /* 0x000fe400078e000d */
[----:B------:R-:W-:Y:S01]  /*172b0*/  IMAD.WIDE.U32 R12, R2, R52, RZ ;  /* 0x00000034020c7225 */ /* 0x000fe200078e00ff */
[----:B------:R-:W-:Y:S02]  /*172c0*/  IADD3.X R110, PT, PT, R111, R121, RZ, P1, P2 ;  /* 0x000000796f6e7210 */ /* 0x000fe40000fe44ff */
[----:B------:R-:W-:Y:S02]  /*172d0*/  LOP3.LUT P2, RZ, R26, 0x1, RZ, 0xc0, !PT ;  /* 0x000000011aff7812 */ /* 0x000fe4000784c0ff */
[----:B------:R-:W-:-:S02]  /*172e0*/  IADD3 R117, P0, PT, R117, R12, RZ ;  /* 0x0000000c75757210 */ /* 0x000fc40007f1e0ff */
[----:B------:R-:W-:Y:S01]  /*172f0*/  LOP3.LUT R26, R26, 0xfffffffe, RZ, 0xc0, !PT ;  /* 0xfffffffe1a1a7812 */ /* 0x000fe200078ec0ff */
[----:B------:R-:W-:Y:S01]  /*17300*/  IMAD.X R121, RZ, RZ, RZ, P2 ;  /* 0x000000ffff797224 */ /* 0x000fe200010e06ff */
[----:B------:R-:W-:Y:S01]  /*17310*/  IADD3 RZ, P2, PT, R125, R60, RZ ;  /* 0x0000003c7dff7210 */ /* 0x000fe20007f5e0ff */
[----:B------:R-:W-:Y:S01]  /*17320*/  IMAD.WIDE.U32.X R122, R123, R99, R120, P6 ;  /* 0x000000637b7a7225 */ /* 0x000fe200030e0478 */
[----:B------:R-:W-:-:S03]  /*17330*/  ISETP.GE.U32.AND P6, PT, R117, R12, PT ;  /* 0x0000000c7500720c */ /* 0x000fc60003fc6070 */
[----:B------:R-:W-:-:S04]  /*17340*/  IMAD.WIDE.U32 R120, R85, R52, RZ ;  /* 0x0000003455787225 */ /* 0x000fc800078e00ff */
[----:B------:R-:W-:Y:S01]  /*17350*/  @P0 LOP3.LUT R26, R26, 0x1, RZ, 0xfc, !PT ;  /* 0x000000011a1a0812 */ /* 0x000fe200078efcff */
[----:B------:R-:W-:-:S04]  /*17360*/  IMAD.WIDE.U32 R120, P1, R2, R53, R120 ;  /* 0x0000003502787225 */ /* 0x000fc80007820078 */
[----:B------:R-:W-:Y:S01]  /*17370*/  IMAD.MOV.U32 R12, RZ, RZ, R121 ;  /* 0x000000ffff0c7224 */ /* 0x000fe200078e0079 */
[----:B------:R-:W-:Y:S01]  /*17380*/  IADD3 R115, P0, PT, R13, R120, RZ ;  /* 0x000000780d737210 */ /* 0x000fe20007f1e0ff */
[----:B------:R-:W-:Y:S01]  /*17390*/  IMAD.X R13, RZ, RZ, RZ, P1 ;  /* 0x000000ffff0d7224 */ /* 0x000fe200008e06ff */
[----:B------:R-:W-:Y:S01]  /*173a0*/  LOP3.LUT P1, RZ, R26, 0x1, RZ, 0xc0, !PT ;  /* 0x000000011aff7812 */ /* 0x000fe2000782c0ff */
[----:B------:R-:W-:Y:S02]  /*173b0*/  IMAD.X R121, RZ, RZ, RZ, P5 ;  /* 0x000000ffff797224 */ /* 0x000fe400028e06ff */
[----:B------:R-:W-:Y:S02]  /*173c0*/  IMAD.MOV.U32 R120, RZ, RZ, R61 ;  /* 0x000000ffff787224 */ /* 0x000fe400078e003d */
[----:B------:R-:W-:Y:S01]  /*173d0*/  IMAD.X R114, R115, 0x1, R114, P1 ;  /* 0x0000000173727824 */ /* 0x000fe200008e0672 */
[----:B------:R-:W-:Y:S01]  /*173e0*/  IADD3 R108, P1, PT, R63, R62, RZ ;  /* 0x0000003e3f6c7210 */ /* 0x000fe20007f3e0ff */
[----:B------:R-:W-:-:S03]  /*173f0*/  IMAD.WIDE.U32.X R60, R100, R99, R120, P2 ;  /* 0x00000063643c7225 */ /* 0x000fc600010e0478 */
[----:B------:R-:W-:Y:S01]  /*17400*/  ISETP.GE.U32.AND P2, PT, R108, R62, PT ;  /* 0x0000003e6c00720c */ /* 0x000fe20003f46070 */
[----:B------:R-:W-:Y:S01]  /*17410*/  IMAD.X R63, RZ, RZ, RZ, P4 ;  /* 0x000000ffff3f7224 */ /* 0x000fe200020e06ff */
[----:B------:R-:W-:Y:S01]  /*17420*/  ISETP.GE.U32.AND.EX P6, PT, R114, R115, PT, P6 ;  /* 0x000000737200720c */ /* 0x000fe20003fc6160 */
[----:B------:R-:W-:Y:S02]  /*17430*/  IMAD.MOV.U32 R62, RZ, RZ, R79 ;  /* 0x000000ffff3e7224 */ /* 0x000fe400078e004f */
[----:B------:R-:W-:-:S04]  /*17440*/  IMAD.WIDE.U32 R120, R105, R102, RZ ;  /* 0x0000006669787225 */ /* 0x000fc800078e00ff */
[----:B------:R-:W-:Y:S02]  /*17450*/  IMAD.X R104, R104, 0x1, R81, P1 ;  /* 0x0000000168687824 */ /* 0x000fe400008e0651 */
[----:B------:R-:W-:Y:S01]  /*17460*/  IMAD.WIDE.U32.X R62, R100, R99, R62, P3 ;  /* 0x00000063643e7225 */ /* 0x000fe200018e043e */
[----:B------:R-:W-:Y:S02]  /*17470*/  IADD3 R115, P3, PT, R47, R80, RZ ;  /* 0x000000502f737210 */ /* 0x000fe40007f7e0ff */
[----:B------:R-:W-:Y:S01]  /*17480*/  ISETP.GE.U32.AND.EX P2, PT, R104, R81, PT, P2 ;  /* 0x000000516800720c */ /* 0x000fe20003f46120 */
[----:B------:R-:W-:-:S03]  /*17490*/  IMAD.WIDE.U32 R120, P1, R102, R105, R120 ;  /* 0x0000006966787225 */ /* 0x000fc60007820078 */
[----:B------:R-:W-:Y:S01]  /*174a0*/  SEL R100, RZ, 0x1, P2 ;  /* 0x00000001ff647807 */ /* 0x000fe20001000000 */
[----:B------:R-:W-:Y:S01]  /*174b0*/  IMAD.WIDE.U32 R80, R102, R102, RZ ;  /* 0x0000006666507225 */ /* 0x000fe200078e00ff */
[----:B------:R-:W-:-:S03]  /*174c0*/  ISETP.GE.U32.AND P2, PT, R115, R47, PT ;  /* 0x0000002f7300720c */ /* 0x000fc60003f46070 */
[----:B------:R-:W-:Y:S01]  /*174d0*/  IMAD.X R79, RZ, RZ, RZ, P1 ;  /* 0x000000ffff4f7224 */ /* 0x000fe200008e06ff */
[----:B------:R-:W-:Y:S01]  /*174e0*/  IADD3 R112, P1, PT, R81, R120, RZ ;  /* 0x0000007851707210 */ /* 0x000fe20007f3e0ff */
[----:B------:R-:W-:Y:S01]  /*174f0*/  IMAD.X R113, R110, 0x1, R113, P3 ;  /* 0x000000016e717824 */ /* 0x000fe200018e0671 */
[----:B------:R-:W-:Y:S01]  /*17500*/  IADD3 R115, P3, PT, R115, R80, RZ ;  /* 0x0000005073737210 */ /* 0x000fe20007f7e0ff */
[----:B------:R-:W-:-:S03]  /*17510*/  IMAD.MOV.U32 R78, RZ, RZ, R121 ;  /* 0x000000ffff4e7224 */ /* 0x000fc600078e0079 */
[----:B------:R-:W-:Y:S01]  /*17520*/  ISETP.GE.U32.AND.EX P2, PT, R113, R110, PT, P2 ;  /* 0x0000006e7100720c */ /* 0x000fe20003f46120 */
[----:B------:R-:W-:Y:S01]  /*17530*/  IMAD.X R119, R112, 0x1, R113, P3 ;  /* 0x0000000170777824 */ /* 0x000fe200018e0671 */
[----:B------:R-:W-:Y:S01]  /*17540*/  IADD3 R116, P3, PT, R115, R116, RZ ;  /* 0x0000007473747210 */ /* 0x000fe20007f7e0ff */
[----:B------:R-:W-:-:S04]  /*17550*/  IMAD.WIDE.U32.X R78, R105, R105, R78, P1 ;  /* 0x00000069694e7225 */ /* 0x000fc800008e044e */
[----:B------:R-:W-:Y:S01]  /*17560*/  IMAD.X R118, R119, 0x1, R118, P3 ;  /* 0x0000000177767824 */ /* 0x000fe200018e0676 */
[----:B------:R-:W-:-:S04]  /*17570*/  IADD3 R121, P3, PT, R116, R46, RZ ;  /* 0x0000002e74797210 */ /* 0x000fc80007f7e0ff */
[C---:B------:R-:W-:Y:S01]  /*17580*/  ISETP.GE.U32.AND P1, PT, R121.reuse, R46, PT ;  /* 0x0000002e7900720c */ /* 0x040fe20003f26070 */
[----:B------:R-:W-:Y:S01]  /*17590*/  IMAD.X R120, R118, 0x1, R111, P3 ;  /* 0x0000000176787824 */ /* 0x000fe200018e066f */
[----:B------:R-:W-:-:S04]  /*175a0*/  IADD3 R100, P3, P4, R121, R122, R100 ;  /* 0x0000007a79647210 */ /* 0x000fc80007c7e064 */
[----:B------:R-:W-:Y:S02]  /*175b0*/  IADD3.X R81, PT, PT, R120, R123, RZ, P3, P4 ;  /* 0x0000007b78517210 */ /* 0x000fe40001fe84ff */
[----:B------:R-:W-:Y:S02]  /*175c0*/  ISETP.GE.U32.AND P3, PT, R47, R46, PT ;  /* 0x0000002e2f00720c */ /* 0x000fe40003f66070 */
[----:B------:R-:W-:Y:S02]  /*175d0*/  SEL R47, RZ, 0x1, P2 ;  /* 0x00000001ff2f7807 */ /* 0x000fe40001000000 */
[-C--:B------:R-:W-:Y:S02]  /*175e0*/  ISETP.GE.U32.AND.EX P3, PT, R110, R111.reuse, PT, P3 ;  /* 0x0000006f6e00720c */ /* 0x080fe40003f66130 */
[----:B------:R-:W-:Y:S02]  /*175f0*/  ISETP.GE.U32.AND.EX P1, PT, R120, R111, PT, P1 ;  /* 0x0000006f7800720c */ /* 0x000fe40003f26110 */
[----:B------:R-:W-:-:S02]  /*17600*/  SEL R110, RZ, 0x1, P3 ;  /* 0x00000001ff6e7807 */ /* 0x000fc40001800000 */
[----:B------:R-:W-:Y:S02]  /*17610*/  SEL R46, RZ, 0x1, P1 ;  /* 0x00000001ff2e7807 */ /* 0x000fe40000800000 */
[----:B------:R-:W-:-:S04]  /*17620*/  IADD3 R47, P2, P3, R47, R60, R110 ;  /* 0x0000003c2f2f7210 */ /* 0x000fc80007b5e06e */
[----:B------:R-:W-:Y:S02]  /*17630*/  IADD3.X R110, PT, PT, RZ, R61, RZ, P2, P3 ;  /* 0x0000003dff6e7210 */ /* 0x000fe400017e64ff */
[----:B------:R-:W-:Y:S02]  /*17640*/  ISETP.GE.U32.AND P2, PT, R115, R80, PT ;  /* 0x000000507300720c */ /* 0x000fe40003f46070 */
[----:B------:R-:W-:Y:S02]  /*17650*/  ISETP.GE.U32.AND P3, PT, R116, R115, PT ;  /* 0x000000737400720c */ /* 0x000fe40003f66070 */
[----:B------:R-:W-:Y:S01]  /*17660*/  ISETP.GE.U32.AND.EX P2, PT, R119, R112, PT, P2 ;  /* 0x000000707700720c */ /* 0x000fe20003f46120 */
[C---:B------:R-:W-:Y:S01]  /*17670*/  IMAD.WIDE.U32 R112, R99.reuse, R102, RZ ;  /* 0x0000006663707225 */ /* 0x040fe200078e00ff */
[----:B------:R-:W-:Y:S02]  /*17680*/  ISETP.GE.U32.AND.EX P3, PT, R118, R119, PT, P3 ;  /* 0x000000777600720c */ /* 0x000fe40003f66130 */
[----:B------:R-:W-:Y:S01]  /*17690*/  SEL R80, RZ, 0x1, P2 ;  /* 0x00000001ff507807 */ /* 0x000fe20001000000 */
[----:B------:R-:W-:Y:S01]  /*176a0*/  IMAD.WIDE.U32 R118, R99, R92, RZ ;  /* 0x0000005c63767225 */ /* 0x000fe200078e00ff */
[----:B------:R-:W-:-:S02]  /*176b0*/  ISETP.GE.U32.AND P2, PT, R100, R121, PT ;  /* 0x000000796400720c */ /* 0x000fc40003f46070 */
[----:B------:R-:W-:Y:S02]  /*176c0*/  SEL R61, RZ, 0x1, P3 ;  /* 0x00000001ff3d7807 */ /* 0x000fe40001800000 */
[----:B------:R-:W-:Y:S02]  /*176d0*/  ISETP.GE.U32.AND.EX P2, PT, R81, R120, PT, P2 ;  /* 0x000000785100720c */ /* 0x000fe40003f46120 */
[----:B------:R-:W-:Y:S02]  /*176e0*/  IADD3 R80, P1, P3, R61, R78, R80 ;  /* 0x0000004e3d507210 */ /* 0x000fe40007b3e050 */
[----:B------:R-:W-:Y:S02]  /*176f0*/  SEL R61, RZ, 0x1, P2 ;  /* 0x00000001ff3d7807 */ /* 0x000fe40001000000 */
[----:B------:R-:W-:Y:S01]  /*17700*/  IADD3.X R116, PT, PT, RZ, R79, RZ, P1, P3 ;  /* 0x0000004fff747210 */ /* 0x000fe20000fe64ff */
[----:B------:R-:W-:Y:S01]  /*17710*/  IMAD.WIDE.U32 R78, P1, R105, R92, R112 ;  /* 0x0000005c694e7225 */ /* 0x000fe20007820070 */
[----:B------:R-:W-:-:S03]  /*17720*/  IADD3 R46, P2, P3, R61, R62, R46 ;  /* 0x0000003e3d2e7210 */ /* 0x000fc60007b5e02e */
[----:B------:R-:W-:Y:S01]  /*17730*/  IMAD.WIDE.U32 R60, R92, R102, RZ ;  /* 0x000000665c3c7225 */ /* 0x000fe200078e00ff */
[----:B------:R-:W-:-:S04]  /*17740*/  IADD3.X R63, PT, PT, RZ, R63, RZ, P2, P3 ;  /* 0x0000003fff3f7210 */ /* 0x000fc800017e64ff */
[----:B------:R-:W-:Y:S02]  /*17750*/  IADD3 R111, P3, PT, R61, R78, RZ ;  /* 0x0000004e3d6f7210 */ /* 0x000fe40007f7e0ff */
[----:B------:R-:W-:Y:S01]  /*17760*/  IADD3 R113, P2, PT, R47, R60, RZ ;  /* 0x0000003c2f717210 */ /* 0x000fe20007f5e0ff */
[----:B------:R-:W-:-:S04]  /*17770*/  IMAD.X R47, RZ, RZ, RZ, P1 ;  /* 0x000000ffff2f7224 */ /* 0x000fc800008e06ff */
[----:B------:R-:W-:Y:S01]  /*17780*/  IMAD.X R115, R111, 0x1, R110, P2 ;  /* 0x000000016f737824 */ /* 0x000fe200010e066e */
[----:B------:R-:W-:-:S05]  /*17790*/  IADD3 R110, P2, PT, R113, R80, RZ ;  /* 0x00000050716e7210 */ /* 0x000fca0007f5e0ff */
[----:B------:R-:W-:Y:S01]  /*177a0*/  IMAD.X R112, R115, 0x1, R116, P2 ;  /* 0x0000000173707824 */ /* 0x000fe200010e0674 */
[----:B------:R-:W-:-:S04]  /*177b0*/  IADD3 R61, P2, PT, R110, R60, RZ ;  /* 0x0000003c6e3d7210 */ /* 0x000fc80007f5e0ff */
[C---:B------:R-:W-:Y:S01]  /*177c0*/  IADD3 R78, P1, PT, R61.reuse, R46, RZ ;  /* 0x0000002e3d4e7210 */ /* 0x040fe20007f3e0ff */
[----:B------:R-:W-:Y:S01]  /*177d0*/  IMAD.X R46, R112, 0x1, R111, P2 ;  /* 0x00000001702e7824 */ /* 0x000fe200010e066f */
[----:B------:R-:W-:-:S03]  /*177e0*/  ISETP.GE.U32.AND P2, PT, R61, R60, PT ;  /* 0x0000003c3d00720c */ /* 0x000fc60003f46070 */
[----:B------:R-:W-:Y:S01]  /*177f0*/  IMAD.X R80, R46, 0x1, R63, P1 ;  /* 0x000000012e507824 */ /* 0x000fe200008e063f */
[----:B------:R-:W-:Y:S01]  /*17800*/  ISETP.GE.U32.AND P1, PT, R78, R61, PT ;  /* 0x0000003d4e00720c */ /* 0x000fe20003f26070 */
[C---:B------:R-:W-:Y:S01]  /*17810*/  IMAD.WIDE.U32 R62, R105.reuse, R92, RZ ;  /* 0x0000005c693e7225 */ /* 0x040fe200078e00ff */
[----:B------:R-:W-:Y:S02]  /*17820*/  ISETP.GE.U32.AND.EX P2, PT, R46, R111, PT, P2 ;  /* 0x0000006f2e00720c */ /* 0x000fe40003f46120 */
[----:B------:R-:W-:Y:S01]  /*17830*/  ISETP.GE.U32.AND.EX P1, PT, R80, R46, PT, P1 ;  /* 0x0000002e5000720c */ /* 0x000fe20003f26110 */
[----:B------:R-:W-:Y:S01]  /*17840*/  IMAD.MOV.U32 R46, RZ, RZ, R79 ;  /* 0x000000ffff2e7224 */ /* 0x000fe200078e004f */
[----:B------:R-:W-:Y:S02]  /*17850*/  SEL R116, RZ, 0x1, P2 ;  /* 0x00000001ff747807 */ /* 0x000fe40001000000 */
[----:B------:R-:W-:Y:S01]  /*17860*/  SEL R61, RZ, 0x1, P1 ;  /* 0x00000001ff3d7807 */ /* 0x000fe20000800000 */
[----:B------:R-:W-:-:S03]  /*17870*/  IMAD.WIDE.U32.X R46, R105, R99, R46, P3 ;  /* 0x00000063692e7225 */ /* 0x000fc600018e042e */
[----:B------:R-:W-:-:S04]  /*17880*/  IADD3 R116, P1, P2, R61, R46, R116 ;  /* 0x0000002e3d747210 */ /* 0x000fc80007a3e074 */
[----:B------:R-:W-:Y:S01]  /*17890*/  IADD3.X R79, PT, PT, RZ, R47, RZ, P1, P2 ;  /* 0x0000002fff4f7210 */ /* 0x000fe20000fe44ff */
[----:B------:R-:W-:Y:S01]  /*178a0*/  IMAD.WIDE.U32 R62, P1, R102, R99, R62 ;  /* 0x00000063663e7225 */ /* 0x000fe2000782003e */
[----:B------:R-:W-:-:S03]  /*178b0*/  ISETP.GE.U32.AND P2, PT, R113, R60, PT ;  /* 0x0000003c7100720c */ /* 0x000fc60003f46070 */
[----:B------:R-:W-:Y:S01]  /*178c0*/  IMAD.WIDE.U32 R46, R102, R92, RZ ;  /* 0x0000005c662e7225 */ /* 0x000fe200078e00ff */
[----:B------:R-:W-:-:S03]  /*178d0*/  ISETP.GE.U32.AND.EX P2, PT, R115, R111, PT, P2 ;  /* 0x0000006f7300720c */ /* 0x000fc60003f46120 */
[----:B------:R-:W-:Y:S01]  /*178e0*/  IMAD.X R61, RZ, RZ, RZ, P1 ;  /* 0x000000ffff3d7224 */ /* 0x000fe200008e06ff */
[----:B------:R-:W-:Y:S01]  /*178f0*/  IADD3 RZ, P3, PT, R47, R62, RZ ;  /* 0x0000003e2fff7210 */ /* 0x000fe20007f7e0ff */
[----:B------:R-:W-:Y:S01]  /*17900*/  IMAD.MOV.U32 R60, RZ, RZ, R63 ;  /* 0x000000ffff3c7224 */ /* 0x000fe200078e003f */
[----:B------:R-:W0:Y:S01]  /*17910*/  LDC.64 R46, c[0x3][0x20] ;  /* 0x00c00800ff2e7b82 */ /* 0x000e220000000a00 */
[----:B------:R-:W-:Y:S01]  /*17920*/  IMAD.WIDE.U32 R62, R92, R92, RZ ;  /* 0x0000005c5c3e7225 */ /* 0x000fe200078e00ff */
[----:B------:R-:W-:-:S03]  /*17930*/  ISETP.GE.U32.AND P1, PT, R110, R113, PT ;  /* 0x000000716e00720c */ /* 0x000fc60003f26070 */
[----:B------:R-:W-:Y:S01]  /*17940*/  IMAD.WIDE.U32.X R60, R105, R99, R60, P3 ;  /* 0x00000063693c7225 */ /* 0x000fe200018e043c */
[----:B------:R-:W-:-:S03]  /*17950*/  ISETP.GE.U32.AND.EX P1, PT, R112, R115, PT, P1 ;  /* 0x000000737000720c */ /* 0x000fc60003f26110 */
[----:B------:R-:W-:-:S04]  /*17960*/  IMAD.WIDE.U32 R118, P3, R92, R99, R118 ;  /* 0x000000635c767225 */ /* 0x000fc80007860076 */
[----:B------:R-:W-:Y:S01]  /*17970*/  IMAD.X R123, RZ, RZ, RZ, P3 ;  /* 0x000000ffff7b7224 */ /* 0x000fe200018e06ff */
[----:B------:R-:W-:Y:S01]  /*17980*/  IADD3 R63, P3, PT, R63, R118, RZ ;  /* 0x000000763f3f7210 */ /* 0x000fe20007f7e0ff */
[----:B------:R-:W-:-:S04]  /*17990*/  IMAD.MOV.U32 R122, RZ, RZ, R119 ;  /* 0x000000ffff7a7224 */ /* 0x000fc800078e0077 */
[----:B------:R-:W-:-:S04]  /*179a0*/  IMAD.WIDE.U32.X R122, R99, R99, R122, P3 ;  /* 0x00000063637a7225 */ /* 0x000fc800018e047a */
[-C--:B0-----:R-:W-:Y:S02]  /*179b0*/  IMAD R92, R107, R46.reuse, RZ ;  /* 0x0000002e6b5c7224 */ /* 0x081fe400078e02ff */
[----:B------:R-:W-:-:S04]  /*179c0*/  IMAD.WIDE.U32 R110, R56, R46, RZ ;  /* 0x0000002e386e7225 */ /* 0x000fc800078e00ff */
[----:B------:R-:W-:Y:S01]  /*179d0*/  IMAD R105, R56, R47, R92 ;  /* 0x0000002f38697224 */ /* 0x000fe200078e025c */
[----:B------:R-:W-:Y:S01]  /*179e0*/  SEL R92, RZ, 0x1, P2 ;  /* 0x00000001ff5c7807 */ /* 0x000fe20001000000 */
[----:B------:R-:W-:-:S04]  /*179f0*/  IMAD.WIDE.U32 R120, R110, R54, RZ ;  /* 0x000000366e787225 */ /* 0x000fc800078e00ff */
[----:B------:R-:W-:Y:S01]  /*17a00*/  IMAD.IADD R99, R111, 0x1, R105 ;  /* 0x000000016f637824 */ /* 0x000fe200078e0269 */
[----:B------:R-:W-:-:S03]  /*17a10*/  SEL R105, RZ, 0x1, P1 ;  /* 0x00000001ff697807 */ /* 0x000fc60000800000 */
[----:B------:R-:W-:Y:S01]  /*17a20*/  IMAD.WIDE.U32 R118, R99, R54, RZ ;  /* 0x0000003663767225 */ /* 0x000fe200078e00ff */
[----:B------:R-:W-:-:S03]  /*17a30*/  IADD3 R105, P3, P2, R105, R60, R92 ;  /* 0x0000003c69697210 */ /* 0x000fc60007a7e05c */
[----:B------:R-:W-:-:S04]  /*17a40*/  IMAD.WIDE.U32 R118, P1, R110, R55, R118 ;  /* 0x000000376e767225 */ /* 0x000fc80007820076 */
[----:B------:R-:W-:Y:S01]  /*17a50*/  IMAD.X R113, RZ, RZ, RZ, P1 ;  /* 0x000000ffff717224 */ /* 0x000fe200008e06ff */
[----:B------:R-:W-:Y:S01]  /*17a60*/  IADD3 R60, P1, PT, R121, R118, RZ ;  /* 0x00000076793c7210 */ /* 0x000fe20007f3e0ff */
[----:B------:R-:W-:Y:S01]  /*17a70*/  IMAD.MOV.U32 R112, RZ, RZ, R119 ;  /* 0x000000ffff707224 */ /* 0x000fe200078e0077 */
[----:B------:R-:W-:Y:S01]  /*17a80*/  LOP3.LUT R121, RZ, R120, RZ, 0x33, !PT ;  /* 0x00000078ff797212 */ /* 0x000fe200078e33ff */
[----:B------:R-:W-:Y:S01]  /*17a90*/  IMAD.WIDE.U32 R118, R110, R48, RZ ;  /* 0x000000306e767225 */ /* 0x000fe200078e00ff */
[----:B------:R-:W-:-:S03]  /*17aa0*/  LOP3.LUT R60, RZ, R60, RZ, 0x33, !PT ;  /* 0x0000003cff3c7212 */ /* 0x000fc600078e33ff */
[----:B------:R-:W-:Y:S01]  /*17ab0*/  IMAD.WIDE.U32.X R112, R99, R55, R112, P1 ;  /* 0x0000003763707225 */ /* 0x000fe200008e0470 */
[----:B------:R-:W-:Y:S02]  /*17ac0*/  ISETP.GT.U32.AND P1, PT, R56, R121, PT ;  /* 0x000000793800720c */ /* 0x000fe40003f24070 */
[----:B------:R-:W-:Y:S02]  /*17ad0*/  IADD3.X R56, PT, PT, RZ, R61, RZ, P3, P2 ;  /* 0x0000003dff387210 */ /* 0x000fe40001fe44ff */
[----:B------:R-:W-:Y:S01]  /*17ae0*/  ISETP.GT.U32.AND.EX P1, PT, R107, R60, PT, P1 ;  /* 0x0000003c6b00720c */ /* 0x000fe20003f24110 */
[----:B------:R-:W-:-:S03]  /*17af0*/  IMAD.WIDE.U32 R60, R99, R52, RZ ;  /* 0x00000034633c7225 */ /* 0x000fc600078e00ff */
[----:B------:R-:W-:Y:S01]  /*17b00*/  SEL R107, RZ, 0x1, !P1 ;  /* 0x00000001ff6b7807 */ /* 0x000fe20004800000 */
[----:B------:R-:W-:-:S03]  /*17b10*/  IMAD.WIDE.U32 R60, P2, R110, R53, R60 ;  /* 0x000000356e3c7225 */ /* 0x000fc6000784003c */
[----:B------:R-:W-:-:S05]  /*17b20*/  IADD3 R92, P1, PT, R107, R112, RZ ;  /* 0x000000706b5c7210 */ /* 0x000fca0007f3e0ff */
[----:B------:R-:W-:Y:S02]  /*17b30*/  IMAD.X R102, RZ, RZ, R113, P1 ;  /* 0x000000ffff667224 */ /* 0x000fe400008e0671 */
[----:B------:R-:W-:-:S03]  /*17b40*/  IMAD.WIDE.U32 R112, R110, R52, RZ ;  /* 0x000000346e707225 */ /* 0x000fc600078e00ff */
[----:B------:R-:W-:Y:S02]  /*17b50*/  IADD3 R107, P1, PT, R94, R112, RZ ;  /* 0x000000705e6b7210 */ /* 0x000fe40007f3e0ff */
[----:B------:R-:W-:Y:S01]  /*17b60*/  IADD3 R60, P3, PT, R113, R60, RZ ;  /* 0x0000003c713c7210 */ /* 0x000fe20007f7e0ff */
[----:B------:R-:W-:Y:S01]  /*17b70*/  IMAD.X R113, RZ, RZ, RZ, P2 ;  /* 0x000000ffff717224 */ /* 0x000fe200010e06ff */
[C---:B------:R-:W-:Y:S01]  /*17b80*/  ISETP.GE.U32.AND P2, PT, R107.reuse, R112, PT ;  /* 0x000000706b00720c */ /* 0x040fe20003f46070 */
[----:B------:R-:W-:Y:S02]  /*17b90*/  IMAD.MOV.U32 R112, RZ, RZ, R61 ;  /* 0x000000ffff707224 */ /* 0x000fe400078e003d */
[----:B------:R-:W-:Y:S01]  /*17ba0*/  IMAD.X R115, R60, 0x1, R96, P1 ;  /* 0x000000013c737824 */ /* 0x000fe200008e0660 */
[----:B------:R-:W-:Y:S01]  /*17bb0*/  IADD3 R107, P1, PT, R107, R92, RZ ;  /* 0x0000005c6b6b7210 */ /* 0x000fe20007f3e0ff */
[----:B------:R-:W-:-:S03]  /*17bc0*/  IMAD.WIDE.U32.X R112, R99, R53, R112, P3 ;  /* 0x0000003563707225 */ /* 0x000fc600018e0470 */
[C---:B------:R-:W-:Y:S01]  /*17bd0*/  ISETP.GE.U32.AND.EX P2, PT, R115.reuse, R60, PT, P2 ;  /* 0x0000003c7300720c */ /* 0x040fe20003f46120 */
[----:B------:R-:W-:Y:S01]  /*17be0*/  IMAD.X R111, R115, 0x1, R102, P1 ;  /* 0x00000001736f7824 */ /* 0x000fe200008e0666 */
[----:B------:R-:W-:Y:S02]  /*17bf0*/  ISETP.GE.U32.AND P1, PT, R107, R92, PT ;  /* 0x0000005c6b00720c */ /* 0x000fe40003f26070 */
[----:B------:R-:W-:Y:S02]  /*17c00*/  SEL R60, RZ, 0x1, P2 ;  /* 0x00000001ff3c7807 */ /* 0x000fe40001000000 */
[----:B------:R-:W-:Y:S02]  /*17c10*/  ISETP.GE.U32.AND.EX P1, PT, R111, R102, PT, P1 ;  /* 0x000000666f00720c */ /* 0x000fe40003f26110 */
[----:B------:R-:W-:Y:S02]  /*17c20*/  IADD3 R105, P2, PT, R105, R62, RZ ;  /* 0x0000003e69697210 */ /* 0x000fe40007f5e0ff */
[----:B------:R-:W-:-:S03]  /*17c30*/  SEL R115, RZ, 0x1, P1 ;  /* 0x00000001ff737807 */ /* 0x000fc60000800000 */
[----:B------:R-:W-:Y:S01]  /*17c40*/  IMAD.X R56, R63, 0x1, R56, P2 ;  /* 0x000000013f387824 */ /* 0x000fe200010e0638 */
[----:B------:R-:W-:Y:S01]  /*17c50*/  IADD3 R115, P1, P3, R115, R112, R60 ;  /* 0x0000007073737210 */ /* 0x000fe20007b3e03c */
[----:B------:R-:W-:Y:S01]  /*17c60*/  IMAD.WIDE.U32 R60, R99, R50, RZ ;  /* 0x00000032633c7225 */ /* 0x000fe200078e00ff */
[C---:B------:R-:W-:Y:S02]  /*17c70*/  ISETP.GE.U32.AND P2, PT, R105.reuse, R62, PT ;  /* 0x0000003e6900720c */ /* 0x040fe40003f46070 */
[----:B------:R-:W-:Y:S02]  /*17c80*/  IADD3.X R113, PT, PT, RZ, R113, RZ, P1, P3 ;  /* 0x00000071ff717210 */ /* 0x000fe40000fe64ff */
[----:B------:R-:W-:Y:S02]  /*17c90*/  IADD3 R116, P1, PT, R105, R116, RZ ;  /* 0x0000007469747210 */ /* 0x000fe40007f3e0ff */
[----:B------:R-:W-:Y:S01]  /*17ca0*/  ISETP.GE.U32.AND.EX P2, PT, R56, R63, PT, P2 ;  /* 0x0000003f3800720c */ /* 0x000fe20003f46120 */
[----:B------:R-:W-:Y:S01]  /*17cb0*/  IMAD.WIDE.U32 R62, R110, R50, RZ ;  /* 0x000000326e3e7225 */ /* 0x000fe200078e00ff */
[----:B------:R-:W-:-:S02]  /*17cc0*/  ISETP.GE.U32.AND P3, PT, R116, R105, PT ;  /* 0x000000697400720c */ /* 0x000fc40003f66070 */
[----:B------:R-:W-:Y:S01]  /*17cd0*/  SEL R102, RZ, 0x1, P2 ;  /* 0x00000001ff667807 */ /* 0x000fe20001000000 */
[----:B------:R-:W-:Y:S01]  /*17ce0*/  IMAD.X R79, R56, 0x1, R79, P1 ;  /* 0x00000001384f7824 */ /* 0x000fe200008e064f */
[----:B------:R-:W-:Y:S01]  /*17cf0*/  IADD3 R94, P2, PT, R106, R62, RZ ;  /* 0x0000003e6a5e7210 */ /* 0x000fe20007f5e0ff */
[----:B------:R-:W-:-:S03]  /*17d00*/  IMAD.WIDE.U32 R60, P1, R110, R9, R60 ;  /* 0x000000096e3c7225 */ /* 0x000fc6000782003c */
[----:B------:R-:W-:-:S04]  /*17d10*/  ISETP.GE.U32.AND.EX P3, PT, R79, R56, PT, P3 ;  /* 0x000000384f00720c */ /* 0x000fc80003f66130 */
[----:B------:R-:W-:Y:S02]  /*17d20*/  SEL R105, RZ, 0x1, P3 ;  /* 0x00000001ff697807 */ /* 0x000fe40001800000 */
[----:B------:R-:W-:Y:S01]  /*17d30*/  IADD3 R60, P3, PT, R63, R60, RZ ;  /* 0x0000003c3f3c7210 */ /* 0x000fe20007f7e0ff */
[----:B------:R-:W-:Y:S01]  /*17d40*/  IMAD.X R63, RZ, RZ, RZ, P1 ;  /* 0x000000ffff3f7224 */ /* 0x000fe200008e06ff */
[----:B------:R-:W-:Y:S01]  /*17d50*/  ISETP.GE.U32.AND P1, PT, R94, R62, PT ;  /* 0x0000003e5e00720c */ /* 0x000fe20003f26070 */
[----:B------:R-:W-:Y:S02]  /*17d60*/  IMAD.MOV.U32 R62, RZ, RZ, R61 ;  /* 0x000000ffff3e7224 */ /* 0x000fe400078e003d */
[----:B------:R-:W-:Y:S01]  /*17d70*/  IMAD.X R56, R60, 0x1, R109, P2 ;  /* 0x000000013c387824 */ /* 0x000fe200010e066d */
[----:B------:R-:W-:-:S04]  /*17d80*/  IADD3 R94, P2, PT, R94, R115, RZ ;  /* 0x000000735e5e7210 */ /* 0x000fc80007f5e0ff */
[C---:B------:R-:W-:Y:S01]  /*17d90*/  ISETP.GE.U32.AND.EX P1, PT, R56.reuse, R60, PT, P1 ;  /* 0x0000003c3800720c */ /* 0x040fe20003f26110 */
[----:B------:R-:W-:Y:S01]  /*17da0*/  IMAD.X R92, R56, 0x1, R113, P2 ;  /* 0x00000001385c7824 */ /* 0x000fe200010e0671 */
[----:B------:R-:W-:Y:S01]  /*17db0*/  ISETP.GE.U32.AND P2, PT, R94, R115, PT ;  /* 0x000000735e00720c */ /* 0x000fe20003f46070 */
[----:B------:R-:W-:Y:S01]  /*17dc0*/  IMAD.WIDE.U32.X R60, R99, R9, R62, P3 ;  /* 0x00000009633c7225 */ /* 0x000fe200018e043e */
[----:B------:R-:W-:Y:S02]  /*17dd0*/  SEL R96, RZ, 0x1, P1 ;  /* 0x00000001ff607807 */ /* 0x000fe40000800000 */
[----:B------:R-:W-:Y:S01]  /*17de0*/  ISETP.GE.U32.AND.EX P2, PT, R92, R113, PT, P2 ;  /* 0x000000715c00720c */ /* 0x000fe20003f46120 */
[----:B------:R-:W-:Y:S01]  /*17df0*/  IMAD R62, R111, R46, RZ ;  /* 0x0000002e6f3e7224 */ /* 0x000fe200078e02ff */
[----:B------:R-:W-:Y:S01]  /*17e00*/  IADD3 R56, P1, P3, R105, R122, R102 ;  /* 0x0000007a69387210 */ /* 0x000fe20007b3e066 */
[----:B------:R-:W-:Y:S01]  /*17e10*/  IMAD.WIDE.U32 R112, R99, R48, RZ ;  /* 0x0000003063707225 */ /* 0x000fe200078e00ff */
[----:B------:R-:W-:-:S02]  /*17e20*/  SEL R63, RZ, 0x1, P2 ;  /* 0x00000001ff3f7807 */ /* 0x000fc40001000000 */
[----:B------:R-:W-:Y:S01]  /*17e30*/  IADD3.X R122, PT, PT, RZ, R123, RZ, P1, P3 ;  /* 0x0000007bff7a7210 */ /* 0x000fe20000fe64ff */
[----:B------:R-:W-:Y:S01]  /*17e40*/  IMAD R115, R107, R47, R62 ;  /* 0x0000002f6b737224 */ /* 0x000fe200078e023e */
[----:B------:R-:W-:Y:S01]  /*17e50*/  IADD3 R96, P2, P3, R63, R60, R96 ;  /* 0x0000003c3f607210 */ /* 0x000fe20007b5e060 */
[----:B------:R-:W-:-:S03]  /*17e60*/  IMAD.WIDE.U32 R62, R107, R46, RZ ;  /* 0x0000002e6b3e7225 */ /* 0x000fc600078e00ff */
[----:B------:R-:W-:Y:S01]  /*17e70*/  IADD3.X R102, PT, PT, RZ, R61, RZ, P2, P3 ;  /* 0x0000003dff667210 */ /* 0x000fe200017e64ff */
[----:B------:R-:W-:Y:S01]  /*17e80*/  IMAD.WIDE.U32 R112, P1, R110, R49, R112 ;  /* 0x000000316e707225 */ /* 0x000fe20007820070 */
[----:B------:R-:W-:-:S03]  /*17e90*/  IADD3 R105, P3, PT, R108, R118, RZ ;  /* 0x000000766c697210 */ /* 0x000fc60007f7e0ff */
[----:B------:R-:W-:Y:S01]  /*17ea0*/  IMAD.IADD R115, R63, 0x1, R115 ;  /* 0x000000013f737824 */ /* 0x000fe200078e0273 */
[----:B------:R-:W-:Y:S01]  /*17eb0*/  ISETP.GE.U32.AND P2, PT, R105, R118, PT ;  /* 0x000000766900720c */ /* 0x000fe20003f46070 */
[----:B------:R-:W-:Y:S01]  /*17ec0*/  IMAD.X R61, RZ, RZ, RZ, P1 ;  /* 0x000000ffff3d7224 */ /* 0x000fe200008e06ff */
[----:B------:R-:W-:Y:S01]  /*17ed0*/  IADD3 R119, P1, PT, R119, R112, RZ ;  /* 0x0000007077777210 */ /* 0x000fe20007f3e0ff */
[----:B------:R-:W-:-:S04]  /*17ee0*/  IMAD.WIDE.U32 R108, R115, R54, RZ ;  /* 0x00000036736c7225 */ /* 0x000fc800078e00ff */
[----:B------:R-:W-:Y:S02]  /*17ef0*/  IMAD.MOV.U32 R60, RZ, RZ, R113 ;  /* 0x000000ffff3c7224 */ /* 0x000fe400078e0071 */
[----:B------:R-:W-:Y:S02]  /*17f00*/  IMAD.X R110, R119, 0x1, R104, P3 ;  /* 0x00000001776e7824 */ /* 0x000fe400018e0668 */
[----:B------:R-:W-:Y:S01]  /*17f10*/  IMAD.WIDE.U32.X R60, R99, R49, R60, P1 ;  /* 0x00000031633c7225 */ /* 0x000fe200008e043c */
[----:B------:R-:W-:Y:S02]  /*17f20*/  IADD3 R99, P3, PT, R105, R96, RZ ;  /* 0x0000006069637210 */ /* 0x000fe40007f7e0ff */
[----:B------:R-:W-:Y:S01]  /*17f30*/  ISETP.GE.U32.AND.EX P2, PT, R110, R119, PT, P2 ;  /* 0x000000776e00720c */ /* 0x000fe20003f46120 */
[----:B------:R-:W-:-:S04]  /*17f40*/  IMAD.WIDE.U32 R108, P1, R62, R55, R108 ;  /* 0x000000373e6c7225 */ /* 0x000fc8000782006c */
[----:B------:R-:W-:-:S04]  /*17f50*/  IMAD.WIDE.U32 R104, R62, R54, RZ ;  /* 0x000000363e687225 */ /* 0x000fc800078e00ff */
[----:B------:R-:W-:Y:S01]  /*17f60*/  IMAD.X R113, R110, 0x1, R102, P3 ;  /* 0x000000016e717824 */ /* 0x000fe200018e0666 */
[----:B------:R-:W-:Y:S02]  /*17f70*/  LOP3.LUT R104, RZ, R104, RZ, 0x33, !PT ;  /* 0x00000068ff687212 */ /* 0x000fe400078e33ff */
[----:B------:R-:W-:Y:S01]  /*17f80*/  IADD3 R106, P3, PT, R105, R108, RZ ;  /* 0x0000006c696a7210 */ /* 0x000fe20007f7e0ff */
[----:B------:R-:W-:Y:S01]  /*17f90*/  IMAD.X R105, RZ, RZ, RZ, P1 ;  /* 0x000000ffff697224 */ /* 0x000fe200008e06ff */
[----:B------:R-:W-:Y:S01]  /*17fa0*/  ISETP.GT.U32.AND P1, PT, R107, R104, PT ;  /* 0x000000686b00720c */ /* 0x000fe20003f24070 */
[----:B------:R-:W-:Y:S01]  /*17fb0*/  IMAD.MOV.U32 R104, RZ, RZ, R109 ;  /* 0x000000ffff687224 */ /* 0x000fe200078e006d */
[----:B------:R-:W-:Y:S01]  /*17fc0*/  LOP3.LUT R106, RZ, R106, RZ, 0x33, !PT ;  /* 0x0000006aff6a7212 */ /* 0x000fe200078e33ff */
[----:B------:R-:W-:-:S03]  /*17fd0*/  IMAD.WIDE.U32 R108, R62, R52, RZ ;  /* 0x000000343e6c7225 */ /* 0x000fc600078e00ff */
[----:B------:R-:W-:Y:S01]  /*17fe0*/  ISETP.GT.U32.AND.EX P1, PT, R111, R106, PT, P1 ;  /* 0x0000006a6f00720c */ /* 0x000fe20003f24110 */
[----:B------:R-:W-:Y:S01]  /*17ff0*/  IMAD.WIDE.U32.X R104, R115, R55, R104, P3 ;  /* 0x0000003773687225 */ /* 0x000fe200018e0468 */
[----:B------:R-:W-:Y:S02]  /*18000*/  ISETP.GE.U32.AND P3, PT, R99, R96, PT ;  /* 0x000000606300720c */ /* 0x000fe40003f66070 */
[----:B------:R-:W-:Y:S01]  /*18010*/  SEL R121, RZ, 0x1, !P1 ;  /* 0x00000001ff797807 */ /* 0x000fe20004800000 */
[----:B------:R-:W-:Y:S01]  /*18020*/  IMAD.WIDE.U32 R106, R115, R52, RZ ;  /* 0x00000034736a7225 */ /* 0x000fe200078e00ff */
[----:B------:R-:W-:Y:S02]  /*18030*/  ISETP.GE.U32.AND.EX P1, PT, R113, R102, PT, P3 ;  /* 0x000000667100720c */ /* 0x000fe40003f26130 */
[----:B------:R-:W-:Y:S02]  /*18040*/  IADD3 R121, P3, PT, R121, R104, RZ ;  /* 0x0000006879797210 */ /* 0x000fe40007f7e0ff */
[----:B------:R-:W-:Y:S01]  /*18050*/  SEL R111, RZ, 0x1, P2 ;  /* 0x00000001ff6f7807 */ /* 0x000fe20001000000 */
[----:B------:R-:W-:Y:S01]  /*18060*/  IMAD.WIDE.U32 R106, P2, R62, R53, R106 ;  /* 0x000000353e6a7225 */ /* 0x000fe2000784006a */
[----:B------:R-:W-:-:S03]  /*18070*/  SEL R110, RZ, 0x1, P1 ;  /* 0x00000001ff6e7807 */ /* 0x000fc60000800000 */
[----:B------:R-:W-:Y:S01]  /*18080*/  IMAD.X R102, RZ, RZ, R105, P3 ;  /* 0x000000ffff667224 */ /* 0x000fe200018e0669 */
[----:B------:R-:W-:Y:S01]  /*18090*/  IADD3 R94, P3, PT, R94, R108, RZ ;  /* 0x0000006c5e5e7210 */ /* 0x000fe20007f7e0ff */
[----:B------:R-:W-:Y:S01]  /*180a0*/  IMAD.X R105, RZ, RZ, RZ, P2 ;  /* 0x000000ffff697224 */ /* 0x000fe200010e06ff */
[----:B------:R-:W-:Y:S01]  /*180b0*/  IADD3 R109, P1, PT, R109, R106, RZ ;  /* 0x0000006a6d6d7210 */ /* 0x000fe20007f3e0ff */
[----:B------:R-:W-:Y:S01]  /*180c0*/  IMAD.MOV.U32 R104, RZ, RZ, R107 ;  /* 0x000000ffff687224 */ /* 0x000fe200078e006b */
[----:B------:R-:W-:Y:S01]  /*180d0*/  ISETP.GE.U32.AND P2, PT, R94, R108, PT ;  /* 0x0000006c5e00720c */ /* 0x000fe20003f46070 */
[----:B------:R-:W-:-:S04]  /*180e0*/  IMAD.WIDE.U32 R106, R62, R50, RZ ;  /* 0x000000323e6a7225 */ /* 0x000fc800078e00ff */
[----:B------:R-:W-:Y:S01]  /*180f0*/  IMAD.X R96, R109, 0x1, R92, P3 ;  /* 0x000000016d607824 */ /* 0x000fe200018e065c */
[----:B------:R-:W-:Y:S01]  /*18100*/  IADD3 R92, P3, PT, R94, R121, RZ ;  /* 0x000000795e5c7210 */ /* 0x000fe20007f7e0ff */
[----:B------:R-:W-:-:S03]  /*18110*/  IMAD.WIDE.U32.X R104, R115, R53, R104, P1 ;  /* 0x0000003573687225 */ /* 0x000fc600008e0468 */
[C---:B------:R-:W-:Y:S01]  /*18120*/  ISETP.GE.U32.AND.EX P2, PT, R96.reuse, R109, PT, P2 ;  /* 0x0000006d6000720c */ /* 0x040fe20003f46120 */
[----:B------:R-:W-:Y:S01]  /*18130*/  IMAD.X R119, R96, 0x1, R102, P3 ;  /* 0x0000000160777824 */ /* 0x000fe200018e0666 */
[----:B------:R-:W-:Y:S02]  /*18140*/  ISETP.GE.U32.AND P3, PT, R92, R121, PT ;  /* 0x000000795c00720c */ /* 0x000fe40003f66070 */
[----:B------:R-:W-:Y:S02]  /*18150*/  SEL R94, RZ, 0x1, P2 ;  /* 0x00000001ff5e7807 */ /* 0x000fe40001000000 */
[----:B------:R-:W-:Y:S02]  /*18160*/  IADD3 R109, P1, P2, R110, R60, R111 ;  /* 0x0000003c6e6d7210 */ /* 0x000fe40007a3e06f */
[----:B------:R-:W-:Y:S02]  /*18170*/  ISETP.GE.U32.AND.EX P3, PT, R119, R102, PT, P3 ;  /* 0x000000667700720c */ /* 0x000fe40003f66130 */
[----:B------:R-:W-:Y:S01]  /*18180*/  IADD3.X R96, PT, PT, RZ, R61, RZ, P1, P2 ;  /* 0x0000003dff607210 */ /* 0x000fe20000fe44ff */
[----:B------:R-:W-:Y:S01]  /*18190*/  IMAD.WIDE.U32 R60, R115, R50, RZ ;  /* 0x00000032733c7225 */ /* 0x000fe200078e00ff */
[----:B------:R-:W-:-:S02]  /*181a0*/  ISETP.NE.U32.AND P1, PT, R109, RZ, PT ;  /* 0x000000ff6d00720c */ /* 0x000fc40003f25070 */
[----:B------:R-:W-:Y:S02]  /*181b0*/  SEL R111, RZ, 0x1, P3 ;  /* 0x00000001ff6f7807 */ /* 0x000fe40001800000 */
[----:B------:R-:W-:Y:S02]  /*181c0*/  ISETP.NE.AND.EX P1, PT, R96, RZ, PT, P1 ;  /* 0x000000ff6000720c */ /* 0x000fe40003f25310 */
[----:B------:R-:W-:-:S04]  /*181d0*/  IADD3 R111, P2, P3, R111, R104, R94 ;  /* 0x000000686f6f7210 */ /* 0x000fc80007b5e05e */
[----:B------:R-:W-:Y:S01]  /*181e0*/  IADD3.X R121, PT, PT, RZ, R105, RZ, P2, P3 ;  /* 0x00000069ff797210 */ /* 0x000fe200017e64ff */
[----:B------:R-:W-:-:S06]  /*181f0*/  IMAD.WIDE.U32 R104, P2, R62, R9, R60 ;  /* 0x000000093e687225 */ /* 0x000fcc000784003c */
        /* <DEDUP_REMOVED lines=25> */
.L_x_45:
[----:B------:R-:W-:Y:S05]  /*18390*/  BSYNC.RECONVERGENT B2 ;  /* 0x0000000000027941 */ /* 0x000fea0003800200 */
.L_x_44:
[----:B------:R-:W-:Y:S01]  /*183a0*/  IMAD.X R61, RZ, RZ, RZ, P2 ;  /* 0x000000ffff3d7224 */ /* 0x000fe200010e06ff */
[----:B------:R-:W-:Y:S01]  /*183b0*/  IADD3 R96, P3, PT, R99, R106, RZ ;  /* 0x0000006a63607210 */ /* 0x000fe20007f7e0ff */
[----:B------:R-:W-:Y:S01]  /*183c0*/  IMAD.MOV.U32 R60, RZ, RZ, R105 ;  /* 0x000000ffff3c7224 */ /* 0x000fe200078e0069 */
[----:B------:R-:W-:Y:S01]  /*183d0*/  IADD3 R63, P2, PT, R107, R104, RZ ;  /* 0x000000686b3f7210 */ /* 0x000fe20007f5e0ff */
[----:B------:R-:W-:Y:S01]  /*183e0*/  IMAD.WIDE.U32 R108, R115, R48, RZ ;  /* 0x00000030736c7225 */ /* 0x000fe200078e00ff */
[C---:B------:R-:W-:Y:S01]  /*183f0*/  ISETP.GE.U32.AND P1, PT, R96.reuse, R106, PT ;  /* 0x0000006a6000720c */ /* 0x040fe20003f26070 */
[----:B------:R-:W-:Y:S02]  /*18400*/  BSSY.RECONVERGENT B2, `(.L_x_46) ;  /* 0x0000090000027945 */ /* 0x000fe40003800200 */
[----:B------:R-:W-:Y:S01]  /*18410*/  IMAD.X R94, R63, 0x1, R113, P3 ;  /* 0x000000013f5e7824 */ /* 0x000fe200018e0671 */
[----:B------:R-:W-:Y:S01]  /*18420*/  IADD3 R96, P3, PT, R96, R111, RZ ;  /* 0x0000006f60607210 */ /* 0x000fe20007f7e0ff */
[----:B------:R-:W-:-:S03]  /*18430*/  IMAD.WIDE.U32.X R60, R115, R9, R60, P2 ;  /* 0x00000009733c7225 */ /* 0x000fc600010e043c */
[----:B------:R-:W-:Y:S01]  /*18440*/  ISETP.GE.U32.AND.EX P1, PT, R94, R63, PT, P1 ;  /* 0x0000003f5e00720c */ /* 0x000fe20003f26110 */
[-C--:B------:R-:W-:Y:S01]  /*18450*/  IMAD R63, R119, R46.reuse, RZ ;  /* 0x0000002e773f7224 */ /* 0x080fe200078e02ff */
[----:B------:R-:W-:Y:S01]  /*18460*/  ISETP.GE.U32.AND P2, PT, R96, R111, PT ;  /* 0x0000006f6000720c */ /* 0x000fe20003f46070 */
[----:B------:R-:W-:Y:S02]  /*18470*/  IMAD.X R94, R94, 0x1, R121, P3 ;  /* 0x000000015e5e7824 */ /* 0x000fe400018e0679 */
[----:B------:R-:W-:-:S03]  /*18480*/  IMAD.WIDE.U32 R110, R92, R46, RZ ;  /* 0x0000002e5c6e7225 */ /* 0x000fc600078e00ff */
[----:B------:R-:W-:Y:S01]  /*18490*/  ISETP.GE.U32.AND.EX P2, PT, R94, R121, PT, P2 ;  /* 0x000000795e00720c */ /* 0x000fe20003f46120 */
[----:B------:R-:W-:Y:S02]  /*184a0*/  IMAD R63, R92, R47, R63 ;  /* 0x0000002f5c3f7224 */ /* 0x000fe400078e023f */
[----:B------:R-:W-:-:S04]  /*184b0*/  IMAD.WIDE.U32 R108, P3, R62, R49, R108 ;  /* 0x000000313e6c7225 */ /* 0x000fc8000786006c */
[----:B------:R-:W-:Y:S01]  /*184c0*/  IMAD.WIDE.U32 R106, R62, R48, RZ ;  /* 0x000000303e6a7225 */ /* 0x000fe200078e00ff */
[----:B------:R-:W-:-:S03]  /*184d0*/  SEL R62, RZ, 0x1, P1 ;  /* 0x00000001ff3e7807 */ /* 0x000fc60000800000 */
[----:B------:R-:W-:Y:S01]  /*184e0*/  IMAD.IADD R127, R111, 0x1, R63 ;  /* 0x000000016f7f7824 */ /* 0x000fe200078e023f */
[----:B------:R-:W-:Y:S01]  /*184f0*/  SEL R63, RZ, 0x1, P2 ;  /* 0x00000001ff3f7807 */ /* 0x000fe20001000000 */
[----:B------:R-:W-:Y:S01]  /*18500*/  IMAD.X R105, RZ, RZ, RZ, P3 ;  /* 0x000000ffff697224 */ /* 0x000fe200018e06ff */
[----:B------:R-:W-:Y:S01]  /*18510*/  IADD3 R102, P3, PT, R107, R108, RZ ;  /* 0x0000006c6b667210 */ /* 0x000fe20007f7e0ff */
[----:B------:R-:W-:Y:S01]  /*18520*/  IMAD.MOV.U32 R104, RZ, RZ, R109 ;  /* 0x000000ffff687224 */ /* 0x000fe200078e006d */
[----:B------:R-:W-:Y:S01]  /*18530*/  IADD3 R108, P1, P2, R63, R60, R62 ;  /* 0x0000003c3f6c7210 */ /* 0x000fe20007a3e03e */
[----:B------:R-:W-:-:S03]  /*18540*/  IMAD.WIDE.U32 R62, R127, R54, RZ ;  /* 0x000000367f3e7225 */ /* 0x000fc600078e00ff */
[----:B------:R-:W-:Y:S01]  /*18550*/  IADD3.X R112, PT, PT, RZ, R61, RZ, P1, P2 ;  /* 0x0000003dff707210 */ /* 0x000fe20000fe44ff */
[----:B------:R-:W-:Y:S01]  /*18560*/  IMAD.WIDE.U32.X R104, R115, R49, R104, P3 ;  /* 0x0000003173687225 */ /* 0x000fe200018e0468 */
[----:B------:R-:W-:-:S03]  /*18570*/  IADD3 R107, P2, PT, R100, R106, RZ ;  /* 0x0000006a646b7210 */ /* 0x000fc60007f5e0ff */
[----:B------:R-:W-:-:S04]  /*18580*/  IMAD.WIDE.U32 R60, R110, R54, RZ ;  /* 0x000000366e3c7225 */ /* 0x000fc800078e00ff */
[----:B------:R-:W-:Y:S01]  /*18590*/  IMAD.WIDE.U32 R62, P3, R110, R55, R62 ;  /* 0x000000376e3e7225 */ /* 0x000fe2000786003e */
[----:B------:R-:W-:-:S03]  /*185a0*/  LOP3.LUT R99, RZ, R60, RZ, 0x33, !PT ;  /* 0x0000003cff637212 */ /* 0x000fc600078e33ff */
[----:B------:R-:W-:Y:S01]  /*185b0*/  IMAD.X R81, R81, 0x1, R102, P2 ;  /* 0x0000000151517824 */ /* 0x000fe200010e0666 */
        /* <DEDUP_REMOVED lines=9> */
[----:B------:R-:W-:Y:S01]  /*18650*/  IMAD.WIDE.U32.X R62, R127, R55, R60, P1 ;  /* 0x000000377f3e7225 */ /* 0x000fe200008e043c */
[----:B------:R-:W-:Y:S02]  /*18660*/  SEL R99, RZ, 0x1, !P2 ;  /* 0x00000001ff637807 */ /* 0x000fe40005000000 */
[----:B------:R-:W-:Y:S01]  /*18670*/  ISETP.GE.U32.AND.EX P2, PT, R81, R102, PT, P3 ;  /* 0x000000665100720c */ /* 0x000fe20003f46130 */
[----:B------:R-:W-:Y:S01]  /*18680*/  IMAD.WIDE.U32 R60, R127, R52, RZ ;  /* 0x000000347f3c7225 */ /* 0x000fe200078e00ff */
[----:B------:R-:W-:Y:S02]  /*18690*/  ISETP.GE.U32.AND P1, PT, R123, R108, PT ;  /* 0x0000006c7b00720c */ /* 0x000fe40003f26070 */
[----:B------:R-:W-:Y:S01]  /*186a0*/  IADD3 R62, P3, PT, R99, R62, RZ ;  /* 0x0000003e633e7210 */ /* 0x000fe20007f7e0ff */
[----:B------:R-:W-:Y:S01]  /*186b0*/  IMAD.WIDE.U32 R106, R110, R52, RZ ;  /* 0x000000346e6a7225 */ /* 0x000fe200078e00ff */
[----:B------:R-:W-:-:S02]  /*186c0*/  SEL R115, RZ, 0x1, P2 ;  /* 0x00000001ff737807 */ /* 0x000fc40001000000 */
[----:B------:R-:W-:Y:S01]  /*186d0*/  ISETP.GE.U32.AND.EX P1, PT, R125, R112, PT, P1 ;  /* 0x000000707d00720c */ /* 0x000fe20003f26110 */
[----:B------:R-:W-:-:S03]  /*186e0*/  IMAD.WIDE.U32 R60, P2, R110, R53, R60 ;  /* 0x000000356e3c7225 */ /* 0x000fc6000784003c */
[----:B------:R-:W-:Y:S01]  /*186f0*/  SEL R100, RZ, 0x1, P1 ;  /* 0x00000001ff647807 */ /* 0x000fe20000800000 */
[----:B------:R-:W-:Y:S01]  /*18700*/  IMAD.X R92, RZ, RZ, R63, P3 ;  /* 0x000000ffff5c7224 */ /* 0x000fe200018e063f */
[----:B------:R-:W-:Y:S01]  /*18710*/  IADD3 R81, P3, PT, R96, R106, RZ ;  /* 0x0000006a60517210 */ /* 0x000fe20007f7e0ff */
[----:B------:R-:W-:Y:S01]  /*18720*/  IMAD.X R63, RZ, RZ, RZ, P2 ;  /* 0x000000ffff3f7224 */ /* 0x000fe200010e06ff */
[----:B------:R-:W-:Y:S01]  /*18730*/  IADD3 R99, P1, PT, R107, R60, RZ ;  /* 0x0000003c6b637210 */ /* 0x000fe20007f3e0ff */
[----:B------:R-:W-:Y:S01]  /*18740*/  IMAD.WIDE.U32 R108, R127, R48, RZ ;  /* 0x000000307f6c7225 */ /* 0x000fe200078e00ff */
[----:B------:R-:W-:-:S03]  /*18750*/  ISETP.GE.U32.AND P2, PT, R81, R106, PT ;  /* 0x0000006a5100720c */ /* 0x000fc60003f46070 */
[----:B------:R-:W-:Y:S01]  /*18760*/  IMAD.X R94, R99, 0x1, R94, P3 ;  /* 0x00000001635e7824 */ /* 0x000fe200018e065e */
[----:B------:R-:W-:-:S04]  /*18770*/  IADD3 R81, P3, PT, R81, R62, RZ ;  /* 0x0000003e51517210 */ /* 0x000fc80007f7e0ff */
[C---:B------:R-:W-:Y:S01]  /*18780*/  ISETP.GE.U32.AND.EX P2, PT, R94.reuse, R99, PT, P2 ;  /* 0x000000635e00720c */ /* 0x040fe20003f46120 */
[----:B------:R-:W-:Y:S01]  /*18790*/  IMAD.X R119, R94, 0x1, R92, P3 ;  /* 0x000000015e777824 */ /* 0x000fe200018e065c */
[----:B------:R-:W-:Y:S01]  /*187a0*/  ISETP.GE.U32.AND P3, PT, R81, R62, PT ;  /* 0x0000003e5100720c */ /* 0x000fe20003f66070 */
[----:B------:R-:W-:Y:S02]  /*187b0*/  IMAD.MOV.U32 R62, RZ, RZ, R61 ;  /* 0x000000ffff3e7224 */ /* 0x000fe400078e003d */
[C---:B------:R-:W-:Y:S01]  /*187c0*/  IMAD R96, R119.reuse, R46, RZ ;  /* 0x0000002e77607224 */ /* 0x040fe200078e02ff */
[----:B------:R-:W-:Y:S01]  /*187d0*/  ISETP.GE.U32.AND.EX P3, PT, R119, R92, PT, P3 ;  /* 0x0000005c7700720c */ /* 0x000fe20003f66130 */
[C---:B------:R-:W-:Y:S01]  /*187e0*/  IMAD.WIDE.U32.X R60, R127.reuse, R53, R62, P1 ;  /* 0x000000357f3c7225 */ /* 0x040fe200008e043e */
[----:B------:R-:W-:Y:S02]  /*187f0*/  SEL R92, RZ, 0x1, P2 ;  /* 0x00000001ff5c7807 */ /* 0x000fe40001000000 */
[----:B------:R-:W-:Y:S01]  /*18800*/  IADD3 R115, P1, P2, R100, R104, R115 ;  /* 0x0000006864737210 */ /* 0x000fe20007a3e073 */
[----:B------:R-:W-:Y:S01]  /*18810*/  IMAD.WIDE.U32 R62, R127, R50, RZ ;  /* 0x000000327f3e7225 */ /* 0x000fe200078e00ff */
[----:B------:R-:W-:-:S02]  /*18820*/  SEL R107, RZ, 0x1, P3 ;  /* 0x00000001ff6b7807 */ /* 0x000fc40001800000 */
[----:B------:R-:W-:Y:S01]  /*18830*/  IADD3.X R99, PT, PT, RZ, R105, RZ, P1, P2 ;  /* 0x00000069ff637210 */ /* 0x000fe20000fe44ff */
[----:B------:R-:W-:Y:S01]  /*18840*/  IMAD.WIDE.U32 R104, R110, R50, RZ ;  /* 0x000000326e687225 */ /* 0x000fe200078e00ff */
[----:B------:R-:W-:-:S03]  /*18850*/  IADD3 R92, P1, P3, R107, R60, R92 ;  /* 0x0000003c6b5c7210 */ /* 0x000fc60007b3e05c */
[----:B------:R-:W-:Y:S01]  /*18860*/  IMAD.WIDE.U32 R62, P2, R110, R9, R62 ;  /* 0x000000096e3e7225 */ /* 0x000fe2000784003e */
[----:B------:R-:W-:Y:S02]  /*18870*/  IADD3.X R94, PT, PT, RZ, R61, RZ, P1, P3 ;  /* 0x0000003dff5e7210 */ /* 0x000fe40000fe64ff */
[----:B------:R-:W-:Y:S01]  /*18880*/  IADD3 R123, P1, PT, R123, R104, RZ ;  /* 0x000000687b7b7210 */ /* 0x000fe20007f3e0ff */
[----:B------:R-:W-:Y:S01]  /*18890*/  IMAD.WIDE.U32 R60, R81, R46, RZ ;  /* 0x0000002e513c7225 */ /* 0x000fe200078e00ff */
[----:B------:R-:W-:-:S03]  /*188a0*/  IADD3 R62, P3, PT, R105, R62, RZ ;  /* 0x0000003e693e7210 */ /* 0x000fc60007f7e0ff */
[----:B------:R-:W-:Y:S02]  /*188b0*/  IMAD.X R113, RZ, RZ, RZ, P2 ;  /* 0x000000ffff717224 */ /* 0x000fe400010e06ff */
[----:B------:R-:W-:Y:S01]  /*188c0*/  IMAD.X R125, R62, 0x1, R125, P1 ;  /* 0x000000013e7d7824 */ /* 0x000fe200008e067d */
[----:B------:R-:W-:Y:S01]  /*188d0*/  ISETP.GE.U32.AND P1, PT, R123, R104, PT ;  /* 0x000000687b00720c */ /* 0x000fe20003f26070 */
[----:B------:R-:W-:-:S03]  /*188e0*/  IMAD.WIDE.U32 R104, R60, R54, RZ ;  /* 0x000000363c687225 */ /* 0x000fc600078e00ff */
[----:B------:R-:W-:Y:S01]  /*188f0*/  ISETP.GE.U32.AND.EX P1, PT, R125, R62, PT, P1 ;  /* 0x0000003e7d00720c */ /* 0x000fe20003f26110 */
[----:B------:R-:W-:Y:S01]  /*18900*/  IMAD.MOV.U32 R112, RZ, RZ, R63 ;  /* 0x000000ffff707224 */ /* 0x000fe200078e003f */
[----:B------:R-:W-:Y:S02]  /*18910*/  LOP3.LUT R62, RZ, R104, RZ, 0x33, !PT ;  /* 0x00000068ff3e7212 */ /* 0x000fe400078e33ff */
[----:B------:R-:W-:Y:S01]  /*18920*/  SEL R121, RZ, 0x1, P1 ;  /* 0x00000001ff797807 */ /* 0x000fe20000800000 */
[----:B------:R-:W-:Y:S01]  /*18930*/  IMAD.WIDE.U32.X R112, R127, R9, R112, P3 ;  /* 0x000000097f707225 */ /* 0x000fe200018e0470 */
[----:B------:R-:W-:Y:S02]  /*18940*/  ISETP.GT.U32.AND P2, PT, R81, R62, PT ;  /* 0x0000003e5100720c */ /* 0x000fe40003f44070 */
[----:B------:R-:W-:Y:S01]  /*18950*/  IADD3 R123, P1, PT, R123, R92, RZ ;  /* 0x0000005c7b7b7210 */ /* 0x000fe20007f3e0ff */
[----:B------:R-:W-:Y:S02]  /*18960*/  IMAD R81, R81, R47, R96 ;  /* 0x0000002f51517224 */ /* 0x000fe400078e0260 */
[----:B------:R-:W-:-:S04]  /*18970*/  IMAD.WIDE.U32 R108, P3, R110, R49, R108 ;  /* 0x000000316e6c7225 */ /* 0x000fc8000786006c */
[----:B------:R-:W-:Y:S02]  /*18980*/  IMAD.IADD R81, R61, 0x1, R81 ;  /* 0x000000013d517824 */ /* 0x000fe400078e0251 */
[----:B------:R-:W-:-:S04]  /*18990*/  IMAD.WIDE.U32 R110, R110, R48, RZ ;  /* 0x000000306e6e7225 */ /* 0x000fc800078e00ff */
[----:B------:R-:W-:-:S04]  /*189a0*/  IMAD.WIDE.U32 R62, R81, R54, RZ ;  /* 0x00000036513e7225 */ /* 0x000fc800078e00ff */
[----:B------:R-:W-:Y:S01]  /*189b0*/  IMAD.X R107, RZ, RZ, RZ, P3 ;  /* 0x000000ffff6b7224 */ /* 0x000fe200018e06ff */
[----:B------:R-:W-:Y:S01]  /*189c0*/  IADD3 R129, P3, PT, R111, R108, RZ ;  /* 0x0000006c6f817210 */ /* 0x000fe20007f7e0ff */
[----:B------:R-:W-:Y:S02]  /*189d0*/  IMAD.X R125, R125, 0x1, R94, P1 ;  /* 0x000000017d7d7824 */ /* 0x000fe400008e065e */
[----:B------:R-:W-:-:S04]  /*189e0*/  IMAD.WIDE.U32 R62, P1, R60, R55, R62 ;  /* 0x000000373c3e7225 */ /* 0x000fc8000782003e */
[----:B------:R-:W-:Y:S02]  /*189f0*/  IMAD.MOV.U32 R106, RZ, RZ, R109 ;  /* 0x000000ffff6a7224 */ /* 0x000fe400078e006d */
[----:B------:R-:W-:Y:S02]  /*18a00*/  IMAD.MOV.U32 R104, RZ, RZ, R63 ;  /* 0x000000ffff687224 */ /* 0x000fe400078e003f */
[----:B------:R-:W-:Y:S01]  /*18a10*/  IMAD.WIDE.U32.X R106, R127, R49, R106, P3 ;  /* 0x000000317f6a7225 */ /* 0x000fe200018e046a */
[----:B------:R-:W-:-:S03]  /*18a20*/  IADD3 R62, P3, PT, R105, R62, RZ ;  /* 0x0000003e693e7210 */ /* 0x000fc60007f7e0ff */
[----:B------:R-:W-:Y:S01]  /*18a30*/  IMAD.X R105, RZ, RZ, RZ, P1 ;  /* 0x000000ffff697224 */ /* 0x000fe200008e06ff */
[----:B------:R-:W-:Y:S02]  /*18a40*/  ISETP.GE.U32.AND P1, PT, R123, R92, PT ;  /* 0x0000005c7b00720c */ /* 0x000fe40003f26070 */
[----:B------:R-:W-:Y:S01]  /*18a50*/  LOP3.LUT R62, RZ, R62, RZ, 0x33, !PT ;  /* 0x0000003eff3e7212 */ /* 0x000fe200078e33ff */
[----:B------:R-:W-:Y:S01]  /*18a60*/  IMAD.WIDE.U32.X R104, R81, R55, R104, P3 ;  /* 0x0000003751687225 */ /* 0x000fe200018e0468 */
[----:B------:R-:W-:Y:S02]  /*18a70*/  ISETP.GE.U32.AND.EX P1, PT, R125, R94, PT, P1 ;  /* 0x0000005e7d00720c */ /* 0x000fe40003f26110 */
[----:B------:R-:W-:Y:S02]  /*18a80*/  ISETP.GT.U32.AND.EX P2, PT, R119, R62, PT, P2 ;  /* 0x0000003e7700720c */ /* 0x000fe40003f44120 */
[----:B------:R-:W-:Y:S02]  /*18a90*/  SEL R62, RZ, 0x1, P1 ;  /* 0x00000001ff3e7807 */ /* 0x000fe40000800000 */
[----:B------:R-:W-:-:S02]  /*18aa0*/  SEL R63, RZ, 0x1, !P2 ;  /* 0x00000001ff3f7807 */ /* 0x000fc40005000000 */
[----:B------:R-:W-:Y:S02]  /*18ab0*/  IADD3 R121, P1, P2, R62, R112, R121 ;  /* 0x000000703e797210 */ /* 0x000fe40007a3e079 */
[----:B------:R-:W-:Y:S01]  /*18ac0*/  IADD3 R92, P3, PT, R63, R104, RZ ;  /* 0x000000683f5c7210 */ /* 0x000fe20007f7e0ff */
[----:B------:R-:W-:Y:S01]  /*18ad0*/  IMAD.WIDE.U32 R62, R81, R52, RZ ;  /* 0x00000034513e7225 */ /* 0x000fe200078e00ff */
[----:B------:R-:W-:-:S03]  /*18ae0*/  IADD3.X R112, PT, PT, RZ, R113, RZ, P1, P2 ;  /* 0x00000071ff707210 */ /* 0x000fc60000fe44ff */
[----:B------:R-:W-:Y:S02]  /*18af0*/  IMAD.X R119, RZ, RZ, R105, P3 ;  /* 0x000000ffff777224 */ /* 0x000fe400018e0669 */
[----:B------:R-:W-:-:S04]  /*18b00*/  IMAD.WIDE.U32 R62, P2, R60, R53, R62 ;  /* 0x000000353c3e7225 */ /* 0x000fc8000784003e */
[----:B------:R-:W-:-:S04]  /*18b10*/  IMAD.WIDE.U32 R104, R60, R52, RZ ;  /* 0x000000343c687225 */ /* 0x000fc800078e00ff */
[----:B------:R-:W-:Y:S01]  /*18b20*/  IMAD.X R109, RZ, RZ, RZ, P2 ;  /* 0x000000ffff6d7224 */ /* 0x000fe200010e06ff */
[----:B------:R-:W-:Y:S01]  /*18b30*/  IADD3 R123, P1, PT, R123, R104, RZ ;  /* 0x000000687b7b7210 */ /* 0x000fe20007f3e0ff */
[----:B------:R-:W-:Y:S01]  /*18b40*/  IMAD.MOV.U32 R108, RZ, RZ, R63 ;  /* 0x000000ffff6c7224 */ /* 0x000fe200078e003f */
[----:B------:R-:W-:Y:S02]  /*18b50*/  IADD3 R96, P2, PT, R105, R62, RZ ;  /* 0x0000003e69607210 */ /* 0x000fe40007f5e0ff */
[----:B------:R-:W-:-:S03]  /*18b60*/  ISETP.GE.U32.AND P3, PT, R123, R104, PT ;  /* 0x000000687b00720c */ /* 0x000fc60003f66070 */
[----:B------:R-:W-:Y:S01]  /*18b70*/  IMAD.X R62, R96, 0x1, R125, P1 ;  /* 0x00000001603e7824 */ /* 0x000fe200008e067d */
[----:B------:R-:W-:Y:S01]  /*18b80*/  ISETP.NE.U32.AND P1, PT, R115, RZ, PT ;  /* 0x000000ff7300720c */ /* 0x000fe20003f25070 */
[----:B------:R-:W-:Y:S01]  /*18b90*/  IMAD.WIDE.U32.X R108, R81, R53, R108, P2 ;  /* 0x00000035516c7225 */ /* 0x000fe200010e046c */
[----:B------:R-:W-:Y:S02]  /*18ba0*/  IADD3 R105, P2, PT, R123, R92, RZ ;  /* 0x0000005c7b697210 */ /* 0x000fe40007f5e0ff */
[----:B------:R-:W-:Y:S02]  /*18bb0*/  ISETP.NE.AND.EX P1, PT, R99, RZ, PT, P1 ;  /* 0x000000ff6300720c */ /* 0x000fe40003f25310 */
[C---:B------:R-:W-:Y:S01]  /*18bc0*/  ISETP.GE.U32.AND.EX P3, PT, R62.reuse, R96, PT, P3 ;  /* 0x000000603e00720c */ /* 0x040fe20003f66130 */
[----:B------:R-:W-:Y:S01]  /*18bd0*/  IMAD.X R94, R62, 0x1, R119, P2 ;  /* 0x000000013e5e7824 */ /* 0x000fe200010e0677 */
[----:B------:R-:W-:Y:S02]  /*18be0*/  ISETP.GE.U32.AND P2, PT, R105, R92, PT ;  /* 0x0000005c6900720c */ /* 0x000fe40003f46070 */
[----:B------:R-:W-:-:S02]  /*18bf0*/  SEL R92, RZ, 0x1, P3 ;  /* 0x00000001ff5c7807 */ /* 0x000fc40001800000 */
[----:B------:R-:W-:-:S04]  /*18c00*/  ISETP.GE.U32.AND.EX P2, PT, R94, R119, PT, P2 ;  /* 0x000000775e00720c */ /* 0x000fc80003f46120 */
        /* <DEDUP_REMOVED lines=15> */
.L_x_47:
[----:B------:R-:W-:Y:S05]  /*18d00*/  BSYNC.RECONVERGENT B2 ;  /* 0x0000000000027941 */ /* 0x000fea0003800200 */
.L_x_46:
[----:B------:R-:W-:Y:S01]  /*18d10*/  IADD3 R78, P2, PT, R78, R110, RZ ;  /* 0x0000006e4e4e7210 */ /* 0x000fe20007f5e0ff */
[----:B------:R-:W-:Y:S01]  /*18d20*/  IMAD.WIDE.U32.X R12, R85, R53, R12, P0 ;  /* 0x00000035550c7225 */ /* 0x000fe200000e040c */
[----:B------:R-:W-:Y:S01]  /*18d30*/  IADD3 R92, P1, P3, R63, R108, R92 ;  /* 0x0000006c3f5c7210 */ /* 0x000fe20007b3e05c */
[----:B------:R-:W-:Y:S01]  /*18d40*/  BSSY.RECONVERGENT B2, `(.L_x_48) ;  /* 0x00002cb000027945 */ /* 0x000fe20003800200 */
[----:B------:R-:W-:Y:S01]  /*18d50*/  LOP3.LUT P4, RZ, R26, 0x20, RZ, 0xc0, !PT ;  /* 0x000000201aff7812 */ /* 0x000fe2000788c0ff */
[----:B------:R-:W-:Y:S01]  /*18d60*/  IMAD.WIDE.U32 R62, R81, R50, RZ ;  /* 0x00000032513e7225 */ /* 0x000fe200078e00ff */
[----:B------:R-:W-:Y:S02]  /*18d70*/  IADD3.X R113, PT, PT, RZ, R109, RZ, P1, P3 ;  /* 0x0000006dff717210 */ /* 0x000fe40000fe64ff */
[----:B------:R-:W-:Y:S01]  /*18d80*/  IADD3 R3, P1, PT, R78, R121, RZ ;  /* 0x000000794e037210 */ /* 0x000fe20007f3e0ff */
[----:B------:R-:W-:Y:S01]  /*18d90*/  IMAD.X R80, R80, 0x1, R129, P2 ;  /* 0x0000000150507824 */ /* 0x000fe200010e0681 */
[----:B------:R-:W-:Y:S01]  /*18da0*/  ISETP.GE.U32.AND P2, PT, R78, R110, PT ;  /* 0x0000006e4e00720c */ /* 0x000fe20003f46070 */
[----:B------:R-:W-:Y:S01]  /*18db0*/  IMAD.WIDE.U32 R62, P3, R60, R9, R62 ;  /* 0x000000093c3e7225 */ /* 0x000fe2000786003e */
[----:B------:R-:W-:-:S02]  /*18dc0*/  LOP3.LUT P5, RZ, R26, 0x10, RZ, 0xc0, !PT ;  /* 0x000000101aff7812 */ /* 0x000fc400078ac0ff */
[----:B------:R-:W-:Y:S01]  /*18dd0*/  ISETP.GE.U32.AND.EX P2, PT, R80, R129, PT, P2 ;  /* 0x000000815000720c */ /* 0x000fe20003f46120 */
[----:B------:R-:W-:-:S03]  /*18de0*/  IMAD.WIDE.U32 R108, R60, R50, RZ ;  /* 0x000000323c6c7225 */ /* 0x000fc600078e00ff */
[----:B------:R-:W-:Y:S01]  /*18df0*/  SEL R96, RZ, 0x1, P2 ;  /* 0x00000001ff607807 */ /* 0x000fe20001000000 */
[----:B------:R-:W-:Y:S01]  /*18e00*/  IMAD.X R80, R80, 0x1, R112, P1 ;  /* 0x0000000150507824 */ /* 0x000fe200008e0670 */
[----:B------:R-:W-:Y:S01]  /*18e10*/  ISETP.GE.U32.AND P1, PT, R3, R121, PT ;  /* 0x000000790300720c */ /* 0x000fe20003f26070 */
[----:B------:R-:W-:Y:S01]  /*18e20*/  IMAD.X R111, RZ, RZ, RZ, P3 ;  /* 0x000000ffff6f7224 */ /* 0x000fe200018e06ff */
[----:B------:R-:W-:Y:S01]  /*18e30*/  IADD3 R99, P2, PT, R109, R62, RZ ;  /* 0x0000003e6d637210 */ /* 0x000fe20007f5e0ff */
[----:B------:R-:W-:Y:S01]  /*18e40*/  IMAD.MOV.U32 R110, RZ, RZ, R63 ;  /* 0x000000ffff6e7224 */ /* 0x000fe200078e003f */
[----:B------:R-:W-:Y:S02]  /*18e50*/  IADD3 R3, P3, PT, R3, R108, RZ ;  /* 0x0000006c03037210 */ /* 0x000fe40007f7e0ff */
[----:B------:R-:W-:Y:S01]  /*18e60*/  ISETP.GE.U32.AND.EX P1, PT, R80, R112, PT, P1 ;  /* 0x000000705000720c */ /* 0x000fe20003f26110 */
[----:B------:R-:W-:-:S03]  /*18e70*/  IMAD.WIDE.U32.X R110, R81, R9, R110, P2 ;  /* 0x00000009516e7225 */ /* 0x000fc600010e046e */
[----:B------:R-:W-:Y:S01]  /*18e80*/  SEL R109, RZ, 0x1, P1 ;  /* 0x00000001ff6d7807 */ /* 0x000fe20000800000 */
[----:B------:R-:W-:Y:S01]  /*18e90*/  IMAD.X R62, R99, 0x1, R80, P3 ;  /* 0x00000001633e7824 */ /* 0x000fe200018e0650 */
[C---:B------:R-:W-:Y:S02]  /*18ea0*/  IADD3 R61, P3, PT, R3.reuse, R92, RZ ;  /* 0x0000005c033d7210 */ /* 0x040fe40007f7e0ff */
[----:B------:R-:W-:-:S03]  /*18eb0*/  ISETP.GE.U32.AND P1, PT, R3, R108, PT ;  /* 0x0000006c0300720c */ /* 0x000fc60003f26070 */
[C---:B------:R-:W-:Y:S01]  /*18ec0*/  IMAD.X R78, R62.reuse, 0x1, R113, P3 ;  /* 0x000000013e4e7824 */ /* 0x040fe200018e0671 */
[----:B------:R-:W-:Y:S02]  /*18ed0*/  ISETP.GE.U32.AND P3, PT, R61, R92, PT ;  /* 0x0000005c3d00720c */ /* 0x000fe40003f66070 */
[----:B------:R-:W-:Y:S01]  /*18ee0*/  ISETP.GE.U32.AND.EX P1, PT, R62, R99, PT, P1 ;  /* 0x000000633e00720c */ /* 0x000fe20003f26110 */
[----:B------:R-:W-:Y:S01]  /*18ef0*/  IMAD.WIDE.U32 R62, R81, R48, RZ ;  /* 0x00000030513e7225 */ /* 0x000fe200078e00ff */
[----:B------:R-:W-:Y:S02]  /*18f00*/  ISETP.GE.U32.AND.EX P3, PT, R78, R113, PT, P3 ;  /* 0x000000714e00720c */ /* 0x000fe40003f66130 */
[----:B------:R-:W-:Y:S02]  /*18f10*/  SEL R80, RZ, 0x1, P1 ;  /* 0x00000001ff507807 */ /* 0x000fe40000800000 */
[----:B------:R-:W-:Y:S02]  /*18f20*/  IADD3 R109, P1, P2, R109, R106, R96 ;  /* 0x0000006a6d6d7210 */ /* 0x000fe40007a3e060 */
[----:B------:R-:W-:-:S02]  /*18f30*/  SEL R3, RZ, 0x1, P3 ;  /* 0x00000001ff037807 */ /* 0x000fc40001800000 */
[----:B------:R-:W-:Y:S01]  /*18f40*/  IADD3.X R92, PT, PT, RZ, R107, RZ, P1, P2 ;  /* 0x0000006bff5c7210 */ /* 0x000fe20000fe44ff */
[C---:B------:R-:W-:Y:S01]  /*18f50*/  IMAD.WIDE.U32 R106, R60.reuse, R48, RZ ;  /* 0x000000303c6a7225 */ /* 0x040fe200078e00ff */
[----:B------:R-:W-:Y:S02]  /*18f60*/  IADD3 R80, P1, P2, R3, R110, R80 ;  /* 0x0000006e03507210 */ /* 0x000fe40007a3e050 */
[-C--:B------:R-:W-:Y:S01]  /*18f70*/  IADD3 R117, P3, PT, R117, R98.reuse, RZ ;  /* 0x0000006275757210 */ /* 0x080fe20007f7e0ff */
[----:B------:R-:W-:Y:S01]  /*18f80*/  IMAD.X R3, R45, 0x1, R90, P4 ;  /* 0x000000012d037824 */ /* 0x000fe200020e065a */
[----:B------:R-:W-:Y:S01]  /*18f90*/  IADD3.X R111, PT, PT, RZ, R111, RZ, P1, P2 ;  /* 0x0000006fff6f7210 */ /* 0x000fe20000fe44ff */
[----:B------:R-:W-:Y:S01]  /*18fa0*/  IMAD.WIDE.U32 R62, P4, R60, R49, R62 ;  /* 0x000000313c3e7225 */ /* 0x000fe2000788003e */
[----:B------:R-:W-:Y:S02]  /*18fb0*/  ISETP.NE.U32.AND P1, PT, R109, RZ, PT ;  /* 0x000000ff6d00720c */ /* 0x000fe40003f25070 */
[----:B------:R-:W-:Y:S01]  /*18fc0*/  ISETP.GE.U32.AND P2, PT, R117, R98, PT ;  /* 0x000000627500720c */ /* 0x000fe20003f46070 */
[----:B------:R-:W-:Y:S01]  /*18fd0*/  IMAD.X R114, R114, 0x1, R95, P3 ;  /* 0x0000000172727824 */ /* 0x000fe200018e065f */
[----:B------:R-:W-:Y:S01]  /*18fe0*/  ISETP.NE.AND.EX P1, PT, R92, RZ, PT, P1 ;  /* 0x000000ff5c00720c */ /* 0x000fe20003f25310 */
[----:B------:R-:W-:Y:S01]  /*18ff0*/  IMAD.X R99, RZ, RZ, RZ, P4 ;  /* 0x000000ffff637224 */ /* 0x000fe200020e06ff */
[----:B------:R-:W-:Y:S01]  /*19000*/  IADD3 R62, P4, PT, R107, R62, RZ ;  /* 0x0000003e6b3e7210 */ /* 0x000fe20007f9e0ff */
[----:B------:R-:W-:Y:S01]  /*19010*/  IMAD.MOV.U32 R98, RZ, RZ, R63 ;  /* 0x000000ffff627224 */ /* 0x000fe200078e003f */
[----:B------:R-:W-:-:S02]  /*19020*/  ISETP.GE.U32.AND.EX P2, PT, R114, R95, PT, P2 ;  /* 0x0000005f7200720c */ /* 0x000fc40003f46120 */
[----:B------:R-:W-:Y:S01]  /*19030*/  ISETP.GE.U32.AND.EX P5, PT, R3, R90, PT, P5 ;  /* 0x0000005a0300720c */ /* 0x000fe20003fa6150 */
[----:B------:R-:W-:Y:S01]  /*19040*/  IMAD.WIDE.U32.X R98, R81, R49, R98, P4 ;  /* 0x0000003151627225 */ /* 0x000fe200020e0462 */
[----:B------:R-:W-:-:S05]  /*19050*/  SEL R81, RZ, 0x1, P6 ;  /* 0x00000001ff517807 */ /* 0x000fca0003000000 */
[----:B------:R-:W-:-:S05]  /*19060*/  @P1 IADD3 R45, P3, PT, R109, R116, RZ ;  /* 0x000000746d2d1210 */ /* 0x000fca0007f7e0ff */
[----:B------:R-:W-:Y:S01]  /*19070*/  @P1 IMAD.X R60, R92, 0x1, R79, P3 ;  /* 0x000000015c3c1824 */ /* 0x000fe200018e064f */
[----:B------:R-:W-:Y:S01]  /*19080*/  @P1 ISETP.GE.U32.AND P3, PT, R45, R116, PT ;  /* 0x000000742d00120c */ /* 0x000fe20003f66070 */
[----:B------:R-:W-:-:S03]  /*19090*/  @P1 IMAD.MOV.U32 R116, RZ, RZ, R45 ;  /* 0x000000ffff741224 */ /* 0x000fc600078e002d */
[----:B------:R-:W-:Y:S01]  /*190a0*/  @P1 ISETP.GE.U32.AND.EX P0, PT, R60, R79, PT, P3 ;  /* 0x0000004f3c00120c */ /* 0x000fe20003f06130 */
[----:B------:R-:W-:Y:S01]  /*190b0*/  @P1 IMAD.MOV.U32 R79, RZ, RZ, R60 ;  /* 0x000000ffff4f1224 */ /* 0x000fe200078e003c */
[----:B------:R-:W-:-:S04]  /*190c0*/  IADD3 R63, P3, PT, R116, R106, RZ ;  /* 0x0000006a743f7210 */ /* 0x000fc80007f7e0ff */
[----:B------:R-:W-:Y:S01]  /*190d0*/  IADD3 R45, P4, PT, R63, R80, RZ ;  /* 0x000000503f2d7210 */ /* 0x000fe20007f9e0ff */
[----:B------:R-:W-:Y:S01]  /*190e0*/  IMAD.X R60, R79, 0x1, R62, P3 ;  /* 0x000000014f3c7824 */ /* 0x000fe200018e063e */
[----:B------:R-:W-:Y:S02]  /*190f0*/  ISETP.GE.U32.AND P3, PT, R63, R106, PT ;  /* 0x0000006a3f00720c */ /* 0x000fe40003f66070 */
[----:B------:R-:W-:Y:S01]  /*19100*/  ISETP.GE.U32.AND P6, PT, R45, R80, PT ;  /* 0x000000502d00720c */ /* 0x000fe20003fc6070 */
[C---:B------:R-:W-:Y:S01]  /*19110*/  IMAD.X R100, R60.reuse, 0x1, R111, P4 ;  /* 0x000000013c647824 */ /* 0x040fe200020e066f */
[----:B------:R-:W-:Y:S02]  /*19120*/  IADD3 R79, P4, PT, R93, R86, RZ ;  /* 0x000000565d4f7210 */ /* 0x000fe40007f9e0ff */
[----:B------:R-:W-:Y:S02]  /*19130*/  SEL R63, RZ, 0x1, P2 ;  /* 0x00000001ff3f7807 */ /* 0x000fe40001000000 */
[----:B------:R-:W-:Y:S01]  /*19140*/  ISETP.GE.U32.AND.EX P2, PT, R60, R62, PT, P3 ;  /* 0x0000003e3c00720c */ /* 0x000fe20003f46130 */
[----:B------:R-:W-:Y:S01]  /*19150*/  IMAD.X R80, R3, 0x1, R89, P4 ;  /* 0x0000000103507824 */ /* 0x000fe200020e0659 */
[----:B------:R-:W-:-:S02]  /*19160*/  ISETP.GE.U32.AND.EX P3, PT, R100, R111, PT, P6 ;  /* 0x0000006f6400720c */ /* 0x000fc40003f66160 */
[----:B------:R-:W-:Y:S01]  /*19170*/  IADD3 R60, P4, P6, R63, R12, R81 ;  /* 0x0000000c3f3c7210 */ /* 0x000fe20007e9e051 */
[----:B------:R-:W-:Y:S01]  /*19180*/  IMAD.WIDE.U32 R62, R85, R50, RZ ;  /* 0x00000032553e7225 */ /* 0x000fe200078e00ff */
[----:B------:R-:W-:Y:S02]  /*19190*/  SEL R12, RZ, 0x1, P2 ;  /* 0x00000001ff0c7807 */ /* 0x000fe40001000000 */
[----:B------:R-:W-:Y:S02]  /*191a0*/  SEL R3, RZ, 0x1, P3 ;  /* 0x00000001ff037807 */ /* 0x000fe40001800000 */
[----:B------:R-:W-:Y:S01]  /*191b0*/  IADD3.X R93, PT, PT, RZ, R13, RZ, P4, P6 ;  /* 0x0000000dff5d7210 */ /* 0x000fe200027ec4ff */
[C---:B------:R-:W-:Y:S01]  /*191c0*/  IMAD.WIDE.U32 R62, P3, R2.reuse, R51, R62 ;  /* 0x00000033023e7225 */ /* 0x040fe2000786003e */
[----:B------:R-:W-:Y:S02]  /*191d0*/  IADD3 R3, P4, P6, R3, R98, R12 ;  /* 0x0000006203037210 */ /* 0x000fe40007e9e00c */
[----:B------:R-:W-:Y:S01]  /*191e0*/  ISETP.GE.U32.AND P2, PT, R79, R86, PT ;  /* 0x000000564f00720c */ /* 0x000fe20003f46070 */
[----:B------:R-:W-:Y:S01]  /*191f0*/  IMAD.WIDE.U32 R12, R2, R50, RZ ;  /* 0x00000032020c7225 */ /* 0x000fe200078e00ff */
[----:B------:R-:W-:-:S02]  /*19200*/  IADD3.X R99, PT, PT, RZ, R99, RZ, P4, P6 ;  /* 0x00000063ff637210 */ /* 0x000fc400027ec4ff */
[----:B------:R-:W-:Y:S01]  /*19210*/  ISETP.GE.U32.AND.EX P2, PT, R80, R89, PT, P2 ;  /* 0x000000595000720c */ /* 0x000fe20003f46120 */
[----:B------:R-:W-:Y:S01]  /*19220*/  IMAD.X R81, RZ, RZ, RZ, P3 ;  /* 0x000000ffff517224 */ /* 0x000fe200018e06ff */
[----:B------:R-:W-:Y:S02]  /*19230*/  IADD3 R89, P3, PT, R13, R62, RZ ;  /* 0x0000003e0d597210 */ /* 0x000fe40007f7e0ff */
[----:B------:R-:W-:Y:S02]  /*19240*/  @P1 SEL R13, RZ, 0x1, P0 ;  /* 0x00000001ff0d1807 */ /* 0x000fe40000000000 */
[----:B------:R-:W-:Y:S02]  /*19250*/  IADD3 R79, P4, PT, R79, R12, RZ ;  /* 0x0000000c4f4f7210 */ /* 0x000fe40007f9e0ff */
[----:B------:R-:W-:Y:S02]  /*19260*/  @P1 IADD3 R56, P0, PT, R13, R56, RZ ;  /* 0x000000380d381210 */ /* 0x000fe40007f1e0ff */
[----:B------:R-:W-:Y:S01]  /*19270*/  ISETP.GE.U32.AND P6, PT, R79, R12, PT ;  /* 0x0000000c4f00720c */ /* 0x000fe20003fc6070 */
[----:B------:R-:W-:Y:S01]  /*19280*/  IMAD.X R62, R89, 0x1, R80, P4 ;  /* 0x00000001593e7824 */ /* 0x000fe200020e0650 */
[----:B------:R-:W-:Y:S01]  /*19290*/  ISETP.LT.U32.AND P4, PT, R105, R54, PT ;  /* 0x000000366900720c */ /* 0x000fe20003f81070 */
[----:B------:R-:W-:Y:S01]  /*192a0*/  @P1 IMAD.X R122, RZ, RZ, R122, P0 ;  /* 0x000000ffff7a1224 */ /* 0x000fe200000e067a */
[----:B------:R-:W-:Y:S01]  /*192b0*/  IADD3 R107, P0, PT, R56, R3, RZ ;  /* 0x00000003386b7210 */ /* 0x000fe20007f1e0ff */
[----:B------:R-:W-:Y:S01]  /*192c0*/  IMAD.MOV.U32 R80, RZ, RZ, R63 ;  /* 0x000000ffff507224 */ /* 0x000fe200078e003f */
[----:B------:R-:W-:-:S02]  /*192d0*/  IADD3 R63, P1, PT, R79, R60, RZ ;  /* 0x0000003c4f3f7210 */ /* 0x000fc40007f3e0ff */
[----:B------:R-:W-:Y:S01]  /*192e0*/  ISETP.GE.U32.AND.EX P6, PT, R62, R89, PT, P6 ;  /* 0x000000593e00720c */ /* 0x000fe20003fc6160 */
[----:B------:R-:W-:Y:S01]  /*192f0*/  IMAD.X R92, R122, 0x1, R99, P0 ;  /* 0x000000017a5c7824 */ /* 0x000fe200000e0663 */
[----:B------:R-:W-:Y:S01]  /*19300*/  ISETP.NE.U32.AND P0, PT, R61, R52, PT ;  /* 0x000000343d00720c */ /* 0x000fe20003f05070 */
[----:B------:R-:W-:Y:S01]  /*19310*/  IMAD.X R62, R62, 0x1, R93, P1 ;  /* 0x000000013e3e7824 */ /* 0x000fe200008e065d */
[----:B------:R-:W-:Y:S01]  /*19320*/  SEL R56, RZ, 0x1, P5 ;  /* 0x00000001ff387807 */ /* 0x000fe20002800000 */
[----:B------:R-:W-:Y:S01]  /*19330*/  IMAD.WIDE.U32.X R12, R85, R51, R80, P3 ;  /* 0x00000033550c7225 */ /* 0x000fe200018e0450 */
[----:B------:R-:W-:Y:S02]  /*19340*/  ISETP.GE.U32.AND P1, PT, R107, R48, PT ;  /* 0x000000306b00720c */ /* 0x000fe40003f26070 */
[----:B------:R-:W-:Y:S02]  /*19350*/  ISETP.NE.AND.EX P5, PT, R78, R53, PT, P0 ;  /* 0x000000354e00720c */ /* 0x000fe40003fa5300 */
[----:B------:R-:W-:-:S02]  /*19360*/  ISETP.GE.U32.AND.EX P1, PT, R92, R49, PT, P1 ;  /* 0x000000315c00720c */ /* 0x000fc40003f26110 */
[----:B------:R-:W-:Y:S02]  /*19370*/  ISETP.LT.U32.AND P3, PT, R61, R52, PT ;  /* 0x000000343d00720c */ /* 0x000fe40003f61070 */
[----:B------:R-:W-:Y:S02]  /*19380*/  ISETP.LT.U32.AND.EX P4, PT, R94, R55, !P5, P4 ;  /* 0x000000375e00720c */ /* 0x000fe40006f81140 */
[----:B------:R-:W-:Y:S02]  /*19390*/  ISETP.GE.U32.AND P0, PT, R63, R60, PT ;  /* 0x0000003c3f00720c */ /* 0x000fe40003f06070 */
[----:B------:R-:W-:Y:S02]  /*193a0*/  SEL R3, RZ, 0x1, P2 ;  /* 0x00000001ff037807 */ /* 0x000fe40001000000 */
[----:B------:R-:W-:Y:S02]  /*193b0*/  ISETP.LT.U32.OR.EX P4, PT, R78, R53, P4, P3 ;  /* 0x000000354e00720c */ /* 0x000fe40002781530 */
[----:B------:R-:W-:-:S02]  /*193c0*/  ISETP.EQ.U32.AND P2, PT, R45, R50, PT ;  /* 0x000000322d00720c */ /* 0x000fc40003f42070 */
[----:B------:R-:W-:Y:S02]  /*193d0*/  ISETP.GE.U32.AND.EX P0, PT, R62, R93, PT, P0 ;  /* 0x0000005d3e00720c */ /* 0x000fe40003f06100 */
[----:B------:R-:W-:Y:S02]  /*193e0*/  SEL R106, RZ, 0x1, P6 ;  /* 0x00000001ff6a7807 */ /* 0x000fe40003000000 */
[----:B------:R-:W-:Y:S02]  /*193f0*/  ISETP.GE.U32.AND P6, PT, R105, R54, PT ;  /* 0x000000366900720c */ /* 0x000fe40003fc6070 */
[----:B------:R-:W-:Y:S02]  /*19400*/  ISETP.LT.U32.AND P5, PT, R45, R50, PT ;  /* 0x000000322d00720c */ /* 0x000fe40003fa1070 */
[----:B------:R-:W-:Y:S02]  /*19410*/  ISETP.EQ.AND.EX P2, PT, R100, R9, P4, P2 ;  /* 0x000000096400720c */ /* 0x000fe40002742320 */
[----:B------:R-:W-:-:S02]  /*19420*/  SEL R81, RZ, 0x1, P0 ;  /* 0x00000001ff517807 */ /* 0x000fc40000000000 */
[----:B------:R-:W-:Y:S02]  /*19430*/  ISETP.GE.U32.AND.EX P6, PT, R94, R55, PT, P6 ;  /* 0x000000375e00720c */ /* 0x000fe40003fc6160 */
[----:B------:R-:W-:Y:S02]  /*19440*/  ISETP.EQ.U32.AND P0, PT, R61, R52, PT ;  /* 0x000000343d00720c */ /* 0x000fe40003f02070 */
[----:B------:R-:W-:Y:S02]  /*19450*/  ISETP.LT.U32.OR.EX P2, PT, R100, R9, P2, P5 ;  /* 0x000000096400720c */ /* 0x000fe40001741550 */
[----:B------:R-:W-:Y:S02]  /*19460*/  @P1 ISETP.NE.U32.AND P4, PT, R107, R48, PT ;  /* 0x000000306b00120c */ /* 0x000fe40003f85070 */
[----:B------:R-:W-:Y:S02]  /*19470*/  ISETP.EQ.AND.EX P0, PT, R78, R53, !P6, P0 ;  /* 0x000000354e00720c */ /* 0x000fe40007702300 */
[----:B------:R-:W-:-:S02]  /*19480*/  PLOP3.LUT P5, PT, PT, PT, PT, 0x8, 0x80 ;  /* 0x000000000080781c */ /* 0x000fc40003fae170 */
[----:B------:R-:W-:Y:S02]  /*19490*/  @P1 ISETP.NE.OR.EX P5, PT, R92, R49, !P2, P4 ;  /* 0x000000315c00120c */ /* 0x000fe400057a5740 */
[----:B------:R-:W-:Y:S02]  /*194a0*/  IADD3 R3, P4, P1, R3, R4, R56 ;  /* 0x0000000403037210 */ /* 0x000fe4000799e038 */
[----:B------:R-:W-:Y:S02]  /*194b0*/  ISETP.LT.U32.OR.EX P0, PT, R78, R53, P0, P3 ;  /* 0x000000354e00720c */ /* 0x000fe40000701530 */
[----:B------:R-:W-:Y:S02]  /*194c0*/  IADD3.X R108, PT, PT, RZ, R5, RZ, P4, P1 ;  /* 0x00000005ff6c7210 */ /* 0x000fe400027e24ff */
[----:B------:R-:W-:Y:S02]  /*194d0*/  SEL R5, RZ, 0x1, !P0 ;  /* 0x00000001ff057807 */ /* 0x000fe40004000000 */
[----:B------:R-:W-:-:S02]  /*194e0*/  SEL R79, RZ, 0x1, !P2 ;  /* 0x00000001ff4f7807 */ /* 0x000fc40005000000 */
[----:B------:R-:W-:Y:S02]  /*194f0*/  IADD3 R106, P2, P3, R81, R12, R106 ;  /* 0x0000000c516a7210 */ /* 0x000fe40007b5e06a */
[----:B------:R-:W-:Y:S02]  /*19500*/  IADD3 R86, P0, PT, R5, R50, RZ ;  /* 0x0000003205567210 */ /* 0x000fe40007f1e0ff */
[----:B------:R-:W-:Y:S02]  /*19510*/  SEL R5, RZ, 0x1, P6 ;  /* 0x00000001ff057807 */ /* 0x000fe40003000000 */
[----:B------:R-:W-:Y:S02]  /*19520*/  IADD3.X R95, PT, PT, RZ, R13, RZ, P2, P3 ;  /* 0x0000000dff5f7210 */ /* 0x000fe400017e64ff */
[----:B------:R-:W-:Y:S02]  /*19530*/  SEL R102, R54, RZ, P5 ;  /* 0x000000ff36667207 */ /* 0x000fe40002800000 */
[----:B------:R-:W-:-:S02]  /*19540*/  IADD3 R12, P2, PT, R5, R52, RZ ;  /* 0x00000034050c7210 */ /* 0x000fc40007f5e0ff */
[----:B------:R-:W-:Y:S01]  /*19550*/  IADD3 R98, P1, PT, R79, R48, RZ ;  /* 0x000000304f627210 */ /* 0x000fe20007f3e0ff */
[----:B------:R-:W-:Y:S01]  /*19560*/  IMAD.X R79, RZ, RZ, R9, P0 ;  /* 0x000000ffff4f7224 */ /* 0x000fe200000e0609 */
[----:B------:R-:W-:Y:S02]  /*19570*/  SEL R86, R86, RZ, P5 ;  /* 0x000000ff56567207 */ /* 0x000fe40002800000 */
[----:B------:R-:W-:Y:S01]  /*19580*/  IADD3 R102, P6, PT, -R102, R105, RZ ;  /* 0x0000006966667210 */ /* 0x000fe20007fde1ff */
[----:B------:R-:W-:Y:S01]  /*19590*/  IMAD.X R81, RZ, RZ, R49, P1 ;  /* 0x000000ffff517224 */ /* 0x000fe200008e0631 */
[----:B------:R-:W-:Y:S02]  /*195a0*/  SEL R12, R12, RZ, P5 ;  /* 0x000000ff0c0c7207 */ /* 0x000fe40002800000 */
[----:B------:R-:W-:Y:S01]  /*195b0*/  SEL R13, R55, RZ, P5 ;  /* 0x000000ff370d7207 */ /* 0x000fe20002800000 */
[----:B------:R-:W-:Y:S01]  /*195c0*/  IMAD.WIDE.U32 R4, R18, R102, RZ ;  /* 0x0000006612047225 */ /* 0x000fe200078e00ff */
[----:B------:R-:W-:-:S02]  /*195d0*/  IADD3 R86, P4, PT, -R86, R45, RZ ;  /* 0x0000002d56567210 */ /* 0x000fc40007f9e1ff */
[----:B------:R-:W-:Y:S01]  /*195e0*/  IADD3 R45, P1, PT, -R12, R61, RZ ;  /* 0x0000003d0c2d7210 */ /* 0x000fe20007f3e1ff */
[----:B------:R-:W-:Y:S01]  /*195f0*/  IMAD.X R61, RZ, RZ, R53, P2 ;  /* 0x000000ffff3d7224 */ /* 0x000fe200010e0635 */
[----:B------:R-:W-:Y:S01]  /*19600*/  SEL R79, R79, RZ, P5 ;  /* 0x000000ff4f4f7207 */ /* 0x000fe20002800000 */
[----:B------:R-:W-:Y:S01]  /*19610*/  IMAD.X R90, R94, 0x1, ~R13, P6 ;  /* 0x000000015e5a7824 */ /* 0x000fe200030e0e0d */
[----:B------:R-:W-:Y:S01]  /*19620*/  SEL R98, R98, RZ, P5 ;  /* 0x000000ff62627207 */ /* 0x000fe20002800000 */
[----:B------:R-:W-:Y:S01]  /*19630*/  IMAD.WIDE.U32 R12, R19, R102, RZ ;  /* 0x00000066130c7225 */ /* 0x000fe200078e00ff */
[----:B------:R-:W-:Y:S02]  /*19640*/  SEL R61, R61, RZ, P5 ;  /* 0x000000ff3d3d7207 */ /* 0x000fe40002800000 */
[----:B------:R-:W-:Y:S01]  /*19650*/  IADD3 R98, P3, PT, -R98, R107, RZ ;  /* 0x0000006b62627210 */ /* 0x000fe20007f7e1ff */
[----:B------:R-:W-:Y:S01]  /*19660*/  IMAD.WIDE.U32 R4, P0, R19, R90, R4 ;  /* 0x0000005a13047225 */ /* 0x000fe20007800004 */
[----:B------:R-:W-:-:S03]  /*19670*/  SEL R81, R81, RZ, P5 ;  /* 0x000000ff51517207 */ /* 0x000fc60002800000 */
[----:B------:R-:W-:Y:S01]  /*19680*/  IMAD.X R105, RZ, RZ, RZ, P0 ;  /* 0x000000ffff697224 */ /* 0x000fe200000e06ff */
[----:B------:R-:W-:Y:S01]  /*19690*/  IADD3 RZ, P0, PT, R13, R4, RZ ;  /* 0x000000040dff7210 */ /* 0x000fe20007f1e0ff */
[----:B------:R-:W-:Y:S02]  /*196a0*/  IMAD.X R94, R78, 0x1, ~R61, P1 ;  /* 0x000000014e5e7824 */ /* 0x000fe400008e0e3d */
        /* <DEDUP_REMOVED lines=8> */
[----:B------:R-:W-:-:S04]  /*19730*/  IMAD.WIDE.U32 R12, R24, R102, RZ ;  /* 0x00000066180c7225 */ /* 0x000fc800078e00ff */
[----:B------:R-:W-:-:S04]  /*19740*/  IMAD.WIDE.U32 R60, P0, R19, R94, R60 ;  /* 0x0000005e133c7225 */ /* 0x000fc8000780003c */
[----:B------:R-:W-:Y:S02]  /*19750*/  IMAD.IADD R93, R79, 0x1, R93 ;  /* 0x000000014f5d7824 */ /* 0x000fe400078e025d */
[----:B------:R-:W-:Y:S02]  /*19760*/  IMAD.X R92, R92, 0x1, ~R81, P3 ;  /* 0x000000015c5c7824 */ /* 0x000fe400018e0e51 */
[----:B------:R-:W-:-:S04]  /*19770*/  IMAD.WIDE.U32 R80, R19, R45, RZ ;  /* 0x0000002d13507225 */ /* 0x000fc800078e00ff */
[----:B------:R-:W-:Y:S01]  /*19780*/  IMAD.X R79, RZ, RZ, RZ, P0 ;  /* 0x000000ffff4f7224 */ /* 0x000fe200000e06ff */
[----:B------:R-:W-:Y:S01]  /*19790*/  ISETP.GE.U32.AND P0, PT, R89, R78, PT ;  /* 0x0000004e5900720c */ /* 0x000fe20003f06070 */
[----:B------:R-:W-:Y:S01]  /*197a0*/  IMAD.WIDE.U32 R4, R25, R102, RZ ;  /* 0x0000006619047225 */ /* 0x000fe200078e00ff */
[----:B------:R-:W-:-:S03]  /*197b0*/  IADD3 RZ, P1, PT, R81, R60, RZ ;  /* 0x0000003c51ff7210 */ /* 0x000fc60007f3e0ff */
[----:B------:R-:W-:-:S04]  /*197c0*/  IMAD.WIDE.U32 R12, P4, R25, R90, R12 ;  /* 0x0000005a190c7225 */ /* 0x000fc8000788000c */
[----:B------:R-:W-:Y:S01]  /*197d0*/  IMAD.X R56, R93, 0x1, R105, P2 ;  /* 0x000000015d387824 */ /* 0x000fe200010e0669 */
[----:B------:R-:W-:Y:S01]  /*197e0*/  IADD3 RZ, P3, PT, R5, R12, RZ ;  /* 0x0000000c05ff7210 */ /* 0x000fe20007f7e0ff */
[----:B------:R-:W-:Y:S02]  /*197f0*/  IMAD.MOV.U32 R78, RZ, RZ, R61 ;  /* 0x000000ffff4e7224 */ /* 0x000fe400078e003d */
[----:B------:R-:W-:Y:S01]  /*19800*/  IMAD R61, R90, R25, RZ ;  /* 0x000000195a3d7224 */ /* 0x000fe200078e02ff */
[----:B------:R-:W-:Y:S01]  /*19810*/  ISETP.GE.U32.AND.EX P0, PT, R56, R93, PT, P0 ;  /* 0x0000005d3800720c */ /* 0x000fe20003f06100 */
[----:B------:R-:W-:-:S04]  /*19820*/  IMAD.WIDE.U32 R80, R102, R25, RZ ;  /* 0x0000001966507225 */ /* 0x000fc800078e00ff */
[-C--:B------:R-:W-:Y:S01]  /*19830*/  IMAD R5, R100, R19.reuse, RZ ;  /* 0x0000001364057224 */ /* 0x080fe200078e02ff */
[----:B------:R-:W-:Y:S01]  /*19840*/  IADD3 R89, P2, PT, R89, R80, RZ ;  /* 0x0000005059597210 */ /* 0x000fe20007f5e0ff */
[----:B------:R-:W-:Y:S02]  /*19850*/  IMAD R93, R24, R102, R61 ;  /* 0x00000066185d7224 */ /* 0x000fe400078e023d */
[----:B------:R-:W-:-:S04]  /*19860*/  IMAD.WIDE.U32 R60, R86, R19, RZ ;  /* 0x00000013563c7225 */ /* 0x000fc800078e00ff */
[C---:B------:R-:W-:Y:S02]  /*19870*/  IMAD R109, R18.reuse, R86, R5 ;  /* 0x00000056126d7224 */ /* 0x040fe400078e0205 */
[----:B------:R-:W-:Y:S01]  /*19880*/  IMAD.IADD R81, R81, 0x1, R93 ;  /* 0x0000000151517824 */ /* 0x000fe200078e025d */
[----:B------:R-:W-:Y:S01]  /*19890*/  SEL R93, RZ, 0x1, P0 ;  /* 0x00000001ff5d7807 */ /* 0x000fe20000000000 */
[----:B------:R-:W-:Y:S01]  /*198a0*/  IMAD.WIDE.U32.X R78, R18, R94, R78, P1 ;  /* 0x0000005e124e7225 */ /* 0x000fe200008e044e */
[----:B------:R-:W-:-:S03]  /*198b0*/  ISETP.GE.U32.AND P1, PT, R89, R80, PT ;  /* 0x000000505900720c */ /* 0x000fc60003f26070 */
[----:B------:R-:W-:Y:S02]  /*198c0*/  IMAD.X R56, R81, 0x1, R56, P2 ;  /* 0x0000000151387824 */ /* 0x000fe400010e0638 */
[----:B------:R-:W-:Y:S01]  /*198d0*/  IMAD.IADD R109, R61, 0x1, R109 ;  /* 0x000000013d6d7824 */ /* 0x000fe200078e026d */
[----:B------:R-:W-:Y:S01]  /*198e0*/  IADD3 R61, P0, P2, R60, R78, R93 ;  /* 0x0000004e3c3d7210 */ /* 0x000fe20007a1e05d */
[----:B------:R-:W-:Y:S01]  /*198f0*/  IMAD R78, R94, R25, RZ ;  /* 0x000000195e4e7224 */ /* 0x000fe200078e02ff */
[----:B------:R-:W-:Y:S01]  /*19900*/  ISETP.GE.U32.AND.EX P1, PT, R56, R81, PT, P1 ;  /* 0x000000513800720c */ /* 0x000fe20003f26110 */
[----:B------:R-:W-:Y:S01]  /*19910*/  IMAD.MOV.U32 R4, RZ, RZ, R13 ;  /* 0x000000ffff047224 */ /* 0x000fe200078e000d */
[----:B------:R-:W-:Y:S01]  /*19920*/  IADD3.X R110, PT, PT, R109, R79, RZ, P0, P2 ;  /* 0x0000004f6d6e7210 */ /* 0x000fe200007e44ff */
[----:B------:R-:W-:Y:S01]  /*19930*/  IMAD.WIDE.U32 R12, R45, R25, RZ ;  /* 0x000000192d0c7225 */ /* 0x000fe200078e00ff */
[----:B------:R-:W-:Y:S02]  /*19940*/  ISETP.NE.U32.AND P2, PT, R11, R52, PT ;  /* 0x000000340b00720c */ /* 0x000fe40003f45070 */
[----:B------:R-:W-:Y:S01]  /*19950*/  ISETP.LT.U32.AND P0, PT, R7, R54, PT ;  /* 0x000000360700720c */ /* 0x000fe20003f01070 */
[----:B------:R-:W-:Y:S01]  /*19960*/  IMAD.X R5, RZ, RZ, RZ, P4 ;  /* 0x000000ffff057224 */ /* 0x000fe200020e06ff */
[----:B------:R-:W-:Y:S01]  /*19970*/  IADD3 R111, P5, PT, R61, R12, RZ ;  /* 0x0000000c3d6f7210 */ /* 0x000fe20007fbe0ff */
[C---:B------:R-:W-:Y:S01]  /*19980*/  IMAD R99, R24.reuse, R45, R78 ;  /* 0x0000002d18637224 */ /* 0x040fe200078e024e */
[----:B------:R-:W-:Y:S01]  /*19990*/  SEL R93, RZ, 0x1, P1 ;  /* 0x00000001ff5d7807 */ /* 0x000fe20000800000 */
[----:B------:R-:W-:Y:S01]  /*199a0*/  IMAD.WIDE.U32.X R4, R24, R90, R4, P3 ;  /* 0x0000005a18047225 */ /* 0x000fe200018e0404 */
[----:B------:R-:W-:-:S02]  /*199b0*/  ISETP.NE.AND.EX P2, PT, R6, R53, PT, P2 ;  /* 0x000000350600720c */ /* 0x000fc40003f45320 */
[----:B------:R-:W-:Y:S01]  /*199c0*/  ISETP.LT.U32.AND P1, PT, R11, R52, PT ;  /* 0x000000340b00720c */ /* 0x000fe20003f21070 */
[----:B------:R-:W-:Y:S01]  /*199d0*/  IMAD.IADD R99, R13, 0x1, R99 ;  /* 0x000000010d637824 */ /* 0x000fe200078e0263 */
[----:B------:R-:W-:Y:S01]  /*199e0*/  IADD3 R93, P3, P4, R111, R4, R93 ;  /* 0x000000046f5d7210 */ /* 0x000fe20007c7e05d */
[----:B------:R-:W-:Y:S01]  /*199f0*/  IMAD.WIDE.U32 R80, R18, R86, RZ ;  /* 0x0000005612507225 */ /* 0x000fe200078e00ff */
[----:B------:R-:W-:Y:S02]  /*19a00*/  ISETP.LT.U32.AND.EX P0, PT, R58, R55, !P2, P0 ;  /* 0x000000373a00720c */ /* 0x000fe40005701100 */
[----:B------:R-:W-:Y:S01]  /*19a10*/  ISETP.GE.U32.AND P2, PT, R61, R60, PT ;  /* 0x0000003c3d00720c */ /* 0x000fe20003f46070 */
[----:B------:R-:W-:Y:S01]  /*19a20*/  IMAD.X R107, R99, 0x1, R110, P5 ;  /* 0x00000001636b7824 */ /* 0x000fe200028e066e */
[----:B------:R-:W-:Y:S01]  /*19a30*/  ISETP.LT.U32.OR.EX P0, PT, R6, R53, P0, P1 ;  /* 0x000000350600720c */ /* 0x000fe20000701510 */
[----:B------:R-:W-:Y:S01]  /*19a40*/  IMAD.WIDE.U32 R78, R24, R45, RZ ;  /* 0x0000002d184e7225 */ /* 0x000fe200078e00ff */
[----:B------:R-:W-:-:S02]  /*19a50*/  ISETP.GE.U32.AND.EX P2, PT, R110, R109, PT, P2 ;  /* 0x0000006d6e00720c */ /* 0x000fc40003f46120 */
[----:B------:R-:W-:Y:S01]  /*19a60*/  IADD3.X R96, PT, PT, R107, R5, RZ, P3, P4 ;  /* 0x000000056b607210 */ /* 0x000fe20001fe84ff */
[----:B------:R-:W-:Y:S01]  /*19a70*/  IMAD.WIDE.U32 R80, P5, R19, R100, R80 ;  /* 0x0000006413507225 */ /* 0x000fe200078a0050 */
[CC--:B------:R-:W-:Y:S02]  /*19a80*/  ISETP.EQ.U32.AND P3, PT, R59.reuse, R50.reuse, PT ;  /* 0x000000323b00720c */ /* 0x0c0fe40003f62070 */
[----:B------:R-:W-:Y:S01]  /*19a90*/  ISETP.LT.U32.AND P4, PT, R59, R50, PT ;  /* 0x000000323b00720c */ /* 0x000fe20003f81070 */
[----:B------:R-:W-:Y:S01]  /*19aa0*/  IMAD.WIDE.U32 R104, R19, R86, RZ ;  /* 0x0000005613687225 */ /* 0x000fe200078e00ff */
[----:B------:R-:W-:-:S03]  /*19ab0*/  ISETP.EQ.AND.EX P3, PT, R82, R51, P0, P3 ;  /* 0x000000335200720c */ /* 0x000fc60000762330 */
[----:B------:R-:W-:Y:S01]  /*19ac0*/  IMAD.MOV.U32 R60, RZ, RZ, R81 ;  /* 0x000000ffff3c7224 */ /* 0x000fe200078e0051 */
[----:B------:R-:W-:Y:S01]  /*19ad0*/  SEL R81, RZ, 0x1, P2 ;  /* 0x00000001ff517807 */ /* 0x000fe20001000000 */
[----:B------:R-:W-:Y:S01]  /*19ae0*/  IMAD.WIDE.U32 R78, P0, R25, R94, R78 ;  /* 0x0000005e194e7225 */ /* 0x000fe2000780004e */
[----:B------:R-:W-:Y:S02]  /*19af0*/  IADD3 RZ, P6, PT, R105, R80, RZ ;  /* 0x0000005069ff7210 */ /* 0x000fe40007fde0ff */
[----:B------:R-:W-:Y:S01]  /*19b00*/  ISETP.GE.U32.AND P2, PT, R57, R48, PT ;  /* 0x000000303900720c */ /* 0x000fe20003f46070 */
[----:B------:R-:W-:Y:S01]  /*19b10*/  IMAD.X R61, RZ, RZ, RZ, P5 ;  /* 0x000000ffff3d7224 */ /* 0x000fe200028e06ff */
[----:B------:R-:W-:Y:S01]  /*19b20*/  ISETP.LT.U32.OR.EX P4, PT, R82, R51, P3, P4 ;  /* 0x000000335200720c */ /* 0x000fe20001f81540 */
[----:B------:R-:W-:Y:S01]  /*19b30*/  IMAD.WIDE.U32 R4, R25, R45, RZ ;  /* 0x0000002d19047225 */ /* 0x000fe200078e00ff */
[----:B------:R-:W-:Y:S02]  /*19b40*/  ISETP.GE.U32.AND.EX P2, PT, R84, R49, PT, P2 ;  /* 0x000000315400720c */ /* 0x000fe40003f46120 */
[----:B------:R-:W-:Y:S01]  /*19b50*/  ISETP.GE.U32.AND P3, PT, R111, R12, PT ;  /* 0x0000000c6f00720c */ /* 0x000fe20003f66070 */
[----:B------:R-:W-:Y:S01]  /*19b60*/  IMAD.X R13, RZ, RZ, RZ, P0 ;  /* 0x000000ffff0d7224 */ /* 0x000fe200000e06ff */
[----:B------:R-:W-:Y:S01]  /*19b70*/  ISETP.NE.U32.AND P0, PT, R3, RZ, PT ;  /* 0x000000ff0300720c */ /* 0x000fe20003f05070 */
[----:B------:R-:W-:Y:S01]  /*19b80*/  IMAD.WIDE.U32.X R60, R18, R100, R60, P6 ;  /* 0x00000064123c7225 */ /* 0x000fe200030e043c */
[----:B------:R-:W-:-:S02]  /*19b90*/  ISETP.GE.U32.AND P6, PT, R93, R111, PT ;  /* 0x0000006f5d00720c */ /* 0x000fc40003fc6070 */
[----:B------:R-:W-:Y:S01]  /*19ba0*/  IADD3 RZ, P5, PT, R5, R78, RZ ;  /* 0x0000004e05ff7210 */ /* 0x000fe20007fbe0ff */
[-C--:B------:R-:W-:Y:S01]  /*19bb0*/  IMAD R105, R92, R19.reuse, RZ ;  /* 0x000000135c697224 */ /* 0x080fe200078e02ff */
[----:B------:R-:W-:Y:S01]  /*19bc0*/  ISETP.NE.AND.EX P0, PT, R108, RZ, PT, P0 ;  /* 0x000000ff6c00720c */ /* 0x000fe20003f05300 */
[----:B------:R-:W-:Y:S01]  /*19bd0*/  IMAD.WIDE.U32 R4, R98, R19, RZ ;  /* 0x0000001362047225 */ /* 0x000fe200078e00ff */
[----:B------:R-:W-:Y:S02]  /*19be0*/  ISETP.GE.U32.AND.EX P3, PT, R107, R99, PT, P3 ;  /* 0x000000636b00720c */ /* 0x000fe40003f66130 */
[----:B------:R-:W-:Y:S01]  /*19bf0*/  ISETP.GE.U32.AND.EX P6, PT, R96, R107, PT, P6 ;  /* 0x0000006b6000720c */ /* 0x000fe20003fc6160 */
[----:B------:R-:W-:Y:S01]  /*19c00*/  IMAD R105, R18, R98, R105 ;  /* 0x0000006212697224 */ /* 0x000fe200078e0269 */
[----:B------:R-:W-:Y:S01]  /*19c10*/  SEL R80, RZ, 0x1, P3 ;  /* 0x00000001ff507807 */ /* 0x000fe20001800000 */
[----:B------:R-:W-:Y:S01]  /*19c20*/  IMAD.MOV.U32 R12, RZ, RZ, R79 ;  /* 0x000000ffff0c7224 */ /* 0x000fe200078e004f */
[----:B------:R-:W-:Y:S01]  /*19c30*/  SEL R99, RZ, 0x1, P6 ;  /* 0x00000001ff637807 */ /* 0x000fe20003000000 */
[----:B------:R-:W-:Y:S01]  /*19c40*/  IMAD.IADD R5, R5, 0x1, R105 ;  /* 0x0000000105057824 */ /* 0x000fe200078e0269 */
[----:B------:R-:W-:Y:S01]  /*19c50*/  IADD3 R79, P3, P6, R4, R60, R81 ;  /* 0x0000003c044f7210 */ /* 0x000fe20007e7e051 */
[----:B------:R-:W-:Y:S01]  /*19c60*/  IMAD.WIDE.U32.X R12, R24, R94, R12, P5 ;  /* 0x0000005e180c7225 */ /* 0x000fe200028e040c */
[----:B------:R-:W-:-:S02]  /*19c70*/  @P2 ISETP.NE.U32.AND P5, PT, R57, R48, PT ;  /* 0x000000303900220c */ /* 0x000fc40003fa5070 */
[----:B------:R-:W-:Y:S01]  /*19c80*/  IADD3.X R78, PT, PT, R5, R61, RZ, P3, P6 ;  /* 0x0000003d054e7210 */ /* 0x000fe20001fec4ff */
[----:B------:R-:W-:Y:S01]  /*19c90*/  IMAD.WIDE.U32 R60, R85, R48, RZ ;  /* 0x00000030553c7225 */ /* 0x000fe200078e00ff */
[----:B------:R-:W-:Y:S02]  /*19ca0*/  PLOP3.LUT P3, PT, PT, PT, PT, 0x8, 0x80 ;  /* 0x000000000080781c */ /* 0x000fe40003f6e170 */
[----:B------:R-:W-:Y:S01]  /*19cb0*/  @P2 ISETP.NE.OR.EX P3, PT, R84, R49, !P4, P5 ;  /* 0x000000315400220c */ /* 0x000fe20006765750 */
[----:B------:R-:W-:Y:S01]  /*19cc0*/  IMAD R81, R100, R25, RZ ;  /* 0x0000001964517224 */ /* 0x000fe200078e02ff */
[----:B------:R-:W-:Y:S01]  /*19cd0*/  @P0 IADD3 R3, P2, PT, R3, R0, RZ ;  /* 0x0000000003030210 */ /* 0x000fe20007f5e0ff */
[----:B------:R-:W-:Y:S01]  /*19ce0*/  IMAD.WIDE.U32 R122, R21, R102, RZ ;  /* 0x00000066157a7225 */ /* 0x000fe200078e00ff */
[----:B------:R-:W-:-:S03]  /*19cf0*/  IADD3 R99, P5, P6, R99, R12, R80 ;  /* 0x0000000c63637210 */ /* 0x000fc60007ebe050 */
[----:B------:R-:W-:Y:S01]  /*19d00*/  @P0 IMAD.X R108, R108, 0x1, R83, P2 ;  /* 0x000000016c6c0824 */ /* 0x000fe200010e0653 */
[----:B------:R-:W-:Y:S01]  /*19d10*/  IADD3.X R105, PT, PT, RZ, R13, RZ, P5, P6 ;  /* 0x0000000dff697210 */ /* 0x000fe20002fec4ff */
[----:B------:R-:W-:Y:S01]  /*19d20*/  IMAD.WIDE.U32 R60, P5, R2, R49, R60 ;  /* 0x00000031023c7225 */ /* 0x000fe200078a003c */
[----:B------:R-:W-:-:S03]  /*19d30*/  @P0 ISETP.GE.U32.AND P2, PT, R3, R0, PT ;  /* 0x000000000300020c */ /* 0x000fc60003f46070 */
[----:B------:R-:W-:Y:S01]  /*19d40*/  IMAD.WIDE.U32 R12, R2, R48, RZ ;  /* 0x00000030020c7225 */ /* 0x000fe200078e00ff */
[----:B------:R-:W-:-:S03]  /*19d50*/  @P0 ISETP.GE.U32.AND.EX P2, PT, R108, R83, PT, P2 ;  /* 0x000000536c00020c */ /* 0x000fc60003f46120 */
[----:B------:R-:W-:Y:S02]  /*19d60*/  @P0 IMAD.MOV.U32 R0, RZ, RZ, R3 ;  /* 0x000000ffff000224 */ /* 0x000fe400078e0003 */
[----:B------:R-:W-:Y:S01]  /*19d70*/  IMAD.X R3, RZ, RZ, RZ, P5 ;  /* 0x000000ffff037224 */ /* 0x000fe200028e06ff */
[----:B------:R-:W-:Y:S01]  /*19d80*/  IADD3 R2, P5, PT, R13, R60, RZ ;  /* 0x0000003c0d027210 */ /* 0x000fe20007fbe0ff */
[----:B------:R-:W-:Y:S01]  /*19d90*/  @P0 IMAD.MOV.U32 R83, RZ, RZ, R108 ;  /* 0x000000ffff530224 */ /* 0x000fe200078e006c */
[----:B------:R-:W-:Y:S01]  /*19da0*/  IADD3 R111, P6, PT, R0, R12, RZ ;  /* 0x0000000c006f7210 */ /* 0x000fe20007fde0ff */
[----:B------:R-:W-:-:S04]  /*19db0*/  IMAD R81, R24, R86, R81 ;  /* 0x0000005618517224 */ /* 0x000fc800078e0251 */
[----:B------:R-:W-:Y:S01]  /*19dc0*/  IMAD.X R104, R83, 0x1, R2, P6 ;  /* 0x0000000153687824 */ /* 0x000fe200030e0602 */
[----:B------:R-:W-:Y:S01]  /*19dd0*/  ISETP.GE.U32.AND P6, PT, R111, R12, PT ;  /* 0x0000000c6f00720c */ /* 0x000fe20003fc6070 */
[----:B------:R-:W-:-:S03]  /*19de0*/  IMAD.WIDE.U32 R12, R86, R25, RZ ;  /* 0x00000019560c7225 */ /* 0x000fc600078e00ff */
[----:B------:R-:W-:Y:S01]  /*19df0*/  ISETP.GE.U32.AND.EX P6, PT, R104, R2, PT, P6 ;  /* 0x000000026800720c */ /* 0x000fe20003fc6160 */
[----:B------:R-:W-:Y:S02]  /*19e00*/  IMAD.MOV.U32 R2, RZ, RZ, R61 ;  /* 0x000000ffff027224 */ /* 0x000fe400078e003d */
[----:B------:R-:W-:Y:S01]  /*19e10*/  IMAD.IADD R61, R13, 0x1, R81 ;  /* 0x000000010d3d7824 */ /* 0x000fe200078e0251 */
[----:B------:R-:W-:Y:S01]  /*19e20*/  SEL R83, RZ, 0x1, P6 ;  /* 0x00000001ff537807 */ /* 0x000fe20003000000 */
[----:B------:R-:W-:Y:S01]  /*19e30*/  IMAD.WIDE.U32.X R2, R85, R49, R2, P5 ;  /* 0x0000003155027225 */ /* 0x000fe200028e0402 */
[----:B------:R-:W-:Y:S02]  /*19e40*/  IADD3 R111, P5, PT, R111, R106, RZ ;  /* 0x0000006a6f6f7210 */ /* 0x000fe40007fbe0ff */
[----:B------:R-:W-:Y:S01]  /*19e50*/  IADD3 R60, P6, PT, R79, R12, RZ ;  /* 0x0000000c4f3c7210 */ /* 0x000fe20007fde0ff */
[----:B------:R-:W-:-:S04]  /*19e60*/  IMAD.WIDE.U32 R80, R25, R86, RZ ;  /* 0x0000005619507225 */ /* 0x000fc800078e00ff */
[----:B------:R-:W-:Y:S01]  /*19e70*/  IMAD.X R104, R104, 0x1, R95, P5 ;  /* 0x0000000168687824 */ /* 0x000fe200028e065f */
[----:B------:R-:W-:Y:S01]  /*19e80*/  ISETP.GE.U32.AND P5, PT, R111, R106, PT ;  /* 0x0000006a6f00720c */ /* 0x000fe20003fa6070 */
[----:B------:R-:W-:Y:S01]  /*19e90*/  IMAD.X R106, R61, 0x1, R78, P6 ;  /* 0x000000013d6a7824 */ /* 0x000fe200030e064e */
[----:B------:R-:W-:Y:S01]  /*19ea0*/  ISETP.GE.U32.AND P6, PT, R60, R12, PT ;  /* 0x0000000c3c00720c */ /* 0x000fe20003fc6070 */
[----:B------:R-:W-:Y:S01]  /*19eb0*/  IMAD.WIDE.U32 R12, R24, R86, RZ ;  /* 0x00000056180c7225 */ /* 0x000fe200078e00ff */
[----:B------:R-:W-:Y:S02]  /*19ec0*/  ISETP.GE.U32.AND.EX P5, PT, R104, R95, PT, P5 ;  /* 0x0000005f6800720c */ /* 0x000fe40003fa6150 */
[----:B------:R-:W-:Y:S02]  /*19ed0*/  ISETP.GE.U32.AND.EX P6, PT, R106, R61, PT, P6 ;  /* 0x0000003d6a00720c */ /* 0x000fe40003fc6160 */
[----:B------:R-:W-:Y:S02]  /*19ee0*/  SEL R95, RZ, 0x1, P5 ;  /* 0x00000001ff5f7807 */ /* 0x000fe40002800000 */
[----:B------:R-:W-:-:S02]  /*19ef0*/  IADD3 R99, P5, PT, R60, R99, RZ ;  /* 0x000000633c637210 */ /* 0x000fc40007fbe0ff */
[----:B------:R-:W-:Y:S01]  /*19f00*/  SEL R0, RZ, 0x1, P6 ;  /* 0x00000001ff007807 */ /* 0x000fe20003000000 */
[----:B------:R-:W-:-:S04]  /*19f10*/  IMAD.WIDE.U32 R12, P6, R25, R100, R12 ;  /* 0x00000064190c7225 */ /* 0x000fc800078c000c */
[----:B------:R-:W-:Y:S01]  /*19f20*/  IMAD.X R105, R106, 0x1, R105, P5 ;  /* 0x000000016a697824 */ /* 0x000fe200028e0669 */
[----:B------:R-:W-:Y:S01]  /*19f30*/  ISETP.GE.U32.AND P5, PT, R99, R60, PT ;  /* 0x0000003c6300720c */ /* 0x000fe20003fa6070 */
[----:B------:R-:W-:Y:S01]  /*19f40*/  IMAD.X R61, RZ, RZ, RZ, P6 ;  /* 0x000000ffff3d7224 */ /* 0x000fe200030e06ff */
[----:B------:R-:W-:Y:S01]  /*19f50*/  IADD3 RZ, P6, PT, R81, R12, RZ ;  /* 0x0000000c51ff7210 */ /* 0x000fe20007fde0ff */
[----:B------:R-:W-:Y:S01]  /*19f60*/  IMAD.MOV.U32 R60, RZ, RZ, R13 ;  /* 0x000000ffff3c7224 */ /* 0x000fe200078e000d */
[----:B------:R-:W-:Y:S01]  /*19f70*/  ISETP.GE.U32.AND.EX P5, PT, R105, R106, PT, P5 ;  /* 0x0000006a6900720c */ /* 0x000fe20003fa6150 */
[----:B------:R-:W-:Y:S02]  /*19f80*/  IMAD R81, R90, R23, RZ ;  /* 0x000000175a517224 */ /* 0x000fe400078e02ff */
[----:B------:R-:W-:Y:S01]  /*19f90*/  IMAD.WIDE.U32.X R60, R24, R100, R60, P6 ;  /* 0x00000064183c7225 */ /* 0x000fe200030e043c */
[----:B------:R-:W-:Y:S02]  /*19fa0*/  SEL R13, RZ, 0x1, P5 ;  /* 0x00000001ff0d7807 */ /* 0x000fe40002800000 */
[----:B------:R-:W-:Y:S01]  /*19fb0*/  IADD3 R95, P5, P6, R95, R2, R83 ;  /* 0x000000025f5f7210 */ /* 0x000fe20007ebe053 */
[----:B------:R-:W-:-:S03]  /*19fc0*/  IMAD R81, R22, R102, R81 ;  /* 0x0000006616517224 */ /* 0x000fc600078e0251 */
[----:B------:R-:W-:Y:S01]  /*19fd0*/  IADD3.X R121, PT, PT, RZ, R3, RZ, P5, P6 ;  /* 0x00000003ff797210 */ /* 0x000fe20002fec4ff */
[----:B------:R-:W-:Y:S01]  /*19fe0*/  IMAD.WIDE.U32 R2, R22, R102, RZ ;  /* 0x0000006616027225 */ /* 0x000fe200078e00ff */
[----:B------:R-:W-:-:S03]  /*19ff0*/  IADD3 R0, P5, P6, R13, R60, R0 ;  /* 0x0000003c0d007210 */ /* 0x000fc60007ebe000 */
[----:B------:R-:W-:Y:S01]  /*1a000*/  IMAD.WIDE.U32 R12, R102, R23, RZ ;  /* 0x00000017660c7225 */ /* 0x000fe200078e00ff */
[----:B------:R-:W-:-:S03]  /*1a010*/  IADD3.X R85, PT, PT, RZ, R61, RZ, P5, P6 ;  /* 0x0000003dff557210 */ /* 0x000fc60002fec4ff */
[----:B------:R-:W-:Y:S01]  /*1a020*/  IMAD.IADD R80, R13, 0x1, R81 ;  /* 0x000000010d507824 */ /* 0x000fe200078e0251 */
[----:B------:R-:W-:Y:S01]  /*1a030*/  IADD3 R93, P5, PT, R93, R12, RZ ;  /* 0x0000000c5d5d7210 */ /* 0x000fe20007fbe0ff */
[----:B------:R-:W-:-:S04]  /*1a040*/  IMAD.WIDE.U32 R60, R23, R102, RZ ;  /* 0x00000066173c7225 */ /* 0x000fc800078e00ff */
[----:B------:R-:W-:Y:S01]  /*1a050*/  IMAD.X R83, R80, 0x1, R96, P5 ;  /* 0x0000000150537824 */ /* 0x000fe200028e0660 */
[----:B------:R-:W-:Y:S01]  /*1a060*/  ISETP.GE.U32.AND P5, PT, R93, R12, PT ;  /* 0x0000000c5d00720c */ /* 0x000fe20003fa6070 */
[----:B------:R-:W-:-:S03]  /*1a070*/  IMAD.WIDE.U32 R2, P6, R23, R90, R2 ;  /* 0x0000005a17027225 */ /* 0x000fc600078c0002 */
[----:B------:R-:W-:Y:S01]  /*1a080*/  ISETP.GE.U32.AND.EX P5, PT, R83, R80, PT, P5 ;  /* 0x000000505300720c */ /* 0x000fe20003fa6150 */
[-C--:B------:R-:W-:Y:S02]  /*1a090*/  IMAD R60, R94, R23.reuse, RZ ;  /* 0x000000175e3c7224 */ /* 0x080fe400078e02ff */
[----:B------:R-:W-:-:S04]  /*1a0a0*/  IMAD.WIDE.U32 R12, R45, R23, RZ ;  /* 0x000000172d0c7225 */ /* 0x000fc800078e00ff */
[----:B------:R-:W-:Y:S01]  /*1a0b0*/  IMAD.X R81, RZ, RZ, RZ, P6 ;  /* 0x000000ffff517224 */ /* 0x000fe200030e06ff */
[----:B------:R-:W-:Y:S01]  /*1a0c0*/  IADD3 RZ, P6, PT, R61, R2, RZ ;  /* 0x000000023dff7210 */ /* 0x000fe20007fde0ff */
[C---:B------:R-:W-:Y:S01]  /*1a0d0*/  IMAD R107, R22.reuse, R45, R60 ;  /* 0x0000002d166b7224 */ /* 0x040fe200078e023c */
[----:B------:R-:W-:Y:S01]  /*1a0e0*/  SEL R2, RZ, 0x1, P5 ;  /* 0x00000001ff027807 */ /* 0x000fe20002800000 */
[----:B------:R-:W-:Y:S01]  /*1a0f0*/  IMAD.MOV.U32 R80, RZ, RZ, R3 ;  /* 0x000000ffff507224 */ /* 0x000fe200078e0003 */
[----:B------:R-:W-:Y:S01]  /*1a100*/  IADD3 R61, P5, PT, R99, R12, RZ ;  /* 0x0000000c633d7210 */ /* 0x000fe20007fbe0ff */
[----:B------:R-:W-:Y:S02]  /*1a110*/  IMAD.IADD R60, R13, 0x1, R107 ;  /* 0x000000010d3c7824 */ /* 0x000fe400078e026b */
[----:B------:R-:W-:-:S04]  /*1a120*/  IMAD.WIDE.U32.X R80, R22, R90, R80, P6 ;  /* 0x0000005a16507225 */ /* 0x000fc800030e0450 */
[----:B------:R-:W-:Y:S01]  /*1a130*/  IMAD.X R105, R60, 0x1, R105, P5 ;  /* 0x000000013c697824 */ /* 0x000fe200028e0669 */
[----:B------:R-:W-:Y:S01]  /*1a140*/  IADD3 R99, P5, P6, R61, R80, R2 ;  /* 0x000000503d637210 */ /* 0x000fe20007ebe002 */
[----:B------:R-:W-:-:S03]  /*1a150*/  IMAD.WIDE.U32 R2, R18, R98, RZ ;  /* 0x0000006212027225 */ /* 0x000fc600078e00ff */
[----:B------:R-:W-:Y:S01]  /*1a160*/  IADD3.X R80, PT, PT, R105, R81, RZ, P5, P6 ;  /* 0x0000005169507210 */ /* 0x000fe20002fec4ff */
[----:B------:R-:W-:Y:S01]  /*1a170*/  IMAD R107, R92, R25, RZ ;  /* 0x000000195c6b7224 */ /* 0x000fe200078e02ff */
[----:B------:R-:W-:Y:S01]  /*1a180*/  ISETP.GE.U32.AND P5, PT, R79, R4, PT ;  /* 0x000000044f00720c */ /* 0x000fe20003fa6070 */
[----:B------:R-:W-:-:S03]  /*1a190*/  IMAD.WIDE.U32 R2, P6, R19, R92, R2 ;  /* 0x0000005c13027225 */ /* 0x000fc600078c0002 */
[----:B------:R-:W-:Y:S01]  /*1a1a0*/  ISETP.GE.U32.AND.EX P5, PT, R78, R5, PT, P5 ;  /* 0x000000054e00720c */ /* 0x000fe20003fa6150 */
[----:B------:R-:W-:-:S03]  /*1a1b0*/  IMAD.WIDE.U32 R4, R19, R98, RZ ;  /* 0x0000006213047225 */ /* 0x000fc600078e00ff */
[----:B------:R-:W-:Y:S01]  /*1a1c0*/  SEL R81, RZ, 0x1, P5 ;  /* 0x00000001ff517807 */ /* 0x000fe20002800000 */
[----:B------:R-:W-:Y:S01]  /*1a1d0*/  IMAD.X R79, RZ, RZ, RZ, P6 ;  /* 0x000000ffff4f7224 */ /* 0x000fe200030e06ff */
[----:B------:R-:W-:Y:S01]  /*1a1e0*/  IADD3 RZ, P6, PT, R5, R2, RZ ;  /* 0x0000000205ff7210 */ /* 0x000fe20007fde0ff */
[----:B------:R-:W-:Y:S01]  /*1a1f0*/  IMAD.WIDE.U32 R4, R22, R45, RZ ;  /* 0x0000002d16047225 */ /* 0x000fe200078e00ff */
[----:B------:R-:W-:-:S03]  /*1a200*/  ISETP.GE.U32.AND P5, PT, R61, R12, PT ;  /* 0x0000000c3d00720c */ /* 0x000fc60003fa6070 */
[----:B------:R-:W-:Y:S01]  /*1a210*/  IMAD.MOV.U32 R78, RZ, RZ, R3 ;  /* 0x000000ffff4e7224 */ /* 0x000fe200078e0003 */
[----:B------:R-:W-:Y:S01]  /*1a220*/  ISETP.GE.U32.AND.EX P5, PT, R105, R60, PT, P5 ;  /* 0x0000003c6900720c */ /* 0x000fe20003fa6150 */
[----:B------:R-:W-:-:S03]  /*1a230*/  IMAD.WIDE.U32 R12, R23, R45, RZ ;  /* 0x0000002d170c7225 */ /* 0x000fc600078e00ff */
[----:B------:R-:W-:Y:S01]  /*1a240*/  SEL R12, RZ, 0x1, P5 ;  /* 0x00000001ff0c7807 */ /* 0x000fe20002800000 */
[----:B------:R-:W-:Y:S01]  /*1a250*/  IMAD.WIDE.U32.X R78, R18, R92, R78, P6 ;  /* 0x0000005c124e7225 */ /* 0x000fe200030e044e */
[----:B------:R-:W-:-:S03]  /*1a260*/  ISETP.GE.U32.AND P5, PT, R99, R61, PT ;  /* 0x0000003d6300720c */ /* 0x000fc60003fa6070 */
[----:B------:R-:W-:Y:S01]  /*1a270*/  IMAD.WIDE.U32 R4, P6, R23, R94, R4 ;  /* 0x0000005e17047225 */ /* 0x000fe200078c0004 */
[----:B------:R-:W-:-:S03]  /*1a280*/  ISETP.GE.U32.AND.EX P5, PT, R80, R105, PT, P5 ;  /* 0x000000695000720c */ /* 0x000fc60003fa6150 */
[----:B------:R-:W-:Y:S01]  /*1a290*/  IMAD.X R3, RZ, RZ, RZ, P6 ;  /* 0x000000ffff037224 */ /* 0x000fe200030e06ff */
[----:B------:R-:W-:Y:S01]  /*1a2a0*/  IADD3 RZ, P6, PT, R13, R4, RZ ;  /* 0x000000040dff7210 */ /* 0x000fe20007fde0ff */
[----:B------:R-:W-:-:S04]  /*1a2b0*/  IMAD.WIDE.U32 R60, R98, R25, RZ ;  /* 0x00000019623c7225 */ /* 0x000fc800078e00ff */
[----:B------:R-:W-:Y:S02]  /*1a2c0*/  IMAD R107, R24, R98, R107 ;  /* 0x00000062186b7224 */ /* 0x000fe400078e026b */
[----:B------:R-:W-:Y:S01]  /*1a2d0*/  IMAD.MOV.U32 R2, RZ, RZ, R5 ;  /* 0x000000ffff027224 */ /* 0x000fe200078e0005 */
[----:B------:R-:W-:Y:S01]  /*1a2e0*/  SEL R5, RZ, 0x1, P5 ;  /* 0x00000001ff057807 */ /* 0x000fe20002800000 */
[----:B------:R-:W-:Y:S02]  /*1a2f0*/  IMAD.IADD R107, R61, 0x1, R107 ;  /* 0x000000013d6b7824 */ /* 0x000fe400078e026b */
[----:B------:R-:W-:Y:S01]  /*1a300*/  IMAD.WIDE.U32.X R2, R22, R94, R2, P6 ;  /* 0x0000005e16027225 */ /* 0x000fe200030e0402 */
[----:B------:R-:W-:-:S04]  /*1a310*/  IADD3 R13, P5, P6, R60, R78, R81 ;  /* 0x0000004e3c0d7210 */ /* 0x000fc80007ebe051 */
[----:B------:R-:W-:Y:S01]  /*1a320*/  IADD3.X R4, PT, PT, R107, R79, RZ, P5, P6 ;  /* 0x0000004f6b047210 */ /* 0x000fe20002fec4ff */
[----:B------:R-:W-:Y:S01]  /*1a330*/  IMAD R79, R100, R23, RZ ;  /* 0x00000017644f7224 */ /* 0x000fe200078e02ff */
[----:B------:R-:W-:-:S04]  /*1a340*/  IADD3 R81, P5, P6, R5, R2, R12 ;  /* 0x0000000205517210 */ /* 0x000fc80007ebe00c */
[----:B------:R-:W-:Y:S01]  /*1a350*/  IADD3.X R78, PT, PT, RZ, R3, RZ, P5, P6 ;  /* 0x00000003ff4e7210 */ /* 0x000fe20002fec4ff */
[----:B------:R-:W-:Y:S01]  /*1a360*/  IMAD.WIDE.U32 R2, R24, R98, RZ ;  /* 0x0000006218027225 */ /* 0x000fe200078e00ff */
[C---:B------:R-:W-:Y:S02]  /*1a370*/  IADD3 R61, P5, PT, R13.reuse, R0, RZ ;  /* 0x000000000d3d7210 */ /* 0x040fe40007fbe0ff */
[----:B------:R-:W-:-:S03]  /*1a380*/  ISETP.GE.U32.AND P6, PT, R13, R60, PT ;  /* 0x0000003c0d00720c */ /* 0x000fc60003fc6070 */
[----:B------:R-:W-:Y:S01]  /*1a390*/  IMAD.X R105, R4, 0x1, R85, P5 ;  /* 0x0000000104697824 */ /* 0x000fe200028e0655 */
[----:B------:R-:W-:Y:S01]  /*1a3a0*/  ISETP.GE.U32.AND P5, PT, R61, R13, PT ;  /* 0x0000000d3d00720c */ /* 0x000fe20003fa6070 */
[----:B------:R-:W-:Y:S01]  /*1a3b0*/  IMAD.WIDE.U32 R12, R86, R23, RZ ;  /* 0x00000017560c7225 */ /* 0x000fe200078e00ff */
[----:B------:R-:W-:Y:S02]  /*1a3c0*/  ISETP.GE.U32.AND.EX P6, PT, R4, R107, PT, P6 ;  /* 0x0000006b0400720c */ /* 0x000fe40003fc6160 */
[----:B------:R-:W-:Y:S01]  /*1a3d0*/  ISETP.GE.U32.AND.EX P5, PT, R105, R4, PT, P5 ;  /* 0x000000046900720c */ /* 0x000fe20003fa6150 */
[----:B------:R-:W-:Y:S01]  /*1a3e0*/  IMAD R107, R22, R86, R79 ;  /* 0x00000056166b7224 */ /* 0x000fe200078e024f */
[----:B------:R-:W-:Y:S01]  /*1a3f0*/  SEL R79, RZ, 0x1, P6 ;  /* 0x00000001ff4f7807 */ /* 0x000fe20003000000 */
[----:B------:R-:W-:Y:S01]  /*1a400*/  IMAD.WIDE.U32 R4, R25, R98, RZ ;  /* 0x0000006219047225 */ /* 0x000fe200078e00ff */
[----:B------:R-:W-:Y:S02]  /*1a410*/  SEL R85, RZ, 0x1, P5 ;  /* 0x00000001ff557807 */ /* 0x000fe40002800000 */
[----:B------:R-:W-:Y:S01]  /*1a420*/  IADD3 R106, P5, PT, R61, R12, RZ ;  /* 0x0000000c3d6a7210 */ /* 0x000fe20007fbe0ff */
[----:B------:R-:W-:-:S04]  /*1a430*/  IMAD.WIDE.U32 R2, P6, R25, R92, R2 ;  /* 0x0000005c19027225 */ /* 0x000fc800078c0002 */
[----:B------:R-:W-:Y:S02]  /*1a440*/  IMAD.IADD R0, R13, 0x1, R107 ;  /* 0x000000010d007824 */ /* 0x000fe400078e026b */
[----:B------:R-:W-:Y:S01]  /*1a450*/  IMAD.X R61, RZ, RZ, RZ, P6 ;  /* 0x000000ffff3d7224 */ /* 0x000fe200030e06ff */
[----:B------:R-:W-:Y:S01]  /*1a460*/  ISETP.GE.U32.AND P6, PT, R106, R12, PT ;  /* 0x0000000c6a00720c */ /* 0x000fe20003fc6070 */
[----:B------:R-:W-:Y:S01]  /*1a470*/  IMAD.X R105, R0, 0x1, R105, P5 ;  /* 0x0000000100697824 */ /* 0x000fe200028e0669 */
[----:B------:R-:W-:Y:S01]  /*1a480*/  IADD3 RZ, P5, PT, R5, R2, RZ ;  /* 0x0000000205ff7210 */ /* 0x000fe20007fbe0ff */
[----:B------:R-:W-:Y:S02]  /*1a490*/  IMAD.MOV.U32 R60, RZ, RZ, R3 ;  /* 0x000000ffff3c7224 */ /* 0x000fe400078e0003 */
[----:B------:R-:W-:Y:S01]  /*1a4a0*/  IMAD.WIDE.U32 R4, R22, R86, RZ ;  /* 0x0000005616047225 */ /* 0x000fe200078e00ff */
[----:B------:R-:W-:-:S03]  /*1a4b0*/  ISETP.GE.U32.AND.EX P6, PT, R105, R0, PT, P6 ;  /* 0x000000006900720c */ /* 0x000fc60003fc6160 */
[----:B------:R-:W-:Y:S01]  /*1a4c0*/  IMAD.WIDE.U32.X R60, R24, R92, R60, P5 ;  /* 0x0000005c183c7225 */ /* 0x000fe200028e043c */
[----:B------:R-:W-:Y:S02]  /*1a4d0*/  IADD3 R81, P5, PT, R106, R81, RZ ;  /* 0x000000516a517210 */ /* 0x000fe40007fbe0ff */
[----:B------:R-:W-:Y:S01]  /*1a4e0*/  SEL R96, RZ, 0x1, P6 ;  /* 0x00000001ff607807 */ /* 0x000fe20003000000 */
[----:B------:R-:W-:-:S04]  /*1a4f0*/  IMAD.WIDE.U32 R4, P6, R23, R100, R4 ;  /* 0x0000006417047225 */ /* 0x000fc800078c0004 */
[----:B------:R-:W-:-:S04]  /*1a500*/  IMAD.WIDE.U32 R12, R23, R86, RZ ;  /* 0x00000056170c7225 */ /* 0x000fc800078e00ff */
[----:B------:R-:W-:Y:S01]  /*1a510*/  IMAD.X R0, R105, 0x1, R78, P5 ;  /* 0x0000000169007824 */ /* 0x000fe200028e064e */
[----:B------:R-:W-:Y:S01]  /*1a520*/  ISETP.GE.U32.AND P5, PT, R81, R106, PT ;  /* 0x0000006a5100720c */ /* 0x000fe20003fa6070 */
[----:B------:R-:W-:Y:S01]  /*1a530*/  IMAD.X R3, RZ, RZ, RZ, P6 ;  /* 0x000000ffff037224 */ /* 0x000fe200030e06ff */
[----:B------:R-:W-:Y:S01]  /*1a540*/  IADD3 RZ, P6, PT, R13, R4, RZ ;  /* 0x000000040dff7210 */ /* 0x000fe20007fde0ff */
[----:B------:R-:W-:Y:S01]  /*1a550*/  IMAD.MOV.U32 R2, RZ, RZ, R5 ;  /* 0x000000ffff027224 */ /* 0x000fe200078e0005 */
[----:B------:R-:W-:-:S03]  /*1a560*/  ISETP.GE.U32.AND.EX P5, PT, R0, R105, PT, P5 ;  /* 0x000000690000720c */ /* 0x000fc60003fa6150 */
[----:B------:R-:W-:Y:S01]  /*1a570*/  IMAD.WIDE.U32.X R2, R22, R100, R2, P6 ;  /* 0x0000006416027225 */ /* 0x000fe200030e0402 */
[----:B------:R-:W-:Y:S02]  /*1a580*/  SEL R5, RZ, 0x1, P5 ;  /* 0x00000001ff057807 */ /* 0x000fe40002800000 */
[----:B------:R-:W-:Y:S01]  /*1a590*/  IADD3 R79, P5, P6, R85, R60, R79 ;  /* 0x0000003c554f7210 */ /* 0x000fe20007ebe04f */
[----:B------:R-:W-:-:S03]  /*1a5a0*/  IMAD R85, R92, R23, RZ ;  /* 0x000000175c557224 */ /* 0x000fc600078e02ff */
[----:B------:R-:W-:Y:S01]  /*1a5b0*/  IADD3.X R13, PT, PT, RZ, R61, RZ, P5, P6 ;  /* 0x0000003dff0d7210 */ /* 0x000fe20002fec4ff */
[----:B------:R-:W-:Y:S01]  /*1a5c0*/  IMAD R85, R22, R98, R85 ;  /* 0x0000006216557224 */ /* 0x000fe200078e0255 */
[----:B------:R-:W-:Y:S01]  /*1a5d0*/  IADD3 R60, P5, P6, R5, R2, R96 ;  /* 0x00000002053c7210 */ /* 0x000fe20007ebe060 */
[----:B------:R-:W-:-:S03]  /*1a5e0*/  IMAD.WIDE.U32 R4, R98, R23, RZ ;  /* 0x0000001762047225 */ /* 0x000fc600078e00ff */
[----:B------:R-:W-:Y:S01]  /*1a5f0*/  IADD3.X R96, PT, PT, RZ, R3, RZ, P5, P6 ;  /* 0x00000003ff607210 */ /* 0x000fe20002fec4ff */
[----:B------:R-:W-:Y:S01]  /*1a600*/  IMAD.IADD R2, R5, 0x1, R85 ;  /* 0x0000000105027824 */ /* 0x000fe200078e0255 */
[----:B------:R-:W-:Y:S01]  /*1a610*/  IADD3 R61, P5, PT, R79, R4, RZ ;  /* 0x000000044f3d7210 */ /* 0x000fe20007fbe0ff */
[----:B------:R-:W-:-:S03]  /*1a620*/  IMAD R85, R90, R19, RZ ;  /* 0x000000135a557224 */ /* 0x000fc600078e02ff */
[C---:B------:R-:W-:Y:S01]  /*1a630*/  ISETP.GE.U32.AND P6, PT, R61.reuse, R4, PT ;  /* 0x000000043d00720c */ /* 0x040fe20003fc6070 */
[----:B------:R-:W-:Y:S01]  /*1a640*/  IMAD.X R79, R2, 0x1, R13, P5 ;  /* 0x00000001024f7824 */ /* 0x000fe200028e060d */
[----:B------:R-:W-:Y:S01]  /*1a650*/  IADD3 R109, P5, PT, R61, R60, RZ ;  /* 0x0000003c3d6d7210 */ /* 0x000fe20007fbe0ff */
[----:B------:R-:W-:-:S03]  /*1a660*/  IMAD.WIDE.U32 R12, R22, R98, RZ ;  /* 0x00000062160c7225 */ /* 0x000fc600078e00ff */
[----:B------:R-:W-:Y:S01]  /*1a670*/  ISETP.GE.U32.AND.EX P6, PT, R79, R2, PT, P6 ;  /* 0x000000024f00720c */ /* 0x000fe20003fc6160 */
[----:B------:R-:W-:-:S03]  /*1a680*/  IMAD.WIDE.U32 R4, R23, R98, RZ ;  /* 0x0000006217047225 */ /* 0x000fc600078e00ff */
[----:B------:R-:W-:Y:S01]  /*1a690*/  SEL R60, RZ, 0x1, P6 ;  /* 0x00000001ff3c7807 */ /* 0x000fe20003000000 */
[----:B------:R-:W-:-:S04]  /*1a6a0*/  IMAD.WIDE.U32 R12, P6, R23, R92, R12 ;  /* 0x0000005c170c7225 */ /* 0x000fc800078c000c */
[----:B------:R-:W-:-:S04]  /*1a6b0*/  IMAD.WIDE.U32 R2, R102, R19, RZ ;  /* 0x0000001366027225 */ /* 0x000fc800078e00ff */
[----:B------:R-:W-:Y:S02]  /*1a6c0*/  IMAD R85, R18, R102, R85 ;  /* 0x0000006612557224 */ /* 0x000fe400078e0255 */
[----:B------:R-:W-:Y:S01]  /*1a6d0*/  IMAD.X R96, R79, 0x1, R96, P5 ;  /* 0x000000014f607824 */ /* 0x000fe200028e0660 */
[----:B------:R-:W-:Y:S01]  /*1a6e0*/  ISETP.GE.U32.AND P5, PT, R109, R61, PT ;  /* 0x0000003d6d00720c */ /* 0x000fe20003fa6070 */
[----:B------:R-:W-:Y:S01]  /*1a6f0*/  IMAD.X R119, RZ, RZ, RZ, P6 ;  /* 0x000000ffff777224 */ /* 0x000fe200030e06ff */
[----:B------:R-:W-:Y:S01]  /*1a700*/  IADD3 RZ, P6, PT, R5, R12, RZ ;  /* 0x0000000c05ff7210 */ /* 0x000fe20007fde0ff */
[----:B------:R-:W-:Y:S01]  /*1a710*/  IMAD.IADD R105, R3, 0x1, R85 ;  /* 0x0000000103697824 */ /* 0x000fe200078e0255 */
[----:B------:R-:W-:Y:S01]  /*1a720*/  ISETP.GE.U32.AND.EX P5, PT, R96, R79, PT, P5 ;  /* 0x0000004f6000720c */ /* 0x000fe20003fa6150 */
[----:B------:R-:W-:-:S03]  /*1a730*/  IMAD.WIDE.U32 R4, R2, R46, RZ ;  /* 0x0000002e02047225 */ /* 0x000fc600078e00ff */
[----:B------:R-:W-:Y:S01]  /*1a740*/  SEL R113, RZ, 0x1, P5 ;  /* 0x00000001ff717807 */ /* 0x000fe20002800000 */
[----:B------:R-:W-:Y:S02]  /*1a750*/  IMAD.MOV.U32 R118, RZ, RZ, R13 ;  /* 0x000000ffff767224 */ /* 0x000fe400078e000d */
[----:B------:R-:W-:Y:S02]  /*1a760*/  IMAD R3, R105, R46, RZ ;  /* 0x0000002e69037224 */ /* 0x000fe400078e02ff */
[----:B------:R-:W-:-:S04]  /*1a770*/  IMAD.WIDE.U32.X R118, R22, R92, R118, P6 ;  /* 0x0000005c16767225 */ /* 0x000fc800030e0476 */
[----:B------:R-:W-:Y:S01]  /*1a780*/  IMAD.WIDE.U32 R78, R4, R54, RZ ;  /* 0x00000036044e7225 */ /* 0x000fe200078e00ff */
[----:B------:R-:W-:-:S03]  /*1a790*/  IADD3 R113, P5, P6, R113, R118, R60 ;  /* 0x0000007671717210 */ /* 0x000fc60007ebe03c */
[----:B------:R-:W-:Y:S01]  /*1a7a0*/  IMAD R107, R2, R47, R3 ;  /* 0x0000002f026b7224 */ /* 0x000fe200078e0203 */
[----:B------:R-:W-:Y:S01]  /*1a7b0*/  LOP3.LUT R3, RZ, R78, RZ, 0x33, !PT ;  /* 0x0000004eff037212 */ /* 0x000fe200078e33ff */
[----:B------:R-:W-:Y:S01]  /*1a7c0*/  IMAD R13, R90, R21, RZ ;  /* 0x000000155a0d7224 */ /* 0x000fe200078e02ff */
[----:B------:R-:W-:Y:S01]  /*1a7d0*/  IADD3.X R118, PT, PT, RZ, R119, RZ, P5, P6 ;  /* 0x00000077ff767210 */ /* 0x000fe20002fec4ff */
[----:B------:R-:W-:Y:S01]  /*1a7e0*/  IMAD.WIDE.U32 R60, R102, R21, RZ ;  /* 0x00000015663c7225 */ /* 0x000fe200078e00ff */
[----:B------:R-:W-:-:S03]  /*1a7f0*/  ISETP.GT.U32.AND P5, PT, R2, R3, PT ;  /* 0x000000030200720c */ /* 0x000fc60003fa4070 */
[----:B------:R-:W-:Y:S01]  /*1a800*/  IMAD.IADD R107, R5, 0x1, R107 ;  /* 0x00000001056b7824 */ /* 0x000fe200078e026b */
[----:B------:R-:W-:Y:S01]  /*1a810*/  IADD3 R99, P6, PT, R99, R60, RZ ;  /* 0x0000003c63637210 */ /* 0x000fe20007fde0ff */
[CC--:B------:R-:W-:Y:S01]  /*1a820*/  IMAD R85, R20.reuse, R102.reuse, R13 ;  /* 0x0000006614557224 */ /* 0x0c0fe200078e020d */
[----:B------:R-:W-:Y:S01]  /*1a830*/  SEL R5, RZ, 0x1, !P4 ;  /* 0x00000001ff057807 */ /* 0x000fe20006000000 */
[----:B------:R-:W-:-:S04]  /*1a840*/  IMAD.WIDE.U32 R12, R20, R102, RZ ;  /* 0x00000066140c7225 */ /* 0x000fc800078e00ff */
[----:B------:R-:W-:-:S04]  /*1a850*/  IMAD.WIDE.U32 R2, R107, R54, RZ ;  /* 0x000000366b027225 */ /* 0x000fc800078e00ff */
[----:B------:R-:W-:Y:S02]  /*1a860*/  IMAD.IADD R85, R61, 0x1, R85 ;  /* 0x000000013d557824 */ /* 0x000fe400078e0255 */
[----:B------:R-:W-:-:S04]  /*1a870*/  IMAD.WIDE.U32 R12, P4, R21, R90, R12 ;  /* 0x0000005a150c7225 */ /* 0x000fc8000788000c */
[----:B------:R-:W-:Y:S02]  /*1a880*/  IMAD.X R80, R85, 0x1, R80, P6 ;  /* 0x0000000155507824 */ /* 0x000fe400030e0650 */
[----:B------:R-:W-:-:S04]  /*1a890*/  IMAD.WIDE.U32 R2, P6, R4, R55, R2 ;  /* 0x0000003704027225 */ /* 0x000fc800078c0002 */
[----:B------:R-:W-:Y:S01]  /*1a8a0*/  IMAD.X R61, RZ, RZ, RZ, P4 ;  /* 0x000000ffff3d7224 */ /* 0x000fe200020e06ff */
[----:B------:R-:W-:Y:S01]  /*1a8b0*/  IADD3 R2, P4, PT, R79, R2, RZ ;  /* 0x000000024f027210 */ /* 0x000fe20007f9e0ff */
[----:B------:R-:W-:Y:S01]  /*1a8c0*/  IMAD.X R79, RZ, RZ, RZ, P6 ;  /* 0x000000ffff4f7224 */ /* 0x000fe200030e06ff */
[----:B------:R-:W-:Y:S01]  /*1a8d0*/  IADD3 RZ, P6, PT, R123, R12, RZ ;  /* 0x0000000c7bff7210 */ /* 0x000fe20007fde0ff */
[----:B------:R-:W-:Y:S01]  /*1a8e0*/  IMAD.MOV.U32 R78, RZ, RZ, R3 ;  /* 0x000000ffff4e7224 */ /* 0x000fe200078e0003 */
[----:B------:R-:W-:-:S03]  /*1a8f0*/  LOP3.LUT R2, RZ, R2, RZ, 0x33, !PT ;  /* 0x00000002ff027212 */ /* 0x000fc600078e33ff */
[----:B------:R-:W-:Y:S01]  /*1a900*/  IMAD.WIDE.U32.X R78, R107, R55, R78, P4 ;  /* 0x000000376b4e7225 */ /* 0x000fe200020e044e */
[----:B------:R-:W-:Y:S02]  /*1a910*/  ISETP.GT.U32.AND.EX P5, PT, R105, R2, PT, P5 ;  /* 0x000000026900720c */ /* 0x000fe40003fa4150 */
[----:B------:R-:W-:Y:S01]  /*1a920*/  ISETP.GE.U32.AND P4, PT, R99, R60, PT ;  /* 0x0000003c6300720c */ /* 0x000fe20003f86070 */
[----:B------:R-:W-:Y:S01]  /*1a930*/  IMAD.WIDE.U32 R2, R107, R52, RZ ;  /* 0x000000346b027225 */ /* 0x000fe200078e00ff */
[----:B------:R-:W-:Y:S02]  /*1a940*/  SEL R105, RZ, 0x1, !P5 ;  /* 0x00000001ff697807 */ /* 0x000fe40006800000 */
[----:B------:R-:W-:Y:S01]  /*1a950*/  ISETP.GE.U32.AND.EX P4, PT, R80, R85, PT, P4 ;  /* 0x000000555000720c */ /* 0x000fe20003f86140 */
[----:B------:R-:W-:Y:S01]  /*1a960*/  IMAD.MOV.U32 R60, RZ, RZ, R13 ;  /* 0x000000ffff3c7224 */ /* 0x000fe200078e000d */
[----:B------:R-:W-:Y:S01]  /*1a970*/  IADD3 R106, P5, PT, R105, R78, RZ ;  /* 0x0000004e696a7210 */ /* 0x000fe20007fbe0ff */
[----:B------:R-:W-:Y:S01]  /*1a980*/  IMAD.WIDE.U32 R12, R4, R52, RZ ;  /* 0x00000034040c7225 */ /* 0x000fe200078e00ff */
[----:B------:R-:W-:-:S03]  /*1a990*/  SEL R85, RZ, 0x1, P4 ;  /* 0x00000001ff557807 */ /* 0x000fc60002000000 */
[----:B------:R-:W-:Y:S01]  /*1a9a0*/  IMAD.WIDE.U32.X R60, R20, R90, R60, P6 ;  /* 0x0000005a143c7225 */ /* 0x000fe200030e043c */
[----:B------:R-:W-:-:S03]  /*1a9b0*/  IADD3 R89, P4, PT, R89, R12, RZ ;  /* 0x0000000c59597210 */ /* 0x000fc60007f9e0ff */
[----:B------:R-:W-:-:S04]  /*1a9c0*/  IMAD.WIDE.U32 R2, P6, R4, R53, R2 ;  /* 0x0000003504027225 */ /* 0x000fc800078c0002 */
[----:B------:R-:W-:Y:S01]  /*1a9d0*/  IMAD.X R108, RZ, RZ, R79, P5 ;  /* 0x000000ffff6c7224 */ /* 0x000fe200028e064f */
[----:B------:R-:W-:Y:S01]  /*1a9e0*/  IADD3 R2, P5, PT, R13, R2, RZ ;  /* 0x000000020d027210 */ /* 0x000fe20007fbe0ff */
[----:B------:R-:W-:Y:S01]  /*1a9f0*/  IMAD.X R79, RZ, RZ, RZ, P6 ;  /* 0x000000ffff4f7224 */ /* 0x000fe200030e06ff */
[----:B------:R-:W-:Y:S01]  /*1aa00*/  ISETP.GE.U32.AND P6, PT, R89, R12, PT ;  /* 0x0000000c5900720c */ /* 0x000fe20003fc6070 */
[----:B------:R-:W-:Y:S02]  /*1aa10*/  IMAD R12, R94, R21, RZ ;  /* 0x000000155e0c7224 */ /* 0x000fe400078e02ff */
[----:B------:R-:W-:Y:S02]  /*1aa20*/  IMAD.X R115, R2, 0x1, R56, P4 ;  /* 0x0000000102737824 */ /* 0x000fe400020e0638 */
[----:B------:R-:W-:Y:S02]  /*1aa30*/  IMAD.MOV.U32 R78, RZ, RZ, R3 ;  /* 0x000000ffff4e7224 */ /* 0x000fe400078e0003 */
[----:B------:R-:W-:Y:S01]  /*1aa40*/  IMAD R119, R20, R45, R12 ;  /* 0x0000002d14777224 */ /* 0x000fe200078e020c */
[----:B------:R-:W-:Y:S01]  /*1aa50*/  ISETP.GE.U32.AND.EX P4, PT, R115, R2, PT, P6 ;  /* 0x000000027300720c */ /* 0x000fe20003f86160 */
[----:B------:R-:W-:Y:S01]  /*1aa60*/  IMAD.WIDE.U32 R12, R45, R21, RZ ;  /* 0x000000152d0c7225 */ /* 0x000fe200078e00ff */
[----:B------:R-:W-:-:S03]  /*1aa70*/  IADD3 R105, P6, PT, R89, R106, RZ ;  /* 0x0000006a59697210 */ /* 0x000fc60007fde0ff */
[----:B------:R-:W-:Y:S01]  /*1aa80*/  IMAD.WIDE.U32.X R2, R107, R53, R78, P5 ;  /* 0x000000356b027225 */ /* 0x000fe200028e044e */
[----:B------:R-:W-:Y:S02]  /*1aa90*/  ISETP.GE.U32.AND P5, PT, R105, R106, PT ;  /* 0x0000006a6900720c */ /* 0x000fe40003fa6070 */
[----:B------:R-:W-:Y:S01]  /*1aaa0*/  SEL R106, RZ, 0x1, P4 ;  /* 0x00000001ff6a7807 */ /* 0x000fe20002000000 */
[----:B------:R-:W-:Y:S02]  /*1aab0*/  IMAD.X R89, R115, 0x1, R108, P6 ;  /* 0x0000000173597824 */ /* 0x000fe400030e066c */
[----:B------:R-:W-:Y:S01]  /*1aac0*/  IMAD.IADD R115, R13, 0x1, R119 ;  /* 0x000000010d737824 */ /* 0x000fe200078e0277 */
[----:B------:R-:W-:Y:S02]  /*1aad0*/  IADD3 R13, P6, PT, R81, R12, RZ ;  /* 0x0000000c510d7210 */ /* 0x000fe40007fde0ff */
[----:B------:R-:W-:-:S03]  /*1aae0*/  ISETP.GE.U32.AND.EX P5, PT, R89, R108, PT, P5 ;  /* 0x0000006c5900720c */ /* 0x000fc60003fa6150 */
[----:B------:R-:W-:Y:S01]  /*1aaf0*/  IMAD.X R110, R115, 0x1, R0, P6 ;  /* 0x00000001736e7824 */ /* 0x000fe200030e0600 */
[----:B------:R-:W-:Y:S02]  /*1ab00*/  IADD3 R85, P4, P6, R13, R60, R85 ;  /* 0x0000003c0d557210 */ /* 0x000fe40007e9e055 */
[----:B------:R-:W-:Y:S02]  /*1ab10*/  SEL R79, RZ, 0x1, P5 ;  /* 0x00000001ff4f7807 */ /* 0x000fe40002800000 */
[----:B------:R-:W-:Y:S02]  /*1ab20*/  IADD3 R0, P5, PT, R5, R48, RZ ;  /* 0x0000003005007210 */ /* 0x000fe40007fbe0ff */
[----:B------:R-:W-:Y:S01]  /*1ab30*/  IADD3.X R81, PT, PT, R110, R61, RZ, P4, P6 ;  /* 0x0000003d6e517210 */ /* 0x000fe200027ec4ff */
[----:B------:R-:W-:Y:S01]  /*1ab40*/  IMAD.WIDE.U32 R60, R107, R50, RZ ;  /* 0x000000326b3c7225 */ /* 0x000fe200078e00ff */
[----:B------:R-:W-:Y:S02]  /*1ab50*/  IADD3 R106, P4, P6, R79, R2, R106 ;  /* 0x000000024f6a7210 */ /* 0x000fe40007e9e06a */
[----:B------:R-:W-:Y:S01]  /*1ab60*/  SEL R0, R0, RZ, P3 ;  /* 0x000000ff00007207 */ /* 0x000fe20001800000 */
[----:B------:R-:W-:Y:S01]  /*1ab70*/  IMAD.X R2, RZ, RZ, R49, P5 ;  /* 0x000000ffff027224 */ /* 0x000fe200028e0631 */
[----:B------:R-:W-:Y:S01]  /*1ab80*/  ISETP.GE.U32.AND P5, PT, R7, R54, PT ;  /* 0x000000360700720c */ /* 0x000fe20003fa6070 */
[----:B------:R-:W-:Y:S01]  /*1ab90*/  IMAD.WIDE.U32 R78, R20, R45, RZ ;  /* 0x0000002d144e7225 */ /* 0x000fe200078e00ff */
[----:B------:R-:W-:-:S02]  /*1aba0*/  IADD3.X R108, PT, PT, RZ, R3, RZ, P4, P6 ;  /* 0x00000003ff6c7210 */ /* 0x000fc400027ec4ff */
[----:B------:R-:W-:Y:S01]  /*1abb0*/  IADD3 R0, P6, PT, -R0, R57, RZ ;  /* 0x0000003900007210 */ /* 0x000fe20007fde1ff */
[----:B------:R-:W-:Y:S01]  /*1abc0*/  IMAD.WIDE.U32 R56, R21, R45, RZ ;  /* 0x0000002d15387225 */ /* 0x000fe200078e00ff */
[----:B------:R-:W-:Y:S02]  /*1abd0*/  SEL R3, R2, RZ, P3 ;  /* 0x000000ff02037207 */ /* 0x000fe40001800000 */
[----:B------:R-:W-:Y:S02]  /*1abe0*/  ISETP.GE.U32.AND.EX P4, PT, R58, R55, PT, P5 ;  /* 0x000000373a00720c */ /* 0x000fe40003f86150 */
[----:B------:R-:W-:Y:S01]  /*1abf0*/  ISETP.EQ.U32.AND P5, PT, R11, R52, PT ;  /* 0x000000340b00720c */ /* 0x000fe20003fa2070 */
[----:B------:R-:W-:-:S03]  /*1ac00*/  IMAD.X R2, R84, 0x1, ~R3, P6 ;  /* 0x0000000154027824 */ /* 0x000fc600030e0e03 */
[CC--:B------:R-:W-:Y:S02]  /*1ac10*/  ISETP.EQ.AND.EX P6, PT, R6.reuse, R53.reuse, !P4, P5 ;  /* 0x000000350600720c */ /* 0x0c0fe400067c2350 */
[----:B------:R-:W-:Y:S02]  /*1ac20*/  ISETP.GE.U32.AND P5, PT, R13, R12, PT ;  /* 0x0000000c0d00720c */ /* 0x000fe40003fa6070 */
[----:B------:R-:W-:Y:S01]  /*1ac30*/  ISETP.LT.U32.OR.EX P1, PT, R6, R53, P6, P1 ;  /* 0x000000350600720c */ /* 0x000fe20003721510 */
[----:B------:R-:W-:Y:S01]  /*1ac40*/  IMAD.WIDE.U32 R78, P6, R21, R94, R78 ;  /* 0x0000005e154e7225 */ /* 0x000fe200078c004e */
[----:B------:R-:W-:Y:S02]  /*1ac50*/  ISETP.GE.U32.AND.EX P5, PT, R110, R115, PT, P5 ;  /* 0x000000736e00720c */ /* 0x000fe40003fa6150 */
[----:B------:R-:W-:Y:S01]  /*1ac60*/  SEL R3, RZ, 0x1, !P1 ;  /* 0x00000001ff037807 */ /* 0x000fe20004800000 */
[----:B------:R-:W-:Y:S01]  /*1ac70*/  IMAD.MOV.U32 R12, RZ, RZ, R79 ;  /* 0x000000ffff0c7224 */ /* 0x000fe200078e004f */
[----:B------:R-:W-:Y:S01]  /*1ac80*/  ISETP.GE.U32.AND P1, PT, R85, R13, PT ;  /* 0x0000000d5500720c */ /* 0x000fe20003f26070 */
[----:B------:R-:W-:Y:S01]  /*1ac90*/  IMAD.X R13, RZ, RZ, RZ, P6 ;  /* 0x000000ffff0d7224 */ /* 0x000fe200030e06ff */
[----:B------:R-:W-:Y:S01]  /*1aca0*/  SEL R5, RZ, 0x1, P5 ;  /* 0x00000001ff057807 */ /* 0x000fe20002800000 */
[----:B------:R-:W-:Y:S01]  /*1acb0*/  IMAD.WIDE.U32 R60, P5, R4, R9, R60 ;  /* 0x00000009043c7225 */ /* 0x000fe200078a003c */
[----:B------:R-:W-:-:S02]  /*1acc0*/  IADD3 RZ, P6, PT, R57, R78, RZ ;  /* 0x0000004e39ff7210 */ /* 0x000fc40007fde0ff */
[----:B------:R-:W-:Y:S01]  /*1acd0*/  ISETP.GE.U32.AND.EX P1, PT, R81, R110, PT, P1 ;  /* 0x0000006e5100720c */ /* 0x000fe20003f26110 */
[----:B------:R-:W-:-:S03]  /*1ace0*/  IMAD.WIDE.U32 R56, R4, R50, RZ ;  /* 0x0000003204387225 */ /* 0x000fc600078e00ff */
[----:B------:R-:W-:Y:S01]  /*1acf0*/  SEL R110, RZ, 0x1, P1 ;  /* 0x00000001ff6e7807 */ /* 0x000fe20000800000 */
[----:B------:R-:W-:Y:S01]  /*1ad00*/  IMAD.WIDE.U32.X R12, R20, R94, R12, P6 ;  /* 0x0000005e140c7225 */ /* 0x000fe200030e040c */
        /* <DEDUP_REMOVED lines=13> */
[----:B------:R-:W-:Y:S02]  /*1ade0*/  IADD3 R110, P5, P6, R110, R12, R5 ;  /* 0x0000000c6e6e7210 */ /* 0x000fe40007ebe005 */
[----:B------:R-:W-:-:S02]  /*1adf0*/  SEL R93, RZ, 0x1, P1 ;  /* 0x00000001ff5d7807 */ /* 0x000fc40000800000 */
[----:B------:R-:W-:Y:S02]  /*1ae00*/  IADD3 R3, P1, PT, R3, R50, RZ ;  /* 0x0000003203037210 */ /* 0x000fe40007f3e0ff */
[----:B------:R-:W-:Y:S01]  /*1ae10*/  IADD3.X R108, PT, PT, RZ, R13, RZ, P5, P6 ;  /* 0x0000000dff6c7210 */ /* 0x000fe20002fec4ff */
[----:B------:R-:W-:Y:S01]  /*1ae20*/  IMAD.WIDE.U32 R12, R107, R48, RZ ;  /* 0x000000306b0c7225 */ /* 0x000fe200078e00ff */
[----:B------:R-:W-:Y:S02]  /*1ae30*/  SEL R78, R3, RZ, P3 ;  /* 0x000000ff034e7207 */ /* 0x000fe40001800000 */
[----:B------:R-:W-:Y:S01]  /*1ae40*/  IADD3 R93, P5, P6, R93, R56, R60 ;  /* 0x000000385d5d7210 */ /* 0x000fe20007ebe03c */
[----:B------:R-:W-:Y:S01]  /*1ae50*/  IMAD.X R5, RZ, RZ, R51, P1 ;  /* 0x000000ffff057224 */ /* 0x000fe200008e0633 */
[----:B------:R-:W-:Y:S01]  /*1ae60*/  IADD3 R3, P1, PT, -R78, R59, RZ ;  /* 0x0000003b4e037210 */ /* 0x000fe20007f3e1ff */
[----:B------:R-:W-:Y:S01]  /*1ae70*/  IMAD.WIDE.U32 R78, R20, R86, RZ ;  /* 0x00000056144e7225 */ /* 0x000fe200078e00ff */
[----:B------:R-:W-:-:S02]  /*1ae80*/  IADD3.X R84, PT, PT, RZ, R57, RZ, P5, P6 ;  /* 0x00000039ff547210 */ /* 0x000fc40002fec4ff */
[----:B------:R-:W-:Y:S01]  /*1ae90*/  SEL R59, R5, RZ, P3 ;  /* 0x000000ff053b7207 */ /* 0x000fe20001800000 */
[----:B------:R-:W-:-:S04]  /*1aea0*/  IMAD.WIDE.U32 R12, P6, R4, R49, R12 ;  /* 0x00000031040c7225 */ /* 0x000fc800078c000c */
[----:B------:R-:W-:-:S04]  /*1aeb0*/  IMAD.WIDE.U32 R56, R4, R48, RZ ;  /* 0x0000003004387225 */ /* 0x000fc800078e00ff */
[----:B------:R-:W-:-:S04]  /*1aec0*/  IMAD.WIDE.U32 R4, R21, R86, RZ ;  /* 0x0000005615047225 */ /* 0x000fc800078e00ff */
[----:B------:R-:W-:-:S04]  /*1aed0*/  IMAD.WIDE.U32 R78, P5, R21, R100, R78 ;  /* 0x00000064154e7225 */ /* 0x000fc800078a004e */
[----:B------:R-:W-:Y:S01]  /*1aee0*/  IMAD.X R61, RZ, RZ, RZ, P6 ;  /* 0x000000ffff3d7224 */ /* 0x000fe200030e06ff */
[----:B------:R-:W-:Y:S01]  /*1aef0*/  IADD3 R57, P6, PT, R57, R12, RZ ;  /* 0x0000000c39397210 */ /* 0x000fe20007fde0ff */
[----:B------:R-:W-:Y:S02]  /*1af00*/  IMAD.MOV.U32 R60, RZ, RZ, R13 ;  /* 0x000000ffff3c7224 */ /* 0x000fe400078e000d */
[----:B------:R-:W-:Y:S01]  /*1af10*/  IMAD.X R4, R82, 0x1, ~R59, P1 ;  /* 0x0000000152047824 */ /* 0x000fe200008e0e3b */
[----:B------:R-:W-:Y:S01]  /*1af20*/  IADD3 RZ, P1, PT, R5, R78, RZ ;  /* 0x0000004e05ff7210 */ /* 0x000fe20007f3e0ff */
[----:B------:R-:W-:Y:S02]  /*1af30*/  IMAD R5, R100, R21, RZ ;  /* 0x0000001564057224 */ /* 0x000fe400078e02ff */
[----:B------:R-:W-:-:S04]  /*1af40*/  IMAD.WIDE.U32.X R12, R107, R49, R60, P6 ;  /* 0x000000316b0c7225 */ /* 0x000fc800030e043c */
[----:B------:R-:W-:-:S04]  /*1af50*/  IMAD.WIDE.U32 R60, R86, R21, RZ ;  /* 0x00000015563c7225 */ /* 0x000fc800078e00ff */
[C---:B------:R-:W-:Y:S02]  /*1af60*/  IMAD R5, R20.reuse, R86, R5 ;  /* 0x0000005614057224 */ /* 0x040fe400078e0205 */
[----:B------:R-:W-:Y:S01]  /*1af70*/  IMAD.X R107, RZ, RZ, RZ, P5 ;  /* 0x000000ffff6b7224 */ /* 0x000fe200028e06ff */
[----:B------:R-:W-:Y:S01]  /*1af80*/  IADD3 R109, P5, PT, R109, R60, RZ ;  /* 0x0000003c6d6d7210 */ /* 0x000fe20007fbe0ff */
[----:B------:R-:W-:Y:S02]  /*1af90*/  IMAD.MOV.U32 R106, RZ, RZ, R79 ;  /* 0x000000ffff6a7224 */ /* 0x000fe400078e004f */
[----:B------:R-:W-:Y:S02]  /*1afa0*/  IMAD.IADD R5, R61, 0x1, R5 ;  /* 0x000000013d057824 */ /* 0x000fe400078e0205 */
[----:B------:R-:W-:Y:S01]  /*1afb0*/  IMAD.WIDE.U32.X R78, R20, R100, R106, P1 ;  /* 0x00000064144e7225 */ /* 0x000fe200008e046a */
[----:B------:R-:W-:Y:S02]  /*1afc0*/  IADD3 R59, P1, PT, R99, R56, RZ ;  /* 0x00000038633b7210 */ /* 0x000fe40007f3e0ff */
[----:B------:R-:W-:Y:S01]  /*1afd0*/  IADD3 R99, P6, PT, R109, R110, RZ ;  /* 0x0000006e6d637210 */ /* 0x000fe20007fde0ff */
[----:B------:R-:W-:Y:S01]  /*1afe0*/  IMAD.X R61, R5, 0x1, R96, P5 ;  /* 0x00000001053d7824 */ /* 0x000fe200028e0660 */
[----:B------:R-:W-:Y:S01]  /*1aff0*/  IADD3 R106, P5, PT, R59, R93, RZ ;  /* 0x0000005d3b6a7210 */ /* 0x000fe20007fbe0ff */
[----:B------:R-:W-:-:S02]  /*1b000*/  IMAD.X R80, R57, 0x1, R80, P1 ;  /* 0x0000000139507824 */ /* 0x000fc400008e0650 */
[----:B------:R-:W-:Y:S01]  /*1b010*/  IMAD.X R96, R61, 0x1, R108, P6 ;  /* 0x000000013d607824 */ /* 0x000fe200030e066c */
[----:B------:R-:W-:Y:S02]  /*1b020*/  ISETP.GE.U32.AND P6, PT, R59, R56, PT ;  /* 0x000000383b00720c */ /* 0x000fe40003fc6070 */
[----:B------:R-:W-:Y:S01]  /*1b030*/  ISETP.GE.U32.AND P1, PT, R106, R93, PT ;  /* 0x0000005d6a00720c */ /* 0x000fe20003f26070 */
[C---:B------:R-:W-:Y:S01]  /*1b040*/  IMAD.X R93, R80.reuse, 0x1, R84, P5 ;  /* 0x00000001505d7824 */ /* 0x040fe200028e0654 */
[----:B------:R-:W-:Y:S01]  /*1b050*/  ISETP.GE.U32.AND.EX P6, PT, R80, R57, PT, P6 ;  /* 0x000000395000720c */ /* 0x000fe20003fc6160 */
[----:B------:R-:W-:Y:S01]  /*1b060*/  IMAD.WIDE.U32 R56, R14, R102, RZ ;  /* 0x000000660e387225 */ /* 0x000fe200078e00ff */
[----:B------:R-:W-:Y:S02]  /*1b070*/  ISETP.GE.U32.AND P5, PT, R109, R60, PT ;  /* 0x0000003c6d00720c */ /* 0x000fe40003fa6070 */
[----:B------:R-:W-:Y:S02]  /*1b080*/  SEL R60, RZ, 0x1, P6 ;  /* 0x00000001ff3c7807 */ /* 0x000fe40003000000 */
[----:B------:R-:W-:Y:S01]  /*1b090*/  ISETP.GE.U32.AND P6, PT, R99, R109, PT ;  /* 0x0000006d6300720c */ /* 0x000fe20003fc6070 */
[----:B------:R-:W-:Y:S01]  /*1b0a0*/  IMAD.WIDE.U32 R108, R103, R102, RZ ;  /* 0x00000066676c7225 */ /* 0x000fe200078e00ff */
[----:B------:R-:W-:-:S02]  /*1b0b0*/  ISETP.GE.U32.AND.EX P1, PT, R93, R84, PT, P1 ;  /* 0x000000545d00720c */ /* 0x000fc40003f26110 */
[----:B------:R-:W-:Y:S02]  /*1b0c0*/  ISETP.GE.U32.AND.EX P5, PT, R61, R5, PT, P5 ;  /* 0x000000053d00720c */ /* 0x000fe40003fa6150 */
[----:B------:R-:W-:Y:S02]  /*1b0d0*/  ISETP.GE.U32.AND.EX P6, PT, R96, R61, PT, P6 ;  /* 0x0000003d6000720c */ /* 0x000fe40003fc6160 */
[----:B------:R-:W-:Y:S01]  /*1b0e0*/  SEL R59, RZ, 0x1, P1 ;  /* 0x00000001ff3b7807 */ /* 0x000fe20000800000 */
[----:B------:R-:W-:Y:S01]  /*1b0f0*/  IMAD.WIDE.U32 R56, P1, R90, R103, R56 ;  /* 0x000000675a387225 */ /* 0x000fe20007820038 */
[----:B------:R-:W-:Y:S02]  /*1b100*/  SEL R80, RZ, 0x1, P5 ;  /* 0x00000001ff507807 */ /* 0x000fe40002800000 */
[----:B------:R-:W-:Y:S01]  /*1b110*/  SEL R5, RZ, 0x1, P6 ;  /* 0x00000001ff057807 */ /* 0x000fe20003000000 */
[----:B------:R-:W-:Y:S01]  /*1b120*/  IMAD.X R61, RZ, RZ, RZ, P1 ;  /* 0x000000ffff3d7224 */ /* 0x000fe200008e06ff */
[----:B------:R-:W-:Y:S01]  /*1b130*/  IADD3 R108, P5, P6, R59, R12, R60 ;  /* 0x0000000c3b6c7210 */ /* 0x000fe20007ebe03c */
[----:B------:R-:W-:Y:S01]  /*1b140*/  IMAD.MOV.U32 R60, RZ, RZ, R57 ;  /* 0x000000ffff3c7224 */ /* 0x000fe200078e0039 */
[----:B------:R-:W-:Y:S01]  /*1b150*/  IADD3 RZ, P1, PT, R109, R56, RZ ;  /* 0x000000386dff7210 */ /* 0x000fe20007f3e0ff */
[----:B------:R-:W-:Y:S01]  /*1b160*/  IMAD.WIDE.U32 R56, R105, R46, RZ ;  /* 0x0000002e69387225 */ /* 0x000fe200078e00ff */
[----:B------:R-:W-:-:S02]  /*1b170*/  IADD3.X R116, PT, PT, RZ, R13, RZ, P5, P6 ;  /* 0x0000000dff747210 */ /* 0x000fc40002fec4ff */
[----:B------:R-:W-:Y:S01]  /*1b180*/  IADD3 R109, P5, P6, R5, R78, R80 ;  /* 0x0000004e056d7210 */ /* 0x000fe20007ebe050 */
[----:B------:R-:W-:Y:S01]  /*1b190*/  IMAD.WIDE.U32 R12, R45, R103, RZ ;  /* 0x000000672d0c7225 */ /* 0x000fe200078e00ff */
[----:B------:R-:W-:Y:S02]  /*1b1a0*/  SEL R5, RZ, 0x1, P4 ;  /* 0x00000001ff057807 */ /* 0x000fe40002000000 */
[----:B------:R-:W-:Y:S01]  /*1b1b0*/  IADD3.X R107, PT, PT, RZ, R79, RZ, P5, P6 ;  /* 0x0000004fff6b7210 */ /* 0x000fe20002fec4ff */
[----:B------:R-:W-:Y:S01]  /*1b1c0*/  IMAD R80, R94, R103, RZ ;  /* 0x000000675e507224 */ /* 0x000fe200078e02ff */
[----:B------:R-:W-:Y:S01]  /*1b1d0*/  IADD3 R5, P4, PT, R5, R52, RZ ;  /* 0x0000003405057210 */ /* 0x000fe20007f9e0ff */
[----:B------:R-:W-:-:S04]  /*1b1e0*/  IMAD.WIDE.U32.X R60, R90, R14, R60, P1 ;  /* 0x0000000e5a3c7225 */ /* 0x000fc800008e043c */
[----:B------:R-:W-:Y:S02]  /*1b1f0*/  IMAD R78, R89, R46, RZ ;  /* 0x0000002e594e7224 */ /* 0x000fe400078e02ff */
[----:B------:R-:W-:Y:S01]  /*1b200*/  IMAD R119, R45, R14, R80 ;  /* 0x0000000e2d777224 */ /* 0x000fe200078e0250 */
[-C--:B------:R-:W-:Y:S01]  /*1b210*/  IADD3 R80, P1, PT, R60, R12.reuse, RZ ;  /* 0x0000000c3c507210 */ /* 0x080fe20007f3e0ff */
[----:B------:R-:W-:Y:S01]  /*1b220*/  IMAD R59, R105, R47, R78 ;  /* 0x0000002f693b7224 */ /* 0x000fe200078e024e */
[----:B------:R-:W-:Y:S01]  /*1b230*/  SEL R60, R5, RZ, P3 ;  /* 0x000000ff053c7207 */ /* 0x000fe20001800000 */
[----:B------:R-:W-:Y:S01]  /*1b240*/  IMAD.X R78, RZ, RZ, R53, P4 ;  /* 0x000000ffff4e7224 */ /* 0x000fe200020e0635 */
[----:B------:R-:W-:Y:S01]  /*1b250*/  ISETP.GE.U32.AND P6, PT, R80, R12, PT ;  /* 0x0000000c5000720c */ /* 0x000fe20003fc6070 */
[----:B------:R-:W-:Y:S01]  /*1b260*/  IMAD.IADD R59, R57, 0x1, R59 ;  /* 0x00000001393b7824 */ /* 0x000fe200078e023b */
[----:B------:R-:W-:Y:S01]  /*1b270*/  IADD3 R5, P5, PT, -R60, R11, RZ ;  /* 0x0000000b3c057210 */ /* 0x000fe20007fbe1ff */
[----:B------:R-:W-:Y:S01]  /*1b280*/  IMAD.IADD R119, R13, 0x1, R119 ;  /* 0x000000010d777824 */ /* 0x000fe200078e0277 */
[----:B------:R-:W-:Y:S01]  /*1b290*/  SEL R11, R78, RZ, P3 ;  /* 0x000000ff4e0b7207 */ /* 0x000fe20001800000 */
[----:B------:R-:W-:-:S04]  /*1b2a0*/  IMAD.WIDE.U32 R78, R56, R54, RZ ;  /* 0x00000036384e7225 */ /* 0x000fc800078e00ff */
[----:B------:R-:W-:Y:S01]  /*1b2b0*/  IMAD.WIDE.U32 R12, R59, R54, RZ ;  /* 0x000000363b0c7225 */ /* 0x000fe200078e00ff */
[----:B------:R-:W-:-:S03]  /*1b2c0*/  LOP3.LUT R60, RZ, R78, RZ, 0x33, !PT ;  /* 0x0000004eff3c7212 */ /* 0x000fc600078e33ff */
[----:B------:R-:W-:Y:S01]  /*1b2d0*/  IMAD.X R112, R119, 0x1, R61, P1 ;  /* 0x0000000177707824 */ /* 0x000fe200008e063d */
[----:B------:R-:W-:Y:S01]  /*1b2e0*/  ISETP.GT.U32.AND P1, PT, R105, R60, PT ;  /* 0x0000003c6900720c */ /* 0x000fe20003f24070 */
[----:B------:R-:W-:-:S03]  /*1b2f0*/  IMAD.WIDE.U32 R12, P4, R56, R55, R12 ;  /* 0x00000037380c7225 */ /* 0x000fc6000788000c */
[----:B------:R-:W-:Y:S01]  /*1b300*/  ISETP.GE.U32.AND.EX P6, PT, R112, R119, PT, P6 ;  /* 0x000000777000720c */ /* 0x000fe20003fc6160 */
[----:B------:R-:W-:-:S03]  /*1b310*/  IMAD.WIDE.U32 R60, R14, R45, RZ ;  /* 0x0000002d0e3c7225 */ /* 0x000fc600078e00ff */
[----:B------:R-:W-:Y:S01]  /*1b320*/  SEL R105, RZ, 0x1, P6 ;  /* 0x00000001ff697807 */ /* 0x000fe20003000000 */
[----:B------:R-:W-:Y:S01]  /*1b330*/  IMAD.X R6, R6, 0x1, ~R11, P5 ;  /* 0x0000000106067824 */ /* 0x000fe200028e0e0b */
[----:B------:R-:W-:Y:S01]  /*1b340*/  IADD3 R12, P5, PT, R79, R12, RZ ;  /* 0x0000000c4f0c7210 */ /* 0x000fe20007fbe0ff */
[----:B------:R-:W-:Y:S01]  /*1b350*/  IMAD.WIDE.U32 R78, R103, R45, RZ ;  /* 0x0000002d674e7225 */ /* 0x000fe200078e00ff */
[----:B------:R-:W-:Y:S02]  /*1b360*/  @P0 SEL R11, RZ, 0x1, P2 ;  /* 0x00000001ff0b0807 */ /* 0x000fe40001000000 */
[----:B------:R-:W-:Y:S01]  /*1b370*/  LOP3.LUT R12, RZ, R12, RZ, 0x33, !PT ;  /* 0x0000000cff0c7212 */ /* 0x000fe200078e33ff */
[----:B------:R-:W-:-:S03]  /*1b380*/  IMAD.WIDE.U32 R60, P2, R94, R103, R60 ;  /* 0x000000675e3c7225 */ /* 0x000fc6000784003c */
[----:B------:R-:W-:Y:S01]  /*1b390*/  ISETP.GT.U32.AND.EX P1, PT, R89, R12, PT, P1 ;  /* 0x0000000c5900720c */ /* 0x000fe20003f24110 */
[-C--:B------:R-:W-:Y:S01]  /*1b3a0*/  IMAD R89, R100, R103.reuse, RZ ;  /* 0x0000006764597224 */ /* 0x080fe200078e02ff */
[----:B------:R-:W-:Y:S01]  /*1b3b0*/  IADD3 RZ, P6, PT, R79, R60, RZ ;  /* 0x0000003c4fff7210 */ /* 0x000fe20007fde0ff */
[----:B------:R-:W-:Y:S01]  /*1b3c0*/  IMAD.X R79, RZ, RZ, RZ, P2 ;  /* 0x000000ffff4f7224 */ /* 0x000fe200010e06ff */
[----:B------:R-:W-:Y:S01]  /*1b3d0*/  @P0 IADD3 R10, P2, PT, R11, R10, RZ ;  /* 0x0000000a0b0a0210 */ /* 0x000fe20007f5e0ff */
[----:B------:R-:W-:Y:S02]  /*1b3e0*/  IMAD.MOV.U32 R78, RZ, RZ, R61 ;  /* 0x000000ffff4e7224 */ /* 0x000fe400078e003d */
[C---:B------:R-:W-:Y:S02]  /*1b3f0*/  IMAD R89, R86.reuse, R14, R89 ;  /* 0x0000000e56597224 */ /* 0x040fe400078e0259 */
[----:B------:R-:W-:-:S04]  /*1b400*/  IMAD.WIDE.U32 R60, R86, R103, RZ ;  /* 0x00000067563c7225 */ /* 0x000fc800078e00ff */
[----:B------:R-:W-:Y:S01]  /*1b410*/  IMAD.WIDE.U32.X R78, R94, R14, R78, P6 ;  /* 0x0000000e5e4e7225 */ /* 0x000fe200030e044e */
[----:B------:R-:W-:-:S03]  /*1b420*/  IADD3 R95, P6, PT, R10, R95, RZ ;  /* 0x0000005f0a5f7210 */ /* 0x000fc60007fde0ff */
[----:B------:R-:W-:Y:S01]  /*1b430*/  @P0 IMAD.X R8, RZ, RZ, R8, P2 ;  /* 0x000000ffff080224 */ /* 0x000fe200010e0608 */
[----:B------:R-:W-:Y:S01]  /*1b440*/  IADD3 R105, P0, P2, R60, R78, R105 ;  /* 0x0000004e3c697210 */ /* 0x000fe20007a1e069 */
[----:B------:R-:W-:Y:S02]  /*1b450*/  IMAD.IADD R110, R61, 0x1, R89 ;  /* 0x000000013d6e7824 */ /* 0x000fe400078e0259 */
[----:B------:R-:W-:-:S03]  /*1b460*/  IMAD.WIDE.U32 R10, R98, R21, RZ ;  /* 0x00000015620a7225 */ /* 0x000fc600078e00ff */
[----:B------:R-:W-:Y:S01]  /*1b470*/  IADD3.X R89, PT, PT, R110, R79, RZ, P0, P2 ;  /* 0x0000004f6e597210 */ /* 0x000fe200007e44ff */
[----:B------:R-:W-:Y:S01]  /*1b480*/  IMAD R79, R92, R21, RZ ;  /* 0x000000155c4f7224 */ /* 0x000fe200078e02ff */
[----:B------:R-:W-:Y:S01]  /*1b490*/  IADD3 R113, P2, PT, R113, R10, RZ ;  /* 0x0000000a71717210 */ /* 0x000fe20007f5e0ff */
[----:B------:R-:W-:Y:S01]  /*1b4a0*/  IMAD.X R84, R8, 0x1, R121, P6 ;  /* 0x0000000108547824 */ /* 0x000fe200030e0679 */
[----:B------:R-:W-:Y:S01]  /*1b4b0*/  SEL R121, RZ, 0x1, !P1 ;  /* 0x00000001ff797807 */ /* 0x000fe20004800000 */
[----:B------:R-:W-:Y:S01]  /*1b4c0*/  IMAD R79, R20, R98, R79 ;  /* 0x00000062144f7224 */ /* 0x000fe200078e024f */
[----:B------:R-:W-:Y:S01]  /*1b4d0*/  ISETP.GE.U32.AND P0, PT, R113, R10, PT ;  /* 0x0000000a7100720c */ /* 0x000fe20003f06070 */
[----:B------:R-:W-:Y:S02]  /*1b4e0*/  IMAD.MOV.U32 R10, RZ, RZ, R13 ;  /* 0x000000ffff0a7224 */ /* 0x000fe400078e000d */
[----:B------:R-:W-:Y:S02]  /*1b4f0*/  IMAD.IADD R119, R11, 0x1, R79 ;  /* 0x000000010b777824 */ /* 0x000fe400078e024f */
[----:B------:R-:W-:-:S02]  /*1b500*/  IMAD.X R11, RZ, RZ, RZ, P4 ;  /* 0x000000ffff0b7224 */ /* 0x000fc400020e06ff */
[----:B------:R-:W-:-:S04]  /*1b510*/  IMAD.WIDE.U32 R78, R56, R52, RZ ;  /* 0x00000034384e7225 */ /* 0x000fc800078e00ff */
[----:B------:R-:W-:Y:S01]  /*1b520*/  IMAD.WIDE.U32.X R12, R59, R55, R10, P5 ;  /* 0x000000373b0c7225 */ /* 0x000fe200028e040a */
[----:B------:R-:W-:-:S03]  /*1b530*/  IADD3 R115, P4, PT, R115, R78, RZ ;  /* 0x0000004e73737210 */ /* 0x000fc60007f9e0ff */
[----:B------:R-:W-:Y:S01]  /*1b540*/  IMAD.WIDE.U32 R10, R59, R52, RZ ;  /* 0x000000343b0a7225 */ /* 0x000fe200078e00ff */
[----:B------:R-:W-:Y:S02]  /*1b550*/  ISETP.GE.U32.AND P1, PT, R115, R78, PT ;  /* 0x0000004e7300720c */ /* 0x000fe40003f26070 */
[----:B------:R-:W-:Y:S01]  /*1b560*/  IADD3 R12, P5, PT, R121, R12, RZ ;  /* 0x0000000c790c7210 */ /* 0x000fe20007fbe0ff */
[----:B------:R-:W-:Y:S02]  /*1b570*/  IMAD.X R8, R119, 0x1, R118, P2 ;  /* 0x0000000177087824 */ /* 0x000fe400010e0676 */
[----:B------:R-:W-:-:S03]  /*1b580*/  IMAD.WIDE.U32 R10, P6, R56, R53, R10 ;  /* 0x00000035380a7225 */ /* 0x000fc600078c000a */
[----:B------:R-:W-:Y:S02]  /*1b590*/  ISETP.GE.U32.AND.EX P0, PT, R8, R119, PT, P0 ;  /* 0x000000770800720c */ /* 0x000fe40003f06100 */
[----:B------:R-:W-:Y:S01]  /*1b5a0*/  IADD3 R82, P2, PT, R79, R10, RZ ;  /* 0x0000000a4f527210 */ /* 0x000fe20007f5e0ff */
[----:B------:R-:W-:-:S04]  /*1b5b0*/  IMAD.WIDE.U32 R78, R20, R98, RZ ;  /* 0x00000062144e7225 */ /* 0x000fc800078e00ff */
[----:B------:R-:W-:Y:S01]  /*1b5c0*/  IMAD.X R83, R82, 0x1, R83, P4 ;  /* 0x0000000152537824 */ /* 0x000fe200020e0653 */
[----:B------:R-:W-:Y:S01]  /*1b5d0*/  IADD3 R118, P4, PT, R115, R12, RZ ;  /* 0x0000000c73767210 */ /* 0x000fe20007f9e0ff */
[----:B------:R-:W-:Y:S02]  /*1b5e0*/  IMAD.X R10, RZ, RZ, R13, P5 ;  /* 0x000000ffff0a7224 */ /* 0x000fe400028e060d */
[----:B------:R-:W-:Y:S01]  /*1b5f0*/  IMAD.WIDE.U32 R78, P5, R21, R92, R78 ;  /* 0x0000005c154e7225 */ /* 0x000fe200078a004e */
[----:B------:R-:W-:-:S03]  /*1b600*/  ISETP.GE.U32.AND.EX P1, PT, R83, R82, PT, P1 ;  /* 0x000000525300720c */ /* 0x000fc60003f26110 */
[----:B------:R-:W-:Y:S01]  /*1b610*/  IMAD.X R13, RZ, RZ, RZ, P5 ;  /* 0x000000ffff0d7224 */ /* 0x000fe200028e06ff */
[----:B------:R-:W-:Y:S01]  /*1b620*/  ISETP.GE.U32.AND P5, PT, R118, R12, PT ;  /* 0x0000000c7600720c */ /* 0x000fe20003fa6070 */
[----:B------:R-:W-:Y:S01]  /*1b630*/  IMAD.X R115, R83, 0x1, R10, P4 ;  /* 0x0000000153737824 */ /* 0x000fe200020e060a */
[----:B------:R-:W-:Y:S01]  /*1b640*/  SEL R120, RZ, 0x1, P1 ;  /* 0x00000001ff787807 */ /* 0x000fe20000800000 */
[----:B------:R-:W-:Y:S01]  /*1b650*/  IMAD.WIDE.U32 R82, R21, R98, RZ ;  /* 0x0000006215527225 */ /* 0x000fe200078e00ff */
[----:B------:R-:W-:Y:S02]  /*1b660*/  ISETP.GE.U32.AND P1, PT, R117, R54, PT ;  /* 0x000000367500720c */ /* 0x000fe40003f26070 */
[----:B------:R-:W-:Y:S01]  /*1b670*/  ISETP.GE.U32.AND.EX P5, PT, R115, R10, PT, P5 ;  /* 0x0000000a7300720c */ /* 0x000fe20003fa6150 */
[----:B------:R-:W-:Y:S01]  /*1b680*/  IMAD.MOV.U32 R12, RZ, RZ, R79 ;  /* 0x000000ffff0c7224 */ /* 0x000fe200078e004f */
[----:B------:R-:W-:Y:S01]  /*1b690*/  IADD3 RZ, P4, PT, R83, R78, RZ ;  /* 0x0000004e53ff7210 */ /* 0x000fe20007f9e0ff */
[----:B------:R-:W-:Y:S01]  /*1b6a0*/  IMAD.X R79, RZ, RZ, RZ, P6 ;  /* 0x000000ffff4f7224 */ /* 0x000fe200030e06ff */
[----:B------:R-:W-:Y:S01]  /*1b6b0*/  IADD3 R10, P6, PT, R113, R109, RZ ;  /* 0x0000006d710a7210 */ /* 0x000fe20007fde0ff */
[----:B------:R-:W-:Y:S01]  /*1b6c0*/  IMAD.MOV.U32 R78, RZ, RZ, R11 ;  /* 0x000000ffff4e7224 */ /* 0x000fe200078e000b */
[----:B------:R-:W-:Y:S01]  /*1b6d0*/  SEL R83, RZ, 0x1, P5 ;  /* 0x00000001ff537807 */ /* 0x000fe20002800000 */
[----:B------:R-:W-:Y:S01]  /*1b6e0*/  IMAD.WIDE.U32.X R12, R20, R92, R12, P4 ;  /* 0x0000005c140c7225 */ /* 0x000fe200020e040c */
[----:B------:R-:W-:-:S03]  /*1b6f0*/  ISETP.GE.U32.AND.EX P1, PT, R114, R55, PT, P1 ;  /* 0x000000377200720c */ /* 0x000fc60003f26110 */
[----:B------:R-:W-:Y:S01]  /*1b700*/  IMAD.WIDE.U32.X R78, R59, R53, R78, P2 ;  /* 0x000000353b4e7225 */ /* 0x000fe200010e044e */
[----:B------:R-:W-:-:S03]  /*1b710*/  ISETP.GE.U32.AND P2, PT, R10, R113, PT ;  /* 0x000000710a00720c */ /* 0x000fc60003f46070 */
[----:B------:R-:W-:Y:S01]  /*1b720*/  IMAD.X R11, R8, 0x1, R107, P6 ;  /* 0x00000001080b7824 */ /* 0x000fe200030e066b */
[----:B------:R-:W-:Y:S02]  /*1b730*/  IADD3 R120, P5, P6, R83, R78, R120 ;  /* 0x0000004e53787210 */ /* 0x000fe40007ebe078 */
[----:B------:R-:W-:Y:S02]  /*1b740*/  SEL R78, RZ, 0x1, P0 ;  /* 0x00000001ff4e7807 */ /* 0x000fe40000000000 */
[----:B------:R-:W-:Y:S02]  /*1b750*/  ISETP.GE.U32.AND.EX P2, PT, R11, R8, PT, P2 ;  /* 0x000000080b00720c */ /* 0x000fe40003f46120 */
[----:B------:R-:W-:Y:S02]  /*1b760*/  IADD3.X R8, PT, PT, RZ, R79, RZ, P5, P6 ;  /* 0x0000004fff087210 */ /* 0x000fe40002fec4ff */
[----:B------:R-:W-:Y:S02]  /*1b770*/  SEL R83, RZ, 0x1, P2 ;  /* 0x00000001ff537807 */ /* 0x000fe40001000000 */
[----:B------:R-:W-:-:S02]  /*1b780*/  ISETP.EQ.U32.AND P0, PT, R63, R52, PT ;  /* 0x000000343f00720c */ /* 0x000fc40003f02070 */
[----:B------:R-:W-:Y:S02]  /*1b790*/  IADD3 R12, P4, P5, R83, R12, R78 ;  /* 0x0000000c530c7210 */ /* 0x000fe40007d9e04e */
[----:B------:R-:W-:Y:S02]  /*1b7a0*/  ISETP.LT.U32.AND P2, PT, R63, R52, PT ;  /* 0x000000343f00720c */ /* 0x000fe40003f41070 */
[----:B------:R-:W-:Y:S02]  /*1b7b0*/  IADD3.X R13, PT, PT, RZ, R13, RZ, P4, P5 ;  /* 0x0000000dff0d7210 */ /* 0x000fe400027ea4ff */
[----:B------:R-:W-:Y:S02]  /*1b7c0*/  ISETP.NE.U32.AND P4, PT, R108, RZ, PT ;  /* 0x000000ff6c00720c */ /* 0x000fe40003f85070 */
[----:B------:R-:W-:Y:S02]  /*1b7d0*/  ISETP.EQ.AND.EX P0, PT, R62, R53, !P1, P0 ;  /* 0x000000353e00720c */ /* 0x000fe40004f02300 */
[----:B------:R-:W-:-:S02]  /*1b7e0*/  ISETP.NE.AND.EX P4, PT, R116, RZ, PT, P4 ;  /* 0x000000ff7400720c */ /* 0x000fc40003f85340 */
[----:B------:R-:W-:Y:S02]  /*1b7f0*/  ISETP.LT.U32.OR.EX P0, PT, R62, R53, P0, P2 ;  /* 0x000000353e00720c */ /* 0x000fe40000701520 */
[CC--:B------:R-:W-:Y:S02]  /*1b800*/  ISETP.EQ.U32.AND P6, PT, R111.reuse, R50.reuse, PT ;  /* 0x000000326f00720c */ /* 0x0c0fe40003fc2070 */
[----:B------:R-:W-:Y:S02]  /*1b810*/  ISETP.LT.U32.AND P2, PT, R111, R50, PT ;  /* 0x000000326f00720c */ /* 0x000fe40003f41070 */
[CC--:B------:R-:W-:Y:S02]  /*1b820*/  ISETP.EQ.AND.EX P6, PT, R104.reuse, R51.reuse, P0, P6 ;  /* 0x000000336800720c */ /* 0x0c0fe400007c2360 */
[----:B------:R-:W-:Y:S02]  /*1b830*/  ISETP.GE.U32.AND P5, PT, R95, R48, PT ;  /* 0x000000305f00720c */ /* 0x000fe40003fa6070 */
[----:B------:R-:W-:-:S02]  /*1b840*/  ISETP.LT.U32.OR.EX P2, PT, R104, R51, P6, P2 ;  /* 0x000000336800720c */ /* 0x000fc40003741520 */
[----:B------:R-:W-:Y:S01]  /*1b850*/  ISETP.GE.U32.AND.EX P5, PT, R84, R49, PT, P5 ;  /* 0x000000315400720c */ /* 0x000fe20003fa6150 */
[----:B------:R-:W-:-:S12]  /*1b860*/  @!P4 BRA `(.L_x_49) ;  /* 0x000000000060c947 */ /* 0x000fd80003800000 */
        /* <DEDUP_REMOVED lines=24> */
.L_x_49:
[----:B------:R-:W-:Y:S05]  /*1b9f0*/  BSYNC.RECONVERGENT B2 ;  /* 0x0000000000027941 */ /* 0x000fea0003800200 */
.L_x_48:
[----:B------:R-:W-:Y:S01]  /*1ba00*/  IMAD.WIDE.U32 R78, R59, R50, RZ ;  /* 0x000000323b4e7225 */ /* 0x000fe200078e00ff */
[----:B------:R-:W-:Y:S01]  /*1ba10*/  @P5 ISETP.NE.U32.AND P4, PT, R95, R48, PT ;  /* 0x000000305f00520c */ /* 0x000fe20003f85070 */
[----:B------:R-:W-:Y:S01]  /*1ba20*/  BSSY.RECONVERGENT B2, `(.L_x_50) ;  /* 0x0000078000027945 */ /* 0x000fe20003800200 */
[----:B------:R-:W-:Y:S01]  /*1ba30*/  PLOP3.LUT P6, PT, PT, PT, PT, 0x8, 0x80 ;  /* 0x000000000080781c */ /* 0x000fe20003fce170 */
[----:B------:R-:W-:Y:S01]  /*1ba40*/  IMAD.WIDE.U32 R82, R56, R50, RZ ;  /* 0x0000003238527225 */ /* 0x000fe200078e00ff */
[----:B------:R-:W-:Y:S02]  /*1ba50*/  @P5 ISETP.NE.OR.EX P6, PT, R84, R49, !P2, P4 ;  /* 0x000000315400520c */ /* 0x000fe400057c5740 */
[----:B------:R-:W-:Y:S01]  /*1ba60*/  SEL R57, RZ, 0x1, !P2 ;  /* 0x00000001ff397807 */ /* 0x000fe20005000000 */
[----:B------:R-:W-:Y:S01]  /*1ba70*/  IMAD.WIDE.U32 R78, P5, R56, R9, R78 ;  /* 0x00000009384e7225 */ /* 0x000fe200078a004e */
[----:B------:R-:W-:Y:S02]  /*1ba80*/  IADD3 R61, P2, PT, R106, R82, RZ ;  /* 0x000000526a3d7210 */ /* 0x000fe40007f5e0ff */
[----:B------:R-:W-:Y:S01]  /*1ba90*/  IADD3 R57, P4, PT, R57, R48, RZ ;  /* 0x0000003039397210 */ /* 0x000fe20007f9e0ff */
[----:B------:R-:W-:Y:S01]  /*1baa0*/  IMAD.X R107, RZ, RZ, RZ, P5 ;  /* 0x000000ffff6b7224 */ /* 0x000fe200028e06ff */
[----:B------:R-:W-:Y:S01]  /*1bab0*/  IADD3 R108, P5, PT, R83, R78, RZ ;  /* 0x0000004e536c7210 */ /* 0x000fe20007fbe0ff */
[----:B------:R-:W-:-:S02]  /*1bac0*/  IMAD.MOV.U32 R106, RZ, RZ, R79 ;  /* 0x000000ffff6a7224 */ /* 0x000fc400078e004f */
[----:B------:R-:W-:Y:S01]  /*1bad0*/  IMAD.X R109, RZ, RZ, R49, P4 ;  /* 0x000000ffff6d7224 */ /* 0x000fe200020e0631 */
[----:B------:R-:W-:Y:S01]  /*1bae0*/  ISETP.GE.U32.AND P4, PT, R61, R82, PT ;  /* 0x000000523d00720c */ /* 0x000fe20003f86070 */
[----:B------:R-:W-:Y:S01]  /*1baf0*/  IMAD.WIDE.U32.X R78, R59, R9, R106, P5 ;  /* 0x000000093b4e7225 */ /* 0x000fe200028e046a */
[-C--:B------:R-:W-:Y:S02]  /*1bb00*/  IADD3 R61, P5, PT, R61, R120.reuse, RZ ;  /* 0x000000783d3d7210 */ /* 0x080fe40007fbe0ff */
[----:B------:R-:W-:Y:S01]  /*1bb10*/  SEL R82, R57, RZ, P6 ;  /* 0x000000ff39527207 */ /* 0x000fe20003000000 */
[----:B------:R-:W-:Y:S01]  /*1bb20*/  IMAD.X R83, R108, 0x1, R93, P2 ;  /* 0x000000016c537824 */ /* 0x000fe200010e065d */
[----:B------:R-:W-:Y:S01]  /*1bb30*/  ISETP.GE.U32.AND P2, PT, R61, R120, PT ;  /* 0x000000783d00720c */ /* 0x000fe20003f46070 */
[----:B------:R-:W-:Y:S02]  /*1bb40*/  IMAD R57, R115, R46, RZ ;  /* 0x0000002e73397224 */ /* 0x000fe400078e02ff */
[C---:B------:R-:W-:Y:S01]  /*1bb50*/  IMAD.X R113, R83.reuse, 0x1, R8, P5 ;  /* 0x0000000153717824 */ /* 0x040fe200028e0608 */
[----:B------:R-:W-:Y:S01]  /*1bb60*/  ISETP.GE.U32.AND.EX P4, PT, R83, R108, PT, P4 ;  /* 0x0000006c5300720c */ /* 0x000fe20003f86140 */
[----:B------:R-:W-:Y:S01]  /*1bb70*/  IMAD R107, R118, R47, R57 ;  /* 0x0000002f766b7224 */ /* 0x000fe200078e0239 */
[----:B------:R-:W-:Y:S01]  /*1bb80*/  IADD3 R93, P5, PT, -R82, R95, RZ ;  /* 0x0000005f525d7210 */ /* 0x000fe20007fbe1ff */
[----:B------:R-:W-:Y:S01]  /*1bb90*/  IMAD.WIDE.U32 R82, R118, R46, RZ ;  /* 0x0000002e76527225 */ /* 0x000fe200078e00ff */
[----:B------:R-:W-:-:S02]  /*1bba0*/  ISETP.GE.U32.AND.EX P2, PT, R113, R8, PT, P2 ;  /* 0x000000087100720c */ /* 0x000fc40003f46120 */
[----:B------:R-:W-:Y:S02]  /*1bbb0*/  SEL R95, R109, RZ, P6 ;  /* 0x000000ff6d5f7207 */ /* 0x000fe40003000000 */
[----:B------:R-:W-:Y:S01]  /*1bbc0*/  SEL R8, RZ, 0x1, P4 ;  /* 0x00000001ff087807 */ /* 0x000fe20002000000 */
[----:B------:R-:W-:Y:S01]  /*1bbd0*/  IMAD.WIDE.U32 R108, R82, R54, RZ ;  /* 0x00000036526c7225 */ /* 0x000fe200078e00ff */
[----:B------:R-:W-:-:S03]  /*1bbe0*/  SEL R57, RZ, 0x1, P2 ;  /* 0x00000001ff397807 */ /* 0x000fc60001000000 */
[----:B------:R-:W-:Y:S01]  /*1bbf0*/  IMAD.X R95, R84, 0x1, ~R95, P5 ;  /* 0x00000001545f7824 */ /* 0x000fe200028e0e5f */
[----:B------:R-:W-:Y:S01]  /*1bc00*/  IADD3 R8, P2, P4, R57, R78, R8 ;  /* 0x0000004e39087210 */ /* 0x000fe20007c5e008 */
[----:B------:R-:W-:Y:S01]  /*1bc10*/  IMAD.IADD R84, R83, 0x1, R107 ;  /* 0x0000000153547824 */ /* 0x000fe200078e026b */
[----:B------:R-:W-:Y:S01]  /*1bc20*/  LOP3.LUT R119, RZ, R108, RZ, 0x33, !PT ;  /* 0x0000006cff777212 */ /* 0x000fe200078e33ff */
[----:B------:R-:W-:Y:S01]  /*1bc30*/  IMAD.WIDE.U32 R106, R59, R48, RZ ;  /* 0x000000303b6a7225 */ /* 0x000fe200078e00ff */
[----:B------:R-:W-:-:S03]  /*1bc40*/  IADD3.X R116, PT, PT, RZ, R79, RZ, P2, P4 ;  /* 0x0000004fff747210 */ /* 0x000fc600017e84ff */
[----:B------:R-:W-:-:S04]  /*1bc50*/  IMAD.WIDE.U32 R78, R84, R54, RZ ;  /* 0x00000036544e7225 */ /* 0x000fc800078e00ff */
[----:B------:R-:W-:-:S04]  /*1bc60*/  IMAD.WIDE.U32 R106, P2, R56, R49, R106 ;  /* 0x00000031386a7225 */ /* 0x000fc8000784006a */
[----:B------:R-:W-:-:S04]  /*1bc70*/  IMAD.WIDE.U32 R78, P4, R82, R55, R78 ;  /* 0x00000037524e7225 */ /* 0x000fc8000788004e */
[----:B------:R-:W-:Y:S01]  /*1bc80*/  IMAD.WIDE.U32 R56, R56, R48, RZ ;  /* 0x0000003038387225 */ /* 0x000fe200078e00ff */
[----:B------:R-:W-:-:S03]  /*1bc90*/  IADD3 R120, P5, PT, R109, R78, RZ ;  /* 0x0000004e6d787210 */ /* 0x000fc60007fbe0ff */
[----:B------:R-:W-:Y:S01]  /*1bca0*/  IMAD.X R109, RZ, RZ, RZ, P2 ;  /* 0x000000ffff6d7224 */ /* 0x000fe200010e06ff */
[----:B------:R-:W-:Y:S01]  /*1bcb0*/  IADD3 R78, P2, PT, R57, R106, RZ ;  /* 0x0000006a394e7210 */ /* 0x000fe20007f5e0ff */
[----:B------:R-:W-:-:S04]  /*1bcc0*/  IMAD.MOV.U32 R108, RZ, RZ, R107 ;  /* 0x000000ffff6c7224 */ /* 0x000fc800078e006b */
[----:B------:R-:W-:Y:S01]  /*1bcd0*/  IMAD.WIDE.U32.X R106, R59, R49, R108, P2 ;  /* 0x000000313b6a7225 */ /* 0x000fe200010e046c */
[----:B------:R-:W-:Y:S02]  /*1bce0*/  ISETP.GT.U32.AND P2, PT, R118, R119, PT ;  /* 0x000000777600720c */ /* 0x000fe40003f44070 */
[----:B------:R-:W-:Y:S01]  /*1bcf0*/  LOP3.LUT R108, RZ, R120, RZ, 0x33, !PT ;  /* 0x00000078ff6c7212 */ /* 0x000fe200078e33ff */
[----:B------:R-:W-:Y:S01]  /*1bd00*/  IMAD.X R109, RZ, RZ, RZ, P4 ;  /* 0x000000ffff6d7224 */ /* 0x000fe200020e06ff */
[----:B------:R-:W-:Y:S01]  /*1bd10*/  IADD3 R85, P4, PT, R85, R56, RZ ;  /* 0x0000003855557210 */ /* 0x000fe20007f9e0ff */
[----:B------:R-:W-:Y:S01]  /*1bd20*/  IMAD.WIDE.U32 R120, R84, R52, RZ ;  /* 0x0000003454787225 */ /* 0x000fe200078e00ff */
[----:B------:R-:W-:-:S03]  /*1bd30*/  ISETP.GT.U32.AND.EX P2, PT, R115, R108, PT, P2 ;  /* 0x0000006c7300720c */ /* 0x000fc60003f44120 */
[----:B------:R-:W-:Y:S01]  /*1bd40*/  IMAD.MOV.U32 R108, RZ, RZ, R79 ;  /* 0x000000ffff6c7224 */ /* 0x000fe200078e004f */
[----:B------:R-:W-:Y:S01]  /*1bd50*/  SEL R59, RZ, 0x1, !P2 ;  /* 0x00000001ff3b7807 */ /* 0x000fe20005000000 */
[----:B------:R-:W-:Y:S02]  /*1bd60*/  IMAD.X R79, R81, 0x1, R78, P4 ;  /* 0x00000001514f7824 */ /* 0x000fe400020e064e */
[----:B------:R-:W-:Y:S01]  /*1bd70*/  IMAD.WIDE.U32.X R108, R84, R55, R108, P5 ;  /* 0x00000037546c7225 */ /* 0x000fe200028e046c */
[----:B------:R-:W-:-:S03]  /*1bd80*/  ISETP.GE.U32.AND P5, PT, R85, R56, PT ;  /* 0x000000385500720c */ /* 0x000fc60003fa6070 */
[C---:B------:R-:W-:Y:S01]  /*1bd90*/  IMAD.WIDE.U32 R120, P4, R82.reuse, R53, R120 ;  /* 0x0000003552787225 */ /* 0x040fe20007880078 */
[----:B------:R-:W-:Y:S02]  /*1bda0*/  IADD3 R59, P2, PT, R59, R108, RZ ;  /* 0x0000006c3b3b7210 */ /* 0x000fe40007f5e0ff */
[----:B------:R-:W-:Y:S01]  /*1bdb0*/  ISETP.GE.U32.AND.EX P5, PT, R79, R78, PT, P5 ;  /* 0x0000004e4f00720c */ /* 0x000fe20003fa6150 */
[----:B------:R-:W-:-:S04]  /*1bdc0*/  IMAD.WIDE.U32 R118, R82, R52, RZ ;  /* 0x0000003452767225 */ /* 0x000fc800078e00ff */
[----:B------:R-:W-:Y:S01]  /*1bdd0*/  IMAD.X R108, RZ, RZ, R109, P2 ;  /* 0x000000ffff6c7224 */ /* 0x000fe200010e066d */
[----:B------:R-:W-:Y:S01]  /*1bde0*/  IADD3 R109, P2, PT, R85, R8, RZ ;  /* 0x00000008556d7210 */ /* 0x000fe20007f5e0ff */
[----:B------:R-:W-:Y:S01]  /*1bdf0*/  IMAD.X R57, RZ, RZ, RZ, P4 ;  /* 0x000000ffff397224 */ /* 0x000fe200020e06ff */
[----:B------:R-:W-:Y:S01]  /*1be00*/  IADD3 R61, P4, PT, R61, R118, RZ ;  /* 0x000000763d3d7210 */ /* 0x000fe20007f9e0ff */
[----:B------:R-:W-:Y:S02]  /*1be10*/  IMAD.MOV.U32 R56, RZ, RZ, R121 ;  /* 0x000000ffff387224 */ /* 0x000fe400078e0079 */
[----:B------:R-:W-:Y:S01]  /*1be20*/  IMAD.X R85, R79, 0x1, R116, P2 ;  /* 0x000000014f557824 */ /* 0x000fe200010e0674 */
[----:B------:R-:W-:Y:S02]  /*1be30*/  IADD3 R120, P2, PT, R119, R120, RZ ;  /* 0x0000007877787210 */ /* 0x000fe40007f5e0ff */
[----:B------:R-:W-:-:S03]  /*1be40*/  SEL R79, RZ, 0x1, !P0 ;  /* 0x00000001ff4f7807 */ /* 0x000fc60004000000 */
[----:B------:R-:W-:Y:S01]  /*1be50*/  IMAD.WIDE.U32.X R56, R84, R53, R56, P2 ;  /* 0x0000003554387225 */ /* 0x000fe200010e0438 */
[----:B------:R-:W-:-:S03]  /*1be60*/  ISETP.GE.U32.AND P2, PT, R61, R118, PT ;  /* 0x000000763d00720c */ /* 0x000fc60003f46070 */
[----:B------:R-:W-:Y:S01]  /*1be70*/  IMAD.X R81, R120, 0x1, R113, P4 ;  /* 0x0000000178517824 */ /* 0x000fe200020e0671 */
[----:B------:R-:W-:-:S04]  /*1be80*/  IADD3 R118, P4, PT, R61, R59, RZ ;  /* 0x0000003b3d767210 */ /* 0x000fc80007f9e0ff */
[C---:B------:R-:W-:Y:S01]  /*1be90*/  ISETP.GE.U32.AND.EX P2, PT, R81.reuse, R120, PT, P2 ;  /* 0x000000785100720c */ /* 0x040fe20003f46120 */
[----:B------:R-:W-:Y:S01]  /*1bea0*/  IMAD.X R81, R81, 0x1, R108, P4 ;  /* 0x0000000151517824 */ /* 0x000fe200020e066c */
[----:B------:R-:W-:Y:S02]  /*1beb0*/  ISETP.GE.U32.AND P4, PT, R118, R59, PT ;  /* 0x0000003b7600720c */ /* 0x000fe40003f86070 */
[----:B------:R-:W-:Y:S02]  /*1bec0*/  SEL R61, RZ, 0x1, P2 ;  /* 0x00000001ff3d7807 */ /* 0x000fe40001000000 */
[----:B------:R-:W-:Y:S02]  /*1bed0*/  ISETP.GE.U32.AND.EX P4, PT, R81, R108, PT, P4 ;  /* 0x0000006c5100720c */ /* 0x000fe40003f86140 */
[----:B------:R-:W-:Y:S02]  /*1bee0*/  ISETP.GE.U32.AND P2, PT, R109, R8, PT ;  /* 0x000000086d00720c */ /* 0x000fe40003f46070 */
[----:B------:R-:W-:-:S02]  /*1bef0*/  SEL R59, RZ, 0x1, P4 ;  /* 0x00000001ff3b7807 */ /* 0x000fc40002000000 */
[----:B------:R-:W-:Y:S02]  /*1bf00*/  ISETP.GE.U32.AND.EX P2, PT, R85, R116, PT, P2 ;  /* 0x000000745500720c */ /* 0x000fe40003f46120 */
[----:B------:R-:W-:Y:S02]  /*1bf10*/  IADD3 R116, P0, P4, R59, R56, R61 ;  /* 0x000000383b747210 */ /* 0x000fe40007c1e03d */
[----:B------:R-:W-:Y:S02]  /*1bf20*/  SEL R8, RZ, 0x1, P5 ;  /* 0x00000001ff087807 */ /* 0x000fe40002800000 */
[----:B------:R-:W-:Y:S02]  /*1bf30*/  SEL R61, RZ, 0x1, P2 ;  /* 0x00000001ff3d7807 */ /* 0x000fe40001000000 */
[----:B------:R-:W-:Y:S01]  /*1bf40*/  IADD3 R108, P2, PT, R79, R50, RZ ;  /* 0x000000324f6c7210 */ /* 0x000fe20007f5e0ff */
[----:B------:R-:W-:Y:S01]  /*1bf50*/  IMAD.WIDE.U32 R78, R14, R86, RZ ;  /* 0x000000560e4e7225 */ /* 0x000fe200078e00ff */
[----:B------:R-:W-:-:S02]  /*1bf60*/  IADD3.X R59, PT, PT, RZ, R57, RZ, P0, P4 ;  /* 0x00000039ff3b7210 */ /* 0x000fc400007e84ff */
[----:B------:R-:W-:Y:S01]  /*1bf70*/  IADD3 R8, P0, P5, R61, R106, R8 ;  /* 0x0000006a3d087210 */ /* 0x000fe20007d1e008 */
[----:B------:R-:W-:Y:S01]  /*1bf80*/  IMAD.X R113, RZ, RZ, R51, P2 ;  /* 0x000000ffff717224 */ /* 0x000fe200010e0633 */
[----:B------:R-:W-:Y:S01]  /*1bf90*/  SEL R108, R108, RZ, P6 ;  /* 0x000000ff6c6c7207 */ /* 0x000fe20003000000 */
[----:B------:R-:W-:Y:S01]  /*1bfa0*/  IMAD.WIDE.U32 R56, R118, R46, RZ ;  /* 0x0000002e76387225 */ /* 0x000fe200078e00ff */
[----:B------:R-:W-:Y:S02]  /*1bfb0*/  IADD3.X R51, PT, PT, RZ, R107, RZ, P0, P5 ;  /* 0x0000006bff337210 */ /* 0x000fe400007ea4ff */
[----:B------:R-:W-:Y:S01]  /*1bfc0*/  ISETP.NE.U32.AND P0, PT, R8, RZ, PT ;  /* 0x000000ff0800720c */ /* 0x000fe20003f05070 */
[----:B------:R-:W-:Y:S01]  /*1bfd0*/  IMAD.WIDE.U32 R106, R103, R86, RZ ;  /* 0x00000056676a7225 */ /* 0x000fe200078e00ff */
[----:B------:R-:W-:Y:S02]  /*1bfe0*/  IADD3 R108, P4, PT, -R108, R111, RZ ;  /* 0x0000006f6c6c7210 */ /* 0x000fe40007f9e1ff */
[----:B------:R-:W-:Y:S01]  /*1bff0*/  ISETP.NE.AND.EX P0, PT, R51, RZ, PT, P0 ;  /* 0x000000ff3300720c */ /* 0x000fe20003f05300 */
[----:B------:R-:W-:Y:S01]  /*1c000*/  IMAD.WIDE.U32 R78, P5, R100, R103, R78 ;  /* 0x00000067644e7225 */ /* 0x000fe200078a004e */
[----:B------:R-:W-:-:S02]  /*1c010*/  SEL R113, R113, RZ, P6 ;  /* 0x000000ff71717207 */ /* 0x000fc40003000000 */
[----:B------:R-:W-:Y:S01]  /*1c020*/  ISETP.GE.U32.AND P2, PT, R105, R60, PT ;  /* 0x0000003c6900720c */ /* 0x000fe20003f46070 */
[----:B------:R-:W-:Y:S02]  /*1c030*/  IMAD R60, R81, R46, RZ ;  /* 0x0000002e513c7224 */ /* 0x000fe400078e02ff */
[----:B------:R-:W-:Y:S01]  /*1c040*/  IMAD.X R113, R104, 0x1, ~R113, P4 ;  /* 0x0000000168717824 */ /* 0x000fe200020e0e71 */
[----:B------:R-:W-:Y:S01]  /*1c050*/  IADD3 RZ, P4, PT, R107, R78, RZ ;  /* 0x0000004e6bff7210 */ /* 0x000fe20007f9e0ff */
[----:B------:R-:W-:Y:S01]  /*1c060*/  IMAD.WIDE.U32 R106, R56, R54, RZ ;  /* 0x00000036386a7225 */ /* 0x000fe200078e00ff */
[----:B------:R-:W-:-:S03]  /*1c070*/  ISETP.GE.U32.AND.EX P2, PT, R89, R110, PT, P2 ;  /* 0x0000006e5900720c */ /* 0x000fc60003f46120 */
[----:B------:R-:W-:Y:S01]  /*1c080*/  IMAD.X R111, RZ, RZ, RZ, P5 ;  /* 0x000000ffff6f7224 */ /* 0x000fe200028e06ff */
[----:B------:R-:W-:Y:S01]  /*1c090*/  LOP3.LUT R61, RZ, R106, RZ, 0x33, !PT ;  /* 0x0000006aff3d7212 */ /* 0x000fe200078e33ff */
[----:B------:R-:W-:Y:S02]  /*1c0a0*/  IMAD R115, R118, R47, R60 ;  /* 0x0000002f76737224 */ /* 0x000fe400078e023c */
        /* <DEDUP_REMOVED lines=15> */
.L_x_51:
[----:B------:R-:W-:Y:S05]  /*1c1a0*/  BSYNC.RECONVERGENT B2 ;  /* 0x0000000000027941 */ /* 0x000fea0003800200 */
.L_x_50:
[----:B------:R-:W-:Y:S01]  /*1c1b0*/  IMAD R79, R92, R103, RZ ;  /* 0x000000675c4f7224 */ /* 0x000fe200078e02ff */
[----:B------:R-:W-:Y:S01]  /*1c1c0*/  ISETP.GT.U32.AND P0, PT, R118, R61, PT ;  /* 0x0000003d7600720c */ /* 0x000fe20003f04070 */
[----:B------:R-:W-:Y:S01]  /*1c1d0*/  IMAD.IADD R51, R57, 0x1, R115 ;  /* 0x0000000139337824 */ /* 0x000fe200078e0273 */
[----:B------:R-:W-:Y:S01]  /*1c1e0*/  SEL R115, RZ, 0x1, P2 ;  /* 0x00000001ff737807 */ /* 0x000fe20001000000 */
[----:B------:R-:W-:Y:S01]  /*1c1f0*/  IMAD R121, R98, R14, R79 ;  /* 0x0000000e62797224 */ /* 0x000fe200078e024f */
[----:B------:R-:W-:Y:S01]  /*1c200*/  SEL R8, R54, RZ, P3 ;  /* 0x000000ff36087207 */ /* 0x000fe20001800000 */
[----:B------:R-:W-:Y:S01]  /*1c210*/  IMAD.WIDE.U32 R78, R51, R54, RZ ;  /* 0x00000036334e7225 */ /* 0x000fe200078e00ff */
[----:B------:R-:W-:Y:S01]  /*1c220*/  SEL R83, R55, RZ, P3 ;  /* 0x000000ff37537207 */ /* 0x000fe20001800000 */
[----:B------:R-:W-:Y:S01]  /*1c230*/  BSSY.RECONVERGENT B2, `(.L_x_52) ;  /* 0x000023b000027945 */ /* 0x000fe20003800200 */
[----:B------:R-:W-:Y:S01]  /*1c240*/  IADD3 R8, P3, PT, -R8, R7, RZ ;  /* 0x0000000708087210 */ /* 0x000fe20007f7e1ff */
[----:B------:R-:W-:Y:S01]  /*1c250*/  IMAD.WIDE.U32 R60, R98, R103, RZ ;  /* 0x00000067623c7225 */ /* 0x000fe200078e00ff */
[----:B------:R-:W-:-:S03]  /*1c260*/  LOP3.LUT R26, R26, 0xfffffffd, RZ, 0xc0, !PT ;  /* 0xfffffffd1a1a7812 */ /* 0x000fc600078ec0ff */
[----:B------:R-:W-:-:S04]  /*1c270*/  IMAD.WIDE.U32.X R118, R100, R14, R110, P4 ;  /* 0x0000000e64767225 */ /* 0x000fc800020e046e */
[----:B------:R-:W-:Y:S01]  /*1c280*/  IMAD.IADD R121, R61, 0x1, R121 ;  /* 0x000000013d797824 */ /* 0x000fe200078e0279 */
[----:B------:R-:W-:Y:S01]  /*1c290*/  IADD3 R115, P2, P4, R60, R118, R115 ;  /* 0x000000763c737210 */ /* 0x000fe20007c5e073 */
[----:B------:R-:W-:-:S03]  /*1c2a0*/  IMAD.WIDE.U32 R78, P5, R56, R55, R78 ;  /* 0x00000037384e7225 */ /* 0x000fc600078a004e */
[----:B------:R-:W-:Y:S01]  /*1c2b0*/  IADD3.X R118, PT, PT, R121, R119, RZ, P2, P4 ;  /* 0x0000007779767210 */ /* 0x000fe200017e84ff */
[----:B------:R-:W-:Y:S01]  /*1c2c0*/  IMAD.X R7, R58, 0x1, ~R83, P3 ;  /* 0x000000013a077824 */ /* 0x000fe200018e0e53 */
[----:B------:R-:W-:Y:S01]  /*1c2d0*/  IADD3 R61, P2, PT, R107, R78, RZ ;  /* 0x0000004e6b3d7210 */ /* 0x000fe20007f5e0ff */
[-C--:B------:R-:W-:Y:S01]  /*1c2e0*/  IMAD.WIDE.U32 R106, R84, R50.reuse, RZ ;  /* 0x00000032546a7225 */ /* 0x080fe200078e00ff */
[----:B------:R-:W-:Y:S02]  /*1c2f0*/  SEL R78, R54, RZ, P6 ;  /* 0x000000ff364e7207 */ /* 0x000fe40003000000 */
[----:B------:R-:W-:Y:S01]  /*1c300*/  SEL R83, R55, RZ, P6 ;  /* 0x000000ff37537207 */ /* 0x000fe20003000000 */
[----:B------:R-:W-:Y:S01]  /*1c310*/  IMAD.WIDE.U32 R110, R82, R50, RZ ;  /* 0x00000032526e7225 */ /* 0x000fe200078e00ff */
[----:B------:R-:W-:-:S03]  /*1c320*/  IADD3 R117, P3, PT, -R78, R117, RZ ;  /* 0x000000754e757210 */ /* 0x000fc60007f7e1ff */
[----:B------:R-:W-:-:S04]  /*1c330*/  IMAD.WIDE.U32 R106, P4, R82, R9, R106 ;  /* 0x00000009526a7225 */ /* 0x000fc8000788006a */
[----:B------:R-:W-:Y:S01]  /*1c340*/  IMAD.X R114, R114, 0x1, ~R83, P3 ;  /* 0x0000000172727824 */ /* 0x000fe200018e0e53 */
[----:B------:R-:W-:Y:S01]  /*1c350*/  SEL R83, RZ, 0x1, P1 ;  /* 0x00000001ff537807 */ /* 0x000fe20000800000 */
[----:B------:R-:W-:-:S03]  /*1c360*/  IMAD.WIDE.U32 R124, R101, R45, RZ ;  /* 0x0000002d657c7225 */ /* 0x000fc600078e00ff */
[----:B------:R-:W-:Y:S01]  /*1c370*/  IADD3 R58, P1, PT, R83, R52, RZ ;  /* 0x00000034533a7210 */ /* 0x000fe20007f3e0ff */
[----:B------:R-:W-:Y:S01]  /*1c380*/  IMAD.WIDE.U32 R126, R15, R45, RZ ;  /* 0x0000002d0f7e7225 */ /* 0x000fe200078e00ff */
[----:B------:R-:W-:Y:S02]  /*1c390*/  IADD3 R83, P3, PT, R111, R106, RZ ;  /* 0x0000006a6f537210 */ /* 0x000fe40007f7e0ff */
[----:B------:R-:W-:Y:S01]  /*1c3a0*/  LOP3.LUT R106, RZ, R61, RZ, 0x33, !PT ;  /* 0x0000003dff6a7212 */ /* 0x000fe200078e33ff */
[----:B------:R-:W-:Y:S01]  /*1c3b0*/  IMAD.X R78, RZ, RZ, R53, P1 ;  /* 0x000000ffff4e7224 */ /* 0x000fe200008e0635 */
[----:B------:R-:W-:Y:S01]  /*1c3c0*/  IADD3 R109, P1, PT, R109, R110, RZ ;  /* 0x0000006e6d6d7210 */ /* 0x000fe20007f3e0ff */
[----:B------:R-:W-:Y:S01]  /*1c3d0*/  IMAD.X R111, RZ, RZ, RZ, P4 ;  /* 0x000000ffff6f7224 */ /* 0x000fe200020e06ff */
[----:B------:R-:W-:Y:S02]  /*1c3e0*/  ISETP.GT.U32.AND.EX P0, PT, R81, R106, PT, P0 ;  /* 0x0000006a5100720c */ /* 0x000fe40003f04100 */
[----:B------:R-:W-:Y:S01]  /*1c3f0*/  IADD3 R119, P4, PT, R109, R116, RZ ;  /* 0x000000746d777210 */ /* 0x000fe20007f9e0ff */
[----:B------:R-:W-:Y:S01]  /*1c400*/  IMAD.X R104, R83, 0x1, R85, P1 ;  /* 0x0000000153687824 */ /* 0x000fe200008e0655 */
[----:B------:R-:W-:Y:S01]  /*1c410*/  ISETP.GE.U32.AND P1, PT, R109, R110, PT ;  /* 0x0000006e6d00720c */ /* 0x000fe20003f26070 */
[----:B------:R-:W-:Y:S01]  /*1c420*/  IMAD.MOV.U32 R110, RZ, RZ, R107 ;  /* 0x000000ffff6e7224 */ /* 0x000fe200078e006b */
[----:B------:R-:W-:Y:S01]  /*1c430*/  SEL R58, R58, RZ, P6 ;  /* 0x000000ff3a3a7207 */ /* 0x000fe20003000000 */
[----:B------:R-:W-:Y:S01]  /*1c440*/  IMAD.X R85, RZ, RZ, RZ, P5 ;  /* 0x000000ffff557224 */ /* 0x000fe200028e06ff */
[----:B------:R-:W-:Y:S01]  /*1c450*/  ISETP.GE.U32.AND.EX P1, PT, R104, R83, PT, P1 ;  /* 0x000000536800720c */ /* 0x000fe20003f26110 */
[----:B------:R-:W-:Y:S01]  /*1c460*/  IMAD.WIDE.U32.X R106, R84, R9, R110, P3 ;  /* 0x00000009546a7225 */ /* 0x000fe200018e046e */
[----:B------:R-:W-:-:S02]  /*1c470*/  ISETP.GE.U32.AND P3, PT, R119, R116, PT ;  /* 0x000000747700720c */ /* 0x000fc40003f66070 */
[----:B------:R-:W-:Y:S01]  /*1c480*/  SEL R81, R78, RZ, P6 ;  /* 0x000000ff4e517207 */ /* 0x000fe20003000000 */
[----:B------:R-:W-:Y:S01]  /*1c490*/  IMAD.X R116, R104, 0x1, R59, P4 ;  /* 0x0000000168747824 */ /* 0x000fe200020e063b */
[----:B------:R-:W-:Y:S02]  /*1c4a0*/  IADD3 R110, P4, PT, -R58, R63, RZ ;  /* 0x0000003f3a6e7210 */ /* 0x000fe40007f9e1ff */
[----:B------:R-:W-:Y:S02]  /*1c4b0*/  SEL R58, RZ, 0x1, P1 ;  /* 0x00000001ff3a7807 */ /* 0x000fe40000800000 */
[----:B------:R-:W-:Y:S01]  /*1c4c0*/  ISETP.GE.U32.AND.EX P3, PT, R116, R59, PT, P3 ;  /* 0x0000003b7400720c */ /* 0x000fe20003f66130 */
[----:B------:R-:W-:Y:S01]  /*1c4d0*/  IMAD.X R81, R62, 0x1, ~R81, P4 ;  /* 0x000000013e517824 */ /* 0x000fe200020e0e51 */
[----:B------:R-:W-:Y:S01]  /*1c4e0*/  ISETP.GE.U32.AND P1, PT, R117, R8, PT ;  /* 0x000000087500720c */ /* 0x000fe20003f26070 */
[----:B------:R-:W-:Y:S01]  /*1c4f0*/  IMAD.WIDE.U32 R62, R82, R48, RZ ;  /* 0x00000030523e7225 */ /* 0x000fe200078e00ff */
[----:B------:R-:W-:-:S02]  /*1c500*/  SEL R61, RZ, 0x1, P3 ;  /* 0x00000001ff3d7807 */ /* 0x000fc40001800000 */
[----:B------:R-:W-:Y:S02]  /*1c510*/  ISETP.GE.U32.AND.EX P6, PT, R114, R7, PT, P1 ;  /* 0x000000077200720c */ /* 0x000fe40003fc6110 */
[----:B------:R-:W-:Y:S01]  /*1c520*/  IADD3 R61, P1, P3, R61, R106, R58 ;  /* 0x0000006a3d3d7210 */ /* 0x000fe20007b3e03a */
[----:B------:R-:W-:Y:S01]  /*1c530*/  IMAD.WIDE.U32 R58, R84, R48, RZ ;  /* 0x00000030543a7225 */ /* 0x000fe200078e00ff */
[----:B------:R-:W-:Y:S02]  /*1c540*/  SEL R106, RZ, 0xffffffff, P6 ;  /* 0xffffffffff6a7807 */ /* 0x000fe40003000000 */
[----:B------:R-:W-:Y:S02]  /*1c550*/  IADD3.X R104, PT, PT, RZ, R107, RZ, P1, P3 ;  /* 0x0000006bff687210 */ /* 0x000fe40000fe64ff */
[----:B------:R-:W-:Y:S02]  /*1c560*/  IADD3 R107, P1, P3, -R5, R110, R106 ;  /* 0x0000006e056b7210 */ /* 0x000fe40007b3e16a */
[----:B------:R-:W-:-:S02]  /*1c570*/  SEL R109, RZ, 0x1, !P0 ;  /* 0x00000001ff6d7807 */ /* 0x000fc40004000000 */
[----:B------:R-:W-:Y:S01]  /*1c580*/  IADD3.X R106, PT, PT, ~R6, R81, R106, P1, P3 ;  /* 0x00000051066a7210 */ /* 0x000fe20000fe656a */
[----:B------:R-:W-:Y:S01]  /*1c590*/  IMAD.WIDE.U32 R58, P1, R82, R49, R58 ;  /* 0x00000031523a7225 */ /* 0x000fe2000782003a */
[CC--:B------:R-:W-:Y:S02]  /*1c5a0*/  ISETP.EQ.U32.AND P3, PT, R110.reuse, R5.reuse, PT ;  /* 0x000000056e00720c */ /* 0x0c0fe40003f62070 */
[----:B------:R-:W-:Y:S01]  /*1c5b0*/  ISETP.LT.U32.AND P4, PT, R110, R5, PT ;  /* 0x000000056e00720c */ /* 0x000fe20003f81070 */
[----:B------:R-:W-:Y:S01]  /*1c5c0*/  IMAD.X R83, RZ, RZ, RZ, P1 ;  /* 0x000000ffff537224 */ /* 0x000fe200008e06ff */
[----:B------:R-:W-:Y:S01]  /*1c5d0*/  IADD3 R63, P1, PT, R63, R58, RZ ;  /* 0x0000003a3f3f7210 */ /* 0x000fe20007f3e0ff */
[----:B------:R-:W-:Y:S01]  /*1c5e0*/  IMAD.MOV.U32 R82, RZ, RZ, R59 ;  /* 0x000000ffff527224 */ /* 0x000fe200078e003b */
[----:B------:R-:W-:-:S03]  /*1c5f0*/  ISETP.EQ.AND.EX P6, PT, R81, R6, !P6, P3 ;  /* 0x000000065100720c */ /* 0x000fc600077c2330 */
[----:B------:R-:W-:Y:S01]  /*1c600*/  IMAD.WIDE.U32.X R58, R84, R49, R82, P1 ;  /* 0x00000031543a7225 */ /* 0x000fe200008e0452 */
[----:B------:R-:W-:-:S03]  /*1c610*/  ISETP.LT.U32.OR.EX P4, PT, R81, R6, P6, P4 ;  /* 0x000000065100720c */ /* 0x000fc60003781540 */
[----:B------:R-:W-:Y:S02]  /*1c620*/  IMAD.MOV.U32 R84, RZ, RZ, R79 ;  /* 0x000000ffff547224 */ /* 0x000fe400078e004f */
[----:B------:R-:W-:-:S04]  /*1c630*/  IMAD.WIDE.U32 R82, R51, R52, RZ ;  /* 0x0000003433527225 */ /* 0x000fc800078e00ff */
[----:B------:R-:W-:-:S04]  /*1c640*/  IMAD.WIDE.U32.X R84, R51, R55, R84, P2 ;  /* 0x0000003733547225 */ /* 0x000fc800010e0454 */
[----:B------:R-:W-:Y:S01]  /*1c650*/  IMAD.WIDE.U32 R78, R56, R52, RZ ;  /* 0x00000034384e7225 */ /* 0x000fe200078e00ff */
[----:B------:R-:W-:-:S03]  /*1c660*/  IADD3 R110, P0, PT, R109, R84, RZ ;  /* 0x000000546d6e7210 */ /* 0x000fc60007f1e0ff */
[----:B------:R-:W-:Y:S01]  /*1c670*/  IMAD.WIDE.U32 R82, P5, R56, R53, R82 ;  /* 0x0000003538527225 */ /* 0x000fe200078a0052 */
[----:B------:R-:W-:-:S03]  /*1c680*/  IADD3 R119, P1, PT, R119, R78, RZ ;  /* 0x0000004e77777210 */ /* 0x000fc60007f3e0ff */
[----:B------:R-:W-:Y:S01]  /*1c690*/  IMAD.X R111, RZ, RZ, R85, P0 ;  /* 0x000000ffff6f7224 */ /* 0x000fe200000e0655 */
[----:B------:R-:W-:Y:S01]  /*1c6a0*/  ISETP.GE.U32.AND P0, PT, R119, R78, PT ;  /* 0x0000004e7700720c */ /* 0x000fe20003f06070 */
[----:B------:R-:W-:Y:S01]  /*1c6b0*/  IMAD.WIDE.U32 R84, R103, R98, RZ ;  /* 0x0000006267547225 */ /* 0x000fe200078e00ff */
[----:B------:R-:W-:-:S03]  /*1c6c0*/  IADD3 R123, P2, PT, R79, R82, RZ ;  /* 0x000000524f7b7210 */ /* 0x000fc60007f5e0ff */
[----:B------:R-:W-:Y:S01]  /*1c6d0*/  IMAD.WIDE.U32 R78, R14, R98, RZ ;  /* 0x000000620e4e7225 */ /* 0x000fe200078e00ff */
[----:B------:R-:W-:-:S03]  /*1c6e0*/  P2R R109, PR, RZ, 0x4 ;  /* 0x00000004ff6d7803 */ /* 0x000fc60000000000 */
[----:B------:R-:W-:Y:S02]  /*1c6f0*/  IMAD.X R116, R123, 0x1, R116, P1 ;  /* 0x000000017b747824 */ /* 0x000fe400008e0674 */
[----:B------:R-:W-:-:S03]  /*1c700*/  IMAD.WIDE.U32 R78, P1, R92, R103, R78 ;  /* 0x000000675c4e7225 */ /* 0x000fc6000782004e */
[----:B------:R-:W-:Y:S01]  /*1c710*/  ISETP.GE.U32.AND.EX P0, PT, R116, R123, PT, P0 ;  /* 0x0000007b7400720c */ /* 0x000fe20003f06100 */
[----:B------:R-:W-:Y:S01]  /*1c720*/  IMAD.X R81, RZ, RZ, RZ, P5 ;  /* 0x000000ffff517224 */ /* 0x000fe200028e06ff */
[----:B------:R-:W-:Y:S01]  /*1c730*/  IADD3 RZ, P3, PT, R85, R78, RZ ;  /* 0x0000004e55ff7210 */ /* 0x000fe20007f7e0ff */
[-C--:B------:R-:W-:Y:S02]  /*1c740*/  IMAD R78, R90, R15.reuse, RZ ;  /* 0x0000000f5a4e7224 */ /* 0x080fe400078e02ff */
[----:B------:R-:W-:-:S04]  /*1c750*/  IMAD.WIDE.U32 R84, R102, R15, RZ ;  /* 0x0000000f66547225 */ /* 0x000fc800078e00ff */
[----:B------:R-:W-:Y:S01]  /*1c760*/  IMAD R123, R102, R101, R78 ;  /* 0x00000065667b7224 */ /* 0x000fe200078e024e */
[----:B------:R-:W-:Y:S01]  /*1c770*/  IADD3 R78, P5, PT, R80, R84, RZ ;  /* 0x00000054504e7210 */ /* 0x000fe20007fbe0ff */
[----:B------:R-:W-:Y:S02]  /*1c780*/  IMAD.MOV.U32 R80, RZ, RZ, R83 ;  /* 0x000000ffff507224 */ /* 0x000fe400078e0053 */
[----:B------:R-:W-:Y:S01]  /*1c790*/  IMAD.IADD R85, R85, 0x1, R123 ;  /* 0x0000000155557824 */ /* 0x000fe200078e027b */
[----:B------:R-:W-:Y:S01]  /*1c7a0*/  @P0 LOP3.LUT R26, R26, 0x2, RZ, 0xfc, !PT ;  /* 0x000000021a1a0812 */ /* 0x000fe200078efcff */
[----:B------:R-:W-:Y:S01]  /*1c7b0*/  IMAD.WIDE.U32 R122, R101, R102, RZ ;  /* 0x00000066657a7225 */ /* 0x000fe200078e00ff */
[----:B------:R-:W-:-:S03]  /*1c7c0*/  ISETP.GE.U32.AND P0, PT, R78, R84, PT ;  /* 0x000000544e00720c */ /* 0x000fc60003f06070 */
[----:B------:R-:W-:Y:S02]  /*1c7d0*/  IMAD.X R112, R85, 0x1, R112, P5 ;  /* 0x0000000155707824 */ /* 0x000fe400028e0670 */
[----:B------:R-:W-:-:S03]  /*1c7e0*/  IMAD.WIDE.U32 R82, R15, R102, RZ ;  /* 0x000000660f527225 */ /* 0x000fc600078e00ff */
[----:B------:R-:W-:Y:S01]  /*1c7f0*/  ISETP.GE.U32.AND.EX P0, PT, R112, R85, PT, P0 ;  /* 0x000000557000720c */ /* 0x000fe20003f06100 */
[----:B------:R-:W-:-:S04]  /*1c800*/  IMAD.WIDE.U32 R122, P5, R90, R15, R122 ;  /* 0x0000000f5a7a7225 */ /* 0x000fc800078a007a */
[----:B------:R-:W-:Y:S02]  /*1c810*/  IMAD R82, R94, R15, RZ ;  /* 0x0000000f5e527224 */ /* 0x000fe400078e02ff */
[----:B------:R-:W-:Y:S01]  /*1c820*/  IMAD.X R85, RZ, RZ, RZ, P5 ;  /* 0x000000ffff557224 */ /* 0x000fe200028e06ff */
[----:B------:R-:W-:Y:S01]  /*1c830*/  IADD3 RZ, P5, PT, R83, R122, RZ ;  /* 0x0000007a53ff7210 */ /* 0x000fe20007fbe0ff */
[----:B------:R-:W-:Y:S02]  /*1c840*/  IMAD.MOV.U32 R84, RZ, RZ, R123 ;  /* 0x000000ffff547224 */ /* 0x000fe400078e007b */
[C---:B------:R-:W-:Y:S02]  /*1c850*/  IMAD R123, R45.reuse, R101, R82 ;  /* 0x000000652d7b7224 */ /* 0x040fe400078e0252 */
[----:B------:R-:W-:-:S04]  /*1c860*/  IMAD.WIDE.U32 R82, R45, R15, RZ ;  /* 0x0000000f2d527225 */ /* 0x000fc800078e00ff */
[----:B------:R-:W-:Y:S01]  /*1c870*/  IMAD.IADD R120, R83, 0x1, R123 ;  /* 0x0000000153787824 */ /* 0x000fe200078e027b */
[----:B------:R-:W-:Y:S01]  /*1c880*/  SEL R83, RZ, 0x1, P0 ;  /* 0x00000001ff537807 */ /* 0x000fe20000000000 */
[----:B------:R-:W-:Y:S01]  /*1c890*/  IMAD.WIDE.U32.X R84, R90, R101, R84, P5 ;  /* 0x000000655a547225 */ /* 0x000fe200028e0454 */
[----:B------:R-:W-:-:S05]  /*1c8a0*/  IADD3 R105, P0, PT, R105, R82, RZ ;  /* 0x0000005269697210 */ /* 0x000fca0007f1e0ff */
[----:B------:R-:W-:Y:S01]  /*1c8b0*/  IMAD.X R89, R120, 0x1, R89, P0 ;  /* 0x0000000178597824 */ /* 0x000fe200000e0659 */
[----:B------:R-:W-:-:S04]  /*1c8c0*/  IADD3 R84, P0, P5, R105, R84, R83 ;  /* 0x0000005469547210 */ /* 0x000fc80007d1e053 */
[----:B------:R-:W-:Y:S02]  /*1c8d0*/  IADD3.X R122, PT, PT, R89, R85, RZ, P0, P5 ;  /* 0x00000055597a7210 */ /* 0x000fe400007ea4ff */
[----:B------:R-:W-:Y:S02]  /*1c8e0*/  ISETP.GE.U32.AND P0, PT, R105, R82, PT ;  /* 0x000000526900720c */ /* 0x000fe40003f06070 */
[----:B------:R-:W-:Y:S02]  /*1c8f0*/  ISETP.GE.U32.AND P5, PT, R84, R105, PT ;  /* 0x000000695400720c */ /* 0x000fe40003fa6070 */
[----:B------:R-:W-:Y:S02]  /*1c900*/  ISETP.GE.U32.AND.EX P0, PT, R89, R120, PT, P0 ;  /* 0x000000785900720c */ /* 0x000fe40003f06100 */
[----:B------:R-:W-:Y:S02]  /*1c910*/  ISETP.GE.U32.AND.EX P5, PT, R122, R89, PT, P5 ;  /* 0x000000597a00720c */ /* 0x000fe40003fa6150 */
[----:B------:R-:W-:Y:S01]  /*1c920*/  SEL R105, RZ, 0x1, P0 ;  /* 0x00000001ff697807 */ /* 0x000fe20000000000 */
[----:B------:R-:W-:Y:S01]  /*1c930*/  IMAD.WIDE.U32 R124, P0, R94, R15, R124 ;  /* 0x0000000f5e7c7225 */ /* 0x000fe2000780007c */
[----:B------:R-:W-:-:S03]  /*1c940*/  SEL R85, RZ, 0x1, P5 ;  /* 0x00000001ff557807 */ /* 0x000fc60002800000 */
[----:B------:R-:W-:Y:S01]  /*1c950*/  IMAD.X R83, RZ, RZ, RZ, P0 ;  /* 0x000000ffff537224 */ /* 0x000fe200000e06ff */
[----:B------:R-:W-:Y:S01]  /*1c960*/  IADD3 RZ, P0, PT, R127, R124, RZ ;  /* 0x0000007c7fff7210 */ /* 0x000fe20007f1e0ff */
[----:B------:R-:W-:Y:S02]  /*1c970*/  IMAD.MOV.U32 R82, RZ, RZ, R125 ;  /* 0x000000ffff527224 */ /* 0x000fe400078e007d */
[----:B------:R-:W-:-:S04]  /*1c980*/  IMAD.WIDE.U32 R124, R86, R15, RZ ;  /* 0x0000000f567c7225 */ /* 0x000fc800078e00ff */
[----:B------:R-:W-:-:S04]  /*1c990*/  IMAD.WIDE.U32.X R82, R94, R101, R82, P0 ;  /* 0x000000655e527225 */ /* 0x000fc800000e0452 */
[----:B------:R-:W-:Y:S01]  /*1c9a0*/  IMAD.WIDE.U32 R126, R15, R86, RZ ;  /* 0x000000560f7e7225 */ /* 0x000fe200078e00ff */
[----:B------:R-:W-:-:S03]  /*1c9b0*/  IADD3 R105, P0, P5, R85, R82, R105 ;  /* 0x0000005255697210 */ /* 0x000fc60007d1e069 */
[----:B------:R-:W-:Y:S01]  /*1c9c0*/  IMAD R82, R100, R15, RZ ;  /* 0x0000000f64527224 */ /* 0x000fe200078e02ff */
[----:B------:R-:W-:Y:S01]  /*1c9d0*/  IADD3.X R89, PT, PT, RZ, R83, RZ, P0, P5 ;  /* 0x00000053ff597210 */ /* 0x000fe200007ea4ff */
[----:B------:R-:W-:Y:S02]  /*1c9e0*/  IMAD.MOV.U32 R126, RZ, RZ, R79 ;  /* 0x000000ffff7e7224 */ /* 0x000fe400078e004f */
[----:B------:R-:W-:Y:S01]  /*1c9f0*/  IMAD R83, R86, R101, R82 ;  /* 0x0000006556537224 */ /* 0x000fe200078e0252 */
[-C--:B------:R-:W-:Y:S01]  /*1ca00*/  IADD3 R82, P5, PT, R115, R124.reuse, RZ ;  /* 0x0000007c73527210 */ /* 0x080fe20007fbe0ff */
[----:B------:R-:W-:Y:S02]  /*1ca10*/  IMAD R79, R90, R103, RZ ;  /* 0x000000675a4f7224 */ /* 0x000fe400078e02ff */
[----:B------:R-:W-:Y:S01]  /*1ca20*/  IMAD.IADD R83, R125, 0x1, R83 ;  /* 0x000000017d537824 */ /* 0x000fe200078e0253 */
[----:B------:R-:W-:Y:S01]  /*1ca30*/  ISETP.GE.U32.AND P0, PT, R82, R124, PT ;  /* 0x0000007c5200720c */ /* 0x000fe20003f06070 */
[----:B------:R-:W-:-:S04]  /*1ca40*/  IMAD.WIDE.U32 R124, R101, R86, RZ ;  /* 0x00000056657c7225 */ /* 0x000fc800078e00ff */
[----:B------:R-:W-:Y:S01]  /*1ca50*/  IMAD.X R120, R83, 0x1, R118, P5 ;  /* 0x0000000153787824 */ /* 0x000fe200028e0676 */
[----:B------:R-:W-:Y:S01]  /*1ca60*/  IADD3 R105, P5, PT, R82, R105, RZ ;  /* 0x0000006952697210 */ /* 0x000fe20007fbe0ff */
[----:B------:R-:W-:-:S03]  /*1ca70*/  IMAD R79, R102, R14, R79 ;  /* 0x0000000e664f7224 */ /* 0x000fc600078e024f */
[C---:B------:R-:W-:Y:S01]  /*1ca80*/  ISETP.GE.U32.AND.EX P0, PT, R120.reuse, R83, PT, P0 ;  /* 0x000000537800720c */ /* 0x040fe20003f06100 */
[----:B------:R-:W-:Y:S01]  /*1ca90*/  IMAD.X R89, R120, 0x1, R89, P5 ;  /* 0x0000000178597824 */ /* 0x000fe200028e0659 */
[----:B------:R-:W-:Y:S02]  /*1caa0*/  ISETP.GE.U32.AND P5, PT, R105, R82, PT ;  /* 0x000000526900720c */ /* 0x000fe40003fa6070 */
[----:B------:R-:W-:Y:S01]  /*1cab0*/  SEL R85, RZ, 0x1, P0 ;  /* 0x00000001ff557807 */ /* 0x000fe20000000000 */
[----:B------:R-:W-:Y:S01]  /*1cac0*/  IMAD.WIDE.U32 R124, P0, R100, R15, R124 ;  /* 0x0000000f647c7225 */ /* 0x000fe2000780007c */
[----:B------:R-:W-:-:S03]  /*1cad0*/  ISETP.GE.U32.AND.EX P5, PT, R89, R120, PT, P5 ;  /* 0x000000785900720c */ /* 0x000fc60003fa6150 */
[----:B------:R-:W-:Y:S01]  /*1cae0*/  IMAD.X R83, RZ, RZ, RZ, P0 ;  /* 0x000000ffff537224 */ /* 0x000fe200000e06ff */
[----:B------:R-:W-:Y:S01]  /*1caf0*/  IADD3 RZ, P0, PT, R127, R124, RZ ;  /* 0x0000007c7fff7210 */ /* 0x000fe20007f1e0ff */
[----:B------:R-:W-:Y:S01]  /*1cb00*/  IMAD.MOV.U32 R82, RZ, RZ, R125 ;  /* 0x000000ffff527224 */ /* 0x000fe200078e007d */
[----:B------:R-:W-:Y:S01]  /*1cb10*/  SEL R120, RZ, 0x1, P5 ;  /* 0x00000001ff787807 */ /* 0x000fe20002800000 */
[----:B------:R-:W-:Y:S02]  /*1cb20*/  IMAD.X R127, RZ, RZ, RZ, P1 ;  /* 0x000000ffff7f7224 */ /* 0x000fe400008e06ff */
[----:B------:R-:W-:-:S04]  /*1cb30*/  IMAD.WIDE.U32.X R82, R100, R101, R82, P0 ;  /* 0x0000006564527225 */ /* 0x000fc800000e0452 */
[----:B------:R-:W-:Y:S01]  /*1cb40*/  IMAD.WIDE.U32 R124, R15, R98, RZ ;  /* 0x000000620f7c7225 */ /* 0x000fe200078e00ff */
[----:B------:R-:W-:Y:S02]  /*1cb50*/  IADD3 R85, P0, P5, R120, R82, R85 ;  /* 0x0000005278557210 */ /* 0x000fe40007d1e055 */
[----:B------:R-:W-:Y:S02]  /*1cb60*/  SEL R120, RZ, 0xffffffff, !P4 ;  /* 0xffffffffff787807 */ /* 0x000fe40006000000 */
[----:B------:R-:W-:Y:S02]  /*1cb70*/  IADD3.X R82, PT, PT, RZ, R83, RZ, P0, P5 ;  /* 0x00000053ff527210 */ /* 0x000fe400007ea4ff */
[----:B------:R-:W-:Y:S02]  /*1cb80*/  ISETP.EQ.U32.AND P5, PT, R108, R3, PT ;  /* 0x000000036c00720c */ /* 0x000fe40003fa2070 */
[----:B------:R-:W-:Y:S02]  /*1cb90*/  IADD3 R83, P2, P6, R120, R108, -R3 ;  /* 0x0000006c78537210 */ /* 0x000fe40007e5e803 */
[----:B------:R-:W-:-:S02]  /*1cba0*/  ISETP.EQ.AND.EX P5, PT, R113, R4, P4, P5 ;  /* 0x000000047100720c */ /* 0x000fc400027a2350 */
[----:B------:R-:W-:Y:S02]  /*1cbb0*/  ISETP.LT.U32.AND P0, PT, R108, R3, PT ;  /* 0x000000036c00720c */ /* 0x000fe40003f01070 */
[-C--:B------:R-:W-:Y:S02]  /*1cbc0*/  IADD3 R119, P4, PT, R119, R110.reuse, RZ ;  /* 0x0000006e77777210 */ /* 0x080fe40007f9e0ff */
[----:B------:R-:W-:Y:S02]  /*1cbd0*/  IADD3.X R108, PT, PT, R120, R113, ~R4, P2, P6 ;  /* 0x00000071786c7210 */ /* 0x000fe400017ecc04 */
[----:B------:R-:W-:Y:S01]  /*1cbe0*/  ISETP.NE.AND P2, PT, R109, RZ, PT ;  /* 0x000000ff6d00720c */ /* 0x000fe20003f45270 */
[----:B------:R-:W-:Y:S01]  /*1cbf0*/  IMAD.X R116, R116, 0x1, R111, P4 ;  /* 0x0000000174747824 */ /* 0x000fe200020e066f */
[----:B------:R-:W-:Y:S02]  /*1cc00*/  ISETP.GE.U32.AND P6, PT, R119, R110, PT ;  /* 0x0000006e7700720c */ /* 0x000fe40003fc6070 */
[----:B------:R-:W-:Y:S01]  /*1cc10*/  ISETP.LT.U32.OR.EX P0, PT, R113, R4, P5, P0 ;  /* 0x000000047100720c */ /* 0x000fe20002f01500 */
[----:B------:R-:W-:Y:S01]  /*1cc20*/  IMAD.WIDE.U32.X R80, R51, R53, R80, P2 ;  /* 0x0000003533507225 */ /* 0x000fe200010e0450 */
[----:B------:R-:W-:-:S02]  /*1cc30*/  ISETP.GE.U32.AND P2, PT, R115, R60, PT ;  /* 0x0000003c7300720c */ /* 0x000fc40003f46070 */
[----:B------:R-:W-:Y:S02]  /*1cc40*/  LOP3.LUT P5, RZ, R26, 0x2, RZ, 0xc0, !PT ;  /* 0x000000021aff7812 */ /* 0x000fe400078ac0ff */
[----:B------:R-:W-:Y:S01]  /*1cc50*/  ISETP.GE.U32.AND.EX P6, PT, R116, R111, PT, P6 ;  /* 0x0000006f7400720c */ /* 0x000fe20003fc6160 */
[----:B------:R-:W-:Y:S01]  /*1cc60*/  IMAD.WIDE.U32.X R110, R92, R14, R126, P3 ;  /* 0x0000000e5c6e7225 */ /* 0x000fe200018e047e */
[----:B------:R-:W-:Y:S02]  /*1cc70*/  ISETP.GE.U32.AND.EX P2, PT, R118, R121, PT, P2 ;  /* 0x000000797600720c */ /* 0x000fe40003f46120 */
[----:B------:R-:W-:Y:S01]  /*1cc80*/  SEL R60, RZ, 0x1, P5 ;  /* 0x00000001ff3c7807 */ /* 0x000fe20002800000 */
[----:B------:R-:W-:Y:S01]  /*1cc90*/  IMAD.WIDE.U32 R120, R101, R98, RZ ;  /* 0x0000006265787225 */ /* 0x000fe200078e00ff */
[----:B------:R-:W-:Y:S02]  /*1cca0*/  SEL R109, RZ, 0x1, P6 ;  /* 0x00000001ff6d7807 */ /* 0x000fe40003000000 */
[----:B------:R-:W-:Y:S01]  /*1ccb0*/  SEL R113, RZ, 0x1, P2 ;  /* 0x00000001ff717807 */ /* 0x000fe20001000000 */
[CC--:B------:R-:W-:Y:S01]  /*1ccc0*/  IMAD R14, R92.reuse, R15.reuse, RZ ;  /* 0x0000000f5c0e7224 */ /* 0x0c0fe200078e02ff */
[----:B------:R-:W-:Y:S01]  /*1ccd0*/  IADD3 R60, P3, P5, R109, R80, R60 ;  /* 0x000000506d3c7210 */ /* 0x000fe20007d7e03c */
[----:B------:R-:W-:-:S04]  /*1cce0*/  IMAD.WIDE.U32 R120, P4, R92, R15, R120 ;  /* 0x0000000f5c787225 */ /* 0x000fc80007880078 */
[C---:B------:R-:W-:Y:S01]  /*1ccf0*/  IMAD R109, R98.reuse, R101, R14 ;  /* 0x00000065626d7224 */ /* 0x040fe200078e020e */
[----:B------:R-:W-:Y:S01]  /*1cd00*/  IADD3 RZ, P1, PT, R125, R120, RZ ;  /* 0x000000787dff7210 */ /* 0x000fe20007f3e0ff */
[----:B------:R-:W-:-:S04]  /*1cd10*/  IMAD.WIDE.U32 R14, R98, R15, RZ ;  /* 0x0000000f620e7225 */ /* 0x000fc800078e00ff */
[----:B------:R-:W-:Y:S01]  /*1cd20*/  IMAD.IADD R109, R15, 0x1, R109 ;  /* 0x000000010f6d7824 */ /* 0x000fe200078e026d */
[----:B------:R-:W-:Y:S01]  /*1cd30*/  IADD3 R118, P2, P6, R14, R110, R113 ;  /* 0x0000006e0e767210 */ /* 0x000fe20007e5e071 */
[----:B------:R-:W-:Y:S02]  /*1cd40*/  IMAD R80, R90, R87, RZ ;  /* 0x000000575a507224 */ /* 0x000fe400078e02ff */
[----:B------:R-:W-:Y:S01]  /*1cd50*/  IMAD.MOV.U32 R110, RZ, RZ, R121 ;  /* 0x000000ffff6e7224 */ /* 0x000fe200078e0079 */
[----:B------:R-:W-:Y:S01]  /*1cd60*/  IADD3.X R113, PT, PT, R109, R111, RZ, P2, P6 ;  /* 0x0000006f6d717210 */ /* 0x000fe200017ec4ff */
[----:B------:R-:W-:Y:S01]  /*1cd70*/  IMAD.X R111, RZ, RZ, RZ, P4 ;  /* 0x000000ffff6f7224 */ /* 0x000fe200020e06ff */
[----:B------:R-:W-:Y:S01]  /*1cd80*/  ISETP.GE.U32.AND P2, PT, R118, R14, PT ;  /* 0x0000000e7600720c */ /* 0x000fe20003f46070 */
[----:B------:R-:W-:-:S03]  /*1cd90*/  IMAD.WIDE.U32 R14, R102, R87, RZ ;  /* 0x00000057660e7225 */ /* 0x000fc600078e00ff */
[----:B------:R-:W-:Y:S01]  /*1cda0*/  ISETP.GE.U32.AND.EX P2, PT, R113, R109, PT, P2 ;  /* 0x0000006d7100720c */ /* 0x000fe20003f46120 */
[----:B------:R-:W-:Y:S01]  /*1cdb0*/  IMAD R115, R102, R91, R80 ;  /* 0x0000005b66737224 */ /* 0x000fe200078e0250 */
[-C--:B------:R-:W-:Y:S01]  /*1cdc0*/  IADD3 R80, P6, PT, R84, R14.reuse, RZ ;  /* 0x0000000e54507210 */ /* 0x080fe20007fde0ff */
[----:B------:R-:W-:Y:S01]  /*1cdd0*/  IMAD.WIDE.U32.X R110, R92, R101, R110, P1 ;  /* 0x000000655c6e7225 */ /* 0x000fe200008e046e */
[----:B------:R-:W-:Y:S02]  /*1cde0*/  IADD3 R101, P1, PT, R118, R85, RZ ;  /* 0x0000005576657210 */ /* 0x000fe40007f3e0ff */
[----:B------:R-:W-:Y:S01]  /*1cdf0*/  ISETP.GE.U32.AND P4, PT, R80, R14, PT ;  /* 0x0000000e5000720c */ /* 0x000fe20003f86070 */
[----:B------:R-:W-:-:S04]  /*1ce00*/  IMAD.WIDE.U32 R84, R91, R102, RZ ;  /* 0x000000665b547225 */ /* 0x000fc800078e00ff */
[----:B------:R-:W-:Y:S02]  /*1ce10*/  IMAD.IADD R15, R15, 0x1, R115 ;  /* 0x000000010f0f7824 */ /* 0x000fe400078e0273 */
[----:B------:R-:W-:Y:S02]  /*1ce20*/  IMAD.X R82, R113, 0x1, R82, P1 ;  /* 0x0000000171527824 */ /* 0x000fe400008e0652 */
[----:B------:R-:W-:-:S04]  /*1ce30*/  IMAD.WIDE.U32 R84, P1, R90, R87, R84 ;  /* 0x000000575a547225 */ /* 0x000fc80007820054 */
[----:B------:R-:W-:Y:S02]  /*1ce40*/  IMAD.X R122, R15, 0x1, R122, P6 ;  /* 0x000000010f7a7824 */ /* 0x000fe400030e067a */
[----:B------:R-:W-:-:S03]  /*1ce50*/  IMAD.WIDE.U32 R120, R87, R102, RZ ;  /* 0x0000006657787225 */ /* 0x000fc600078e00ff */
[----:B------:R-:W-:Y:S01]  /*1ce60*/  ISETP.GE.U32.AND.EX P4, PT, R122, R15, PT, P4 ;  /* 0x0000000f7a00720c */ /* 0x000fe20003f86140 */
[----:B------:R-:W-:Y:S01]  /*1ce70*/  IMAD R14, R94, R87, RZ ;  /* 0x000000575e0e7224 */ /* 0x000fe200078e02ff */
[----:B------:R-:W-:Y:S01]  /*1ce80*/  IADD3 RZ, P6, PT, R121, R84, RZ ;  /* 0x0000005479ff7210 */ /* 0x000fe20007fde0ff */
[----:B------:R-:W-:Y:S01]  /*1ce90*/  IMAD.MOV.U32 R120, RZ, RZ, R85 ;  /* 0x000000ffff787224 */ /* 0x000fe200078e0055 */
[----:B------:R-:W-:Y:S01]  /*1cea0*/  SEL R109, RZ, 0x1, P4 ;  /* 0x00000001ff6d7807 */ /* 0x000fe20002000000 */
[----:B------:R-:W-:Y:S02]  /*1ceb0*/  IMAD R85, R45, R91, R14 ;  /* 0x0000005b2d557224 */ /* 0x000fe400078e020e */
[----:B------:R-:W-:Y:S01]  /*1cec0*/  IMAD.X R121, RZ, RZ, RZ, P1 ;  /* 0x000000ffff797224 */ /* 0x000fe200008e06ff */
[----:B------:R-:W-:Y:S01]  /*1ced0*/  ISETP.GE.U32.AND P1, PT, R101, R118, PT ;  /* 0x000000766500720c */ /* 0x000fe20003f26070 */
[----:B------:R-:W-:Y:S01]  /*1cee0*/  IMAD.WIDE.U32 R14, R45, R87, RZ ;  /* 0x000000572d0e7225 */ /* 0x000fe200078e00ff */
[----:B------:R-:W-:-:S02]  /*1cef0*/  SEL R118, RZ, 0x1, P2 ;  /* 0x00000001ff767807 */ /* 0x000fc40001000000 */
[----:B------:R-:W-:Y:S01]  /*1cf00*/  ISETP.GE.U32.AND.EX P1, PT, R82, R113, PT, P1 ;  /* 0x000000715200720c */ /* 0x000fe20003f26110 */
[----:B------:R-:W-:Y:S01]  /*1cf10*/  IMAD.WIDE.U32.X R120, R90, R91, R120, P6 ;  /* 0x0000005b5a787225 */ /* 0x000fe200030e0478 */
[----:B------:R-:W-:-:S03]  /*1cf20*/  IADD3 R105, P6, PT, R105, R14, RZ ;  /* 0x0000000e69697210 */ /* 0x000fc60007fde0ff */
[----:B------:R-:W-:Y:S01]  /*1cf30*/  IMAD.IADD R84, R15, 0x1, R85 ;  /* 0x000000010f547824 */ /* 0x000fe200078e0255 */
[----:B------:R-:W-:-:S03]  /*1cf40*/  SEL R15, RZ, 0x1, P1 ;  /* 0x00000001ff0f7807 */ /* 0x000fc60000800000 */
[----:B------:R-:W-:Y:S01]  /*1cf50*/  IMAD.X R89, R84, 0x1, R89, P6 ;  /* 0x0000000154597824 */ /* 0x000fe200030e0659 */
[----:B------:R-:W-:Y:S02]  /*1cf60*/  IADD3 R109, P2, P6, R105, R120, R109 ;  /* 0x00000078696d7210 */ /* 0x000fe40007e5e06d */
[----:B------:R-:W-:Y:S02]  /*1cf70*/  IADD3 R118, P1, P4, R15, R110, R118 ;  /* 0x0000006e0f767210 */ /* 0x000fe40007c3e076 */
[----:B------:R-:W-:Y:S02]  /*1cf80*/  IADD3.X R85, PT, PT, R89, R121, RZ, P2, P6 ;  /* 0x0000007959557210 */ /* 0x000fe400017ec4ff */
[----:B------:R-:W-:Y:S01]  /*1cf90*/  ISETP.GE.U32.AND P2, PT, R105, R14, PT ;  /* 0x0000000e6900720c */ /* 0x000fe20003f46070 */
[----:B------:R-:W-:Y:S01]  /*1cfa0*/  IMAD.WIDE.U32 R14, R91, R45, RZ ;  /* 0x0000002d5b0e7225 */ /* 0x000fe200078e00ff */
[----:B------:R-:W-:Y:S02]  /*1cfb0*/  IADD3.X R115, PT, PT, RZ, R111, RZ, P1, P4 ;  /* 0x0000006fff737210 */ /* 0x000fe40000fe84ff */
[----:B------:R-:W-:Y:S01]  /*1cfc0*/  ISETP.GE.U32.AND P1, PT, R109, R105, PT ;  /* 0x000000696d00720c */ /* 0x000fe20003f26070 */
[----:B------:R-:W-:Y:S01]  /*1cfd0*/  IMAD.WIDE.U32 R110, R87, R45, RZ ;  /* 0x0000002d576e7225 */ /* 0x000fe200078e00ff */
[----:B------:R-:W-:-:S02]  /*1cfe0*/  ISETP.GE.U32.AND.EX P2, PT, R89, R84, PT, P2 ;  /* 0x000000545900720c */ /* 0x000fc40003f46120 */
[----:B------:R-:W-:Y:S01]  /*1cff0*/  ISETP.GE.U32.AND.EX P1, PT, R85, R89, PT, P1 ;  /* 0x000000595500720c */ /* 0x000fe20003f26110 */
[----:B------:R-:W-:-:S03]  /*1d000*/  IMAD.WIDE.U32 R14, P4, R94, R87, R14 ;  /* 0x000000575e0e7225 */ /* 0x000fc6000788000e */
[----:B------:R-:W-:Y:S01]  /*1d010*/  SEL R113, RZ, 0x1, P1 ;  /* 0x00000001ff717807 */ /* 0x000fe20000800000 */
[----:B------:R-:W-:Y:S01]  /*1d020*/  IMAD.MOV.U32 R110, RZ, RZ, R15 ;  /* 0x000000ffff6e7224 */ /* 0x000fe200078e000f */
[----:B------:R-:W-:Y:S01]  /*1d030*/  IADD3 RZ, P6, PT, R111, R14, RZ ;  /* 0x0000000e6fff7210 */ /* 0x000fe20007fde0ff */
[----:B------:R-:W-:Y:S01]  /*1d040*/  IMAD.X R111, RZ, RZ, RZ, P4 ;  /* 0x000000ffff6f7224 */ /* 0x000fe200020e06ff */
[----:B------:R-:W-:-:S03]  /*1d050*/  SEL R14, RZ, 0x1, P2 ;  /* 0x00000001ff0e7807 */ /* 0x000fc60001000000 */
[----:B------:R-:W-:-:S03]  /*1d060*/  IMAD.WIDE.U32.X R110, R94, R91, R110, P6 ;  /* 0x0000005b5e6e7225 */ /* 0x000fc600030e046e */
[----:B------:R-:W-:Y:S01]  /*1d070*/  IADD3 R113, P1, P6, R113, R110, R14 ;  /* 0x0000006e71717210 */ /* 0x000fe20007e3e00e */
[----:B------:R-:W-:-:S04]  /*1d080*/  IMAD R14, R100, R87, RZ ;  /* 0x00000057640e7224 */ /* 0x000fc800078e02ff */
[C---:B------:R-:W-:Y:S02]  /*1d090*/  IMAD R89, R86.reuse, R91, R14 ;  /* 0x0000005b56597224 */ /* 0x040fe400078e020e */
[----:B------:R-:W-:-:S03]  /*1d0a0*/  IMAD.WIDE.U32 R14, R86, R87, RZ ;  /* 0x00000057560e7225 */ /* 0x000fc600078e00ff */
[----:B------:R-:W-:Y:S01]  /*1d0b0*/  IADD3 R84, P4, PT, R101, R14, RZ ;  /* 0x0000000e65547210 */ /* 0x000fe20007f9e0ff */
[----:B------:R-:W-:Y:S01]  /*1d0c0*/  IMAD.IADD R101, R15, 0x1, R89 ;  /* 0x000000010f657824 */ /* 0x000fe200078e0259 */
[----:B------:R-:W-:Y:S01]  /*1d0d0*/  IADD3.X R89, PT, PT, RZ, R111, RZ, P1, P6 ;  /* 0x0000006fff597210 */ /* 0x000fe20000fec4ff */
[----:B------:R-:W-:Y:S01]  /*1d0e0*/  IMAD.WIDE.U32 R110, R87, R86, RZ ;  /* 0x00000056576e7225 */ /* 0x000fe200078e00ff */
[C---:B------:R-:W-:Y:S02]  /*1d0f0*/  ISETP.GE.U32.AND P2, PT, R84.reuse, R14, PT ;  /* 0x0000000e5400720c */ /* 0x040fe40003f46070 */
[----:B------:R-:W-:Y:S01]  /*1d100*/  IADD3 R113, P6, PT, R84, R113, RZ ;  /* 0x0000007154717210 */ /* 0x000fe20007fde0ff */
[----:B------:R-:W-:-:S03]  /*1d110*/  IMAD.WIDE.U32 R14, R91, R86, RZ ;  /* 0x000000565b0e7225 */ /* 0x000fc600078e00ff */
[----:B------:R-:W-:Y:S01]  /*1d120*/  ISETP.GE.U32.AND P1, PT, R113, R84, PT ;  /* 0x000000547100720c */ /* 0x000fe20003f26070 */
[----:B------:R-:W-:Y:S02]  /*1d130*/  IMAD.X R82, R101, 0x1, R82, P4 ;  /* 0x0000000165527824 */ /* 0x000fe400020e0652 */
[----:B------:R-:W-:-:S03]  /*1d140*/  IMAD.WIDE.U32 R14, P4, R100, R87, R14 ;  /* 0x00000057640e7225 */ /* 0x000fc6000788000e */
[C---:B------:R-:W-:Y:S01]  /*1d150*/  ISETP.GE.U32.AND.EX P2, PT, R82.reuse, R101, PT, P2 ;  /* 0x000000655200720c */ /* 0x040fe20003f46120 */
[----:B------:R-:W-:Y:S01]  /*1d160*/  IMAD.X R89, R82, 0x1, R89, P6 ;  /* 0x0000000152597824 */ /* 0x000fe200030e0659 */
[----:B------:R-:W-:Y:S01]  /*1d170*/  IADD3 RZ, P6, PT, R111, R14, RZ ;  /* 0x0000000e6fff7210 */ /* 0x000fe20007fde0ff */
[----:B------:R-:W-:Y:S01]  /*1d180*/  IMAD.X R121, RZ, RZ, RZ, P4 ;  /* 0x000000ffff797224 */ /* 0x000fe200020e06ff */
[----:B------:R-:W-:Y:S01]  /*1d190*/  SEL R14, RZ, 0x1, P2 ;  /* 0x00000001ff0e7807 */ /* 0x000fe20001000000 */
[----:B------:R-:W-:Y:S01]  /*1d1a0*/  IMAD.MOV.U32 R120, RZ, RZ, R15 ;  /* 0x000000ffff787224 */ /* 0x000fe200078e000f */
[----:B------:R-:W-:Y:S01]  /*1d1b0*/  ISETP.GE.U32.AND.EX P1, PT, R89, R82, PT, P1 ;  /* 0x000000525900720c */ /* 0x000fe20003f26110 */
[----:B------:R-:W-:-:S03]  /*1d1c0*/  IMAD.WIDE.U32 R110, R91, R98, RZ ;  /* 0x000000625b6e7225 */ /* 0x000fc600078e00ff */
[----:B------:R-:W-:Y:S01]  /*1d1d0*/  SEL R101, RZ, 0x1, P1 ;  /* 0x00000001ff657807 */ /* 0x000fe20000800000 */
[----:B------:R-:W-:-:S04]  /*1d1e0*/  IMAD.WIDE.U32.X R120, R100, R91, R120, P6 ;  /* 0x0000005b64787225 */ /* 0x000fc800030e0478 */
[----:B------:R-:W-:Y:S01]  /*1d1f0*/  IMAD.WIDE.U32 R110, P1, R92, R87, R110 ;  /* 0x000000575c6e7225 */ /* 0x000fe2000782006e */
[----:B------:R-:W-:-:S03]  /*1d200*/  IADD3 R101, P4, P6, R101, R120, R14 ;  /* 0x0000007865657210 */ /* 0x000fc60007e9e00e */
[----:B------:R-:W-:Y:S01]  /*1d210*/  IMAD.WIDE.U32 R14, R87, R98, RZ ;  /* 0x00000062570e7225 */ /* 0x000fe200078e00ff */
[----:B------:R-:W-:-:S03]  /*1d220*/  IADD3.X R105, PT, PT, RZ, R121, RZ, P4, P6 ;  /* 0x00000079ff697210 */ /* 0x000fc600027ec4ff */
[----:B------:R-:W-:Y:S01]  /*1d230*/  IMAD R84, R92, R87, RZ ;  /* 0x000000575c547224 */ /* 0x000fe200078e02ff */
[----:B------:R-:W-:Y:S01]  /*1d240*/  IADD3 RZ, P2, PT, R15, R110, RZ ;  /* 0x0000006e0fff7210 */ /* 0x000fe20007f5e0ff */
[----:B------:R-:W-:-:S04]  /*1d250*/  IMAD R15, R90, R97, RZ ;  /* 0x000000615a0f7224 */ /* 0x000fc800078e02ff */
[C---:B------:R-:W-:Y:S02]  /*1d260*/  IMAD R121, R102.reuse, R88, R15 ;  /* 0x0000005866797224 */ /* 0x040fe400078e020f */
[----:B------:R-:W-:-:S04]  /*1d270*/  IMAD.WIDE.U32 R14, R102, R97, RZ ;  /* 0x00000061660e7225 */ /* 0x000fc800078e00ff */
[----:B------:R-:W-:Y:S01]  /*1d280*/  IMAD.IADD R82, R15, 0x1, R121 ;  /* 0x000000010f527824 */ /* 0x000fe200078e0279 */
[----:B------:R-:W-:Y:S01]  /*1d290*/  IADD3 R109, P6, PT, R109, R14, RZ ;  /* 0x0000000e6d6d7210 */ /* 0x000fe20007fde0ff */
[----:B------:R-:W-:Y:S02]  /*1d2a0*/  IMAD.X R15, RZ, RZ, RZ, P1 ;  /* 0x000000ffff0f7224 */ /* 0x000fe400008e06ff */
[----:B------:R-:W-:Y:S01]  /*1d2b0*/  IMAD.WIDE.U32 R120, R97, R102, RZ ;  /* 0x0000006661787225 */ /* 0x000fe200078e00ff */
[----:B------:R-:W-:-:S03]  /*1d2c0*/  ISETP.GE.U32.AND P4, PT, R109, R14, PT ;  /* 0x0000000e6d00720c */ /* 0x000fc60003f86070 */
[----:B------:R-:W-:Y:S02]  /*1d2d0*/  IMAD.MOV.U32 R14, RZ, RZ, R111 ;  /* 0x000000ffff0e7224 */ /* 0x000fe400078e006f */
[----:B------:R-:W-:-:S04]  /*1d2e0*/  IMAD.WIDE.U32 R110, R98, R87, RZ ;  /* 0x00000057626e7225 */ /* 0x000fc800078e00ff */
[----:B------:R-:W-:Y:S01]  /*1d2f0*/  IMAD.WIDE.U32.X R14, R92, R91, R14, P2 ;  /* 0x0000005b5c0e7225 */ /* 0x000fe200010e040e */
[----:B------:R-:W-:-:S03]  /*1d300*/  IADD3 R118, P2, PT, R118, R110, RZ ;  /* 0x0000006e76767210 */ /* 0x000fc60007f5e0ff */
[----:B------:R-:W-:Y:S01]  /*1d310*/  IMAD R91, R98, R91, R84 ;  /* 0x0000005b625b7224 */ /* 0x000fe200078e0254 */
[----:B------:R-:W-:Y:S01]  /*1d320*/  ISETP.GE.U32.AND P1, PT, R118, R110, PT ;  /* 0x0000006e7600720c */ /* 0x000fe20003f26070 */
[----:B------:R-:W-:Y:S02]  /*1d330*/  IMAD.X R87, R82, 0x1, R85, P6 ;  /* 0x0000000152577824 */ /* 0x000fe400030e0655 */
[----:B------:R-:W-:Y:S02]  /*1d340*/  IMAD.IADD R124, R111, 0x1, R91 ;  /* 0x000000016f7c7824 */ /* 0x000fe400078e025b */
[----:B------:R-:W-:Y:S01]  /*1d350*/  IMAD.WIDE.U32 R110, R88, R102, RZ ;  /* 0x00000066586e7225 */ /* 0x000fe200078e00ff */
[----:B------:R-:W-:-:S03]  /*1d360*/  ISETP.GE.U32.AND.EX P4, PT, R87, R82, PT, P4 ;  /* 0x000000525700720c */ /* 0x000fc60003f86140 */
[-C--:B------:R-:W-:Y:S02]  /*1d370*/  IMAD R82, R94, R97.reuse, RZ ;  /* 0x000000615e527224 */ /* 0x080fe400078e02ff */
[----:B------:R-:W-:-:S04]  /*1d380*/  IMAD.WIDE.U32 R110, P6, R90, R97, R110 ;  /* 0x000000615a6e7225 */ /* 0x000fc800078c006e */
[----:B------:R-:W-:Y:S01]  /*1d390*/  IMAD.X R85, RZ, RZ, RZ, P6 ;  /* 0x000000ffff557224 */ /* 0x000fe200030e06ff */
[----:B------:R-:W-:Y:S01]  /*1d3a0*/  IADD3 RZ, P6, PT, R121, R110, RZ ;  /* 0x0000006e79ff7210 */ /* 0x000fe20007fde0ff */
[----:B------:R-:W-:Y:S02]  /*1d3b0*/  IMAD.MOV.U32 R84, RZ, RZ, R111 ;  /* 0x000000ffff547224 */ /* 0x000fe400078e006f */
[-C--:B------:R-:W-:Y:S02]  /*1d3c0*/  IMAD R111, R45, R88.reuse, R82 ;  /* 0x000000582d6f7224 */ /* 0x080fe400078e0252 */
[----:B------:R-:W-:-:S04]  /*1d3d0*/  IMAD.WIDE.U32.X R84, R90, R88, R84, P6 ;  /* 0x000000585a547225 */ /* 0x000fc800030e0454 */
[----:B------:R-:W-:-:S04]  /*1d3e0*/  IMAD.WIDE.U32 R90, R45, R97, RZ ;  /* 0x000000612d5a7225 */ /* 0x000fc800078e00ff */
[----:B------:R-:W-:Y:S01]  /*1d3f0*/  IMAD.IADD R110, R91, 0x1, R111 ;  /* 0x000000015b6e7824 */ /* 0x000fe200078e026f */
[----:B------:R-:W-:Y:S01]  /*1d400*/  SEL R91, RZ, 0x1, P4 ;  /* 0x00000001ff5b7807 */ /* 0x000fe20002000000 */
[----:B------:R-:W-:Y:S01]  /*1d410*/  IMAD.WIDE.U32 R120, R97, R45, RZ ;  /* 0x0000002d61787225 */ /* 0x000fe200078e00ff */
[----:B------:R-:W-:-:S03]  /*1d420*/  IADD3 R113, P4, PT, R113, R90, RZ ;  /* 0x0000005a71717210 */ /* 0x000fc60007f9e0ff */
[----:B------:R-:W-:Y:S02]  /*1d430*/  IMAD.X R115, R124, 0x1, R115, P2 ;  /* 0x000000017c737824 */ /* 0x000fe400010e0673 */
[----:B------:R-:W-:Y:S01]  /*1d440*/  IMAD.X R82, R110, 0x1, R89, P4 ;  /* 0x000000016e527824 */ /* 0x000fe200020e0659 */
[----:B------:R-:W-:Y:S02]  /*1d450*/  IADD3 R89, P4, P6, R113, R84, R91 ;  /* 0x0000005471597210 */ /* 0x000fe40007e9e05b */
[----:B------:R-:W-:Y:S02]  /*1d460*/  ISETP.GE.U32.AND.EX P1, PT, R115, R124, PT, P1 ;  /* 0x0000007c7300720c */ /* 0x000fe40003f26110 */
[----:B------:R-:W-:Y:S01]  /*1d470*/  IADD3.X R91, PT, PT, R82, R85, RZ, P4, P6 ;  /* 0x00000055525b7210 */ /* 0x000fe200027ec4ff */
[----:B------:R-:W-:Y:S01]  /*1d480*/  IMAD.WIDE.U32 R84, R88, R45, RZ ;  /* 0x0000002d58547225 */ /* 0x000fe200078e00ff */
[----:B------:R-:W-:Y:S02]  /*1d490*/  ISETP.GE.U32.AND P6, PT, R113, R90, PT ;  /* 0x0000005a7100720c */ /* 0x000fe40003fc6070 */
[----:B------:R-:W-:-:S02]  /*1d4a0*/  ISETP.GE.U32.AND P4, PT, R89, R113, PT ;  /* 0x000000715900720c */ /* 0x000fc40003f86070 */
[----:B------:R-:W-:Y:S02]  /*1d4b0*/  ISETP.GE.U32.AND.EX P6, PT, R82, R110, PT, P6 ;  /* 0x0000006e5200720c */ /* 0x000fe40003fc6160 */
[----:B------:R-:W-:Y:S02]  /*1d4c0*/  ISETP.GE.U32.AND.EX P4, PT, R91, R82, PT, P4 ;  /* 0x000000525b00720c */ /* 0x000fe40003f86140 */
[----:B------:R-:W-:Y:S01]  /*1d4d0*/  SEL R90, RZ, 0x1, P6 ;  /* 0x00000001ff5a7807 */ /* 0x000fe20003000000 */
[----:B------:R-:W-:Y:S01]  /*1d4e0*/  IMAD.WIDE.U32 R84, P6, R94, R97, R84 ;  /* 0x000000615e547225 */ /* 0x000fe200078c0054 */
[----:B------:R-:W-:Y:S02]  /*1d4f0*/  SEL R45, RZ, 0x1, P4 ;  /* 0x00000001ff2d7807 */ /* 0x000fe40002000000 */
[----:B------:R-:W-:Y:S01]  /*1d500*/  IADD3 R113, P2, PT, R118, R101, RZ ;  /* 0x0000006576717210 */ /* 0x000fe20007f5e0ff */
[----:B------:R-:W-:Y:S01]  /*1d510*/  IMAD.X R111, RZ, RZ, RZ, P6 ;  /* 0x000000ffff6f7224 */ /* 0x000fe200030e06ff */
[----:B------:R-:W-:Y:S01]  /*1d520*/  IADD3 RZ, P6, PT, R121, R84, RZ ;  /* 0x0000005479ff7210 */ /* 0x000fe20007fde0ff */
[----:B------:R-:W-:Y:S01]  /*1d530*/  IMAD.MOV.U32 R110, RZ, RZ, R85 ;  /* 0x000000ffff6e7224 */ /* 0x000fe200078e0055 */
[----:B------:R-:W-:Y:S01]  /*1d540*/  SEL R101, RZ, 0x1, P1 ;  /* 0x00000001ff657807 */ /* 0x000fe20000800000 */
[----:B------:R-:W-:Y:S01]  /*1d550*/  IMAD.WIDE.U32 R84, R88, R86, RZ ;  /* 0x0000005658547225 */ /* 0x000fe200078e00ff */
[----:B------:R-:W-:-:S03]  /*1d560*/  ISETP.GE.U32.AND P1, PT, R113, R118, PT ;  /* 0x000000767100720c */ /* 0x000fc60003f26070 */
[----:B------:R-:W-:-:S04]  /*1d570*/  IMAD.WIDE.U32.X R110, R94, R88, R110, P6 ;  /* 0x000000585e6e7225 */ /* 0x000fc800030e046e */
[----:B------:R-:W-:Y:S01]  /*1d580*/  IMAD.X R105, R115, 0x1, R105, P2 ;  /* 0x0000000173697824 */ /* 0x000fe200010e0669 */
[----:B------:R-:W-:-:S04]  /*1d590*/  IADD3 R90, P4, P6, R45, R110, R90 ;  /* 0x0000006e2d5a7210 */ /* 0x000fc80007e9e05a */
[----:B------:R-:W-:Y:S01]  /*1d5a0*/  IADD3.X R45, PT, PT, RZ, R111, RZ, P4, P6 ;  /* 0x0000006fff2d7210 */ /* 0x000fe200027ec4ff */
[----:B------:R-:W-:Y:S01]  /*1d5b0*/  IMAD.WIDE.U32 R84, P4, R100, R97, R84 ;  /* 0x0000006164547225 */ /* 0x000fe20007880054 */
[----:B------:R-:W-:-:S03]  /*1d5c0*/  ISETP.GE.U32.AND.EX P1, PT, R105, R115, PT, P1 ;  /* 0x000000736900720c */ /* 0x000fc60003f26110 */
[----:B------:R-:W-:-:S04]  /*1d5d0*/  IMAD.WIDE.U32 R110, R97, R86, RZ ;  /* 0x00000056616e7225 */ /* 0x000fc800078e00ff */
[----:B------:R-:W-:Y:S01]  /*1d5e0*/  IMAD.MOV.U32 R120, RZ, RZ, R85 ;  /* 0x000000ffff787224 */ /* 0x000fe200078e0055 */
[----:B------:R-:W-:Y:S01]  /*1d5f0*/  IADD3 RZ, P6, PT, R111, R84, RZ ;  /* 0x000000546fff7210 */ /* 0x000fe20007fde0ff */
[----:B------:R-:W-:-:S04]  /*1d600*/  IMAD R111, R100, R97, RZ ;  /* 0x00000061646f7224 */ /* 0x000fc800078e02ff */
[C---:B------:R-:W-:Y:S02]  /*1d610*/  IMAD R121, R86.reuse, R88, R111 ;  /* 0x0000005856797224 */ /* 0x040fe400078e026f */
[----:B------:R-:W-:-:S04]  /*1d620*/  IMAD.WIDE.U32 R110, R86, R97, RZ ;  /* 0x00000061566e7225 */ /* 0x000fc800078e00ff */
[----:B------:R-:W-:Y:S01]  /*1d630*/  IMAD.IADD R82, R111, 0x1, R121 ;  /* 0x000000016f527824 */ /* 0x000fe200078e0279 */
[----:B------:R-:W-:Y:S01]  /*1d640*/  IADD3 R111, P2, PT, R113, R110, RZ ;  /* 0x0000006e716f7210 */ /* 0x000fe20007f5e0ff */
[----:B------:R-:W-:-:S04]  /*1d650*/  IMAD.X R121, RZ, RZ, RZ, P4 ;  /* 0x000000ffff797224 */ /* 0x000fc800020e06ff */
[----:B------:R-:W-:Y:S01]  /*1d660*/  IMAD.X R105, R82, 0x1, R105, P2 ;  /* 0x0000000152697824 */ /* 0x000fe200010e0669 */
[----:B------:R-:W-:-:S04]  /*1d670*/  IADD3 R86, P2, PT, R111, R90, RZ ;  /* 0x0000005a6f567210 */ /* 0x000fc80007f5e0ff */
[----:B------:R-:W-:Y:S01]  /*1d680*/  ISETP.GE.U32.AND P4, PT, R86, R111, PT ;  /* 0x0000006f5600720c */ /* 0x000fe20003f86070 */
[----:B------:R-:W-:Y:S01]  /*1d690*/  IMAD.X R90, R105, 0x1, R45, P2 ;  /* 0x00000001695a7824 */ /* 0x000fe200010e062d */
[----:B------:R-:W-:Y:S01]  /*1d6a0*/  ISETP.GE.U32.AND P2, PT, R111, R110, PT ;  /* 0x0000006e6f00720c */ /* 0x000fe20003f46070 */
[----:B------:R-:W-:Y:S01]  /*1d6b0*/  IMAD.WIDE.U32 R110, R102, R103, RZ ;  /* 0x00000067666e7225 */ /* 0x000fe200078e00ff */
[----:B------:R-:W-:Y:S02]  /*1d6c0*/  SEL R45, RZ, 0x1, P1 ;  /* 0x00000001ff2d7807 */ /* 0x000fe40000800000 */
[----:B------:R-:W-:Y:S01]  /*1d6d0*/  ISETP.GE.U32.AND.EX P2, PT, R105, R82, PT, P2 ;  /* 0x000000526900720c */ /* 0x000fe20003f46120 */
[----:B------:R-:W-:Y:S01]  /*1d6e0*/  IMAD.WIDE.U32.X R102, R100, R88, R120, P6 ;  /* 0x0000005864667225 */ /* 0x000fe200030e0478 */
[----:B------:R-:W-:Y:S02]  /*1d6f0*/  IADD3 R45, P1, P6, R45, R14, R101 ;  /* 0x0000000e2d2d7210 */ /* 0x000fe40007e3e065 */
[----:B------:R-:W-:Y:S01]  /*1d700*/  ISETP.GE.U32.AND.EX P4, PT, R90, R105, PT, P4 ;  /* 0x000000695a00720c */ /* 0x000fe20003f86140 */
[----:B------:R-:W-:Y:S01]  /*1d710*/  IMAD.WIDE.U32 R84, R110, R46, RZ ;  /* 0x0000002e6e547225 */ /* 0x000fe200078e00ff */
[----:B------:R-:W-:-:S02]  /*1d720*/  IADD3.X R82, PT, PT, RZ, R15, RZ, P1, P6 ;  /* 0x0000000fff527210 */ /* 0x000fc40000fec4ff */
[----:B------:R-:W-:Y:S01]  /*1d730*/  SEL R14, RZ, 0x1, P2 ;  /* 0x00000001ff0e7807 */ /* 0x000fe20001000000 */
[----:B------:R-:W-:Y:S02]  /*1d740*/  IMAD.IADD R79, R111, 0x1, R79 ;  /* 0x000000016f4f7824 */ /* 0x000fe400078e024f */
[----:B------:R-:W-:-:S04]  /*1d750*/  IMAD.WIDE.U32 R100, R84, R54, RZ ;  /* 0x0000003654647225 */ /* 0x000fc800078e00ff */
[----:B------:R-:W-:Y:S01]  /*1d760*/  IMAD.WIDE.U32 R120, R88, R98, RZ ;  /* 0x0000006258787225 */ /* 0x000fe200078e00ff */
[----:B------:R-:W-:-:S04]  /*1d770*/  LOP3.LUT R15, RZ, R100, RZ, 0x33, !PT ;  /* 0x00000064ff0f7212 */ /* 0x000fc800078e33ff */
[----:B------:R-:W-:Y:S02]  /*1d780*/  ISETP.GT.U32.AND P1, PT, R110, R15, PT ;  /* 0x0000000f6e00720c */ /* 0x000fe40003f24070 */
[----:B------:R-:W-:-:S04]  /*1d790*/  SEL R15, RZ, 0x1, P4 ;  /* 0x00000001ff0f7807 */ /* 0x000fc80002000000 */
[----:B------:R-:W-:Y:S01]  /*1d7a0*/  IADD3 R102, P2, P4, R15, R102, R14 ;  /* 0x000000660f667210 */ /* 0x000fe20007c5e00e */
[----:B------:R-:W-:-:S03]  /*1d7b0*/  IMAD R14, R79, R46, RZ ;  /* 0x0000002e4f0e7224 */ /* 0x000fc600078e02ff */
[----:B------:R-:W-:Y:S01]  /*1d7c0*/  IADD3.X R94, PT, PT, RZ, R103, RZ, P2, P4 ;  /* 0x00000067ff5e7210 */ /* 0x000fe200017e84ff */
[----:B------:R-:W-:Y:S02]  /*1d7d0*/  IMAD R111, R110, R47, R14 ;  /* 0x0000002f6e6f7224 */ /* 0x000fe400078e020e */
[----:B------:R-:W-:-:S04]  /*1d7e0*/  IMAD.WIDE.U32 R120, P4, R92, R97, R120 ;  /* 0x000000615c787225 */ /* 0x000fc80007880078 */
[----:B------:R-:W-:Y:S02]  /*1d7f0*/  IMAD.IADD R85, R85, 0x1, R111 ;  /* 0x0000000155557824 */ /* 0x000fe400078e026f */
[----:B------:R-:W-:-:S04]  /*1d800*/  IMAD.WIDE.U32 R14, R97, R98, RZ ;  /* 0x00000062610e7225 */ /* 0x000fc800078e00ff */
[----:B------:R-:W-:Y:S01]  /*1d810*/  IMAD.WIDE.U32 R110, R85, R54, RZ ;  /* 0x00000036556e7225 */ /* 0x000fe200078e00ff */
[----:B------:R-:W-:-:S03]  /*1d820*/  IADD3 RZ, P2, PT, R15, R120, RZ ;  /* 0x000000780fff7210 */ /* 0x000fc60007f5e0ff */
[----:B------:R-:W-:Y:S02]  /*1d830*/  IMAD.X R15, RZ, RZ, RZ, P4 ;  /* 0x000000ffff0f7224 */ /* 0x000fe400020e06ff */
[----:B------:R-:W-:-:S04]  /*1d840*/  IMAD.WIDE.U32 R110, P6, R84, R55, R110 ;  /* 0x00000037546e7225 */ /* 0x000fc800078c006e */
[----:B------:R-:W-:Y:S01]  /*1d850*/  IMAD.MOV.U32 R100, RZ, RZ, R111 ;  /* 0x000000ffff647224 */ /* 0x000fe200078e006f */
[----:B------:R-:W-:Y:S01]  /*1d860*/  IADD3 R14, P4, PT, R101, R110, RZ ;  /* 0x0000006e650e7210 */ /* 0x000fe20007f9e0ff */
[----:B------:R-:W-:Y:S02]  /*1d870*/  IMAD.X R101, RZ, RZ, RZ, P6 ;  /* 0x000000ffff657224 */ /* 0x000fe400030e06ff */
[----:B------:R-:W-:Y:S01]  /*1d880*/  IMAD.WIDE.U32 R110, R84, R52, RZ ;  /* 0x00000034546e7225 */ /* 0x000fe200078e00ff */
[----:B------:R-:W-:-:S03]  /*1d890*/  LOP3.LUT R14, RZ, R14, RZ, 0x33, !PT ;  /* 0x0000000eff0e7212 */ /* 0x000fc600078e33ff */
[----:B------:R-:W-:Y:S01]  /*1d8a0*/  IMAD.WIDE.U32.X R100, R85, R55, R100, P4 ;  /* 0x0000003755647225 */ /* 0x000fe200020e0464 */
[----:B------:R-:W-:-:S03]  /*1d8b0*/  ISETP.GT.U32.AND.EX P1, PT, R79, R14, PT, P1 ;  /* 0x0000000e4f00720c */ /* 0x000fc60003f24110 */
[----:B------:R-:W-:Y:S01]  /*1d8c0*/  IMAD.MOV.U32 R14, RZ, RZ, R121 ;  /* 0x000000ffff0e7224 */ /* 0x000fe200078e0079 */
[----:B------:R-:W-:-:S03]  /*1d8d0*/  SEL R79, RZ, 0x1, !P1 ;  /* 0x00000001ff4f7807 */ /* 0x000fc60004800000 */
[----:B------:R-:W-:Y:S01]  /*1d8e0*/  IMAD.WIDE.U32.X R14, R92, R88, R14, P2 ;  /* 0x000000585c0e7225 */ /* 0x000fe200010e040e */
[----:B------:R-:W-:-:S05]  /*1d8f0*/  IADD3 R118, P1, PT, R79, R100, RZ ;  /* 0x000000644f767210 */ /* 0x000fca0007f3e0ff */
[----:B------:R-:W-:Y:S01]  /*1d900*/  IMAD.X R120, RZ, RZ, R101, P1 ;  /* 0x000000ffff787224 */ /* 0x000fe200008e0665 */
[----:B------:R-:W-:Y:S01]  /*1d910*/  IADD3 R103, P1, PT, R78, R110, RZ ;  /* 0x0000006e4e677210 */ /* 0x000fe20007f3e0ff */
[----:B------:R-:W-:-:S04]  /*1d920*/  IMAD.WIDE.U32 R100, R85, R52, RZ ;  /* 0x0000003455647225 */ /* 0x000fc800078e00ff */
[----:B------:R-:W-:-:S04]  /*1d930*/  IMAD.WIDE.U32 R100, P4, R84, R53, R100 ;  /* 0x0000003554647225 */ /* 0x000fc80007880064 */
[----:B------:R-:W-:Y:S01]  /*1d940*/  IMAD.X R79, RZ, RZ, RZ, P4 ;  /* 0x000000ffff4f7224 */ /* 0x000fe200020e06ff */
[----:B------:R-:W-:Y:S02]  /*1d950*/  IADD3 R78, P6, PT, R111, R100, RZ ;  /* 0x000000646f4e7210 */ /* 0x000fe40007fde0ff */
[----:B------:R-:W-:-:S03]  /*1d960*/  ISETP.GE.U32.AND P4, PT, R103, R110, PT ;  /* 0x0000006e6700720c */ /* 0x000fc60003f86070 */
[----:B------:R-:W-:Y:S01]  /*1d970*/  IMAD.X R111, R78, 0x1, R112, P1 ;  /* 0x000000014e6f7824 */ /* 0x000fe200008e0670 */
[----:B------:R-:W-:-:S04]  /*1d980*/  IADD3 R103, P1, PT, R103, R118, RZ ;  /* 0x0000007667677210 */ /* 0x000fc80007f3e0ff */
[C---:B------:R-:W-:Y:S01]  /*1d990*/  ISETP.GE.U32.AND.EX P4, PT, R111.reuse, R78, PT, P4 ;  /* 0x0000004e6f00720c */ /* 0x040fe20003f86140 */
[----:B------:R-:W-:Y:S01]  /*1d9a0*/  IMAD.X R105, R111, 0x1, R120, P1 ;  /* 0x000000016f697824 */ /* 0x000fe200008e0678 */
[----:B------:R-:W-:Y:S01]  /*1d9b0*/  ISETP.GE.U32.AND P1, PT, R103, R118, PT ;  /* 0x000000766700720c */ /* 0x000fe20003f26070 */
[----:B------:R-:W-:Y:S01]  /*1d9c0*/  IMAD.MOV.U32 R78, RZ, RZ, R101 ;  /* 0x000000ffff4e7224 */ /* 0x000fe200078e0065 */
[----:B------:R-:W-:Y:S02]  /*1d9d0*/  SEL R112, RZ, 0x1, P4 ;  /* 0x00000001ff707807 */ /* 0x000fe40002000000 */
[----:B------:R-:W-:Y:S01]  /*1d9e0*/  ISETP.GE.U32.AND.EX P1, PT, R105, R120, PT, P1 ;  /* 0x000000786900720c */ /* 0x000fe20003f26110 */
[----:B------:R-:W-:-:S03]  /*1d9f0*/  IMAD.WIDE.U32.X R78, R85, R53, R78, P6 ;  /* 0x00000035554e7225 */ /* 0x000fc600030e044e */
[----:B------:R-:W-:-:S04]  /*1da00*/  SEL R101, RZ, 0x1, P1 ;  /* 0x00000001ff657807 */ /* 0x000fc80000800000 */
[----:B------:R-:W-:Y:S01]  /*1da10*/  IADD3 R112, P1, P4, R101, R78, R112 ;  /* 0x0000004e65707210 */ /* 0x000fe20007c3e070 */
[----:B------:R-:W-:-:S03]  /*1da20*/  IMAD.WIDE.U32 R100, R84, R50, RZ ;  /* 0x0000003254647225 */ /* 0x000fc600078e00ff */
[----:B------:R-:W-:Y:S01]  /*1da30*/  IADD3.X R115, PT, PT, RZ, R79, RZ, P1, P4 ;  /* 0x0000004fff737210 */ /* 0x000fe20000fe84ff */
[----:B------:R-:W-:Y:S01]  /*1da40*/  IMAD.WIDE.U32 R78, R85, R50, RZ ;  /* 0x00000032554e7225 */ /* 0x000fe200078e00ff */
[----:B------:R-:W-:-:S03]  /*1da50*/  IADD3 R111, P1, PT, R80, R100, RZ ;  /* 0x00000064506f7210 */ /* 0x000fc60007f3e0ff */
        /* <DEDUP_REMOVED lines=10> */
[----:B------:R-:W-:Y:S01]  /*1db00*/  SEL R78, RZ, 0x1, P4 ;  /* 0x00000001ff4e7807 */ /* 0x000fe20002000000 */
[----:B------:R-:W-:Y:S01]  /*1db10*/  IMAD.WIDE.U32 R100, R85, R48, RZ ;  /* 0x0000003055647225 */ /* 0x000fe200078e00ff */
[----:B------:R-:W-:-:S03]  /*1db20*/  ISETP.GE.U32.AND.EX P1, PT, R110, R115, PT, P1 ;  /* 0x000000736e00720c */ /* 0x000fc60003f26110 */
[----:B------:R-:W-:Y:S01]  /*1db30*/  IMAD.WIDE.U32.X R112, R85, R9, R112, P6 ;  /* 0x0000000955707225 */ /* 0x000fe200030e0470 */
[----:B------:R-:W-:-:S03]  /*1db40*/  SEL R79, RZ, 0x1, P1 ;  /* 0x00000001ff4f7807 */ /* 0x000fc60000800000 */
[----:B------:R-:W-:Y:S01]  /*1db50*/  IMAD.WIDE.U32 R100, P6, R84, R49, R100 ;  /* 0x0000003154647225 */ /* 0x000fe200078c0064 */
[----:B------:R-:W-:-:S03]  /*1db60*/  IADD3 R112, P1, P4, R79, R112, R78 ;  /* 0x000000704f707210 */ /* 0x000fc60007c3e04e */
[----:B------:R-:W-:Y:S01]  /*1db70*/  IMAD.WIDE.U32 R78, R84, R48, RZ ;  /* 0x00000030544e7225 */ /* 0x000fe200078e00ff */
[----:B------:R-:W-:-:S03]  /*1db80*/  IADD3.X R113, PT, PT, RZ, R113, RZ, P1, P4 ;  /* 0x00000071ff717210 */ /* 0x000fc60000fe84ff */
[----:B------:R-:W-:Y:S01]  /*1db90*/  IMAD.X R121, RZ, RZ, RZ, P6 ;  /* 0x000000ffff797224 */ /* 0x000fe200030e06ff */
[----:B------:R-:W-:Y:S01]  /*1dba0*/  IADD3 R109, P4, PT, R109, R78, RZ ;  /* 0x0000004e6d6d7210 */ /* 0x000fe20007f9e0ff */
[----:B------:R-:W-:Y:S01]  /*1dbb0*/  IMAD.MOV.U32 R120, RZ, RZ, R101 ;  /* 0x000000ffff787224 */ /* 0x000fe200078e0065 */
[----:B------:R-:W-:Y:S02]  /*1dbc0*/  IADD3 R118, P6, PT, R79, R100, RZ ;  /* 0x000000644f767210 */ /* 0x000fe40007fde0ff */
[----:B------:R-:W-:Y:S01]  /*1dbd0*/  ISETP.GE.U32.AND P1, PT, R109, R78, PT ;  /* 0x0000004e6d00720c */ /* 0x000fe20003f26070 */
[----:B------:R-:W-:Y:S02]  /*1dbe0*/  IMAD R78, R105, R46, RZ ;  /* 0x0000002e694e7224 */ /* 0x000fe400078e02ff */
[----:B------:R-:W-:-:S04]  /*1dbf0*/  IMAD.WIDE.U32.X R100, R85, R49, R120, P6 ;  /* 0x0000003155647225 */ /* 0x000fc800030e0478 */
[C---:B------:R-:W-:Y:S02]  /*1dc00*/  IMAD R115, R103.reuse, R47, R78 ;  /* 0x0000002f67737224 */ /* 0x040fe400078e024e */
[----:B------:R-:W-:-:S04]  /*1dc10*/  IMAD.WIDE.U32 R78, R103, R46, RZ ;  /* 0x0000002e674e7225 */ /* 0x000fc800078e00ff */
[----:B------:R-:W-:Y:S02]  /*1dc20*/  IMAD.IADD R80, R79, 0x1, R115 ;  /* 0x000000014f507824 */ /* 0x000fe400078e0273 */
[----:B------:R-:W-:-:S04]  /*1dc30*/  IMAD.WIDE.U32 R120, R78, R54, RZ ;  /* 0x000000364e787225 */ /* 0x000fc800078e00ff */
[----:B------:R-:W-:Y:S01]  /*1dc40*/  IMAD.WIDE.U32 R84, R80, R54, RZ ;  /* 0x0000003650547225 */ /* 0x000fe200078e00ff */
[----:B------:R-:W-:-:S03]  /*1dc50*/  LOP3.LUT R120, RZ, R120, RZ, 0x33, !PT ;  /* 0x00000078ff787212 */ /* 0x000fc600078e33ff */
[----:B------:R-:W-:Y:S01]  /*1dc60*/  IMAD.X R87, R118, 0x1, R87, P4 ;  /* 0x0000000176577824 */ /* 0x000fe200020e0657 */
[----:B------:R-:W-:Y:S01]  /*1dc70*/  IADD3 R109, P4, PT, R109, R112, RZ ;  /* 0x000000706d6d7210 */ /* 0x000fe20007f9e0ff */
[----:B------:R-:W-:-:S03]  /*1dc80*/  IMAD.WIDE.U32 R84, P2, R78, R55, R84 ;  /* 0x000000374e547225 */ /* 0x000fc60007840054 */
[----:B------:R-:W-:Y:S02]  /*1dc90*/  ISETP.GE.U32.AND.EX P1, PT, R87, R118, PT, P1 ;  /* 0x000000765700720c */ /* 0x000fe40003f26110 */
[----:B------:R-:W-:Y:S01]  /*1dca0*/  IADD3 R115, P6, PT, R121, R84, RZ ;  /* 0x0000005479737210 */ /* 0x000fe20007fde0ff */
[----:B------:R-:W-:Y:S01]  /*1dcb0*/  IMAD.X R84, R87, 0x1, R113, P4 ;  /* 0x0000000157547824 */ /* 0x000fe200020e0671 */
[----:B------:R-:W-:Y:S01]  /*1dcc0*/  ISETP.GT.U32.AND P4, PT, R103, R120, PT ;  /* 0x000000786700720c */ /* 0x000fe20003f84070 */
[----:B------:R-:W-:Y:S01]  /*1dcd0*/  IMAD.X R121, RZ, RZ, RZ, P2 ;  /* 0x000000ffff797224 */ /* 0x000fe200010e06ff */
[----:B------:R-:W-:Y:S01]  /*1dce0*/  ISETP.GE.U32.AND P2, PT, R109, R112, PT ;  /* 0x000000706d00720c */ /* 0x000fe20003f46070 */
[----:B------:R-:W-:Y:S01]  /*1dcf0*/  IMAD R87, R92, R97, RZ ;  /* 0x000000615c577224 */ /* 0x000fe200078e02ff */
[----:B------:R-:W-:Y:S01]  /*1dd00*/  LOP3.LUT R118, RZ, R115, RZ, 0x33, !PT ;  /* 0x00000073ff767212 */ /* 0x000fe200078e33ff */
[----:B------:R-:W-:Y:S01]  /*1dd10*/  IMAD.MOV.U32 R120, RZ, RZ, R85 ;  /* 0x000000ffff787224 */ /* 0x000fe200078e0055 */
[----:B------:R-:W-:Y:S01]  /*1dd20*/  ISETP.GE.U32.AND.EX P2, PT, R84, R113, PT, P2 ;  /* 0x000000715400720c */ /* 0x000fe20003f46120 */
[----:B------:R-:W-:Y:S01]  /*1dd30*/  IMAD.WIDE.U32 R112, R98, R97, RZ ;  /* 0x0000006162707225 */ /* 0x000fe200078e00ff */
[----:B------:R-:W-:-:S02]  /*1dd40*/  ISETP.GT.U32.AND.EX P4, PT, R105, R118, PT, P4 ;  /* 0x000000766900720c */ /* 0x000fc40003f84140 */
[----:B------:R-:W-:Y:S01]  /*1dd50*/  SEL R115, RZ, 0x1, P1 ;  /* 0x00000001ff737807 */ /* 0x000fe20000800000 */
[----:B------:R-:W-:Y:S01]  /*1dd60*/  IMAD R103, R98, R88, R87 ;  /* 0x0000005862677224 */ /* 0x000fe200078e0257 */
[----:B------:R-:W-:Y:S01]  /*1dd70*/  SEL R87, RZ, 0x1, !P4 ;  /* 0x00000001ff577807 */ /* 0x000fe20006000000 */
[----:B------:R-:W-:Y:S01]  /*1dd80*/  IMAD.WIDE.U32.X R120, R80, R55, R120, P6 ;  /* 0x0000003750787225 */ /* 0x000fe200030e0478 */
[----:B------:R-:W-:-:S03]  /*1dd90*/  IADD3 R97, P4, PT, R45, R112, RZ ;  /* 0x000000702d617210 */ /* 0x000fc60007f9e0ff */
[----:B------:R-:W-:Y:S01]  /*1dda0*/  IMAD.IADD R85, R113, 0x1, R103 ;  /* 0x0000000171557824 */ /* 0x000fe200078e0267 */
[----:B------:R-:W-:-:S03]  /*1ddb0*/  IADD3 R88, P6, PT, R87, R120, RZ ;  /* 0x0000007857587210 */ /* 0x000fc60007fde0ff */
[----:B------:R-:W-:Y:S01]  /*1ddc0*/  IMAD.X R105, R85, 0x1, R82, P4 ;  /* 0x0000000155697824 */ /* 0x000fe200020e0652 */
[----:B------:R-:W-:Y:S01]  /*1ddd0*/  IADD3 R87, P4, PT, R97, R102, RZ ;  /* 0x0000006661577210 */ /* 0x000fe20007f9e0ff */
[----:B------:R-:W-:-:S04]  /*1dde0*/  IMAD.WIDE.U32 R102, R80, R52, RZ ;  /* 0x0000003450667225 */ /* 0x000fc800078e00ff */
[----:B------:R-:W-:Y:S02]  /*1ddf0*/  IMAD.X R45, RZ, RZ, R121, P6 ;  /* 0x000000ffff2d7224 */ /* 0x000fe400030e0679 */
[----:B------:R-:W-:-:S04]  /*1de00*/  IMAD.WIDE.U32 R120, R78, R52, RZ ;  /* 0x000000344e787225 */ /* 0x000fc800078e00ff */
[----:B------:R-:W-:Y:S01]  /*1de10*/  IMAD.WIDE.U32 R102, P6, R78, R53, R102 ;  /* 0x000000354e667225 */ /* 0x000fe200078c0066 */
[----:B------:R-:W-:-:S03]  /*1de20*/  IADD3 R113, P1, PT, R111, R120, RZ ;  /* 0x000000786f717210 */ /* 0x000fc60007f3e0ff */
[----:B------:R-:W-:Y:S01]  /*1de30*/  IMAD.X R98, R105, 0x1, R94, P4 ;  /* 0x0000000169627824 */ /* 0x000fe200020e065e */
[----:B------:R-:W-:Y:S02]  /*1de40*/  IADD3 R111, P4, PT, R121, R102, RZ ;  /* 0x00000066796f7210 */ /* 0x000fe40007f9e0ff */
[----:B------:R-:W-:Y:S02]  /*1de50*/  SEL R94, RZ, 0x1, P2 ;  /* 0x00000001ff5e7807 */ /* 0x000fe40001000000 */
[----:B------:R-:W-:Y:S01]  /*1de60*/  ISETP.GE.U32.AND P2, PT, R113, R120, PT ;  /* 0x000000787100720c */ /* 0x000fe20003f46070 */
[----:B------:R-:W-:Y:S01]  /*1de70*/  IMAD.X R82, R111, 0x1, R110, P1 ;  /* 0x000000016f527824 */ /* 0x000fe200008e066e */
[----:B------:R-:W-:Y:S01]  /*1de80*/  ISETP.GE.U32.AND P1, PT, R97, R112, PT ;  /* 0x000000706100720c */ /* 0x000fe20003f26070 */
[----:B------:R-:W-:-:S03]  /*1de90*/  IMAD.MOV.U32 R110, RZ, RZ, R103 ;  /* 0x000000ffff6e7224 */ /* 0x000fc600078e0067 */
[----:B------:R-:W-:Y:S01]  /*1dea0*/  ISETP.GE.U32.AND.EX P2, PT, R82, R111, PT, P2 ;  /* 0x0000006f5200720c */ /* 0x000fe20003f46120 */
[----:B------:R-:W-:Y:S01]  /*1deb0*/  IMAD.X R111, RZ, RZ, RZ, P6 ;  /* 0x000000ffff6f7224 */ /* 0x000fe200030e06ff */
[-C--:B------:R-:W-:Y:S02]  /*1dec0*/  IADD3 R113, P6, PT, R113, R88.reuse, RZ ;  /* 0x0000005871717210 */ /* 0x080fe40007fde0ff */
[----:B------:R-:W-:Y:S01]  /*1ded0*/  ISETP.GE.U32.AND.EX P1, PT, R105, R85, PT, P1 ;  /* 0x000000556900720c */ /* 0x000fe20003f26110 */
[----:B------:R-:W-:Y:S01]  /*1dee0*/  IMAD.WIDE.U32.X R110, R80, R53, R110, P4 ;  /* 0x00000035506e7225 */ /* 0x000fe200020e046e */
[----:B------:R-:W-:-:S03]  /*1def0*/  ISETP.GE.U32.AND P4, PT, R113, R88, PT ;  /* 0x000000587100720c */ /* 0x000fc60003f86070 */
[----:B------:R-:W-:Y:S01]  /*1df00*/  IMAD.X R88, R82, 0x1, R45, P6 ;  /* 0x0000000152587824 */ /* 0x000fe200030e062d */
[----:B------:R-:W-:Y:S01]  /*1df10*/  ISETP.GE.U32.AND P6, PT, R87, R97, PT ;  /* 0x000000615700720c */ /* 0x000fe20003fc6070 */
[-C--:B------:R-:W-:Y:S01]  /*1df20*/  IMAD.WIDE.U32 R102, R113, R46.reuse, RZ ;  /* 0x0000002e71667225 */ /* 0x080fe200078e00ff */
[----:B------:R-:W-:Y:S02]  /*1df30*/  SEL R82, RZ, 0x1, P1 ;  /* 0x00000001ff527807 */ /* 0x000fe40000800000 */
[C---:B------:R-:W-:Y:S01]  /*1df40*/  ISETP.GE.U32.AND.EX P4, PT, R88.reuse, R45, PT, P4 ;  /* 0x0000002d5800720c */ /* 0x040fe20003f86140 */
[----:B------:R-:W-:Y:S01]  /*1df50*/  IMAD R92, R88, R46, RZ ;  /* 0x0000002e585c7224 */ /* 0x000fe200078e02ff */
[----:B------:R-:W-:Y:S02]  /*1df60*/  ISETP.GE.U32.AND.EX P6, PT, R98, R105, PT, P6 ;  /* 0x000000696200720c */ /* 0x000fe40003fc6160 */
[----:B------:R-:W-:Y:S02]  /*1df70*/  SEL R45, RZ, 0x1, P2 ;  /* 0x00000001ff2d7807 */ /* 0x000fe40001000000 */
[----:B------:R-:W-:-:S02]  /*1df80*/  SEL R97, RZ, 0x1, P4 ;  /* 0x00000001ff617807 */ /* 0x000fc40002000000 */
[----:B------:R-:W-:Y:S01]  /*1df90*/  IADD3 R94, P2, P1, R94, R100, R115 ;  /* 0x000000645e5e7210 */ /* 0x000fe2000795e073 */
[----:B------:R-:W-:Y:S01]  /*1dfa0*/  IMAD R115, R113, R47, R92 ;  /* 0x0000002f71737224 */ /* 0x000fe200078e025c */
[----:B------:R-:W-:Y:S02]  /*1dfb0*/  SEL R85, RZ, 0x1, P6 ;  /* 0x00000001ff557807 */ /* 0x000fe40003000000 */
[----:B------:R-:W-:Y:S02]  /*1dfc0*/  IADD3 R97, P4, P6, R97, R110, R45 ;  /* 0x0000006e61617210 */ /* 0x000fe40007e9e02d */
[----:B------:R-:W-:Y:S01]  /*1dfd0*/  IADD3.X R110, PT, PT, RZ, R101, RZ, P2, P1 ;  /* 0x00000065ff6e7210 */ /* 0x000fe200017e24ff */
[----:B------:R-:W-:Y:S01]  /*1dfe0*/  IMAD.WIDE.U32 R100, R102, R54, RZ ;  /* 0x0000003666647225 */ /* 0x000fe200078e00ff */
[----:B------:R-:W-:Y:S02]  /*1dff0*/  IADD3 R82, P1, P2, R85, R14, R82 ;  /* 0x0000000e55527210 */ /* 0x000fe40007a3e052 */
[----:B------:R-:W-:-:S02]  /*1e000*/  SEL R85, RZ, 0xffffffff, !P0 ;  /* 0xffffffffff557807 */ /* 0x000fc40004000000 */
[----:B------:R-:W-:Y:S02]  /*1e010*/  LOP3.LUT R14, RZ, R100, RZ, 0x33, !PT ;  /* 0x00000064ff0e7212 */ /* 0x000fe400078e33ff */
[----:B------:R-:W-:Y:S02]  /*1e020*/  IADD3.X R45, PT, PT, RZ, R15, RZ, P1, P2 ;  /* 0x0000000fff2d7210 */ /* 0x000fe40000fe44ff */
[----:B------:R-:W-:Y:S01]  /*1e030*/  ISETP.GT.U32.AND P1, PT, R113, R14, PT ;  /* 0x0000000e7100720c */ /* 0x000fe20003f24070 */
[----:B------:R-:W-:Y:S01]  /*1e040*/  IMAD.WIDE.U32 R14, R80, R50, RZ ;  /* 0x00000032500e7225 */ /* 0x000fe200078e00ff */
[----:B------:R-:W-:Y:S02]  /*1e050*/  IADD3.X R111, PT, PT, RZ, R111, RZ, P4, P6 ;  /* 0x0000006fff6f7210 */ /* 0x000fe400027ec4ff */
[----:B------:R-:W-:Y:S02]  /*1e060*/  IADD3.X R105, PT, PT, RZ, R81, RZ, P3, P5 ;  /* 0x00000051ff697210 */ /* 0x000fe40001fea4ff */
[----:B------:R-:W-:-:S02]  /*1e070*/  IADD3 R81, P4, P5, R85, R93, -R0 ;  /* 0x0000005d55517210 */ /* 0x000fc40007d9e800 */
[CC--:B------:R-:W-:Y:S02]  /*1e080*/  ISETP.NE.U32.AND P3, PT, R93.reuse, R0.reuse, PT ;  /* 0x000000005d00720c */ /* 0x0c0fe40003f65070 */
[----:B------:R-:W-:Y:S01]  /*1e090*/  ISETP.GE.U32.AND P2, PT, R93, R0, PT ;  /* 0x000000005d00720c */ /* 0x000fe20003f46070 */
[C---:B------:R-:W-:Y:S01]  /*1e0a0*/  IMAD.WIDE.U32 R92, R78.reuse, R50, RZ ;  /* 0x000000324e5c7225 */ /* 0x040fe200078e00ff */
[----:B------:R-:W-:Y:S02]  /*1e0b0*/  IADD3.X R100, PT, PT, R85, R95, ~R2, P4, P5 ;  /* 0x0000005f55647210 */ /* 0x000fe400027eac02 */
[----:B------:R-:W-:Y:S01]  /*1e0c0*/  ISETP.NE.OR.EX P0, PT, R95, R2, !P0, P3 ;  /* 0x000000025f00720c */ /* 0x000fe20004705730 */
[----:B------:R-:W-:Y:S01]  /*1e0d0*/  IMAD.WIDE.U32 R14, P4, R78, R9, R14 ;  /* 0x000000094e0e7225 */ /* 0x000fe2000788000e */
[----:B------:R-:W-:Y:S02]  /*1e0e0*/  IADD3 R112, P5, PT, R109, R92, RZ ;  /* 0x0000005c6d707210 */ /* 0x000fe40007fbe0ff */
[----:B------:R-:W-:Y:S01]  /*1e0f0*/  ISETP.GE.U32.AND.EX P2, PT, R95, R2, PT, P2 ;  /* 0x000000025f00720c */ /* 0x000fe20003f46120 */
[----:B------:R-:W-:Y:S01]  /*1e100*/  IMAD.IADD R109, R103, 0x1, R115 ;  /* 0x00000001676d7824 */ /* 0x000fe200078e0273 */
[----:B------:R-:W-:Y:S01]  /*1e110*/  IADD3 R113, P6, PT, R93, R14, RZ ;  /* 0x0000000e5d717210 */ /* 0x000fe20007fde0ff */
[----:B------:R-:W-:Y:S01]  /*1e120*/  IMAD.X R93, RZ, RZ, RZ, P4 ;  /* 0x000000ffff5d7224 */ /* 0x000fe200020e06ff */
[----:B------:R-:W-:Y:S01]  /*1e130*/  ISETP.GE.U32.AND P3, PT, R112, R92, PT ;  /* 0x0000005c7000720c */ /* 0x000fe20003f66070 */
[----:B------:R-:W-:-:S04]  /*1e140*/  IMAD.WIDE.U32 R120, R109, R52, RZ ;  /* 0x000000346d787225 */ /* 0x000fc800078e00ff */
[----:B------:R-:W-:Y:S01]  /*1e150*/  IMAD.X R118, R113, 0x1, R84, P5 ;  /* 0x0000000171767824 */ /* 0x000fe200028e0654 */
[----:B------:R-:W-:Y:S01]  /*1e160*/  IADD3 R14, P5, PT, R112, R97, RZ ;  /* 0x00000061700e7210 */ /* 0x000fe20007fbe0ff */
[----:B------:R-:W-:-:S03]  /*1e170*/  IMAD.WIDE.U32 R84, R109, R54, RZ ;  /* 0x000000366d547225 */ /* 0x000fc600078e00ff */
[C---:B------:R-:W-:Y:S01]  /*1e180*/  ISETP.GE.U32.AND.EX P3, PT, R118.reuse, R113, PT, P3 ;  /* 0x000000717600720c */ /* 0x040fe20003f66130 */
[----:B------:R-:W-:Y:S02]  /*1e190*/  IMAD.X R118, R118, 0x1, R111, P5 ;  /* 0x0000000176767824 */ /* 0x000fe400028e066f */
[----:B------:R-:W-:-:S04]  /*1e1a0*/  IMAD.WIDE.U32 R84, P4, R102, R55, R84 ;  /* 0x0000003766547225 */ /* 0x000fc80007880054 */
[----:B------:R-:W-:Y:S01]  /*1e1b0*/  IMAD.X R113, RZ, RZ, RZ, P4 ;  /* 0x000000ffff717224 */ /* 0x000fe200020e06ff */
[----:B------:R-:W-:Y:S01]  /*1e1c0*/  IADD3 R101, P5, PT, R101, R84, RZ ;  /* 0x0000005465657210 */ /* 0x000fe20007fbe0ff */
[----:B------:R-:W-:Y:S01]  /*1e1d0*/  IMAD.MOV.U32 R92, RZ, RZ, R15 ;  /* 0x000000ffff5c7224 */ /* 0x000fe200078e000f */
[----:B------:R-:W-:Y:S01]  /*1e1e0*/  ISETP.GE.U32.AND P4, PT, R14, R97, PT ;  /* 0x000000610e00720c */ /* 0x000fe20003f86070 */
[----:B------:R-:W-:Y:S01]  /*1e1f0*/  IMAD.MOV.U32 R112, RZ, RZ, R85 ;  /* 0x000000ffff707224 */ /* 0x000fe200078e0055 */
[----:B------:R-:W-:Y:S01]  /*1e200*/  LOP3.LUT R97, RZ, R101, RZ, 0x33, !PT ;  /* 0x00000065ff617212 */ /* 0x000fe200078e33ff */
[----:B------:R-:W-:Y:S01]  /*1e210*/  IMAD.WIDE.U32.X R92, R80, R9, R92, P6 ;  /* 0x00000009505c7225 */ /* 0x000fe200030e045c */
[----:B------:R-:W-:Y:S02]  /*1e220*/  ISETP.GE.U32.AND.EX P4, PT, R118, R111, PT, P4 ;  /* 0x0000006f7600720c */ /* 0x000fe40003f86140 */
[----:B------:R-:W-:Y:S01]  /*1e230*/  ISETP.GT.U32.AND.EX P1, PT, R88, R97, PT, P1 ;  /* 0x000000615800720c */ /* 0x000fe20003f24110 */
[----:B------:R-:W-:Y:S01]  /*1e240*/  IMAD.WIDE.U32 R120, P6, R102, R53, R120 ;  /* 0x0000003566787225 */ /* 0x000fe200078c0078 */
[----:B------:R-:W-:-:S02]  /*1e250*/  SEL R88, RZ, 0x1, P3 ;  /* 0x00000001ff587807 */ /* 0x000fc40001800000 */
[----:B------:R-:W-:Y:S01]  /*1e260*/  SEL R101, RZ, 0x1, P4 ;  /* 0x00000001ff657807 */ /* 0x000fe20002000000 */
[----:B------:R-:W-:-:S04]  /*1e270*/  IMAD.WIDE.U32 R84, R102, R52, RZ ;  /* 0x0000003466547225 */ /* 0x000fc800078e00ff */
[----:B------:R-:W-:Y:S01]  /*1e280*/  IMAD.WIDE.U32.X R112, R109, R55, R112, P5 ;  /* 0x000000376d707225 */ /* 0x000fe200028e0470 */
[----:B------:R-:W-:Y:S02]  /*1e290*/  IADD3 R97, P3, PT, R14, R84, RZ ;  /* 0x000000540e617210 */ /* 0x000fe40007f7e0ff */
[----:B------:R-:W-:Y:S01]  /*1e2a0*/  IADD3 R15, P4, PT, R85, R120, RZ ;  /* 0x00000078550f7210 */ /* 0x000fe20007f9e0ff */
[----:B------:R-:W-:Y:S01]  /*1e2b0*/  IMAD.MOV.U32 R14, RZ, RZ, R121 ;  /* 0x000000ffff0e7224 */ /* 0x000fe200078e0079 */
[----:B------:R-:W-:Y:S02]  /*1e2c0*/  SEL R85, RZ, 0x1, !P1 ;  /* 0x00000001ff557807 */ /* 0x000fe40004800000 */
[----:B------:R-:W-:Y:S01]  /*1e2d0*/  ISETP.GE.U32.AND P5, PT, R97, R84, PT ;  /* 0x000000546100720c */ /* 0x000fe20003fa6070 */
[----:B------:R-:W-:Y:S01]  /*1e2e0*/  IMAD.X R118, R15, 0x1, R118, P3 ;  /* 0x000000010f767824 */ /* 0x000fe200018e0676 */
[----:B------:R-:W-:-:S04]  /*1e2f0*/  IADD3 R92, P3, P1, R101, R92, R88 ;  /* 0x0000005c655c7210 */ /* 0x000fc8000797e058 */
[----:B------:R-:W-:Y:S02]  /*1e300*/  IADD3.X R93, PT, PT, RZ, R93, RZ, P3, P1 ;  /* 0x0000005dff5d7210 */ /* 0x000fe40001fe24ff */
[----:B------:R-:W-:Y:S02]  /*1e310*/  IADD3 R84, P1, PT, R85, R112, RZ ;  /* 0x0000007055547210 */ /* 0x000fe40007f3e0ff */
[----:B------:R-:W-:Y:S01]  /*1e320*/  ISETP.GE.U32.AND.EX P5, PT, R118, R15, PT, P5 ;  /* 0x0000000f7600720c */ /* 0x000fe20003fa6150 */
[----:B------:R-:W-:Y:S01]  /*1e330*/  IMAD.X R15, RZ, RZ, RZ, P6 ;  /* 0x000000ffff0f7224 */ /* 0x000fe200030e06ff */
[----:B------:R-:W-:Y:S01]  /*1e340*/  IADD3 R88, P3, PT, R97, R84, RZ ;  /* 0x0000005461587210 */ /* 0x000fe20007f7e0ff */
[----:B------:R-:W-:Y:S01]  /*1e350*/  IMAD.X R112, RZ, RZ, R113, P1 ;  /* 0x000000ffff707224 */ /* 0x000fe200008e0671 */
[----:B------:R-:W-:Y:S01]  /*1e360*/  IADD3 R97, P6, PT, R99, R62, RZ ;  /* 0x0000003e63617210 */ /* 0x000fe20007fde0ff */
[----:B------:R-:W-:Y:S01]  /*1e370*/  IMAD.WIDE.U32.X R14, R109, R53, R14, P4 ;  /* 0x000000356d0e7225 */ /* 0x000fe200020e040e */
[----:B------:R-:W-:-:S02]  /*1e380*/  ISETP.GE.U32.AND P1, PT, R88, R84, PT ;  /* 0x000000545800720c */ /* 0x000fc40003f26070 */
[----:B------:R-:W-:Y:S01]  /*1e390*/  ISETP.GE.U32.AND P4, PT, R97, R62, PT ;  /* 0x0000003e6100720c */ /* 0x000fe20003f86070 */
[----:B------:R-:W-:Y:S01]  /*1e3a0*/  IMAD.X R99, R118, 0x1, R112, P3 ;  /* 0x0000000176637824 */ /* 0x000fe200018e0670 */
[----:B------:R-:W-:Y:S01]  /*1e3b0*/  ISETP.NE.U32.AND P3, PT, R94, RZ, PT ;  /* 0x000000ff5e00720c */ /* 0x000fe20003f65070 */
[----:B------:R-:W-:Y:S01]  /*1e3c0*/  IMAD.X R95, R96, 0x1, R63, P6 ;  /* 0x00000001605f7824 */ /* 0x000fe200030e063f */
[----:B------:R-:W-:Y:S01]  /*1e3d0*/  SEL R96, RZ, 0x1, P5 ;  /* 0x00000001ff607807 */ /* 0x000fe20002800000 */
[----:B------:R-:W-:Y:S01]  /*1e3e0*/  IMAD.WIDE.U32 R84, R51, R50, RZ ;  /* 0x0000003233547225 */ /* 0x000fe200078e00ff */
[----:B------:R-:W-:Y:S02]  /*1e3f0*/  IADD3 R117, P5, PT, R117, -R8, RZ ;  /* 0x8000000875757210 */ /* 0x000fe40007fbe0ff */
[----:B------:R-:W-:Y:S02]  /*1e400*/  ISETP.GE.U32.AND.EX P1, PT, R99, R112, PT, P1 ;  /* 0x000000706300720c */ /* 0x000fe40003f26110 */
[----:B------:R-:W-:Y:S01]  /*1e410*/  IADD3 R97, P6, PT, R97, R61, RZ ;  /* 0x0000003d61617210 */ /* 0x000fe20007fde0ff */
[----:B------:R-:W-:Y:S01]  /*1e420*/  IMAD.X R114, R114, 0x1, ~R7, P5 ;  /* 0x0000000172727824 */ /* 0x000fe200028e0e07 */
[----:B------:R-:W-:Y:S01]  /*1e430*/  SEL R101, RZ, 0x1, P1 ;  /* 0x00000001ff657807 */ /* 0x000fe20000800000 */
[----:B------:R-:W-:Y:S10]  /*1e440*/  @P0 BRA P2, `(.L_x_53) ;  /* 0x0000000000640947 */ /* 0x000ff40001000000 */
[----:B------:R-:W-:-:S05]  /*1e450*/  IADD3 R117, P0, PT, R117, R54, RZ ;  /* 0x0000003675757210 */ /* 0x000fca0007f1e0ff */
[----:B------:R-:W-:Y:S01]  /*1e460*/  IMAD.X R114, R114, 0x1, R55, P0 ;  /* 0x0000000172727824 */ /* 0x000fe200000e0637 */
[----:B------:R-:W-:-:S04]  /*1e470*/  ISETP.GE.U32.AND P0, PT, R117, R54, PT ;  /* 0x000000367500720c */ /* 0x000fc80003f06070 */
[----:B------:R-:W-:-:S04]  /*1e480*/  ISETP.GE.U32.AND.EX P0, PT, R114, R55, PT, P0 ;  /* 0x000000377200720c */ /* 0x000fc80003f06100 */
[----:B------:R-:W-:-:S04]  /*1e490*/  SEL R118, RZ, 0x1, P0 ;  /* 0x00000001ff767807 */ /* 0x000fc80000000000 */
[----:B------:R-:W-:-:S04]  /*1e4a0*/  IADD3 R118, P2, P5, R118, R52, R107 ;  /* 0x0000003476767210 */ /* 0x000fc80007d5e06b */
[C---:B------:R-:W-:Y:S02]  /*1e4b0*/  ISETP.EQ.U32.AND P1, PT, R118.reuse, R107, PT ;  /* 0x0000006b7600720c */ /* 0x040fe40003f22070 */
[----:B------:R-:W-:Y:S02]  /*1e4c0*/  IADD3.X R113, PT, PT, RZ, R53, R106, P2, P5 ;  /* 0x00000035ff717210 */ /* 0x000fe400017ea46a */
[----:B------:R-:W-:Y:S01]  /*1e4d0*/  ISETP.LT.U32.AND P2, PT, R118, R107, PT ;  /* 0x0000006b7600720c */ /* 0x000fe20003f41070 */
[----:B------:R-:W-:Y:S01]  /*1e4e0*/  IMAD.MOV.U32 R107, RZ, RZ, R118 ;  /* 0x000000ffff6b7224 */ /* 0x000fe200078e0076 */
[----:B------:R-:W-:-:S04]  /*1e4f0*/  ISETP.EQ.AND.EX P0, PT, R113, R106, !P0, P1 ;  /* 0x0000006a7100720c */ /* 0x000fc80004702310 */
[----:B------:R-:W-:Y:S01]  /*1e500*/  ISETP.LT.U32.OR.EX P0, PT, R113, R106, P0, P2 ;  /* 0x0000006a7100720c */ /* 0x000fe20000701520 */
[----:B------:R-:W-:-:S03]  /*1e510*/  IMAD.MOV.U32 R106, RZ, RZ, R113 ;  /* 0x000000ffff6a7224 */ /* 0x000fc600078e0071 */
[----:B------:R-:W-:-:S04]  /*1e520*/  SEL R112, RZ, 0x1, !P0 ;  /* 0x00000001ff707807 */ /* 0x000fc80004000000 */
[----:B------:R-:W-:-:S04]  /*1e530*/  IADD3 R112, P2, P5, R112, R50, R83 ;  /* 0x0000003270707210 */ /* 0x000fc80007d5e053 */
[C---:B------:R-:W-:Y:S02]  /*1e540*/  ISETP.EQ.U32.AND P1, PT, R112.reuse, R83, PT ;  /* 0x000000537000720c */ /* 0x040fe40003f22070 */
[----:B------:R-:W-:Y:S02]  /*1e550*/  IADD3.X R111, PT, PT, RZ, R9, R108, P2, P5 ;  /* 0x00000009ff6f7210 */ /* 0x000fe400017ea46c */
[----:B------:R-:W-:Y:S01]  /*1e560*/  ISETP.LT.U32.AND P2, PT, R112, R83, PT ;  /* 0x000000537000720c */ /* 0x000fe20003f41070 */
[----:B------:R-:W-:Y:S01]  /*1e570*/  IMAD.MOV.U32 R83, RZ, RZ, R112 ;  /* 0x000000ffff537224 */ /* 0x000fe200078e0070 */
[----:B------:R-:W-:-:S04]  /*1e580*/  ISETP.EQ.AND.EX P1, PT, R111, R108, P0, P1 ;  /* 0x0000006c6f00720c */ /* 0x000fc80000722310 */
[----:B------:R-:W-:Y:S01]  /*1e590*/  ISETP.LT.U32.OR.EX P1, PT, R111, R108, P1, P2 ;  /* 0x0000006c6f00720c */ /* 0x000fe20000f21520 */
[----:B------:R-:W-:-:S03]  /*1e5a0*/  IMAD.MOV.U32 R108, RZ, RZ, R111 ;  /* 0x000000ffff6c7224 */ /* 0x000fc600078e006f */
[----:B------:R-:W-:-:S04]  /*1e5b0*/  SEL R62, RZ, 0x1, !P1 ;  /* 0x00000001ff3e7807 */ /* 0x000fc80004800000 */
[----:B------:R-:W-:-:S04]  /*1e5c0*/  IADD3 R81, P0, P1, R62, R48, R81 ;  /* 0x000000303e517210 */ /* 0x000fc8000791e051 */
[----:B------:R-:W-:-:S09]  /*1e5d0*/  IADD3.X R100, PT, PT, RZ, R49, R100, P0, P1 ;  /* 0x00000031ff647210 */ /* 0x000fd200007e2464 */
.L_x_53:
[----:B------:R-:W-:Y:S05]  /*1e5e0*/  BSYNC.RECONVERGENT B2 ;  /* 0x0000000000027941 */ /* 0x000fea0003800200 */
.L_x_52:
[----:B------:R-:W-:Y:S01]  /*1e5f0*/  ISETP.NE.AND.EX P5, PT, R110, RZ, PT, P3 ;  /* 0x000000ff6e00720c */ /* 0x000fe20003fa5330 */
[----:B------:R-:W-:Y:S01]  /*1e600*/  BSSY.RECONVERGENT B2, `(.L_x_54) ;  /* 0x0000021000027945 */ /* 0x000fe20003800200 */
[----:B------:R-:W-:Y:S01]  /*1e610*/  IADD3 R96, P1, P2, R101, R14, R96 ;  /* 0x0000000e65607210 */ /* 0x000fe20007a3e060 */
[----:B------:R-:W-:Y:S01]  /*1e620*/  IMAD.WIDE.U32 R84, P3, R56, R9, R84 ;  /* 0x0000000938547225 */ /* 0x000fe20007860054 */
[----:B------:R-:W-:Y:S02]  /*1e630*/  ISETP.GE.U32.AND.EX P4, PT, R95, R63, PT, P4 ;  /* 0x0000003f5f00720c */ /* 0x000fe40003f86140 */
[----:B------:R-:W-:Y:S01]  /*1e640*/  IADD3.X R101, PT, PT, RZ, R15, RZ, P1, P2 ;  /* 0x0000000fff657210 */ /* 0x000fe20000fe44ff */
[----:B------:R-:W-:Y:S01]  /*1e650*/  IMAD.WIDE.U32 R14, R80, R48, RZ ;  /* 0x00000030500e7225 */ /* 0x000fe200078e00ff */
[----:B------:R-:W-:-:S03]  /*1e660*/  ISETP.GE.U32.AND P0, PT, R97, R61, PT ;  /* 0x0000003d6100720c */ /* 0x000fc60003f06070 */
[----:B------:R-:W-:Y:S02]  /*1e670*/  IMAD.WIDE.U32 R62, R56, R50, RZ ;  /* 0x00000032383e7225 */ /* 0x000fe400078e00ff */
        /* <DEDUP_REMOVED lines=25> */
.L_x_55:
[----:B------:R-:W-:Y:S05]  /*1e810*/  BSYNC.RECONVERGENT B2 ;  /* 0x0000000000027941 */ /* 0x000fea0003800200 */
.L_x_54:
[-C--:B------:R-:W-:Y:S01]  /*1e820*/  IADD3 R97, P5, PT, R97, R62.reuse, RZ ;  /* 0x0000003e61617210 */ /* 0x080fe20007fbe0ff */
[C---:B------:R-:W-:Y:S01]  /*1e830*/  IMAD.WIDE.U32 R14, P2, R78.reuse, R49, R14 ;  /* 0x000000314e0e7225 */ /* 0x040fe2000784000e */
[----:B------:R-:W-:Y:S02]  /*1e840*/  BSSY.RECONVERGENT B2, `(.L_x_56) ;  /* 0x0000082000027945 */ /* 0x000fe40003800200 */
[----:B------:R-:W-:Y:S01]  /*1e850*/  ISETP.GE.U32.AND P1, PT, R97, R62, PT ;  /* 0x0000003e6100720c */ /* 0x000fe20003f26070 */
[----:B------:R-:W-:Y:S01]  /*1e860*/  IMAD.X R95, R95, 0x1, R104, P6 ;  /* 0x000000015f5f7824 */ /* 0x000fe200030e0668 */
[----:B------:R-:W-:Y:S01]  /*1e870*/  IADD3 R84, P6, PT, R63, R84, RZ ;  /* 0x000000543f547210 */ /* 0x000fe20007fde0ff */
[----:B------:R-:W-:-:S03]  /*1e880*/  IMAD.WIDE.U32 R78, R78, R48, RZ ;  /* 0x000000304e4e7225 */ /* 0x000fc600078e00ff */
[----:B------:R-:W-:Y:S01]  /*1e890*/  ISETP.GE.U32.AND.EX P0, PT, R95, R104, PT, P0 ;  /* 0x000000685f00720c */ /* 0x000fe20003f06100 */
[----:B------:R-:W-:-:S04]  /*1e8a0*/  IMAD.WIDE.U32 R62, R88, R46, RZ ;  /* 0x0000002e583e7225 */ /* 0x000fc800078e00ff */
[----:B------:R-:W-:Y:S01]  /*1e8b0*/  IMAD.X R113, RZ, RZ, RZ, P2 ;  /* 0x000000ffff717224 */ /* 0x000fe200010e06ff */
[----:B------:R-:W-:Y:S01]  /*1e8c0*/  IADD3 R110, P2, PT, R79, R14, RZ ;  /* 0x0000000e4f6e7210 */ /* 0x000fe20007f5e0ff */
[----:B------:R-:W-:Y:S01]  /*1e8d0*/  IMAD.MOV.U32 R112, RZ, RZ, R15 ;  /* 0x000000ffff707224 */ /* 0x000fe200078e000f */
[----:B------:R-:W-:Y:S01]  /*1e8e0*/  SEL R79, RZ, 0x1, P0 ;  /* 0x00000001ff4f7807 */ /* 0x000fe20000000000 */
[----:B------:R-:W-:Y:S01]  /*1e8f0*/  IMAD.X R103, R84, 0x1, R95, P5 ;  /* 0x0000000154677824 */ /* 0x000fe200028e065f */
[----:B------:R-:W-:Y:S01]  /*1e900*/  IADD3 R97, P5, PT, R97, R60, RZ ;  /* 0x0000003c61617210 */ /* 0x000fe20007fbe0ff */
[----:B------:R-:W-:-:S03]  /*1e910*/  IMAD.WIDE.U32 R94, R62, R54, RZ ;  /* 0x000000363e5e7225 */ /* 0x000fc600078e00ff */
[----:B------:R-:W-:Y:S01]  /*1e920*/  ISETP.GE.U32.AND.EX P1, PT, R103, R84, PT, P1 ;  /* 0x000000546700720c */ /* 0x000fe20003f26110 */
[----:B------:R-:W-:Y:S01]  /*1e930*/  IMAD.WIDE.U32.X R14, R80, R49, R112, P2 ;  /* 0x00000031500e7225 */ /* 0x000fe200010e0470 */
[----:B------:R-:W-:Y:S02]  /*1e940*/  SEL R80, RZ, 0x1, P4 ;  /* 0x00000001ff507807 */ /* 0x000fe40002000000 */
[----:B------:R-:W-:Y:S01]  /*1e950*/  ISETP.GE.U32.AND P4, PT, R97, R60, PT ;  /* 0x0000003c6100720c */ /* 0x000fe20003f86070 */
[----:B------:R-:W-:Y:S01]  /*1e960*/  IMAD R60, R99, R46, RZ ;  /* 0x0000002e633c7224 */ /* 0x000fe200078e02ff */
[----:B------:R-:W-:Y:S01]  /*1e970*/  LOP3.LUT R61, RZ, R94, RZ, 0x33, !PT ;  /* 0x0000005eff3d7212 */ /* 0x000fe200078e33ff */
[----:B------:R-:W-:-:S03]  /*1e980*/  IMAD.WIDE.U32 R112, R102, R50, RZ ;  /* 0x0000003266707225 */ /* 0x000fc600078e00ff */
[C---:B------:R-:W-:Y:S01]  /*1e990*/  ISETP.GT.U32.AND P2, PT, R88.reuse, R61, PT ;  /* 0x0000003d5800720c */ /* 0x040fe20003f44070 */
[----:B------:R-:W-:Y:S02]  /*1e9a0*/  IMAD R111, R88, R47, R60 ;  /* 0x0000002f586f7224 */ /* 0x000fe400078e023c */
[----:B------:R-:W-:Y:S02]  /*1e9b0*/  IMAD.X R88, R103, 0x1, R105, P5 ;  /* 0x0000000167587824 */ /* 0x000fe400028e0669 */
[----:B------:R-:W-:Y:S01]  /*1e9c0*/  IMAD.X R61, RZ, RZ, RZ, P3 ;  /* 0x000000ffff3d7224 */ /* 0x000fe200018e06ff */
[----:B------:R-:W-:Y:S01]  /*1e9d0*/  IADD3 R79, P0, P3, R79, R58, R80 ;  /* 0x0000003a4f4f7210 */ /* 0x000fe20007b1e050 */
[----:B------:R-:W-:Y:S01]  /*1e9e0*/  IMAD.IADD R58, R63, 0x1, R111 ;  /* 0x000000013f3a7824 */ /* 0x000fe200078e026f */
[----:B------:R-:W-:Y:S01]  /*1e9f0*/  ISETP.GE.U32.AND.EX P4, PT, R88, R105, PT, P4 ;  /* 0x000000695800720c */ /* 0x000fe20003f86140 */
[----:B------:R-:W-:Y:S01]  /*1ea00*/  IMAD.MOV.U32 R60, RZ, RZ, R85 ;  /* 0x000000ffff3c7224 */ /* 0x000fe200078e0055 */
[----:B------:R-:W-:Y:S01]  /*1ea10*/  SEL R80, RZ, 0x1, P1 ;  /* 0x00000001ff507807 */ /* 0x000fe20000800000 */
[----:B------:R-:W-:Y:S01]  /*1ea20*/  IMAD.WIDE.U32 R104, R58, R54, RZ ;  /* 0x000000363a687225 */ /* 0x000fe200078e00ff */
[----:B------:R-:W-:-:S02]  /*1ea30*/  IADD3.X R94, PT, PT, RZ, R59, RZ, P0, P3 ;  /* 0x0000003bff5e7210 */ /* 0x000fc400007e64ff */
[----:B------:R-:W-:Y:S01]  /*1ea40*/  SHF.L.W.U32.HI R59, R114, 0x1, R107 ;  /* 0x00000001723b7819 */ /* 0x000fe20000010e6b */
[----:B------:R-:W-:Y:S01]  /*1ea50*/  IMAD.WIDE.U32.X R84, R51, R9, R60, P6 ;  /* 0x0000000933547225 */ /* 0x000fe200030e043c */
[----:B------:R-:W-:Y:S02]  /*1ea60*/  SEL R61, RZ, 0x1, P4 ;  /* 0x00000001ff3d7807 */ /* 0x000fe40002000000 */
[----:B------:R-:W-:Y:S02]  /*1ea70*/  ISETP.NE.U32.AND P6, PT, R59, R107, PT ;  /* 0x0000006b3b00720c */ /* 0x000fe40003fc5070 */
[----:B------:R-:W-:Y:S01]  /*1ea80*/  IADD3 R80, P1, P3, R61, R84, R80 ;  /* 0x000000543d507210 */ /* 0x000fe20007b3e050 */
[----:B------:R-:W-:Y:S01]  /*1ea90*/  IMAD.WIDE.U32 R60, P5, R62, R55, R104 ;  /* 0x000000373e3c7225 */ /* 0x000fe200078a0068 */
[----:B------:R-:W-:Y:S02]  /*1eaa0*/  SHF.L.W.U32.HI R104, R107, 0x1, R106 ;  /* 0x000000016b687819 */ /* 0x000fe40000010e6a */
[----:B------:R-:W-:-:S02]  /*1eab0*/  IADD3 R103, P4, PT, R89, R78, RZ ;  /* 0x0000004e59677210 */ /* 0x000fc40007f9e0ff */
[----:B------:R-:W-:Y:S02]  /*1eac0*/  IADD3 R60, P0, PT, R95, R60, RZ ;  /* 0x0000003c5f3c7210 */ /* 0x000fe40007f1e0ff */
[----:B------:R-:W-:Y:S01]  /*1ead0*/  ISETP.NE.AND.EX P6, PT, R104, R106, PT, P6 ;  /* 0x0000006a6800720c */ /* 0x000fe20003fc5360 */
[----:B------:R-:W-:Y:S01]  /*1eae0*/  IMAD.X R91, R91, 0x1, R110, P4 ;  /* 0x000000015b5b7824 */ /* 0x000fe200020e066e */
[----:B------:R-:W-:Y:S01]  /*1eaf0*/  IADD3.X R95, PT, PT, RZ, R85, RZ, P1, P3 ;  /* 0x00000055ff5f7210 */ /* 0x000fe20000fe64ff */
[----:B------:R-:W-:Y:S01]  /*1eb00*/  IMAD.WIDE.U32 R84, R109, R50, RZ ;  /* 0x000000326d547225 */ /* 0x000fe200078e00ff */
[----:B------:R-:W-:Y:S02]  /*1eb10*/  LOP3.LUT R60, RZ, R60, RZ, 0x33, !PT ;  /* 0x0000003cff3c7212 */ /* 0x000fe400078e33ff */
[----:B------:R-:W-:Y:S02]  /*1eb20*/  ISETP.LT.U32.AND P1, PT, R59, R107, PT ;  /* 0x0000006b3b00720c */ /* 0x000fe40003f21070 */
[----:B------:R-:W-:-:S02]  /*1eb30*/  ISETP.LT.AND P6, PT, R114, RZ, !P6 ;  /* 0x000000ff7200720c */ /* 0x000fc400077c1270 */
[----:B------:R-:W-:Y:S02]  /*1eb40*/  ISETP.GT.U32.AND.EX P3, PT, R99, R60, PT, P2 ;  /* 0x0000003c6300720c */ /* 0x000fe40003f64120 */
[----:B------:R-:W-:Y:S01]  /*1eb50*/  ISETP.LT.U32.OR.EX P2, PT, R104, R106, P6, P1 ;  /* 0x0000006a6800720c */ /* 0x000fe20003741510 */
[----:B------:R-:W-:Y:S01]  /*1eb60*/  IMAD.WIDE.U32 R106, R109, R48, RZ ;  /* 0x000000306d6a7225 */ /* 0x000fe200078e00ff */
        /* <DEDUP_REMOVED lines=8> */
[----:B------:R-:W-:Y:S01]  /*1ebf0*/  IMAD.WIDE.U32 R106, P6, R102, R49, R106 ;  /* 0x00000031666a7225 */ /* 0x000fe200078c006a */
[----:B------:R-:W-:Y:S02]  /*1ec00*/  ISETP.GE.U32.AND.EX P1, PT, R60, R93, PT, P1 ;  /* 0x0000005d3c00720c */ /* 0x000fe40003f26110 */
[----:B------:R-:W-:Y:S01]  /*1ec10*/  IADD3 R105, P4, PT, R113, R84, RZ ;  /* 0x0000005471697210 */ /* 0x000fe20007f9e0ff */
[----:B------:R-:W-:-:S04]  /*1ec20*/  IMAD.WIDE.U32 R102, R102, R48, RZ ;  /* 0x0000003066667225 */ /* 0x000fc800078e00ff */
[----:B------:R-:W-:Y:S01]  /*1ec30*/  IMAD.MOV.U32 R110, RZ, RZ, R85 ;  /* 0x000000ffff6e7224 */ /* 0x000fe200078e0055 */
[----:B------:R-:W-:Y:S01]  /*1ec40*/  SEL R85, RZ, 0x1, P1 ;  /* 0x00000001ff557807 */ /* 0x000fe20000800000 */
[----:B------:R-:W-:Y:S01]  /*1ec50*/  IMAD.X R93, RZ, RZ, RZ, P6 ;  /* 0x000000ffff5d7224 */ /* 0x000fe200030e06ff */
[----:B------:R-:W-:Y:S01]  /*1ec60*/  IADD3 R99, P1, PT, R103, R106, RZ ;  /* 0x0000006a67637210 */ /* 0x000fe20007f3e0ff */
[----:B------:R-:W-:Y:S02]  /*1ec70*/  IMAD.MOV.U32 R92, RZ, RZ, R107 ;  /* 0x000000ffff5c7224 */ /* 0x000fe400078e006b */
[----:B------:R-:W-:Y:S01]  /*1ec80*/  IMAD.WIDE.U32.X R110, R109, R9, R110, P4 ;  /* 0x000000096d6e7225 */ /* 0x000fe200020e046e */
[----:B------:R-:W-:Y:S02]  /*1ec90*/  IADD3 R107, P4, P6, R85, R14, R78 ;  /* 0x0000000e556b7210 */ /* 0x000fe40007e9e04e */
[----:B------:R-:W-:Y:S01]  /*1eca0*/  SEL R14, RZ, 0x1, !P2 ;  /* 0x00000001ff0e7807 */ /* 0x000fe20005000000 */
[C---:B------:R-:W-:Y:S01]  /*1ecb0*/  IMAD.SHL.U32 R91, R83.reuse, 0x2, RZ ;  /* 0x00000002535b7824 */ /* 0x040fe200078e00ff */
[----:B------:R-:W-:Y:S01]  /*1ecc0*/  SHF.L.U64.HI R78, R83, 0x1, R108 ;  /* 0x00000001534e7819 */ /* 0x000fe2000001026c */
[----:B------:R-:W-:Y:S01]  /*1ecd0*/  IMAD.WIDE.U32.X R84, R109, R49, R92, P1 ;  /* 0x000000316d547225 */ /* 0x000fe200008e045c */
[----:B------:R-:W-:-:S02]  /*1ece0*/  IADD3.X R109, PT, PT, RZ, R15, RZ, P4, P6 ;  /* 0x0000000fff6d7210 */ /* 0x000fc400027ec4ff */
[----:B------:R-:W-:Y:S01]  /*1ecf0*/  LOP3.LUT R91, R91, R14, RZ, 0xfc, !PT ;  /* 0x0000000e5b5b7212 */ /* 0x000fe200078efcff */
[----:B------:R-:W-:Y:S01]  /*1ed00*/  IMAD.X R15, RZ, RZ, RZ, P5 ;  /* 0x000000ffff0f7224 */ /* 0x000fe200028e06ff */
[----:B------:R-:W-:Y:S01]  /*1ed10*/  IADD3 R93, P6, PT, R89, R112, RZ ;  /* 0x00000070595d7210 */ /* 0x000fe20007fde0ff */
[----:B------:R-:W-:Y:S01]  /*1ed20*/  IMAD.MOV.U32 R14, RZ, RZ, R61 ;  /* 0x000000ffff0e7224 */ /* 0x000fe200078e003d */
[----:B------:R-:W-:Y:S02]  /*1ed30*/  ISETP.EQ.U32.AND P1, PT, R91, R83, PT ;  /* 0x000000535b00720c */ /* 0x000fe40003f22070 */
[C---:B------:R-:W-:Y:S01]  /*1ed40*/  IADD3 R89, P4, PT, R93.reuse, R96, RZ ;  /* 0x000000605d597210 */ /* 0x040fe20007f9e0ff */
[----:B------:R-:W-:Y:S01]  /*1ed50*/  IMAD.WIDE.U32.X R14, R58, R55, R14, P0 ;  /* 0x000000373a0e7225 */ /* 0x000fe200000e040e */
[----:B------:R-:W-:Y:S02]  /*1ed60*/  ISETP.GE.U32.AND P5, PT, R93, R112, PT ;  /* 0x000000705d00720c */ /* 0x000fe40003fa6070 */
[----:B------:R-:W-:Y:S01]  /*1ed70*/  ISETP.EQ.AND.EX P2, PT, R78, R108, P2, P1 ;  /* 0x0000006c4e00720c */ /* 0x000fe20001742310 */
[----:B------:R-:W-:Y:S01]  /*1ed80*/  IMAD.WIDE.U32 R92, R58, R52, RZ ;  /* 0x000000343a5c7225 */ /* 0x000fe200078e00ff */
[----:B------:R-:W-:-:S02]  /*1ed90*/  ISETP.GE.U32.AND P1, PT, R89, R96, PT ;  /* 0x000000605900720c */ /* 0x000fc40003f26070 */
[----:B------:R-:W-:Y:S01]  /*1eda0*/  ISETP.LT.U32.AND P0, PT, R91, R83, PT ;  /* 0x000000535b00720c */ /* 0x000fe20003f01070 */
[----:B------:R-:W-:Y:S01]  /*1edb0*/  IMAD.X R96, R105, 0x1, R60, P6 ;  /* 0x0000000169607824 */ /* 0x000fe200030e063c */
[----:B------:R-:W-:Y:S01]  /*1edc0*/  SEL R83, RZ, 0x1, !P3 ;  /* 0x00000001ff537807 */ /* 0x000fe20005800000 */
[----:B------:R-:W-:Y:S01]  /*1edd0*/  IMAD.WIDE.U32 R112, R62, R52, RZ ;  /* 0x000000343e707225 */ /* 0x000fe200078e00ff */
[----:B------:R-:W-:Y:S02]  /*1ede0*/  ISETP.LT.U32.OR.EX P2, PT, R78, R108, P2, P0 ;  /* 0x0000006c4e00720c */ /* 0x000fe40001741500 */
[----:B------:R-:W-:Y:S01]  /*1edf0*/  IADD3 R14, P0, PT, R83, R14, RZ ;  /* 0x0000000e530e7210 */ /* 0x000fe20007f1e0ff */
[----:B------:R-:W-:Y:S01]  /*1ee00*/  IMAD.WIDE.U32 R60, P3, R62, R53, R92 ;  /* 0x000000353e3c7225 */ /* 0x000fe2000786005c */
[----:B------:R-:W-:Y:S02]  /*1ee10*/  IADD3 R83, P6, PT, R89, R112, RZ ;  /* 0x0000007059537210 */ /* 0x000fe40007fde0ff */
[C---:B------:R-:W-:Y:S01]  /*1ee20*/  ISETP.GE.U32.AND.EX P5, PT, R96.reuse, R105, PT, P5 ;  /* 0x000000696000720c */ /* 0x040fe20003fa6150 */
[----:B------:R-:W-:Y:S01]  /*1ee30*/  IMAD.X R106, R96, 0x1, R101, P4 ;  /* 0x00000001606a7824 */ /* 0x000fe200020e0665 */
[----:B------:R-:W-:Y:S01]  /*1ee40*/  IADD3 R93, P4, PT, R113, R60, RZ ;  /* 0x0000003c715d7210 */ /* 0x000fe20007f9e0ff */
[----:B------:R-:W-:Y:S01]  /*1ee50*/  IMAD.X R89, RZ, RZ, R15, P0 ;  /* 0x000000ffff597224 */ /* 0x000fe200000e060f */
[----:B------:R-:W-:Y:S01]  /*1ee60*/  SEL R60, RZ, 0x1, !P2 ;  /* 0x00000001ff3c7807 */ /* 0x000fe20005000000 */
[----:B------:R-:W-:Y:S01]  /*1ee70*/  IMAD.SHL.U32 R15, R81, 0x2, RZ ;  /* 0x00000002510f7824 */ /* 0x000fe200078e00ff */
[----:B------:R-:W-:Y:S01]  /*1ee80*/  ISETP.GE.U32.AND P0, PT, R83, R112, PT ;  /* 0x000000705300720c */ /* 0x000fe20003f06070 */
[----:B------:R-:W-:Y:S01]  /*1ee90*/  IMAD.X R92, R93, 0x1, R106, P6 ;  /* 0x000000015d5c7824 */ /* 0x000fe200030e066a */
[----:B------:R-:W-:Y:S01]  /*1eea0*/  ISETP.NE.U32.AND P6, PT, R107, RZ, PT ;  /* 0x000000ff6b00720c */ /* 0x000fe20003fc5070 */
[----:B------:R-:W-:Y:S01]  /*1eeb0*/  IMAD.X R113, RZ, RZ, RZ, P3 ;  /* 0x000000ffff717224 */ /* 0x000fe200018e06ff */
[----:B------:R-:W-:Y:S01]  /*1eec0*/  ISETP.GE.U32.AND.EX P1, PT, R106, R101, PT, P1 ;  /* 0x000000656a00720c */ /* 0x000fe20003f26110 */
[----:B------:R-:W-:Y:S01]  /*1eed0*/  IMAD.MOV.U32 R112, RZ, RZ, R61 ;  /* 0x000000ffff707224 */ /* 0x000fe200078e003d */
[----:B------:R-:W-:-:S02]  /*1eee0*/  ISETP.NE.AND.EX P6, PT, R109, RZ, PT, P6 ;  /* 0x000000ff6d00720c */ /* 0x000fc40003fc5360 */
[----:B------:R-:W-:Y:S02]  /*1eef0*/  SEL R96, RZ, 0x1, P5 ;  /* 0x00000001ff607807 */ /* 0x000fe40002800000 */
[----:B------:R-:W-:Y:S02]  /*1ef00*/  IADD3 R83, P5, PT, R83, R14, RZ ;  /* 0x0000000e53537210 */ /* 0x000fe40007fbe0ff */
[----:B------:R-:W-:Y:S02]  /*1ef10*/  LOP3.LUT R15, R15, R60, RZ, 0xfc, !PT ;  /* 0x0000003c0f0f7212 */ /* 0x000fe400078efcff */
[C---:B------:R-:W-:Y:S01]  /*1ef20*/  ISETP.GE.U32.AND.EX P0, PT, R92.reuse, R93, PT, P0 ;  /* 0x0000005d5c00720c */ /* 0x040fe20003f06100 */
[----:B------:R-:W-:Y:S01]  /*1ef30*/  IMAD.X R92, R92, 0x1, R89, P5 ;  /* 0x000000015c5c7824 */ /* 0x000fe200028e0659 */
[----:B------:R-:W-:Y:S02]  /*1ef40*/  SEL R93, RZ, 0x1, P1 ;  /* 0x00000001ff5d7807 */ /* 0x000fe40000800000 */
[----:B------:R-:W-:-:S02]  /*1ef50*/  ISETP.GE.U32.AND P1, PT, R83, R14, PT ;  /* 0x0000000e5300720c */ /* 0x000fc40003f26070 */
[----:B------:R-:W-:Y:S02]  /*1ef60*/  ISETP.GE.U32.AND P3, PT, R15, R81, PT ;  /* 0x000000510f00720c */ /* 0x000fe40003f66070 */
[----:B------:R-:W-:Y:S01]  /*1ef70*/  SHF.L.U64.HI R14, R81, 0x1, R100 ;  /* 0x00000001510e7819 */ /* 0x000fe20000010264 */
[----:B------:R-:W-:Y:S10]  /*1ef80*/  @!P6 BRA `(.L_x_57) ;  /* 0x000000000034e947 */ /* 0x000ff40003800000 */
        /* <DEDUP_REMOVED lines=13> */
.L_x_57:
[----:B------:R-:W-:Y:S05]  /*1f060*/  BSYNC.RECONVERGENT B2 ;  /* 0x0000000000027941 */ /* 0x000fea0003800200 */
.L_x_56:
[----:B------:R-:W-:Y:S01]  /*1f070*/  IMAD.WIDE.U32.X R112, R58, R53, R112, P4 ;  /* 0x000000353a707225 */ /* 0x000fe200020e0470 */
[----:B------:R-:W-:Y:S01]  /*1f080*/  IADD3 R96, P5, P6, R93, R110, R96 ;  /* 0x0000006e5d607210 */ /* 0x000fe20007ebe060 */
[----:B------:R-:W-:Y:S01]  /*1f090*/  BSSY.RECONVERGENT B2, `(.L_x_58) ;  /* 0x0000298000027945 */ /* 0x000fe20003800200 */
[----:B------:R-:W-:Y:S01]  /*1f0a0*/  IADD3 R61, P4, PT, R86, R102, RZ ;  /* 0x00000066563d7210 */ /* 0x000fe20007f9e0ff */
[----:B------:R-:W-:Y:S01]  /*1f0b0*/  IMAD.WIDE.U32 R106, R58, R50, RZ ;  /* 0x000000323a6a7225 */ /* 0x000fe200078e00ff */
[----:B------:R-:W-:Y:S02]  /*1f0c0*/  ISETP.GE.U32.AND.EX P1, PT, R92, R89, PT, P1 ;  /* 0x000000595c00720c */ /* 0x000fe40003f26110 */
[----:B------:R-:W-:Y:S01]  /*1f0d0*/  IADD3.X R110, PT, PT, RZ, R111, RZ, P5, P6 ;  /* 0x0000006fff6e7210 */ /* 0x000fe20002fec4ff */
[----:B------:R-:W-:Y:S01]  /*1f0e0*/  IMAD.X R86, R90, 0x1, R99, P4 ;  /* 0x000000015a567824 */ /* 0x000fe200020e0663 */
[----:B------:R-:W-:Y:S02]  /*1f0f0*/  ISETP.GE.U32.AND.EX P3, PT, R14, R100, PT, P3 ;  /* 0x000000640e00720c */ /* 0x000fe40003f66130 */
[----:B------:R-:W-:-:S02]  /*1f100*/  SEL R57, RZ, 0x1, P1 ;  /* 0x00000001ff397807 */ /* 0x000fc40000800000 */
[C---:B------:R-:W-:Y:S02]  /*1f110*/  IADD3 R63, P5, PT, R61.reuse, R96, RZ ;  /* 0x000000603d3f7210 */ /* 0x040fe40007fbe0ff */
[----:B------:R-:W-:Y:S01]  /*1f120*/  ISETP.GE.U32.AND P1, PT, R61, R102, PT ;  /* 0x000000663d00720c */ /* 0x000fe20003f26070 */
[----:B------:R-:W-:Y:S01]  /*1f130*/  IMAD.WIDE.U32 R102, R51, R48, RZ ;  /* 0x0000003033667225 */ /* 0x000fe200078e00ff */
[----:B------:R-:W-:Y:S02]  /*1f140*/  SEL R60, RZ, 0x1, P0 ;  /* 0x00000001ff3c7807 */ /* 0x000fe40000000000 */
[C---:B------:R-:W-:Y:S01]  /*1f150*/  ISETP.GE.U32.AND.EX P1, PT, R86.reuse, R99, PT, P1 ;  /* 0x000000635600720c */ /* 0x040fe20003f26110 */
[----:B------:R-:W-:Y:S01]  /*1f160*/  IMAD.X R89, R86, 0x1, R110, P5 ;  /* 0x0000000156597824 */ /* 0x000fe200028e066e */
[----:B------:R-:W-:Y:S02]  /*1f170*/  ISETP.GE.U32.AND P0, PT, R63, R96, PT ;  /* 0x000000603f00720c */ /* 0x000fe40003f06070 */
[----:B------:R-:W-:-:S02]  /*1f180*/  ISETP.NE.U32.AND P5, PT, R79, RZ, PT ;  /* 0x000000ff4f00720c */ /* 0x000fc40003fa5070 */
[----:B------:R-:W-:Y:S02]  /*1f190*/  IADD3 R90, P4, P6, R57, R112, R60 ;  /* 0x00000070395a7210 */ /* 0x000fe40007e9e03c */
[----:B------:R-:W-:Y:S02]  /*1f1a0*/  SEL R86, RZ, 0x1, P1 ;  /* 0x00000001ff567807 */ /* 0x000fe40000800000 */
[----:B------:R-:W-:Y:S02]  /*1f1b0*/  ISETP.GE.U32.AND.EX P0, PT, R89, R110, PT, P0 ;  /* 0x0000006e5900720c */ /* 0x000fe40003f06100 */
[----:B------:R-:W-:Y:S01]  /*1f1c0*/  ISETP.NE.AND.EX P1, PT, R94, RZ, PT, P5 ;  /* 0x000000ff5e00720c */ /* 0x000fe20003f25350 */
[----:B------:R-:W-:Y:S01]  /*1f1d0*/  IMAD.WIDE.U32 R106, P5, R62, R9, R106 ;  /* 0x000000093e6a7225 */ /* 0x000fe200078a006a */
[----:B------:R-:W-:Y:S02]  /*1f1e0*/  IADD3.X R113, PT, PT, RZ, R113, RZ, P4, P6 ;  /* 0x00000071ff717210 */ /* 0x000fe400027ec4ff */
[----:B------:R-:W-:Y:S01]  /*1f1f0*/  @P3 ISETP.EQ.U32.AND P4, PT, R15, R81, PT ;  /* 0x000000510f00320c */ /* 0x000fe20003f82070 */
[----:B------:R-:W-:Y:S01]  /*1f200*/  IMAD.X R61, RZ, RZ, RZ, P5 ;  /* 0x000000ffff3d7224 */ /* 0x000fe200028e06ff */
[----:B------:R-:W-:Y:S01]  /*1f210*/  SEL R57, RZ, 0x1, P0 ;  /* 0x00000001ff397807 */ /* 0x000fe20000000000 */
[----:B------:R-:W-:Y:S01]  /*1f220*/  IMAD.MOV.U32 R60, RZ, RZ, R107 ;  /* 0x000000ffff3c7224 */ /* 0x000fe200078e006b */
[----:B------:R-:W-:-:S02]  /*1f230*/  PLOP3.LUT P0, PT, PT, PT, PT, 0x80, 0x8 ;  /* 0x000000000008781c */ /* 0x000fc40003f0f070 */
[----:B------:R-:W-:Y:S01]  /*1f240*/  @P3 ISETP.EQ.AND.EX P0, PT, R14, R100, P2, P4 ;  /* 0x000000640e00320c */ /* 0x000fe20001702340 */
[----:B------:R-:W-:Y:S01]  /*1f250*/  IMAD.WIDE.U32 R102, P4, R56, R49, R102 ;  /* 0x0000003138667225 */ /* 0x000fe20007880066 */
[----:B------:R-:W-:Y:S02]  /*1f260*/  IADD3 R86, P2, P3, R57, R84, R86 ;  /* 0x0000005439567210 */ /* 0x000fe40007b5e056 */
[----:B------:R-:W-:Y:S01]  /*1f270*/  LOP3.LUT R26, R26, 0xfffffff7, RZ, 0xc0, !PT ;  /* 0xfffffff71a1a7812 */ /* 0x000fe200078ec0ff */
[----:B------:R-:W-:Y:S01]  /*1f280*/  IMAD.WIDE.U32 R56, R56, R48, RZ ;  /* 0x0000003038387225 */ /* 0x000fe200078e00ff */
[----:B------:R-:W-:Y:S02]  /*1f290*/  IADD3.X R81, PT, PT, RZ, R85, RZ, P2, P3 ;  /* 0x00000055ff517210 */ /* 0x000fe400017e64ff */
[----:B------:R-:W-:Y:S01]  /*1f2a0*/  @P1 IADD3 R79, P2, PT, R79, R10, RZ ;  /* 0x0000000a4f4f1210 */ /* 0x000fe20007f5e0ff */
[----:B------:R-:W-:Y:S01]  /*1f2b0*/  IMAD.WIDE.U32 R100, R62, R50, RZ ;  /* 0x000000323e647225 */ /* 0x000fe200078e00ff */
[----:B------:R-:W-:-:S02]  /*1f2c0*/  P2R R105, PR, RZ, 0x2 ;  /* 0x00000002ff697803 */ /* 0x000fc40000000000 */
[----:B------:R-:W-:Y:S01]  /*1f2d0*/  @P1 ISETP.GE.U32.AND P6, PT, R79, R10, PT ;  /* 0x0000000a4f00120c */ /* 0x000fe20003fc6070 */
[----:B------:R-:W-:Y:S01]  /*1f2e0*/  IMAD.X R85, RZ, RZ, RZ, P4 ;  /* 0x000000ffff557224 */ /* 0x000fe200020e06ff */
[----:B------:R-:W-:Y:S01]  /*1f2f0*/  IADD3 R96, P4, PT, R57, R102, RZ ;  /* 0x0000006639607210 */ /* 0x000fe20007f9e0ff */
[----:B------:R-:W-:Y:S01]  /*1f300*/  @P1 IMAD.MOV.U32 R10, RZ, RZ, R79 ;  /* 0x000000ffff0a1224 */ /* 0x000fe200078e004f */
[----:B------:R-:W-:Y:S01]  /*1f310*/  IADD3 R57, P5, PT, R101, R106, RZ ;  /* 0x0000006a65397210 */ /* 0x000fe20007fbe0ff */
[----:B------:R-:W-:Y:S01]  /*1f320*/  @P1 IMAD.X R106, R94, 0x1, R11, P2 ;  /* 0x000000015e6a1824 */ /* 0x000fe200010e060b */
[----:B------:R-:W-:Y:S01]  /*1f330*/  IADD3 R63, P3, PT, R63, R100, RZ ;  /* 0x000000643f3f7210 */ /* 0x000fe20007f7e0ff */
[----:B------:R-:W-:Y:S01]  /*1f340*/  IMAD.MOV.U32 R84, RZ, RZ, R103 ;  /* 0x000000ffff547224 */ /* 0x000fe200078e0067 */
[----:B------:R-:W-:Y:S01]  /*1f350*/  SHF.L.U64.HI R114, R117, 0x1, R114 ;  /* 0x0000000175727819 */ /* 0x000fe20000010272 */
[----:B------:R-:W-:Y:S01]  /*1f360*/  IMAD.WIDE.U32.X R60, R58, R9, R60, P5 ;  /* 0x000000093a3c7225 */ /* 0x000fe200028e043c */
[----:B------:R-:W-:-:S02]  /*1f370*/  @P1 ISETP.GE.U32.AND.EX P6, PT, R106, R11, PT, P6 ;  /* 0x0000000b6a00120c */ /* 0x000fc40003fc6160 */
[----:B------:R-:W-:Y:S01]  /*1f380*/  IADD3 R99, P2, PT, R63, R90, RZ ;  /* 0x0000005a3f637210 */ /* 0x000fe20007f5e0ff */
[----:B------:R-:W-:Y:S01]  /*1f390*/  IMAD.X R102, R57, 0x1, R89, P3 ;  /* 0x0000000139667824 */ /* 0x000fe200018e0659 */
[----:B------:R-:W-:Y:S01]  /*1f3a0*/  ISETP.GE.U32.AND P3, PT, R63, R100, PT ;  /* 0x000000643f00720c */ /* 0x000fe20003f66070 */
[----:B------:R-:W-:Y:S02]  /*1f3b0*/  @P1 IMAD.MOV.U32 R11, RZ, RZ, R106 ;  /* 0x000000ffff0b1224 */ /* 0x000fe400078e006a */
[C---:B------:R-:W-:Y:S01]  /*1f3c0*/  IMAD.X R94, R102.reuse, 0x1, R113, P2 ;  /* 0x00000001665e7824 */ /* 0x040fe200010e0671 */
[----:B------:R-:W-:Y:S02]  /*1f3d0*/  ISETP.GE.U32.AND P2, PT, R99, R90, PT ;  /* 0x0000005a6300720c */ /* 0x000fe40003f46070 */
[----:B------:R-:W-:Y:S02]  /*1f3e0*/  ISETP.GE.U32.AND.EX P3, PT, R102, R57, PT, P3 ;  /* 0x000000396600720c */ /* 0x000fe40003f66130 */
[----:B------:R-:W-:Y:S01]  /*1f3f0*/  ISETP.GE.U32.AND.EX P2, PT, R94, R113, PT, P2 ;  /* 0x000000715e00720c */ /* 0x000fe20003f46120 */
[----:B------:R-:W-:Y:S01]  /*1f400*/  IMAD.WIDE.U32.X R112, R51, R49, R84, P4 ;  /* 0x0000003133707225 */ /* 0x000fe200020e0454 */
[----:B------:R-:W-:-:S02]  /*1f410*/  @P6 LOP3.LUT R26, R26, 0x8, RZ, 0xfc, !PT ;  /* 0x000000081a1a6812 */ /* 0x000fc400078efcff */
[----:B------:R-:W-:Y:S02]  /*1f420*/  ISETP.NE.U32.AND P6, PT, R86, RZ, PT ;  /* 0x000000ff5600720c */ /* 0x000fe40003fc5070 */
[----:B------:R-:W-:Y:S02]  /*1f430*/  SEL R63, RZ, 0x1, P3 ;  /* 0x00000001ff3f7807 */ /* 0x000fe40001800000 */
[----:B------:R-:W-:Y:S02]  /*1f440*/  SEL R57, RZ, 0x1, P2 ;  /* 0x00000001ff397807 */ /* 0x000fe40001000000 */
[----:B------:R-:W-:Y:S02]  /*1f450*/  IADD3 R89, P2, PT, R10, R56, RZ ;  /* 0x000000380a597210 */ /* 0x000fe40007f5e0ff */
[----:B------:R-:W-:Y:S02]  /*1f460*/  ISETP.NE.AND.EX P6, PT, R81, RZ, PT, P6 ;  /* 0x000000ff5100720c */ /* 0x000fe40003fc5360 */
[----:B------:R-:W-:Y:S01]  /*1f470*/  IADD3 R60, P3, P4, R57, R60, R63 ;  /* 0x0000003c393c7210 */ /* 0x000fe20007c7e03f */
[----:B------:R-:W-:Y:S01]  /*1f480*/  IMAD.X R51, R11, 0x1, R96, P2 ;  /* 0x000000010b337824 */ /* 0x000fe200010e0660 */
[----:B------:R-:W-:Y:S01]  /*1f490*/  IADD3 R85, P2, PT, R89, R80, RZ ;  /* 0x0000005059557210 */ /* 0x000fe20007f5e0ff */
[----:B------:R-:W-:Y:S01]  /*1f4a0*/  IMAD.WIDE.U32 R10, R58, R48, RZ ;  /* 0x000000303a0a7225 */ /* 0x000fe200078e00ff */
[----:B------:R-:W-:-:S02]  /*1f4b0*/  IADD3.X R79, PT, PT, RZ, R61, RZ, P3, P4 ;  /* 0x0000003dff4f7210 */ /* 0x000fc40001fe84ff */
[----:B------:R-:W-:Y:S01]  /*1f4c0*/  ISETP.GE.U32.AND P4, PT, R89, R56, PT ;  /* 0x000000385900720c */ /* 0x000fe20003f86070 */
[----:B------:R-:W-:Y:S01]  /*1f4d0*/  IMAD.X R110, R51, 0x1, R95, P2 ;  /* 0x00000001336e7824 */ /* 0x000fe200010e065f */
[----:B------:R-:W-:Y:S02]  /*1f4e0*/  ISETP.GE.U32.AND P3, PT, R85, R80, PT ;  /* 0x000000505500720c */ /* 0x000fe40003f66070 */
[----:B------:R-:W-:Y:S02]  /*1f4f0*/  ISETP.GE.U32.AND.EX P2, PT, R51, R96, PT, P4 ;  /* 0x000000603300720c */ /* 0x000fe40003f46140 */
[----:B------:R-:W-:Y:S02]  /*1f500*/  @P6 IADD3 R86, P4, PT, R86, R87, RZ ;  /* 0x0000005756566210 */ /* 0x000fe40007f9e0ff */
[----:B------:R-:W-:Y:S01]  /*1f510*/  SEL R80, RZ, 0x1, P2 ;  /* 0x00000001ff507807 */ /* 0x000fe20001000000 */
[----:B------:R-:W-:Y:S01]  /*1f520*/  IMAD.WIDE.U32 R10, P2, R62, R49, R10 ;  /* 0x000000313e0a7225 */ /* 0x000fe2000784000a */
[----:B------:R-:W-:-:S02]  /*1f530*/  ISETP.GE.U32.AND.EX P3, PT, R110, R95, PT, P3 ;  /* 0x0000005f6e00720c */ /* 0x000fc40003f66130 */
[----:B------:R-:W-:Y:S01]  /*1f540*/  LOP3.LUT R26, R26, 0xffffffef, RZ, 0xc0, !PT ;  /* 0xffffffef1a1a7812 */ /* 0x000fe200078ec0ff */
[----:B------:R-:W-:Y:S01]  /*1f550*/  IMAD.WIDE.U32 R62, R62, R48, RZ ;  /* 0x000000303e3e7225 */ /* 0x000fe200078e00ff */
[----:B------:R-:W-:Y:S02]  /*1f560*/  SEL R89, RZ, 0x1, P3 ;  /* 0x00000001ff597807 */ /* 0x000fe40001800000 */
[----:B------:R-:W-:Y:S01]  /*1f570*/  P2R R93, PR, RZ, 0x40 ;  /* 0x00000040ff5d7803 */ /* 0x000fe20000000000 */
[----:B------:R-:W-:Y:S01]  /*1f580*/  @P6 IMAD.X R81, R81, 0x1, R98, P4 ;  /* 0x0000000151516824 */ /* 0x000fe200020e0662 */
[----:B------:R-:W-:Y:S01]  /*1f590*/  @P6 ISETP.GE.U32.AND P4, PT, R86, R87, PT ;  /* 0x000000575600620c */ /* 0x000fe20003f86070 */
[----:B------:R-:W-:Y:S02]  /*1f5a0*/  @P6 IMAD.MOV.U32 R87, RZ, RZ, R86 ;  /* 0x000000ffff576224 */ /* 0x000fe400078e0056 */
[----:B------:R-:W-:Y:S01]  /*1f5b0*/  IMAD.X R57, RZ, RZ, RZ, P2 ;  /* 0x000000ffff397224 */ /* 0x000fe200010e06ff */
[----:B------:R-:W-:Y:S01]  /*1f5c0*/  IADD3 R61, P2, PT, R63, R10, RZ ;  /* 0x0000000a3f3d7210 */ /* 0x000fe20007f5e0ff */
[----:B------:R-:W-:Y:S01]  /*1f5d0*/  IMAD.MOV.U32 R56, RZ, RZ, R11 ;  /* 0x000000ffff387224 */ /* 0x000fe200078e000b */
[----:B------:R-:W-:Y:S01]  /*1f5e0*/  @P6 ISETP.GE.U32.AND.EX P1, PT, R81, R98, PT, P4 ;  /* 0x000000625100620c */ /* 0x000fe20003f26140 */
[----:B------:R-:W-:Y:S01]  /*1f5f0*/  @P6 IMAD.MOV.U32 R98, RZ, RZ, R81 ;  /* 0x000000ffff626224 */ /* 0x000fe200078e0051 */
[----:B------:R-:W-:Y:S01]  /*1f600*/  IADD3 R87, P3, PT, R87, R62, RZ ;  /* 0x0000003e57577210 */ /* 0x000fe20007f7e0ff */
[----:B------:R-:W-:Y:S01]  /*1f610*/  IMAD.WIDE.U32.X R10, R58, R49, R56, P2 ;  /* 0x000000313a0a7225 */ /* 0x000fe200010e0438 */
[----:B------:R-:W-:-:S02]  /*1f620*/  ISETP.EQ.U32.AND P4, PT, R91, R50, PT ;  /* 0x000000325b00720c */ /* 0x000fc40003f82070 */
[C---:B------:R-:W-:Y:S01]  /*1f630*/  IADD3 R51, P2, PT, R87.reuse, R60, RZ ;  /* 0x0000003c57337210 */ /* 0x040fe20007f5e0ff */
[----:B------:R-:W-:Y:S01]  /*1f640*/  IMAD.X R98, R98, 0x1, R61, P3 ;  /* 0x0000000162627824 */ /* 0x000fe200018e063d */
[----:B------:R-:W-:-:S03]  /*1f650*/  ISETP.GE.U32.AND P3, PT, R87, R62, PT ;  /* 0x0000003e5700720c */ /* 0x000fc60003f66070 */
[C---:B------:R-:W-:Y:S01]  /*1f660*/  IMAD.X R96, R98.reuse, 0x1, R79, P2 ;  /* 0x0000000162607824 */ /* 0x040fe200010e064f */
[----:B------:R-:W-:Y:S02]  /*1f670*/  ISETP.GE.U32.AND P2, PT, R51, R60, PT ;  /* 0x0000003c3300720c */ /* 0x000fe40003f46070 */
[----:B------:R-:W-:Y:S01]  /*1f680*/  ISETP.GE.U32.AND.EX P3, PT, R98, R61, PT, P3 ;  /* 0x0000003d6200720c */ /* 0x000fe20003f66130 */
[----:B------:R-:W-:Y:S01]  /*1f690*/  IMAD.SHL.U32 R61, R117, 0x2, RZ ;  /* 0x00000002753d7824 */ /* 0x000fe200078e00ff */
[----:B------:R-:W-:Y:S02]  /*1f6a0*/  ISETP.GE.U32.AND.EX P2, PT, R96, R79, PT, P2 ;  /* 0x0000004f6000720c */ /* 0x000fe40003f46120 */
[----:B------:R-:W-:Y:S02]  /*1f6b0*/  SEL R56, RZ, 0x1, P3 ;  /* 0x00000001ff387807 */ /* 0x000fe40001800000 */
[----:B------:R-:W-:Y:S02]  /*1f6c0*/  SEL R95, RZ, 0x1, P2 ;  /* 0x00000001ff5f7807 */ /* 0x000fe40001000000 */
[----:B------:R-:W-:-:S02]  /*1f6d0*/  IADD3 R87, P2, P3, R89, R112, R80 ;  /* 0x0000007059577210 */ /* 0x000fc40007b5e050 */
[----:B------:R-:W-:Y:S02]  /*1f6e0*/  @P1 LOP3.LUT R26, R26, 0x10, RZ, 0xfc, !PT ;  /* 0x000000101a1a1812 */ /* 0x000fe400078efcff */
[----:B------:R-:W-:Y:S02]  /*1f6f0*/  IADD3.X R112, PT, PT, RZ, R113, RZ, P2, P3 ;  /* 0x00000071ff707210 */ /* 0x000fe400017e64ff */
[----:B------:R-:W-:Y:S02]  /*1f700*/  IADD3 R95, P2, P3, R95, R10, R56 ;  /* 0x0000000a5f5f7210 */ /* 0x000fe40007b5e038 */
[----:B------:R-:W-:Y:S02]  /*1f710*/  LOP3.LUT R26, R26, 0xfffffffb, RZ, 0xc0, !PT ;  /* 0xfffffffb1a1a7812 */ /* 0x000fe400078ec0ff */
[----:B------:R-:W-:Y:S02]  /*1f720*/  IADD3.X R98, PT, PT, RZ, R11, RZ, P2, P3 ;  /* 0x0000000bff627210 */ /* 0x000fe400017e64ff */
[----:B------:R-:W-:-:S02]  /*1f730*/  ISETP.NE.U32.AND P3, PT, R59, R52, PT ;  /* 0x000000343b00720c */ /* 0x000fc40003f65070 */
[----:B------:R-:W-:Y:S02]  /*1f740*/  ISETP.LT.U32.AND P2, PT, R61, R54, PT ;  /* 0x000000363d00720c */ /* 0x000fe40003f41070 */
[----:B------:R-:W-:-:S04]  /*1f750*/  ISETP.NE.AND.EX P3, PT, R104, R53, PT, P3 ;  /* 0x000000356800720c */ /* 0x000fc80003f65330 */
[----:B------:R-:W-:Y:S02]  /*1f760*/  ISETP.LT.U32.AND.EX P2, PT, R114, R55, !P3, P2 ;  /* 0x000000377200720c */ /* 0x000fe40005f41120 */
[----:B------:R-:W-:-:S04]  /*1f770*/  ISETP.LT.U32.AND P3, PT, R59, R52, PT ;  /* 0x000000343b00720c */ /* 0x000fc80003f61070 */
[----:B------:R-:W-:-:S04]  /*1f780*/  ISETP.LT.U32.OR.EX P2, PT, R104, R53, P2, P3 ;  /* 0x000000356800720c */ /* 0x000fc80001741530 */
[----:B------:R-:W-:Y:S02]  /*1f790*/  ISETP.EQ.AND.EX P2, PT, R78, R9, P2, P4 ;  /* 0x000000094e00720c */ /* 0x000fe40001742340 */
[----:B------:R-:W-:-:S04]  /*1f7a0*/  ISETP.LT.U32.AND P4, PT, R91, R50, PT ;  /* 0x000000325b00720c */ /* 0x000fc80003f81070 */
[----:B------:R-:W-:Y:S02]  /*1f7b0*/  ISETP.LT.U32.OR.EX P1, PT, R78, R9, P2, P4 ;  /* 0x000000094e00720c */ /* 0x000fe40001721540 */
[----:B------:R-:W-:Y:S02]  /*1f7c0*/  ISETP.GE.U32.AND P4, PT, R15, R48, PT ;  /* 0x000000300f00720c */ /* 0x000fe40003f86070 */
[----:B------:R-:W-:Y:S02]  /*1f7d0*/  PLOP3.LUT P2, PT, PT, PT, PT, 0x8, 0x80 ;  /* 0x000000000080781c */ /* 0x000fe40003f4e170 */
[----:B------:R-:W-:-:S13]  /*1f7e0*/  ISETP.GE.U32.AND.EX P4, PT, R14, R49, PT, P4 ;  /* 0x000000310e00720c */ /* 0x000fda0003f86140 */
[----:B------:R-:W-:-:S04]  /*1f7f0*/  @P4 ISETP.NE.U32.AND P5, PT, R15, R48, PT ;  /* 0x000000300f00420c */ /* 0x000fc80003fa5070 */
[----:B------:R-:W-:Y:S02]  /*1f800*/  @P4 ISETP.NE.OR.EX P2, PT, R14, R49, !P1, P5 ;  /* 0x000000310e00420c */ /* 0x000fe40004f45750 */
[----:B------:R-:W-:Y:S02]  /*1f810*/  ISETP.GE.U32.AND P4, PT, R61, R54, PT ;  /* 0x000000363d00720c */ /* 0x000fe40003f86070 */
[----:B------:R-:W-:Y:S02]  /*1f820*/  ISETP.EQ.U32.AND P5, PT, R59, R52, PT ;  /* 0x000000343b00720c */ /* 0x000fe40003fa2070 */
[----:B------:R-:W-:Y:S02]  /*1f830*/  ISETP.GE.U32.AND.EX P4, PT, R114, R55, PT, P4 ;  /* 0x000000377200720c */ /* 0x000fe40003f86140 */
[----:B------:R-:W-:Y:S02]  /*1f840*/  PLOP3.LUT P0, PT, P0, P2, PT, 0xf8, 0x8f ;  /* 0x00000000008f781c */ /* 0x000fe40000705f70 */
[----:B------:R-:W-:-:S02]  /*1f850*/  ISETP.EQ.AND.EX P5, PT, R104, R53, !P4, P5 ;  /* 0x000000356800720c */ /* 0x000fc400067a2350 */
[----:B------:R-:W-:Y:S02]  /*1f860*/  SEL R89, R54, RZ, P0 ;  /* 0x000000ff36597207 */ /* 0x000fe40000000000 */
[----:B------:R-:W-:Y:S02]  /*1f870*/  ISETP.LT.U32.OR.EX P5, PT, R104, R53, P5, P3 ;  /* 0x000000356800720c */ /* 0x000fe40002fa1530 */
[----:B------:R-:W-:Y:S02]  /*1f880*/  SEL R84, R55, RZ, P0 ;  /* 0x000000ff37547207 */ /* 0x000fe40000000000 */
[----:B------:R-:W-:-:S04]  /*1f890*/  SEL R11, RZ, 0x1, !P5 ;  /* 0x00000001ff0b7807 */ /* 0x000fc80006800000 */
[----:B------:R-:W-:-:S04]  /*1f8a0*/  IADD3 R10, P2, PT, R11, R50, RZ ;  /* 0x000000320b0a7210 */ /* 0x000fc80007f5e0ff */
[----:B------:R-:W-:Y:S01]  /*1f8b0*/  SEL R10, R10, RZ, P0 ;  /* 0x000000ff0a0a7207 */ /* 0x000fe20000000000 */
[----:B------:R-:W-:-:S03]  /*1f8c0*/  IMAD.X R11, RZ, RZ, R9, P2 ;  /* 0x000000ffff0b7224 */ /* 0x000fc600010e0609 */
[----:B------:R-:W-:Y:S02]  /*1f8d0*/  IADD3 R91, P2, PT, -R10, R91, RZ ;  /* 0x0000005b0a5b7210 */ /* 0x000fe40007f5e1ff */
[----:B------:R-:W-:-:S05]  /*1f8e0*/  SEL R11, R11, RZ, P0 ;  /* 0x000000ff0b0b7207 */ /* 0x000fca0000000000 */
[----:B------:R-:W-:Y:S01]  /*1f8f0*/  IMAD.X R86, R78, 0x1, ~R11, P2 ;  /* 0x000000014e567824 */ /* 0x000fe200010e0e0b */
[----:B------:R-:W-:-:S04]  /*1f900*/  SEL R11, RZ, 0x1, P4 ;  /* 0x00000001ff0b7807 */ /* 0x000fc80002000000 */
[----:B------:R-:W-:-:S04]  /*1f910*/  IADD3 R90, P2, PT, R11, R52, RZ ;  /* 0x000000340b5a7210 */ /* 0x000fc80007f5e0ff */
[----:B------:R-:W-:Y:S01]  /*1f920*/  SEL R90, R90, RZ, P0 ;  /* 0x000000ff5a5a7207 */ /* 0x000fe20000000000 */
[----:B------:R-:W-:Y:S01]  /*1f930*/  IMAD.X R57, RZ, RZ, R53, P2 ;  /* 0x000000ffff397224 */ /* 0x000fe200010e0635 */
[----:B------:R-:W-:-:S04]  /*1f940*/  IADD3 R89, P2, PT, -R89, R61, RZ ;  /* 0x0000003d59597210 */ /* 0x000fc80007f5e1ff */
[----:B------:R-:W-:Y:S01]  /*1f950*/  SEL R57, R57, RZ, P0 ;  /* 0x000000ff39397207 */ /* 0x000fe20000000000 */
[----:B------:R-:W-:Y:S01]  /*1f960*/  IMAD.X R84, R114, 0x1, ~R84, P2 ;  /* 0x0000000172547824 */ /* 0x000fe200010e0e54 */
[----:B------:R-:W-:Y:S01]  /*1f970*/  IADD3 R90, P2, PT, R59, -R90, RZ ;  /* 0x8000005a3b5a7210 */ /* 0x000fe20007f5e0ff */
[----:B------:R-:W-:-:S04]  /*1f980*/  IMAD.WIDE.U32 R60, R89, R89, RZ ;  /* 0x00000059593c7225 */ /* 0x000fc800078e00ff */
[----:B------:R-:W-:-:S04]  /*1f990*/  IMAD.WIDE.U32 R10, R84, R89, RZ ;  /* 0x00000059540a7225 */ /* 0x000fc800078e00ff */
[----:B------:R-:W-:Y:S02]  /*1f9a0*/  IMAD.X R104, R104, 0x1, ~R57, P2 ;  /* 0x0000000168687824 */ /* 0x000fe400010e0e39 */
[----:B------:R-:W-:-:S04]  /*1f9b0*/  IMAD.WIDE.U32 R10, P2, R89, R84, R10 ;  /* 0x00000054590a7225 */ /* 0x000fc8000784000a */
[----:B------:R-:W-:Y:S01]  /*1f9c0*/  IMAD.X R59, RZ, RZ, RZ, P2 ;  /* 0x000000ffff3b7224 */ /* 0x000fe200010e06ff */
[----:B------:R-:W-:Y:S01]  /*1f9d0*/  IADD3 R61, P2, PT, R61, R10, RZ ;  /* 0x0000000a3d3d7210 */ /* 0x000fe20007f5e0ff */
[----:B------:R-:W-:-:S04]  /*1f9e0*/  IMAD.WIDE.U32 R56, R104, R89, RZ ;  /* 0x0000005968387225 */ /* 0x000fc800078e00ff */
[----:B------:R-:W-:Y:S02]  /*1f9f0*/  IMAD.MOV.U32 R58, RZ, RZ, R11 ;  /* 0x000000ffff3a7224 */ /* 0x000fe400078e000b */
[----:B------:R-:W-:-:S04]  /*1fa00*/  IMAD.WIDE.U32 R10, R90, R89, RZ ;  /* 0x000000595a0a7225 */ /* 0x000fc800078e00ff */
[----:B------:R-:W-:-:S04]  /*1fa10*/  IMAD.WIDE.U32.X R58, R84, R84, R58, P2 ;  /* 0x00000054543a7225 */ /* 0x000fc800010e043a */
[----:B------:R-:W-:-:S04]  /*1fa20*/  IMAD.WIDE.U32 R56, P2, R84, R90, R56 ;  /* 0x0000005a54387225 */ /* 0x000fc80007840038 */
[----:B------:R-:W-:Y:S01]  /*1fa30*/  IMAD.WIDE.U32 R62, R89, R90, RZ ;  /* 0x0000005a593e7225 */ /* 0x000fe200078e00ff */
[----:B------:R-:W-:Y:S02]  /*1fa40*/  IADD3 R56, P3, PT, R11, R56, RZ ;  /* 0x000000380b387210 */ /* 0x000fe40007f7e0ff */
[----:B------:R-:W-:Y:S01]  /*1fa50*/  IADD3 R11, P4, PT, R58, R10, RZ ;  /* 0x0000000a3a0b7210 */ /* 0x000fe20007f9e0ff */
[----:B------:R-:W-:Y:S02]  /*1fa60*/  IMAD.X R103, RZ, RZ, RZ, P2 ;  /* 0x000000ffff677224 */ /* 0x000fe400010e06ff */
[----:B------:R-:W-:Y:S01]  /*1fa70*/  IMAD.WIDE.U32 R108, R104, R90, RZ ;  /* 0x0000005a686c7225 */ /* 0x000fe200078e00ff */
[----:B------:R-:W-:-:S03]  /*1fa80*/  IADD3 R100, P2, PT, R11, R10, RZ ;  /* 0x0000000a0b647210 */ /* 0x000fc60007f5e0ff */
[----:B------:R-:W-:Y:S02]  /*1fa90*/  IMAD.X R101, R56, 0x1, R59, P4 ;  /* 0x0000000138657824 */ /* 0x000fe400020e063b */
[----:B------:R-:W-:-:S04]  /*1faa0*/  IMAD.WIDE.U32 R58, R84, R90, RZ ;  /* 0x0000005a543a7225 */ /* 0x000fc800078e00ff */
[----:B------:R-:W-:Y:S02]  /*1fab0*/  IMAD.MOV.U32 R102, RZ, RZ, R57 ;  /* 0x000000ffff667224 */ /* 0x000fe400078e0039 */
[----:B------:R-:W-:-:S04]  /*1fac0*/  IMAD.WIDE.U32 R58, P4, R89, R104, R58 ;  /* 0x00000068593a7225 */ /* 0x000fc8000788003a */
[----:B------:R-:W-:Y:S01]  /*1fad0*/  IMAD.X R79, RZ, RZ, RZ, P4 ;  /* 0x000000ffff4f7224 */ /* 0x000fe200020e06ff */
[----:B------:R-:W-:Y:S01]  /*1fae0*/  IADD3 RZ, P4, PT, R63, R58, RZ ;  /* 0x0000003a3fff7210 */ /* 0x000fe20007f9e0ff */
[----:B------:R-:W-:-:S04]  /*1faf0*/  IMAD.WIDE.U32 R62, R86, R89, RZ ;  /* 0x00000059563e7225 */ /* 0x000fc800078e00ff */
[----:B------:R-:W-:Y:S02]  /*1fb00*/  IMAD.MOV.U32 R78, RZ, RZ, R59 ;  /* 0x000000ffff4e7224 */ /* 0x000fe400078e003b */
[----:B------:R-:W-:-:S04]  /*1fb10*/  IMAD.WIDE.U32 R62, P5, R84, R91, R62 ;  /* 0x0000005b543e7225 */ /* 0x000fc800078a003e */
[----:B------:R-:W-:Y:S01]  /*1fb20*/  IMAD.WIDE.U32.X R78, R84, R104, R78, P4 ;  /* 0x00000068544e7225 */ /* 0x000fe200020e044e */
[----:B------:R-:W-:Y:S02]  /*1fb30*/  ISETP.GE.U32.AND P4, PT, R11, R10, PT ;  /* 0x0000000a0b00720c */ /* 0x000fe40003f86070 */
[----:B------:R-:W-:Y:S01]  /*1fb40*/  SEL R11, RZ, 0x1, !P1 ;  /* 0x00000001ff0b7807 */ /* 0x000fe20004800000 */
[----:B------:R-:W-:Y:S01]  /*1fb50*/  IMAD.WIDE.U32 R58, R91, R89, RZ ;  /* 0x000000595b3a7225 */ /* 0x000fe200078e00ff */
[----:B------:R-:W-:-:S03]  /*1fb60*/  ISETP.GE.U32.AND.EX P4, PT, R101, R56, PT, P4 ;  /* 0x000000386500720c */ /* 0x000fc60003f86140 */
[----:B------:R-:W-:Y:S01]  /*1fb70*/  IMAD.X R101, R101, 0x1, R56, P2 ;  /* 0x0000000165657824 */ /* 0x000fe200010e0638 */
[----:B------:R-:W-:Y:S01]  /*1fb80*/  SEL R111, RZ, 0x1, P4 ;  /* 0x00000001ff6f7807 */ /* 0x000fe20002000000 */
[----:B------:R-:W-:Y:S01]  /*1fb90*/  IMAD.WIDE.U32.X R102, R84, R104, R102, P3 ;  /* 0x0000006854667225 */ /* 0x000fe200018e0466 */
[----:B------:R-:W-:Y:S02]  /*1fba0*/  ISETP.GE.U32.AND P2, PT, R100, R10, PT ;  /* 0x0000000a6400720c */ /* 0x000fe40003f46070 */
[----:B------:R-:W-:Y:S01]  /*1fbb0*/  @P5 LOP3.LUT R26, R26, 0x4, RZ, 0xfc, !PT ;  /* 0x000000041a1a5812 */ /* 0x000fe200078efcff */
[----:B------:R-:W-:Y:S01]  /*1fbc0*/  IMAD.WIDE.U32 R80, R89, R91, RZ ;  /* 0x0000005b59507225 */ /* 0x000fe200078e00ff */
[----:B------:R-:W-:Y:S02]  /*1fbd0*/  IADD3 R59, P6, PT, R59, R62, RZ ;  /* 0x0000003e3b3b7210 */ /* 0x000fe40007fde0ff */
[----:B------:R-:W-:Y:S02]  /*1fbe0*/  IADD3 R111, P4, P5, R58, R78, R111 ;  /* 0x0000004e3a6f7210 */ /* 0x000fe40007d9e06f */
[----:B------:R-:W-:-:S02]  /*1fbf0*/  ISETP.GE.U32.AND.EX P2, PT, R101, R56, PT, P2 ;  /* 0x000000386500720c */ /* 0x000fc40003f46120 */
[----:B------:R-:W-:Y:S01]  /*1fc00*/  IADD3.X R113, PT, PT, R59, R79, RZ, P4, P5 ;  /* 0x0000004f3b717210 */ /* 0x000fe200027ea4ff */
[----:B------:R-:W-:Y:S01]  /*1fc10*/  IMAD.WIDE.U32 R78, R90, R90, RZ ;  /* 0x0000005a5a4e7225 */ /* 0x000fe200078e00ff */
[----:B------:R-:W-:-:S03]  /*1fc20*/  SEL R107, RZ, 0x1, P2 ;  /* 0x00000001ff6b7807 */ /* 0x000fc60001000000 */
[----:B------:R-:W-:Y:S01]  /*1fc30*/  IMAD.WIDE.U32 R108, P2, R90, R104, R108 ;  /* 0x000000685a6c7225 */ /* 0x000fe2000784006c */
[----:B------:R-:W-:Y:S02]  /*1fc40*/  IADD3 R62, P4, PT, R111, R78, RZ ;  /* 0x0000004e6f3e7210 */ /* 0x000fe40007f9e0ff */
[----:B------:R-:W-:-:S05]  /*1fc50*/  IADD3 R106, P3, PT, R79, R108, RZ ;  /* 0x0000006c4f6a7210 */ /* 0x000fca0007f7e0ff */
[----:B------:R-:W-:Y:S01]  /*1fc60*/  IMAD.X R79, R106, 0x1, R113, P4 ;  /* 0x000000016a4f7824 */ /* 0x000fe200020e0671 */
[----:B------:R-:W-:-:S04]  /*1fc70*/  IADD3 R107, P4, P5, R62, R102, R107 ;  /* 0x000000663e6b7210 */ /* 0x000fc80007d9e06b */
[----:B------:R-:W-:Y:S02]  /*1fc80*/  IADD3.X R102, PT, PT, R79, R103, RZ, P4, P5 ;  /* 0x000000674f667210 */ /* 0x000fe400027ea4ff */
[----:B------:R-:W-:-:S04]  /*1fc90*/  IADD3 R10, P4, PT, R11, R48, RZ ;  /* 0x000000300b0a7210 */ /* 0x000fc80007f9e0ff */
[----:B------:R-:W-:Y:S01]  /*1fca0*/  SEL R10, R10, RZ, P0 ;  /* 0x000000ff0a0a7207 */ /* 0x000fe20000000000 */
[----:B------:R-:W-:-:S05]  /*1fcb0*/  IMAD.X R57, RZ, RZ, R49, P4 ;  /* 0x000000ffff397224 */ /* 0x000fca00020e0631 */
[----:B------:R-:W-:Y:S02]  /*1fcc0*/  SEL R57, R57, RZ, P0 ;  /* 0x000000ff39397207 */ /* 0x000fe40000000000 */
[----:B------:R-:W-:-:S05]  /*1fcd0*/  IADD3 R11, P0, PT, -R10, R15, RZ ;  /* 0x0000000f0a0b7210 */ /* 0x000fca0007f1e1ff */
[----:B------:R-:W-:Y:S02]  /*1fce0*/  IMAD.X R10, R14, 0x1, ~R57, P0 ;  /* 0x000000010e0a7824 */ /* 0x000fe400000e0e39 */
[----:B------:R-:W-:-:S04]  /*1fcf0*/  IMAD.WIDE.U32 R14, R84, R91, RZ ;  /* 0x0000005b540e7225 */ /* 0x000fc800078e00ff */
[----:B------:R-:W-:-:S04]  /*1fd00*/  IMAD.WIDE.U32 R120, R104, R11, RZ ;  /* 0x0000000b68787225 */ /* 0x000fc800078e00ff */
        /* <DEDUP_REMOVED lines=10> */
[----:B------:R-:W-:-:S03]  /*1fdb0*/  SEL R113, RZ, 0x1, P0 ;  /* 0x00000001ff717807 */ /* 0x000fc60000000000 */
[----:B------:R-:W-:Y:S01]  /*1fdc0*/  IMAD.WIDE.U32 R122, R90, R11, RZ ;  /* 0x0000000b5a7a7225 */ /* 0x000fe200078e00ff */
[----:B------:R-:W-:Y:S02]  /*1fdd0*/  IADD3 R114, P0, PT, R81, R14, RZ ;  /* 0x0000000e51727210 */ /* 0x000fe40007f1e0ff */
[----:B------:R-:W-:Y:S01]  /*1fde0*/  IADD3 R113, P4, P5, R80, R56, R113 ;  /* 0x0000003850717210 */ /* 0x000fe20007d9e071 */
[----:B------:R-:W-:-:S03]  /*1fdf0*/  IMAD.MOV.U32 R56, RZ, RZ, R109 ;  /* 0x000000ffff387224 */ /* 0x000fc600078e006d */
[----:B------:R-:W-:Y:S01]  /*1fe00*/  IADD3.X R103, PT, PT, R114, R57, RZ, P4, P5 ;  /* 0x0000003972677210 */ /* 0x000fe200027ea4ff */
[----:B------:R-:W-:Y:S01]  /*1fe10*/  IMAD.X R57, RZ, RZ, RZ, P2 ;  /* 0x000000ffff397224 */ /* 0x000fe200010e06ff */
[----:B------:R-:W-:Y:S02]  /*1fe20*/  ISETP.GE.U32.AND P2, PT, R62, R78, PT ;  /* 0x0000004e3e00720c */ /* 0x000fe40003f46070 */
[----:B------:R-:W-:Y:S01]  /*1fe30*/  LOP3.LUT P5, RZ, R26, 0x4, RZ, 0xc0, !PT ;  /* 0x000000041aff7812 */ /* 0x000fe200078ac0ff */
[----:B------:R-:W-:Y:S01]  /*1fe40*/  IMAD.WIDE.U32.X R56, R104, R104, R56, P3 ;  /* 0x0000006868387225 */ /* 0x000fe200018e0438 */
[----:B------:R-:W-:-:S04]  /*1fe50*/  ISETP.GE.U32.AND.EX P2, PT, R79, R106, PT, P2 ;  /* 0x0000006a4f00720c */ /* 0x000fc80003f46120 */
[----:B------:R-:W-:Y:S02]  /*1fe60*/  SEL R118, RZ, 0x1, P2 ;  /* 0x00000001ff767807 */ /* 0x000fe40001000000 */
[----:B------:R-:W-:-:S04]  /*1fe70*/  ISETP.GE.U32.AND P2, PT, R107, R62, PT ;  /* 0x0000003e6b00720c */ /* 0x000fc80003f46070 */
[----:B------:R-:W-:-:S04]  /*1fe80*/  ISETP.GE.U32.AND.EX P2, PT, R102, R79, PT, P2 ;  /* 0x0000004f6600720c */ /* 0x000fc80003f46120 */
[----:B------:R-:W-:-:S04]  /*1fe90*/  SEL R79, RZ, 0x1, P2 ;  /* 0x00000001ff4f7807 */ /* 0x000fc80001000000 */
[----:B------:R-:W-:Y:S01]  /*1fea0*/  IADD3 R118, P2, P3, R79, R56, R118 ;  /* 0x000000384f767210 */ /* 0x000fe20007b5e076 */
[----:B------:R-:W-:-:S03]  /*1feb0*/  IMAD.WIDE.U32 R78, R86, R90, RZ ;  /* 0x0000005a564e7225 */ /* 0x000fc600078e00ff */
[----:B------:R-:W-:Y:S01]  /*1fec0*/  IADD3.X R14, PT, PT, RZ, R57, RZ, P2, P3 ;  /* 0x00000039ff0e7210 */ /* 0x000fe200017e64ff */
[----:B------:R-:W-:Y:S01]  /*1fed0*/  IMAD.X R57, RZ, RZ, RZ, P5 ;  /* 0x000000ffff397224 */ /* 0x000fe200028e06ff */
[----:B------:R-:W-:Y:S01]  /*1fee0*/  IADD3 R81, P2, PT, R107, R58, RZ ;  /* 0x0000003a6b517210 */ /* 0x000fe20007f5e0ff */
[----:B------:R-:W-:-:S04]  /*1fef0*/  IMAD.WIDE.U32 R106, R91, R90, RZ ;  /* 0x0000005a5b6a7225 */ /* 0x000fc800078e00ff */
[----:B------:R-:W-:Y:S01]  /*1ff00*/  IMAD.WIDE.U32 R78, P3, R104, R91, R78 ;  /* 0x0000005b684e7225 */ /* 0x000fe2000786004e */
[----:B------:R-:W-:-:S03]  /*1ff10*/  IADD3 R111, P4, PT, R113, R106, RZ ;  /* 0x0000006a716f7210 */ /* 0x000fc60007f9e0ff */
[----:B------:R-:W-:Y:S01]  /*1ff20*/  IMAD.X R102, R102, 0x1, R59, P2 ;  /* 0x0000000166667824 */ /* 0x000fe200010e063b */
[----:B------:R-:W-:Y:S01]  /*1ff30*/  IADD3 R108, P2, PT, R107, R78, RZ ;  /* 0x0000004e6b6c7210 */ /* 0x000fe20007f5e0ff */
[----:B------:R-:W-:Y:S02]  /*1ff40*/  IMAD.MOV.U32 R56, RZ, RZ, R63 ;  /* 0x000000ffff387224 */ /* 0x000fe400078e003f */
[----:B------:R-:W-:-:S04]  /*1ff50*/  IMAD.WIDE.U32 R62, R90, R91, RZ ;  /* 0x0000005b5a3e7225 */ /* 0x000fc800078e00ff */
[----:B------:R-:W-:Y:S01]  /*1ff60*/  IMAD.X R117, R108, 0x1, R103, P4 ;  /* 0x000000016c757824 */ /* 0x000fe200020e0667 */
[----:B------:R-:W-:Y:S01]  /*1ff70*/  IADD3 R118, P4, PT, R111, R118, RZ ;  /* 0x000000766f767210 */ /* 0x000fe20007f9e0ff */
[----:B------:R-:W-:Y:S01]  /*1ff80*/  IMAD.WIDE.U32.X R56, R84, R86, R56, P6 ;  /* 0x0000005654387225 */ /* 0x000fe200030e0438 */
[C---:B------:R-:W-:Y:S02]  /*1ff90*/  LOP3.LUT P6, RZ, R26.reuse, 0x8, RZ, 0xc0, !PT ;  /* 0x000000081aff7812 */ /* 0x040fe400078cc0ff */
[----:B------:R-:W-:Y:S01]  /*1ffa0*/  LOP3.LUT R26, R26, 0xfffffffb, RZ, 0xc0, !PT ;  /* 0xfffffffb1a1a7812 */ /* 0x000fe200078ec0ff */
[----:B------:R-:W-:Y:S01]  /*1ffb0*/  IMAD.X R115, R117, 0x1, R14, P4 ;  /* 0x0000000175737824 */ /* 0x000fe200020e060e */
[----:B------:R-:W-:-:S04]  /*1ffc0*/  ISETP.GE.U32.AND P4, PT, R81, R58, PT ;  /* 0x0000003a5100720c */ /* 0x000fc80003f86070 */
[----:B------:R-:W-:Y:S01]  /*1ffd0*/  ISETP.GE.U32.AND.EX P4, PT, R102, R59, PT, P4 ;  /* 0x0000003b6600720c */ /* 0x000fe20003f86140 */
[----:B------:R-:W-:-:S03]  /*1ffe0*/  IMAD.WIDE.U32 R58, R104, R91, RZ ;  /* 0x0000005b683a7225 */ /* 0x000fc600078e00ff */
[----:B------:R-:W-:Y:S02]  /*1fff0*/  SEL R107, RZ, 0x1, P4 ;  /* 0x00000001ff6b7807 */ /* 0x000fe40002000000 */
[----:B------:R-:W-:-:S05]  /*20000*/  IADD3 R14, P4, PT, R118, R106, RZ ;  /* 0x0000006a760e7210 */ /* 0x000fca0007f9e0ff */
[----:B------:R-:W-:Y:S01]  /*20010*/  IMAD.X R78, R115, 0x1, R108, P4 ;  /* 0x00000001734e7824 */ /* 0x000fe200020e066c */
[----:B------:R-:W-:-:S04]  /*20020*/  IADD3 R107, P4, P5, R14, R56, R107 ;  /* 0x000000380e6b7210 */ /* 0x000fc80007d9e06b */
[----:B------:R-:W-:Y:S01]  /*20030*/  IADD3.X R109, PT, PT, R78, R57, RZ, P4, P5 ;  /* 0x000000394e6d7210 */ /* 0x000fe200027ea4ff */
        /* <DEDUP_REMOVED lines=12> */
[----:B------:R-:W-:-:S03]  /*20100*/  IMAD.MOV.U32 R56, RZ, RZ, R79 ;  /* 0x000000ffff387224 */ /* 0x000fc600078e004f */
[----:B------:R-:W-:Y:S01]  /*20110*/  IADD3.X R63, PT, PT, RZ, R57, RZ, P4, P5 ;  /* 0x00000039ff3f7210 */ /* 0x000fe200027ea4ff */
[----:B------:R-:W-:Y:S01]  /*20120*/  IMAD.X R57, RZ, RZ, RZ, P3 ;  /* 0x000000ffff397224 */ /* 0x000fe200018e06ff */
[----:B------:R-:W-:Y:S01]  /*20130*/  ISETP.LT.U32.AND P5, PT, R85, R50, PT ;  /* 0x000000325500720c */ /* 0x000fe20003fa1070 */
        /* <DEDUP_REMOVED lines=10> */
[----:B------:R-:W-:Y:S01]  /*201e0*/  IMAD.WIDE.U32 R56, R89, R11, RZ ;  /* 0x0000000b59387225 */ /* 0x000fe200078e00ff */
[----:B------:R-:W-:-:S04]  /*201f0*/  ISETP.GE.U32.AND P2, PT, R113, R80, PT ;  /* 0x000000507100720c */ /* 0x000fc80003f46070 */
[----:B------:R-:W-:-:S04]  /*20200*/  ISETP.GE.U32.AND.EX P2, PT, R103, R114, PT, P2 ;  /* 0x000000726700720c */ /* 0x000fc80003f46120 */
[----:B------:R-:W-:Y:S01]  /*20210*/  SEL R103, RZ, 0x1, P2 ;  /* 0x00000001ff677807 */ /* 0x000fe20001000000 */
[----:B------:R-:W-:-:S04]  /*20220*/  IMAD.WIDE.U32 R58, P2, R89, R10, R58 ;  /* 0x0000000a593a7225 */ /* 0x000fc8000784003a */
[----:B------:R-:W-:Y:S01]  /*20230*/  IMAD.X R79, RZ, RZ, RZ, P2 ;  /* 0x000000ffff4f7224 */ /* 0x000fe200010e06ff */
[----:B------:R-:W-:Y:S01]  /*20240*/  IADD3 RZ, P2, PT, R57, R58, RZ ;  /* 0x0000003a39ff7210 */ /* 0x000fe20007f5e0ff */
[----:B------:R-:W-:-:S04]  /*20250*/  IMAD.WIDE.U32 R56, R10, R90, RZ ;  /* 0x0000005a0a387225 */ /* 0x000fc800078e00ff */
[----:B------:R-:W-:Y:S02]  /*20260*/  IMAD.MOV.U32 R78, RZ, RZ, R59 ;  /* 0x000000ffff4e7224 */ /* 0x000fe400078e003b */
[----:B------:R-:W-:-:S04]  /*20270*/  IMAD.WIDE.U32 R56, P3, R104, R11, R56 ;  /* 0x0000000b68387225 */ /* 0x000fc80007860038 */
[----:B------:R-:W-:-:S04]  /*20280*/  IMAD.WIDE.U32 R58, R11, R90, RZ ;  /* 0x0000005a0b3a7225 */ /* 0x000fc800078e00ff */
[----:B------:R-:W-:Y:S01]  /*20290*/  IMAD.WIDE.U32.X R78, R84, R10, R78, P2 ;  /* 0x0000000a544e7225 */ /* 0x000fe200010e044e */
[----:B------:R-:W-:-:S04]  /*202a0*/  IADD3 R56, P2, PT, R59, R56, RZ ;  /* 0x000000383b387210 */ /* 0x000fc80007f5e0ff */
[----:B------:R-:W-:Y:S02]  /*202b0*/  @P3 LOP3.LUT R26, R26, 0x4, RZ, 0xfc, !PT ;  /* 0x000000041a1a3812 */ /* 0x000fe400078efcff */
[----:B------:R-:W-:Y:S02]  /*202c0*/  IADD3 R103, P3, P4, R58, R78, R103 ;  /* 0x0000004e3a677210 */ /* 0x000fe40007c7e067 */
[----:B------:R-:W-:Y:S02]  /*202d0*/  LOP3.LUT R26, R26, 0xfffffffd, RZ, 0xc0, !PT ;  /* 0xfffffffd1a1a7812 */ /* 0x000fe400078ec0ff */
[----:B------:R-:W-:Y:S01]  /*202e0*/  IADD3.X R59, PT, PT, R56, R79, RZ, P3, P4 ;  /* 0x0000004f383b7210 */ /* 0x000fe20001fe84ff */
[----:B------:R-:W-:-:S04]  /*202f0*/  IMAD.WIDE.U32 R120, P3, R90, R10, R120 ;  /* 0x0000000a5a787225 */ /* 0x000fc80007860078 */
[----:B------:R-:W-:Y:S01]  /*20300*/  IMAD.X R79, RZ, RZ, RZ, P3 ;  /* 0x000000ffff4f7224 */ /* 0x000fe200018e06ff */
[----:B------:R-:W-:Y:S01]  /*20310*/  IADD3 RZ, P3, PT, R123, R120, RZ ;  /* 0x000000787bff7210 */ /* 0x000fe20007f7e0ff */
[----:B------:R-:W-:Y:S02]  /*20320*/  IMAD.MOV.U32 R78, RZ, RZ, R121 ;  /* 0x000000ffff4e7224 */ /* 0x000fe400078e0079 */
[----:B------:R-:W-:-:S04]  /*20330*/  IMAD.WIDE.U32 R120, R60, R46, RZ ;  /* 0x0000002e3c787225 */ /* 0x000fc800078e00ff */
[----:B------:R-:W-:Y:S01]  /*20340*/  IMAD.WIDE.U32.X R78, R104, R10, R78, P3 ;  /* 0x0000000a684e7225 */ /* 0x000fe200018e044e */
[----:B------:R-:W-:-:S03]  /*20350*/  IADD3 R113, P3, PT, R103, R62, RZ ;  /* 0x0000003e67717210 */ /* 0x000fc60007f7e0ff */
[----:B------:R-:W-:-:S04]  /*20360*/  IMAD.WIDE.U32 R126, R120, R54, RZ ;  /* 0x00000036787e7225 */ /* 0x000fc800078e00ff */
[----:B------:R-:W-:Y:S01]  /*20370*/  IMAD.X R106, R59, 0x1, R63, P3 ;  /* 0x000000013b6a7824 */ /* 0x000fe200018e063f */
[----:B------:R-:W-:Y:S01]  /*20380*/  ISETP.GE.U32.AND P3, PT, R103, R58, PT ;  /* 0x0000003a6700720c */ /* 0x000fe20003f66070 */
[----:B------:R-:W-:-:S03]  /*20390*/  IMAD.WIDE.U32 R62, R91, R91, RZ ;  /* 0x0000005b5b3e7225 */ /* 0x000fc600078e00ff */
[----:B------:R-:W-:-:S04]  /*203a0*/  ISETP.GE.U32.AND.EX P3, PT, R59, R56, PT, P3 ;  /* 0x000000383b00720c */ /* 0x000fc80003f66130 */
[----:B------:R-:W-:Y:S02]  /*203b0*/  SEL R14, RZ, 0x1, P3 ;  /* 0x00000001ff0e7807 */ /* 0x000fe40001800000 */
[----:B------:R-:W-:-:S04]  /*203c0*/  ISETP.GE.U32.AND P3, PT, R113, R103, PT ;  /* 0x000000677100720c */ /* 0x000fc80003f66070 */
[----:B------:R-:W-:-:S04]  /*203d0*/  ISETP.GE.U32.AND.EX P3, PT, R106, R59, PT, P3 ;  /* 0x0000003b6a00720c */ /* 0x000fc80003f66130 */
[----:B------:R-:W-:-:S04]  /*203e0*/  SEL R59, RZ, 0x1, P3 ;  /* 0x00000001ff3b7807 */ /* 0x000fc80001800000 */
[----:B------:R-:W-:Y:S01]  /*203f0*/  IADD3 R59, P3, P4, R59, R78, R14 ;  /* 0x0000004e3b3b7210 */ /* 0x000fe20007c7e00e */
[----:B------:R-:W-:Y:S02]  /*20400*/  IMAD.MOV.U32 R78, RZ, RZ, R15 ;  /* 0x000000ffff4e7224 */ /* 0x000fe400078e000f */
[----:B------:R-:W-:Y:S01]  /*20410*/  IMAD.WIDE.U32 R14, R86, R91, RZ ;  /* 0x0000005b560e7225 */ /* 0x000fe200078e00ff */
[----:B------:R-:W-:-:S03]  /*20420*/  IADD3.X R103, PT, PT, RZ, R79, RZ, P3, P4 ;  /* 0x0000004fff677210 */ /* 0x000fc60001fe84ff */
[----:B------:R-:W-:Y:S01]  /*20430*/  IMAD.X R79, RZ, RZ, RZ, P1 ;  /* 0x000000ffff4f7224 */ /* 0x000fe200008e06ff */
[----:B------:R-:W-:Y:S01]  /*20440*/  ISETP.NE.AND P1, PT, R105, RZ, PT ;  /* 0x000000ff6900720c */ /* 0x000fe20003f25270 */
        /* <DEDUP_REMOVED lines=8> */
[----:B------:R-:W-:-:S05]  /*204d0*/  IADD3 R108, P0, PT, R107, R108, RZ ;  /* 0x0000006c6b6c7210 */ /* 0x000fca0007f1e0ff */
[----:B------:R-:W-:Y:S01]  /*204e0*/  IMAD.X R111, R106, 0x1, R111, P0 ;  /* 0x000000016a6f7824 */ /* 0x000fe200000e066f */
[----:B------:R-:W-:-:S04]  /*204f0*/  ISETP.GE.U32.AND P0, PT, R105, R80, PT ;  /* 0x000000506900720c */ /* 0x000fc80003f06070 */
[----:B------:R-:W-:-:S04]  /*20500*/  ISETP.GE.U32.AND.EX P0, PT, R109, R114, PT, P0 ;  /* 0x000000726d00720c */ /* 0x000fc80003f06100 */
[----:B------:R-:W-:Y:S02]  /*20510*/  SEL R14, RZ, 0x1, P0 ;  /* 0x00000001ff0e7807 */ /* 0x000fe40000000000 */
[----:B------:R-:W-:-:S05]  /*20520*/  IADD3 R113, P0, PT, R108, R58, RZ ;  /* 0x0000003a6c717210 */ /* 0x000fca0007f1e0ff */
[----:B------:R-:W-:Y:S01]  /*20530*/  IMAD.X R115, R111, 0x1, R56, P0 ;  /* 0x000000016f737824 */ /* 0x000fe200000e0638 */
[----:B------:R-:W-:-:S04]  /*20540*/  IADD3 R14, P0, P3, R113, R78, R14 ;  /* 0x0000004e710e7210 */ /* 0x000fc80007b1e00e */
[----:B------:R-:W-:Y:S02]  /*20550*/  IADD3.X R78, PT, PT, R115, R79, RZ, P0, P3 ;  /* 0x0000004f734e7210 */ /* 0x000fe400007e64ff */
[----:B------:R-:W-:Y:S02]  /*20560*/  @P1 SEL R79, RZ, 0x1, P6 ;  /* 0x00000001ff4f1807 */ /* 0x000fe40003000000 */
[----:B------:R-:W-:Y:S02]  /*20570*/  ISETP.LT.U32.AND P3, PT, R97, R52, PT ;  /* 0x000000346100720c */ /* 0x000fe40003f61070 */
[----:B------:R-:W-:-:S05]  /*20580*/  @P1 IADD3 R12, P0, PT, R79, R12, RZ ;  /* 0x0000000c4f0c1210 */ /* 0x000fca0007f1e0ff */
[----:B------:R-:W-:Y:S01]  /*20590*/  @P1 IMAD.X R13, RZ, RZ, R13, P0 ;  /* 0x000000ffff0d1224 */ /* 0x000fe200000e060d */
[----:B------:R-:W-:Y:S02]  /*205a0*/  IADD3 R79, P0, PT, R12, R87, RZ ;  /* 0x000000570c4f7210 */ /* 0x000fe40007f1e0ff */
[----:B------:R-:W-:-:S03]  /*205b0*/  ISETP.LT.U32.AND P1, PT, R119, R54, PT ;  /* 0x000000367700720c */ /* 0x000fc60003f21070 */
[----:B------:R-:W-:Y:S01]  /*205c0*/  IMAD.X R112, R13, 0x1, R112, P0 ;  /* 0x000000010d707824 */ /* 0x000fe200000e0670 */
[----:B------:R-:W-:-:S04]  /*205d0*/  ISETP.NE.U32.AND P0, PT, R97, R52, PT ;  /* 0x000000346100720c */ /* 0x000fc80003f05070 */
[----:B------:R-:W-:-:S04]  /*205e0*/  ISETP.NE.AND.EX P0, PT, R88, R53, PT, P0 ;  /* 0x000000355800720c */ /* 0x000fc80003f05300 */
[----:B------:R-:W-:Y:S02]  /*205f0*/  ISETP.LT.U32.AND.EX P0, PT, R116, R55, !P0, P1 ;  /* 0x000000377400720c */ /* 0x000fe40004701110 */
[----:B------:R-:W-:Y:S02]  /*20600*/  ISETP.EQ.U32.AND P1, PT, R85, R50, PT ;  /* 0x000000325500720c */ /* 0x000fe40003f22070 */
[----:B------:R-:W-:-:S04]  /*20610*/  ISETP.LT.U32.OR.EX P0, PT, R88, R53, P0, P3 ;  /* 0x000000355800720c */ /* 0x000fc80000701530 */
[CC--:B------:R-:W-:Y:S02]  /*20620*/  ISETP.EQ.AND.EX P0, PT, R110.reuse, R9.reuse, P0, P1 ;  /* 0x000000096e00720c */ /* 0x0c0fe40000702310 */
[----:B------:R-:W-:Y:S02]  /*20630*/  ISETP.GE.U32.AND P1, PT, R79, R48, PT ;  /* 0x000000304f00720c */ /* 0x000fe40003f26070 */
[----:B------:R-:W-:Y:S02]  /*20640*/  ISETP.LT.U32.OR.EX P5, PT, R110, R9, P0, P5 ;  /* 0x000000096e00720c */ /* 0x000fe400007a1550 */
[----:B------:R-:W-:Y:S02]  /*20650*/  ISETP.GE.U32.AND.EX P1, PT, R112, R49, PT, P1 ;  /* 0x000000317000720c */ /* 0x000fe40003f26110 */
[----:B------:R-:W-:-:S11]  /*20660*/  PLOP3.LUT P0, PT, PT, PT, PT, 0x8, 0x80 ;  /* 0x000000000080781c */ /* 0x000fd60003f0e170 */
[----:B------:R-:W-:-:S04]  /*20670*/  @P1 ISETP.NE.U32.AND P6, PT, R79, R48, PT ;  /* 0x000000304f00120c */ /* 0x000fc80003fc5070 */
[----:B------:R-:W-:Y:S02]  /*20680*/  @P1 ISETP.NE.OR.EX P0, PT, R112, R49, !P5, P6 ;  /* 0x000000317000120c */ /* 0x000fe40006f05760 */
[----:B------:R-:W-:Y:S02]  /*20690*/  ISETP.NE.AND P6, PT, R93, RZ, PT ;  /* 0x000000ff5d00720c */ /* 0x000fe40003fc5270 */
[----:B------:R-:W-:-:S11]  /*206a0*/  LOP3.LUT P1, RZ, R26, 0x10, RZ, 0xc0, !PT ;  /* 0x000000101aff7812 */ /* 0x000fd6000782c0ff */
[----:B------:R-:W-:-:S04]  /*206b0*/  @P6 SEL R13, RZ, 0x1, P1 ;  /* 0x00000001ff0d6807 */ /* 0x000fc80000800000 */
[----:B------:R-:W-:Y:S02]  /*206c0*/  @P6 IADD3 R82, P1, PT, R13, R82, RZ ;  /* 0x000000520d526210 */ /* 0x000fe40007f3e0ff */
[----:B------:R-:W-:Y:S02]  /*206d0*/  SEL R13, RZ, 0x1, !P5 ;  /* 0x00000001ff0d7807 */ /* 0x000fe40006800000 */
[----:B------:R-:W-:Y:S01]  /*206e0*/  ISETP.EQ.U32.AND P5, PT, R97, R52, PT ;  /* 0x000000346100720c */ /* 0x000fe20003fa2070 */
[----:B------:R-:W-:Y:S01]  /*206f0*/  @P6 IMAD.X R45, RZ, RZ, R45, P1 ;  /* 0x000000ffff2d6224 */ /* 0x000fe200008e062d */
[----:B------:R-:W-:Y:S02]  /*20700*/  ISETP.GE.U32.AND P1, PT, R119, R54, PT ;  /* 0x000000367700720c */ /* 0x000fe40003f26070 */
[----:B------:R-:W-:Y:S02]  /*20710*/  LOP3.LUT P6, RZ, R26, 0x4, RZ, 0xc0, !PT ;  /* 0x000000041aff7812 */ /* 0x000fe400078cc0ff */
[----:B------:R-:W-:-:S04]  /*20720*/  ISETP.GE.U32.AND.EX P1, PT, R116, R55, PT, P1 ;  /* 0x000000377400720c */ /* 0x000fc80003f26110 */
[CC--:B------:R-:W-:Y:S02]  /*20730*/  ISETP.EQ.AND.EX P5, PT, R88.reuse, R53.reuse, !P1, P5 ;  /* 0x000000355800720c */ /* 0x0c0fe40004fa2350 */
[----:B------:R-:W-:Y:S02]  /*20740*/  SEL R93, RZ, 0x1, P1 ;  /* 0x00000001ff5d7807 */ /* 0x000fe40000800000 */
[----:B------:R-:W-:Y:S02]  /*20750*/  ISETP.LT.U32.OR.EX P5, PT, R88, R53, P5, P3 ;  /* 0x000000355800720c */ /* 0x000fe40002fa1530 */
[----:B------:R-:W-:-:S04]  /*20760*/  IADD3 R13, P3, PT, R13, R48, RZ ;  /* 0x000000300d0d7210 */ /* 0x000fc80007f7e0ff */
[----:B------:R-:W-:Y:S01]  /*20770*/  SEL R13, R13, RZ, P0 ;  /* 0x000000ff0d0d7207 */ /* 0x000fe20000000000 */
[----:B------:R-:W-:-:S03]  /*20780*/  IMAD.X R87, RZ, RZ, R49, P3 ;  /* 0x000000ffff577224 */ /* 0x000fc600018e0631 */
[----:B------:R-:W-:Y:S02]  /*20790*/  IADD3 R13, P3, PT, -R13, R79, RZ ;  /* 0x0000004f0d0d7210 */ /* 0x000fe40007f7e1ff */
[----:B------:R-:W-:Y:S02]  /*207a0*/  SEL R87, R87, RZ, P0 ;  /* 0x000000ff57577207 */ /* 0x000fe40000000000 */
[----:B------:R-:W-:Y:S02]  /*207b0*/  SEL R79, RZ, 0x1, !P5 ;  /* 0x00000001ff4f7807 */ /* 0x000fe40006800000 */
[----:B------:R-:W-:Y:S01]  /*207c0*/  LOP3.LUT P5, RZ, R26, 0x2, RZ, 0xc0, !PT ;  /* 0x000000021aff7812 */ /* 0x000fe200078ac0ff */
[----:B------:R-:W-:Y:S01]  /*207d0*/  IMAD.X R87, R112, 0x1, ~R87, P3 ;  /* 0x0000000170577824 */ /* 0x000fe200018e0e57 */
[----:B------:R-:W-:-:S04]  /*207e0*/  IADD3 R12, P3, PT, R79, R50, RZ ;  /* 0x000000324f0c7210 */ /* 0x000fc80007f7e0ff */
[----:B------:R-:W-:Y:S01]  /*207f0*/  SEL R12, R12, RZ, P0 ;  /* 0x000000ff0c0c7207 */ /* 0x000fe20000000000 */
[----:B------:R-:W-:-:S03]  /*20800*/  IMAD.X R79, RZ, RZ, R9, P3 ;  /* 0x000000ffff4f7224 */ /* 0x000fc600018e0609 */
[----:B------:R-:W-:Y:S02]  /*20810*/  IADD3 R85, P3, PT, -R12, R85, RZ ;  /* 0x000000550c557210 */ /* 0x000fe40007f7e1ff */
[----:B------:R-:W-:Y:S02]  /*20820*/  IADD3 R12, P1, PT, R93, R52, RZ ;  /* 0x000000345d0c7210 */ /* 0x000fe40007f3e0ff */
[----:B------:R-:W-:Y:S02]  /*20830*/  SEL R79, R79, RZ, P0 ;  /* 0x000000ff4f4f7207 */ /* 0x000fe40000000000 */
[----:B------:R-:W-:Y:S01]  /*20840*/  SEL R12, R12, RZ, P0 ;  /* 0x000000ff0c0c7207 */ /* 0x000fe20000000000 */
[----:B------:R-:W-:Y:S02]  /*20850*/  IMAD.X R93, RZ, RZ, R53, P1 ;  /* 0x000000ffff5d7224 */ /* 0x000fe400008e0635 */
[----:B------:R-:W-:Y:S01]  /*20860*/  IMAD.X R79, R110, 0x1, ~R79, P3 ;  /* 0x000000016e4f7824 */ /* 0x000fe200018e0e4f */
[----:B------:R-:W-:Y:S01]  /*20870*/  IADD3 R97, P1, PT, -R12, R97, RZ ;  /* 0x000000610c617210 */ /* 0x000fe20007f3e1ff */
[----:B------:R-:W-:Y:S01]  /*20880*/  IMAD R12, R61, R46, RZ ;  /* 0x0000002e3d0c7224 */ /* 0x000fe200078e02ff */
[----:B------:R-:W-:-:S02]  /*20890*/  SEL R93, R93, RZ, P0 ;  /* 0x000000ff5d5d7207 */ /* 0x000fc40000000000 */
[----:B------:R-:W-:-:S03]  /*208a0*/  ISETP.GE.U32.AND P3, PT, R107, R62, PT ;  /* 0x0000003e6b00720c */ /* 0x000fc60003f66070 */
[----:B------:R-:W-:Y:S01]  /*208b0*/  IMAD.X R93, R88, 0x1, ~R93, P1 ;  /* 0x00000001585d7824 */ /* 0x000fe200008e0e5d */
[----:B------:R-:W-:Y:S01]  /*208c0*/  IADD3 R117, P1, PT, R82, R95, RZ ;  /* 0x0000005f52757210 */ /* 0x000fe20007f3e0ff */
[----:B------:R-:W-:Y:S01]  /*208d0*/  IMAD R95, R60, R47, R12 ;  /* 0x0000002f3c5f7224 */ /* 0x000fe200078e020c */
[----:B------:R-:W-:-:S03]  /*208e0*/  ISETP.GE.U32.AND.EX P3, PT, R106, R63, PT, P3 ;  /* 0x0000003f6a00720c */ /* 0x000fc60003f66130 */
[----:B------:R-:W-:Y:S02]  /*208f0*/  IMAD.IADD R95, R121, 0x1, R95 ;  /* 0x00000001795f7824 */ /* 0x000fe400078e025f */
[----:B------:R-:W-:Y:S02]  /*20900*/  IMAD.X R98, R45, 0x1, R98, P1 ;  /* 0x000000012d627824 */ /* 0x000fe400008e0662 */
[----:B------:R-:W-:-:S04]  /*20910*/  IMAD.WIDE.U32 R124, R95, R54, RZ ;  /* 0x000000365f7c7225 */ /* 0x000fc800078e00ff */
        /* <DEDUP_REMOVED lines=8> */
[----:B------:R-:W-:-:S04]  /*209a0*/  ISETP.GT.U32.AND P1, PT, R60, R127, PT ;  /* 0x0000007f3c00720c */ /* 0x000fc80003f24070 */
[----:B------:R-:W-:-:S04]  /*209b0*/  ISETP.GT.U32.AND.EX P1, PT, R61, R12, PT, P1 ;  /* 0x0000000c3d00720c */ /* 0x000fc80003f24110 */
[----:B------:R-:W-:-:S04]  /*209c0*/  SEL R121, RZ, 0x1, !P1 ;  /* 0x00000001ff797807 */ /* 0x000fc80004800000 */
[----:B------:R-:W-:-:S05]  /*209d0*/  IADD3 R121, P1, PT, R121, R122, RZ ;  /* 0x0000007a79797210 */ /* 0x000fca0007f3e0ff */
[----:B------:R-:W-:Y:S02]  /*209e0*/  IMAD.X R12, RZ, RZ, R123, P1 ;  /* 0x000000ffff0c7224 */ /* 0x000fe400008e067b */
[----:B------:R-:W-:-:S04]  /*209f0*/  IMAD.WIDE.U32 R124, P1, R120, R53, R124 ;  /* 0x00000035787c7225 */ /* 0x000fc8000782007c */
[----:B------:R-:W-:-:S04]  /*20a00*/  IMAD.WIDE.U32 R122, R120, R52, RZ ;  /* 0x00000034787a7225 */ /* 0x000fc800078e00ff */
[----:B------:R-:W-:Y:S01]  /*20a10*/  IMAD.X R61, RZ, RZ, RZ, P1 ;  /* 0x000000ffff3d7224 */ /* 0x000fe200008e06ff */
[----:B------:R-:W-:Y:S01]  /*20a20*/  IADD3 R80, P1, PT, R123, R124, RZ ;  /* 0x0000007c7b507210 */ /* 0x000fe20007f3e0ff */
[----:B------:R-:W-:Y:S02]  /*20a30*/  IMAD.MOV.U32 R60, RZ, RZ, R125 ;  /* 0x000000ffff3c7224 */ /* 0x000fe400078e007d */
[----:B------:R-:W-:Y:S02]  /*20a40*/  IMAD.X R125, RZ, RZ, RZ, P6 ;  /* 0x000000ffff7d7224 */ /* 0x000fe400030e06ff */
[----:B------:R-:W-:Y:S01]  /*20a50*/  IMAD.WIDE.U32.X R60, R95, R53, R60, P1 ;  /* 0x000000355f3c7225 */ /* 0x000fe200008e043c */
[----:B------:R-:W-:-:S03]  /*20a60*/  IADD3 R62, P1, PT, R100, R122, RZ ;  /* 0x0000007a643e7210 */ /* 0x000fc60007f3e0ff */
[----:B------:R-:W-:Y:S02]  /*20a70*/  IMAD.MOV.U32 R100, RZ, RZ, R15 ;  /* 0x000000ffff647224 */ /* 0x000fe400078e000f */
[----:B------:R-:W-:Y:S01]  /*20a80*/  IMAD.X R45, R80, 0x1, R101, P1 ;  /* 0x00000001502d7824 */ /* 0x000fe200008e0665 */
[----:B------:R-:W-:Y:S01]  /*20a90*/  ISETP.GE.U32.AND P1, PT, R62, R122, PT ;  /* 0x0000007a3e00720c */ /* 0x000fe20003f26070 */
[----:B------:R-:W-:Y:S02]  /*20aa0*/  IMAD.X R101, RZ, RZ, RZ, P5 ;  /* 0x000000ffff657224 */ /* 0x000fe400028e06ff */
[----:B------:R-:W-:Y:S01]  /*20ab0*/  IMAD.WIDE.U32 R122, R120, R50, RZ ;  /* 0x00000032787a7225 */ /* 0x000fe200078e00ff */
[----:B------:R-:W-:-:S03]  /*20ac0*/  ISETP.GE.U32.AND.EX P1, PT, R45, R80, PT, P1 ;  /* 0x000000502d00720c */ /* 0x000fc60003f26110 */
[----:B------:R-:W-:Y:S01]  /*20ad0*/  IMAD.WIDE.U32.X R100, R86, R86, R100, P4 ;  /* 0x0000005656647225 */ /* 0x000fe200020e0464 */
[----:B------:R-:W-:Y:S02]  /*20ae0*/  SEL R80, RZ, 0x1, P1 ;  /* 0x00000001ff507807 */ /* 0x000fe40000800000 */
[----:B------:R-:W-:Y:S01]  /*20af0*/  IADD3 R62, P1, PT, R62, R121, RZ ;  /* 0x000000793e3e7210 */ /* 0x000fe20007f3e0ff */
[----:B------:R-:W-:-:S04]  /*20b00*/  IMAD.MOV.U32 R124, RZ, RZ, R57 ;  /* 0x000000ffff7c7224 */ /* 0x000fc800078e0039 */
[----:B------:R-:W-:Y:S01]  /*20b10*/  IMAD.X R45, R45, 0x1, R12, P1 ;  /* 0x000000012d2d7824 */ /* 0x000fe200008e060c */
[C---:B------:R-:W-:Y:S01]  /*20b20*/  ISETP.GE.U32.AND P1, PT, R62.reuse, R121, PT ;  /* 0x000000793e00720c */ /* 0x040fe20003f26070 */
[----:B------:R-:W-:-:S03]  /*20b30*/  IMAD.WIDE.U32 R126, R62, R46, RZ ;  /* 0x0000002e3e7e7225 */ /* 0x000fc600078e00ff */
[----:B------:R-:W-:Y:S01]  /*20b40*/  ISETP.GE.U32.AND.EX P1, PT, R45, R12, PT, P1 ;  /* 0x0000000c2d00720c */ /* 0x000fe20003f26110 */
[----:B------:R-:W-:-:S03]  /*20b50*/  IMAD.WIDE.U32.X R124, R104, R10, R124, P2 ;  /* 0x0000000a687c7225 */ /* 0x000fc600010e047c */
[----:B------:R-:W-:-:S04]  /*20b60*/  SEL R121, RZ, 0x1, P1 ;  /* 0x00000001ff797807 */ /* 0x000fc80000800000 */
[----:B------:R-:W-:-:S04]  /*20b70*/  IADD3 R12, P1, P5, R121, R60, R80 ;  /* 0x0000003c790c7210 */ /* 0x000fc80007d3e050 */
[----:B------:R-:W-:Y:S01]  /*20b80*/  IADD3.X R80, PT, PT, RZ, R61, RZ, P1, P5 ;  /* 0x0000003dff507210 */ /* 0x000fe20000fea4ff */
[----:B------:R-:W-:Y:S01]  /*20b90*/  IMAD.WIDE.U32 R60, R95, R50, RZ ;  /* 0x000000325f3c7225 */ /* 0x000fe200078e00ff */
[----:B------:R-:W-:-:S04]  /*20ba0*/  IADD3 R81, P1, PT, R81, R122, RZ ;  /* 0x0000007a51517210 */ /* 0x000fc80007f3e0ff */
[----:B------:R-:W-:Y:S01]  /*20bb0*/  ISETP.GE.U32.AND P4, PT, R81, R122, PT ;  /* 0x0000007a5100720c */ /* 0x000fe20003f86070 */
[----:B------:R-:W-:-:S04]  /*20bc0*/  IMAD.WIDE.U32 R60, P5, R120, R9, R60 ;  /* 0x00000009783c7225 */ /* 0x000fc800078a003c */
[----:B------:R-:W-:Y:S01]  /*20bd0*/  IMAD.MOV.U32 R122, RZ, RZ, R61 ;  /* 0x000000ffff7a7224 */ /* 0x000fe200078e003d */
[----:B------:R-:W-:Y:S01]  /*20be0*/  IADD3 R15, P6, PT, R123, R60, RZ ;  /* 0x0000003c7b0f7210 */ /* 0x000fe20007fde0ff */
[----:B------:R-:W-:Y:S01]  /*20bf0*/  IMAD.X R123, RZ, RZ, RZ, P5 ;  /* 0x000000ffff7b7224 */ /* 0x000fe200028e06ff */
[----:B------:R-:W-:Y:S01]  /*20c00*/  ISETP.GE.U32.AND P5, PT, R108, R107, PT ;  /* 0x0000006b6c00720c */ /* 0x000fe20003fa6070 */
[----:B------:R-:W-:-:S03]  /*20c10*/  IMAD.WIDE.U32 R60, R126, R54, RZ ;  /* 0x000000367e3c7225 */ /* 0x000fc600078e00ff */
[----:B------:R-:W-:Y:S01]  /*20c20*/  ISETP.GE.U32.AND.EX P5, PT, R111, R106, PT, P5 ;  /* 0x0000006a6f00720c */ /* 0x000fe20003fa6150 */
[----:B------:R-:W-:Y:S01]  /*20c30*/  IMAD.X R102, R15, 0x1, R102, P1 ;  /* 0x000000010f667824 */ /* 0x000fe200008e0666 */
[----:B------:R-:W-:Y:S01]  /*20c40*/  SEL R106, RZ, 0x1, P3 ;  /* 0x00000001ff6a7807 */ /* 0x000fe20001800000 */
[----:B------:R-:W-:Y:S01]  /*20c50*/  IMAD.WIDE.U32.X R122, R95, R9, R122, P6 ;  /* 0x000000095f7a7225 */ /* 0x000fe200030e047a */
[----:B------:R-:W-:Y:S02]  /*20c60*/  ISETP.GE.U32.AND P3, PT, R14, R113, PT ;  /* 0x000000710e00720c */ /* 0x000fe40003f66070 */
[----:B------:R-:W-:Y:S02]  /*20c70*/  ISETP.GE.U32.AND P1, PT, R113, R58, PT ;  /* 0x0000003a7100720c */ /* 0x000fe40003f26070 */
[----:B------:R-:W-:Y:S02]  /*20c80*/  ISETP.GE.U32.AND.EX P4, PT, R102, R15, PT, P4 ;  /* 0x0000000f6600720c */ /* 0x000fe40003f86140 */
[----:B------:R-:W-:-:S02]  /*20c90*/  SEL R111, RZ, 0x1, P5 ;  /* 0x00000001ff6f7807 */ /* 0x000fc40002800000 */
[----:B------:R-:W-:Y:S01]  /*20ca0*/  IADD3 R15, P5, PT, R81, R12, RZ ;  /* 0x0000000c510f7210 */ /* 0x000fe20007fbe0ff */
[----:B------:R-:W-:Y:S01]  /*20cb0*/  IMAD R81, R45, R46, RZ ;  /* 0x0000002e2d517224 */ /* 0x000fe200078e02ff */
[----:B------:R-:W-:Y:S02]  /*20cc0*/  ISETP.GE.U32.AND.EX P3, PT, R78, R115, PT, P3 ;  /* 0x000000734e00720c */ /* 0x000fe40003f66130 */
[----:B------:R-:W-:Y:S01]  /*20cd0*/  ISETP.GE.U32.AND.EX P1, PT, R115, R56, PT, P1 ;  /* 0x000000387300720c */ /* 0x000fe20003f26110 */
[----:B------:R-:W-:Y:S01]  /*20ce0*/  IMAD.X R107, R102, 0x1, R80, P5 ;  /* 0x00000001666b7824 */ /* 0x000fe200028e0650 */
[----:B------:R-:W-:Y:S01]  /*20cf0*/  LOP3.LUT R57, RZ, R60, RZ, 0x33, !PT ;  /* 0x0000003cff397212 */ /* 0x000fe200078e33ff */
[C---:B------:R-:W-:Y:S01]  /*20d00*/  IMAD R81, R62.reuse, R47, R81 ;  /* 0x0000002f3e517224 */ /* 0x040fe200078e0251 */
[----:B------:R-:W-:Y:S02]  /*20d10*/  SEL R63, RZ, 0x1, P3 ;  /* 0x00000001ff3f7807 */ /* 0x000fe40001800000 */
[----:B------:R-:W-:Y:S01]  /*20d20*/  ISETP.GT.U32.AND P2, PT, R62, R57, PT ;  /* 0x000000393e00720c */ /* 0x000fe20003f44070 */
[----:B------:R-:W-:Y:S01]  /*20d30*/  IMAD.WIDE.U32 R56, R10, R91, RZ ;  /* 0x0000005b0a387225 */ /* 0x000fe200078e00ff */
[----:B------:R-:W-:-:S02]  /*20d40*/  SEL R58, RZ, 0x1, P1 ;  /* 0x00000001ff3a7807 */ /* 0x000fc40000800000 */
[----:B------:R-:W-:Y:S01]  /*20d50*/  IADD3 R106, P3, P5, R111, R100, R106 ;  /* 0x000000646f6a7210 */ /* 0x000fe20007d7e06a */
[----:B------:R-:W-:Y:S01]  /*20d60*/  IMAD.IADD R88, R127, 0x1, R81 ;  /* 0x000000017f587824 */ /* 0x000fe200078e0251 */
[----:B------:R-:W-:Y:S01]  /*20d70*/  ISETP.GE.U32.AND P1, PT, R15, R12, PT ;  /* 0x0000000c0f00720c */ /* 0x000fe20003f26070 */
[C---:B------:R-:W-:Y:S01]  /*20d80*/  IMAD.WIDE.U32 R56, P6, R86.reuse, R11, R56 ;  /* 0x0000000b56387225 */ /* 0x040fe200078c0038 */
[----:B------:R-:W-:Y:S02]  /*20d90*/  IADD3.X R108, PT, PT, RZ, R101, RZ, P3, P5 ;  /* 0x00000065ff6c7210 */ /* 0x000fe40001fea4ff */
[----:B------:R-:W-:Y:S01]  /*20da0*/  ISETP.GE.U32.AND.EX P1, PT, R107, R80, PT, P1 ;  /* 0x000000506b00720c */ /* 0x000fe20003f26110 */
[----:B------:R-:W-:Y:S01]  /*20db0*/  IMAD.WIDE.U32 R80, R86, R11, RZ ;  /* 0x0000000b56507225 */ /* 0x000fe200078e00ff */
[----:B------:R-:W-:Y:S02]  /*20dc0*/  IADD3 R12, P5, P3, R63, R124, R58 ;  /* 0x0000007c3f0c7210 */ /* 0x000fe40007bbe03a */
[----:B------:R-:W-:Y:S01]  /*20dd0*/  SEL R60, RZ, 0x1, P4 ;  /* 0x00000001ff3c7807 */ /* 0x000fe20002000000 */
[----:B------:R-:W-:Y:S01]  /*20de0*/  IMAD.WIDE.U32 R62, R11, R91, RZ ;  /* 0x0000005b0b3e7225 */ /* 0x000fe200078e00ff */
[----:B------:R-:W-:-:S02]  /*20df0*/  SEL R101, RZ, 0x1, P1 ;  /* 0x00000001ff657807 */ /* 0x000fc40000800000 */
[----:B------:R-:W-:Y:S02]  /*20e00*/  IADD3.X R82, PT, PT, RZ, R125, RZ, P5, P3 ;  /* 0x0000007dff527210 */ /* 0x000fe40002fe64ff */
[----:B------:R-:W-:Y:S01]  /*20e10*/  IADD3 R111, P5, PT, R59, R62, RZ ;  /* 0x0000003e3b6f7210 */ /* 0x000fe20007fbe0ff */
[----:B------:R-:W-:Y:S01]  /*20e20*/  IMAD.WIDE.U32 R58, R95, R48, RZ ;  /* 0x000000305f3a7225 */ /* 0x000fe200078e00ff */
[----:B------:R-:W-:Y:S02]  /*20e30*/  IADD3 R56, P3, PT, R63, R56, RZ ;  /* 0x000000383f387210 */ /* 0x000fe40007f7e0ff */
[----:B------:R-:W-:Y:S01]  /*20e40*/  IADD3 R60, P4, P1, R101, R122, R60 ;  /* 0x0000007a653c7210 */ /* 0x000fe2000799e03c */
[----:B------:R-:W-:-:S03]  /*20e50*/  IMAD.WIDE.U32 R100, R88, R54, RZ ;  /* 0x0000003658647225 */ /* 0x000fc600078e00ff */
[----:B------:R-:W-:Y:S01]  /*20e60*/  IADD3.X R63, PT, PT, RZ, R123, RZ, P4, P1 ;  /* 0x0000007bff3f7210 */ /* 0x000fe200027e24ff */
[----:B------:R-:W-:Y:S01]  /*20e70*/  IMAD.X R113, R56, 0x1, R103, P5 ;  /* 0x0000000138717824 */ /* 0x000fe200028e0667 */
[----:B------:R-:W-:Y:S01]  /*20e80*/  IADD3 R106, P4, PT, R111, R106, RZ ;  /* 0x0000006a6f6a7210 */ /* 0x000fe20007f9e0ff */
[----:B------:R-:W-:-:S04]  /*20e90*/  IMAD.WIDE.U32 R58, P5, R120, R49, R58 ;  /* 0x00000031783a7225 */ /* 0x000fc800078a003a */
[----:B------:R-:W-:-:S04]  /*20ea0*/  IMAD.WIDE.U32 R120, R120, R48, RZ ;  /* 0x0000003078787225 */ /* 0x000fc800078e00ff */
[----:B------:R-:W-:-:S04]  /*20eb0*/  IMAD.WIDE.U32 R80, P1, R91, R10, R80 ;  /* 0x0000000a5b507225 */ /* 0x000fc80007820050 */
[----:B------:R-:W-:Y:S01]  /*20ec0*/  IMAD.X R108, R113, 0x1, R108, P4 ;  /* 0x00000001716c7824 */ /* 0x000fe200020e066c */
[----:B------:R-:W-:Y:S01]  /*20ed0*/  IADD3 R58, P4, PT, R121, R58, RZ ;  /* 0x0000003a793a7210 */ /* 0x000fe20007f9e0ff */
[----:B------:R-:W-:Y:S02]  /*20ee0*/  IMAD.X R103, RZ, RZ, RZ, P5 ;  /* 0x000000ffff677224 */ /* 0x000fe400028e06ff */
[----:B------:R-:W-:Y:S01]  /*20ef0*/  IMAD.X R115, RZ, RZ, RZ, P1 ;  /* 0x000000ffff737224 */ /* 0x000fe200008e06ff */
[----:B------:R-:W-:Y:S01]  /*20f00*/  IADD3 R105, P1, PT, R105, R120, RZ ;  /* 0x0000007869697210 */ /* 0x000fe20007f3e0ff */
[----:B------:R-:W-:-:S04]  /*20f10*/  IMAD.WIDE.U32 R100, P5, R126, R55, R100 ;  /* 0x000000377e647225 */ /* 0x000fc800078a0064 */
[----:B------:R-:W-:Y:S02]  /*20f20*/  IMAD.MOV.U32 R102, RZ, RZ, R59 ;  /* 0x000000ffff667224 */ /* 0x000fe400078e003b */
[----:B------:R-:W-:Y:S01]  /*20f30*/  IMAD.X R109, R58, 0x1, R109, P1 ;  /* 0x000000013a6d7824 */ /* 0x000fe200008e066d */
[----:B------:R-:W-:Y:S01]  /*20f40*/  ISETP.GE.U32.AND P1, PT, R105, R120, PT ;  /* 0x000000786900720c */ /* 0x000fe20003f26070 */
[----:B------:R-:W-:Y:S01]  /*20f50*/  IMAD.WIDE.U32.X R102, R95, R49, R102, P4 ;  /* 0x000000315f667225 */ /* 0x000fe200020e0466 */
[----:B------:R-:W-:Y:S02]  /*20f60*/  IADD3 R100, P4, PT, R61, R100, RZ ;  /* 0x000000643d647210 */ /* 0x000fe40007f9e0ff */
[----:B------:R-:W-:Y:S01]  /*20f70*/  ISETP.GE.U32.AND.EX P1, PT, R109, R58, PT, P1 ;  /* 0x0000003a6d00720c */ /* 0x000fe20003f26110 */
[----:B------:R-:W-:Y:S01]  /*20f80*/  IMAD.X R121, RZ, RZ, RZ, P5 ;  /* 0x000000ffff797224 */ /* 0x000fe200028e06ff */
[----:B------:R-:W-:Y:S01]  /*20f90*/  LOP3.LUT R100, RZ, R100, RZ, 0x33, !PT ;  /* 0x00000064ff647212 */ /* 0x000fe200078e33ff */
[----:B------:R-:W-:-:S02]  /*20fa0*/  IMAD.MOV.U32 R120, RZ, RZ, R101 ;  /* 0x000000ffff787224 */ /* 0x000fc400078e0065 */
[----:B------:R-:W-:Y:S01]  /*20fb0*/  IMAD.WIDE.U32 R122, R91, R11, RZ ;  /* 0x0000000b5b7a7225 */ /* 0x000fe200078e00ff */
[----:B------:R-:W-:-:S03]  /*20fc0*/  ISETP.GT.U32.AND.EX P2, PT, R45, R100, PT, P2 ;  /* 0x000000642d00720c */ /* 0x000fc60003f44120 */
[----:B------:R-:W-:Y:S01]  /*20fd0*/  IMAD.WIDE.U32.X R120, R88, R55, R120, P4 ;  /* 0x0000003758787225 */ /* 0x000fe200020e0478 */
[----:B------:R-:W-:Y:S02]  /*20fe0*/  ISETP.GE.U32.AND P4, PT, R106, R111, PT ;  /* 0x0000006f6a00720c */ /* 0x000fe40003f86070 */
[----:B------:R-:W-:Y:S01]  /*20ff0*/  IADD3 RZ, P5, PT, R123, R80, RZ ;  /* 0x000000507bff7210 */ /* 0x000fe20007fbe0ff */
[----:B------:R-:W-:Y:S01]  /*21000*/  IMAD.X R101, RZ, RZ, RZ, P6 ;  /* 0x000000ffff657224 */ /* 0x000fe200030e06ff */
[----:B------:R-:W-:Y:S01]  /*21010*/  ISETP.GE.U32.AND P6, PT, R111, R62, PT ;  /* 0x0000003e6f00720c */ /* 0x000fe20003fc6070 */
[----:B------:R-:W-:Y:S01]  /*21020*/  IMAD.MOV.U32 R114, RZ, RZ, R81 ;  /* 0x000000ffff727224 */ /* 0x000fe200078e0051 */
[----:B------:R-:W-:Y:S01]  /*21030*/  ISETP.GE.U32.AND.EX P4, PT, R108, R113, PT, P4 ;  /* 0x000000716c00720c */ /* 0x000fe20003f86140 */
[----:B------:R-:W-:Y:S01]  /*21040*/  IMAD.MOV.U32 R100, RZ, RZ, R57 ;  /* 0x000000ffff647224 */ /* 0x000fe200078e0039 */
[----:B------:R-:W-:Y:S01]  /*21050*/  ISETP.GE.U32.AND.EX P6, PT, R113, R56, PT, P6 ;  /* 0x000000387100720c */ /* 0x000fe20003fc6160 */
[----:B------:R-:W-:Y:S01]  /*21060*/  IMAD.WIDE.U32.X R58, R86, R10, R114, P5 ;  /* 0x0000000a563a7225 */ /* 0x000fe200028e0472 */
[----:B------:R-:W-:-:S02]  /*21070*/  SEL R81, RZ, 0x1, !P2 ;  /* 0x00000001ff517807 */ /* 0x000fc40005000000 */
[----:B------:R-:W-:Y:S02]  /*21080*/  IADD3 R105, P5, PT, R105, R60, RZ ;  /* 0x0000003c69697210 */ /* 0x000fe40007fbe0ff */
[----:B------:R-:W-:Y:S02]  /*21090*/  SEL R45, RZ, 0x1, P6 ;  /* 0x00000001ff2d7807 */ /* 0x000fe40003000000 */
[----:B------:R-:W-:Y:S01]  /*210a0*/  SEL R115, RZ, 0x1, P4 ;  /* 0x00000001ff737807 */ /* 0x000fe20002000000 */
[----:B------:R-:W-:Y:S01]  /*210b0*/  IMAD.X R80, R109, 0x1, R63, P5 ;  /* 0x000000016d507824 */ /* 0x000fe200028e063f */
[----:B------:R-:W-:Y:S02]  /*210c0*/  IADD3 R81, P6, PT, R81, R120, RZ ;  /* 0x0000007851517210 */ /* 0x000fe40007fde0ff */
[----:B------:R-:W-:Y:S02]  /*210d0*/  IADD3 R95, P4, PT, R106, R62, RZ ;  /* 0x0000003e6a5f7210 */ /* 0x000fe40007f9e0ff */
[----:B------:R-:W-:Y:S01]  /*210e0*/  ISETP.GE.U32.AND P2, PT, R105, R60, PT ;  /* 0x0000003c6900720c */ /* 0x000fe20003f46070 */
[----:B------:R-:W-:Y:S01]  /*210f0*/  IMAD.X R120, RZ, RZ, R121, P6 ;  /* 0x000000ffff787224 */ /* 0x000fe200030e0679 */
[----:B------:R-:W-:Y:S01]  /*21100*/  ISETP.GE.U32.AND P5, PT, R95, R62, PT ;  /* 0x0000003e5f00720c */ /* 0x000fe20003fa6070 */
[----:B------:R-:W-:Y:S01]  /*21110*/  IMAD.X R109, R108, 0x1, R56, P4 ;  /* 0x000000016c6d7824 */ /* 0x000fe200020e0638 */
[----:B------:R-:W-:Y:S01]  /*21120*/  IADD3 R115, P6, P4, R115, R58, R45 ;  /* 0x0000003a73737210 */ /* 0x000fe20007cde02d */
[----:B------:R-:W-:Y:S01]  /*21130*/  IMAD.WIDE.U32 R60, R88, R52, RZ ;  /* 0x00000034583c7225 */ /* 0x000fe200078e00ff */
[----:B------:R-:W-:-:S02]  /*21140*/  ISETP.GE.U32.AND.EX P2, PT, R80, R63, PT, P2 ;  /* 0x0000003f5000720c */ /* 0x000fc40003f46120 */
[----:B------:R-:W-:Y:S01]  /*21150*/  IADD3.X R108, PT, PT, RZ, R59, RZ, P6, P4 ;  /* 0x0000003bff6c7210 */ /* 0x000fe200037e84ff */
[----:B------:R-:W-:Y:S01]  /*21160*/  IMAD.WIDE.U32 R62, R126, R52, RZ ;  /* 0x000000347e3e7225 */ /* 0x000fe200078e00ff */
[----:B------:R-:W-:Y:S02]  /*21170*/  IADD3 R45, P6, PT, R95, R12, RZ ;  /* 0x0000000c5f2d7210 */ /* 0x000fe40007fde0ff */
[----:B------:R-:W-:Y:S01]  /*21180*/  SEL R12, RZ, 0x1, P1 ;  /* 0x00000001ff0c7807 */ /* 0x000fe20000800000 */
[----:B------:R-:W-:Y:S01]  /*21190*/  IMAD.WIDE.U32.X R58, R86, R10, R100, P3 ;  /* 0x0000000a563a7225 */ /* 0x000fe200018e0464 */
[----:B------:R-:W-:Y:S02]  /*211a0*/  ISETP.GE.U32.AND.EX P5, PT, R109, R56, PT, P5 ;  /* 0x000000386d00720c */ /* 0x000fe40003fa6150 */
[----:B------:R-:W-:Y:S01]  /*211b0*/  ISETP.GE.U32.AND P1, PT, R45, R95, PT ;  /* 0x0000005f2d00720c */ /* 0x000fe20003f26070 */
[----:B------:R-:W-:Y:S01]  /*211c0*/  IMAD.X R82, R109, 0x1, R82, P6 ;  /* 0x000000016d527824 */ /* 0x000fe200030e0652 */
[----:B------:R-:W-:Y:S01]  /*211d0*/  IADD3 R15, P4, PT, R15, R62, RZ ;  /* 0x0000003e0f0f7210 */ /* 0x000fe20007f9e0ff */
[----:B------:R-:W-:Y:S01]  /*211e0*/  IMAD.WIDE.U32 R56, P3, R126, R53, R60 ;  /* 0x000000357e387225 */ /* 0x000fe2000786003c */
[----:B------:R-:W-:-:S02]  /*211f0*/  SEL R95, RZ, 0x1, P2 ;  /* 0x00000001ff5f7807 */ /* 0x000fc40001000000 */
[----:B------:R-:W-:Y:S01]  /*21200*/  ISETP.GE.U32.AND.EX P1, PT, R82, R109, PT, P1 ;  /* 0x0000006d5200720c */ /* 0x000fe20003f26110 */
[----:B------:R-:W-:Y:S01]  /*21210*/  IMAD.X R61, RZ, RZ, RZ, P3 ;  /* 0x000000ffff3d7224 */ /* 0x000fe200018e06ff */
[----:B------:R-:W-:Y:S01]  /*21220*/  IADD3 R56, P6, PT, R63, R56, RZ ;  /* 0x000000383f387210 */ /* 0x000fe20007fde0ff */
[----:B------:R-:W-:Y:S01]  /*21230*/  IMAD.MOV.U32 R60, RZ, RZ, R57 ;  /* 0x000000ffff3c7224 */ /* 0x000fe200078e0039 */
[C---:B------:R-:W-:Y:S02]  /*21240*/  ISETP.GE.U32.AND P2, PT, R15.reuse, R62, PT ;  /* 0x0000003e0f00720c */ /* 0x040fe40003f46070 */
[----:B------:R-:W-:Y:S01]  /*21250*/  IADD3 R100, P3, PT, R15, R81, RZ ;  /* 0x000000510f647210 */ /* 0x000fe20007f7e0ff */
[----:B------:R-:W-:Y:S01]  /*21260*/  IMAD.X R107, R56, 0x1, R107, P4 ;  /* 0x00000001386b7824 */ /* 0x000fe200020e066b */
[----:B------:R-:W-:Y:S01]  /*21270*/  SEL R62, RZ, 0x1, P5 ;  /* 0x00000001ff3e7807 */ /* 0x000fe20002800000 */
[----:B------:R-:W-:Y:S01]  /*21280*/  IMAD.WIDE.U32.X R60, R88, R53, R60, P6 ;  /* 0x00000035583c7225 */ /* 0x000fe200030e043c */
[----:B------:R-:W-:-:S02]  /*21290*/  SEL R15, RZ, 0x1, P1 ;  /* 0x00000001ff0f7807 */ /* 0x000fc40000800000 */
[----:B------:R-:W-:Y:S02]  /*212a0*/  IADD3 R95, P1, P5, R95, R102, R12 ;  /* 0x000000665f5f7210 */ /* 0x000fe40007d3e00c */
[----:B------:R-:W-:Y:S01]  /*212b0*/  ISETP.GE.U32.AND P4, PT, R100, R81, PT ;  /* 0x000000516400720c */ /* 0x000fe20003f86070 */
[----:B------:R-:W-:Y:S01]  /*212c0*/  IMAD.X R81, R107, 0x1, R120, P3 ;  /* 0x000000016b517824 */ /* 0x000fe200018e0678 */
[----:B------:R-:W-:Y:S01]  /*212d0*/  IADD3.X R101, PT, PT, RZ, R103, RZ, P1, P5 ;  /* 0x00000067ff657210 */ /* 0x000fe20000fea4ff */
[----:B------:R-:W-:Y:S01]  /*212e0*/  IMAD.WIDE.U32 R102, R10, R11, RZ ;  /* 0x0000000b0a667225 */ /* 0x000fe200078e00ff */
[----:B------:R-:W-:Y:S02]  /*212f0*/  IADD3 R12, P5, P1, R15, R58, R62 ;  /* 0x0000003a0f0c7210 */ /* 0x000fe400079be03e */
[----:B------:R-:W-:Y:S01]  /*21300*/  ISETP.GE.U32.AND.EX P2, PT, R107, R56, PT, P2 ;  /* 0x000000386b00720c */ /* 0x000fe20003f46120 */
[----:B------:R-:W-:Y:S01]  /*21310*/  IMAD.WIDE.U32 R62, R88, R50, RZ ;  /* 0x00000032583e7225 */ /* 0x000fe200078e00ff */
[----:B------:R-:W-:-:S02]  /*21320*/  ISETP.GE.U32.AND.EX P4, PT, R81, R120, PT, P4 ;  /* 0x000000785100720c */ /* 0x000fc40003f86140 */
[----:B------:R-:W-:Y:S01]  /*21330*/  IADD3.X R109, PT, PT, RZ, R59, RZ, P5, P1 ;  /* 0x0000003bff6d7210 */ /* 0x000fe20002fe24ff */
[C---:B------:R-:W-:Y:S01]  /*21340*/  IMAD.WIDE.U32 R56, R126.reuse, R50, RZ ;  /* 0x000000327e387225 */ /* 0x040fe200078e00ff */
[----:B------:R-:W-:Y:S02]  /*21350*/  SEL R58, RZ, 0x1, P2 ;  /* 0x00000001ff3a7807 */ /* 0x000fe40001000000 */
[----:B------:R-:W-:Y:S01]  /*21360*/  SEL R15, RZ, 0x1, P4 ;  /* 0x00000001ff0f7807 */ /* 0x000fe20002000000 */
[----:B------:R-:W-:Y:S01]  /*21370*/  IMAD.WIDE.U32 R62, P3, R126, R9, R62 ;  /* 0x000000097e3e7225 */ /* 0x000fe2000786003e */
[----:B------:R-:W-:-:S03]  /*21380*/  IADD3 R111, P6, PT, R105, R56, RZ ;  /* 0x00000038696f7210 */ /* 0x000fc60007fde0ff */
[----:B------:R-:W-:Y:S01]  /*21390*/  IMAD.WIDE.U32 R102, P5, R11, R10, R102 ;  /* 0x0000000a0b667225 */ /* 0x000fe200078a0066 */
[----:B------:R-:W-:Y:S02]  /*213a0*/  IADD3 R121, P4, PT, R57, R62, RZ ;  /* 0x0000003e39797210 */ /* 0x000fe40007f9e0ff */
[----:B------:R-:W-:Y:S01]  /*213b0*/  ISETP.GE.U32.AND P1, PT, R111, R56, PT ;  /* 0x000000386f00720c */ /* 0x000fe20003f26070 */
[----:B------:R-:W-:Y:S01]  /*213c0*/  IMAD.X R107, RZ, RZ, RZ, P5 ;  /* 0x000000ffff6b7224 */ /* 0x000fe200028e06ff */
[----:B------:R-:W-:Y:S01]  /*213d0*/  IADD3 R62, P2, P5, R15, R60, R58 ;  /* 0x0000003c0f3e7210 */ /* 0x000fe20007d5e03a */
[----:B------:R-:W-:-:S03]  /*213e0*/  IMAD.WIDE.U32 R56, R100, R46, RZ ;  /* 0x0000002e64387225 */ /* 0x000fc600078e00ff */
[----:B------:R-:W-:Y:S01]  /*213f0*/  IADD3.X R113, PT, PT, RZ, R61, RZ, P2, P5 ;  /* 0x0000003dff717210 */ /* 0x000fe200017ea4ff */
[----:B------:R-:W-:-:S04]  /*21400*/  IMAD.WIDE.U32 R58, R11, R11, RZ ;  /* 0x0000000b0b3a7225 */ /* 0x000fc800078e00ff */
[----:B------:R-:W-:Y:S01]  /*21410*/  IMAD.WIDE.U32 R60, R56, R54, RZ ;  /* 0x00000036383c7225 */ /* 0x000fe200078e00ff */
[----:B------:R-:W-:Y:S02]  /*21420*/  IADD3 R15, P2, PT, R59, R102, RZ ;  /* 0x000000663b0f7210 */ /* 0x000fe40007f5e0ff */
[----:B------:R-:W-:Y:S01]  /*21430*/  IADD3 R115, P5, PT, R115, R58, RZ ;  /* 0x0000003a73737210 */ /* 0x000fe20007fbe0ff */
[----:B------:R-:W-:Y:S01]  /*21440*/  IMAD.MOV.U32 R106, RZ, RZ, R103 ;  /* 0x000000ffff6a7224 */ /* 0x000fe200078e0067 */
[----:B------:R-:W-:Y:S01]  /*21450*/  LOP3.LUT R59, RZ, R60, RZ, 0x33, !PT ;  /* 0x0000003cff3b7212 */ /* 0x000fe200078e33ff */
[----:B------:R-:W-:Y:S01]  /*21460*/  IMAD.X R80, R121, 0x1, R80, P6 ;  /* 0x0000000179507824 */ /* 0x000fe200030e0650 */
[----:B------:R-:W-:Y:S01]  /*21470*/  IADD3 R111, P6, PT, R111, R62, RZ ;  /* 0x0000003e6f6f7210 */ /* 0x000fe20007fde0ff */
[----:B------:R-:W-:Y:S01]  /*21480*/  IMAD.WIDE.U32.X R106, R10, R10, R106, P2 ;  /* 0x0000000a0a6a7225 */ /* 0x000fe200010e046a */
[----:B------:R-:W-:Y:S02]  /*21490*/  ISETP.GT.U32.AND P2, PT, R100, R59, PT ;  /* 0x0000003b6400720c */ /* 0x000fe40003f44070 */
[----:B------:R-:W-:Y:S01]  /*214a0*/  ISETP.GE.U32.AND.EX P1, PT, R80, R121, PT, P1 ;  /* 0x000000795000720c */ /* 0x000fe20003f26110 */
[----:B------:R-:W-:-:S02]  /*214b0*/  IMAD R59, R81, R46, RZ ;  /* 0x0000002e513b7224 */ /* 0x000fc400078e02ff */
[----:B------:R-:W-:Y:S01]  /*214c0*/  IMAD.X R108, R15, 0x1, R108, P5 ;  /* 0x000000010f6c7824 */ /* 0x000fe200028e066c */
[C---:B------:R-:W-:Y:S01]  /*214d0*/  IADD3 R12, P5, PT, R115.reuse, R12, RZ ;  /* 0x0000000c730c7210 */ /* 0x040fe20007fbe0ff */
[----:B------:R-:W-:Y:S02]  /*214e0*/  IMAD R59, R100, R47, R59 ;  /* 0x0000002f643b7224 */ /* 0x000fe400078e023b */
[----:B------:R-:W-:Y:S02]  /*214f0*/  IMAD.X R100, R80, 0x1, R113, P6 ;  /* 0x0000000150647824 */ /* 0x000fe400030e0671 */
[C---:B------:R-:W-:Y:S01]  /*21500*/  IMAD.X R105, R108.reuse, 0x1, R109, P5 ;  /* 0x000000016c697824 */ /* 0x040fe200028e066d */
[----:B------:R-:W-:Y:S01]  /*21510*/  ISETP.GE.U32.AND P5, PT, R115, R58, PT ;  /* 0x0000003a7300720c */ /* 0x000fe20003fa6070 */
[----:B------:R-:W-:Y:S02]  /*21520*/  IMAD.IADD R109, R57, 0x1, R59 ;  /* 0x00000001396d7824 */ /* 0x000fe400078e023b */
[----:B------:R-:W-:Y:S01]  /*21530*/  IMAD.X R59, RZ, RZ, RZ, P3 ;  /* 0x000000ffff3b7224 */ /* 0x000fe200018e06ff */
[----:B------:R-:W-:Y:S01]  /*21540*/  ISETP.GE.U32.AND P3, PT, R111, R62, PT ;  /* 0x0000003e6f00720c */ /* 0x000fe20003f66070 */
[----:B------:R-:W-:Y:S01]  /*21550*/  IMAD.WIDE.U32 R102, R109, R54, RZ ;  /* 0x000000366d667225 */ /* 0x000fe200078e00ff */
[----:B------:R-:W-:-:S02]  /*21560*/  ISETP.GE.U32.AND.EX P5, PT, R108, R15, PT, P5 ;  /* 0x0000000f6c00720c */ /* 0x000fc40003fa6150 */
[----:B------:R-:W-:Y:S01]  /*21570*/  ISETP.GE.U32.AND.EX P3, PT, R100, R113, PT, P3 ;  /* 0x000000716400720c */ /* 0x000fe20003f66130 */
[----:B------:R-:W-:Y:S01]  /*21580*/  IMAD.MOV.U32 R58, RZ, RZ, R63 ;  /* 0x000000ffff3a7224 */ /* 0x000fe200078e003f */
[----:B------:R-:W-:Y:S01]  /*21590*/  SEL R62, RZ, 0x1, P1 ;  /* 0x00000001ff3e7807 */ /* 0x000fe20000800000 */
[----:B------:R-:W-:Y:S01]  /*215a0*/  IMAD.WIDE.U32 R102, P6, R56, R55, R102 ;  /* 0x0000003738667225 */ /* 0x000fe200078c0066 */
[----:B------:R-:W-:Y:S02]  /*215b0*/  SEL R15, RZ, 0x1, P3 ;  /* 0x00000001ff0f7807 */ /* 0x000fe40001800000 */
[----:B------:R-:W-:Y:S01]  /*215c0*/  SEL R63, RZ, 0x1, P5 ;  /* 0x00000001ff3f7807 */ /* 0x000fe20002800000 */
[----:B------:R-:W-:Y:S01]  /*215d0*/  IMAD.WIDE.U32.X R58, R88, R9, R58, P4 ;  /* 0x00000009583a7225 */ /* 0x000fe200020e043a */
[----:B------:R-:W-:Y:S02]  /*215e0*/  ISETP.GE.U32.AND P4, PT, R12, R115, PT ;  /* 0x000000730c00720c */ /* 0x000fe40003f86070 */
[----:B------:R-:W-:-:S02]  /*215f0*/  IADD3 R60, P1, PT, R61, R102, RZ ;  /* 0x000000663d3c7210 */ /* 0x000fc40007f3e0ff */
[----:B------:R-:W-:Y:S02]  /*21600*/  ISETP.GE.U32.AND.EX P4, PT, R105, R108, PT, P4 ;  /* 0x0000006c6900720c */ /* 0x000fe40003f86140 */
[----:B------:R-:W-:Y:S01]  /*21610*/  IADD3 R15, P3, P5, R15, R58, R62 ;  /* 0x0000003a0f0f7210 */ /* 0x000fe20007d7e03e */
[----:B------:R-:W-:Y:S01]  /*21620*/  IMAD.MOV.U32 R62, RZ, RZ, R103 ;  /* 0x000000ffff3e7224 */ /* 0x000fe200078e0067 */
[----:B------:R-:W-:Y:S02]  /*21630*/  LOP3.LUT R60, RZ, R60, RZ, 0x33, !PT ;  /* 0x0000003cff3c7212 */ /* 0x000fe400078e33ff */
[----:B------:R-:W-:Y:S02]  /*21640*/  SEL R61, RZ, 0x1, P4 ;  /* 0x00000001ff3d7807 */ /* 0x000fe40002000000 */
[----:B------:R-:W-:Y:S01]  /*21650*/  IADD3.X R108, PT, PT, RZ, R59, RZ, P3, P5 ;  /* 0x0000003bff6c7210 */ /* 0x000fe20001fea4ff */
[----:B------:R-:W-:Y:S01]  /*21660*/  IMAD.WIDE.U32 R58, R56, R52, RZ ;  /* 0x00000034383a7225 */ /* 0x000fe200078e00ff */
[----:B------:R-:W-:-:S02]  /*21670*/  ISETP.GT.U32.AND.EX P2, PT, R81, R60, PT, P2 ;  /* 0x0000003c5100720c */ /* 0x000fc40003f44120 */
[----:B------:R-:W-:Y:S01]  /*21680*/  IADD3 R106, P3, P4, R61, R106, R63 ;  /* 0x0000006a3d6a7210 */ /* 0x000fe20007c7e03f */
[----:B------:R-:W-:Y:S01]  /*21690*/  IMAD.WIDE.U32 R60, R109, R52, RZ ;  /* 0x000000346d3c7225 */ /* 0x000fe200078e00ff */
[----:B------:R-:W-:Y:S02]  /*216a0*/  SEL R115, RZ, 0x1, !P2 ;  /* 0x00000001ff737807 */ /* 0x000fe40005000000 */
[----:B------:R-:W-:Y:S01]  /*216b0*/  IADD3.X R107, PT, PT, RZ, R107, RZ, P3, P4 ;  /* 0x0000006bff6b7210 */ /* 0x000fe20001fe84ff */
[----:B------:R-:W-:Y:S01]  /*216c0*/  IMAD.X R63, RZ, RZ, RZ, P6 ;  /* 0x000000ffff3f7224 */ /* 0x000fe200030e06ff */
[----:B------:R-:W-:Y:S01]  /*216d0*/  IADD3 R111, P4, PT, R111, R58, RZ ;  /* 0x0000003a6f6f7210 */ /* 0x000fe20007f9e0ff */
[----:B------:R-:W-:-:S03]  /*216e0*/  IMAD.WIDE.U32 R60, P5, R56, R53, R60 ;  /* 0x00000035383c7225 */ /* 0x000fc600078a003c */
[----:B------:R-:W-:Y:S01]  /*216f0*/  ISETP.GE.U32.AND P3, PT, R111, R58, PT ;  /* 0x0000003a6f00720c */ /* 0x000fe20003f66070 */
[----:B------:R-:W-:-:S04]  /*21700*/  IMAD.WIDE.U32 R80, R88, R48, RZ ;  /* 0x0000003058507225 */ /* 0x000fc800078e00ff */
[----:B------:R-:W-:Y:S01]  /*21710*/  IMAD.WIDE.U32.X R62, R109, R55, R62, P1 ;  /* 0x000000376d3e7225 */ /* 0x000fe200008e043e */
[----:B------:R-:W-:-:S03]  /*21720*/  IADD3 R113, P1, PT, R59, R60, RZ ;  /* 0x0000003c3b717210 */ /* 0x000fc60007f3e0ff */
[----:B------:R-:W-:Y:S01]  /*21730*/  IMAD.WIDE.U32 R80, P6, R126, R49, R80 ;  /* 0x000000317e507225 */ /* 0x000fe200078c0050 */
[----:B------:R-:W-:-:S03]  /*21740*/  IADD3 R60, P2, PT, R115, R62, RZ ;  /* 0x0000003e733c7210 */ /* 0x000fc60007f5e0ff */
[----:B------:R-:W-:-:S04]  /*21750*/  IMAD.WIDE.U32 R126, R126, R48, RZ ;  /* 0x000000307e7e7225 */ /* 0x000fc800078e00ff */
[----:B------:R-:W-:Y:S01]  /*21760*/  IMAD.X R100, R113, 0x1, R100, P4 ;  /* 0x0000000171647824 */ /* 0x000fe200020e0664 */
[----:B------:R-:W-:Y:S01]  /*21770*/  ISETP.NE.U32.AND P4, PT, R95, RZ, PT ;  /* 0x000000ff5f00720c */ /* 0x000fe20003f85070 */
[----:B------:R-:W-:Y:S01]  /*21780*/  IMAD.X R59, RZ, RZ, RZ, P6 ;  /* 0x000000ffff3b7224 */ /* 0x000fe200030e06ff */
[----:B------:R-:W-:Y:S01]  /*21790*/  IADD3 R103, P6, PT, R127, R80, RZ ;  /* 0x000000507f677210 */ /* 0x000fe20007fde0ff */
[----:B------:R-:W-:Y:S01]  /*217a0*/  IMAD.MOV.U32 R58, RZ, RZ, R81 ;  /* 0x000000ffff3a7224 */ /* 0x000fe200078e0051 */
[----:B------:R-:W-:Y:S01]  /*217b0*/  ISETP.NE.AND.EX P4, PT, R101, RZ, PT, P4 ;  /* 0x000000ff6500720c */ /* 0x000fe20003f85340 */
[----:B------:R-:W-:Y:S01]  /*217c0*/  IMAD.X R62, RZ, RZ, R63, P2 ;  /* 0x000000ffff3e7224 */ /* 0x000fe200010e063f */
[----:B------:R-:W-:Y:S01]  /*217d0*/  SEL R80, R54, RZ, P0 ;  /* 0x000000ff36507207 */ /* 0x000fe20000000000 */
[----:B------:R-:W-:Y:S01]  /*217e0*/  IMAD.WIDE.U32.X R58, R88, R49, R58, P6 ;  /* 0x00000031583a7225 */ /* 0x000fe200030e043a */
[-C--:B------:R-:W-:Y:S02]  /*217f0*/  IADD3 R88, P6, PT, R111, R60.reuse, RZ ;  /* 0x0000003c6f587210 */ /* 0x080fe40007fde0ff */
[----:B------:R-:W-:Y:S01]  /*21800*/  ISETP.GE.U32.AND.EX P3, PT, R100, R113, PT, P3 ;  /* 0x000000716400720c */ /* 0x000fe20003f66130 */
[----:B------:R-:W-:Y:S01]  /*21810*/  IMAD.X R81, RZ, RZ, RZ, P5 ;  /* 0x000000ffff517224 */ /* 0x000fe200028e06ff */
[----:B------:R-:W-:Y:S01]  /*21820*/  ISETP.GE.U32.AND P2, PT, R88, R60, PT ;  /* 0x0000003c5800720c */ /* 0x000fe20003f46070 */
[----:B------:R-:W-:Y:S01]  /*21830*/  IMAD.X R111, R100, 0x1, R62, P6 ;  /* 0x00000001646f7824 */ /* 0x000fe200030e063e */
[----:B------:R-:W-:Y:S01]  /*21840*/  IADD3 R119, P6, PT, -R80, R119, RZ ;  /* 0x0000007750777210 */ /* 0x000fe20007fde1ff */
[----:B------:R-:W-:-:S03]  /*21850*/  IMAD.MOV.U32 R80, RZ, RZ, R61 ;  /* 0x000000ffff507224 */ /* 0x000fc600078e003d */
[----:B------:R-:W-:Y:S01]  /*21860*/  ISETP.GE.U32.AND.EX P2, PT, R111, R62, PT, P2 ;  /* 0x0000003e6f00720c */ /* 0x000fe20003f46120 */
[----:B------:R-:W-:Y:S01]  /*21870*/  IMAD.WIDE.U32 R62, R88, R46, RZ ;  /* 0x0000002e583e7225 */ /* 0x000fe200078e00ff */
[----:B------:R-:W-:Y:S11]  /*21880*/  @!P4 BRA `(.L_x_59) ;  /* 0x000000000060c947 */ /* 0x000ff60003800000 */
        /* <DEDUP_REMOVED lines=24> */
.L_x_59:
[----:B------:R-:W-:Y:S05]  /*21a10*/  BSYNC.RECONVERGENT B2 ;  /* 0x0000000000027941 */ /* 0x000fea0003800200 */
.L_x_58:
[----:B------:R-:W-:Y:S01]  /*21a20*/  IMAD.WIDE.U32 R60, R62, R54, RZ ;  /* 0x000000363e3c7225 */ /* 0x000fe200078e00ff */
[----:B------:R-:W-:Y:S01]  /*21a30*/  SEL R57, RZ, 0x1, P2 ;  /* 0x00000001ff397807 */ /* 0x000fe20001000000 */
[----:B------:R-:W-:Y:S01]  /*21a40*/  BSSY.RECONVERGENT B2, `(.L_x_60) ;  /* 0x000005f000027945 */ /* 0x000fe20003800200 */
[----:B------:R-:W-:Y:S01]  /*21a50*/  SEL R95, R55, RZ, P0 ;  /* 0x000000ff375f7207 */ /* 0x000fe20000000000 */
[----:B------:R-:W-:Y:S01]  /*21a60*/  IMAD.WIDE.U32.X R100, R109, R53, R80, P1 ;  /* 0x000000356d647225 */ /* 0x000fe200008e0450 */
[----:B------:R-:W-:Y:S02]  /*21a70*/  SEL R80, RZ, 0x1, P3 ;  /* 0x00000001ff507807 */ /* 0x000fe40001800000 */
[----:B------:R-:W-:Y:S01]  /*21a80*/  LOP3.LUT R81, RZ, R60, RZ, 0x33, !PT ;  /* 0x0000003cff517212 */ /* 0x000fe200078e33ff */
[----:B------:R-:W-:Y:S01]  /*21a90*/  IMAD R102, R111, R46, RZ ;  /* 0x0000002e6f667224 */ /* 0x000fe200078e02ff */
[----:B------:R-:W-:Y:S01]  /*21aa0*/  IADD3 R60, P0, P2, R57, R100, R80 ;  /* 0x00000064393c7210 */ /* 0x000fe20007a1e050 */
[----:B------:R-:W-:Y:S01]  /*21ab0*/  IMAD.X R95, R116, 0x1, ~R95, P6 ;  /* 0x00000001745f7824 */ /* 0x000fe200030e0e5f */
[----:B------:R-:W-:Y:S01]  /*21ac0*/  IADD3 R14, P1, PT, R14, R126, RZ ;  /* 0x0000007e0e0e7210 */ /* 0x000fe20007f3e0ff */
[C---:B------:R-:W-:Y:S01]  /*21ad0*/  IMAD R57, R88.reuse, R47, R102 ;  /* 0x0000002f58397224 */ /* 0x040fe200078e0266 */
[----:B------:R-:W-:Y:S01]  /*21ae0*/  ISETP.GT.U32.AND P3, PT, R88, R81, PT ;  /* 0x000000515800720c */ /* 0x000fe20003f64070 */
[----:B------:R-:W-:Y:S01]  /*21af0*/  IMAD.WIDE.U32 R80, R109, R50, RZ ;  /* 0x000000326d507225 */ /* 0x000fe200078e00ff */
[----:B------:R-:W-:-:S02]  /*21b00*/  IADD3.X R88, PT, PT, RZ, R101, RZ, P0, P2 ;  /* 0x00000065ff587210 */ /* 0x000fc400007e44ff */
[----:B------:R-:W-:Y:S01]  /*21b10*/  IADD3 R113, P2, PT, R14, R15, RZ ;  /* 0x0000000f0e717210 */ /* 0x000fe20007f5e0ff */
[----:B------:R-:W-:Y:S01]  /*21b20*/  IMAD.WIDE.U32 R100, R56, R50, RZ ;  /* 0x0000003238647225 */ /* 0x000fe200078e00ff */
[----:B------:R-:W-:-:S03]  /*21b30*/  ISETP.GE.U32.AND P0, PT, R14, R126, PT ;  /* 0x0000007e0e00720c */ /* 0x000fc60003f06070 */
[----:B------:R-:W-:Y:S01]  /*21b40*/  IMAD.X R115, R78, 0x1, R103, P1 ;  /* 0x000000014e737824 */ /* 0x000fe200008e0667 */
[C---:B------:R-:W-:Y:S01]  /*21b50*/  ISETP.GE.U32.AND P1, PT, R113.reuse, R15, PT ;  /* 0x0000000f7100720c */ /* 0x040fe20003f26070 */
[----:B------:R-:W-:Y:S01]  /*21b60*/  IMAD.WIDE.U32 R80, P4, R56, R9, R80 ;  /* 0x0000000938507225 */ /* 0x000fe20007880050 */
[----:B------:R-:W-:Y:S02]  /*21b70*/  IADD3 R113, P5, PT, R113, R100, RZ ;  /* 0x0000006471717210 */ /* 0x000fe40007fbe0ff */
[----:B------:R-:W-:Y:S01]  /*21b80*/  ISETP.GE.U32.AND.EX P0, PT, R115, R103, PT, P0 ;  /* 0x000000677300720c */ /* 0x000fe20003f06100 */
[----:B------:R-:W-:-:S04]  /*21b90*/  IMAD.WIDE.U32 R14, R109, R48, RZ ;  /* 0x000000306d0e7225 */ /* 0x000fc800078e00ff */
[----:B------:R-:W-:Y:S02]  /*21ba0*/  IMAD.IADD R78, R63, 0x1, R57 ;  /* 0x000000013f4e7824 */ /* 0x000fe400078e0239 */
[----:B------:R-:W-:Y:S01]  /*21bb0*/  IMAD.X R103, RZ, RZ, RZ, P4 ;  /* 0x000000ffff677224 */ /* 0x000fe200020e06ff */
[----:B------:R-:W-:Y:S01]  /*21bc0*/  ISETP.GE.U32.AND P4, PT, R113, R100, PT ;  /* 0x000000647100720c */ /* 0x000fe20003f86070 */
[----:B------:R-:W-:Y:S01]  /*21bd0*/  IMAD.X R115, R115, 0x1, R108, P2 ;  /* 0x0000000173737824 */ /* 0x000fe200010e066c */
[----:B------:R-:W-:Y:S01]  /*21be0*/  IADD3 R110, P2, PT, R101, R80, RZ ;  /* 0x00000050656e7210 */ /* 0x000fe20007f5e0ff */
[----:B------:R-:W-:-:S03]  /*21bf0*/  IMAD.WIDE.U32 R14, P6, R56, R49, R14 ;  /* 0x00000031380e7225 */ /* 0x000fc600078c000e */
[----:B------:R-:W-:Y:S01]  /*21c00*/  ISETP.GE.U32.AND.EX P1, PT, R115, R108, PT, P1 ;  /* 0x0000006c7300720c */ /* 0x000fe20003f26110 */
[----:B------:R-:W-:-:S03]  /*21c10*/  IMAD.WIDE.U32 R100, R56, R48, RZ ;  /* 0x0000003038647225 */ /* 0x000fc600078e00ff */
[----:B------:R-:W-:Y:S01]  /*21c20*/  SEL R123, RZ, 0x1, P1 ;  /* 0x00000001ff7b7807 */ /* 0x000fe20000800000 */
[----:B------:R-:W-:-:S04]  /*21c30*/  IMAD.WIDE.U32 R56, R78, R54, RZ ;  /* 0x000000364e387225 */ /* 0x000fc800078e00ff */
[----:B------:R-:W-:Y:S02]  /*21c40*/  IMAD.MOV.U32 R102, RZ, RZ, R81 ;  /* 0x000000ffff667224 */ /* 0x000fe400078e0051 */
[----:B------:R-:W-:Y:S01]  /*21c50*/  IMAD.X R81, RZ, RZ, RZ, P6 ;  /* 0x000000ffff517224 */ /* 0x000fe200030e06ff */
[----:B------:R-:W-:Y:S01]  /*21c60*/  IADD3 R121, P6, PT, R101, R14, RZ ;  /* 0x0000000e65797210 */ /* 0x000fe20007fde0ff */
[----:B------:R-:W-:-:S04]  /*21c70*/  IMAD.WIDE.U32.X R102, R109, R9, R102, P2 ;  /* 0x000000096d667225 */ /* 0x000fc800010e0466 */
[----:B------:R-:W-:Y:S02]  /*21c80*/  IMAD.MOV.U32 R80, RZ, RZ, R15 ;  /* 0x000000ffff507224 */ /* 0x000fe400078e000f */
[----:B------:R-:W-:-:S04]  /*21c90*/  IMAD.WIDE.U32 R56, P2, R62, R55, R56 ;  /* 0x000000373e387225 */ /* 0x000fc80007840038 */
[----:B------:R-:W-:Y:S01]  /*21ca0*/  IMAD.WIDE.U32.X R80, R109, R49, R80, P6 ;  /* 0x000000316d507225 */ /* 0x000fe200030e0450 */
[----:B------:R-:W-:-:S03]  /*21cb0*/  IADD3 R113, P6, PT, R113, R60, RZ ;  /* 0x0000003c71717210 */ /* 0x000fc60007fde0ff */
[----:B------:R-:W-:Y:S01]  /*21cc0*/  IMAD.X R109, R110, 0x1, R115, P5 ;  /* 0x000000016e6d7824 */ /* 0x000fe200028e0673 */
[----:B------:R-:W-:Y:S01]  /*21cd0*/  IADD3 R56, P5, PT, R61, R56, RZ ;  /* 0x000000383d387210 */ /* 0x000fe20007fbe0ff */
[----:B------:R-:W-:Y:S01]  /*21ce0*/  IMAD.X R15, RZ, RZ, RZ, P2 ;  /* 0x000000ffff0f7224 */ /* 0x000fe200010e06ff */
[----:B------:R-:W-:Y:S01]  /*21cf0*/  ISETP.GE.U32.AND P2, PT, R113, R60, PT ;  /* 0x0000003c7100720c */ /* 0x000fe20003f46070 */
[C---:B------:R-:W-:Y:S01]  /*21d00*/  IMAD.X R115, R109.reuse, 0x1, R88, P6 ;  /* 0x000000016d737824 */ /* 0x040fe200030e0658 */
[----:B------:R-:W-:Y:S01]  /*21d10*/  LOP3.LUT R56, RZ, R56, RZ, 0x33, !PT ;  /* 0x00000038ff387212 */ /* 0x000fe200078e33ff */
[----:B------:R-:W-:Y:S01]  /*21d20*/  IMAD.WIDE.U32 R60, R78, R52, RZ ;  /* 0x000000344e3c7225 */ /* 0x000fe200078e00ff */
[----:B------:R-:W-:Y:S02]  /*21d30*/  ISETP.GE.U32.AND.EX P4, PT, R109, R110, PT, P4 ;  /* 0x0000006e6d00720c */ /* 0x000fe40003f86140 */
[----:B------:R-:W-:Y:S01]  /*21d40*/  ISETP.GT.U32.AND.EX P3, PT, R111, R56, PT, P3 ;  /* 0x000000386f00720c */ /* 0x000fe20003f64130 */
[----:B------:R-:W-:Y:S01]  /*21d50*/  IMAD.MOV.U32 R14, RZ, RZ, R57 ;  /* 0x000000ffff0e7224 */ /* 0x000fe200078e0039 */
[----:B------:R-:W-:Y:S01]  /*21d60*/  ISETP.GE.U32.AND.EX P2, PT, R115, R88, PT, P2 ;  /* 0x000000587300720c */ /* 0x000fe20003f46120 */
[----:B------:R-:W-:Y:S01]  /*21d70*/  IMAD.WIDE.U32 R56, R62, R52, RZ ;  /* 0x000000343e387225 */ /* 0x000fe200078e00ff */
[----:B------:R-:W-:-:S02]  /*21d80*/  SEL R88, RZ, 0x1, P0 ;  /* 0x00000001ff587807 */ /* 0x000fc40000000000 */
[----:B------:R-:W-:Y:S01]  /*21d90*/  SEL R111, RZ, 0x1, !P3 ;  /* 0x00000001ff6f7807 */ /* 0x000fe20005800000 */
[----:B------:R-:W-:Y:S01]  /*21da0*/  IMAD.WIDE.U32.X R108, R78, R55, R14, P5 ;  /* 0x000000374e6c7225 */ /* 0x000fe200028e040e */
[----:B------:R-:W-:-:S03]  /*21db0*/  IADD3 R113, P1, PT, R113, R56, RZ ;  /* 0x0000003871717210 */ /* 0x000fc60007f3e0ff */
[----:B------:R-:W-:Y:S01]  /*21dc0*/  IMAD.WIDE.U32 R60, P0, R62, R53, R60 ;  /* 0x000000353e3c7225 */ /* 0x000fe2000780003c */
[----:B------:R-:W-:-:S03]  /*21dd0*/  IADD3 R110, P5, PT, R111, R108, RZ ;  /* 0x0000006c6f6e7210 */ /* 0x000fc60007fbe0ff */
[----:B------:R-:W-:Y:S01]  /*21de0*/  IMAD.X R15, RZ, RZ, RZ, P0 ;  /* 0x000000ffff0f7224 */ /* 0x000fe200000e06ff */
[----:B------:R-:W-:Y:S01]  /*21df0*/  IADD3 R108, P3, PT, R57, R60, RZ ;  /* 0x0000003c396c7210 */ /* 0x000fe20007f7e0ff */
[----:B------:R-:W-:Y:S01]  /*21e00*/  IMAD.MOV.U32 R14, RZ, RZ, R61 ;  /* 0x000000ffff0e7224 */ /* 0x000fe200078e003d */
[----:B------:R-:W-:Y:S01]  /*21e10*/  IADD3 R58, P0, P6, R123, R58, R88 ;  /* 0x0000003a7b3a7210 */ /* 0x000fe20007e1e058 */
[----:B------:R-:W-:Y:S01]  /*21e20*/  IMAD.X R109, RZ, RZ, R109, P5 ;  /* 0x000000ffff6d7224 */ /* 0x000fe200028e066d */
[----:B------:R-:W-:Y:S01]  /*21e30*/  SEL R88, RZ, 0x1, P4 ;  /* 0x00000001ff587807 */ /* 0x000fe20002000000 */
[----:B------:R-:W-:Y:S01]  /*21e40*/  IMAD.X R115, R108, 0x1, R115, P1 ;  /* 0x000000016c737824 */ /* 0x000fe200008e0673 */
[----:B------:R-:W-:Y:S01]  /*21e50*/  IADD3.X R59, PT, PT, RZ, R59, RZ, P0, P6 ;  /* 0x0000003bff3b7210 */ /* 0x000fe200007ec4ff */
[----:B------:R-:W-:Y:S01]  /*21e60*/  IMAD.WIDE.U32.X R14, R78, R53, R14, P3 ;  /* 0x000000354e0e7225 */ /* 0x000fe200018e040e */
[----:B------:R-:W-:Y:S02]  /*21e70*/  ISETP.NE.U32.AND P1, PT, R58, RZ, PT ;  /* 0x000000ff3a00720c */ /* 0x000fe40003f25070 */
[----:B------:R-:W-:-:S02]  /*21e80*/  IADD3 R61, P6, PT, R113, R110, RZ ;  /* 0x0000006e713d7210 */ /* 0x000fc40007fde0ff */
[----:B------:R-:W-:Y:S02]  /*21e90*/  ISETP.NE.AND.EX P1, PT, R59, RZ, PT, P1 ;  /* 0x000000ff3b00720c */ /* 0x000fe40003f25310 */
[----:B------:R-:W-:Y:S01]  /*21ea0*/  SEL R57, RZ, 0x1, P2 ;  /* 0x00000001ff397807 */ /* 0x000fe20001000000 */
[----:B------:R-:W-:Y:S01]  /*21eb0*/  IMAD.X R60, R115, 0x1, R109, P6 ;  /* 0x00000001733c7824 */ /* 0x000fe200030e066d */
[----:B------:R-:W-:Y:S02]  /*21ec0*/  ISETP.GE.U32.AND P0, PT, R113, R56, PT ;  /* 0x000000387100720c */ /* 0x000fe40003f06070 */
[----:B------:R-:W-:Y:S02]  /*21ed0*/  ISETP.GE.U32.AND P2, PT, R61, R110, PT ;  /* 0x0000006e3d00720c */ /* 0x000fe40003f46070 */
[----:B------:R-:W-:Y:S01]  /*21ee0*/  IADD3 R88, P4, P5, R57, R102, R88 ;  /* 0x0000006639587210 */ /* 0x000fe20007d9e058 */
[----:B------:R-:W-:Y:S01]  /*21ef0*/  IMAD.WIDE.U32 R56, R78, R50, RZ ;  /* 0x000000324e387225 */ /* 0x000fe200078e00ff */
[----:B------:R-:W-:-:S02]  /*21f00*/  ISETP.GE.U32.AND.EX P0, PT, R115, R108, PT, P0 ;  /* 0x0000006c7300720c */ /* 0x000fc40003f06100 */
[----:B------:R-:W-:Y:S02]  /*21f10*/  ISETP.GE.U32.AND.EX P2, PT, R60, R109, PT, P2 ;  /* 0x0000006d3c00720c */ /* 0x000fe40003f46120 */
[----:B------:R-:W-:Y:S02]  /*21f20*/  IADD3.X R102, PT, PT, RZ, R103, RZ, P4, P5 ;  /* 0x00000067ff667210 */ /* 0x000fe400027ea4ff */
[----:B------:R-:W-:Y:S02]  /*21f30*/  SEL R108, RZ, 0x1, P0 ;  /* 0x00000001ff6c7807 */ /* 0x000fe40000000000 */
[----:B------:R-:W-:Y:S01]  /*21f40*/  SEL R103, RZ, 0x1, P2 ;  /* 0x00000001ff677807 */ /* 0x000fe20001000000 */
[----:B------:R-:W-:Y:S06]  /*21f50*/  @!P1 BRA `(.L_x_61) ;  /* 0x0000000000349947 */ /* 0x000fec0003800000 */
        /* <DEDUP_REMOVED lines=13> */
.L_x_61:
[----:B------:R-:W-:Y:S05]  /*22030*/  BSYNC.RECONVERGENT B2 ;  /* 0x0000000000027941 */ /* 0x000fea0003800200 */
.L_x_60:
[----:B------:R-:W-:Y:S01]  /*22040*/  IADD3 R45, P0, PT, R45, R100, RZ ;  /* 0x000000642d2d7210 */ /* 0x000fe20007f1e0ff */
[C---:B------:R-:W-:Y:S01]  /*22050*/  IMAD.WIDE.U32 R58, R62.reuse, R50, RZ ;  /* 0x000000323e3a7225 */ /* 0x040fe200078e00ff */
[----:B------:R-:W-:Y:S01]  /*22060*/  IADD3 R14, P1, P4, R103, R14, R108 ;  /* 0x0000000e670e7210 */ /* 0x000fe20007c3e06c */
[----:B------:R-:W-:Y:S01]  /*22070*/  BSSY.RECONVERGENT B2, `(.L_x_62) ;  /* 0x00000e9000027945 */ /* 0x000fe20003800200 */
[-C--:B------:R-:W-:Y:S01]  /*22080*/  IADD3 R103, P3, PT, R45, R88.reuse, RZ ;  /* 0x000000582d677210 */ /* 0x080fe20007f7e0ff */
[----:B------:R-:W-:Y:S01]  /*22090*/  IMAD.WIDE.U32 R56, P2, R62, R9, R56 ;  /* 0x000000093e387225 */ /* 0x000fe20007840038 */
[----:B------:R-:W-:Y:S02]  /*220a0*/  IADD3.X R101, PT, PT, RZ, R15, RZ, P1, P4 ;  /* 0x0000000fff657210 */ /* 0x000fe40000fe84ff */
[----:B------:R-:W-:Y:S01]  /*220b0*/  ISETP.GE.U32.AND P1, PT, R103, R88, PT ;  /* 0x000000586700720c */ /* 0x000fe20003f26070 */
[----:B------:R-:W-:Y:S01]  /*220c0*/  IMAD.X R82, R82, 0x1, R121, P0 ;  /* 0x0000000152527824 */ /* 0x000fe200000e0679 */
[----:B------:R-:W-:Y:S01]  /*220d0*/  ISETP.GE.U32.AND P0, PT, R45, R100, PT ;  /* 0x000000642d00720c */ /* 0x000fe20003f06070 */
[----:B------:R-:W-:Y:S01]  /*220e0*/  IMAD.X R15, RZ, RZ, RZ, P2 ;  /* 0x000000ffff0f7224 */ /* 0x000fe200010e06ff */
[----:B------:R-:W-:Y:S01]  /*220f0*/  IADD3 R63, P5, PT, R59, R56, RZ ;  /* 0x000000383b3f7210 */ /* 0x000fe20007fbe0ff */
[----:B------:R-:W-:Y:S01]  /*22100*/  IMAD.X R45, R82, 0x1, R102, P3 ;  /* 0x00000001522d7824 */ /* 0x000fe200018e0666 */
[----:B------:R-:W-:-:S02]  /*22110*/  IADD3 R59, P3, PT, R103, R58, RZ ;  /* 0x0000003a673b7210 */ /* 0x000fc40007f7e0ff */
[----:B------:R-:W-:Y:S02]  /*22120*/  ISETP.GE.U32.AND.EX P0, PT, R82, R121, PT, P0 ;  /* 0x000000795200720c */ /* 0x000fe40003f06100 */
[----:B------:R-:W-:Y:S01]  /*22130*/  ISETP.GE.U32.AND.EX P1, PT, R45, R102, PT, P1 ;  /* 0x000000662d00720c */ /* 0x000fe20003f26110 */
[----:B------:R-:W-:Y:S01]  /*22140*/  IMAD.X R56, R63, 0x1, R45, P3 ;  /* 0x000000013f387824 */ /* 0x000fe200018e062d */
[C---:B------:R-:W-:Y:S02]  /*22150*/  IADD3 R45, P2, PT, R59.reuse, R14, RZ ;  /* 0x0000000e3b2d7210 */ /* 0x040fe40007f5e0ff */
[----:B------:R-:W-:Y:S02]  /*22160*/  SEL R82, RZ, 0x1, P0 ;  /* 0x00000001ff527807 */ /* 0x000fe40000000000 */
[----:B------:R-:W-:Y:S02]  /*22170*/  SEL R103, RZ, 0x1, P1 ;  /* 0x00000001ff677807 */ /* 0x000fe40000800000 */
[----:B------:R-:W-:Y:S01]  /*22180*/  ISETP.GE.U32.AND P1, PT, R59, R58, PT ;  /* 0x0000003a3b00720c */ /* 0x000fe20003f26070 */
[----:B------:R-:W-:Y:S01]  /*22190*/  IMAD.X R58, R56, 0x1, R101, P2 ;  /* 0x00000001383a7824 */ /* 0x000fe200010e0665 */
[----:B------:R-:W-:-:S02]  /*221a0*/  IADD3 R103, P0, P2, R103, R80, R82 ;  /* 0x0000005067677210 */ /* 0x000fc40007a1e052 */
[----:B------:R-:W-:Y:S02]  /*221b0*/  ISETP.GE.U32.AND.EX P1, PT, R56, R63, PT, P1 ;  /* 0x0000003f3800720c */ /* 0x000fe40003f26110 */
[----:B------:R-:W-:Y:S01]  /*221c0*/  ISETP.GE.U32.AND P3, PT, R45, R14, PT ;  /* 0x0000000e2d00720c */ /* 0x000fe20003f66070 */
[----:B------:R-:W-:Y:S01]  /*221d0*/  IMAD.MOV.U32 R14, RZ, RZ, R57 ;  /* 0x000000ffff0e7224 */ /* 0x000fe200078e0039 */
[----:B------:R-:W-:Y:S02]  /*221e0*/  IADD3.X R56, PT, PT, RZ, R81, RZ, P0, P2 ;  /* 0x00000051ff387210 */ /* 0x000fe400007e44ff */
[----:B------:R-:W-:Y:S01]  /*221f0*/  ISETP.NE.U32.AND P6, PT, R103, RZ, PT ;  /* 0x000000ff6700720c */ /* 0x000fe20003fc5070 */
[----:B------:R-:W-:Y:S01]  /*22200*/  IMAD.WIDE.U32.X R14, R78, R9, R14, P5 ;  /* 0x000000094e0e7225 */ /* 0x000fe200028e040e */
[----:B------:R-:W-:Y:S02]  /*22210*/  SEL R82, RZ, 0x1, P1 ;  /* 0x00000001ff527807 */ /* 0x000fe40000800000 */
[----:B------:R-:W-:-:S02]  /*22220*/  ISETP.GE.U32.AND.EX P3, PT, R58, R101, PT, P3 ;  /* 0x000000653a00720c */ /* 0x000fc40003f66130 */
[----:B------:R-:W-:Y:S02]  /*22230*/  ISETP.NE.AND.EX P1, PT, R56, RZ, PT, P6 ;  /* 0x000000ff3800720c */ /* 0x000fe40003f25360 */
[----:B------:R-:W-:Y:S02]  /*22240*/  ISETP.NE.U32.AND P4, PT, R99, R52, PT ;  /* 0x000000346300720c */ /* 0x000fe40003f85070 */
[CC--:B------:R-:W-:Y:S02]  /*22250*/  ISETP.GE.U32.AND P0, PT, R83.reuse, R54.reuse, PT ;  /* 0x000000365300720c */ /* 0x0c0fe40003f06070 */
[----:B------:R-:W-:Y:S02]  /*22260*/  SEL R57, RZ, 0x1, P3 ;  /* 0x00000001ff397807 */ /* 0x000fe40001800000 */
[----:B------:R-:W-:Y:S02]  /*22270*/  ISETP.LT.U32.AND P2, PT, R83, R54, PT ;  /* 0x000000365300720c */ /* 0x000fe40003f41070 */
[----:B------:R-:W-:-:S02]  /*22280*/  ISETP.NE.AND.EX P3, PT, R94, R53, PT, P4 ;  /* 0x000000355e00720c */ /* 0x000fc40003f65340 */
[CC--:B------:R-:W-:Y:S02]  /*22290*/  ISETP.GE.U32.AND.EX P0, PT, R92.reuse, R55.reuse, PT, P0 ;  /* 0x000000375c00720c */ /* 0x0c0fe40003f06100 */
[----:B------:R-:W-:Y:S02]  /*222a0*/  ISETP.EQ.U32.AND P4, PT, R99, R52, PT ;  /* 0x000000346300720c */ /* 0x000fe40003f82070 */
[----:B------:R-:W-:Y:S02]  /*222b0*/  IADD3 R82, P5, P6, R57, R14, R82 ;  /* 0x0000000e39527210 */ /* 0x000fe40007ebe052 */
[----:B------:R-:W-:Y:S02]  /*222c0*/  ISETP.LT.U32.AND.EX P2, PT, R92, R55, !P3, P2 ;  /* 0x000000375c00720c */ /* 0x000fe40005f41120 */
[----:B------:R-:W-:Y:S02]  /*222d0*/  ISETP.LT.U32.AND P3, PT, R99, R52, PT ;  /* 0x000000346300720c */ /* 0x000fe40003f61070 */
[----:B------:R-:W-:-:S02]  /*222e0*/  ISETP.EQ.AND.EX P4, PT, R94, R53, !P0, P4 ;  /* 0x000000355e00720c */ /* 0x000fc40004782340 */
[----:B------:R-:W-:Y:S01]  /*222f0*/  IADD3.X R81, PT, PT, RZ, R15, RZ, P5, P6 ;  /* 0x0000000fff517210 */ /* 0x000fe20002fec4ff */
[----:B------:R-:W-:Y:S01]  /*22300*/  IMAD.WIDE.U32 R14, R78, R48, RZ ;  /* 0x000000304e0e7225 */ /* 0x000fe200078e00ff */
[----:B------:R-:W-:Y:S02]  /*22310*/  @P1 IADD3 R57, P5, PT, R103, R12, RZ ;  /* 0x0000000c67391210 */ /* 0x000fe40007fbe0ff */
[CC--:B------:R-:W-:Y:S02]  /*22320*/  ISETP.LT.U32.OR.EX P4, PT, R94.reuse, R53.reuse, P4, P3 ;  /* 0x000000355e00720c */ /* 0x0c0fe40002781530 */
[----:B------:R-:W-:Y:S01]  /*22330*/  ISETP.LT.U32.OR.EX P3, PT, R94, R53, P2, P3 ;  /* 0x000000355e00720c */ /* 0x000fe20001761530 */
[----:B------:R-:W-:Y:S01]  /*22340*/  @P1 IMAD.X R56, R56, 0x1, R105, P5 ;  /* 0x0000000138381824 */ /* 0x000fe200028e0669 */
[----:B------:R-:W-:Y:S01]  /*22350*/  ISETP.EQ.U32.AND P6, PT, R51, R50, PT ;  /* 0x000000323300720c */ /* 0x000fe20003fc2070 */
[----:B------:R-:W-:Y:S01]  /*22360*/  IMAD.WIDE.U32 R14, P5, R62, R49, R14 ;  /* 0x000000313e0e7225 */ /* 0x000fe200078a000e */
[----:B------:R-:W-:-:S02]  /*22370*/  @P1 ISETP.GE.U32.AND P2, PT, R57, R12, PT ;  /* 0x0000000c3900120c */ /* 0x000fc40003f46070 */
[-C--:B------:R-:W-:Y:S01]  /*22380*/  ISETP.EQ.AND.EX P3, PT, R96, R9.reuse, P3, P6 ;  /* 0x000000096000720c */ /* 0x080fe20001f62360 */
[----:B------:R-:W-:Y:S01]  /*22390*/  IMAD.WIDE.U32 R62, R62, R48, RZ ;  /* 0x000000303e3e7225 */ /* 0x000fe200078e00ff */
[----:B------:R-:W-:Y:S02]  /*223a0*/  ISETP.LT.U32.AND P6, PT, R51, R50, PT ;  /* 0x000000323300720c */ /* 0x000fe40003fc1070 */
[----:B------:R-:W-:Y:S01]  /*223b0*/  SEL R101, RZ, 0x1, !P4 ;  /* 0x00000001ff657807 */ /* 0x000fe20006000000 */
[----:B------:R-:W-:Y:S01]  /*223c0*/  @P1 IMAD.MOV.U32 R12, RZ, RZ, R57 ;  /* 0x000000ffff0c1224 */ /* 0x000fe200078e0039 */
[----:B------:R-:W-:Y:S01]  /*223d0*/  ISETP.LT.U32.OR.EX P4, PT, R96, R9, P3, P6 ;  /* 0x000000096000720c */ /* 0x000fe20001f81560 */
[----:B------:R-:W-:Y:S01]  /*223e0*/  IMAD.X R57, RZ, RZ, RZ, P5 ;  /* 0x000000ffff397224 */ /* 0x000fe200028e06ff */
[----:B------:R-:W-:Y:S02]  /*223f0*/  IADD3 R14, P5, PT, R63, R14, RZ ;  /* 0x0000000e3f0e7210 */ /* 0x000fe40007fbe0ff */
[----:B------:R-:W-:Y:S01]  /*22400*/  @P1 ISETP.GE.U32.AND.EX P2, PT, R56, R105, PT, P2 ;  /* 0x000000693800120c */ /* 0x000fe20003f46120 */
[----:B------:R-:W-:Y:S01]  /*22410*/  @P1 IMAD.MOV.U32 R105, RZ, RZ, R56 ;  /* 0x000000ffff691224 */ /* 0x000fe200078e0038 */
[----:B------:R-:W-:Y:S01]  /*22420*/  IADD3 R63, P6, PT, R12, R62, RZ ;  /* 0x0000003e0c3f7210 */ /* 0x000fe20007fde0ff */
[----:B------:R-:W-:Y:S01]  /*22430*/  IMAD.MOV.U32 R56, RZ, RZ, R15 ;  /* 0x000000ffff387224 */ /* 0x000fe200078e000f */
[----:B------:R-:W-:-:S02]  /*22440*/  ISETP.GE.U32.AND P3, PT, R117, R48, PT ;  /* 0x000000307500720c */ /* 0x000fc40003f66070 */
[----:B------:R-:W-:Y:S01]  /*22450*/  SEL R15, RZ, 0x1, !P4 ;  /* 0x00000001ff0f7807 */ /* 0x000fe20006000000 */
[----:B------:R-:W-:Y:S01]  /*22460*/  IMAD.X R105, R105, 0x1, R14, P6 ;  /* 0x0000000169697824 */ /* 0x000fe200030e060e */
[-C--:B------:R-:W-:Y:S01]  /*22470*/  ISETP.GE.U32.AND.EX P3, PT, R98, R49.reuse, PT, P3 ;  /* 0x000000316200720c */ /* 0x080fe20003f66130 */
[----:B------:R-:W-:Y:S01]  /*22480*/  IMAD.WIDE.U32.X R56, R78, R49, R56, P5 ;  /* 0x000000314e387225 */ /* 0x000fe200028e0438 */
[C---:B------:R-:W-:Y:S02]  /*22490*/  IADD3 R59, P6, PT, R63.reuse, R82, RZ ;  /* 0x000000523f3b7210 */ /* 0x040fe40007fde0ff */
[----:B------:R-:W-:-:S03]  /*224a0*/  ISETP.GE.U32.AND P5, PT, R63, R62, PT ;  /* 0x0000003e3f00720c */ /* 0x000fc60003fa6070 */
[----:B------:R-:W-:Y:S01]  /*224b0*/  IMAD.X R80, R105, 0x1, R81, P6 ;  /* 0x0000000169507824 */ /* 0x000fe200030e0651 */
[----:B------:R-:W-:Y:S02]  /*224c0*/  ISETP.GE.U32.AND P6, PT, R59, R82, PT ;  /* 0x000000523b00720c */ /* 0x000fe40003fc6070 */
[----:B------:R-:W-:Y:S02]  /*224d0*/  ISETP.GE.U32.AND.EX P5, PT, R105, R14, PT, P5 ;  /* 0x0000000e6900720c */ /* 0x000fe40003fa6150 */
[----:B------:R-:W-:Y:S02]  /*224e0*/  ISETP.GE.U32.AND.EX P6, PT, R80, R81, PT, P6 ;  /* 0x000000515000720c */ /* 0x000fe40003fc6160 */
[----:B------:R-:W-:Y:S02]  /*224f0*/  SEL R12, RZ, 0x1, P5 ;  /* 0x00000001ff0c7807 */ /* 0x000fe40002800000 */
[----:B------:R-:W-:Y:S02]  /*22500*/  @P3 ISETP.NE.U32.AND P5, PT, R117, R48, PT ;  /* 0x000000307500320c */ /* 0x000fe40003fa5070 */
[----:B------:R-:W-:-:S02]  /*22510*/  SEL R63, RZ, 0x1, P6 ;  /* 0x00000001ff3f7807 */ /* 0x000fc40003000000 */
[----:B------:R-:W-:Y:S02]  /*22520*/  PLOP3.LUT P6, PT, PT, PT, PT, 0x8, 0x80 ;  /* 0x000000000080781c */ /* 0x000fe40003fce170 */
[----:B------:R-:W-:Y:S02]  /*22530*/  @P3 ISETP.NE.OR.EX P6, PT, R98, R49, !P4, P5 ;  /* 0x000000316200320c */ /* 0x000fe400067c5750 */
[----:B------:R-:W-:Y:S02]  /*22540*/  IADD3 R62, P3, PT, R15, R48, RZ ;  /* 0x000000300f3e7210 */ /* 0x000fe40007f7e0ff */
[----:B------:R-:W-:Y:S02]  /*22550*/  IADD3 R63, P4, P5, R63, R56, R12 ;  /* 0x000000383f3f7210 */ /* 0x000fe40007d9e00c */
[----:B------:R-:W-:Y:S01]  /*22560*/  SEL R15, RZ, 0x1, P0 ;  /* 0x00000001ff0f7807 */ /* 0x000fe20000000000 */
[----:B------:R-:W-:Y:S01]  /*22570*/  IMAD.X R103, RZ, RZ, R49, P3 ;  /* 0x000000ffff677224 */ /* 0x000fe200018e0631 */
[----:B------:R-:W-:-:S02]  /*22580*/  IADD3 R56, P0, PT, R101, R50, RZ ;  /* 0x0000003265387210 */ /* 0x000fc40007f1e0ff */
[----:B------:R-:W-:Y:S02]  /*22590*/  IADD3.X R14, PT, PT, RZ, R57, RZ, P4, P5 ;  /* 0x00000039ff0e7210 */ /* 0x000fe400027ea4ff */
[----:B------:R-:W-:Y:S01]  /*225a0*/  SEL R56, R56, RZ, P6 ;  /* 0x000000ff38387207 */ /* 0x000fe20003000000 */
[----:B------:R-:W-:Y:S01]  /*225b0*/  IMAD.X R81, RZ, RZ, R9, P0 ;  /* 0x000000ffff517224 */ /* 0x000fe200000e0609 */
[----:B------:R-:W-:Y:S02]  /*225c0*/  IADD3 R12, P5, PT, R15, R52, RZ ;  /* 0x000000340f0c7210 */ /* 0x000fe40007fbe0ff */
[----:B------:R-:W-:Y:S02]  /*225d0*/  IADD3 R15, P0, PT, -R56, R51, RZ ;  /* 0x00000033380f7210 */ /* 0x000fe40007f1e1ff */
[----:B------:R-:W-:Y:S01]  /*225e0*/  @P1 SEL R51, RZ, 0x1, P2 ;  /* 0x00000001ff331807 */ /* 0x000fe20001000000 */
[----:B------:R-:W-:Y:S01]  /*225f0*/  IMAD.X R57, RZ, RZ, R53, P5 ;  /* 0x000000ffff397224 */ /* 0x000fe200028e0635 */
[----:B------:R-:W-:Y:S01]  /*22600*/  SEL R62, R62, RZ, P6 ;  /* 0x000000ff3e3e7207 */ /* 0x000fe20003000000 */
[----:B------:R-:W-:Y:S01]  /*22610*/  IMAD.SHL.U32 R82, R15, 0x2, RZ ;  /* 0x000000020f527824 */ /* 0x000fe200078e00ff */
[----:B------:R-:W-:-:S02]  /*22620*/  @P1 IADD3 R106, P3, PT, R51, R106, RZ ;  /* 0x0000006a336a1210 */ /* 0x000fc40007f7e0ff */
[----:B------:R-:W-:Y:S02]  /*22630*/  IADD3 R101, P4, PT, -R62, R117, RZ ;  /* 0x000000753e657210 */ /* 0x000fe40007f9e1ff */
[----:B------:R-:W-:Y:S01]  /*22640*/  SEL R12, R12, RZ, P6 ;  /* 0x000000ff0c0c7207 */ /* 0x000fe20003000000 */
[----:B------:R-:W-:Y:S01]  /*22650*/  @P1 IMAD.X R107, RZ, RZ, R107, P3 ;  /* 0x000000ffff6b1224 */ /* 0x000fe200018e066b */
[----:B------:R-:W-:Y:S02]  /*22660*/  SEL R103, R103, RZ, P6 ;  /* 0x000000ff67677207 */ /* 0x000fe40003000000 */
[----:B------:R-:W-:Y:S02]  /*22670*/  SEL R81, R81, RZ, P6 ;  /* 0x000000ff51517207 */ /* 0x000fe40003000000 */
[----:B------:R-:W-:Y:S01]  /*22680*/  IADD3 R51, P1, PT, R106, R63, RZ ;  /* 0x0000003f6a337210 */ /* 0x000fe20007f3e0ff */
[----:B------:R-:W-:Y:S01]  /*22690*/  IMAD.X R88, R98, 0x1, ~R103, P4 ;  /* 0x0000000162587824 */ /* 0x000fe200020e0e67 */
[----:B------:R-:W-:-:S02]  /*226a0*/  ISETP.NE.U32.AND P3, PT, R45, R52, PT ;  /* 0x000000342d00720c */ /* 0x000fc40003f65070 */
[----:B------:R-:W-:Y:S01]  /*226b0*/  IADD3 R99, P2, PT, -R12, R99, RZ ;  /* 0x000000630c637210 */ /* 0x000fe20007f5e1ff */
[----:B------:R-:W-:Y:S01]  /*226c0*/  IMAD.X R12, R96, 0x1, ~R81, P0 ;  /* 0x00000001600c7824 */ /* 0x000fe200000e0e51 */
[----:B------:R-:W-:Y:S01]  /*226d0*/  SEL R57, R57, RZ, P6 ;  /* 0x000000ff39397207 */ /* 0x000fe20003000000 */
[----:B------:R-:W-:Y:S01]  /*226e0*/  IMAD.X R14, R107, 0x1, R14, P1 ;  /* 0x000000016b0e7824 */ /* 0x000fe200008e060e */
[CC--:B------:R-:W-:Y:S02]  /*226f0*/  ISETP.GE.U32.AND P4, PT, R61.reuse, R54.reuse, PT ;  /* 0x000000363d00720c */ /* 0x0c0fe40003f86070 */
[----:B------:R-:W-:Y:S01]  /*22700*/  ISETP.LT.U32.AND P5, PT, R61, R54, PT ;  /* 0x000000363d00720c */ /* 0x000fe20003fa1070 */
[----:B------:R-:W-:Y:S01]  /*22710*/  IMAD.X R94, R94, 0x1, ~R57, P2 ;  /* 0x000000015e5e7824 */ /* 0x000fe200010e0e39 */
[----:B------:R-:W-:Y:S02]  /*22720*/  ISETP.NE.AND.EX P3, PT, R58, R53, PT, P3 ;  /* 0x000000353a00720c */ /* 0x000fe40003f65330 */
[----:B------:R-:W-:-:S02]  /*22730*/  ISETP.GE.U32.AND P0, PT, R51, R48, PT ;  /* 0x000000303300720c */ /* 0x000fc40003f06070 */
[----:B------:R-:W-:Y:S02]  /*22740*/  SEL R56, R54, RZ, P6 ;  /* 0x000000ff36387207 */ /* 0x000fe40003000000 */
[CC--:B------:R-:W-:Y:S02]  /*22750*/  ISETP.GE.U32.AND.EX P4, PT, R60.reuse, R55.reuse, PT, P4 ;  /* 0x000000373c00720c */ /* 0x0c0fe40003f86140 */
[CC--:B------:R-:W-:Y:S02]  /*22760*/  ISETP.LT.U32.AND P1, PT, R45.reuse, R52.reuse, PT ;  /* 0x000000342d00720c */ /* 0x0c0fe40003f21070 */
[----:B------:R-:W-:Y:S02]  /*22770*/  ISETP.EQ.U32.AND P2, PT, R45, R52, PT ;  /* 0x000000342d00720c */ /* 0x000fe40003f42070 */
[----:B------:R-:W-:Y:S02]  /*22780*/  ISETP.LT.U32.AND.EX P5, PT, R60, R55, !P3, P5 ;  /* 0x000000373c00720c */ /* 0x000fe40005fa1150 */
[----:B------:R-:W-:-:S02]  /*22790*/  ISETP.GE.U32.AND.EX P0, PT, R14, R49, PT, P0 ;  /* 0x000000310e00720c */ /* 0x000fc40003f06100 */
[----:B------:R-:W-:Y:S02]  /*227a0*/  SEL R57, R55, RZ, P6 ;  /* 0x000000ff37397207 */ /* 0x000fe40003000000 */
[----:B------:R-:W-:Y:S02]  /*227b0*/  IADD3 R105, P3, PT, -R56, R83, RZ ;  /* 0x0000005338697210 */ /* 0x000fe40007f7e1ff */
[CC--:B------:R-:W-:Y:S02]  /*227c0*/  ISETP.EQ.AND.EX P2, PT, R58.reuse, R53.reuse, !P4, P2 ;  /* 0x000000353a00720c */ /* 0x0c0fe40006742320 */
[-C--:B------:R-:W-:Y:S01]  /*227d0*/  ISETP.LT.U32.OR.EX P5, PT, R58, R53.reuse, P5, P1 ;  /* 0x000000353a00720c */ /* 0x080fe20002fa1510 */
[----:B------:R-:W-:Y:S01]  /*227e0*/  IMAD.X R92, R92, 0x1, ~R57, P3 ;  /* 0x000000015c5c7824 */ /* 0x000fe200018e0e39 */
[----:B------:R-:W-:Y:S02]  /*227f0*/  ISETP.EQ.U32.AND P6, PT, R59, R50, PT ;  /* 0x000000323b00720c */ /* 0x000fe40003fc2070 */
[----:B------:R-:W-:-:S02]  /*22800*/  ISETP.LT.U32.OR.EX P1, PT, R58, R53, P2, P1 ;  /* 0x000000353a00720c */ /* 0x000fc40001721510 */
[CC--:B------:R-:W-:Y:S02]  /*22810*/  ISETP.EQ.AND.EX P5, PT, R80.reuse, R9.reuse, P5, P6 ;  /* 0x000000095000720c */ /* 0x0c0fe40002fa2360 */
[----:B------:R-:W-:Y:S02]  /*22820*/  ISETP.LT.U32.AND P6, PT, R59, R50, PT ;  /* 0x000000323b00720c */ /* 0x000fe40003fc1070 */
[----:B------:R-:W-:Y:S02]  /*22830*/  SEL R81, RZ, 0x1, !P1 ;  /* 0x00000001ff517807 */ /* 0x000fe40004800000 */
[----:B------:R-:W-:Y:S02]  /*22840*/  ISETP.LT.U32.OR.EX P1, PT, R80, R9, P5, P6 ;  /* 0x000000095000720c */ /* 0x000fe40002f21560 */
[----:B------:R-:W-:Y:S02]  /*22850*/  SHF.L.W.U32.HI R62, R92, 0x1, R99 ;  /* 0x000000015c3e7819 */ /* 0x000fe40000010e63 */
[----:B------:R-:W-:-:S02]  /*22860*/  @P0 ISETP.NE.U32.AND P5, PT, R51, R48, PT ;  /* 0x000000303300020c */ /* 0x000fc40003fa5070 */
[----:B------:R-:W-:Y:S02]  /*22870*/  PLOP3.LUT P3, PT, PT, PT, PT, 0x8, 0x80 ;  /* 0x000000000080781c */ /* 0x000fe40003f6e170 */
[----:B------:R-:W-:Y:S02]  /*22880*/  SEL R57, RZ, 0x1, P4 ;  /* 0x00000001ff397807 */ /* 0x000fe40002000000 */
[----:B------:R-:W-:Y:S02]  /*22890*/  ISETP.GE.AND P2, PT, R92, RZ, PT ;  /* 0x000000ff5c00720c */ /* 0x000fe40003f46270 */
[----:B------:R-:W-:Y:S02]  /*228a0*/  SHF.L.W.U32.HI R63, R99, 0x1, R94 ;  /* 0x00000001633f7819 */ /* 0x000fe40000010e5e */
[----:B------:R-:W-:Y:S02]  /*228b0*/  IADD3 R100, P4, PT, R81, R50, RZ ;  /* 0x0000003251647210 */ /* 0x000fe40007f9e0ff */
[----:B------:R-:W-:-:S02]  /*228c0*/  @P0 ISETP.NE.OR.EX P3, PT, R14, R49, !P1, P5 ;  /* 0x000000310e00020c */ /* 0x000fc40004f65750 */
[CC--:B------:R-:W-:Y:S02]  /*228d0*/  ISETP.EQ.U32.AND P6, PT, R62.reuse, R99.reuse, PT ;  /* 0x000000633e00720c */ /* 0x0c0fe40003fc2070 */
[----:B------:R-:W-:Y:S01]  /*228e0*/  IADD3 R56, P5, PT, R57, R52, RZ ;  /* 0x0000003439387210 */ /* 0x000fe20007fbe0ff */
[----:B------:R-:W-:Y:S01]  /*228f0*/  IMAD.X R57, RZ, RZ, R9, P4 ;  /* 0x000000ffff397224 */ /* 0x000fe200020e0609 */
[----:B------:R-:W-:Y:S02]  /*22900*/  ISETP.LT.U32.AND P0, PT, R62, R99, PT ;  /* 0x000000633e00720c */ /* 0x000fe40003f01070 */
[----:B------:R-:W-:Y:S02]  /*22910*/  SEL R100, R100, RZ, P3 ;  /* 0x000000ff64647207 */ /* 0x000fe40001800000 */
[----:B------:R-:W-:Y:S02]  /*22920*/  ISETP.EQ.AND.EX P2, PT, R63, R94, !P2, P6 ;  /* 0x0000005e3f00720c */ /* 0x000fe40005742360 */
[----:B------:R-:W-:-:S02]  /*22930*/  SEL R56, R56, RZ, P3 ;  /* 0x000000ff38387207 */ /* 0x000fc40001800000 */
[----:B------:R-:W-:Y:S01]  /*22940*/  IADD3 R100, P4, PT, -R100, R59, RZ ;  /* 0x0000003b64647210 */ /* 0x000fe20007f9e1ff */
[----:B------:R-:W-:Y:S01]  /*22950*/  IMAD.X R59, RZ, RZ, R53, P5 ;  /* 0x000000ffff3b7224 */ /* 0x000fe200028e0635 */
[----:B------:R-:W-:Y:S02]  /*22960*/  ISETP.LT.U32.OR.EX P2, PT, R63, R94, P2, P0 ;  /* 0x0000005e3f00720c */ /* 0x000fe40001741500 */
[----:B------:R-:W-:Y:S02]  /*22970*/  SEL R78, R54, RZ, P3 ;  /* 0x000000ff364e7207 */ /* 0x000fe40001800000 */
[----:B------:R-:W-:Y:S02]  /*22980*/  IADD3 R56, P6, PT, -R56, R45, RZ ;  /* 0x0000002d38387210 */ /* 0x000fe40007fde1ff */
[----:B------:R-:W-:Y:S02]  /*22990*/  SEL R45, RZ, 0x1, !P2 ;  /* 0x00000001ff2d7807 */ /* 0x000fe40005000000 */
[----:B------:R-:W-:-:S02]  /*229a0*/  IADD3 R78, P5, PT, -R78, R61, RZ ;  /* 0x0000003d4e4e7210 */ /* 0x000fc40007fbe1ff */
[----:B------:R-:W-:Y:S02]  /*229b0*/  SEL R61, R57, RZ, P3 ;  /* 0x000000ff393d7207 */ /* 0x000fe40001800000 */
[----:B------:R-:W-:Y:S02]  /*229c0*/  SEL R59, R59, RZ, P3 ;  /* 0x000000ff3b3b7207 */ /* 0x000fe40001800000 */
[----:B------:R-:W-:Y:S01]  /*229d0*/  SEL R57, R55, RZ, P3 ;  /* 0x000000ff37397207 */ /* 0x000fe20001800000 */
[----:B------:R-:W-:Y:S01]  /*229e0*/  IMAD.X R106, R80, 0x1, ~R61, P4 ;  /* 0x00000001506a7824 */ /* 0x000fe200020e0e3d */
[----:B------:R-:W-:Y:S01]  /*229f0*/  LOP3.LUT R96, R82, R45, RZ, 0xfc, !PT ;  /* 0x0000002d52607212 */ /* 0x000fe200078efcff */
[----:B------:R-:W-:Y:S01]  /*22a00*/  IMAD.X R98, R58, 0x1, ~R59, P6 ;  /* 0x000000013a627824 */ /* 0x000fe200030e0e3b */
[----:B------:R-:W-:Y:S01]  /*22a10*/  SHF.L.U64.HI R61, R15, 0x1, R12 ;  /* 0x000000010f3d7819 */ /* 0x000fe2000001020c */
[----:B------:R-:W-:Y:S01]  /*22a20*/  IMAD.X R102, R60, 0x1, ~R57, P5 ;  /* 0x000000013c667824 */ /* 0x000fe200028e0e39 */
[----:B------:R-:W-:Y:S01]  /*22a30*/  ISETP.EQ.U32.AND P6, PT, R96, R15, PT ;  /* 0x0000000f6000720c */ /* 0x000fe20003fc2070 */
[----:B------:R-:W-:Y:S01]  /*22a40*/  IMAD.SHL.U32 R80, R101, 0x2, RZ ;  /* 0x0000000265507824 */ /* 0x000fe200078e00ff */
[----:B------:R-:W-:-:S02]  /*22a50*/  ISETP.GE.U32.AND P4, PT, R78, R119, PT ;  /* 0x000000774e00720c */ /* 0x000fc40003f86070 */
[CC--:B------:R-:W-:Y:S02]  /*22a60*/  ISETP.EQ.AND.EX P6, PT, R61.reuse, R12.reuse, P2, P6 ;  /* 0x0000000c3d00720c */ /* 0x0c0fe400017c2360 */
[----:B------:R-:W-:Y:S02]  /*22a70*/  ISETP.GE.U32.AND.EX P2, PT, R102, R95, PT, P4 ;  /* 0x0000005f6600720c */ /* 0x000fe40003f46140 */
[----:B------:R-:W-:Y:S02]  /*22a80*/  ISETP.LT.U32.AND P5, PT, R96, R15, PT ;  /* 0x0000000f6000720c */ /* 0x000fe40003fa1070 */
[----:B------:R-:W-:Y:S02]  /*22a90*/  ISETP.EQ.U32.AND P4, PT, R56, R97, PT ;  /* 0x000000613800720c */ /* 0x000fe40003f82070 */
[----:B------:R-:W-:Y:S02]  /*22aa0*/  SEL R58, RZ, 0xffffffff, P2 ;  /* 0xffffffffff3a7807 */ /* 0x000fe40001000000 */
[----:B------:R-:W-:-:S02]  /*22ab0*/  ISETP.LT.U32.OR.EX P5, PT, R61, R12, P6, P5 ;  /* 0x0000000c3d00720c */ /* 0x000fc400037a1550 */
[----:B------:R-:W-:Y:S02]  /*22ac0*/  ISETP.EQ.AND.EX P2, PT, R98, R93, !P2, P4 ;  /* 0x0000005d6200720c */ /* 0x000fe40005742340 */
[----:B------:R-:W-:Y:S02]  /*22ad0*/  ISETP.LT.U32.AND P4, PT, R56, R97, PT ;  /* 0x000000613800720c */ /* 0x000fe40003f81070 */
[----:B------:R-:W-:Y:S02]  /*22ae0*/  SEL R57, RZ, 0x1, !P1 ;  /* 0x00000001ff397807 */ /* 0x000fe40004800000 */
[----:B------:R-:W-:Y:S02]  /*22af0*/  IADD3 R81, P6, P1, R58, R56, -R97 ;  /* 0x000000383a517210 */ /* 0x000fe400079de861 */
[----:B------:R-:W-:Y:S02]  /*22b00*/  SEL R45, RZ, 0x1, !P5 ;  /* 0x00000001ff2d7807 */ /* 0x000fe40006800000 */
[----:B------:R-:W-:-:S02]  /*22b10*/  ISETP.LT.U32.OR.EX P2, PT, R98, R93, P2, P4 ;  /* 0x0000005d6200720c */ /* 0x000fc40001741540 */
[----:B------:R-:W-:Y:S02]  /*22b20*/  IADD3 R108, P4, PT, R57, R48, RZ ;  /* 0x00000030396c7210 */ /* 0x000fe40007f9e0ff */
[----:B------:R-:W-:Y:S02]  /*22b30*/  IADD3.X R58, PT, PT, R58, R98, ~R93, P6, P1 ;  /* 0x000000623a3a7210 */ /* 0x000fe400037e2c5d */
[----:B------:R-:W-:Y:S01]  /*22b40*/  LOP3.LUT R98, R80, R45, RZ, 0xfc, !PT ;  /* 0x0000002d50627212 */ /* 0x000fe200078efcff */
[----:B------:R-:W-:Y:S01]  /*22b50*/  IMAD.X R45, RZ, RZ, R49, P4 ;  /* 0x000000ffff2d7224 */ /* 0x000fe200020e0631 */
[----:B------:R-:W-:Y:S02]  /*22b60*/  ISETP.EQ.U32.AND P6, PT, R100, R85, PT ;  /* 0x000000556400720c */ /* 0x000fe40003fc2070 */
[----:B------:R-:W-:Y:S02]  /*22b70*/  SHF.L.U64.HI R60, R101, 0x1, R88 ;  /* 0x00000001653c7819 */ /* 0x000fe40000010258 */
[----:B------:R-:W-:-:S02]  /*22b80*/  ISETP.GE.U32.AND P4, PT, R98, R101, PT ;  /* 0x000000656200720c */ /* 0x000fc40003f86070 */
[----:B------:R-:W-:Y:S02]  /*22b90*/  ISETP.LT.U32.AND P1, PT, R100, R85, PT ;  /* 0x000000556400720c */ /* 0x000fe40003f21070 */
[-C--:B------:R-:W-:Y:S02]  /*22ba0*/  ISETP.EQ.AND.EX P6, PT, R106, R79.reuse, P2, P6 ;  /* 0x0000004f6a00720c */ /* 0x080fe400017c2360 */
[----:B------:R-:W-:Y:S02]  /*22bb0*/  SEL R56, RZ, 0xffffffff, !P2 ;  /* 0xffffffffff387807 */ /* 0x000fe40005000000 */
[----:B------:R-:W-:Y:S02]  /*22bc0*/  SEL R108, R108, RZ, P3 ;  /* 0x000000ff6c6c7207 */ /* 0x000fe40001800000 */
[----:B------:R-:W-:Y:S02]  /*22bd0*/  ISETP.GE.U32.AND.EX P2, PT, R60, R88, PT, P4 ;  /* 0x000000583c00720c */ /* 0x000fe40003f46140 */
[----:B------:R-:W-:-:S02]  /*22be0*/  ISETP.LT.U32.OR.EX P1, PT, R106, R79, P6, P1 ;  /* 0x0000004f6a00720c */ /* 0x000fc40003721510 */
[----:B------:R-:W-:Y:S02]  /*22bf0*/  IADD3 R108, P4, PT, -R108, R51, RZ ;  /* 0x000000336c6c7210 */ /* 0x000fe40007f9e1ff */
[----:B------:R-:W-:Y:S02]  /*22c00*/  SEL R45, R45, RZ, P3 ;  /* 0x000000ff2d2d7207 */ /* 0x000fe40001800000 */
[----:B------:R-:W-:Y:S02]  /*22c10*/  IADD3 R59, P3, P6, R56, R100, -R85 ;  /* 0x00000064383b7210 */ /* 0x000fe40007e7e855 */
[----:B------:R-:W-:Y:S01]  /*22c20*/  SEL R100, RZ, 0xffffffff, !P1 ;  /* 0xffffffffff647807 */ /* 0x000fe20004800000 */
[----:B------:R-:W-:Y:S01]  /*22c30*/  IMAD.X R110, R14, 0x1, ~R45, P4 ;  /* 0x000000010e6e7824 */ /* 0x000fe200020e0e2d */
[----:B------:R-:W-:Y:S02]  /*22c40*/  IADD3.X R56, PT, PT, R56, R106, ~R79, P3, P6 ;  /* 0x0000006a38387210 */ /* 0x000fe40001fecc4f */
[----:B------:R-:W-:-:S02]  /*22c50*/  IADD3 R57, P3, P6, R100, R108, -R13 ;  /* 0x0000006c64397210 */ /* 0x000fc40007e7e80d */
[----:B------:R-:W-:Y:S02]  /*22c60*/  @P2 ISETP.EQ.U32.AND P4, PT, R98, R101, PT ;  /* 0x000000656200220c */ /* 0x000fe40003f82070 */
[----:B------:R-:W-:Y:S02]  /*22c70*/  IADD3.X R14, PT, PT, R100, R110, ~R87, P3, P6 ;  /* 0x0000006e640e7210 */ /* 0x000fe40001fecc57 */
[----:B------:R-:W-:Y:S02]  /*22c80*/  IADD3 R83, P3, PT, R78, -R119, RZ ;  /* 0x800000774e537210 */ /* 0x000fe40007f7e0ff */
[----:B------:R-:W-:Y:S02]  /*22c90*/  PLOP3.LUT P6, PT, PT, PT, PT, 0x80, 0x8 ;  /* 0x000000000008781c */ /* 0x000fe40003fcf070 */
[----:B------:R-:W-:Y:S02]  /*22ca0*/  @P2 ISETP.EQ.AND.EX P6, PT, R60, R88, P5, P4 ;  /* 0x000000583c00220c */ /* 0x000fe40002fc2340 */
[----:B------:R-:W-:Y:S01]  /*22cb0*/  IADD3 R45, P4, PT, R74, R16, RZ ;  /* 0x000000104a2d7210 */ /* 0x000fe20007f9e0ff */
[----:B------:R-:W-:Y:S01]  /*22cc0*/  IMAD.X R16, R102, 0x1, ~R95, P3 ;  /* 0x0000000166107824 */ /* 0x000fe200018e0e5f */
[----:B------:R-:W-:-:S02]  /*22cd0*/  ISETP.EQ.U32.AND P2, PT, R108, R13, PT ;  /* 0x0000000d6c00720c */ /* 0x000fc40003f42070 */
[----:B------:R-:W-:Y:S01]  /*22ce0*/  ISETP.GE.U32.AND P3, PT, R108, R13, PT ;  /* 0x0000000d6c00720c */ /* 0x000fe20003f66070 */
[----:B------:R-:W-:Y:S01]  /*22cf0*/  IMAD.X R78, R75, 0x1, R17, P4 ;  /* 0x000000014b4e7824 */ /* 0x000fe200020e0611 */
[CC--:B------:R-:W-:Y:S02]  /*22d00*/  ISETP.EQ.AND.EX P2, PT, R110.reuse, R87.reuse, P1, P2 ;  /* 0x000000576e00720c */ /* 0x0c0fe40000f42320 */
[----:B------:R-:W-:Y:S02]  /*22d10*/  ISETP.GE.U32.AND.EX P3, PT, R110, R87, PT, P3 ;  /* 0x000000576e00720c */ /* 0x000fe40003f66130 */
[----:B------:R-:W-:Y:S02]  /*22d20*/  ISETP.GE.U32.AND P1, PT, R45, R74, PT ;  /* 0x0000004a2d00720c */ /* 0x000fe40003f26070 */
[----:B------:R-:W-:Y:S02]  /*22d30*/  P2R R102, PR, RZ, 0x40 ;  /* 0x00000040ff667803 */ /* 0x000fe40000000000 */
[----:B------:R-:W-:-:S04]  /*22d40*/  ISETP.GE.U32.AND.EX P1, PT, R78, R75, PT, P1 ;  /* 0x0000004b4e00720c */ /* 0x000fc80003f26110 */
[----:B------:R-:W-:-:S03]  /*22d50*/  SEL R51, RZ, 0x1, P1 ;  /* 0x00000001ff337807 */ /* 0x000fc60000800000 */
[----:B------:R-:W-:Y:S06]  /*22d60*/  @!P2 BRA P3, `(.L_x_63) ;  /* 0x000000000064a947 */ /* 0x000fec0001800000 */
        /* <DEDUP_REMOVED lines=25> */
.L_x_63:
[----:B------:R-:W-:Y:S05]  /*22f00*/  BSYNC.RECONVERGENT B2 ;  /* 0x0000000000027941 */ /* 0x000fea0003800200 */
.L_x_62:
[----:B------:R-:W-:Y:S01]  /*22f10*/  IADD3 R51, P3, P4, R51, R76, R64 ;  /* 0x0000004c33337210 */ /* 0x000fe20007c7e040 */
[----:B------:R-:W-:Y:S01]  /*22f20*/  IMAD.SHL.U32 R17, R105, 0x2, RZ ;  /* 0x0000000269117824 */ /* 0x000fe200078e00ff */
[----:B------:R-:W-:Y:S01]  /*22f30*/  ISETP.NE.U32.AND P2, PT, R62, R52, PT ;  /* 0x000000343e00720c */ /* 0x000fe20003f45070 */
[----:B------:R-:W-:Y:S01]  /*22f40*/  BSSY.RECONVERGENT B2, `(.L_x_64) ;  /* 0x0000026000027945 */ /* 0x000fe20003800200 */
[----:B------:R-:W-:Y:S02]  /*22f50*/  IADD3.X R76, PT, PT, RZ, R77, R65, P3, P4 ;  /* 0x0000004dff4c7210 */ /* 0x000fe40001fe8441 */
[----:B------:R-:W-:Y:S02]  /*22f60*/  ISETP.LT.U32.AND P3, PT, R17, R54, PT ;  /* 0x000000361100720c */ /* 0x000fe40003f61070 */
[----:B------:R-:W-:Y:S02]  /*22f70*/  SHF.L.U64.HI R74, R105, 0x1, R92 ;  /* 0x00000001694a7819 */ /* 0x000fe4000001025c */
[----:B------:R-:W-:-:S02]  /*22f80*/  ISETP.NE.AND.EX P4, PT, R63, R53, PT, P2 ;  /* 0x000000353f00720c */ /* 0x000fc40003f85320 */
[----:B------:R-:W-:Y:S02]  /*22f90*/  ISETP.LT.U32.AND P2, PT, R62, R52, PT ;  /* 0x000000343e00720c */ /* 0x000fe40003f41070 */
[----:B------:R-:W-:Y:S02]  /*22fa0*/  ISETP.LT.U32.AND.EX P3, PT, R74, R55, !P4, P3 ;  /* 0x000000374a00720c */ /* 0x000fe40006761130 */
[----:B------:R-:W-:Y:S02]  /*22fb0*/  SEL R75, RZ, 0x1, !P5 ;  /* 0x00000001ff4b7807 */ /* 0x000fe40006800000 */
[----:B------:R-:W-:Y:S02]  /*22fc0*/  ISETP.LT.U32.OR.EX P3, PT, R63, R53, P3, P2 ;  /* 0x000000353f00720c */ /* 0x000fe40001f61520 */
[----:B------:R-:W-:Y:S02]  /*22fd0*/  ISETP.EQ.U32.AND P4, PT, R96, R50, PT ;  /* 0x000000326000720c */ /* 0x000fe40003f82070 */
[----:B------:R-:W-:-:S02]  /*22fe0*/  LOP3.LUT R75, R80, R75, RZ, 0xfc, !PT ;  /* 0x0000004b504b7212 */ /* 0x000fc400078efcff */
[----:B------:R-:W-:Y:S02]  /*22ff0*/  ISETP.EQ.AND.EX P3, PT, R61, R9, P3, P4 ;  /* 0x000000093d00720c */ /* 0x000fe40001f62340 */
[----:B------:R-:W-:Y:S02]  /*23000*/  ISETP.NE.U32.AND P4, PT, R62, R99, PT ;  /* 0x000000633e00720c */ /* 0x000fe40003f85070 */
[----:B------:R-:W-:Y:S02]  /*23010*/  ISETP.GE.U32.AND P6, PT, R75, R48, PT ;  /* 0x000000304b00720c */ /* 0x000fe40003fc6070 */
[----:B------:R-:W-:Y:S02]  /*23020*/  ISETP.NE.AND.EX P4, PT, R63, R94, PT, P4 ;  /* 0x0000005e3f00720c */ /* 0x000fe40003f85340 */
[----:B------:R-:W-:Y:S02]  /*23030*/  ISETP.GE.U32.AND.EX P6, PT, R60, R49, PT, P6 ;  /* 0x000000313c00720c */ /* 0x000fe40003fc6160 */
[----:B------:R-:W-:-:S02]  /*23040*/  ISETP.LT.AND P4, PT, R92, RZ, !P4 ;  /* 0x000000ff5c00720c */ /* 0x000fc40006781270 */
[----:B------:R-:W-:Y:S02]  /*23050*/  ISETP.LT.U32.AND P5, PT, R96, R50, PT ;  /* 0x000000326000720c */ /* 0x000fe40003fa1070 */
[----:B------:R-:W-:Y:S02]  /*23060*/  ISETP.LT.U32.OR.EX P4, PT, R63, R94, P4, P0 ;  /* 0x0000005e3f00720c */ /* 0x000fe40002781500 */
[----:B------:R-:W-:Y:S02]  /*23070*/  ISETP.LT.U32.OR.EX P3, PT, R61, R9, P3, P5 ;  /* 0x000000093d00720c */ /* 0x000fe40001f61550 */
[----:B------:R-:W-:Y:S02]  /*23080*/  SEL R9, RZ, 0x1, !P4 ;  /* 0x00000001ff097807 */ /* 0x000fe40006000000 */
[----:B------:R-:W-:Y:S02]  /*23090*/  PLOP3.LUT P5, PT, PT, PT, PT, 0x8, 0x80 ;  /* 0x000000000080781c */ /* 0x000fe40003fae170 */
[----:B------:R-:W-:Y:S01]  /*230a0*/  LOP3.LUT R100, R82, R9, RZ, 0xfc, !PT ;  /* 0x0000000952647212 */ /* 0x000fe200078efcff */
[----:B------:R-:W-:Y:S10]  /*230b0*/  @!P6 BRA `(.L_x_65) ;  /* 0x000000000038e947 */ /* 0x000ff40003800000 */
[----:B------:R-:W-:-:S04]  /*230c0*/  ISETP.NE.U32.AND P5, PT, R62, R99, PT ;  /* 0x000000633e00720c */ /* 0x000fc80003fa5070 */
        /* <DEDUP_REMOVED lines=13> */
.L_x_65:
[----:B------:R-:W-:Y:S05]  /*231a0*/  BSYNC.RECONVERGENT B2 ;  /* 0x0000000000027941 */ /* 0x000fea0003800200 */
.L_x_64:
[CC--:B------:R-:W-:Y:S01]  /*231b0*/  ISETP.EQ.U32.AND P0, PT, R100.reuse, R15.reuse, PT ;  /* 0x0000000f6400720c */ /* 0x0c0fe20003f02070 */
[----:B------:R-:W0:Y:S01]  /*231c0*/  LDC R82, c[0x3][0x14] ;  /* 0x00c00500ff527b82 */ /* 0x000e220000000800 */
[----:B------:R-:W-:Y:S01]  /*231d0*/  SEL R75, RZ, 0x1, !P3 ;  /* 0x00000001ff4b7807 */ /* 0x000fe20005800000 */
[----:B------:R-:W-:Y:S01]  /*231e0*/  BSSY.RECONVERGENT B2, `(.L_x_66) ;  /* 0x0000062000027945 */ /* 0x000fe20003800200 */
[----:B------:R-:W-:Y:S02]  /*231f0*/  ISETP.EQ.AND.EX P0, PT, R61, R12, P4, P0 ;  /* 0x0000000c3d00720c */ /* 0x000fe40002702300 */
[----:B------:R-:W-:Y:S02]  /*23200*/  ISETP.LT.U32.AND P4, PT, R100, R15, PT ;  /* 0x0000000f6400720c */ /* 0x000fe40003f81070 */
[----:B------:R-:W-:Y:S02]  /*23210*/  ISETP.GE.U32.AND P3, PT, R17, R54, PT ;  /* 0x000000361100720c */ /* 0x000fe40003f66070 */
[----:B------:R-:W-:-:S02]  /*23220*/  ISETP.LT.U32.OR.EX P4, PT, R61, R12, P0, P4 ;  /* 0x0000000c3d00720c */ /* 0x000fc40000781540 */
[----:B------:R-:W-:Y:S02]  /*23230*/  ISETP.GE.U32.AND.EX P3, PT, R74, R55, PT, P3 ;  /* 0x000000374a00720c */ /* 0x000fe40003f66130 */
[----:B------:R-:W-:Y:S02]  /*23240*/  ISETP.EQ.U32.AND P0, PT, R62, R52, PT ;  /* 0x000000343e00720c */ /* 0x000fe40003f02070 */
[----:B------:R-:W-:Y:S02]  /*23250*/  ISETP.NE.AND P6, PT, R102, RZ, PT ;  /* 0x000000ff6600720c */ /* 0x000fe40003fc5270 */
[CC--:B------:R-:W-:Y:S02]  /*23260*/  ISETP.EQ.AND.EX P0, PT, R63.reuse, R53.reuse, !P3, P0 ;  /* 0x000000353f00720c */ /* 0x0c0fe40005f02300 */
[----:B------:R-:W-:Y:S02]  /*23270*/  SEL R77, RZ, 0x1, !P4 ;  /* 0x00000001ff4d7807 */ /* 0x000fe40006000000 */
[----:B------:R-:W-:-:S02]  /*23280*/  ISETP.LT.U32.OR.EX P2, PT, R63, R53, P0, P2 ;  /* 0x000000353f00720c */ /* 0x000fc40000741520 */
[CC--:B------:R-:W-:Y:S02]  /*23290*/  ISETP.EQ.U32.AND P0, PT, R51.reuse, R64.reuse, PT ;  /* 0x000000403300720c */ /* 0x0c0fe40003f02070 */
[----:B------:R-:W-:Y:S02]  /*232a0*/  SEL R9, RZ, 0x1, !P2 ;  /* 0x00000001ff097807 */ /* 0x000fe40005000000 */
[CC--:B------:R-:W-:Y:S02]  /*232b0*/  ISETP.EQ.AND.EX P0, PT, R76.reuse, R65.reuse, !P1, P0 ;  /* 0x000000414c00720c */ /* 0x0c0fe40004f02300 */
[----:B------:R-:W-:Y:S02]  /*232c0*/  ISETP.LT.U32.AND P1, PT, R51, R64, PT ;  /* 0x000000403300720c */ /* 0x000fe40003f21070 */
[----:B------:R-:W-:Y:S02]  /*232d0*/  PLOP3.LUT P5, PT, P6, P5, PT, 0xf8, 0x8f ;  /* 0x00000000008f781c */ /* 0x000fe400037abf70 */
[----:B------:R-:W-:-:S02]  /*232e0*/  ISETP.LT.U32.OR.EX P0, PT, R76, R65, P0, P1 ;  /* 0x000000414c00720c */ /* 0x000fc40000701510 */
[----:B------:R-:W-:Y:S02]  /*232f0*/  IADD3 R98, P1, PT, R75, R48, RZ ;  /* 0x000000304b627210 */ /* 0x000fe40007f3e0ff */
[----:B------:R-:W-:Y:S02]  /*23300*/  SEL R65, RZ, 0x1, !P0 ;  /* 0x00000001ff417807 */ /* 0x000fe40004000000 */
[----:B------:R-:W-:Y:S02]  /*23310*/  IADD3 R96, P2, PT, R9, R50, RZ ;  /* 0x0000003209607210 */ /* 0x000fe40007f5e0ff */
[----:B------:R-:W-:Y:S02]  /*23320*/  IADD3 R65, P4, P6, R65, R70, R66 ;  /* 0x0000004641417210 */ /* 0x000fe40007e9e042 */
[----:B------:R-:W-:Y:S02]  /*23330*/  SEL R9, RZ, 0x1, P3 ;  /* 0x00000001ff097807 */ /* 0x000fe40001800000 */
[----:B------:R-:W-:-:S02]  /*23340*/  LOP3.LUT R77, R80, R77, RZ, 0xfc, !PT ;  /* 0x0000004d504d7212 */ /* 0x000fc400078efcff */
[----:B------:R-:W-:Y:S02]  /*23350*/  SEL R98, R98, RZ, P5 ;  /* 0x000000ff62627207 */ /* 0x000fe40002800000 */
[----:B------:R-:W-:Y:S02]  /*23360*/  IADD3.X R70, PT, PT, RZ, R71, R67, P4, P6 ;  /* 0x00000047ff467210 */ /* 0x000fe400027ec443 */
[----:B------:R-:W-:Y:S02]  /*23370*/  IADD3 R9, P6, PT, R9, R52, RZ ;  /* 0x0000003409097210 */ /* 0x000fe40007fde0ff */
[----:B------:R-:W-:Y:S01]  /*23380*/  IADD3 R98, P3, PT, -R98, R77, RZ ;  /* 0x0000004d62627210 */ /* 0x000fe20007f7e1ff */
[----:B------:R-:W-:Y:S01]  /*23390*/  IMAD.X R77, RZ, RZ, R49, P1 ;  /* 0x000000ffff4d7224 */ /* 0x000fe200008e0631 */
[----:B------:R-:W-:Y:S01]  /*233a0*/  SEL R64, R54, RZ, P5 ;  /* 0x000000ff36407207 */ /* 0x000fe20002800000 */
[----:B------:R-:W-:Y:S01]  /*233b0*/  IMAD.X R71, RZ, RZ, R53, P6 ;  /* 0x000000ffff477224 */ /* 0x000fe200030e0635 */
[----:B------:R-:W-:-:S02]  /*233c0*/  SEL R9, R9, RZ, P5 ;  /* 0x000000ff09097207 */ /* 0x000fc40002800000 */
[----:B------:R-:W-:Y:S02]  /*233d0*/  IADD3 R64, P1, PT, -R64, R17, RZ ;  /* 0x0000001140407210 */ /* 0x000fe40007f3e1ff */
[----:B------:R-:W-:Y:S02]  /*233e0*/  SEL R17, R55, RZ, P5 ;  /* 0x000000ff37117207 */ /* 0x000fe40002800000 */
[----:B------:R-:W-:Y:S02]  /*233f0*/  SEL R77, R77, RZ, P5 ;  /* 0x000000ff4d4d7207 */ /* 0x000fe40002800000 */
[----:B------:R-:W-:Y:S01]  /*23400*/  IADD3 R80, P6, PT, R62, -R9, RZ ;  /* 0x800000093e507210 */ /* 0x000fe20007fde0ff */
[----:B------:R-:W-:Y:S01]  /*23410*/  IMAD.X R17, R74, 0x1, ~R17, P1 ;  /* 0x000000014a117824 */ /* 0x000fe200008e0e11 */
[----:B------:R-:W-:Y:S01]  /*23420*/  SEL R62, R71, RZ, P5 ;  /* 0x000000ff473e7207 */ /* 0x000fe20002800000 */
[----:B------:R-:W-:Y:S01]  /*23430*/  IMAD.X R77, R60, 0x1, ~R77, P3 ;  /* 0x000000013c4d7824 */ /* 0x000fe200018e0e4d */
[----:B------:R-:W-:Y:S01]  /*23440*/  ISETP.GE.U32.AND P1, PT, R83, R64, PT ;  /* 0x000000405300720c */ /* 0x000fe20003f26070 */
[----:B0-----:R-:W-:Y:S01]  /*23450*/  IMAD.X R60, RZ, RZ, R82, P2 ;  /* 0x000000ffff3c7224 */ /* 0x001fe200010e0652 */
[----:B------:R-:W-:Y:S01]  /*23460*/  SEL R96, R96, RZ, P5 ;  /* 0x000000ff60607207 */ /* 0x000fe20002800000 */
[----:B------:R-:W-:Y:S01]  /*23470*/  IMAD.X R71, R63, 0x1, ~R62, P6 ;  /* 0x000000013f477824 */ /* 0x000fe200030e0e3e */
[----:B------:R-:W-:-:S02]  /*23480*/  ISETP.EQ.U32.AND P2, PT, R81, R80, PT ;  /* 0x000000505100720c */ /* 0x000fc40003f42070 */
[----:B------:R-:W-:Y:S02]  /*23490*/  ISETP.GE.U32.AND.EX P1, PT, R16, R17, PT, P1 ;  /* 0x000000111000720c */ /* 0x000fe40003f26110 */
[----:B------:R-:W-:Y:S02]  /*234a0*/  IADD3 R96, P4, PT, -R96, R100, RZ ;  /* 0x0000006460607210 */ /* 0x000fe40007f9e1ff */
[----:B------:R-:W-:Y:S02]  /*234b0*/  SEL R60, R60, RZ, P5 ;  /* 0x000000ff3c3c7207 */ /* 0x000fe40002800000 */
[----:B------:R-:W-:Y:S02]  /*234c0*/  ISETP.LT.U32.AND P5, PT, R81, R80, PT ;  /* 0x000000505100720c */ /* 0x000fe40003fa1070 */
[----:B------:R-:W-:Y:S01]  /*234d0*/  ISETP.EQ.AND.EX P2, PT, R58, R71, !P1, P2 ;  /* 0x000000473a00720c */ /* 0x000fe20004f42320 */
[----:B------:R-:W-:Y:S01]  /*234e0*/  IMAD.X R75, R61, 0x1, ~R60, P4 ;  /* 0x000000013d4b7824 */ /* 0x000fe200020e0e3c */
[----:B------:R-:W-:-:S02]  /*234f0*/  IADD3 R62, P3, PT, R83, -R64, RZ ;  /* 0x80000040533e7210 */ /* 0x000fc40007f7e0ff */
[----:B------:R-:W-:Y:S02]  /*23500*/  SEL R9, RZ, 0xffffffff, P1 ;  /* 0xffffffffff097807 */ /* 0x000fe40000800000 */
[-C--:B------:R-:W-:Y:S01]  /*23510*/  ISETP.EQ.U32.AND P1, PT, R59, R96.reuse, PT ;  /* 0x000000603b00720c */ /* 0x080fe20003f22070 */
[----:B------:R-:W-:Y:S01]  /*23520*/  IMAD.X R63, R16, 0x1, ~R17, P3 ;  /* 0x00000001103f7824 */ /* 0x000fe200018e0e11 */
[----:B------:R-:W-:Y:S02]  /*23530*/  ISETP.LT.U32.OR.EX P5, PT, R58, R71, P2, P5 ;  /* 0x000000473a00720c */ /* 0x000fe400017a1550 */
[----:B------:R-:W-:Y:S02]  /*23540*/  IADD3 R60, P2, P4, R9, R81, -R80 ;  /* 0x00000051093c7210 */ /* 0x000fe40007c5e850 */
[----:B------:R-:W-:Y:S02]  /*23550*/  ISETP.LT.U32.AND P3, PT, R59, R96, PT ;  /* 0x000000603b00720c */ /* 0x000fe40003f61070 */
[----:B------:R-:W-:-:S02]  /*23560*/  ISETP.EQ.AND.EX P1, PT, R56, R75, P5, P1 ;  /* 0x0000004b3800720c */ /* 0x000fc40002f22310 */
[----:B------:R-:W-:Y:S02]  /*23570*/  IADD3.X R61, PT, PT, R9, R58, ~R71, P2, P4 ;  /* 0x0000003a093d7210 */ /* 0x000fe400017e8c47 */
[----:B------:R-:W-:Y:S02]  /*23580*/  SEL R16, RZ, 0xffffffff, !P5 ;  /* 0xffffffffff107807 */ /* 0x000fe40006800000 */
[CC--:B------:R-:W-:Y:S02]  /*23590*/  ISETP.EQ.U32.AND P4, PT, R57.reuse, R98.reuse, PT ;  /* 0x000000623900720c */ /* 0x0c0fe40003f82070 */
[----:B------:R-:W-:Y:S02]  /*235a0*/  ISETP.LT.U32.OR.EX P3, PT, R56, R75, P1, P3 ;  /* 0x0000004b3800720c */ /* 0x000fe40000f61530 */
[----:B------:R-:W-:Y:S02]  /*235b0*/  ISETP.GE.U32.AND P5, PT, R57, R98, PT ;  /* 0x000000623900720c */ /* 0x000fe40003fa6070 */
[----:B------:R-:W-:-:S02]  /*235c0*/  ISETP.EQ.AND.EX P4, PT, R14, R77, P3, P4 ;  /* 0x0000004d0e00720c */ /* 0x000fc40001f82340 */
[----:B------:R-:W-:Y:S02]  /*235d0*/  ISETP.GE.U32.AND.EX P5, PT, R14, R77, PT, P5 ;  /* 0x0000004d0e00720c */ /* 0x000fe40003fa6150 */
[----:B------:R-:W-:Y:S02]  /*235e0*/  SEL R9, RZ, 0xffffffff, !P3 ;  /* 0xffffffffff097807 */ /* 0x000fe40005800000 */
[----:B------:R-:W-:Y:S02]  /*235f0*/  ISETP.EQ.U32.AND P2, PT, R65, R66, PT ;  /* 0x000000424100720c */ /* 0x000fe40003f42070 */
[----:B------:R-:W-:Y:S02]  /*23600*/  IADD3 R58, P6, P3, R16, R59, -R96 ;  /* 0x0000003b103a7210 */ /* 0x000fe40007bde860 */
[----:B------:R-:W-:Y:S02]  /*23610*/  ISETP.EQ.AND.EX P0, PT, R70, R67, P0, P2 ;  /* 0x000000434600720c */ /* 0x000fe40000702320 */
[----:B------:R-:W-:-:S02]  /*23620*/  IADD3.X R59, PT, PT, R16, R56, ~R75, P6, P3 ;  /* 0x00000038103b7210 */ /* 0x000fc400037e6c4b */
[----:B------:R-:W-:Y:S02]  /*23630*/  IADD3 R56, P2, P3, R9, R57, -R98 ;  /* 0x0000003909387210 */ /* 0x000fe40007b5e862 */
[----:B------:R-:W-:Y:S02]  /*23640*/  ISETP.LT.U32.AND P1, PT, R65, R66, PT ;  /* 0x000000424100720c */ /* 0x000fe40003f21070 */
[----:B------:R-:W-:Y:S01]  /*23650*/  IADD3.X R57, PT, PT, R9, R14, ~R77, P2, P3 ;  /* 0x0000000e09397210 */ /* 0x000fe200017e6c4d */
[----:B------:R-:W-:Y:S10]  /*23660*/  @!P4 BRA P5, `(.L_x_67) ;  /* 0x000000000064c947 */ /* 0x000ff40002800000 */
[----:B------:R-:W-:-:S04]  /*23670*/  IADD3 R62, P3, PT, R62, R54, RZ ;  /* 0x000000363e3e7210 */ /* 0x000fc80007f7e0ff */
[----:B------:R-:W-:Y:S01]  /*23680*/  ISETP.GE.U32.AND P2, PT, R62, R54, PT ;  /* 0x000000363e00720c */ /* 0x000fe20003f46070 */
[----:B------:R-:W-:-:S05]  /*23690*/  IMAD.X R63, R63, 0x1, R55, P3 ;  /* 0x000000013f3f7824 */ /* 0x000fca00018e0637 */
[----:B------:R-:W-:-:S04]  /*236a0*/  ISETP.GE.U32.AND.EX P2, PT, R63, R55, PT, P2 ;  /* 0x000000373f00720c */ /* 0x000fc80003f46120 */
[----:B------:R-:W-:-:S04]  /*236b0*/  SEL R71, RZ, 0x1, P2 ;  /* 0x00000001ff477807 */ /* 0x000fc80001000000 */
[----:B------:R-:W-:-:S04]  /*236c0*/  IADD3 R71, P4, P5, R71, R52, R60 ;  /* 0x0000003447477210 */ /* 0x000fc80007d9e03c */
[CC--:B------:R-:W-:Y:S02]  /*236d0*/  ISETP.EQ.U32.AND P3, PT, R71.reuse, R60.reuse, PT ;  /* 0x0000003c4700720c */ /* 0x0c0fe40003f62070 */
        /* <DEDUP_REMOVED lines=18> */
.L_x_67:
[----:B------:R-:W-:Y:S05]  /*23800*/  BSYNC.RECONVERGENT B2 ;  /* 0x0000000000027941 */ /* 0x000fea0003800200 */
.L_x_66:
[----:B------:R-:W-:Y:S01]  /*23810*/  ISETP.GE.U32.AND P6, PT, R105, R62, PT ;  /* 0x0000003e6900720c */ /* 0x000fe20003fc6070 */
[----:B------:R-:W-:Y:S01]  /*23820*/  BSSY.RECONVERGENT B2, `(.L_x_68) ;  /* 0x0000039000027945 */ /* 0x000fe20003800200 */
[----:B------:R-:W-:Y:S02]  /*23830*/  ISETP.LT.U32.OR.EX P0, PT, R70, R67, P0, P1 ;  /* 0x000000434600720c */ /* 0x000fe40000701510 */
[----:B------:R-:W-:Y:S02]  /*23840*/  ISETP.GE.U32.AND.EX P6, PT, R92, R63, PT, P6 ;  /* 0x0000003f5c00720c */ /* 0x000fe40003fc6160 */
[----:B------:R-:W-:Y:S02]  /*23850*/  ISETP.EQ.U32.AND P1, PT, R99, R60, PT ;  /* 0x0000003c6300720c */ /* 0x000fe40003f22070 */
[----:B------:R-:W-:Y:S02]  /*23860*/  SEL R102, RZ, 0xffffffff, P6 ;  /* 0xffffffffff667807 */ /* 0x000fe40003000000 */
[----:B------:R-:W-:-:S02]  /*23870*/  SEL R83, RZ, 0x1, !P0 ;  /* 0x00000001ff537807 */ /* 0x000fc40004000000 */
[----:B------:R-:W-:Y:S02]  /*23880*/  ISETP.LT.U32.AND P2, PT, R99, R60, PT ;  /* 0x0000003c6300720c */ /* 0x000fe40003f41070 */
[----:B------:R-:W-:Y:S02]  /*23890*/  ISETP.EQ.AND.EX P6, PT, R94, R61, !P6, P1 ;  /* 0x0000003d5e00720c */ /* 0x000fe400077c2310 */
[----:B------:R-:W-:Y:S02]  /*238a0*/  IADD3 R83, P4, P5, R83, R72, R68 ;  /* 0x0000004853537210 */ /* 0x000fe40007d9e044 */
[----:B------:R-:W-:Y:S02]  /*238b0*/  IADD3 R103, P1, P3, R102, R99, -R60 ;  /* 0x0000006366677210 */ /* 0x000fe40007b3e83c */
[----:B------:R-:W-:Y:S02]  /*238c0*/  ISETP.LT.U32.OR.EX P2, PT, R94, R61, P6, P2 ;  /* 0x0000003d5e00720c */ /* 0x000fe40003741520 */
[----:B------:R-:W-:-:S02]  /*238d0*/  ISETP.EQ.U32.AND P6, PT, R15, R58, PT ;  /* 0x0000003a0f00720c */ /* 0x000fc40003fc2070 */
[----:B------:R-:W-:Y:S02]  /*238e0*/  IADD3.X R72, PT, PT, RZ, R73, R69, P4, P5 ;  /* 0x00000049ff487210 */ /* 0x000fe400027ea445 */
[----:B------:R-:W-:Y:S02]  /*238f0*/  IADD3.X R102, PT, PT, R102, R94, ~R61, P1, P3 ;  /* 0x0000005e66667210 */ /* 0x000fe40000fe6c3d */
[----:B------:R-:W-:Y:S02]  /*23900*/  ISETP.LT.U32.AND P4, PT, R15, R58, PT ;  /* 0x0000003a0f00720c */ /* 0x000fe40003f81070 */
[CC--:B------:R-:W-:Y:S02]  /*23910*/  ISETP.EQ.AND.EX P3, PT, R12.reuse, R59.reuse, P2, P6 ;  /* 0x0000003b0c00720c */ /* 0x0c0fe40001762360 */
[----:B------:R-:W-:Y:S02]  /*23920*/  ISETP.GE.U32.AND P5, PT, R101, R56, PT ;  /* 0x000000386500720c */ /* 0x000fe40003fa6070 */
[----:B------:R-:W-:-:S02]  /*23930*/  ISETP.LT.U32.OR.EX P3, PT, R12, R59, P3, P4 ;  /* 0x0000003b0c00720c */ /* 0x000fc40001f61540 */
[----:B------:R-:W-:Y:S02]  /*23940*/  ISETP.NE.U32.AND P4, PT, R101, R56, PT ;  /* 0x000000386500720c */ /* 0x000fe40003f85070 */
[----:B------:R-:W-:Y:S02]  /*23950*/  SEL R14, RZ, 0xffffffff, !P2 ;  /* 0xffffffffff0e7807 */ /* 0x000fe40005000000 */
[CC--:B------:R-:W-:Y:S02]  /*23960*/  ISETP.GE.U32.AND.EX P2, PT, R88.reuse, R57.reuse, PT, P5 ;  /* 0x000000395800720c */ /* 0x0c0fe40003f46150 */
[----:B------:R-:W-:Y:S02]  /*23970*/  ISETP.NE.OR.EX P4, PT, R88, R57, !P3, P4 ;  /* 0x000000395800720c */ /* 0x000fe40005f85740 */
[----:B------:R-:W-:Y:S02]  /*23980*/  ISETP.GE.U32.AND P1, PT, R83, R68, PT ;  /* 0x000000445300720c */ /* 0x000fe40003f26070 */
[----:B------:R-:W-:-:S02]  /*23990*/  IADD3 R99, P5, P6, R14, R15, -R58 ;  /* 0x0000000f0e637210 */ /* 0x000fc40007ebe83a */
[----:B------:R-:W-:Y:S02]  /*239a0*/  SEL R9, RZ, 0xffffffff, !P3 ;  /* 0xffffffffff097807 */ /* 0x000fe40005800000 */
[----:B------:R-:W-:Y:S02]  /*239b0*/  ISETP.GE.U32.AND.EX P3, PT, R72, R69, PT, P1 ;  /* 0x000000454800720c */ /* 0x000fe40003f66110 */
[----:B------:R-:W-:Y:S02]  /*239c0*/  IADD3.X R12, PT, PT, R14, R12, ~R59, P5, P6 ;  /* 0x0000000c0e0c7210 */ /* 0x000fe40002fecc3b */
[----:B------:R-:W-:Y:S02]  /*239d0*/  IADD3 R105, P1, PT, R105, -R62, RZ ;  /* 0x8000003e69697210 */ /* 0x000fe40007f3e0ff */
[----:B------:R-:W-:-:S03]  /*239e0*/  IADD3 R101, P5, P6, R9, R101, -R56 ;  /* 0x0000006509657210 */ /* 0x000fc60007ebe838 */
[----:B------:R-:W-:Y:S01]  /*239f0*/  IMAD.X R100, R92, 0x1, ~R63, P1 ;  /* 0x000000015c647824 */ /* 0x000fe200008e0e3f */
[----:B------:R-:W-:Y:S01]  /*23a00*/  IADD3.X R88, PT, PT, R9, R88, ~R57, P5, P6 ;  /* 0x0000005809587210 */ /* 0x000fe20002fecc39 */
[----:B------:R-:W-:Y:S08]  /*23a10*/  @P4 BRA P2, `(.L_x_69) ;  /* 0x0000000000644947 */ /* 0x000ff00001000000 */
        /* <DEDUP_REMOVED lines=15> */
[CC--:B------:R-:W-:Y:S02]  /*23b10*/  ISETP.EQ.U32.AND P2, PT, R14.reuse, R99.reuse, PT ;  /* 0x000000630e00720c */ /* 0x0c0fe40003f42070 */
        /* <DEDUP_REMOVED lines=9> */
.L_x_69:
[----:B------:R-:W-:Y:S05]  /*23bb0*/  BSYNC.RECONVERGENT B2 ;  /* 0x0000000000027941 */ /* 0x000fea0003800200 */
.L_x_68:
[-C--:B------:R-:W-:Y:S01]  /*23bc0*/  IMAD.WIDE.U32 R14, R84, R105.reuse, RZ ;  /* 0x00000069540e7225 */ /* 0x080fe200078e00ff */
[----:B------:R-:W-:Y:S01]  /*23bd0*/  @P3 ISETP.EQ.U32.AND P2, PT, R83, R68, PT ;  /* 0x000000445300320c */ /* 0x000fe20003f42070 */
[----:B------:R-:W-:Y:S02]  /*23be0*/  BSSY.RECONVERGENT B2, `(.L_x_70) ;  /* 0x0000343000027945 */ /* 0x000fe40003800200 */
[----:B------:R-:W-:-:S04]  /*23bf0*/  IMAD.WIDE.U32 R16, R89, R105, RZ ;  /* 0x0000006959107225 */ /* 0x000fc800078e00ff */
[----:B------:R-:W-:-:S04]  /*23c00*/  IMAD.WIDE.U32 R14, P1, R100, R89, R14 ;  /* 0x00000059640e7225 */ /* 0x000fc8000782000e */
[----:B------:R-:W-:Y:S01]  /*23c10*/  IMAD.X R109, RZ, RZ, RZ, P1 ;  /* 0x000000ffff6d7224 */ /* 0x000fe200008e06ff */
[----:B------:R-:W-:Y:S01]  /*23c20*/  PLOP3.LUT P1, PT, PT, PT, PT, 0x80, 0x8 ;  /* 0x000000000008781c */ /* 0x000fe20003f2f070 */
[----:B------:R-:W-:Y:S01]  /*23c30*/  IMAD.MOV.U32 R108, RZ, RZ, R15 ;  /* 0x000000ffff6c7224 */ /* 0x000fe200078e000f */
[----:B------:R-:W-:Y:S01]  /*23c40*/  @P3 ISETP.EQ.AND.EX P1, PT, R72, R69, P0, P2 ;  /* 0x000000454800320c */ /* 0x000fe20000722320 */
[-C--:B------:R-:W-:Y:S01]  /*23c50*/  IMAD R9, R102, R89.reuse, RZ ;  /* 0x0000005966097224 */ /* 0x080fe200078e02ff */
[----:B------:R-:W-:Y:S01]  /*23c60*/  IADD3 RZ, P0, PT, R17, R14, RZ ;  /* 0x0000000e11ff7210 */ /* 0x000fe20007f1e0ff */
[----:B------:R-:W-:-:S04]  /*23c70*/  IMAD.WIDE.U32 R106, R103, R89, RZ ;  /* 0x00000059676a7225 */ /* 0x000fc800078e00ff */
[----:B------:R-:W-:-:S04]  /*23c80*/  IMAD.WIDE.U32 R16, R84, R99, RZ ;  /* 0x0000006354107225 */ /* 0x000fc800078e00ff */
[----:B------:R-:W-:-:S04]  /*23c90*/  IMAD.WIDE.U32 R14, R104, R105, RZ ;  /* 0x00000069680e7225 */ /* 0x000fc800078e00ff */
[----:B------:R-:W-:-:S04]  /*23ca0*/  IMAD.WIDE.U32.X R108, R100, R84, R108, P0 ;  /* 0x00000054646c7225 */ /* 0x000fc800000e046c */
[----:B------:R-:W-:Y:S01]  /*23cb0*/  IMAD.WIDE.U32 R74, R84, R103, RZ ;  /* 0x00000067544a7225 */ /* 0x000fe200078e00ff */
[----:B------:R-:W-:-:S03]  /*23cc0*/  IADD3 R73, P5, PT, R108, R106, RZ ;  /* 0x0000006a6c497210 */ /* 0x000fc60007fbe0ff */
[----:B------:R-:W-:Y:S02]  /*23cd0*/  IMAD R9, R103, R84, R9 ;  /* 0x0000005467097224 */ /* 0x000fe400078e0209 */
[----:B------:R-:W-:-:S04]  /*23ce0*/  IMAD.WIDE.U32 R68, R89, R99, RZ ;  /* 0x0000006359447225 */ /* 0x000fc800078e00ff */
[----:B------:R-:W-:-:S04]  /*23cf0*/  IMAD.WIDE.U32 R66, R90, R105, RZ ;  /* 0x000000695a427225 */ /* 0x000fc800078e00ff */
[----:B------:R-:W-:-:S04]  /*23d00*/  IMAD.WIDE.U32 R16, P3, R12, R89, R16 ;  /* 0x000000590c107225 */ /* 0x000fc80007860010 */
[----:B------:R-:W-:Y:S01]  /*23d10*/  IMAD.WIDE.U32 R14, P2, R100, R90, R14 ;  /* 0x0000005a640e7225 */ /* 0x000fe2000784000e */
[----:B------:R-:W-:-:S03]  /*23d20*/  IADD3 RZ, P4, PT, R69, R16, RZ ;  /* 0x0000001045ff7210 */ /* 0x000fc60007f9e0ff */
[----:B------:R-:W-:Y:S02]  /*23d30*/  IMAD.IADD R9, R107, 0x1, R9 ;  /* 0x000000016b097824 */ /* 0x000fe400078e0209 */
[----:B------:R-:W-:-:S04]  /*23d40*/  IMAD.WIDE.U32 R74, P0, R102, R89, R74 ;  /* 0x00000059664a7225 */ /* 0x000fc8000780004a */
[----:B------:R-:W-:-:S04]  /*23d50*/  IMAD.WIDE.U32 R80, R89, R103, RZ ;  /* 0x0000006759507225 */ /* 0x000fc800078e00ff */
[----:B------:R-:W-:Y:S01]  /*23d60*/  IMAD.X R96, R9, 0x1, R109, P5 ;  /* 0x0000000109607824 */ /* 0x000fe200028e066d */
[----:B------:R-:W-:Y:S01]  /*23d70*/  IADD3 RZ, P5, PT, R67, R14, RZ ;  /* 0x0000000e43ff7210 */ /* 0x000fe20007fbe0ff */
[-C--:B------:R-:W-:Y:S01]  /*23d80*/  IMAD R14, R12, R89.reuse, RZ ;  /* 0x000000590c0e7224 */ /* 0x080fe200078e02ff */
[----:B------:R-:W-:Y:S01]  /*23d90*/  IADD3 RZ, P6, PT, R81, R74, RZ ;  /* 0x0000004a51ff7210 */ /* 0x000fe20007fde0ff */
[----:B------:R-:W-:Y:S01]  /*23da0*/  IMAD.X R69, RZ, RZ, RZ, P0 ;  /* 0x000000ffff457224 */ /* 0x000fe200000e06ff */
[----:B------:R-:W-:Y:S01]  /*23db0*/  ISETP.GE.U32.AND P0, PT, R73, R106, PT ;  /* 0x0000006a4900720c */ /* 0x000fe20003f06070 */
[----:B------:R-:W-:Y:S02]  /*23dc0*/  IMAD R16, R100, R90, RZ ;  /* 0x0000005a64107224 */ /* 0x000fe400078e02ff */
[----:B------:R-:W-:Y:S01]  /*23dd0*/  IMAD.WIDE.U32 R80, R99, R89, RZ ;  /* 0x0000005963507225 */ /* 0x000fe200078e00ff */
[----:B------:R-:W-:-:S03]  /*23de0*/  ISETP.GE.U32.AND.EX P0, PT, R96, R9, PT, P0 ;  /* 0x000000096000720c */ /* 0x000fc60003f06100 */
[----:B------:R-:W-:Y:S02]  /*23df0*/  IMAD R71, R99, R84, R14 ;  /* 0x0000005463477224 */ /* 0x000fe400078e020e */
[----:B------:R-:W-:Y:S02]  /*23e00*/  IMAD.MOV.U32 R68, RZ, RZ, R75 ;  /* 0x000000ffff447224 */ /* 0x000fe400078e004b */
[----:B------:R-:W-:-:S04]  /*23e10*/  IMAD.WIDE.U32 R66, R105, R90, RZ ;  /* 0x0000005a69427225 */ /* 0x000fc800078e00ff */
[----:B------:R-:W-:Y:S02]  /*23e20*/  IMAD R9, R105, R104, R16 ;  /* 0x0000006869097224 */ /* 0x000fe400078e0210 */
[----:B------:R-:W-:Y:S01]  /*23e30*/  IMAD.IADD R14, R81, 0x1, R71 ;  /* 0x00000001510e7824 */ /* 0x000fe200078e0247 */
[----:B------:R-:W-:Y:S01]  /*23e40*/  SEL R71, RZ, 0x1, P0 ;  /* 0x00000001ff477807 */ /* 0x000fe20000000000 */
[----:B------:R-:W-:Y:S01]  /*23e50*/  IMAD.WIDE.U32.X R68, R102, R84, R68, P6 ;  /* 0x0000005466447225 */ /* 0x000fe200030e0444 */
[----:B------:R-:W-:-:S03]  /*23e60*/  IADD3 R98, P0, PT, R73, R66, RZ ;  /* 0x0000004249627210 */ /* 0x000fc60007f1e0ff */
[----:B------:R-:W-:Y:S02]  /*23e70*/  IMAD.IADD R9, R67, 0x1, R9 ;  /* 0x0000000143097824 */ /* 0x000fe400078e0209 */
[----:B------:R-:W-:Y:S01]  /*23e80*/  IMAD.X R81, RZ, RZ, RZ, P3 ;  /* 0x000000ffff517224 */ /* 0x000fe200018e06ff */
[----:B------:R-:W-:Y:S01]  /*23e90*/  IADD3 R71, P3, P6, R80, R68, R71 ;  /* 0x0000004450477210 */ /* 0x000fe20007e7e047 */
[----:B------:R-:W-:Y:S02]  /*23ea0*/  IMAD.X R96, R9, 0x1, R96, P0 ;  /* 0x0000000109607824 */ /* 0x000fe400000e0660 */
[----:B------:R-:W-:Y:S01]  /*23eb0*/  IMAD.X R67, RZ, RZ, RZ, P2 ;  /* 0x000000ffff437224 */ /* 0x000fe200010e06ff */
[----:B------:R-:W-:Y:S01]  /*23ec0*/  ISETP.GE.U32.AND P0, PT, R71, R80, PT ;  /* 0x000000504700720c */ /* 0x000fe20003f06070 */
[-C--:B------:R-:W-:Y:S01]  /*23ed0*/  IMAD R16, R102, R90.reuse, RZ ;  /* 0x0000005a66107224 */ /* 0x080fe200078e02ff */
[----:B------:R-:W-:Y:S01]  /*23ee0*/  IADD3.X R109, PT, PT, R14, R69, RZ, P3, P6 ;  /* 0x000000450e6d7210 */ /* 0x000fe20001fec4ff */
[----:B------:R-:W-:Y:S01]  /*23ef0*/  IMAD.WIDE.U32 R74, R103, R90, RZ ;  /* 0x0000005a674a7225 */ /* 0x000fe200078e00ff */
[----:B------:R-:W-:-:S02]  /*23f00*/  ISETP.GE.U32.AND P2, PT, R98, R66, PT ;  /* 0x000000426200720c */ /* 0x000fc40003f46070 */
[----:B------:R-:W-:Y:S01]  /*23f10*/  ISETP.GE.U32.AND.EX P0, PT, R109, R14, PT, P0 ;  /* 0x0000000e6d00720c */ /* 0x000fe20003f06100 */
[----:B------:R-:W-:Y:S01]  /*23f20*/  IMAD.MOV.U32 R66, RZ, RZ, R15 ;  /* 0x000000ffff427224 */ /* 0x000fe200078e000f */
[----:B------:R-:W-:Y:S01]  /*23f30*/  ISETP.GE.U32.AND.EX P2, PT, R96, R9, PT, P2 ;  /* 0x000000096000720c */ /* 0x000fe20003f46120 */
[----:B------:R-:W-:Y:S02]  /*23f40*/  IMAD R73, R103, R104, R16 ;  /* 0x0000006867497224 */ /* 0x000fe400078e0210 */
[----:B------:R-:W-:Y:S01]  /*23f50*/  IMAD.WIDE.U32 R14, R84, R101, RZ ;  /* 0x00000065540e7225 */ /* 0x000fe200078e00ff */
[----:B------:R-:W-:-:S03]  /*23f60*/  SEL R77, RZ, 0x1, P2 ;  /* 0x00000001ff4d7807 */ /* 0x000fc60001000000 */
[----:B------:R-:W-:Y:S01]  /*23f70*/  IMAD.WIDE.U32.X R66, R100, R104, R66, P5 ;  /* 0x0000006864427225 */ /* 0x000fe200028e0442 */
[----:B------:R-:W-:-:S03]  /*23f80*/  IADD3 R71, P5, PT, R71, R74, RZ ;  /* 0x0000004a47477210 */ /* 0x000fc60007fbe0ff */
[----:B------:R-:W-:Y:S02]  /*23f90*/  IMAD.MOV.U32 R80, RZ, RZ, R17 ;  /* 0x000000ffff507224 */ /* 0x000fe400078e0011 */
[----:B------:R-:W-:Y:S01]  /*23fa0*/  IMAD.IADD R64, R75, 0x1, R73 ;  /* 0x000000014b407824 */ /* 0x000fe200078e0249 */
[----:B------:R-:W-:Y:S01]  /*23fb0*/  SEL R73, RZ, 0x1, P0 ;  /* 0x00000001ff497807 */ /* 0x000fe20000000000 */
[----:B------:R-:W-:Y:S02]  /*23fc0*/  IMAD R9, R88, R89, RZ ;  /* 0x0000005958097224 */ /* 0x000fe400078e02ff */
[----:B------:R-:W-:-:S04]  /*23fd0*/  IMAD.WIDE.U32 R106, R89, R101, RZ ;  /* 0x00000065596a7225 */ /* 0x000fc800078e00ff */
[----:B------:R-:W-:-:S04]  /*23fe0*/  IMAD.WIDE.U32 R14, P3, R88, R89, R14 ;  /* 0x00000059580e7225 */ /* 0x000fc8000786000e */
[----:B------:R-:W-:Y:S01]  /*23ff0*/  IMAD.WIDE.U32 R16, R104, R103, RZ ;  /* 0x0000006768107225 */ /* 0x000fe200078e00ff */
[----:B------:R-:W-:-:S03]  /*24000*/  IADD3 RZ, P2, PT, R107, R14, RZ ;  /* 0x0000000e6bff7210 */ /* 0x000fc60007f5e0ff */
[----:B------:R-:W-:-:S04]  /*24010*/  IMAD.WIDE.U32.X R80, R12, R84, R80, P4 ;  /* 0x000000540c507225 */ /* 0x000fc800020e0450 */
[----:B------:R-:W-:Y:S01]  /*24020*/  IMAD.X R109, R64, 0x1, R109, P5 ;  /* 0x00000001406d7824 */ /* 0x000fe200028e066d */
[----:B------:R-:W-:Y:S01]  /*24030*/  IADD3 R77, P4, P5, R71, R66, R77 ;  /* 0x00000042474d7210 */ /* 0x000fe20007d9e04d */
[----:B------:R-:W-:-:S03]  /*24040*/  IMAD.WIDE.U32 R68, R101, R89, RZ ;  /* 0x0000005965447225 */ /* 0x000fc600078e00ff */
[----:B------:R-:W-:Y:S01]  /*24050*/  IADD3.X R94, PT, PT, R109, R67, RZ, P4, P5 ;  /* 0x000000436d5e7210 */ /* 0x000fe200027ea4ff */
[----:B------:R-:W-:Y:S01]  /*24060*/  IMAD R9, R101, R84, R9 ;  /* 0x0000005465097224 */ /* 0x000fe200078e0209 */
[----:B------:R-:W-:Y:S01]  /*24070*/  IADD3 R73, P4, P5, R68, R80, R73 ;  /* 0x0000005044497210 */ /* 0x000fe20007d9e049 */
[----:B------:R-:W-:-:S03]  /*24080*/  IMAD.WIDE.U32 R16, P0, R102, R90, R16 ;  /* 0x0000005a66107225 */ /* 0x000fc60007800010 */
[----:B------:R-:W-:Y:S01]  /*24090*/  ISETP.GE.U32.AND P6, PT, R73, R68, PT ;  /* 0x000000444900720c */ /* 0x000fe20003fc6070 */
[----:B------:R-:W-:Y:S02]  /*240a0*/  IMAD.IADD R14, R69, 0x1, R9 ;  /* 0x00000001450e7824 */ /* 0x000fe400078e0209 */
[----:B------:R-:W-:-:S03]  /*240b0*/  IMAD.WIDE.U32 R66, R90, R103, RZ ;  /* 0x000000675a427225 */ /* 0x000fc600078e00ff */
[----:B------:R-:W-:Y:S01]  /*240c0*/  IADD3.X R9, PT, PT, R14, R81, RZ, P4, P5 ;  /* 0x000000510e097210 */ /* 0x000fe200027ea4ff */
[----:B------:R-:W-:Y:S01]  /*240d0*/  IMAD.X R75, RZ, RZ, RZ, P0 ;  /* 0x000000ffff4b7224 */ /* 0x000fe200000e06ff */
[----:B------:R-:W-:Y:S01]  /*240e0*/  ISETP.GE.U32.AND P0, PT, R71, R74, PT ;  /* 0x0000004a4700720c */ /* 0x000fe20003f06070 */
[----:B------:R-:W-:Y:S01]  /*240f0*/  IMAD.MOV.U32 R74, RZ, RZ, R17 ;  /* 0x000000ffff4a7224 */ /* 0x000fe200078e0011 */
[----:B------:R-:W-:Y:S01]  /*24100*/  ISETP.GE.U32.AND P4, PT, R77, R71, PT ;  /* 0x000000474d00720c */ /* 0x000fe20003f86070 */
[----:B------:R-:W-:Y:S01]  /*24110*/  IMAD.X R81, RZ, RZ, RZ, P3 ;  /* 0x000000ffff517224 */ /* 0x000fe200018e06ff */
[----:B------:R-:W-:Y:S01]  /*24120*/  IADD3 RZ, P5, PT, R67, R16, RZ ;  /* 0x0000001043ff7210 */ /* 0x000fe20007fbe0ff */
[----:B------:R-:W-:Y:S01]  /*24130*/  IMAD.MOV.U32 R80, RZ, RZ, R15 ;  /* 0x000000ffff507224 */ /* 0x000fe200078e000f */
[----:B------:R-:W-:Y:S01]  /*24140*/  ISETP.GE.U32.AND.EX P0, PT, R109, R64, PT, P0 ;  /* 0x000000406d00720c */ /* 0x000fe20003f06100 */
[----:B------:R-:W-:Y:S01]  /*24150*/  IMAD.WIDE.U32 R68, R7, R119, RZ ;  /* 0x0000007707447225 */ /* 0x000fe200078e00ff */
[----:B------:R-:W-:-:S02]  /*24160*/  ISETP.GE.U32.AND.EX P4, PT, R94, R109, PT, P4 ;  /* 0x0000006d5e00720c */ /* 0x000fc40003f86140 */
[----:B------:R-:W-:Y:S01]  /*24170*/  SEL R64, RZ, 0x1, P0 ;  /* 0x00000001ff407807 */ /* 0x000fe20000000000 */
[----:B------:R-:W-:Y:S01]  /*24180*/  IMAD.WIDE.U32.X R74, R102, R104, R74, P5 ;  /* 0x00000068664a7225 */ /* 0x000fe200028e044a */
[----:B------:R-:W-:Y:S02]  /*24190*/  SEL R17, RZ, 0x1, P4 ;  /* 0x00000001ff117807 */ /* 0x000fe40002000000 */
[----:B------:R-:W-:Y:S01]  /*241a0*/  ISETP.GE.U32.AND.EX P0, PT, R9, R14, PT, P6 ;  /* 0x0000000e0900720c */ /* 0x000fe20003f06160 */
[----:B------:R-:W-:Y:S01]  /*241b0*/  IMAD.WIDE.U32 R14, R8, R119, RZ ;  /* 0x00000077080e7225 */ /* 0x000fe200078e00ff */
[----:B------:R-:W-:Y:S02]  /*241c0*/  IADD3 R64, P3, P4, R17, R74, R64 ;  /* 0x0000004a11407210 */ /* 0x000fe40007c7e040 */
[----:B------:R-:W-:Y:S01]  /*241d0*/  SEL R111, RZ, 0x1, P0 ;  /* 0x00000001ff6f7807 */ /* 0x000fe20000000000 */
[----:B------:R-:W-:-:S04]  /*241e0*/  IMAD.WIDE.U32 R16, R104, R99, RZ ;  /* 0x0000006368107225 */ /* 0x000fc800078e00ff */
[-C--:B------:R-:W-:Y:S02]  /*241f0*/  IMAD R14, R88, R90.reuse, RZ ;  /* 0x0000005a580e7224 */ /* 0x080fe400078e02ff */
[----:B------:R-:W-:-:S04]  /*24200*/  IMAD.WIDE.U32 R106, R101, R90, RZ ;  /* 0x0000005a656a7225 */ /* 0x000fc800078e00ff */
[----:B------:R-:W-:Y:S02]  /*24210*/  IMAD R71, R101, R104, R14 ;  /* 0x0000006865477224 */ /* 0x000fe400078e020e */
[----:B------:R-:W-:-:S04]  /*24220*/  IMAD.WIDE.U32.X R80, R88, R84, R80, P2 ;  /* 0x0000005458507225 */ /* 0x000fc800010e0450 */
[----:B------:R-:W-:Y:S01]  /*24230*/  IMAD.WIDE.U32 R66, R90, R99, RZ ;  /* 0x000000635a427225 */ /* 0x000fe200078e00ff */
[----:B------:R-:W-:-:S03]  /*24240*/  IADD3 R111, P0, P6, R106, R80, R111 ;  /* 0x000000506a6f7210 */ /* 0x000fc60007e1e06f */
[----:B------:R-:W-:-:S04]  /*24250*/  IMAD.WIDE.U32 R16, P2, R12, R90, R16 ;  /* 0x0000005a0c107225 */ /* 0x000fc80007840010 */
[----:B------:R-:W-:-:S04]  /*24260*/  IMAD.WIDE.U32 R68, P5, R95, R8, R68 ;  /* 0x000000085f447225 */ /* 0x000fc800078a0044 */
[----:B------:R-:W-:Y:S01]  /*24270*/  IMAD.IADD R71, R107, 0x1, R71 ;  /* 0x000000016b477824 */ /* 0x000fe200078e0247 */
[----:B------:R-:W-:Y:S01]  /*24280*/  IADD3.X R107, PT, PT, RZ, R75, RZ, P3, P4 ;  /* 0x0000004bff6b7210 */ /* 0x000fe20001fe84ff */
[-C--:B------:R-:W-:Y:S01]  /*24290*/  IMAD R66, R100, R91.reuse, RZ ;  /* 0x0000005b64427224 */ /* 0x080fe200078e02ff */
[----:B------:R-:W-:Y:S01]  /*242a0*/  IADD3 RZ, P3, PT, R67, R16, RZ ;  /* 0x0000001043ff7210 */ /* 0x000fe20007f7e0ff */
[----:B------:R-:W-:Y:S01]  /*242b0*/  IMAD R16, R12, R90, RZ ;  /* 0x0000005a0c107224 */ /* 0x000fe200078e02ff */
[----:B------:R-:W-:Y:S01]  /*242c0*/  IADD3 RZ, P4, PT, R15, R68, RZ ;  /* 0x000000440fff7210 */ /* 0x000fe20007f9e0ff */
[----:B------:R-:W-:Y:S01]  /*242d0*/  IMAD.WIDE.U32 R74, R105, R91, RZ ;  /* 0x0000005b694a7225 */ /* 0x000fe200078e00ff */
[----:B------:R-:W-:-:S03]  /*242e0*/  IADD3.X R110, PT, PT, R71, R81, RZ, P0, P6 ;  /* 0x00000051476e7210 */ /* 0x000fc600007ec4ff */
[----:B------:R-:W-:Y:S01]  /*242f0*/  IMAD R113, R105, R86, R66 ;  /* 0x0000005669717224 */ /* 0x000fe200078e0242 */
[----:B------:R-:W-:Y:S01]  /*24300*/  IADD3 R92, P6, PT, R77, R74, RZ ;  /* 0x0000004a4d5c7210 */ /* 0x000fe20007fde0ff */
[----:B------:R-:W-:-:S04]  /*24310*/  IMAD.WIDE.U32 R14, R86, R105, RZ ;  /* 0x00000069560e7225 */ /* 0x000fc800078e00ff */
[----:B------:R-:W-:-:S04]  /*24320*/  IMAD.WIDE.U32 R66, R99, R90, RZ ;  /* 0x0000005a63427225 */ /* 0x000fc800078e00ff */
[----:B------:R-:W-:Y:S02]  /*24330*/  IMAD R109, R99, R104, R16 ;  /* 0x00000068636d7224 */ /* 0x000fe400078e0210 */
[----:B------:R-:W-:Y:S02]  /*24340*/  IMAD.IADD R113, R75, 0x1, R113 ;  /* 0x000000014b717824 */ /* 0x000fe400078e0271 */
[----:B------:R-:W-:Y:S01]  /*24350*/  IMAD.X R75, RZ, RZ, RZ, P2 ;  /* 0x000000ffff4b7224 */ /* 0x000fe200010e06ff */
[----:B------:R-:W-:Y:S01]  /*24360*/  IADD3 R73, P2, PT, R73, R66, RZ ;  /* 0x0000004249497210 */ /* 0x000fe20007f5e0ff */
[----:B------:R-:W-:-:S04]  /*24370*/  IMAD.WIDE.U32 R14, P0, R100, R91, R14 ;  /* 0x0000005b640e7225 */ /* 0x000fc8000780000e */
[----:B------:R-:W-:Y:S02]  /*24380*/  IMAD.IADD R16, R67, 0x1, R109 ;  /* 0x0000000143107824 */ /* 0x000fe400078e026d */
[----:B------:R-:W-:-:S04]  /*24390*/  IMAD.WIDE.U32 R80, R91, R105, RZ ;  /* 0x000000695b507225 */ /* 0x000fc800078e00ff */
[----:B------:R-:W-:Y:S01]  /*243a0*/  IMAD.X R109, RZ, RZ, RZ, P0 ;  /* 0x000000ffff6d7224 */ /* 0x000fe200000e06ff */
[----:B------:R-:W-:Y:S01]  /*243b0*/  ISETP.GE.U32.AND P0, PT, R92, R74, PT ;  /* 0x0000004a5c00720c */ /* 0x000fe20003f06070 */
[----:B------:R-:W-:Y:S01]  /*243c0*/  IMAD.X R9, R16, 0x1, R9, P2 ;  /* 0x0000000110097824 */ /* 0x000fe200010e0609 */
[----:B------:R-:W-:Y:S01]  /*243d0*/  IADD3 R117, P2, PT, R73, R64, RZ ;  /* 0x0000004049757210 */ /* 0x000fe20007f5e0ff */
[----:B------:R-:W-:Y:S02]  /*243e0*/  IMAD.MOV.U32 R74, RZ, RZ, R17 ;  /* 0x000000ffff4a7224 */ /* 0x000fe400078e0011 */
[----:B------:R-:W-:Y:S01]  /*243f0*/  IMAD.X R94, R113, 0x1, R94, P6 ;  /* 0x00000001715e7824 */ /* 0x000fe200030e065e */
[----:B------:R-:W-:Y:S01]  /*24400*/  IADD3 RZ, P6, PT, R81, R14, RZ ;  /* 0x0000000e51ff7210 */ /* 0x000fe20007fde0ff */
[----:B------:R-:W-:Y:S02]  /*24410*/  IMAD R17, R102, R91, RZ ;  /* 0x0000005b66117224 */ /* 0x000fe400078e02ff */
[----:B------:R-:W-:Y:S01]  /*24420*/  IMAD.MOV.U32 R108, RZ, RZ, R15 ;  /* 0x000000ffff6c7224 */ /* 0x000fe200078e000f */
[----:B------:R-:W-:Y:S01]  /*24430*/  ISETP.GE.U32.AND.EX P0, PT, R94, R113, PT, P0 ;  /* 0x000000715e00720c */ /* 0x000fe20003f06100 */
[----:B------:R-:W-:Y:S01]  /*24440*/  IMAD.X R68, R9, 0x1, R107, P2 ;  /* 0x0000000109447824 */ /* 0x000fe200010e066b */
[----:B------:R-:W-:Y:S01]  /*24450*/  ISETP.GE.U32.AND P2, PT, R73, R66, PT ;  /* 0x000000424900720c */ /* 0x000fe20003f46070 */
[----:B------:R-:W-:Y:S01]  /*24460*/  IMAD.WIDE.U32.X R74, R12, R104, R74, P3 ;  /* 0x000000680c4a7225 */ /* 0x000fe200018e044a */
[----:B------:R-:W-:-:S02]  /*24470*/  ISETP.GE.U32.AND P3, PT, R117, R73, PT ;  /* 0x000000497500720c */ /* 0x000fc40003f66070 */
[----:B------:R-:W-:Y:S01]  /*24480*/  SEL R112, RZ, 0x1, P0 ;  /* 0x00000001ff707807 */ /* 0x000fe20000000000 */
[----:B------:R-:W-:Y:S01]  /*24490*/  IMAD.WIDE.U32 R14, R103, R91, RZ ;  /* 0x0000005b670e7225 */ /* 0x000fe200078e00ff */
[----:B------:R-:W-:Y:S02]  /*244a0*/  ISETP.GE.U32.AND.EX P2, PT, R9, R16, PT, P2 ;  /* 0x000000100900720c */ /* 0x000fe40003f46120 */
[----:B------:R-:W-:Y:S01]  /*244b0*/  ISETP.GE.U32.AND.EX P3, PT, R68, R9, PT, P3 ;  /* 0x000000094400720c */ /* 0x000fe20003f66130 */
[----:B------:R-:W-:Y:S02]  /*244c0*/  IMAD R73, R103, R86, R17 ;  /* 0x0000005667497224 */ /* 0x000fe400078e0211 */
[----:B------:R-:W-:Y:S01]  /*244d0*/  IMAD.WIDE.U32 R66, R7, R97, RZ ;  /* 0x0000006107427225 */ /* 0x000fe200078e00ff */
[----:B------:R-:W-:-:S03]  /*244e0*/  SEL R9, RZ, 0x1, P3 ;  /* 0x00000001ff097807 */ /* 0x000fc60001800000 */
[----:B------:R-:W-:Y:S01]  /*244f0*/  IMAD.WIDE.U32.X R108, R100, R86, R108, P6 ;  /* 0x00000056646c7225 */ /* 0x000fe200030e046c */
[----:B------:R-:W-:-:S03]  /*24500*/  IADD3 R117, P6, PT, R117, R14, RZ ;  /* 0x0000000e75757210 */ /* 0x000fc60007fde0ff */
[----:B------:R-:W-:Y:S01]  /*24510*/  IMAD.IADD R73, R15, 0x1, R73 ;  /* 0x000000010f497824 */ /* 0x000fe200078e0249 */
[----:B------:R-:W-:Y:S01]  /*24520*/  SEL R15, RZ, 0x1, P2 ;  /* 0x00000001ff0f7807 */ /* 0x000fe20001000000 */
[----:B------:R-:W-:-:S04]  /*24530*/  IMAD.WIDE.U32 R16, R8, R97, RZ ;  /* 0x0000006108107225 */ /* 0x000fc800078e00ff */
[----:B------:R-:W-:-:S04]  /*24540*/  IMAD.WIDE.U32 R66, P0, R93, R8, R66 ;  /* 0x000000085d427225 */ /* 0x000fc80007800042 */
[----:B------:R-:W-:Y:S01]  /*24550*/  IMAD.X R81, RZ, RZ, RZ, P5 ;  /* 0x000000ffff517224 */ /* 0x000fe200028e06ff */
[----:B------:R-:W-:Y:S01]  /*24560*/  IADD3 RZ, P2, PT, R17, R66, RZ ;  /* 0x0000004211ff7210 */ /* 0x000fe20007f5e0ff */
[----:B------:R-:W-:Y:S01]  /*24570*/  IMAD.X R68, R73, 0x1, R68, P6 ;  /* 0x0000000149447824 */ /* 0x000fe200030e0644 */
[----:B------:R-:W-:Y:S01]  /*24580*/  IADD3 R112, P5, P6, R117, R108, R112 ;  /* 0x0000006c75707210 */ /* 0x000fe20007ebe070 */
[----:B------:R-:W-:Y:S02]  /*24590*/  IMAD.MOV.U32 R80, RZ, RZ, R69 ;  /* 0x000000ffff507224 */ /* 0x000fe400078e0045 */
[----:B------:R-:W-:Y:S01]  /*245a0*/  IMAD.WIDE.U32 R16, R97, R8, RZ ;  /* 0x0000000861107225 */ /* 0x000fe200078e00ff */
[----:B------:R-:W-:Y:S02]  /*245b0*/  IADD3.X R77, PT, PT, R68, R109, RZ, P5, P6 ;  /* 0x0000006d444d7210 */ /* 0x000fe40002fec4ff */
[----:B------:R-:W-:Y:S01]  /*245c0*/  IADD3 R66, P3, P5, R9, R74, R15 ;  /* 0x0000004a09427210 */ /* 0x000fe20007d7e00f */
[----:B------:R-:W-:-:S03]  /*245d0*/  IMAD.WIDE.U32 R108, R104, R101, RZ ;  /* 0x00000065686c7225 */ /* 0x000fc600078e00ff */
[----:B------:R-:W-:Y:S01]  /*245e0*/  IADD3.X R115, PT, PT, RZ, R75, RZ, P3, P5 ;  /* 0x0000004bff737210 */ /* 0x000fe20001fea4ff */
[----:B------:R-:W-:Y:S01]  /*245f0*/  IMAD.WIDE.U32.X R80, R95, R7, R80, P4 ;  /* 0x000000075f507225 */ /* 0x000fe200020e0450 */
[----:B------:R-:W-:-:S03]  /*24600*/  ISETP.GE.U32.AND P4, PT, R117, R14, PT ;  /* 0x0000000e7500720c */ /* 0x000fc60003f86070 */
[----:B------:R-:W-:Y:S01]  /*24610*/  IMAD R64, R93, R8, RZ ;  /* 0x000000085d407224 */ /* 0x000fe200078e02ff */
[-C--:B------:R-:W-:Y:S01]  /*24620*/  IADD3 R9, P3, PT, R80, R16.reuse, RZ ;  /* 0x0000001050097210 */ /* 0x080fe20007f7e0ff */
[----:B------:R-:W-:Y:S01]  /*24630*/  IMAD.WIDE.U32 R14, R7, R85, RZ ;  /* 0x00000055070e7225 */ /* 0x000fe200078e00ff */
[----:B------:R-:W-:Y:S02]  /*24640*/  ISETP.GE.U32.AND.EX P4, PT, R68, R73, PT, P4 ;  /* 0x000000494400720c */ /* 0x000fe40003f86140 */
[----:B------:R-:W-:Y:S01]  /*24650*/  ISETP.GE.U32.AND P6, PT, R9, R16, PT ;  /* 0x000000100900720c */ /* 0x000fe20003fc6070 */
[----:B------:R-:W-:Y:S01]  /*24660*/  IMAD.WIDE.U32 R74, R86, R103, RZ ;  /* 0x00000067564a7225 */ /* 0x000fe200078e00ff */
[----:B------:R-:W-:-:S03]  /*24670*/  SEL R113, RZ, 0x1, P4 ;  /* 0x00000001ff717807 */ /* 0x000fc60002000000 */
[----:B------:R-:W-:Y:S02]  /*24680*/  IMAD R69, R97, R7, R64 ;  /* 0x0000000761457224 */ /* 0x000fe400078e0240 */
[----:B------:R-:W-:-:S04]  /*24690*/  IMAD.WIDE.U32 R108, P5, R88, R90, R108 ;  /* 0x0000005a586c7225 */ /* 0x000fc800078a006c */
[----:B------:R-:W-:Y:S02]  /*246a0*/  IMAD.IADD R64, R17, 0x1, R69 ;  /* 0x0000000111407824 */ /* 0x000fe400078e0245 */
[----:B------:R-:W-:Y:S02]  /*246b0*/  IMAD.X R107, RZ, RZ, RZ, P5 ;  /* 0x000000ffff6b7224 */ /* 0x000fe400028e06ff */
[----:B------:R-:W-:-:S04]  /*246c0*/  IMAD.WIDE.U32 R14, P5, R79, R8, R14 ;  /* 0x000000084f0e7225 */ /* 0x000fc800078a000e */
[----:B------:R-:W-:-:S04]  /*246d0*/  IMAD.WIDE.U32 R74, P4, R102, R91, R74 ;  /* 0x0000005b664a7225 */ /* 0x000fc8000788004a */
[----:B------:R-:W-:-:S04]  /*246e0*/  IMAD.WIDE.U32 R16, R8, R85, RZ ;  /* 0x0000005508107225 */ /* 0x000fc800078e00ff */
[----:B------:R-:W-:Y:S01]  /*246f0*/  IMAD.X R69, RZ, RZ, RZ, P4 ;  /* 0x000000ffff457224 */ /* 0x000fe200020e06ff */
[----:B------:R-:W-:Y:S01]  /*24700*/  IADD3 RZ, P4, PT, R17, R14, RZ ;  /* 0x0000000e11ff7210 */ /* 0x000fe20007f9e0ff */
[----:B------:R-:W-:-:S04]  /*24710*/  IMAD.WIDE.U32 R16, R91, R103, RZ ;  /* 0x000000675b107225 */ /* 0x000fc800078e00ff */
[----:B------:R-:W-:Y:S01]  /*24720*/  IMAD.X R73, R64, 0x1, R81, P3 ;  /* 0x0000000140497824 */ /* 0x000fe200018e0651 */
[----:B------:R-:W-:Y:S01]  /*24730*/  IADD3 RZ, P3, PT, R17, R74, RZ ;  /* 0x0000004a11ff7210 */ /* 0x000fe20007f7e0ff */
[----:B------:R-:W-:Y:S01]  /*24740*/  IMAD.X R17, RZ, RZ, RZ, P0 ;  /* 0x000000ffff117224 */ /* 0x000fe200000e06ff */
[----:B------:R-:W-:Y:S01]  /*24750*/  ISETP.GE.U32.AND P0, PT, R112, R117, PT ;  /* 0x000000757000720c */ /* 0x000fe20003f06070 */
[----:B------:R-:W-:Y:S01]  /*24760*/  IMAD.WIDE.U32 R116, R90, R101, RZ ;  /* 0x000000655a747225 */ /* 0x000fe200078e00ff */
[----:B------:R-:W-:Y:S02]  /*24770*/  ISETP.GE.U32.AND.EX P6, PT, R73, R64, PT, P6 ;  /* 0x000000404900720c */ /* 0x000fe40003fc6160 */
[----:B------:R-:W-:Y:S01]  /*24780*/  ISETP.GE.U32.AND.EX P0, PT, R77, R68, PT, P0 ;  /* 0x000000444d00720c */ /* 0x000fe20003f06100 */
[----:B------:R-:W-:Y:S02]  /*24790*/  IMAD.MOV.U32 R68, RZ, RZ, R75 ;  /* 0x000000ffff447224 */ /* 0x000fe400078e004b */
[----:B------:R-:W-:Y:S01]  /*247a0*/  IMAD.X R81, RZ, RZ, RZ, P5 ;  /* 0x000000ffff517224 */ /* 0x000fe200028e06ff */
[----:B------:R-:W-:Y:S01]  /*247b0*/  SEL R64, RZ, 0x1, P0 ;  /* 0x00000001ff407807 */ /* 0x000fe20000000000 */
[----:B------:R-:W-:Y:S01]  /*247c0*/  IMAD.WIDE.U32.X R68, R102, R86, R68, P3 ;  /* 0x0000005666447225 */ /* 0x000fe200018e0444 */
[----:B------:R-:W-:-:S02]  /*247d0*/  IADD3 RZ, P5, PT, R117, R108, RZ ;  /* 0x0000006c75ff7210 */ /* 0x000fc40007fbe0ff */
[----:B------:R-:W-:Y:S01]  /*247e0*/  ISETP.GE.U32.AND P0, PT, R111, R106, PT ;  /* 0x0000006a6f00720c */ /* 0x000fe20003f06070 */
[----:B------:R-:W-:Y:S02]  /*247f0*/  IMAD.MOV.U32 R106, RZ, RZ, R109 ;  /* 0x000000ffff6a7224 */ /* 0x000fe400078e006d */
[----:B------:R-:W-:Y:S01]  /*24800*/  IMAD.MOV.U32 R80, RZ, RZ, R15 ;  /* 0x000000ffff507224 */ /* 0x000fe200078e000f */
[----:B------:R-:W-:Y:S01]  /*24810*/  ISETP.GE.U32.AND.EX P0, PT, R110, R71, PT, P0 ;  /* 0x000000476e00720c */ /* 0x000fe20003f06100 */
[----:B------:R-:W-:Y:S01]  /*24820*/  IMAD.WIDE.U32.X R14, R88, R104, R106, P5 ;  /* 0x00000068580e7225 */ /* 0x000fe200028e046a */
[----:B------:R-:W-:-:S03]  /*24830*/  IADD3 R109, P3, P5, R64, R68, R113 ;  /* 0x00000044406d7210 */ /* 0x000fc60007d7e071 */
[----:B------:R-:W-:Y:S01]  /*24840*/  IMAD.WIDE.U32 R74, R86, R99, RZ ;  /* 0x00000063564a7225 */ /* 0x000fe200078e00ff */
[----:B------:R-:W-:Y:S02]  /*24850*/  IADD3.X R71, PT, PT, RZ, R69, RZ, P3, P5 ;  /* 0x00000045ff477210 */ /* 0x000fe40001fea4ff */
[----:B------:R-:W-:Y:S01]  /*24860*/  IADD3 R104, P3, PT, R111, R66, RZ ;  /* 0x000000426f687210 */ /* 0x000fe20007f7e0ff */
[-C--:B------:R-:W-:Y:S02]  /*24870*/  IMAD R64, R12, R91.reuse, RZ ;  /* 0x0000005b0c407224 */ /* 0x080fe400078e02ff */
[----:B------:R-:W-:-:S04]  /*24880*/  IMAD.WIDE.U32 R68, R99, R91, RZ ;  /* 0x0000005b63447225 */ /* 0x000fc800078e00ff */
[----:B------:R-:W-:Y:S02]  /*24890*/  IMAD R113, R99, R86, R64 ;  /* 0x0000005663717224 */ /* 0x000fe400078e0240 */
[----:B------:R-:W-:-:S04]  /*248a0*/  IMAD.WIDE.U32 R106, R91, R99, RZ ;  /* 0x000000635b6a7225 */ /* 0x000fc800078e00ff */
[----:B------:R-:W-:Y:S02]  /*248b0*/  IMAD.MOV.U32 R16, RZ, RZ, R67 ;  /* 0x000000ffff107224 */ /* 0x000fe400078e0043 */
[----:B------:R-:W-:-:S04]  /*248c0*/  IMAD.WIDE.U32 R66, P5, R12, R91, R74 ;  /* 0x0000005b0c427225 */ /* 0x000fc800078a004a */
[----:B------:R-:W-:Y:S01]  /*248d0*/  IMAD.X R106, R110, 0x1, R115, P3 ;  /* 0x000000016e6a7824 */ /* 0x000fe200018e0673 */
[----:B------:R-:W-:Y:S01]  /*248e0*/  IADD3 R64, P3, PT, R104, R68, RZ ;  /* 0x0000004468407210 */ /* 0x000fe20007f7e0ff */
[----:B------:R-:W-:Y:S01]  /*248f0*/  IMAD.IADD R113, R69, 0x1, R113 ;  /* 0x0000000145717824 */ /* 0x000fe200078e0271 */
[----:B------:R-:W-:Y:S01]  /*24900*/  SEL R115, RZ, 0x1, P0 ;  /* 0x00000001ff737807 */ /* 0x000fe20000000000 */
[----:B------:R-:W-:Y:S01]  /*24910*/  IMAD.X R75, RZ, RZ, RZ, P5 ;  /* 0x000000ffff4b7224 */ /* 0x000fe200028e06ff */
[----:B------:R-:W-:Y:S01]  /*24920*/  IADD3 R109, P5, PT, R64, R109, RZ ;  /* 0x0000006d406d7210 */ /* 0x000fe20007fbe0ff */
[----:B------:R-:W-:Y:S01]  /*24930*/  IMAD.X R90, R113, 0x1, R106, P3 ;  /* 0x00000001715a7824 */ /* 0x000fe200018e066a */
[----:B------:R-:W-:Y:S01]  /*24940*/  IADD3 RZ, P3, PT, R107, R66, RZ ;  /* 0x000000426bff7210 */ /* 0x000fe20007f7e0ff */
[----:B------:R-:W-:Y:S01]  /*24950*/  IMAD R66, R79, R8, RZ ;  /* 0x000000084f427224 */ /* 0x000fe200078e02ff */
[----:B------:R-:W-:Y:S01]  /*24960*/  ISETP.GE.U32.AND P0, PT, R104, R111, PT ;  /* 0x0000006f6800720c */ /* 0x000fe20003f06070 */
[----:B------:R-:W-:-:S02]  /*24970*/  IMAD.MOV.U32 R74, RZ, RZ, R67 ;  /* 0x000000ffff4a7224 */ /* 0x000fc400078e0043 */
[----:B------:R-:W-:Y:S01]  /*24980*/  IMAD.X R67, R90, 0x1, R71, P5 ;  /* 0x000000015a437824 */ /* 0x000fe200028e0647 */
[----:B------:R-:W-:Y:S01]  /*24990*/  ISETP.GE.U32.AND P5, PT, R64, R68, PT ;  /* 0x000000444000720c */ /* 0x000fe20003fa6070 */
[----:B------:R-:W-:Y:S01]  /*249a0*/  IMAD.WIDE.U32 R68, R85, R8, RZ ;  /* 0x0000000855447225 */ /* 0x000fe200078e00ff */
[----:B------:R-:W-:Y:S02]  /*249b0*/  SEL R71, RZ, 0x1, P6 ;  /* 0x00000001ff477807 */ /* 0x000fe40003000000 */
[----:B------:R-:W-:Y:S01]  /*249c0*/  ISETP.GE.U32.AND P6, PT, R109, R64, PT ;  /* 0x000000406d00720c */ /* 0x000fe20003fc6070 */
[-C--:B------:R-:W-:Y:S01]  /*249d0*/  IMAD R107, R85, R7.reuse, R66 ;  /* 0x00000007556b7224 */ /* 0x080fe200078e0242 */
[----:B------:R-:W-:Y:S01]  /*249e0*/  ISETP.GE.U32.AND.EX P0, PT, R106, R110, PT, P0 ;  /* 0x0000006e6a00720c */ /* 0x000fe20003f06100 */
[----:B------:R-:W-:Y:S01]  /*249f0*/  IMAD.WIDE.U32.X R110, R93, R7, R16, P2 ;  /* 0x000000075d6e7225 */ /* 0x000fe200010e0410 */
[----:B------:R-:W-:Y:S02]  /*24a00*/  ISETP.GE.U32.AND.EX P5, PT, R90, R113, PT, P5 ;  /* 0x000000715a00720c */ /* 0x000fe40003fa6150 */
[----:B------:R-:W-:Y:S01]  /*24a10*/  ISETP.GE.U32.AND.EX P6, PT, R67, R90, PT, P6 ;  /* 0x0000005a4300720c */ /* 0x000fe20003fc6160 */
[----:B------:R-:W-:Y:S01]  /*24a20*/  IMAD.IADD R113, R69, 0x1, R107 ;  /* 0x0000000145717824 */ /* 0x000fe200078e026b */
[----:B------:R-:W-:Y:S01]  /*24a30*/  SEL R107, RZ, 0x1, P0 ;  /* 0x00000001ff6b7807 */ /* 0x000fe20000000000 */
[----:B------:R-:W-:Y:S01]  /*24a40*/  IMAD.WIDE.U32.X R16, R12, R86, R74, P3 ;  /* 0x000000560c107225 */ /* 0x000fe200018e044a */
[----:B------:R-:W-:-:S02]  /*24a50*/  IADD3 R71, P0, P2, R68, R110, R71 ;  /* 0x0000006e44477210 */ /* 0x000fc40007a1e047 */
[----:B------:R-:W-:Y:S01]  /*24a60*/  SEL R66, RZ, 0x1, P5 ;  /* 0x00000001ff427807 */ /* 0x000fe20002800000 */
[-C--:B------:R-:W-:Y:S01]  /*24a70*/  IMAD.WIDE.U32 R74, R119, R5.reuse, RZ ;  /* 0x00000005774a7225 */ /* 0x080fe200078e00ff */
[----:B------:R-:W-:Y:S02]  /*24a80*/  SEL R69, RZ, 0x1, P6 ;  /* 0x00000001ff457807 */ /* 0x000fe40003000000 */
[----:B------:R-:W-:Y:S01]  /*24a90*/  IADD3 R107, P5, P6, R107, R14, R115 ;  /* 0x0000000e6b6b7210 */ /* 0x000fe20007ebe073 */
[----:B------:R-:W-:Y:S01]  /*24aa0*/  IMAD R14, R95, R5, RZ ;  /* 0x000000055f0e7224 */ /* 0x000fe200078e02ff */
[----:B------:R-:W-:Y:S01]  /*24ab0*/  IADD3.X R64, PT, PT, R113, R111, RZ, P0, P2 ;  /* 0x0000006f71407210 */ /* 0x000fe200007e44ff */
[----:B------:R-:W-:Y:S01]  /*24ac0*/  IMAD.WIDE.U32.X R80, R79, R7, R80, P4 ;  /* 0x000000074f507225 */ /* 0x000fe200020e0450 */
[----:B------:R-:W-:Y:S02]  /*24ad0*/  IADD3 R111, P0, P2, R69, R16, R66 ;  /* 0x00000010456f7210 */ /* 0x000fe40007a1e042 */
[----:B------:R-:W-:Y:S01]  /*24ae0*/  IADD3.X R106, PT, PT, RZ, R15, RZ, P5, P6 ;  /* 0x0000000fff6a7210 */ /* 0x000fe20002fec4ff */
[----:B------:R-:W-:Y:S01]  /*24af0*/  IMAD R117, R119, R6, R14 ;  /* 0x0000000677757224 */ /* 0x000fe200078e020e */
[----:B------:R-:W-:Y:S01]  /*24b00*/  ISETP.GE.U32.AND P3, PT, R71, R68, PT ;  /* 0x000000444700720c */ /* 0x000fe20003f66070 */
[----:B------:R-:W-:Y:S01]  /*24b10*/  IMAD R16, R100, R11, RZ ;  /* 0x0000000b64107224 */ /* 0x000fe200078e02ff */
[----:B------:R-:W-:Y:S01]  /*24b20*/  IADD3.X R104, PT, PT, RZ, R17, RZ, P0, P2 ;  /* 0x00000011ff687210 */ /* 0x000fe200007e44ff */
[----:B------:R-:W-:Y:S01]  /*24b30*/  IMAD.WIDE.U32 R14, R10, R105, RZ ;  /* 0x000000690a0e7225 */ /* 0x000fe200078e00ff */
[----:B------:R-:W-:-:S02]  /*24b40*/  IADD3 R9, P2, PT, R9, R74, RZ ;  /* 0x0000004a09097210 */ /* 0x000fc40007f5e0ff */
[----:B------:R-:W-:Y:S01]  /*24b50*/  ISETP.GE.U32.AND.EX P3, PT, R64, R113, PT, P3 ;  /* 0x000000714000720c */ /* 0x000fe20003f66130 */
[----:B------:R-:W-:Y:S01]  /*24b60*/  IMAD.WIDE.U32 R68, R105, R11, RZ ;  /* 0x0000000b69447225 */ /* 0x000fe200078e00ff */
[----:B------:R-:W-:Y:S02]  /*24b70*/  ISETP.GE.U32.AND P0, PT, R9, R74, PT ;  /* 0x0000004a0900720c */ /* 0x000fe40003f06070 */
[----:B------:R-:W-:Y:S01]  /*24b80*/  SEL R121, RZ, 0x1, P3 ;  /* 0x00000001ff797807 */ /* 0x000fe20001800000 */
[----:B------:R-:W-:Y:S01]  /*24b90*/  IMAD R115, R105, R10, R16 ;  /* 0x0000000a69737224 */ /* 0x000fe200078e0210 */
[----:B------:R-:W-:Y:S01]  /*24ba0*/  IADD3 R90, P5, PT, R112, R68, RZ ;  /* 0x00000044705a7210 */ /* 0x000fe20007fbe0ff */
[----:B------:R-:W-:-:S04]  /*24bb0*/  IMAD.WIDE.U32 R16, R11, R105, RZ ;  /* 0x000000690b107225 */ /* 0x000fc800078e00ff */
[----:B------:R-:W-:-:S04]  /*24bc0*/  IMAD.WIDE.U32 R14, P6, R100, R11, R14 ;  /* 0x0000000b640e7225 */ /* 0x000fc800078c000e */
[----:B------:R-:W-:Y:S02]  /*24bd0*/  IMAD.IADD R16, R69, 0x1, R115 ;  /* 0x0000000145107824 */ /* 0x000fe400078e0273 */
[----:B------:R-:W-:Y:S01]  /*24be0*/  IMAD.X R69, RZ, RZ, RZ, P6 ;  /* 0x000000ffff457224 */ /* 0x000fe200030e06ff */
[----:B------:R-:W-:Y:S01]  /*24bf0*/  IADD3 RZ, P6, PT, R17, R14, RZ ;  /* 0x0000000e11ff7210 */ /* 0x000fe20007fde0ff */
[----:B------:R-:W-:Y:S01]  /*24c00*/  IMAD.X R77, R16, 0x1, R77, P5 ;  /* 0x00000001104d7824 */ /* 0x000fe200028e064d */
[----:B------:R-:W-:Y:S01]  /*24c10*/  ISETP.GE.U32.AND P5, PT, R90, R68, PT ;  /* 0x000000445a00720c */ /* 0x000fe20003fa6070 */
[-C--:B------:R-:W-:Y:S02]  /*24c20*/  IMAD R17, R102, R11.reuse, RZ ;  /* 0x0000000b66117224 */ /* 0x080fe400078e02ff */
[----:B------:R-:W-:Y:S01]  /*24c30*/  IMAD.MOV.U32 R68, RZ, RZ, R15 ;  /* 0x000000ffff447224 */ /* 0x000fe200078e000f */
[----:B------:R-:W-:Y:S01]  /*24c40*/  ISETP.GE.U32.AND.EX P5, PT, R77, R16, PT, P5 ;  /* 0x000000104d00720c */ /* 0x000fe20003fa6150 */
[----:B------:R-:W-:-:S04]  /*24c50*/  IMAD.WIDE.U32 R14, R103, R11, RZ ;  /* 0x0000000b670e7225 */ /* 0x000fc800078e00ff */
[----:B------:R-:W-:Y:S02]  /*24c60*/  IMAD.IADD R110, R75, 0x1, R117 ;  /* 0x000000014b6e7824 */ /* 0x000fe400078e0275 */
[----:B------:R-:W-:Y:S02]  /*24c70*/  IMAD R113, R103, R10, R17 ;  /* 0x0000000a67717224 */ /* 0x000fe400078e0211 */
[----:B------:R-:W-:-:S04]  /*24c80*/  IMAD.WIDE.U32 R74, R7, R13, RZ ;  /* 0x0000000d074a7225 */ /* 0x000fc800078e00ff */
[----:B------:R-:W-:Y:S01]  /*24c90*/  IMAD.WIDE.U32.X R68, R100, R10, R68, P6 ;  /* 0x0000000a64447225 */ /* 0x000fe200030e0444 */
[----:B------:R-:W-:-:S03]  /*24ca0*/  IADD3 R109, P6, PT, R109, R14, RZ ;  /* 0x0000000e6d6d7210 */ /* 0x000fc60007fde0ff */
[----:B------:R-:W-:Y:S01]  /*24cb0*/  IMAD.WIDE.U32 R16, R8, R13, RZ ;  /* 0x0000000d08107225 */ /* 0x000fe200078e00ff */
[----:B------:R-:W-:-:S03]  /*24cc0*/  SEL R16, RZ, 0x1, P5 ;  /* 0x00000001ff107807 */ /* 0x000fc60002800000 */
[----:B------:R-:W-:Y:S01]  /*24cd0*/  IMAD R66, R87, R8, RZ ;  /* 0x0000000857427224 */ /* 0x000fe200078e02ff */
[----:B------:R-:W-:Y:S01]  /*24ce0*/  IADD3 R68, P3, P4, R109, R68, R16 ;  /* 0x000000446d447210 */ /* 0x000fe20007c7e010 */
[----:B------:R-:W-:Y:S02]  /*24cf0*/  IMAD.IADD R108, R15, 0x1, R113 ;  /* 0x000000010f6c7824 */ /* 0x000fe400078e0271 */
[----:B------:R-:W-:-:S04]  /*24d00*/  IMAD.WIDE.U32 R74, P5, R87, R8, R74 ;  /* 0x00000008574a7225 */ /* 0x000fc800078a004a */
[----:B------:R-:W-:Y:S02]  /*24d10*/  IMAD R15, R13, R7, R66 ;  /* 0x000000070d0f7224 */ /* 0x000fe400078e0242 */
[----:B------:R-:W-:Y:S01]  /*24d20*/  IMAD.X R112, R108, 0x1, R67, P6 ;  /* 0x000000016c707824 */ /* 0x000fe200030e0643 */
[----:B------:R-:W-:Y:S01]  /*24d30*/  IADD3 RZ, P6, PT, R17, R74, RZ ;  /* 0x0000004a11ff7210 */ /* 0x000fe20007fde0ff */
[----:B------:R-:W-:-:S03]  /*24d40*/  IMAD.WIDE.U32 R66, R13, R8, RZ ;  /* 0x000000080d427225 */ /* 0x000fc600078e00ff */
[----:B------:R-:W-:Y:S01]  /*24d50*/  IADD3.X R69, PT, PT, R112, R69, RZ, P3, P4 ;  /* 0x0000004570457210 */ /* 0x000fe20001fe84ff */
[----:B------:R-:W-:Y:S01]  /*24d60*/  IMAD.IADD R74, R67, 0x1, R15 ;  /* 0x00000001434a7824 */ /* 0x000fe200078e020f */
[----:B------:R-:W-:Y:S01]  /*24d70*/  IADD3 R121, P3, P4, R66, R80, R121 ;  /* 0x0000005042797210 */ /* 0x000fe20007c7e079 */
[----:B------:R-:W-:-:S03]  /*24d80*/  IMAD.WIDE.U32 R16, R86, R101, RZ ;  /* 0x0000006556107225 */ /* 0x000fc600078e00ff */
[----:B------:R-:W-:Y:S01]  /*24d90*/  IADD3.X R67, PT, PT, R74, R81, RZ, P3, P4 ;  /* 0x000000514a437210 */ /* 0x000fe20001fe84ff */
[----:B------:R-:W-:-:S04]  /*24da0*/  IMAD.WIDE.U32 R80, R91, R101, RZ ;  /* 0x000000655b507225 */ /* 0x000fc800078e00ff */
[----:B------:R-:W-:-:S04]  /*24db0*/  IMAD.WIDE.U32 R16, P3, R88, R91, R16 ;  /* 0x0000005b58107225 */ /* 0x000fc80007860010 */
[----:B------:R-:W-:Y:S01]  /*24dc0*/  IMAD.X R73, R110, 0x1, R73, P2 ;  /* 0x000000016e497824 */ /* 0x000fe200010e0649 */
[----:B------:R-:W-:Y:S01]  /*24dd0*/  IADD3 RZ, P4, PT, R81, R16, RZ ;  /* 0x0000001051ff7210 */ /* 0x000fe20007f9e0ff */
[----:B------:R-:W-:-:S03]  /*24de0*/  IMAD.WIDE.U32 R80, R6, R119, RZ ;  /* 0x0000007706507225 */ /* 0x000fc600078e00ff */
[----:B------:R-:W-:Y:S01]  /*24df0*/  ISETP.GE.U32.AND.EX P0, PT, R73, R110, PT, P0 ;  /* 0x0000006e4900720c */ /* 0x000fe20003f06100 */
[----:B------:R-:W-:-:S03]  /*24e00*/  IMAD.WIDE.U32 R116, R5, R119, RZ ;  /* 0x0000007705747225 */ /* 0x000fc600078e00ff */
[----:B------:R-:W-:Y:S01]  /*24e10*/  SEL R110, RZ, 0x1, P0 ;  /* 0x00000001ff6e7807 */ /* 0x000fe20000000000 */
[----:B------:R-:W-:-:S04]  /*24e20*/  IMAD.WIDE.U32 R80, P2, R95, R5, R80 ;  /* 0x000000055f507225 */ /* 0x000fc80007840050 */
[-C--:B------:R-:W-:Y:S02]  /*24e30*/  IMAD R15, R93, R5.reuse, RZ ;  /* 0x000000055d0f7224 */ /* 0x080fe400078e02ff */
[----:B------:R-:W-:Y:S01]  /*24e40*/  IMAD.X R115, RZ, RZ, RZ, P2 ;  /* 0x000000ffff737224 */ /* 0x000fe200010e06ff */
[----:B------:R-:W-:Y:S01]  /*24e50*/  IADD3 RZ, P2, PT, R117, R80, RZ ;  /* 0x0000005075ff7210 */ /* 0x000fe20007f5e0ff */
[----:B------:R-:W-:Y:S02]  /*24e60*/  IMAD.MOV.U32 R114, RZ, RZ, R81 ;  /* 0x000000ffff727224 */ /* 0x000fe400078e0051 */
[C---:B------:R-:W-:Y:S02]  /*24e70*/  IMAD R15, R97.reuse, R6, R15 ;  /* 0x00000006610f7224 */ /* 0x040fe400078e020f */
[----:B------:R-:W-:-:S04]  /*24e80*/  IMAD.WIDE.U32 R80, R97, R5, RZ ;  /* 0x0000000561507225 */ /* 0x000fc800078e00ff */
[----:B------:R-:W-:Y:S01]  /*24e90*/  IMAD.IADD R16, R81, 0x1, R15 ;  /* 0x0000000151107824 */ /* 0x000fe200078e020f */
[----:B------:R-:W-:Y:S01]  /*24ea0*/  IADD3 R15, P0, PT, R71, R80, RZ ;  /* 0x00000050470f7210 */ /* 0x000fe20007f1e0ff */
[----:B------:R-:W-:-:S04]  /*24eb0*/  IMAD.WIDE.U32.X R114, R95, R6, R114, P2 ;  /* 0x000000065f727225 */ /* 0x000fc800010e0472 */
[----:B------:R-:W-:Y:S01]  /*24ec0*/  IMAD.X R81, R16, 0x1, R64, P0 ;  /* 0x0000000110517824 */ /* 0x000fe200000e0640 */
[----:B------:R-:W-:Y:S01]  /*24ed0*/  IADD3 R71, P0, P2, R15, R114, R110 ;  /* 0x000000720f477210 */ /* 0x000fe20007a1e06e */
[----:B------:R-:W-:-:S03]  /*24ee0*/  IMAD.WIDE.U32 R116, R5, R97, RZ ;  /* 0x0000006105747225 */ /* 0x000fc600078e00ff */
[----:B------:R-:W-:Y:S01]  /*24ef0*/  IADD3.X R64, PT, PT, R81, R115, RZ, P0, P2 ;  /* 0x0000007351407210 */ /* 0x000fe200007e44ff */
[----:B------:R-:W-:Y:S01]  /*24f00*/  IMAD.WIDE.U32 R114, R6, R97, RZ ;  /* 0x0000006106727225 */ /* 0x000fe200078e00ff */
[----:B------:R-:W-:Y:S02]  /*24f10*/  ISETP.GE.U32.AND P0, PT, R15, R80, PT ;  /* 0x000000500f00720c */ /* 0x000fe40003f06070 */
[----:B------:R-:W-:Y:S01]  /*24f20*/  ISETP.GE.U32.AND P2, PT, R71, R15, PT ;  /* 0x0000000f4700720c */ /* 0x000fe20003f46070 */
[----:B------:R-:W-:Y:S01]  /*24f30*/  IMAD R100, R100, R89, RZ ;  /* 0x0000005964647224 */ /* 0x000fe200078e02ff */
[----:B------:R-:W-:Y:S02]  /*24f40*/  ISETP.GE.U32.AND.EX P0, PT, R81, R16, PT, P0 ;  /* 0x000000105100720c */ /* 0x000fe40003f06100 */
[----:B------:R-:W-:Y:S01]  /*24f50*/  ISETP.GE.U32.AND.EX P2, PT, R64, R81, PT, P2 ;  /* 0x000000514000720c */ /* 0x000fe20003f46120 */
[----:B------:R-:W-:Y:S01]  /*24f60*/  IMAD R84, R105, R84, R100 ;  /* 0x0000005469547224 */ /* 0x000fe200078e0264 */
        /* <DEDUP_REMOVED lines=12> */
[----:B------:R-:W-:-:S04]  /*25030*/  IMAD.WIDE.U32 R80, R85, R5, RZ ;  /* 0x0000000555507225 */ /* 0x000fc800078e00ff */
[----:B------:R-:W-:-:S04]  /*25040*/  IMAD R15, R85, R6, R15 ;  /* 0x00000006550f7224 */ /* 0x000fc800078e020f */
[----:B------:R-:W-:Y:S01]  /*25050*/  IMAD.IADD R81, R81, 0x1, R15 ;  /* 0x0000000151517824 */ /* 0x000fe200078e020f */
[----:B------:R-:W-:-:S04]  /*25060*/  IADD3 R15, P2, PT, R121, R80, RZ ;  /* 0x00000050790f7210 */ /* 0x000fc80007f5e0ff */
[----:B------:R-:W-:Y:S01]  /*25070*/  ISETP.GE.U32.AND P0, PT, R15, R80, PT ;  /* 0x000000500f00720c */ /* 0x000fe20003f06070 */
[----:B------:R-:W-:Y:S01]  /*25080*/  IMAD.X R16, R81, 0x1, R67, P2 ;  /* 0x0000000151107824 */ /* 0x000fe200010e0643 */
[----:B------:R-:W-:-:S04]  /*25090*/  IADD3 R110, P2, PT, R15, R110, RZ ;  /* 0x0000006e0f6e7210 */ /* 0x000fc80007f5e0ff */
        /* <DEDUP_REMOVED lines=12> */
[----:B------:R-:W-:Y:S01]  /*25160*/  IMAD.MOV.U32 R114, RZ, RZ, R75 ;  /* 0x000000ffff727224 */ /* 0x000fe200078e004b */
[----:B------:R-:W-:-:S04]  /*25170*/  IADD3 R15, P0, P2, R16, R80, R15 ;  /* 0x00000050100f7210 */ /* 0x000fc80007a1e00f */
[----:B------:R-:W-:Y:S01]  /*25180*/  IADD3.X R16, PT, PT, RZ, R81, RZ, P0, P2 ;  /* 0x00000051ff107210 */ /* 0x000fe200007e44ff */
[----:B------:R-:W-:Y:S01]  /*25190*/  IMAD.WIDE.U32 R80, R5, R13, RZ ;  /* 0x0000000d05507225 */ /* 0x000fe200078e00ff */
[----:B------:R-:W-:-:S03]  /*251a0*/  ISETP.GE.U32.AND P0, PT, R121, R66, PT ;  /* 0x000000427900720c */ /* 0x000fc60003f06070 */
[----:B------:R-:W-:Y:S01]  /*251b0*/  IMAD.WIDE.U32 R120, R3, R97, RZ ;  /* 0x0000006103787225 */ /* 0x000fe200078e00ff */
[----:B------:R-:W-:-:S03]  /*251c0*/  ISETP.GE.U32.AND.EX P0, PT, R67, R74, PT, P0 ;  /* 0x0000004a4300720c */ /* 0x000fc60003f06100 */
[----:B------:R-:W-:-:S04]  /*251d0*/  IMAD.WIDE.U32 R66, R6, R13, RZ ;  /* 0x0000000d06427225 */ /* 0x000fc800078e00ff */
[----:B------:R-:W-:-:S04]  /*251e0*/  IMAD.WIDE.U32 R74, R13, R5, RZ ;  /* 0x000000050d4a7225 */ /* 0x000fc800078e00ff */
[----:B------:R-:W-:-:S03]  /*251f0*/  IMAD.WIDE.U32 R66, P2, R87, R5, R66 ;  /* 0x0000000557427225 */ /* 0x000fc60007840042 */
[----:B------:R-:W-:Y:S01]  /*25200*/  IADD3 RZ, P5, PT, R81, R66, RZ ;  /* 0x0000004251ff7210 */ /* 0x000fe20007fbe0ff */
[C---:B------:R-:W-:Y:S02]  /*25210*/  IMAD R66, R87.reuse, R5, RZ ;  /* 0x0000000557427224 */ /* 0x040fe400078e02ff */
[----:B------:R-:W-:Y:S01]  /*25220*/  IMAD.WIDE.U32.X R80, R87, R7, R114, P6 ;  /* 0x0000000757507225 */ /* 0x000fe200030e0472 */
[----:B------:R-:W-:-:S03]  /*25230*/  SEL R115, RZ, 0x1, P0 ;  /* 0x00000001ff737807 */ /* 0x000fc60000000000 */
[----:B------:R-:W-:Y:S01]  /*25240*/  IMAD R117, R13, R6, R66 ;  /* 0x000000060d757224 */ /* 0x000fe200078e0242 */
[----:B------:R-:W-:Y:S01]  /*25250*/  IADD3 R114, P0, P6, R74, R80, R115 ;  /* 0x000000504a727210 */ /* 0x000fe20007e1e073 */
[----:B------:R-:W-:Y:S02]  /*25260*/  IMAD R66, R95, R3, RZ ;  /* 0x000000035f427224 */ /* 0x000fe400078e02ff */
[----:B------:R-:W-:Y:S02]  /*25270*/  IMAD.IADD R5, R75, 0x1, R117 ;  /* 0x000000014b057824 */ /* 0x000fe400078e0275 */
[----:B------:R-:W-:Y:S02]  /*25280*/  IMAD R117, R119, R4, R66 ;  /* 0x0000000477757224 */ /* 0x000fe400078e0242 */
[----:B------:R-:W-:Y:S01]  /*25290*/  IMAD.MOV.U32 R80, RZ, RZ, R67 ;  /* 0x000000ffff507224 */ /* 0x000fe200078e0043 */
[----:B------:R-:W-:Y:S01]  /*252a0*/  IADD3.X R115, PT, PT, R5, R81, RZ, P0, P6 ;  /* 0x0000005105737210 */ /* 0x000fe200007ec4ff */
[----:B------:R-:W-:Y:S01]  /*252b0*/  IMAD.WIDE.U32 R66, R4, R119, RZ ;  /* 0x0000007704427225 */ /* 0x000fe200078e00ff */
[----:B------:R-:W-:-:S03]  /*252c0*/  ISETP.GE.U32.AND P0, PT, R114, R74, PT ;  /* 0x0000004a7200720c */ /* 0x000fc60003f06070 */
[----:B------:R-:W-:Y:S01]  /*252d0*/  IMAD.WIDE.U32 R74, R119, R3, RZ ;  /* 0x00000003774a7225 */ /* 0x000fe200078e00ff */
[----:B------:R-:W-:-:S03]  /*252e0*/  ISETP.GE.U32.AND.EX P0, PT, R115, R5, PT, P0 ;  /* 0x000000057300720c */ /* 0x000fc60003f06100 */
[----:B------:R-:W-:Y:S01]  /*252f0*/  IMAD.X R81, RZ, RZ, RZ, P2 ;  /* 0x000000ffff517224 */ /* 0x000fe200010e06ff */
[----:B------:R-:W-:Y:S01]  /*25300*/  IADD3 R71, P6, PT, R71, R74, RZ ;  /* 0x0000004a47477210 */ /* 0x000fe20007fde0ff */
[----:B------:R-:W-:Y:S02]  /*25310*/  IMAD.IADD R117, R75, 0x1, R117 ;  /* 0x000000014b757824 */ /* 0x000fe400078e0275 */
[----:B------:R-:W-:Y:S01]  /*25320*/  IMAD.WIDE.U32.X R80, R87, R6, R80, P5 ;  /* 0x0000000657507225 */ /* 0x000fe200028e0450 */
[----:B------:R-:W-:-:S03]  /*25330*/  ISETP.GE.U32.AND P2, PT, R71, R74, PT ;  /* 0x0000004a4700720c */ /* 0x000fc60003f46070 */
[----:B------:R-:W-:-:S04]  /*25340*/  IMAD.WIDE.U32 R66, P5, R95, R3, R66 ;  /* 0x000000035f427225 */ /* 0x000fc800078a0042 */
[----:B------:R-:W-:-:S04]  /*25350*/  IMAD.WIDE.U32 R74, R3, R119, RZ ;  /* 0x00000077034a7225 */ /* 0x000fc800078e00ff */
[----:B------:R-:W-:Y:S01]  /*25360*/  IMAD.X R64, R117, 0x1, R64, P6 ;  /* 0x0000000175407824 */ /* 0x000fe200030e0640 */
[----:B------:R-:W-:Y:S01]  /*25370*/  IADD3 RZ, P6, PT, R75, R66, RZ ;  /* 0x000000424bff7210 */ /* 0x000fe20007fde0ff */
[----:B------:R-:W-:Y:S02]  /*25380*/  IMAD R5, R93, R3, RZ ;  /* 0x000000035d057224 */ /* 0x000fe400078e02ff */
[----:B------:R-:W-:Y:S01]  /*25390*/  IMAD.MOV.U32 R74, RZ, RZ, R67 ;  /* 0x000000ffff4a7224 */ /* 0x000fe200078e0043 */
[----:B------:R-:W-:Y:S01]  /*253a0*/  ISETP.GE.U32.AND.EX P2, PT, R64, R117, PT, P2 ;  /* 0x000000754000720c */ /* 0x000fe20003f46120 */
[----:B------:R-:W-:-:S04]  /*253b0*/  IMAD.WIDE.U32 R66, R97, R3, RZ ;  /* 0x0000000361427225 */ /* 0x000fc800078e00ff */
[----:B------:R-:W-:Y:S02]  /*253c0*/  IMAD.X R75, RZ, RZ, RZ, P5 ;  /* 0x000000ffff4b7224 */ /* 0x000fe400028e06ff */
[----:B------:R-:W-:Y:S01]  /*253d0*/  IMAD R117, R97, R4, R5 ;  /* 0x0000000461757224 */ /* 0x000fe200078e0205 */
[----:B------:R-:W-:Y:S01]  /*253e0*/  IADD3 R5, P5, PT, R110, R66, RZ ;  /* 0x000000426e057210 */ /* 0x000fe20007fbe0ff */
[----:B------:R-:W-:-:S04]  /*253f0*/  IMAD.WIDE.U32.X R74, R95, R4, R74, P6 ;  /* 0x000000045f4a7225 */ /* 0x000fc800030e044a */
[----:B------:R-:W-:Y:S01]  /*25400*/  IMAD.IADD R6, R67, 0x1, R117 ;  /* 0x0000000143067824 */ /* 0x000fe200078e0275 */
[----:B------:R-:W-:Y:S02]  /*25410*/  SEL R117, RZ, 0x1, P2 ;  /* 0x00000001ff757807 */ /* 0x000fe40001000000 */
[C---:B------:R-:W-:Y:S01]  /*25420*/  ISETP.GE.U32.AND P2, PT, R5.reuse, R66, PT ;  /* 0x000000420500720c */ /* 0x040fe20003f46070 */
[----:B------:R-:W-:Y:S01]  /*25430*/  IMAD.X R113, R6, 0x1, R113, P5 ;  /* 0x0000000106717824 */ /* 0x000fe200028e0671 */
[----:B------:R-:W-:Y:S01]  /*25440*/  IADD3 R117, P5, P6, R5, R74, R117 ;  /* 0x0000004a05757210 */ /* 0x000fe20007ebe075 */
[----:B------:R-:W-:Y:S01]  /*25450*/  IMAD.WIDE.U32 R66, R4, R97, RZ ;  /* 0x0000006104427225 */ /* 0x000fe200078e00ff */
[----:B------:R-:W-:Y:S02]  /*25460*/  SEL R74, RZ, 0x1, P0 ;  /* 0x00000001ff4a7807 */ /* 0x000fe40000000000 */
[----:B------:R-:W-:Y:S02]  /*25470*/  IADD3.X R75, PT, PT, R113, R75, RZ, P5, P6 ;  /* 0x0000004b714b7210 */ /* 0x000fe40002fec4ff */
[----:B------:R-:W-:-:S02]  /*25480*/  IADD3 R15, P6, PT, R114, R15, RZ ;  /* 0x0000000f720f7210 */ /* 0x000fc40007fde0ff */
[----:B------:R-:W-:Y:S02]  /*25490*/  ISETP.GE.U32.AND P5, PT, R117, R5, PT ;  /* 0x000000057500720c */ /* 0x000fe40003fa6070 */
[----:B------:R-:W-:Y:S01]  /*254a0*/  ISETP.GE.U32.AND.EX P2, PT, R113, R6, PT, P2 ;  /* 0x000000067100720c */ /* 0x000fe20003f46120 */
[----:B------:R-:W-:Y:S01]  /*254b0*/  IMAD.X R16, R115, 0x1, R16, P6 ;  /* 0x0000000173107824 */ /* 0x000fe200030e0610 */
[----:B------:R-:W-:Y:S02]  /*254c0*/  ISETP.GE.U32.AND P6, PT, R15, R114, PT ;  /* 0x000000720f00720c */ /* 0x000fe40003fc6070 */
[----:B------:R-:W-:Y:S02]  /*254d0*/  ISETP.GE.U32.AND.EX P5, PT, R75, R113, PT, P5 ;  /* 0x000000714b00720c */ /* 0x000fe40003fa6150 */
[----:B------:R-:W-:Y:S01]  /*254e0*/  ISETP.GE.U32.AND.EX P6, PT, R16, R115, PT, P6 ;  /* 0x000000731000720c */ /* 0x000fe20003fc6160 */
[----:B------:R-:W-:Y:S01]  /*254f0*/  IMAD.WIDE.U32 R114, P0, R93, R3, R66 ;  /* 0x000000035d727225 */ /* 0x000fe20007800042 */
[----:B------:R-:W-:-:S02]  /*25500*/  SEL R113, RZ, 0x1, P5 ;  /* 0x00000001ff717807 */ /* 0x000fc40002800000 */
[----:B------:R-:W-:Y:S01]  /*25510*/  SEL R5, RZ, 0x1, P6 ;  /* 0x00000001ff057807 */ /* 0x000fe20003000000 */
[----:B------:R-:W-:Y:S01]  /*25520*/  IMAD.X R67, RZ, RZ, RZ, P0 ;  /* 0x000000ffff437224 */ /* 0x000fe200000e06ff */
[----:B------:R-:W-:Y:S01]  /*25530*/  IADD3 RZ, P0, PT, R121, R114, RZ ;  /* 0x0000007279ff7210 */ /* 0x000fe20007f1e0ff */
[----:B------:R-:W-:Y:S01]  /*25540*/  IMAD.MOV.U32 R66, RZ, RZ, R115 ;  /* 0x000000ffff427224 */ /* 0x000fe200078e0073 */
[----:B------:R-:W-:Y:S02]  /*25550*/  ISETP.GE.U32.AND P6, PT, R109, R14, PT ;  /* 0x0000000e6d00720c */ /* 0x000fe40003fc6070 */
[----:B------:R-:W-:Y:S01]  /*25560*/  SEL R14, RZ, 0x1, P2 ;  /* 0x00000001ff0e7807 */ /* 0x000fe20001000000 */
[----:B------:R-:W-:Y:S01]  /*25570*/  IMAD.WIDE.U32.X R114, R93, R4, R66, P0 ;  /* 0x000000045d727225 */ /* 0x000fe200000e0442 */
[----:B------:R-:W-:Y:S02]  /*25580*/  IADD3 R5, P2, P5, R5, R80, R74 ;  /* 0x0000005005057210 */ /* 0x000fe40007d5e04a */
[----:B------:R-:W-:Y:S01]  /*25590*/  ISETP.GE.U32.AND.EX P6, PT, R112, R108, PT, P6 ;  /* 0x0000006c7000720c */ /* 0x000fe20003fc6160 */
[----:B------:R-:W-:Y:S01]  /*255a0*/  IMAD.WIDE.U32 R66, R10, R103, RZ ;  /* 0x000000670a427225 */ /* 0x000fe200078e00ff */
[----:B------:R-:W-:-:S02]  /*255b0*/  IADD3.X R6, PT, PT, RZ, R81, RZ, P2, P5 ;  /* 0x00000051ff067210 */ /* 0x000fc400017ea4ff */
[----:B------:R-:W-:Y:S01]  /*255c0*/  IADD3 R14, P0, P2, R113, R114, R14 ;  /* 0x00000072710e7210 */ /* 0x000fe20007a1e00e */
[----:B------:R-:W-:-:S03]  /*255d0*/  IMAD.WIDE.U32 R80, R11, R103, RZ ;  /* 0x000000670b507225 */ /* 0x000fc600078e00ff */
[----:B------:R-:W-:Y:S01]  /*255e0*/  IADD3.X R113, PT, PT, RZ, R115, RZ, P0, P2 ;  /* 0x00000073ff717210 */ /* 0x000fe200007e44ff */
[----:B------:R-:W-:-:S04]  /*255f0*/  IMAD.WIDE.U32 R66, P5, R102, R11, R66 ;  /* 0x0000000b66427225 */ /* 0x000fc800078a0042 */
[----:B------:R-:W-:Y:S01]  /*25600*/  IMAD.WIDE.U32 R114, R3, R85, RZ ;  /* 0x0000005503727225 */ /* 0x000fe200078e00ff */
[----:B------:R-:W-:-:S03]  /*25610*/  IADD3 RZ, P2, PT, R81, R66, RZ ;  /* 0x0000004251ff7210 */ /* 0x000fc60007f5e0ff */
[-C--:B------:R-:W-:Y:S02]  /*25620*/  IMAD R66, R79, R3.reuse, RZ ;  /* 0x000000034f427224 */ /* 0x080fe400078e02ff */
[----:B------:R-:W-:-:S04]  /*25630*/  IMAD.WIDE.U32 R80, R85, R3, RZ ;  /* 0x0000000355507225 */ /* 0x000fc800078e00ff */
[----:B------:R-:W-:Y:S01]  /*25640*/  IMAD R103, R85, R4, R66 ;  /* 0x0000000455677224 */ /* 0x000fe200078e0242 */
[----:B------:R-:W-:-:S03]  /*25650*/  IADD3 R15, P0, PT, R15, R80, RZ ;  /* 0x000000500f0f7210 */ /* 0x000fc60007f1e0ff */
[----:B------:R-:W-:-:S04]  /*25660*/  IMAD.IADD R81, R81, 0x1, R103 ;  /* 0x0000000151517824 */ /* 0x000fc800078e0267 */
[----:B------:R-:W-:Y:S01]  /*25670*/  IMAD.X R16, R81, 0x1, R16, P0 ;  /* 0x0000000151107824 */ /* 0x000fe200000e0610 */
[----:B------:R-:W-:-:S04]  /*25680*/  ISETP.GE.U32.AND P0, PT, R15, R80, PT ;  /* 0x000000500f00720c */ /* 0x000fc80003f06070 */
[----:B------:R-:W-:-:S04]  /*25690*/  ISETP.GE.U32.AND.EX P0, PT, R16, R81, PT, P0 ;  /* 0x000000511000720c */ /* 0x000fc80003f06100 */
[----:B------:R-:W-:Y:S02]  /*256a0*/  SEL R103, RZ, 0x1, P0 ;  /* 0x00000001ff677807 */ /* 0x000fe40000000000 */
[----:B------:R-:W-:-:S05]  /*256b0*/  IADD3 R66, P0, PT, R15, R14, RZ ;  /* 0x0000000e0f427210 */ /* 0x000fca0007f1e0ff */
[----:B------:R-:W-:Y:S01]  /*256c0*/  IMAD.X R113, R16, 0x1, R113, P0 ;  /* 0x0000000110717824 */ /* 0x000fe200000e0671 */
[----:B------:R-:W-:Y:S01]  /*256d0*/  ISETP.GE.U32.AND P0, PT, R66, R15, PT ;  /* 0x0000000f4200720c */ /* 0x000fe20003f06070 */
[----:B------:R-:W-:-:S03]  /*256e0*/  IMAD.WIDE.U32 R14, R4, R85, RZ ;  /* 0x00000055040e7225 */ /* 0x000fc600078e00ff */
[----:B------:R-:W-:-:S04]  /*256f0*/  ISETP.GE.U32.AND.EX P0, PT, R113, R16, PT, P0 ;  /* 0x000000107100720c */ /* 0x000fc80003f06100 */
[----:B------:R-:W-:Y:S01]  /*25700*/  SEL R16, RZ, 0x1, P0 ;  /* 0x00000001ff107807 */ /* 0x000fe20000000000 */
[----:B------:R-:W-:-:S04]  /*25710*/  IMAD.WIDE.U32 R14, P0, R79, R3, R14 ;  /* 0x000000034f0e7225 */ /* 0x000fc8000780000e */
[----:B------:R-:W-:Y:S01]  /*25720*/  IMAD.X R81, RZ, RZ, RZ, P0 ;  /* 0x000000ffff517224 */ /* 0x000fe200000e06ff */
[----:B------:R-:W-:Y:S01]  /*25730*/  IADD3 RZ, P0, PT, R115, R14, RZ ;  /* 0x0000000e73ff7210 */ /* 0x000fe20007f1e0ff */
[----:B------:R-:W-:Y:S02]  /*25740*/  IMAD.MOV.U32 R80, RZ, RZ, R15 ;  /* 0x000000ffff507224 */ /* 0x000fe400078e000f */
[----:B------:R-:W-:Y:S02]  /*25750*/  IMAD.X R15, RZ, RZ, RZ, P3 ;  /* 0x000000ffff0f7224 */ /* 0x000fe400018e06ff */
[----:B------:R-:W-:-:S04]  /*25760*/  IMAD.WIDE.U32.X R80, R79, R4, R80, P0 ;  /* 0x000000044f507225 */ /* 0x000fc800000e0450 */
[----:B------:R-:W-:Y:S01]  /*25770*/  IMAD.MOV.U32 R14, RZ, RZ, R17 ;  /* 0x000000ffff0e7224 */ /* 0x000fe200078e0011 */
[----:B------:R-:W-:Y:S01]  /*25780*/  IADD3 R103, P0, P3, R16, R80, R103 ;  /* 0x0000005010677210 */ /* 0x000fe20007b1e067 */
[----:B------:R-:W-:Y:S02]  /*25790*/  IMAD R16, R88, R91, RZ ;  /* 0x0000005b58107224 */ /* 0x000fe400078e02ff */
[-C--:B------:R-:W-:Y:S01]  /*257a0*/  IMAD R17, R95, R0.reuse, RZ ;  /* 0x000000005f117224 */ /* 0x080fe200078e02ff */
[----:B------:R-:W-:Y:S01]  /*257b0*/  IADD3.X R110, PT, PT, RZ, R81, RZ, P0, P3 ;  /* 0x00000051ff6e7210 */ /* 0x000fe200007e64ff */
[----:B------:R-:W-:-:S04]  /*257c0*/  IMAD.WIDE.U32 R80, R119, R0, RZ ;  /* 0x0000000077507225 */ /* 0x000fc800078e00ff */
[----:B------:R-:W-:Y:S01]  /*257d0*/  IMAD R115, R101, R86, R16 ;  /* 0x0000005665737224 */ /* 0x000fe200078e0210 */
[----:B------:R-:W-:Y:S01]  /*257e0*/  IADD3 R74, P3, PT, R117, R80, RZ ;  /* 0x00000050754a7210 */ /* 0x000fe20007f7e0ff */
[----:B------:R-:W-:Y:S02]  /*257f0*/  IMAD R121, R119, R2, R17 ;  /* 0x0000000277797224 */ /* 0x000fe400078e0211 */
[----:B------:R-:W-:Y:S01]  /*25800*/  IMAD.WIDE.U32 R16, R101, R91, RZ ;  /* 0x0000005b65107225 */ /* 0x000fe200078e00ff */
[----:B------:R-:W-:-:S03]  /*25810*/  ISETP.GE.U32.AND P0, PT, R74, R80, PT ;  /* 0x000000504a00720c */ /* 0x000fc60003f06070 */
[----:B------:R-:W-:Y:S01]  /*25820*/  IMAD.WIDE.U32.X R14, R88, R86, R14, P4 ;  /* 0x00000056580e7225 */ /* 0x000fe200020e040e */
[----:B------:R-:W-:-:S03]  /*25830*/  IADD3 R86, P4, PT, R107, R16, RZ ;  /* 0x000000106b567210 */ /* 0x000fc60007f9e0ff */
[----:B------:R-:W-:Y:S02]  /*25840*/  IMAD.IADD R114, R81, 0x1, R121 ;  /* 0x0000000151727824 */ /* 0x000fe400078e0279 */
[----:B------:R-:W-:-:S04]  /*25850*/  IMAD.WIDE.U32 R80, R2, R119, RZ ;  /* 0x0000007702507225 */ /* 0x000fc800078e00ff */
[----:B------:R-:W-:Y:S02]  /*25860*/  IMAD.IADD R17, R17, 0x1, R115 ;  /* 0x0000000111117824 */ /* 0x000fe400078e0273 */
[----:B------:R-:W-:-:S04]  /*25870*/  IMAD.WIDE.U32 R116, R2, R97, RZ ;  /* 0x0000006102747225 */ /* 0x000fc800078e00ff */
[----:B------:R-:W-:Y:S02]  /*25880*/  IMAD.X R91, R17, 0x1, R106, P4 ;  /* 0x00000001115b7824 */ /* 0x000fe400020e066a */
[----:B------:R-:W-:-:S04]  /*25890*/  IMAD.WIDE.U32 R80, P4, R95, R0, R80 ;  /* 0x000000005f507225 */ /* 0x000fc80007880050 */
[----:B------:R-:W-:-:S04]  /*258a0*/  IMAD.WIDE.U32 R106, R0, R119, RZ ;  /* 0x00000077006a7225 */ /* 0x000fc800078e00ff */
[----:B------:R-:W-:Y:S01]  /*258b0*/  IMAD.X R75, R114, 0x1, R75, P3 ;  /* 0x00000001724b7824 */ /* 0x000fe200018e064b */
[----:B------:R-:W-:Y:S01]  /*258c0*/  IADD3 RZ, P3, PT, R107, R80, RZ ;  /* 0x000000506bff7210 */ /* 0x000fe20007f7e0ff */
[----:B------:R-:W-:Y:S02]  /*258d0*/  IMAD.X R123, RZ, RZ, RZ, P4 ;  /* 0x000000ffff7b7224 */ /* 0x000fe400020e06ff */
[----:B------:R-:W-:Y:S01]  /*258e0*/  IMAD.X R107, RZ, RZ, RZ, P5 ;  /* 0x000000ffff6b7224 */ /* 0x000fe200028e06ff */
[----:B------:R-:W-:Y:S01]  /*258f0*/  ISETP.GE.U32.AND P5, PT, R68, R109, PT ;  /* 0x0000006d4400720c */ /* 0x000fe20003fa6070 */
[----:B------:R-:W-:Y:S01]  /*25900*/  IMAD.WIDE.U32 R116, P4, R93, R0, R116 ;  /* 0x000000005d747225 */ /* 0x000fe20007880074 */
[----:B------:R-:W-:Y:S02]  /*25910*/  ISETP.GE.U32.AND.EX P0, PT, R75, R114, PT, P0 ;  /* 0x000000724b00720c */ /* 0x000fe40003f06100 */
[----:B------:R-:W-:Y:S01]  /*25920*/  ISETP.GE.U32.AND.EX P5, PT, R69, R112, PT, P5 ;  /* 0x000000704500720c */ /* 0x000fe20003fa6150 */
[----:B------:R-:W-:-:S04]  /*25930*/  IMAD.WIDE.U32 R120, R0, R97, RZ ;  /* 0x0000006100787225 */ /* 0x000fc800078e00ff */
[----:B------:R-:W-:-:S04]  /*25940*/  IMAD.WIDE.U32 R108, R105, R89, RZ ;  /* 0x00000059696c7225 */ /* 0x000fc800078e00ff */
[----:B------:R-:W-:Y:S01]  /*25950*/  IMAD.X R115, RZ, RZ, RZ, P4 ;  /* 0x000000ffff737224 */ /* 0x000fe200020e06ff */
[----:B------:R-:W-:Y:S01]  /*25960*/  IADD3 RZ, P4, PT, R121, R116, RZ ;  /* 0x0000007479ff7210 */ /* 0x000fe20007f9e0ff */
[----:B------:R-:W-:Y:S02]  /*25970*/  IMAD.MOV.U32 R122, RZ, RZ, R81 ;  /* 0x000000ffff7a7224 */ /* 0x000fe400078e0051 */
[----:B------:R-:W-:Y:S01]  /*25980*/  IMAD.MOV.U32 R106, RZ, RZ, R67 ;  /* 0x000000ffff6a7224 */ /* 0x000fe200078e0043 */
[----:B------:R-:W-:Y:S01]  /*25990*/  SEL R67, RZ, 0x1, P6 ;  /* 0x00000001ff437807 */ /* 0x000fe20003000000 */
[----:B------:R-:W-:Y:S02]  /*259a0*/  IMAD.MOV.U32 R114, RZ, RZ, R117 ;  /* 0x000000ffff727224 */ /* 0x000fe400078e0075 */
[----:B------:R-:W-:Y:S02]  /*259b0*/  IMAD.IADD R89, R109, 0x1, R84 ;  /* 0x000000016d597824 */ /* 0x000fe400078e0254 */
[----:B------:R-:W-:Y:S01]  /*259c0*/  IMAD.WIDE.U32.X R122, R95, R2, R122, P3 ;  /* 0x000000025f7a7225 */ /* 0x000fe200018e047a */
[----:B------:R-:W-:-:S03]  /*259d0*/  IADD3 R111, P3, PT, R86, R111, RZ ;  /* 0x0000006f566f7210 */ /* 0x000fc60007f7e0ff */
[----:B------:R-:W-:Y:S01]  /*259e0*/  IMAD.WIDE.U32.X R106, R102, R10, R106, P2 ;  /* 0x0000000a666a7225 */ /* 0x000fe200010e046a */
[----:B------:R-:W-:-:S03]  /*259f0*/  ISETP.GE.U32.AND P2, PT, R86, R16, PT ;  /* 0x000000105600720c */ /* 0x000fc60003f46070 */
[----:B------:R-:W-:Y:S01]  /*25a00*/  IMAD.WIDE.U32.X R114, R93, R2, R114, P4 ;  /* 0x000000025d727225 */ /* 0x000fe200020e0472 */
[----:B------:R-:W-:Y:S02]  /*25a10*/  ISETP.GE.U32.AND P4, PT, R111, R86, PT ;  /* 0x000000566f00720c */ /* 0x000fe40003f86070 */
[----:B------:R-:W-:Y:S01]  /*25a20*/  ISETP.GE.U32.AND.EX P2, PT, R91, R17, PT, P2 ;  /* 0x000000115b00720c */ /* 0x000fe20003f46120 */
[----:B------:R-:W-:Y:S02]  /*25a30*/  IMAD R84, R89, R46, RZ ;  /* 0x0000002e59547224 */ /* 0x000fe400078e02ff */
[----:B------:R-:W-:Y:S02]  /*25a40*/  IMAD R93, R93, R0, RZ ;  /* 0x000000005d5d7224 */ /* 0x000fe400078e02ff */
[----:B------:R-:W-:-:S04]  /*25a50*/  IMAD.WIDE.U32 R80, R108, R46, RZ ;  /* 0x0000002e6c507225 */ /* 0x000fc800078e00ff */
[----:B------:R-:W-:Y:S02]  /*25a60*/  IMAD R105, R108, R47, R84 ;  /* 0x0000002f6c697224 */ /* 0x000fe400078e0254 */
[----:B------:R-:W-:Y:S02]  /*25a70*/  IMAD.X R86, R91, 0x1, R104, P3 ;  /* 0x000000015b567824 */ /* 0x000fe400018e0668 */
[C---:B------:R-:W-:Y:S01]  /*25a80*/  IMAD R109, R97.reuse, R2, R93 ;  /* 0x00000002616d7224 */ /* 0x040fe200078e025d */
[----:B------:R-:W-:Y:S01]  /*25a90*/  SEL R93, RZ, 0x1, P5 ;  /* 0x00000001ff5d7807 */ /* 0x000fe20002800000 */
[----:B------:R-:W-:Y:S01]  /*25aa0*/  IMAD.WIDE.U32 R16, R97, R0, RZ ;  /* 0x0000000061107225 */ /* 0x000fe200078e00ff */
[----:B------:R-:W-:Y:S02]  /*25ab0*/  ISETP.GE.U32.AND.EX P4, PT, R86, R91, PT, P4 ;  /* 0x0000005b5600720c */ /* 0x000fe40003f86140 */
[----:B------:R-:W-:Y:S01]  /*25ac0*/  IADD3 R93, P3, P5, R93, R106, R67 ;  /* 0x0000006a5d5d7210 */ /* 0x000fe20007d7e043 */
[----:B------:R-:W-:Y:S01]  /*25ad0*/  IMAD.IADD R81, R81, 0x1, R105 ;  /* 0x0000000151517824 */ /* 0x000fe200078e0269 */
[----:B------:R-:W-:Y:S01]  /*25ae0*/  IADD3 R97, P6, PT, R66, R16, RZ ;  /* 0x0000001042617210 */ /* 0x000fe20007fde0ff */
[----:B------:R-:W-:Y:S01]  /*25af0*/  IMAD.IADD R84, R17, 0x1, R109 ;  /* 0x0000000111547824 */ /* 0x000fe200078e026d */
[----:B------:R-:W-:Y:S01]  /*25b00*/  SEL R67, RZ, 0x1, P0 ;  /* 0x00000001ff437807 */ /* 0x000fe20000000000 */
[----:B------:R-:W-:Y:S01]  /*25b10*/  IMAD.WIDE.U32 R104, R81, R54, RZ ;  /* 0x0000003651687225 */ /* 0x000fe200078e00ff */
[----:B------:R-:W-:-:S02]  /*25b20*/  SEL R17, RZ, 0x1, P2 ;  /* 0x00000001ff117807 */ /* 0x000fc40001000000 */
[----:B------:R-:W-:Y:S01]  /*25b30*/  SEL R91, RZ, 0x1, P4 ;  /* 0x00000001ff5b7807 */ /* 0x000fe20002000000 */
[----:B------:R-:W-:Y:S01]  /*25b40*/  IMAD.WIDE.U32 R116, R4, R13, RZ ;  /* 0x0000000d04747225 */ /* 0x000fe200078e00ff */
[----:B------:R-:W-:Y:S02]  /*25b50*/  IADD3.X R106, PT, PT, RZ, R107, RZ, P3, P5 ;  /* 0x0000006bff6a7210 */ /* 0x000fe40001fea4ff */
[C---:B------:R-:W-:Y:S01]  /*25b60*/  ISETP.GE.U32.AND P0, PT, R97.reuse, R16, PT ;  /* 0x000000106100720c */ /* 0x040fe20003f06070 */
[----:B------:R-:W-:Y:S01]  /*25b70*/  IMAD.X R107, R84, 0x1, R113, P6 ;  /* 0x00000001546b7824 */ /* 0x000fe200030e0671 */
[----:B------:R-:W-:Y:S01]  /*25b80*/  IADD3 R67, P3, P6, R97, R122, R67 ;  /* 0x0000007a61437210 */ /* 0x000fe20007e7e043 */
[C---:B------:R-:W-:Y:S01]  /*25b90*/  IMAD.WIDE.U32 R104, P4, R80.reuse, R55, R104 ;  /* 0x0000003750687225 */ /* 0x040fe20007880068 */
[----:B------:R-:W-:Y:S02]  /*25ba0*/  IADD3 R91, P2, P5, R91, R14, R17 ;  /* 0x0000000e5b5b7210 */ /* 0x000fe40007d5e011 */
[----:B------:R-:W-:Y:S01]  /*25bb0*/  IADD3.X R66, PT, PT, R107, R123, RZ, P3, P6 ;  /* 0x0000007b6b427210 */ /* 0x000fe20001fec4ff */
[----:B------:R-:W-:Y:S01]  /*25bc0*/  IMAD.WIDE.U32 R16, R80, R54, RZ ;  /* 0x0000003650107225 */ /* 0x000fe200078e00ff */
[----:B------:R-:W-:-:S02]  /*25bd0*/  ISETP.GE.U32.AND P3, PT, R67, R97, PT ;  /* 0x000000614300720c */ /* 0x000fc40003f66070 */
[----:B------:R-:W-:Y:S01]  /*25be0*/  IADD3.X R97, PT, PT, RZ, R15, RZ, P2, P5 ;  /* 0x0000000fff617210 */ /* 0x000fe200017ea4ff */
[----:B------:R-:W-:Y:S01]  /*25bf0*/  IMAD.WIDE.U32 R112, R81, R52, RZ ;  /* 0x0000003451707225 */ /* 0x000fe200078e00ff */
[----:B------:R-:W-:Y:S02]  /*25c00*/  LOP3.LUT R15, RZ, R16, RZ, 0x33, !PT ;  /* 0x00000010ff0f7212 */ /* 0x000fe400078e33ff */
[----:B------:R-:W-:Y:S01]  /*25c10*/  IADD3 R14, P2, PT, R17, R104, RZ ;  /* 0x00000068110e7210 */ /* 0x000fe20007f5e0ff */
[----:B------:R-:W-:Y:S01]  /*25c20*/  IMAD.WIDE.U32 R16, R80, R52, RZ ;  /* 0x0000003450107225 */ /* 0x000fe200078e00ff */
[----:B------:R-:W-:Y:S02]  /*25c30*/  ISETP.GE.U32.AND.EX P0, PT, R107, R84, PT, P0 ;  /* 0x000000546b00720c */ /* 0x000fe40003f06100 */
[----:B------:R-:W-:Y:S01]  /*25c40*/  ISETP.GT.U32.AND P6, PT, R108, R15, PT ;  /* 0x0000000f6c00720c */ /* 0x000fe20003fc4070 */
[----:B------:R-:W-:Y:S01]  /*25c50*/  IMAD.X R109, RZ, RZ, RZ, P4 ;  /* 0x000000ffff6d7224 */ /* 0x000fe200020e06ff */
[----:B------:R-:W-:Y:S01]  /*25c60*/  LOP3.LUT R14, RZ, R14, RZ, 0x33, !PT ;  /* 0x0000000eff0e7212 */ /* 0x000fe200078e33ff */
[----:B------:R-:W-:Y:S01]  /*25c70*/  IMAD.MOV.U32 R108, RZ, RZ, R105 ;  /* 0x000000ffff6c7224 */ /* 0x000fe200078e0069 */
[----:B------:R-:W-:Y:S01]  /*25c80*/  ISETP.GE.U32.AND.EX P3, PT, R66, R107, PT, P3 ;  /* 0x0000006b4200720c */ /* 0x000fe20003f66130 */
[----:B------:R-:W-:Y:S01]  /*25c90*/  IMAD.WIDE.U32 R104, P5, R87, R3, R116 ;  /* 0x0000000357687225 */ /* 0x000fe200078a0074 */
[----:B------:R-:W-:-:S02]  /*25ca0*/  SEL R100, RZ, 0x1, P0 ;  /* 0x00000001ff647807 */ /* 0x000fc40000000000 */
[----:B------:R-:W-:Y:S01]  /*25cb0*/  ISETP.GT.U32.AND.EX P6, PT, R89, R14, PT, P6 ;  /* 0x0000000e5900720c */ /* 0x000fe20003fc4160 */
[----:B------:R-:W-:Y:S01]  /*25cc0*/  IMAD.WIDE.U32 R112, P0, R80, R53, R112 ;  /* 0x0000003550707225 */ /* 0x000fe20007800070 */
[----:B------:R-:W-:-:S03]  /*25cd0*/  SEL R89, RZ, 0x1, P3 ;  /* 0x00000001ff597807 */ /* 0x000fc60001800000 */
[----:B------:R-:W-:Y:S01]  /*25ce0*/  IMAD.X R15, RZ, RZ, RZ, P0 ;  /* 0x000000ffff0f7224 */ /* 0x000fe200000e06ff */
[----:B------:R-:W-:Y:S01]  /*25cf0*/  IADD3 R107, P3, PT, R17, R112, RZ ;  /* 0x00000070116b7210 */ /* 0x000fe20007f7e0ff */
[----:B------:R-:W-:Y:S01]  /*25d00*/  IMAD.MOV.U32 R14, RZ, RZ, R113 ;  /* 0x000000ffff0e7224 */ /* 0x000fe200078e0071 */
[----:B------:R-:W-:Y:S01]  /*25d10*/  IADD3 R100, P0, P4, R89, R114, R100 ;  /* 0x0000007259647210 */ /* 0x000fe20007c1e064 */
[----:B------:R-:W-:-:S03]  /*25d20*/  IMAD.WIDE.U32 R112, R3, R13, RZ ;  /* 0x0000000d03707225 */ /* 0x000fc600078e00ff */
[----:B------:R-:W-:Y:S01]  /*25d30*/  IADD3.X R114, PT, PT, RZ, R115, RZ, P0, P4 ;  /* 0x00000073ff727210 */ /* 0x000fe200007e84ff */
[-C--:B------:R-:W-:Y:S01]  /*25d40*/  IMAD R17, R87, R3.reuse, RZ ;  /* 0x0000000357117224 */ /* 0x080fe200078e02ff */
[----:B------:R-:W-:Y:S01]  /*25d50*/  IADD3 RZ, P0, PT, R113, R104, RZ ;  /* 0x0000006871ff7210 */ /* 0x000fe20007f1e0ff */
[----:B------:R-:W-:-:S04]  /*25d60*/  IMAD.WIDE.U32 R112, R13, R3, RZ ;  /* 0x000000030d707225 */ /* 0x000fc800078e00ff */
[----:B------:R-:W-:Y:S01]  /*25d70*/  IMAD R17, R13, R4, R17 ;  /* 0x000000040d117224 */ /* 0x000fe200078e0211 */
[----:B------:R-:W-:Y:S01]  /*25d80*/  IADD3 R3, P4, PT, R5, R112, RZ ;  /* 0x0000007005037210 */ /* 0x000fe20007f9e0ff */
[----:B------:R-:W-:-:S03]  /*25d90*/  IMAD.WIDE.U32.X R116, R81, R55, R108, P2 ;  /* 0x0000003751747225 */ /* 0x000fc600010e046c */
[----:B------:R-:W-:Y:S01]  /*25da0*/  ISETP.GE.U32.AND P2, PT, R3, R112, PT ;  /* 0x000000700300720c */ /* 0x000fe20003f46070 */
[----:B------:R-:W-:Y:S01]  /*25db0*/  IMAD.IADD R17, R113, 0x1, R17 ;  /* 0x0000000171117824 */ /* 0x000fe200078e0211 */
[----:B------:R-:W-:Y:S01]  /*25dc0*/  SEL R113, RZ, 0x1, !P6 ;  /* 0x00000001ff717807 */ /* 0x000fe20007000000 */
[----:B------:R-:W-:-:S03]  /*25dd0*/  IMAD.WIDE.U32 R108, R2, R85, RZ ;  /* 0x00000055026c7225 */ /* 0x000fc600078e00ff */
[----:B------:R-:W-:Y:S01]  /*25de0*/  IADD3 R113, P6, PT, R113, R116, RZ ;  /* 0x0000007471717210 */ /* 0x000fe20007fde0ff */
[----:B------:R-:W-:Y:S01]  /*25df0*/  IMAD.WIDE.U32.X R14, R81, R53, R14, P3 ;  /* 0x00000035510e7225 */ /* 0x000fe200018e040e */
[----:B------:R-:W-:-:S03]  /*25e00*/  IADD3 R98, P3, PT, R98, R16, RZ ;  /* 0x0000001062627210 */ /* 0x000fc60007f7e0ff */
[----:B------:R-:W-:Y:S02]  /*25e10*/  IMAD.X R104, RZ, RZ, R117, P6 ;  /* 0x000000ffff687224 */ /* 0x000fe400030e0675 */
[----:B------:R-:W-:-:S04]  /*25e20*/  IMAD.WIDE.U32 R108, P6, R79, R0, R108 ;  /* 0x000000004f6c7225 */ /* 0x000fc800078c006c */
[----:B------:R-:W-:-:S04]  /*25e30*/  IMAD.WIDE.U32 R116, R0, R85, RZ ;  /* 0x0000005500747225 */ /* 0x000fc800078e00ff */
[----:B------:R-:W-:Y:S02]  /*25e40*/  IMAD R84, R95, R8, RZ ;  /* 0x000000085f547224 */ /* 0x000fe400078e02ff */
[----:B------:R-:W-:Y:S01]  /*25e50*/  IMAD.X R96, R107, 0x1, R96, P3 ;  /* 0x000000016b607824 */ /* 0x000fe200018e0660 */
[----:B------:R-:W-:Y:S01]  /*25e60*/  IADD3 RZ, P3, PT, R117, R108, RZ ;  /* 0x0000006c75ff7210 */ /* 0x000fe20007f7e0ff */
[----:B------:R-:W-:Y:S02]  /*25e70*/  IMAD.X R117, RZ, RZ, RZ, P5 ;  /* 0x000000ffff757224 */ /* 0x000fe400028e06ff */
[----:B------:R-:W-:Y:S01]  /*25e80*/  IMAD R95, R119, R7, R84 ;  /* 0x00000007775f7224 */ /* 0x000fe200078e0254 */
[----:B------:R-:W-:Y:S01]  /*25e90*/  IADD3 R84, P5, PT, R98, R113, RZ ;  /* 0x0000007162547210 */ /* 0x000fe20007fbe0ff */
[----:B------:R-:W-:Y:S02]  /*25ea0*/  IMAD.MOV.U32 R116, RZ, RZ, R105 ;  /* 0x000000ffff747224 */ /* 0x000fe400078e0069 */
[----:B------:R-:W-:-:S02]  /*25eb0*/  IMAD R7, R79, R0, RZ ;  /* 0x000000004f077224 */ /* 0x000fc400078e02ff */
[----:B------:R-:W-:Y:S01]  /*25ec0*/  IMAD.X R89, R96, 0x1, R104, P5 ;  /* 0x0000000160597824 */ /* 0x000fe200028e0668 */
[----:B------:R-:W-:Y:S01]  /*25ed0*/  IADD3 R103, P5, PT, R3, R103, RZ ;  /* 0x0000006703677210 */ /* 0x000fe20007fbe0ff */
[----:B------:R-:W-:-:S03]  /*25ee0*/  IMAD.WIDE.U32.X R4, R87, R4, R116, P0 ;  /* 0x0000000457047225 */ /* 0x000fc600000e0474 */
[----:B------:R-:W-:Y:S01]  /*25ef0*/  ISETP.GE.U32.AND P0, PT, R103, R3, PT ;  /* 0x000000036700720c */ /* 0x000fe20003f06070 */
[C---:B------:R-:W-:Y:S02]  /*25f00*/  IMAD R3, R85.reuse, R2, R7 ;  /* 0x0000000255037224 */ /* 0x040fe400078e0207 */
[----:B------:R-:W-:-:S04]  /*25f10*/  IMAD.WIDE.U32 R116, R85, R0, RZ ;  /* 0x0000000055747225 */ /* 0x000fc800078e00ff */
[----:B------:R-:W-:Y:S01]  /*25f20*/  IMAD.X R85, R17, 0x1, R6, P4 ;  /* 0x0000000111557824 */ /* 0x000fe200020e0606 */
[----:B------:R-:W-:Y:S01]  /*25f30*/  ISETP.GE.U32.AND P4, PT, R98, R16, PT ;  /* 0x000000106200720c */ /* 0x000fe20003f86070 */
[----:B------:R-:W-:-:S03]  /*25f40*/  IMAD.WIDE.U32 R6, R2, R13, RZ ;  /* 0x0000000d02067225 */ /* 0x000fc600078e00ff */
[----:B------:R-:W-:Y:S01]  /*25f50*/  ISETP.GE.U32.AND.EX P4, PT, R96, R107, PT, P4 ;  /* 0x0000006b6000720c */ /* 0x000fe20003f86140 */
[----:B------:R-:W-:Y:S01]  /*25f60*/  IMAD.X R110, R85, 0x1, R110, P5 ;  /* 0x00000001556e7824 */ /* 0x000fe200028e066e */
[----:B------:R-:W-:Y:S01]  /*25f70*/  IADD3 R105, P5, PT, R103, R116, RZ ;  /* 0x0000007467697210 */ /* 0x000fe20007fbe0ff */
[----:B------:R-:W-:Y:S01]  /*25f80*/  IMAD.IADD R98, R117, 0x1, R3 ;  /* 0x0000000175627824 */ /* 0x000fe200078e0203 */
[----:B------:R-:W-:Y:S01]  /*25f90*/  ISETP.GE.U32.AND.EX P2, PT, R85, R17, PT, P2 ;  /* 0x000000115500720c */ /* 0x000fe20003f46120 */
[----:B------:R-:W-:Y:S01]  /*25fa0*/  IMAD.WIDE.U32 R118, R119, R8, RZ ;  /* 0x0000000877767225 */ /* 0x000fe200078e00ff */
[----:B------:R-:W-:-:S03]  /*25fb0*/  ISETP.GE.U32.AND.EX P0, PT, R110, R85, PT, P0 ;  /* 0x000000556e00720c */ /* 0x000fc60003f06100 */
[----:B------:R-:W-:Y:S01]  /*25fc0*/  IMAD.X R107, R98, 0x1, R110, P5 ;  /* 0x00000001626b7824 */ /* 0x000fe200028e066e */
[----:B------:R-:W-:Y:S01]  /*25fd0*/  SEL R85, RZ, 0x1, P0 ;  /* 0x00000001ff557807 */ /* 0x000fe20000000000 */
[----:B------:R-:W-:-:S04]  /*25fe0*/  IMAD.WIDE.U32 R102, R0, R13, RZ ;  /* 0x0000000d00667225 */ /* 0x000fc800078e00ff */
[----:B------:R-:W-:-:S04]  /*25ff0*/  IMAD.WIDE.U32 R6, P5, R87, R0, R6 ;  /* 0x0000000057067225 */ /* 0x000fc800078a0006 */
[----:B------:R-:W-:Y:S01]  /*26000*/  IMAD.X R121, RZ, RZ, RZ, P6 ;  /* 0x000000ffff797224 */ /* 0x000fe200030e06ff */
[----:B------:R-:W-:Y:S01]  /*26010*/  IADD3 RZ, P6, PT, R103, R6, RZ ;  /* 0x0000000667ff7210 */ /* 0x000fe20007fde0ff */
[----:B------:R-:W-:-:S04]  /*26020*/  IMAD.WIDE.U32 R102, R118, R46, RZ ;  /* 0x0000002e76667225 */ /* 0x000fc800078e00ff */
[----:B------:R-:W-:Y:S02]  /*26030*/  IMAD.IADD R95, R119, 0x1, R95 ;  /* 0x00000001775f7824 */ /* 0x000fe400078e025f */
[----:B------:R-:W-:Y:S02]  /*26040*/  IMAD.MOV.U32 R120, RZ, RZ, R109 ;  /* 0x000000ffff787224 */ /* 0x000fe400078e006d */
[----:B------:R-:W-:-:S04]  /*26050*/  IMAD.WIDE.U32 R108, R102, R54, RZ ;  /* 0x00000036666c7225 */ /* 0x000fc800078e00ff */
[----:B------:R-:W-:Y:S01]  /*26060*/  IMAD R6, R95, R46, RZ ;  /* 0x0000002e5f067224 */ /* 0x000fe200078e02ff */
[----:B------:R-:W-:Y:S01]  /*26070*/  LOP3.LUT R3, RZ, R108, RZ, 0x33, !PT ;  /* 0x0000006cff037212 */ /* 0x000fe200078e33ff */
[----:B------:R-:W-:-:S03]  /*26080*/  IMAD.WIDE.U32.X R120, R79, R2, R120, P3 ;  /* 0x000000024f787225 */ /* 0x000fc600018e0478 */
[C---:B------:R-:W-:Y:S01]  /*26090*/  ISETP.GT.U32.AND P3, PT, R118.reuse, R3, PT ;  /* 0x000000037600720c */ /* 0x040fe20003f64070 */
[----:B------:R-:W-:Y:S02]  /*260a0*/  IMAD R79, R118, R47, R6 ;  /* 0x0000002f764f7224 */ /* 0x000fe400078e0206 */
[----:B------:R-:W-:Y:S01]  /*260b0*/  IMAD.X R119, RZ, RZ, RZ, P5 ;  /* 0x000000ffff777224 */ /* 0x000fe200028e06ff */
[----:B------:R-:W-:Y:S01]  /*260c0*/  ISETP.GE.U32.AND P5, PT, R84, R113, PT ;  /* 0x000000715400720c */ /* 0x000fe20003fa6070 */
[----:B------:R-:W-:Y:S02]  /*260d0*/  IMAD.IADD R3, R103, 0x1, R79 ;  /* 0x0000000167037824 */ /* 0x000fe400078e024f */
[----:B------:R-:W-:Y:S01]  /*260e0*/  IMAD.MOV.U32 R118, RZ, RZ, R7 ;  /* 0x000000ffff767224 */ /* 0x000fe200078e0007 */
[----:B------:R-:W-:Y:S01]  /*260f0*/  ISETP.GE.U32.AND.EX P5, PT, R89, R104, PT, P5 ;  /* 0x000000685900720c */ /* 0x000fe20003fa6150 */
[----:B------:R-:W-:-:S03]  /*26100*/  IMAD.WIDE.U32 R112, R3, R54, RZ ;  /* 0x0000003603707225 */ /* 0x000fc600078e00ff */
[----:B------:R-:W-:Y:S01]  /*26110*/  SEL R79, RZ, 0x1, P5 ;  /* 0x00000001ff4f7807 */ /* 0x000fe20002800000 */
[----:B------:R-:W-:Y:S01]  /*26120*/  IMAD.WIDE.U32.X R6, R87, R2, R118, P6 ;  /* 0x0000000257067225 */ /* 0x000fe200030e0476 */
[----:B------:R-:W-:-:S03]  /*26130*/  IADD3 R17, P5, PT, R105, R100, RZ ;  /* 0x0000006469117210 */ /* 0x000fc60007fbe0ff */
[----:B------:R-:W-:Y:S01]  /*26140*/  IMAD R87, R87, R0, RZ ;  /* 0x0000000057577224 */ /* 0x000fe200078e02ff */
[----:B------:R-:W-:Y:S01]  /*26150*/  ISETP.GE.U32.AND P0, PT, R17, R105, PT ;  /* 0x000000691100720c */ /* 0x000fe20003f06070 */
[----:B------:R-:W-:-:S04]  /*26160*/  IMAD.WIDE.U32 R118, P6, R102, R55, R112 ;  /* 0x0000003766767225 */ /* 0x000fc800078c0070 */
[----:B------:R-:W-:Y:S01]  /*26170*/  IMAD R2, R13, R2, R87 ;  /* 0x000000020d027224 */ /* 0x000fe200078e0257 */
[----:B------:R-:W-:Y:S01]  /*26180*/  SEL R87, RZ, 0x1, P4 ;  /* 0x00000001ff577807 */ /* 0x000fe20002000000 */
[----:B------:R-:W-:Y:S01]  /*26190*/  IMAD.X R16, R107, 0x1, R114, P5 ;  /* 0x000000016b107824 */ /* 0x000fe200028e0672 */
[----:B------:R-:W-:Y:S01]  /*261a0*/  IADD3 R8, P4, PT, R109, R118, RZ ;  /* 0x000000766d087210 */ /* 0x000fe20007f9e0ff */
[----:B------:R-:W-:Y:S01]  /*261b0*/  IMAD.X R113, RZ, RZ, RZ, P6 ;  /* 0x000000ffff717224 */ /* 0x000fe200030e06ff */
[----:B------:R-:W-:Y:S01]  /*261c0*/  ISETP.GE.U32.AND P6, PT, R105, R116, PT ;  /* 0x000000746900720c */ /* 0x000fe20003fc6070 */
[----:B------:R-:W-:Y:S01]  /*261d0*/  IMAD.MOV.U32 R112, RZ, RZ, R119 ;  /* 0x000000ffff707224 */ /* 0x000fe200078e0077 */
[----:B------:R-:W-:Y:S01]  /*261e0*/  LOP3.LUT R8, RZ, R8, RZ, 0x33, !PT ;  /* 0x00000008ff087212 */ /* 0x000fe200078e33ff */
[----:B------:R-:W-:Y:S01]  /*261f0*/  IMAD.WIDE.U32 R108, R11, R99, RZ ;  /* 0x000000630b6c7225 */ /* 0x000fe200078e00ff */
[----:B------:R-:W-:Y:S02]  /*26200*/  ISETP.GE.U32.AND.EX P6, PT, R107, R98, PT, P6 ;  /* 0x000000626b00720c */ /* 0x000fe40003fc6160 */
[----:B------:R-:W-:Y:S01]  /*26210*/  ISETP.GT.U32.AND.EX P3, PT, R95, R8, PT, P3 ;  /* 0x000000085f00720c */ /* 0x000fe20003f64130 */
[----:B------:R-:W-:Y:S01]  /*26220*/  IMAD.WIDE.U32.X R112, R3, R55, R112, P4 ;  /* 0x0000003703707225 */ /* 0x000fe200020e0470 */
[----:B------:R-:W-:-:S02]  /*26230*/  SEL R8, RZ, 0x1, P2 ;  /* 0x00000001ff087807 */ /* 0x000fc40001000000 */
[----:B------:R-:W-:Y:S01]  /*26240*/  IADD3 R79, P5, P2, R79, R14, R87 ;  /* 0x0000000e4f4f7210 */ /* 0x000fe20007abe057 */
[----:B------:R-:W-:Y:S01]  /*26250*/  IMAD.WIDE.U32 R104, R10, R101, RZ ;  /* 0x000000650a687225 */ /* 0x000fe200078e00ff */
[----:B------:R-:W-:Y:S02]  /*26260*/  ISETP.GE.U32.AND.EX P0, PT, R16, R107, PT, P0 ;  /* 0x0000006b1000720c */ /* 0x000fe40003f06100 */
[----:B------:R-:W-:Y:S01]  /*26270*/  IADD3.X R95, PT, PT, RZ, R15, RZ, P5, P2 ;  /* 0x0000000fff5f7210 */ /* 0x000fe20002fe44ff */
[----:B------:R-:W-:Y:S01]  /*26280*/  IMAD.WIDE.U32 R14, R10, R99, RZ ;  /* 0x000000630a0e7225 */ /* 0x000fe200078e00ff */
[----:B------:R-:W-:Y:S02]  /*26290*/  IADD3 R85, P5, P2, R85, R4, R8 ;  /* 0x0000000455557210 */ /* 0x000fe40007abe008 */
[----:B------:R-:W-:Y:S01]  /*262a0*/  SEL R8, RZ, 0x1, P6 ;  /* 0x00000001ff087807 */ /* 0x000fe20003000000 */
[----:B------:R-:W-:Y:S01]  /*262b0*/  IMAD.WIDE.U32 R104, P6, R88, R11, R104 ;  /* 0x0000000b58687225 */ /* 0x000fe200078c0068 */
[----:B------:R-:W-:-:S02]  /*262c0*/  IADD3.X R96, PT, PT, RZ, R5, RZ, P5, P2 ;  /* 0x00000005ff607210 */ /* 0x000fc40002fe44ff */
[----:B------:R-:W-:Y:S01]  /*262d0*/  SEL R87, RZ, 0x1, P0 ;  /* 0x00000001ff577807 */ /* 0x000fe20000000000 */
[----:B------:R-:W-:-:S03]  /*262e0*/  IMAD.WIDE.U32 R4, P5, R12, R11, R14 ;  /* 0x0000000b0c047225 */ /* 0x000fc600078a000e */
[----:B------:R-:W-:Y:S01]  /*262f0*/  IADD3 R8, P2, P0, R87, R120, R8 ;  /* 0x0000007857087210 */ /* 0x000fe2000785e008 */
[----:B------:R-:W-:Y:S01]  /*26300*/  IMAD.WIDE.U32 R14, R11, R101, RZ ;  /* 0x000000650b0e7225 */ /* 0x000fe200078e00ff */
[----:B------:R-:W-:Y:S02]  /*26310*/  IADD3 RZ, P4, PT, R109, R4, RZ ;  /* 0x000000046dff7210 */ /* 0x000fe40007f9e0ff */
[----:B------:R-:W-:Y:S01]  /*26320*/  IADD3.X R120, PT, PT, RZ, R121, RZ, P2, P0 ;  /* 0x00000079ff787210 */ /* 0x000fe200017e04ff */
[----:B------:R-:W-:Y:S02]  /*26330*/  IMAD R4, R12, R11, RZ ;  /* 0x0000000b0c047224 */ /* 0x000fe400078e02ff */
[----:B------:R-:W-:Y:S01]  /*26340*/  IMAD.WIDE.U32 R108, R13, R0, RZ ;  /* 0x000000000d6c7225 */ /* 0x000fe200078e00ff */
[----:B------:R-:W-:-:S03]  /*26350*/  SEL R13, RZ, 0x1, !P3 ;  /* 0x00000001ff0d7807 */ /* 0x000fc60005800000 */
[----:B------:R-:W-:Y:S01]  /*26360*/  IMAD R117, R99, R10, R4 ;  /* 0x0000000a63757224 */ /* 0x000fe200078e0204 */
[----:B------:R-:W-:Y:S01]  /*26370*/  IADD3 R0, P3, PT, R13, R112, RZ ;  /* 0x000000700d007210 */ /* 0x000fe20007f7e0ff */
[----:B------:R-:W-:-:S04]  /*26380*/  IMAD.WIDE.U32 R98, R99, R11, RZ ;  /* 0x0000000b63627225 */ /* 0x000fc800078e00ff */
[----:B------:R-:W-:Y:S01]  /*26390*/  IMAD.IADD R109, R109, 0x1, R2 ;  /* 0x000000016d6d7824 */ /* 0x000fe200078e0202 */
[----:B------:R-:W-:Y:S01]  /*263a0*/  IADD3 R2, P0, PT, R111, R98, RZ ;  /* 0x000000626f027210 */ /* 0x000fe20007f1e0ff */
[----:B------:R-:W-:Y:S02]  /*263b0*/  IMAD.IADD R117, R99, 0x1, R117 ;  /* 0x0000000163757824 */ /* 0x000fe400078e0275 */
[----:B------:R-:W-:Y:S01]  /*263c0*/  IMAD.X R115, RZ, RZ, RZ, P5 ;  /* 0x000000ffff737224 */ /* 0x000fe200028e06ff */
[----:B------:R-:W-:Y:S01]  /*263d0*/  IADD3 R87, P2, PT, R2, R93, RZ ;  /* 0x0000005d02577210 */ /* 0x000fe20007f5e0ff */
[----:B------:R-:W-:Y:S01]  /*263e0*/  IMAD.X R86, R117, 0x1, R86, P0 ;  /* 0x0000000175567824 */ /* 0x000fe200000e0656 */
[----:B------:R-:W-:Y:S01]  /*263f0*/  IADD3 RZ, P5, PT, R15, R104, RZ ;  /* 0x000000680fff7210 */ /* 0x000fe20007fbe0ff */
[----:B------:R-:W-:Y:S01]  /*26400*/  IMAD.X R15, RZ, RZ, RZ, P6 ;  /* 0x000000ffff0f7224 */ /* 0x000fe200030e06ff */
[----:B------:R-:W-:Y:S01]  /*26410*/  IADD3 R107, P6, PT, R85, R108, RZ ;  /* 0x0000006c556b7210 */ /* 0x000fe20007fde0ff */
[----:B------:R-:W-:Y:S01]  /*26420*/  IMAD.X R85, R86, 0x1, R106, P2 ;  /* 0x0000000156557824 */ /* 0x000fe200010e066a */
[----:B------:R-:W-:Y:S01]  /*26430*/  ISETP.GE.U32.AND P0, PT, R2, R98, PT ;  /* 0x000000620200720c */ /* 0x000fe20003f06070 */
[----:B------:R-:W-:Y:S01]  /*26440*/  IMAD.WIDE.U32 R98, R81, R50, RZ ;  /* 0x0000003251627225 */ /* 0x000fe200078e00ff */
[----:B------:R-:W-:-:S02]  /*26450*/  ISETP.GE.U32.AND P2, PT, R87, R2, PT ;  /* 0x000000025700720c */ /* 0x000fc40003f46070 */
[----:B------:R-:W-:Y:S01]  /*26460*/  ISETP.GE.U32.AND.EX P0, PT, R86, R117, PT, P0 ;  /* 0x000000755600720c */ /* 0x000fe20003f06100 */
[----:B------:R-:W-:Y:S01]  /*26470*/  IMAD.MOV.U32 R114, RZ, RZ, R5 ;  /* 0x000000ffff727224 */ /* 0x000fe200078e0005 */
[----:B------:R-:W-:Y:S01]  /*26480*/  ISETP.GE.U32.AND.EX P2, PT, R85, R86, PT, P2 ;  /* 0x000000565500720c */ /* 0x000fe20003f46120 */
[----:B------:R-:W-:Y:S02]  /*26490*/  IMAD.MOV.U32 R14, RZ, RZ, R105 ;  /* 0x000000ffff0e7224 */ /* 0x000fe400078e0069 */
[----:B------:R-:W-:Y:S01]  /*264a0*/  IMAD.WIDE.U32.X R12, R12, R10, R114, P4 ;  /* 0x0000000a0c0c7225 */ /* 0x000fe200020e0472 */
[----:B------:R-:W-:-:S03]  /*264b0*/  SEL R93, RZ, 0x1, P2 ;  /* 0x00000001ff5d7807 */ /* 0x000fc60001000000 */
[----:B------:R-:W-:-:S04]  /*264c0*/  IMAD.WIDE.U32 R98, P4, R80, R82, R98 ;  /* 0x0000005250627225 */ /* 0x000fc80007880062 */
[----:B------:R-:W-:-:S04]  /*264d0*/  IMAD.WIDE.U32 R104, R80, R50, RZ ;  /* 0x0000003250687225 */ /* 0x000fc800078e00ff */
[----:B------:R-:W-:Y:S01]  /*264e0*/  IMAD.X R111, R109, 0x1, R96, P6 ;  /* 0x000000016d6f7824 */ /* 0x000fe200030e0660 */
[----:B------:R-:W-:Y:S01]  /*264f0*/  SEL R96, RZ, 0x1, P0 ;  /* 0x00000001ff607807 */ /* 0x000fe20000000000 */
[----:B------:R-:W-:Y:S01]  /*26500*/  IMAD.X R112, RZ, RZ, R113, P3 ;  /* 0x000000ffff707224 */ /* 0x000fe200018e0671 */
[----:B------:R-:W-:Y:S01]  /*26510*/  IADD3 R105, P2, PT, R105, R98, RZ ;  /* 0x0000006269697210 */ /* 0x000fe20007f5e0ff */
[----:B------:R-:W-:Y:S01]  /*26520*/  IMAD.WIDE.U32.X R4, R88, R10, R14, P5 ;  /* 0x0000000a58047225 */ /* 0x000fe200028e040e */
[----:B------:R-:W-:-:S03]  /*26530*/  ISETP.GE.U32.AND P3, PT, R107, R108, PT ;  /* 0x0000006c6b00720c */ /* 0x000fc60003f66070 */
[----:B------:R-:W-:Y:S01]  /*26540*/  IMAD R113, R88, R11, RZ ;  /* 0x0000000b58717224 */ /* 0x000fe200078e02ff */
[----:B------:R-:W-:Y:S01]  /*26550*/  IADD3 R88, P0, PT, R92, R104, RZ ;  /* 0x000000685c587210 */ /* 0x000fe20007f1e0ff */
[----:B------:R-:W-:Y:S01]  /*26560*/  IMAD.X R15, RZ, RZ, RZ, P4 ;  /* 0x000000ffff0f7224 */ /* 0x000fe200020e06ff */
[----:B------:R-:W-:Y:S01]  /*26570*/  IADD3 R96, P4, P5, R93, R12, R96 ;  /* 0x0000000c5d607210 */ /* 0x000fe20007d9e060 */
[----:B------:R-:W-:Y:S01]  /*26580*/  IMAD.WIDE.U32 R92, R81, R48, RZ ;  /* 0x00000030515c7225 */ /* 0x000fe200078e00ff */
[----:B------:R-:W-:-:S03]  /*26590*/  ISETP.GE.U32.AND.EX P3, PT, R111, R109, PT, P3 ;  /* 0x0000006d6f00720c */ /* 0x000fc60003f66130 */
[----:B------:R-:W-:Y:S01]  /*265a0*/  IMAD.X R86, R105, 0x1, R94, P0 ;  /* 0x0000000169567824 */ /* 0x000fe200000e065e */
[----:B------:R-:W-:Y:S01]  /*265b0*/  IADD3.X R94, PT, PT, RZ, R13, RZ, P4, P5 ;  /* 0x0000000dff5e7210 */ /* 0x000fe200027ea4ff */
[----:B------:R-:W-:Y:S01]  /*265c0*/  IMAD R113, R101, R10, R113 ;  /* 0x0000000a65717224 */ /* 0x000fe200078e0271 */
[----:B------:R-:W-:Y:S01]  /*265d0*/  ISETP.GE.U32.AND P0, PT, R88, R104, PT ;  /* 0x000000685800720c */ /* 0x000fe20003f06070 */
[----:B------:R-:W-:-:S03]  /*265e0*/  IMAD.WIDE.U32 R92, P4, R80, R49, R92 ;  /* 0x00000031505c7225 */ /* 0x000fc6000788005c */
[----:B------:R-:W-:Y:S01]  /*265f0*/  ISETP.GE.U32.AND.EX P0, PT, R86, R105, PT, P0 ;  /* 0x000000695600720c */ /* 0x000fe20003f06100 */
[----:B------:R-:W-:-:S04]  /*26600*/  IMAD.WIDE.U32 R10, R101, R11, RZ ;  /* 0x0000000b650a7225 */ /* 0x000fc800078e00ff */
[----:B------:R-:W-:Y:S01]  /*26610*/  IMAD.MOV.U32 R14, RZ, RZ, R99 ;  /* 0x000000ffff0e7224 */ /* 0x000fe200078e0063 */
[----:B------:R-:W-:Y:S01]  /*26620*/  IADD3 R91, P5, PT, R91, R10, RZ ;  /* 0x0000000a5b5b7210 */ /* 0x000fe20007fbe0ff */
[----:B------:R-:W-:Y:S01]  /*26630*/  IMAD.X R99, RZ, RZ, RZ, P4 ;  /* 0x000000ffff637224 */ /* 0x000fe200020e06ff */
[-C--:B------:R-:W-:Y:S01]  /*26640*/  IADD3 R88, P4, PT, R88, R79.reuse, RZ ;  /* 0x0000004f58587210 */ /* 0x080fe20007f9e0ff */
[----:B------:R-:W-:Y:S02]  /*26650*/  IMAD.IADD R2, R11, 0x1, R113 ;  /* 0x000000010b027824 */ /* 0x000fe400078e0271 */
[----:B------:R-:W-:Y:S01]  /*26660*/  IMAD.WIDE.U32.X R12, R81, R82, R14, P2 ;  /* 0x00000052510c7225 */ /* 0x000fe200010e040e */
[----:B------:R-:W-:Y:S02]  /*26670*/  ISETP.GE.U32.AND P2, PT, R88, R79, PT ;  /* 0x0000004f5800720c */ /* 0x000fe40003f46070 */
[----:B------:R-:W-:Y:S01]  /*26680*/  IADD3 R15, P6, PT, R91, R96, RZ ;  /* 0x000000605b0f7210 */ /* 0x000fe20007fde0ff */
[----:B------:R-:W-:-:S02]  /*26690*/  IMAD.X R86, R86, 0x1, R95, P4 ;  /* 0x0000000156567824 */ /* 0x000fc400020e065f */
[----:B------:R-:W-:Y:S01]  /*266a0*/  IMAD.X R97, R2, 0x1, R97, P5 ;  /* 0x0000000102617824 */ /* 0x000fe200028e0661 */
[----:B------:R-:W-:Y:S01]  /*266b0*/  ISETP.GE.U32.AND P5, PT, R91, R10, PT ;  /* 0x0000000a5b00720c */ /* 0x000fe20003fa6070 */
[----:B------:R-:W-:Y:S01]  /*266c0*/  IMAD.WIDE.U32 R10, R80, R48, RZ ;  /* 0x00000030500a7225 */ /* 0x000fe200078e00ff */
[----:B------:R-:W-:Y:S02]  /*266d0*/  ISETP.GE.U32.AND.EX P2, PT, R86, R95, PT, P2 ;  /* 0x0000005f5600720c */ /* 0x000fe40003f46120 */
[C---:B------:R-:W-:Y:S01]  /*266e0*/  ISETP.GE.U32.AND.EX P5, PT, R97.reuse, R2, PT, P5 ;  /* 0x000000026100720c */ /* 0x040fe20003fa6150 */
[----:B------:R-:W-:Y:S01]  /*266f0*/  IMAD.X R14, R97, 0x1, R94, P6 ;  /* 0x00000001610e7824 */ /* 0x000fe200030e065e */
[----:B------:R-:W-:Y:S01]  /*26700*/  SEL R80, RZ, 0x1, P0 ;  /* 0x00000001ff507807 */ /* 0x000fe20000000000 */
[----:B------:R-:W-:Y:S01]  /*26710*/  IMAD.MOV.U32 R98, RZ, RZ, R93 ;  /* 0x000000ffff627224 */ /* 0x000fe200078e005d */
[----:B------:R-:W-:Y:S02]  /*26720*/  ISETP.GE.U32.AND P4, PT, R15, R91, PT ;  /* 0x0000005b0f00720c */ /* 0x000fe40003f86070 */
[----:B------:R-:W-:-:S02]  /*26730*/  IADD3 R2, P0, PT, R11, R92, RZ ;  /* 0x0000005c0b027210 */ /* 0x000fc40007f1e0ff */
[----:B------:R-:W-:Y:S02]  /*26740*/  SEL R79, RZ, 0x1, P2 ;  /* 0x00000001ff4f7807 */ /* 0x000fe40001000000 */
[----:B------:R-:W-:Y:S01]  /*26750*/  ISETP.GE.U32.AND.EX P4, PT, R14, R97, PT, P4 ;  /* 0x000000610e00720c */ /* 0x000fe20003f86140 */
[----:B------:R-:W-:Y:S01]  /*26760*/  IMAD.WIDE.U32.X R94, R81, R49, R98, P0 ;  /* 0x00000031515e7225 */ /* 0x000fe200000e0462 */
[----:B------:R-:W-:Y:S02]  /*26770*/  SEL R91, RZ, 0x1, P5 ;  /* 0x00000001ff5b7807 */ /* 0x000fe40002800000 */
[----:B------:R-:W-:Y:S02]  /*26780*/  IADD3 R80, P2, P5, R79, R12, R80 ;  /* 0x0000000c4f507210 */ /* 0x000fe40007d5e050 */
[----:B------:R-:W-:Y:S02]  /*26790*/  IADD3 R79, P0, PT, R90, R10, RZ ;  /* 0x0000000a5a4f7210 */ /* 0x000fe40007f1e0ff */
[----:B------:R-:W-:-:S02]  /*267a0*/  SEL R11, RZ, 0x1, P4 ;  /* 0x00000001ff0b7807 */ /* 0x000fc40002000000 */
[----:B------:R-:W-:Y:S01]  /*267b0*/  IADD3.X R81, PT, PT, RZ, R13, RZ, P2, P5 ;  /* 0x0000000dff517210 */ /* 0x000fe200017ea4ff */
[----:B------:R-:W-:Y:S01]  /*267c0*/  IMAD.X R77, R2, 0x1, R77, P0 ;  /* 0x00000001024d7824 */ /* 0x000fe200000e064d */
[----:B------:R-:W-:Y:S02]  /*267d0*/  IADD3 R110, P2, PT, R79, R80, RZ ;  /* 0x000000504f6e7210 */ /* 0x000fe40007f5e0ff */
[----:B------:R-:W-:Y:S02]  /*267e0*/  IADD3 R13, P5, P6, R11, R4, R91 ;  /* 0x000000040b0d7210 */ /* 0x000fe40007ebe05b */
[----:B------:R-:W-:Y:S01]  /*267f0*/  ISETP.GE.U32.AND P0, PT, R79, R10, PT ;  /* 0x0000000a4f00720c */ /* 0x000fe20003f06070 */
[----:B------:R-:W-:Y:S01]  /*26800*/  IMAD.X R104, R77, 0x1, R81, P2 ;  /* 0x000000014d687824 */ /* 0x000fe200010e0651 */
[----:B------:R-:W-:Y:S02]  /*26810*/  IADD3 R12, P4, PT, R107, R8, RZ ;  /* 0x000000086b0c7210 */ /* 0x000fe40007f9e0ff */
[----:B------:R-:W-:-:S02]  /*26820*/  IADD3.X R11, PT, PT, RZ, R5, RZ, P5, P6 ;  /* 0x00000005ff0b7210 */ /* 0x000fc40002fec4ff */
[----:B------:R-:W-:Y:S01]  /*26830*/  ISETP.GE.U32.AND P2, PT, R110, R80, PT ;  /* 0x000000506e00720c */ /* 0x000fe20003f46070 */
[----:B------:R-:W-:Y:S01]  /*26840*/  IMAD.X R10, R111, 0x1, R120, P4 ;  /* 0x000000016f0a7824 */ /* 0x000fe200020e0678 */
[----:B------:R-:W-:Y:S02]  /*26850*/  ISETP.GE.U32.AND.EX P0, PT, R77, R2, PT, P0 ;  /* 0x000000024d00720c */ /* 0x000fe40003f06100 */
[-C--:B------:R-:W-:Y:S02]  /*26860*/  ISETP.NE.U32.AND P6, PT, R51, R52.reuse, PT ;  /* 0x000000343300720c */ /* 0x080fe40003fc5070 */
[----:B------:R-:W-:Y:S02]  /*26870*/  ISETP.GE.U32.AND P5, PT, R12, R107, PT ;  /* 0x0000006b0c00720c */ /* 0x000fe40003fa6070 */
[----:B------:R-:W-:Y:S01]  /*26880*/  ISETP.GE.U32.AND.EX P2, PT, R104, R81, PT, P2 ;  /* 0x000000516800720c */ /* 0x000fe20003f46120 */
[----:B------:R-:W-:Y:S01]  /*26890*/  IMAD.WIDE.U32 R80, R102, R52, RZ ;  /* 0x0000003466507225 */ /* 0x000fe200078e00ff */
[----:B------:R-:W-:-:S02]  /*268a0*/  SEL R2, RZ, 0x1, P0 ;  /* 0x00000001ff027807 */ /* 0x000fc40000000000 */
[----:B------:R-:W-:Y:S02]  /*268b0*/  ISETP.LT.U32.AND P0, PT, R45, R54, PT ;  /* 0x000000362d00720c */ /* 0x000fe40003f01070 */
[----:B------:R-:W-:Y:S02]  /*268c0*/  ISETP.NE.AND.EX P6, PT, R76, R53, PT, P6 ;  /* 0x000000354c00720c */ /* 0x000fe40003fc5360 */
[----:B------:R-:W-:Y:S02]  /*268d0*/  ISETP.GE.U32.AND P4, PT, R83, R48, PT ;  /* 0x000000305300720c */ /* 0x000fe40003f86070 */
[----:B------:R-:W-:Y:S02]  /*268e0*/  SEL R101, RZ, 0x1, P2 ;  /* 0x00000001ff657807 */ /* 0x000fe40001000000 */
[----:B------:R-:W-:Y:S02]  /*268f0*/  ISETP.GE.U32.AND.EX P5, PT, R10, R111, PT, P5 ;  /* 0x0000006f0a00720c */ /* 0x000fe40003fa6150 */
[----:B------:R-:W-:-:S02]  /*26900*/  ISETP.LT.U32.AND P2, PT, R51, R52, PT ;  /* 0x000000343300720c */ /* 0x000fc40003f41070 */
[----:B------:R-:W-:Y:S02]  /*26910*/  ISETP.LT.U32.AND.EX P0, PT, R78, R55, !P6, P0 ;  /* 0x000000374e00720c */ /* 0x000fe40007701100 */
[----:B------:R-:W-:Y:S02]  /*26920*/  ISETP.GE.U32.AND.EX P4, PT, R72, R49, PT, P4 ;  /* 0x000000314800720c */ /* 0x000fe40003f86140 */
[----:B------:R-:W-:Y:S02]  /*26930*/  SEL R5, RZ, 0x1, P5 ;  /* 0x00000001ff057807 */ /* 0x000fe40002800000 */
[----:B------:R-:W-:Y:S02]  /*26940*/  SEL R8, RZ, 0x1, P3 ;  /* 0x00000001ff087807 */ /* 0x000fe40001800000 */
[----:B------:R-:W-:Y:S02]  /*26950*/  ISETP.LT.U32.OR.EX P0, PT, R76, R53, P0, P2 ;  /* 0x000000354c00720c */ /* 0x000fe40000701520 */
[----:B------:R-:W-:-:S02]  /*26960*/  ISETP.EQ.U32.AND P5, PT, R65, R50, PT ;  /* 0x000000324100720c */ /* 0x000fc40003fa2070 */
[----:B------:R-:W-:Y:S02]  /*26970*/  IADD3 R101, P3, P6, R101, R94, R2 ;  /* 0x0000005e65657210 */ /* 0x000fe40007e7e002 */
[C---:B------:R-:W-:Y:S02]  /*26980*/  ISETP.EQ.AND.EX P0, PT, R70.reuse, R82, P0, P5 ;  /* 0x000000524600720c */ /* 0x040fe40000702350 */
[----:B------:R-:W-:Y:S02]  /*26990*/  IADD3.X R94, PT, PT, RZ, R95, RZ, P3, P6 ;  /* 0x0000005fff5e7210 */ /* 0x000fe40001fec4ff */
[----:B------:R-:W-:Y:S02]  /*269a0*/  ISETP.LT.U32.AND P5, PT, R65, R50, PT ;  /* 0x000000324100720c */ /* 0x000fe40003fa1070 */
[----:B------:R-:W-:Y:S01]  /*269b0*/  IADD3 R8, P3, P6, R5, R6, R8 ;  /* 0x0000000605087210 */ /* 0x000fe20007e7e008 */
[----:B------:R-:W-:Y:S01]  /*269c0*/  IMAD.WIDE.U32 R4, R3, R52, RZ ;  /* 0x0000003403047225 */ /* 0x000fe200078e00ff */
[----:B------:R-:W-:-:S02]  /*269d0*/  ISETP.LT.U32.OR.EX P0, PT, R70, R82, P0, P5 ;  /* 0x000000524600720c */ /* 0x000fc40000701550 */
[----:B------:R-:W-:Y:S02]  /*269e0*/  IADD3.X R6, PT, PT, RZ, R7, RZ, P3, P6 ;  /* 0x00000007ff067210 */ /* 0x000fe40001fec4ff */
[----:B------:R-:W-:Y:S02]  /*269f0*/  @P4 ISETP.NE.U32.AND P5, PT, R83, R48, PT ;  /* 0x000000305300420c */ /* 0x000fe40003fa5070 */
[----:B------:R-:W-:Y:S02]  /*26a00*/  ISETP.GE.U32.AND P3, PT, R45, R54, PT ;  /* 0x000000362d00720c */ /* 0x000fe40003f66070 */
[----:B------:R-:W-:Y:S02]  /*26a10*/  PLOP3.LUT P6, PT, PT, PT, PT, 0x8, 0x80 ;  /* 0x000000000080781c */ /* 0x000fe40003fce170 */
[----:B------:R-:W-:Y:S01]  /*26a20*/  @P4 ISETP.NE.OR.EX P6, PT, R72, R49, !P0, P5 ;  /* 0x000000314800420c */ /* 0x000fe200047c5750 */
[----:B------:R-:W-:Y:S01]  /*26a30*/  IMAD.WIDE.U32 R4, P5, R102, R53, R4 ;  /* 0x0000003566047225 */ /* 0x000fe200078a0004 */
[----:B------:R-:W-:-:S02]  /*26a40*/  ISETP.GE.U32.AND.EX P3, PT, R78, R55, PT, P3 ;  /* 0x000000374e00720c */ /* 0x000fc40003f66130 */
[----:B------:R-:W-:Y:S01]  /*26a50*/  ISETP.EQ.U32.AND P4, PT, R51, R52, PT ;  /* 0x000000343300720c */ /* 0x000fe20003f82070 */
[----:B------:R-:W-:Y:S01]  /*26a60*/  IMAD.X R93, RZ, RZ, RZ, P5 ;  /* 0x000000ffff5d7224 */ /* 0x000fe200028e06ff */
[----:B------:R-:W-:Y:S01]  /*26a70*/  PLOP3.LUT P1, PT, P1, P6, PT, 0xf8, 0x8f ;  /* 0x00000000008f781c */ /* 0x000fe20000f2df70 */
[----:B------:R-:W-:Y:S01]  /*26a80*/  IMAD.MOV.U32 R92, RZ, RZ, R5 ;  /* 0x000000ffff5c7224 */ /* 0x000fe200078e0005 */
[CC--:B------:R-:W-:Y:S02]  /*26a90*/  ISETP.EQ.AND.EX P4, PT, R76.reuse, R53.reuse, !P3, P4 ;  /* 0x000000354c00720c */ /* 0x0c0fe40005f82340 */
[----:B------:R-:W-:Y:S02]  /*26aa0*/  IADD3 R91, P5, PT, R9, R80, RZ ;  /* 0x00000050095b7210 */ /* 0x000fe40007fbe0ff */
[----:B------:R-:W-:Y:S02]  /*26ab0*/  ISETP.LT.U32.OR.EX P4, PT, R76, R53, P4, P2 ;  /* 0x000000354c00720c */ /* 0x000fe40002781520 */
[----:B------:R-:W-:-:S02]  /*26ac0*/  IADD3 R90, P6, PT, R81, R4, RZ ;  /* 0x00000004515a7210 */ /* 0x000fc40007fde0ff */
[----:B------:R-:W-:Y:S02]  /*26ad0*/  SEL R2, R54, RZ, P1 ;  /* 0x000000ff36027207 */ /* 0x000fe40000800000 */
[----:B------:R-:W-:Y:S01]  /*26ae0*/  SEL R7, RZ, 0x1, P3 ;  /* 0x00000001ff077807 */ /* 0x000fe20001800000 */
[----:B------:R-:W-:Y:S01]  /*26af0*/  IMAD.X R105, R90, 0x1, R73, P5 ;  /* 0x000000015a697824 */ /* 0x000fe200028e0649 */
[----:B------:R-:W-:Y:S01]  /*26b00*/  SEL R77, RZ, 0x1, !P4 ;  /* 0x00000001ff4d7807 */ /* 0x000fe20006000000 */
[----:B------:R-:W-:Y:S01]  /*26b10*/  IMAD.WIDE.U32.X R92, R3, R53, R92, P6 ;  /* 0x00000035035c7225 */ /* 0x000fe200030e045c */
[----:B------:R-:W-:Y:S02]  /*26b20*/  IADD3 R9, P3, PT, -R2, R45, RZ ;  /* 0x0000002d02097210 */ /* 0x000fe40007f7e1ff */
[----:B------:R-:W-:Y:S02]  /*26b30*/  SEL R5, R55, RZ, P1 ;  /* 0x000000ff37057207 */ /* 0x000fe40000800000 */
[----:B------:R-:W-:-:S02]  /*26b40*/  IADD3 R2, P5, PT, R7, R52, RZ ;  /* 0x0000003407027210 */ /* 0x000fc40007fbe0ff */
[----:B------:R-:W-:Y:S01]  /*26b50*/  ISETP.GE.U32.AND P2, PT, R91, R80, PT ;  /* 0x000000505b00720c */ /* 0x000fe20003f46070 */
[----:B------:R-:W-:Y:S01]  /*26b60*/  IMAD.X R4, R78, 0x1, ~R5, P3 ;  /* 0x000000014e047824 */ /* 0x000fe200018e0e05 */
[----:B------:R-:W-:Y:S01]  /*26b70*/  IADD3 R80, P4, PT, R77, R50, RZ ;  /* 0x000000324d507210 */ /* 0x000fe20007f9e0ff */
[----:B------:R-:W-:Y:S01]  /*26b80*/  IMAD.X R5, RZ, RZ, R53, P5 ;  /* 0x000000ffff057224 */ /* 0x000fe200028e0635 */
[----:B------:R-:W-:Y:S01]  /*26b90*/  SEL R2, R2, RZ, P1 ;  /* 0x000000ff02027207 */ /* 0x000fe20000800000 */
[----:B------:R-:W-:Y:S01]  /*26ba0*/  IMAD.WIDE.U32 R78, R4, R9, RZ ;  /* 0x00000009044e7225 */ /* 0x000fe200078e00ff */
[----:B------:R-:W-:Y:S02]  /*26bb0*/  SEL R80, R80, RZ, P1 ;  /* 0x000000ff50507207 */ /* 0x000fe40000800000 */
[----:B------:R-:W-:Y:S01]  /*26bc0*/  IADD3 R7, P3, PT, -R2, R51, RZ ;  /* 0x0000003302077210 */ /* 0x000fe20007f7e1ff */
[----:B------:R-:W-:Y:S01]  /*26bd0*/  IMAD.X R45, RZ, RZ, R82, P4 ;  /* 0x000000ffff2d7224 */ /* 0x000fe200020e0652 */
[----:B------:R-:W-:Y:S01]  /*26be0*/  IADD3 R73, P4, PT, R91, R0, RZ ;  /* 0x000000005b497210 */ /* 0x000fe20007f9e0ff */
[----:B------:R-:W-:Y:S01]  /*26bf0*/  IMAD.WIDE.U32 R78, P5, R9, R4, R78 ;  /* 0x00000004094e7225 */ /* 0x000fe200078a004e */
[----:B------:R-:W-:-:S02]  /*26c00*/  SEL R5, R5, RZ, P1 ;  /* 0x000000ff05057207 */ /* 0x000fc40000800000 */
[C---:B------:R-:W-:Y:S01]  /*26c10*/  ISETP.GE.U32.AND.EX P2, PT, R105.reuse, R90, PT, P2 ;  /* 0x0000005a6900720c */ /* 0x040fe20003f46120 */
[----:B------:R-:W-:Y:S01]  /*26c20*/  IMAD.X R105, R105, 0x1, R112, P4 ;  /* 0x0000000169697824 */ /* 0x000fe200020e0670 */
[----:B------:R-:W-:Y:S01]  /*26c30*/  IADD3 R2, P4, PT, -R80, R65, RZ ;  /* 0x0000004150027210 */ /* 0x000fe20007f9e1ff */
[----:B------:R-:W-:Y:S01]  /*26c40*/  IMAD.X R5, R76, 0x1, ~R5, P3 ;  /* 0x000000014c057824 */ /* 0x000fe200018e0e05 */
[----:B------:R-:W-:Y:S01]  /*26c50*/  SEL R45, R45, RZ, P1 ;  /* 0x000000ff2d2d7207 */ /* 0x000fe20000800000 */
[----:B------:R-:W-:Y:S01]  /*26c60*/  IMAD.WIDE.U32 R80, R9, R9, RZ ;  /* 0x0000000909507225 */ /* 0x000fe200078e00ff */
[----:B------:R-:W-:-:S03]  /*26c70*/  ISETP.GE.U32.AND P3, PT, R73, R0, PT ;  /* 0x000000004900720c */ /* 0x000fc60003f66070 */
[----:B------:R-:W-:Y:S01]  /*26c80*/  IMAD.X R77, RZ, RZ, RZ, P5 ;  /* 0x000000ffff4d7224 */ /* 0x000fe200028e06ff */
[----:B------:R-:W-:Y:S01]  /*26c90*/  IADD3 R123, P5, PT, R81, R78, RZ ;  /* 0x0000004e517b7210 */ /* 0x000fe20007fbe0ff */
[----:B------:R-:W-:Y:S01]  /*26ca0*/  IMAD.WIDE.U32 R90, R5, R9, RZ ;  /* 0x00000009055a7225 */ /* 0x000fe200078e00ff */
[----:B------:R-:W-:-:S03]  /*26cb0*/  ISETP.GE.U32.AND.EX P3, PT, R105, R112, PT, P3 ;  /* 0x000000706900720c */ /* 0x000fc60003f66130 */
[----:B------:R-:W-:Y:S02]  /*26cc0*/  IMAD.MOV.U32 R76, RZ, RZ, R79 ;  /* 0x000000ffff4c7224 */ /* 0x000fe400078e004f */
[----:B------:R-:W-:Y:S01]  /*26cd0*/  IMAD.X R0, R70, 0x1, ~R45, P4 ;  /* 0x0000000146007824 */ /* 0x000fe200020e0e2d */
[----:B------:R-:W-:Y:S01]  /*26ce0*/  SEL R70, RZ, 0x1, P2 ;  /* 0x00000001ff467807 */ /* 0x000fe20001000000 */
[----:B------:R-:W-:Y:S01]  /*26cf0*/  IMAD.WIDE.U32 R96, R7, R9, RZ ;  /* 0x0000000907607225 */ /* 0x000fe200078e00ff */
[----:B------:R-:W-:-:S03]  /*26d00*/  SEL R45, RZ, 0x1, P3 ;  /* 0x00000001ff2d7807 */ /* 0x000fc60001800000 */
[----:B------:R-:W-:-:S04]  /*26d10*/  IMAD.WIDE.U32 R90, P4, R4, R7, R90 ;  /* 0x00000007045a7225 */ /* 0x000fc8000788005a */
[C---:B------:R-:W-:Y:S01]  /*26d20*/  IMAD.WIDE.U32.X R76, R4.reuse, R4, R76, P5 ;  /* 0x00000004044c7225 */ /* 0x040fe200028e044c */
[----:B------:R-:W-:Y:S02]  /*26d30*/  IADD3 R108, P3, PT, R97, R90, RZ ;  /* 0x0000005a616c7210 */ /* 0x000fe40007f7e0ff */
[----:B------:R-:W-:Y:S01]  /*26d40*/  IADD3 R70, P5, P6, R45, R92, R70 ;  /* 0x0000005c2d467210 */ /* 0x000fe20007ebe046 */
[----:B------:R-:W-:Y:S01]  /*26d50*/  IMAD.WIDE.U32 R78, R4, R7, RZ ;  /* 0x00000007044e7225 */ /* 0x000fe200078e00ff */
[----:B------:R-:W-:Y:S02]  /*26d60*/  IADD3 R95, P2, PT, R76, R96, RZ ;  /* 0x000000604c5f7210 */ /* 0x000fe40007f5e0ff */
[----:B------:R-:W-:Y:S01]  /*26d70*/  IADD3.X R45, PT, PT, RZ, R93, RZ, P5, P6 ;  /* 0x0000005dff2d7210 */ /* 0x000fe20002fec4ff */
[----:B------:R-:W-:Y:S01]  /*26d80*/  IMAD.WIDE.U32 R98, R9, R7, RZ ;  /* 0x0000000709627225 */ /* 0x000fe200078e00ff */
[----:B------:R-:W-:-:S03]  /*26d90*/  ISETP.NE.U32.AND P6, PT, R101, RZ, PT ;  /* 0x000000ff6500720c */ /* 0x000fc60003fc5070 */
[----:B------:R-:W-:Y:S01]  /*26da0*/  IMAD.X R117, R108, 0x1, R77, P2 ;  /* 0x000000016c757824 */ /* 0x000fe200010e064d */
[----:B------:R-:W-:Y:S01]  /*26db0*/  ISETP.GE.U32.AND P2, PT, R95, R96, PT ;  /* 0x000000605f00720c */ /* 0x000fe20003f46070 */
[----:B------:R-:W-:-:S03]  /*26dc0*/  IMAD.WIDE.U32 R76, R0, R9, RZ ;  /* 0x00000009004c7225 */ /* 0x000fc600078e00ff */
[----:B------:R-:W-:Y:S01]  /*26dd0*/  ISETP.GE.U32.AND.EX P2, PT, R117, R108, PT, P2 ;  /* 0x0000006c7500720c */ /* 0x000fe20003f46120 */
[----:B------:R-:W-:-:S03]  /*26de0*/  IMAD.WIDE.U32 R78, P5, R9, R5, R78 ;  /* 0x00000005094e7225 */ /* 0x000fc600078a004e */
[----:B------:R-:W-:Y:S01]  /*26df0*/  SEL R51, RZ, 0x1, P2 ;  /* 0x00000001ff337807 */ /* 0x000fe20001000000 */
[----:B------:R-:W-:Y:S01]  /*26e00*/  IMAD.X R93, RZ, RZ, RZ, P5 ;  /* 0x000000ffff5d7224 */ /* 0x000fe200028e06ff */
[----:B------:R-:W-:Y:S01]  /*26e10*/  ISETP.NE.AND.EX P2, PT, R94, RZ, PT, P6 ;  /* 0x000000ff5e00720c */ /* 0x000fe20003f45360 */
[----:B------:R-:W-:Y:S01]  /*26e20*/  IMAD.WIDE.U32 R76, P6, R4, R2, R76 ;  /* 0x00000002044c7225 */ /* 0x000fe200078c004c */
[----:B------:R-:W-:-:S03]  /*26e30*/  IADD3 RZ, P5, PT, R99, R78, RZ ;  /* 0x0000004e63ff7210 */ /* 0x000fc60007fbe0ff */
[----:B------:R-:W-:Y:S01]  /*26e40*/  IMAD.MOV.U32 R92, RZ, RZ, R79 ;  /* 0x000000ffff5c7224 */ /* 0x000fe200078e004f */
[----:B------:R-:W-:Y:S01]  /*26e50*/  P2R R98, PR, RZ, 0x40 ;  /* 0x00000040ff627803 */ /* 0x000fe20000000000 */
[----:B------:R-:W-:-:S04]  /*26e60*/  IMAD.WIDE.U32 R78, R2, R9, RZ ;  /* 0x00000009024e7225 */ /* 0x000fc800078e00ff */
[----:B------:R-:W-:Y:S02]  /*26e70*/  IMAD.WIDE.U32.X R92, R4, R5, R92, P5 ;  /* 0x00000005045c7225 */ /* 0x000fe400028e045c */
        /* <DEDUP_REMOVED lines=25> */
.L_x_71:
[----:B------:R-:W-:Y:S05]  /*27010*/  BSYNC.RECONVERGENT B2 ;  /* 0x0000000000027941 */ /* 0x000fea0003800200 */
.L_x_70:
[----:B------:R-:W-:Y:S01]  /*27020*/  IMAD.WIDE.U32 R112, R3, R50, RZ ;  /* 0x0000003203707225 */ /* 0x000fe200078e00ff */
[----:B------:R-:W-:Y:S01]  /*27030*/  IADD3 R106, P2, PT, R79, R76, RZ ;  /* 0x0000004c4f6a7210 */ /* 0x000fe20007f5e0ff */
[----:B------:R-:W-:Y:S01]  /*27040*/  BSSY.RECONVERGENT B2, `(.L_x_72) ;  /* 0x0000123000027945 */ /* 0x000fe20003800200 */
[----:B------:R-:W-:Y:S01]  /*27050*/  IADD3 R99, P5, P6, R78, R92, R51 ;  /* 0x0000005c4e637210 */ /* 0x000fe20007ebe033 */
[----:B------:R-:W-:-:S03]  /*27060*/  IMAD.WIDE.U32 R100, R102, R50, RZ ;  /* 0x0000003266647225 */ /* 0x000fc600078e00ff */
[----:B------:R-:W-:Y:S01]  /*27070*/  IADD3.X R109, PT, PT, R106, R93, RZ, P5, P6 ;  /* 0x0000005d6a6d7210 */ /* 0x000fe20002fec4ff */
[----:B------:R-:W-:-:S04]  /*27080*/  IMAD.WIDE.U32 R112, P5, R102, R82, R112 ;  /* 0x0000005266707225 */ /* 0x000fc800078a0070 */
[----:B------:R-:W-:Y:S01]  /*27090*/  IMAD.X R93, RZ, RZ, RZ, P5 ;  /* 0x000000ffff5d7224 */ /* 0x000fe200028e06ff */
[----:B------:R-:W-:Y:S01]  /*270a0*/  IADD3 R65, P5, PT, R101, R112, RZ ;  /* 0x0000007065417210 */ /* 0x000fe20007fbe0ff */
[----:B------:R-:W-:-:S04]  /*270b0*/  IMAD.MOV.U32 R92, RZ, RZ, R113 ;  /* 0x000000ffff5c7224 */ /* 0x000fc800078e0071 */
[----:B------:R-:W-:Y:S01]  /*270c0*/  IMAD.WIDE.U32.X R92, R3, R82, R92, P5 ;  /* 0x00000052035c7225 */ /* 0x000fe200028e045c */
[----:B------:R-:W-:-:S05]  /*270d0*/  IADD3 R51, P5, PT, R71, R100, RZ ;  /* 0x0000006447337210 */ /* 0x000fca0007fbe0ff */
        /* <DEDUP_REMOVED lines=9> */
[----:B------:R-:W-:-:S04]  /*27170*/  SEL R45, RZ, 0x1, P5 ;  /* 0x00000001ff2d7807 */ /* 0x000fc80002800000 */
[----:B------:R-:W-:-:S04]  /*27180*/  IADD3 R94, P5, P6, R45, R92, R94 ;  /* 0x0000005c2d5e7210 */ /* 0x000fc80007ebe05e */
[----:B------:R-:W-:Y:S01]  /*27190*/  IADD3.X R112, PT, PT, RZ, R93, RZ, P5, P6 ;  /* 0x0000005dff707210 */ /* 0x000fe20002fec4ff */
        /* <DEDUP_REMOVED lines=11> */
[----:B------:R-:W-:-:S03]  /*27250*/  IMAD.WIDE.U32 R92, R74, R54, RZ ;  /* 0x000000364a5c7225 */ /* 0x000fc600078e00ff */
[----:B------:R-:W-:Y:S02]  /*27260*/  SEL R100, RZ, 0x1, P5 ;  /* 0x00000001ff647807 */ /* 0x000fe40002800000 */
[----:B------:R-:W-:Y:S02]  /*27270*/  IADD3 R3, P5, PT, R3, R94, RZ ;  /* 0x0000005e03037210 */ /* 0x000fe40007fbe0ff */
[----:B------:R-:W-:-:S03]  /*27280*/  LOP3.LUT R92, RZ, R92, RZ, 0x33, !PT ;  /* 0x0000005cff5c7212 */ /* 0x000fc600078e33ff */
[----:B------:R-:W-:Y:S01]  /*27290*/  IMAD.X R45, R45, 0x1, R112, P5 ;  /* 0x000000012d2d7824 */ /* 0x000fe200028e0670 */
[----:B------:R-:W-:-:S04]  /*272a0*/  ISETP.GE.U32.AND P5, PT, R3, R94, PT ;  /* 0x0000005e0300720c */ /* 0x000fc80003fa6070 */
[----:B------:R-:W-:-:S04]  /*272b0*/  ISETP.GE.U32.AND.EX P5, PT, R45, R112, PT, P5 ;  /* 0x000000702d00720c */ /* 0x000fc80003fa6150 */
[----:B------:R-:W-:-:S04]  /*272c0*/  SEL R71, RZ, 0x1, P5 ;  /* 0x00000001ff477807 */ /* 0x000fc80002800000 */
[----:B------:R-:W-:Y:S01]  /*272d0*/  IADD3 R100, P5, P6, R71, R64, R100 ;  /* 0x0000004047647210 */ /* 0x000fe20007ebe064 */
[----:B------:R-:W-:-:S03]  /*272e0*/  IMAD R64, R105, R46, RZ ;  /* 0x0000002e69407224 */ /* 0x000fc600078e02ff */
[----:B------:R-:W-:Y:S01]  /*272f0*/  IADD3.X R111, PT, PT, RZ, R65, RZ, P5, P6 ;  /* 0x00000041ff6f7210 */ /* 0x000fe20002fec4ff */
[----:B------:R-:W-:-:S04]  /*27300*/  IMAD R101, R73, R47, R64 ;  /* 0x0000002f49657224 */ /* 0x000fc800078e0240 */
[----:B------:R-:W-:-:S04]  /*27310*/  IMAD.IADD R101, R75, 0x1, R101 ;  /* 0x000000014b657824 */ /* 0x000fc800078e0265 */
[----:B------:R-:W-:-:S04]  /*27320*/  IMAD.WIDE.U32 R70, R101, R54, RZ ;  /* 0x0000003665467225 */ /* 0x000fc800078e00ff */
[----:B------:R-:W-:-:S04]  /*27330*/  IMAD.WIDE.U32 R70, P5, R74, R55, R70 ;  /* 0x000000374a467225 */ /* 0x000fc800078a0046 */
[----:B------:R-:W-:Y:S01]  /*27340*/  IMAD.X R65, RZ, RZ, RZ, P5 ;  /* 0x000000ffff417224 */ /* 0x000fe200028e06ff */
[----:B------:R-:W-:Y:S01]  /*27350*/  IADD3 R70, P5, PT, R93, R70, RZ ;  /* 0x000000465d467210 */ /* 0x000fe20007fbe0ff */
[----:B------:R-:W-:-:S03]  /*27360*/  IMAD.MOV.U32 R64, RZ, RZ, R71 ;  /* 0x000000ffff407224 */ /* 0x000fc600078e0047 */
[----:B------:R-:W-:Y:S01]  /*27370*/  LOP3.LUT R70, RZ, R70, RZ, 0x33, !PT ;  /* 0x00000046ff467212 */ /* 0x000fe200078e33ff */
[----:B------:R-:W-:Y:S01]  /*27380*/  IMAD.WIDE.U32.X R64, R101, R55, R64, P5 ;  /* 0x0000003765407225 */ /* 0x000fe200028e0440 */
[----:B------:R-:W-:-:S03]  /*27390*/  ISETP.GT.U32.AND P5, PT, R73, R92, PT ;  /* 0x0000005c4900720c */ /* 0x000fc60003fa4070 */
[----:B------:R-:W-:Y:S01]  /*273a0*/  IMAD.WIDE.U32 R92, R101, R52, RZ ;  /* 0x00000034655c7225 */ /* 0x000fe200078e00ff */
[----:B------:R-:W-:-:S04]  /*273b0*/  ISETP.GT.U32.AND.EX P5, PT, R105, R70, PT, P5 ;  /* 0x000000466900720c */ /* 0x000fc80003fa4150 */
[----:B------:R-:W-:-:S04]  /*273c0*/  SEL R71, RZ, 0x1, !P5 ;  /* 0x00000001ff477807 */ /* 0x000fc80006800000 */
[----:B------:R-:W-:Y:S01]  /*273d0*/  IADD3 R102, P5, PT, R71, R64, RZ ;  /* 0x0000004047667210 */ /* 0x000fe20007fbe0ff */
[----:B------:R-:W-:-:S04]  /*273e0*/  IMAD.WIDE.U32 R70, R74, R52, RZ ;  /* 0x000000344a467225 */ /* 0x000fc800078e00ff */
[----:B------:R-:W-:Y:S02]  /*273f0*/  IMAD.X R103, RZ, RZ, R65, P5 ;  /* 0x000000ffff677224 */ /* 0x000fe400028e0641 */
[----:B------:R-:W-:-:S04]  /*27400*/  IMAD.WIDE.U32 R92, P5, R74, R53, R92 ;  /* 0x000000354a5c7225 */ /* 0x000fc800078a005c */
[----:B------:R-:W-:Y:S01]  /*27410*/  IMAD.X R65, RZ, RZ, RZ, P5 ;  /* 0x000000ffff417224 */ /* 0x000fe200028e06ff */
[----:B------:R-:W-:Y:S01]  /*27420*/  IADD3 R71, P5, PT, R71, R92, RZ ;  /* 0x0000005c47477210 */ /* 0x000fe20007fbe0ff */
[----:B------:R-:W-:Y:S02]  /*27430*/  IMAD.MOV.U32 R64, RZ, RZ, R93 ;  /* 0x000000ffff407224 */ /* 0x000fe400078e005d */
[----:B------:R-:W-:-:S04]  /*27440*/  IMAD.WIDE.U32 R92, R101, R50, RZ ;  /* 0x00000032655c7225 */ /* 0x000fc800078e00ff */
[----:B------:R-:W-:Y:S01]  /*27450*/  IMAD.WIDE.U32.X R64, R101, R53, R64, P5 ;  /* 0x0000003565407225 */ /* 0x000fe200028e0440 */
[----:B------:R-:W-:-:S05]  /*27460*/  IADD3 R51, P5, PT, R51, R70, RZ ;  /* 0x0000004633337210 */ /* 0x000fca0007fbe0ff */
[----:B------:R-:W-:Y:S01]  /*27470*/  IMAD.X R90, R71, 0x1, R90, P5 ;  /* 0x00000001475a7824 */ /* 0x000fe200028e065a */
[----:B------:R-:W-:-:S04]  /*27480*/  ISETP.GE.U32.AND P5, PT, R51, R70, PT ;  /* 0x000000463300720c */ /* 0x000fc80003fa6070 */
[----:B------:R-:W-:Y:S01]  /*27490*/  ISETP.GE.U32.AND.EX P5, PT, R90, R71, PT, P5 ;  /* 0x000000475a00720c */ /* 0x000fe20003fa6150 */
[----:B------:R-:W-:-:S03]  /*274a0*/  IMAD.WIDE.U32 R70, R74, R50, RZ ;  /* 0x000000324a467225 */ /* 0x000fc600078e00ff */
[----:B------:R-:W-:Y:S02]  /*274b0*/  SEL R94, RZ, 0x1, P5 ;  /* 0x00000001ff5e7807 */ /* 0x000fe40002800000 */
[----:B------:R-:W-:-:S05]  /*274c0*/  IADD3 R73, P5, PT, R51, R102, RZ ;  /* 0x0000006633497210 */ /* 0x000fca0007fbe0ff */
[----:B------:R-:W-:Y:S01]  /*274d0*/  IMAD.X R97, R90, 0x1, R103, P5 ;  /* 0x000000015a617824 */ /* 0x000fe200028e0667 */
[----:B------:R-:W-:-:S04]  /*274e0*/  ISETP.GE.U32.AND P5, PT, R73, R102, PT ;  /* 0x000000664900720c */ /* 0x000fc80003fa6070 */
[----:B------:R-:W-:-:S04]  /*274f0*/  ISETP.GE.U32.AND.EX P5, PT, R97, R103, PT, P5 ;  /* 0x000000676100720c */ /* 0x000fc80003fa6150 */
[----:B------:R-:W-:-:S04]  /*27500*/  SEL R51, RZ, 0x1, P5 ;  /* 0x00000001ff337807 */ /* 0x000fc80002800000 */
[----:B------:R-:W-:-:S04]  /*27510*/  IADD3 R94, P5, P6, R51, R64, R94 ;  /* 0x00000040335e7210 */ /* 0x000fc80007ebe05e */
[----:B------:R-:W-:Y:S01]  /*27520*/  IADD3.X R102, PT, PT, RZ, R65, RZ, P5, P6 ;  /* 0x00000041ff667210 */ /* 0x000fe20002fec4ff */
        /* <DEDUP_REMOVED lines=8> */
[----:B------:R-:W-:-:S03]  /*275b0*/  IMAD R70, R97, R46, RZ ;  /* 0x0000002e61467224 */ /* 0x000fc600078e02ff */
[----:B------:R-:W-:-:S04]  /*275c0*/  ISETP.GE.U32.AND.EX P5, PT, R71, R90, PT, P5 ;  /* 0x0000005a4700720c */ /* 0x000fc80003fa6150 */
[----:B------:R-:W-:Y:S02]  /*275d0*/  SEL R3, RZ, 0x1, P5 ;  /* 0x00000001ff037807 */ /* 0x000fe40002800000 */
[----:B------:R-:W-:-:S05]  /*275e0*/  IADD3 R45, P5, PT, R51, R94, RZ ;  /* 0x0000005e332d7210 */ /* 0x000fca0007fbe0ff */
[----:B------:R-:W-:Y:S01]  /*275f0*/  IMAD.X R51, R71, 0x1, R102, P5 ;  /* 0x0000000147337824 */ /* 0x000fe200028e0666 */
[----:B------:R-:W-:-:S04]  /*27600*/  ISETP.GE.U32.AND P5, PT, R45, R94, PT ;  /* 0x0000005e2d00720c */ /* 0x000fc80003fa6070 */
[----:B------:R-:W-:-:S04]  /*27610*/  ISETP.GE.U32.AND.EX P5, PT, R51, R102, PT, P5 ;  /* 0x000000663300720c */ /* 0x000fc80003fa6150 */
[----:B------:R-:W-:-:S04]  /*27620*/  SEL R93, RZ, 0x1, P5 ;  /* 0x00000001ff5d7807 */ /* 0x000fc80002800000 */
[----:B------:R-:W-:Y:S01]  /*27630*/  IADD3 R93, P5, P6, R93, R64, R3 ;  /* 0x000000405d5d7210 */ /* 0x000fe20007ebe003 */
[----:B------:R-:W-:-:S03]  /*27640*/  IMAD R3, R73, R47, R70 ;  /* 0x0000002f49037224 */ /* 0x000fc600078e0246 */
[----:B------:R-:W-:Y:S01]  /*27650*/  IADD3.X R94, PT, PT, RZ, R65, RZ, P5, P6 ;  /* 0x00000041ff5e7210 */ /* 0x000fe20002fec4ff */
[----:B------:R-:W-:-:S04]  /*27660*/  IMAD.WIDE.U32 R64, R73, R46, RZ ;  /* 0x0000002e49407225 */ /* 0x000fc800078e00ff */
[----:B------:R-:W-:Y:S02]  /*27670*/  IMAD.IADD R3, R65, 0x1, R3 ;  /* 0x0000000141037824 */ /* 0x000fe400078e0203 */
[----:B------:R-:W-:-:S04]  /*27680*/  IMAD.WIDE.U32 R112, R64, R54, RZ ;  /* 0x0000003640707225 */ /* 0x000fc800078e00ff */
[----:B------:R-:W-:Y:S01]  /*27690*/  IMAD.WIDE.U32 R102, R3, R54, RZ ;  /* 0x0000003603667225 */ /* 0x000fe200078e00ff */
[----:B------:R-:W-:-:S03]  /*276a0*/  LOP3.LUT R112, RZ, R112, RZ, 0x33, !PT ;  /* 0x00000070ff707212 */ /* 0x000fc600078e33ff */
[----:B------:R-:W-:-:S04]  /*276b0*/  IMAD.WIDE.U32 R102, P5, R64, R55, R102 ;  /* 0x0000003740667225 */ /* 0x000fc800078a0066 */
[----:B------:R-:W-:Y:S01]  /*276c0*/  IMAD.X R71, RZ, RZ, RZ, P5 ;  /* 0x000000ffff477224 */ /* 0x000fe200028e06ff */
[----:B------:R-:W-:Y:S01]  /*276d0*/  IADD3 R90, P5, PT, R113, R102, RZ ;  /* 0x00000066715a7210 */ /* 0x000fe20007fbe0ff */
[----:B------:R-:W-:Y:S02]  /*276e0*/  IMAD.MOV.U32 R70, RZ, RZ, R103 ;  /* 0x000000ffff467224 */ /* 0x000fe400078e0067 */
[----:B------:R-:W-:Y:S01]  /*276f0*/  IMAD.WIDE.U32 R102, R64, R52, RZ ;  /* 0x0000003440667225 */ /* 0x000fe200078e00ff */
[----:B------:R-:W-:-:S03]  /*27700*/  LOP3.LUT R90, RZ, R90, RZ, 0x33, !PT ;  /* 0x0000005aff5a7212 */ /* 0x000fc600078e33ff */
[----:B------:R-:W-:Y:S01]  /*27710*/  IMAD.WIDE.U32.X R70, R3, R55, R70, P5 ;  /* 0x0000003703467225 */ /* 0x000fe200028e0446 */
[----:B------:R-:W-:-:S03]  /*27720*/  ISETP.GT.U32.AND P5, PT, R73, R112, PT ;  /* 0x000000704900720c */ /* 0x000fc60003fa4070 */
[----:B------:R-:W-:Y:S01]  /*27730*/  IMAD.WIDE.U32 R112, R3, R52, RZ ;  /* 0x0000003403707225 */ /* 0x000fe200078e00ff */
[----:B------:R-:W-:-:S04]  /*27740*/  ISETP.GT.U32.AND.EX P5, PT, R97, R90, PT, P5 ;  /* 0x0000005a6100720c */ /* 0x000fc80003fa4150 */
[----:B------:R-:W-:-:S04]  /*27750*/  SEL R73, RZ, 0x1, !P5 ;  /* 0x00000001ff497807 */ /* 0x000fc80006800000 */
[----:B------:R-:W-:-:S05]  /*27760*/  IADD3 R114, P5, PT, R73, R70, RZ ;  /* 0x0000004649727210 */ /* 0x000fca0007fbe0ff */
[----:B------:R-:W-:Y:S02]  /*27770*/  IMAD.X R116, RZ, RZ, R71, P5 ;  /* 0x000000ffff747224 */ /* 0x000fe400028e0647 */
        /* <DEDUP_REMOVED lines=26> */
[----:B------:R-:W-:Y:S01]  /*27920*/  IMAD.MOV.U32 R70, RZ, RZ, R113 ;  /* 0x000000ffff467224 */ /* 0x000fe200078e0071 */
[----:B------:R-:W-:Y:S01]  /*27930*/  LOP3.LUT R115, RZ, R114, RZ, 0x33, !PT ;  /* 0x00000072ff737212 */ /* 0x000fe200078e33ff */
[----:B------:R-:W-:-:S04]  /*27940*/  IMAD.WIDE.U32 R112, R102, R52, RZ ;  /* 0x0000003466707225 */ /* 0x000fc800078e00ff */
[C---:B------:R-:W-:Y:S01]  /*27950*/  IMAD.WIDE.U32.X R70, R121.reuse, R55, R70, P5 ;  /* 0x0000003779467225 */ /* 0x040fe200028e0446 */
[----:B------:R-:W-:Y:S02]  /*27960*/  ISETP.GT.U32.AND P5, PT, R84, R115, PT ;  /* 0x000000735400720c */ /* 0x000fe40003fa4070 */
[----:B------:R-:W-:Y:S01]  /*27970*/  LOP3.LUT R84, RZ, R45, RZ, 0x33, !PT ;  /* 0x0000002dff547212 */ /* 0x000fe200078e33ff */
[----:B------:R-:W-:-:S03]  /*27980*/  IMAD.WIDE.U32 R114, R121, R52, RZ ;  /* 0x0000003479727225 */ /* 0x000fc600078e00ff */
        /* <DEDUP_REMOVED lines=39> */
[-C--:B------:R-:W-:Y:S02]  /*27c00*/  IMAD R70, R97, R46.reuse, RZ ;  /* 0x0000002e61467224 */ /* 0x080fe400078e02ff */
[----:B------:R-:W-:Y:S01]  /*27c10*/  IMAD.WIDE.U32 R88, R84, R46, RZ ;  /* 0x0000002e54587225 */ /* 0x000fe200078e00ff */
[----:B------:R-:W-:-:S03]  /*27c20*/  IADD3.X R125, PT, PT, RZ, R71, RZ, P5, P6 ;  /* 0x00000047ff7d7210 */ /* 0x000fc60002fec4ff */
[----:B------:R-:W-:Y:S02]  /*27c30*/  IMAD R115, R84, R47, R70 ;  /* 0x0000002f54737224 */ /* 0x000fe400078e0246 */
[----:B------:R-:W-:-:S04]  /*27c40*/  IMAD.WIDE.U32 R118, R88, R54, RZ ;  /* 0x0000003658767225 */ /* 0x000fc800078e00ff */
        /* <DEDUP_REMOVED lines=19> */
[----:B------:R-:W-:Y:S02]  /*27d80*/  IMAD.MOV.U32 R70, RZ, RZ, R119 ;  /* 0x000000ffff467224 */ /* 0x000fe400078e0077 */
[----:B------:R-:W-:Y:S02]  /*27d90*/  IMAD.X R113, RZ, RZ, RZ, P4 ;  /* 0x000000ffff717224 */ /* 0x000fe400020e06ff */
[----:B------:R-:W-:Y:S01]  /*27da0*/  IMAD.WIDE.U32.X R70, R115, R53, R70, P5 ;  /* 0x0000003573467225 */ /* 0x000fe200028e0446 */
[----:B------:R-:W-:-:S03]  /*27db0*/  IADD3 R51, P5, PT, R51, R112, RZ ;  /* 0x0000007033337210 */ /* 0x000fc60007fbe0ff */
[----:B------:R-:W-:-:S04]  /*27dc0*/  IMAD.WIDE.U32 R118, R102, R48, RZ ;  /* 0x0000003066767225 */ /* 0x000fc800078e00ff */
[----:B------:R-:W-:Y:S01]  /*27dd0*/  IMAD.X R97, R90, 0x1, R45, P5 ;  /* 0x000000015a617824 */ /* 0x000fe200028e062d */
[----:B------:R-:W-:Y:S01]  /*27de0*/  ISETP.GE.U32.AND P5, PT, R51, R112, PT ;  /* 0x000000703300720c */ /* 0x000fe20003fa6070 */
[----:B------:R-:W-:-:S03]  /*27df0*/  IMAD.MOV.U32 R112, RZ, RZ, R91 ;  /* 0x000000ffff707224 */ /* 0x000fc600078e005b */
[----:B------:R-:W-:Y:S01]  /*27e00*/  ISETP.GE.U32.AND.EX P5, PT, R97, R90, PT, P5 ;  /* 0x0000005a6100720c */ /* 0x000fe20003fa6150 */
[----:B------:R-:W-:-:S03]  /*27e10*/  IMAD.WIDE.U32.X R112, R4, R5, R112, P3 ;  /* 0x0000000504707225 */ /* 0x000fc600018e0470 */
[----:B------:R-:W-:Y:S02]  /*27e20*/  SEL R90, RZ, 0x1, P5 ;  /* 0x00000001ff5a7807 */ /* 0x000fe40002800000 */
[----:B------:R-:W-:-:S05]  /*27e30*/  IADD3 R45, P5, PT, R51, R84, RZ ;  /* 0x00000054332d7210 */ /* 0x000fca0007fbe0ff */
[----:B------:R-:W-:Y:S01]  /*27e40*/  IMAD.X R51, R97, 0x1, R86, P5 ;  /* 0x0000000161337824 */ /* 0x000fe200028e0656 */
[----:B------:R-:W-:-:S04]  /*27e50*/  ISETP.GE.U32.AND P5, PT, R45, R84, PT ;  /* 0x000000542d00720c */ /* 0x000fc80003fa6070 */
[----:B------:R-:W-:-:S04]  /*27e60*/  ISETP.GE.U32.AND.EX P5, PT, R51, R86, PT, P5 ;  /* 0x000000563300720c */ /* 0x000fc80003fa6150 */
[----:B------:R-:W-:-:S04]  /*27e70*/  SEL R97, RZ, 0x1, P5 ;  /* 0x00000001ff617807 */ /* 0x000fc80002800000 */
[----:B------:R-:W-:Y:S01]  /*27e80*/  IADD3 R84, P5, P6, R97, R70, R90 ;  /* 0x0000004661547210 */ /* 0x000fe20007ebe05a */
[----:B------:R-:W-:-:S03]  /*27e90*/  IMAD.WIDE.U32 R90, R121, R48, RZ ;  /* 0x00000030795a7225 */ /* 0x000fc600078e00ff */
[----:B------:R-:W-:Y:S01]  /*27ea0*/  IADD3.X R86, PT, PT, RZ, R71, RZ, P5, P6 ;  /* 0x00000047ff567210 */ /* 0x000fe20002fec4ff */
[----:B------:R-:W-:Y:S01]  /*27eb0*/  IMAD.WIDE.U32 R70, R5, R7, RZ ;  /* 0x0000000705467225 */ /* 0x000fe200078e00ff */
[----:B------:R-:W-:-:S04]  /*27ec0*/  IADD3 R122, P5, PT, R95, R96, RZ ;  /* 0x000000605f7a7210 */ /* 0x000fc80007fbe0ff */
[----:B------:R-:W-:Y:S01]  /*27ed0*/  ISETP.GE.U32.AND P4, PT, R122, R96, PT ;  /* 0x000000607a00720c */ /* 0x000fe20003f86070 */
[----:B------:R-:W-:Y:S02]  /*27ee0*/  IMAD.X R117, R117, 0x1, R108, P5 ;  /* 0x0000000175757824 */ /* 0x000fe400028e066c */
[----:B------:R-:W-:-:S03]  /*27ef0*/  IMAD.WIDE.U32 R70, P5, R7, R5, R70 ;  /* 0x0000000507467225 */ /* 0x000fc600078a0046 */
[----:B------:R-:W-:Y:S01]  /*27f00*/  ISETP.GE.U32.AND.EX P4, PT, R117, R108, PT, P4 ;  /* 0x0000006c7500720c */ /* 0x000fe20003f86140 */
[----:B------:R-:W-:-:S03]  /*27f10*/  IMAD.WIDE.U32 R96, R7, R7, RZ ;  /* 0x0000000707607225 */ /* 0x000fc600078e00ff */
[----:B------:R-:W-:Y:S02]  /*27f20*/  SEL R103, RZ, 0x1, P4 ;  /* 0x00000001ff677807 */ /* 0x000fe40002000000 */
[----:B------:R-:W-:Y:S02]  /*27f30*/  IADD3 R108, P3, PT, R97, R70, RZ ;  /* 0x00000046616c7210 */ /* 0x000fe40007f7e0ff */
[----:B------:R-:W-:-:S05]  /*27f40*/  IADD3 R97, P4, PT, R99, R96, RZ ;  /* 0x0000006063617210 */ /* 0x000fca0007f9e0ff */
[----:B------:R-:W-:Y:S01]  /*27f50*/  IMAD.X R70, R108, 0x1, R109, P4 ;  /* 0x000000016c467824 */ /* 0x000fe200020e066d */
[----:B------:R-:W-:-:S04]  /*27f60*/  IADD3 R103, P4, P6, R97, R112, R103 ;  /* 0x0000007061677210 */ /* 0x000fc80007e9e067 */
[----:B------:R-:W-:Y:S01]  /*27f70*/  IADD3.X R95, PT, PT, R70, R113, RZ, P4, P6 ;  /* 0x00000071465f7210 */ /* 0x000fe200027ec4ff */
[----:B------:R-:W-:-:S04]  /*27f80*/  IMAD.WIDE.U32 R90, P4, R102, R49, R90 ;  /* 0x00000031665a7225 */ /* 0x000fc8000788005a */
[----:B------:R-:W-:Y:S01]  /*27f90*/  IMAD.X R113, RZ, RZ, RZ, P4 ;  /* 0x000000ffff717224 */ /* 0x000fe200020e06ff */
[----:B------:R-:W-:Y:S01]  /*27fa0*/  IADD3 R90, P4, PT, R119, R90, RZ ;  /* 0x0000005a775a7210 */ /* 0x000fe20007f9e0ff */
[----:B------:R-:W-:-:S04]  /*27fb0*/  IMAD.MOV.U32 R112, RZ, RZ, R91 ;  /* 0x000000ffff707224 */ /* 0x000fc800078e005b */
[----:B------:R-:W-:Y:S01]  /*27fc0*/  IMAD.WIDE.U32.X R112, R121, R49, R112, P4 ;  /* 0x0000003179707225 */ /* 0x000fe200020e0470 */
[----:B------:R-:W-:-:S03]  /*27fd0*/  IADD3 R119, P4, PT, R68, R118, RZ ;  /* 0x0000007644777210 */ /* 0x000fc60007f9e0ff */
[----:B------:R-:W-:Y:S02]  /*27fe0*/  IMAD.MOV.U32 R68, RZ, RZ, R71 ;  /* 0x000000ffff447224 */ /* 0x000fe400078e0047 */
        /* <DEDUP_REMOVED lines=8> */
[----:B------:R-:W-:Y:S01]  /*28070*/  IMAD.X R69, RZ, RZ, RZ, P5 ;  /* 0x000000ffff457224 */ /* 0x000fe200028e06ff */
[----:B------:R-:W-:Y:S02]  /*28080*/  ISETP.GE.U32.AND P5, PT, R103, R97, PT ;  /* 0x000000616700720c */ /* 0x000fe40003fa6070 */
[----:B------:R-:W-:Y:S01]  /*28090*/  ISETP.GE.U32.AND.EX P4, PT, R102, R125, PT, P4 ;  /* 0x0000007d6600720c */ /* 0x000fe20003f86140 */
[----:B------:R-:W-:Y:S01]  /*280a0*/  IMAD.WIDE.U32.X R68, R5, R5, R68, P3 ;  /* 0x0000000505447225 */ /* 0x000fe200018e0444 */
[----:B------:R-:W-:Y:S02]  /*280b0*/  ISETP.GE.U32.AND.EX P5, PT, R95, R70, PT, P5 ;  /* 0x000000465f00720c */ /* 0x000fe40003fa6150 */
[----:B------:R-:W-:Y:S02]  /*280c0*/  SEL R91, RZ, 0x1, P4 ;  /* 0x00000001ff5b7807 */ /* 0x000fe40002000000 */
[----:B------:R-:W-:-:S02]  /*280d0*/  ISETP.GE.U32.AND P4, PT, R97, R96, PT ;  /* 0x000000606100720c */ /* 0x000fc40003f86070 */
[----:B------:R-:W-:Y:S02]  /*280e0*/  SEL R71, RZ, 0x1, P5 ;  /* 0x00000001ff477807 */ /* 0x000fe40002800000 */
[----:B------:R-:W-:-:S04]  /*280f0*/  ISETP.GE.U32.AND.EX P4, PT, R70, R108, PT, P4 ;  /* 0x0000006c4600720c */ /* 0x000fc80003f86140 */
[----:B------:R-:W-:Y:S02]  /*28100*/  SEL R110, RZ, 0x1, P4 ;  /* 0x00000001ff6e7807 */ /* 0x000fe40002000000 */
[----:B------:R-:W-:-:S04]  /*28110*/  IADD3 R90, P3, P4, R91, R112, R90 ;  /* 0x000000705b5a7210 */ /* 0x000fc80007c7e05a */
[----:B------:R-:W-:Y:S02]  /*28120*/  IADD3.X R112, PT, PT, RZ, R113, RZ, P3, P4 ;  /* 0x00000071ff707210 */ /* 0x000fe40001fe84ff */
[----:B------:R-:W-:Y:S02]  /*28130*/  ISETP.NE.U32.AND P3, PT, R90, RZ, PT ;  /* 0x000000ff5a00720c */ /* 0x000fe40003f65070 */
[----:B------:R-:W-:Y:S01]  /*28140*/  IADD3 R110, P4, P5, R71, R68, R110 ;  /* 0x00000044476e7210 */ /* 0x000fe20007d9e06e */
[----:B------:R-:W-:Y:S01]  /*28150*/  IMAD.WIDE.U32 R70, R115, R50, RZ ;  /* 0x0000003273467225 */ /* 0x000fe200078e00ff */
[----:B------:R-:W-:Y:S02]  /*28160*/  ISETP.NE.AND.EX P3, PT, R112, RZ, PT, P3 ;  /* 0x000000ff7000720c */ /* 0x000fe40003f65330 */
[----:B------:R-:W-:Y:S01]  /*28170*/  IADD3.X R108, PT, PT, RZ, R69, RZ, P4, P5 ;  /* 0x00000045ff6c7210 */ /* 0x000fe200027ea4ff */
[----:B------:R-:W-:-:S10]  /*28180*/  IMAD.WIDE.U32 R68, P4, R88, R82, R70 ;  /* 0x0000005258447225 */ /* 0x000fd40007880046 */
[----:B------:R-:W-:Y:S05]  /*28190*/  @!P3 BRA `(.L_x_73) ;  /* 0x000000000034b947 */ /* 0x000fea0003800000 */
        /* <DEDUP_REMOVED lines=13> */
.L_x_73:
[----:B------:R-:W-:Y:S05]  /*28270*/  BSYNC.RECONVERGENT B2 ;  /* 0x0000000000027941 */ /* 0x000fea0003800200 */
.L_x_72:
[----:B------:R-:W-:Y:S01]  /*28280*/  IMAD.WIDE.U32 R96, R88, R50, RZ ;  /* 0x0000003258607225 */ /* 0x000fe200078e00ff */
[----:B------:R-:W-:Y:S03]  /*28290*/  BSSY.RECONVERGENT B2, `(.L_x_74) ;  /* 0x0000070000027945 */ /* 0x000fe60003800200 */
[----:B------:R-:W-:-:S04]  /*282a0*/  IMAD.WIDE.U32 R90, R120, R54, RZ ;  /* 0x00000036785a7225 */ /* 0x000fc800078e00ff */
[----:B------:R-:W-:Y:S01]  /*282b0*/  IMAD.X R113, RZ, RZ, RZ, P4 ;  /* 0x000000ffff717224 */ /* 0x000fe200020e06ff */
[----:B------:R-:W-:Y:S01]  /*282c0*/  IADD3 R97, P4, PT, R97, R68, RZ ;  /* 0x0000004461617210 */ /* 0x000fe20007f9e0ff */
[----:B------:R-:W-:Y:S01]  /*282d0*/  IMAD.WIDE.U32 R70, R115, R48, RZ ;  /* 0x0000003073467225 */ /* 0x000fe200078e00ff */
[----:B------:R-:W-:-:S03]  /*282e0*/  LOP3.LUT R68, RZ, R90, RZ, 0x33, !PT ;  /* 0x0000005aff447212 */ /* 0x000fc600078e33ff */
[----:B------:R-:W-:Y:S01]  /*282f0*/  IMAD.MOV.U32 R112, RZ, RZ, R69 ;  /* 0x000000ffff707224 */ /* 0x000fe200078e0045 */
[----:B------:R-:W-:Y:S01]  /*28300*/  ISETP.GT.U32.AND P3, PT, R45, R68, PT ;  /* 0x000000442d00720c */ /* 0x000fe20003f64070 */
[----:B------:R-:W-:Y:S02]  /*28310*/  IMAD R68, R51, R46, RZ ;  /* 0x0000002e33447224 */ /* 0x000fe400078e02ff */
[----:B------:R-:W-:-:S04]  /*28320*/  IMAD.WIDE.U32 R70, P5, R88, R49, R70 ;  /* 0x0000003158467225 */ /* 0x000fc800078a0046 */
[----:B------:R-:W-:Y:S02]  /*28330*/  IMAD R45, R45, R47, R68 ;  /* 0x0000002f2d2d7224 */ /* 0x000fe400078e0244 */
[----:B------:R-:W-:-:S04]  /*28340*/  IMAD.WIDE.U32 R68, R88, R48, RZ ;  /* 0x0000003058447225 */ /* 0x000fc800078e00ff */
[----:B------:R-:W-:Y:S02]  /*28350*/  IMAD.IADD R45, R121, 0x1, R45 ;  /* 0x00000001792d7824 */ /* 0x000fe400078e022d */
[----:B------:R-:W-:Y:S01]  /*28360*/  IMAD.X R89, RZ, RZ, RZ, P5 ;  /* 0x000000ffff597224 */ /* 0x000fe200028e06ff */
[----:B------:R-:W-:Y:S01]  /*28370*/  IADD3 R90, P5, PT, R69, R70, RZ ;  /* 0x00000046455a7210 */ /* 0x000fe20007fbe0ff */
[----:B------:R-:W-:Y:S02]  /*28380*/  IMAD.MOV.U32 R88, RZ, RZ, R71 ;  /* 0x000000ffff587224 */ /* 0x000fe400078e0047 */
[----:B------:R-:W-:Y:S01]  /*28390*/  IMAD.WIDE.U32.X R70, R115, R82, R112, P4 ;  /* 0x0000005273467225 */ /* 0x000fe200020e0470 */
[----:B------:R-:W-:-:S03]  /*283a0*/  IADD3 R119, P4, PT, R119, R96, RZ ;  /* 0x0000006077777210 */ /* 0x000fc60007f9e0ff */
[----:B------:R-:W-:-:S04]  /*283b0*/  IMAD.WIDE.U32 R112, R45, R54, RZ ;  /* 0x000000362d707225 */ /* 0x000fc800078e00ff */
[----:B------:R-:W-:Y:S02]  /*283c0*/  IMAD.X R102, R97, 0x1, R102, P4 ;  /* 0x0000000161667824 */ /* 0x000fe400020e0666 */
[----:B------:R-:W-:-:S04]  /*283d0*/  IMAD.WIDE.U32 R112, P4, R120, R55, R112 ;  /* 0x0000003778707225 */ /* 0x000fc80007880070 */
[----:B------:R-:W-:Y:S01]  /*283e0*/  IMAD.WIDE.U32.X R88, R115, R49, R88, P5 ;  /* 0x0000003173587225 */ /* 0x000fe200028e0458 */
[----:B------:R-:W-:-:S03]  /*283f0*/  IADD3 R91, P5, PT, R91, R112, RZ ;  /* 0x000000705b5b7210 */ /* 0x000fc60007fbe0ff */
        /* <DEDUP_REMOVED lines=8> */
[----:B------:R-:W-:Y:S02]  /*28480*/  IADD3 R51, P5, PT, R119, R84, RZ ;  /* 0x0000005477337210 */ /* 0x000fe40007fbe0ff */
[----:B------:R-:W-:-:S02]  /*28490*/  SEL R69, RZ, 0x1, !P3 ;  /* 0x00000001ff457807 */ /* 0x000fc40005800000 */
[----:B------:R-:W-:Y:S01]  /*284a0*/  ISETP.GE.U32.AND P3, PT, R51, R84, PT ;  /* 0x000000543300720c */ /* 0x000fe20003f66070 */
[----:B------:R-:W-:Y:S01]  /*284b0*/  IMAD.X R91, R102, 0x1, R86, P5 ;  /* 0x00000001665b7824 */ /* 0x000fe200028e0656 */
[----:B------:R-:W-:Y:S02]  /*284c0*/  IADD3 R96, P5, PT, R69, R114, RZ ;  /* 0x0000007245607210 */ /* 0x000fe40007fbe0ff */
[----:B------:R-:W-:Y:S02]  /*284d0*/  SEL R69, RZ, 0x1, P4 ;  /* 0x00000001ff457807 */ /* 0x000fe40002000000 */
[----:B------:R-:W-:Y:S01]  /*284e0*/  ISETP.GE.U32.AND.EX P3, PT, R91, R86, PT, P3 ;  /* 0x000000565b00720c */ /* 0x000fe20003f66130 */
[----:B------:R-:W-:Y:S02]  /*284f0*/  IMAD.X R119, RZ, RZ, R115, P5 ;  /* 0x000000ffff777224 */ /* 0x000fe400028e0673 */
[----:B------:R-:W-:-:S04]  /*28500*/  IMAD.WIDE.U32 R112, P5, R120, R53, R112 ;  /* 0x0000003578707225 */ /* 0x000fc800078a0070 */
[----:B------:R-:W-:-:S04]  /*28510*/  IMAD.WIDE.U32 R114, R120, R52, RZ ;  /* 0x0000003478727225 */ /* 0x000fc800078e00ff */
[----:B------:R-:W-:Y:S01]  /*28520*/  IMAD.X R97, RZ, RZ, RZ, P5 ;  /* 0x000000ffff617224 */ /* 0x000fe200028e06ff */
[----:B------:R-:W-:Y:S02]  /*28530*/  IADD3 R125, P4, PT, R51, R114, RZ ;  /* 0x00000072337d7210 */ /* 0x000fe40007f9e0ff */
[----:B------:R-:W-:-:S05]  /*28540*/  IADD3 R104, P5, PT, R115, R112, RZ ;  /* 0x0000007073687210 */ /* 0x000fca0007fbe0ff */
[----:B------:R-:W-:Y:S01]  /*28550*/  IMAD.X R102, R104, 0x1, R91, P4 ;  /* 0x0000000168667824 */ /* 0x000fe200020e065b */
[----:B------:R-:W-:Y:S02]  /*28560*/  SEL R91, RZ, 0x1, !P0 ;  /* 0x00000001ff5b7807 */ /* 0x000fe40004000000 */
[----:B------:R-:W-:Y:S02]  /*28570*/  IADD3 R51, P4, PT, R125, R96, RZ ;  /* 0x000000607d337210 */ /* 0x000fe40007f9e0ff */
[----:B------:R-:W-:-:S03]  /*28580*/  IADD3 R86, P0, PT, R91, R48, RZ ;  /* 0x000000305b567210 */ /* 0x000fc60007f1e0ff */
[----:B------:R-:W-:Y:S01]  /*28590*/  IMAD.X R84, R102, 0x1, R119, P4 ;  /* 0x0000000166547824 */ /* 0x000fe200020e0677 */
[----:B------:R-:W-:Y:S01]  /*285a0*/  SEL R86, R86, RZ, P1 ;  /* 0x000000ff56567207 */ /* 0x000fe20000800000 */
[----:B------:R-:W-:Y:S01]  /*285b0*/  IMAD.X R91, RZ, RZ, R49, P0 ;  /* 0x000000ffff5b7224 */ /* 0x000fe200000e0631 */
[----:B------:R-:W-:Y:S02]  /*285c0*/  ISETP.GE.U32.AND P4, PT, R125, R114, PT ;  /* 0x000000727d00720c */ /* 0x000fe40003f86070 */
[----:B------:R-:W-:Y:S02]  /*285d0*/  IADD3 R83, P0, PT, -R86, R83, RZ ;  /* 0x0000005356537210 */ /* 0x000fe40007f1e1ff */
[----:B------:R-:W-:Y:S02]  /*285e0*/  SEL R91, R91, RZ, P1 ;  /* 0x000000ff5b5b7207 */ /* 0x000fe40000800000 */
[----:B------:R-:W-:Y:S01]  /*285f0*/  ISETP.GE.U32.AND P1, PT, R51, R96, PT ;  /* 0x000000603300720c */ /* 0x000fe20003f26070 */
[----:B------:R-:W-:Y:S01]  /*28600*/  IMAD.MOV.U32 R96, RZ, RZ, R113 ;  /* 0x000000ffff607224 */ /* 0x000fe200078e0071 */
[----:B------:R-:W-:Y:S01]  /*28610*/  ISETP.GE.U32.AND.EX P4, PT, R102, R104, PT, P4 ;  /* 0x000000686600720c */ /* 0x000fe20003f86140 */
[----:B------:R-:W-:Y:S01]  /*28620*/  IMAD.X R86, R72, 0x1, ~R91, P0 ;  /* 0x0000000148567824 */ /* 0x000fe200000e0e5b */
[----:B------:R-:W-:Y:S01]  /*28630*/  SEL R104, RZ, 0x1, P3 ;  /* 0x00000001ff687807 */ /* 0x000fe20001800000 */
[----:B------:R-:W-:Y:S01]  /*28640*/  IMAD.WIDE.U32.X R96, R45, R53, R96, P5 ;  /* 0x000000352d607225 */ /* 0x000fe200028e0460 */
[----:B------:R-:W-:-:S02]  /*28650*/  ISETP.GE.U32.AND.EX P0, PT, R84, R119, PT, P1 ;  /* 0x000000775400720c */ /* 0x000fc40003f06110 */
[----:B------:R-:W-:Y:S02]  /*28660*/  IADD3 R104, P1, P3, R104, R70, R69 ;  /* 0x0000004668687210 */ /* 0x000fe40007b3e045 */
[----:B------:R-:W-:Y:S02]  /*28670*/  SEL R72, RZ, 0x1, P4 ;  /* 0x00000001ff487807 */ /* 0x000fe40002000000 */
[----:B------:R-:W-:Y:S02]  /*28680*/  SEL R69, RZ, 0x1, P0 ;  /* 0x00000001ff457807 */ /* 0x000fe40000000000 */
[----:B------:R-:W-:Y:S01]  /*28690*/  IADD3.X R91, PT, PT, RZ, R71, RZ, P1, P3 ;  /* 0x00000047ff5b7210 */ /* 0x000fe20000fe64ff */
[----:B------:R-:W-:Y:S01]  /*286a0*/  IMAD.WIDE.U32 R70, R9, R2, RZ ;  /* 0x0000000209467225 */ /* 0x000fe200078e00ff */
[----:B------:R-:W-:Y:S02]  /*286b0*/  IADD3 R119, P0, PT, R87, R68, RZ ;  /* 0x0000004457777210 */ /* 0x000fe40007f1e0ff */
[----:B------:R-:W-:-:S02]  /*286c0*/  IADD3 R72, P3, P4, R69, R96, R72 ;  /* 0x0000006045487210 */ /* 0x000fc40007c7e048 */
[----:B------:R-:W-:Y:S01]  /*286d0*/  ISETP.GE.U32.AND P1, PT, R119, R68, PT ;  /* 0x000000447700720c */ /* 0x000fe20003f26070 */
[----:B------:R-:W-:Y:S01]  /*286e0*/  IMAD.X R85, R85, 0x1, R90, P0 ;  /* 0x0000000155557824 */ /* 0x000fe200000e065a */
[----:B------:R-:W-:Y:S01]  /*286f0*/  IADD3.X R87, PT, PT, RZ, R97, RZ, P3, P4 ;  /* 0x00000061ff577210 */ /* 0x000fe20001fe84ff */
[----:B------:R-:W-:Y:S01]  /*28700*/  IMAD.WIDE.U32 R68, R4, R2, RZ ;  /* 0x0000000204447225 */ /* 0x000fe200078e00ff */
[----:B------:R-:W-:Y:S02]  /*28710*/  IADD3 R119, P3, PT, R119, R104, RZ ;  /* 0x0000006877777210 */ /* 0x000fe40007f7e0ff */
[----:B------:R-:W-:Y:S02]  /*28720*/  ISETP.GE.U32.AND.EX P1, PT, R85, R90, PT, P1 ;  /* 0x0000005a5500720c */ /* 0x000fe40003f26110 */
[----:B------:R-:W-:Y:S01]  /*28730*/  ISETP.GE.U32.AND P0, PT, R99, R78, PT ;  /* 0x0000004e6300720c */ /* 0x000fe20003f06070 */
[----:B------:R-:W-:Y:S01]  /*28740*/  IMAD.X R102, R85, 0x1, R91, P3 ;  /* 0x0000000155667824 */ /* 0x000fe200018e065b */
[----:B------:R-:W-:Y:S01]  /*28750*/  ISETP.NE.U32.AND P3, PT, R100, RZ, PT ;  /* 0x000000ff6400720c */ /* 0x000fe20003f65070 */
[----:B------:R-:W-:Y:S01]  /*28760*/  IMAD.WIDE.U32 R68, P5, R9, R0, R68 ;  /* 0x0000000009447225 */ /* 0x000fe200078a0044 */
[----:B------:R-:W-:-:S02]  /*28770*/  SEL R96, RZ, 0x1, P1 ;  /* 0x00000001ff607807 */ /* 0x000fc40000800000 */
[----:B------:R-:W-:Y:S01]  /*28780*/  ISETP.NE.AND.EX P3, PT, R111, RZ, PT, P3 ;  /* 0x000000ff6f00720c */ /* 0x000fe20003f65330 */
[----:B------:R-:W-:Y:S01]  /*28790*/  IMAD.MOV.U32 R90, RZ, RZ, R69 ;  /* 0x000000ffff5a7224 */ /* 0x000fe200078e0045 */
[----:B------:R-:W-:Y:S02]  /*287a0*/  ISETP.GE.U32.AND P1, PT, R119, R104, PT ;  /* 0x000000687700720c */ /* 0x000fe40003f26070 */
[----:B------:R-:W-:Y:S01]  /*287b0*/  IADD3 RZ, P4, PT, R71, R68, RZ ;  /* 0x0000004447ff7210 */ /* 0x000fe20007f9e0ff */
[----:B------:R-:W-:Y:S01]  /*287c0*/  IMAD.WIDE.U32 R70, R86, R9, RZ ;  /* 0x0000000956467225 */ /* 0x000fe200078e00ff */
[----:B------:R-:W-:Y:S02]  /*287d0*/  ISETP.GE.U32.AND.EX P1, PT, R102, R91, PT, P1 ;  /* 0x0000005b6600720c */ /* 0x000fe40003f26110 */
[----:B------:R-:W-:Y:S01]  /*287e0*/  ISETP.GE.U32.AND.EX P0, PT, R109, R106, PT, P0 ;  /* 0x0000006a6d00720c */ /* 0x000fe20003f06100 */
[----:B------:R-:W-:Y:S01]  /*287f0*/  IMAD.X R91, RZ, RZ, RZ, P5 ;  /* 0x000000ffff5b7224 */ /* 0x000fe200028e06ff */
[----:B------:R-:W-:-:S03]  /*28800*/  SEL R85, RZ, 0x1, P1 ;  /* 0x00000001ff557807 */ /* 0x000fc60000800000 */
        /* <DEDUP_REMOVED lines=24> */
.L_x_75:
[----:B------:R-:W-:Y:S05]  /*28990*/  BSYNC.RECONVERGENT B2 ;  /* 0x0000000000027941 */ /* 0x000fea0003800200 */
.L_x_74:
[----:B------:R-:W-:Y:S01]  /*289a0*/  IADD3 R88, P3, P5, R85, R88, R96 ;  /* 0x0000005855587210 */ /* 0x000fe20007d7e060 */
[----:B------:R-:W-:Y:S01]  /*289b0*/  IMAD.WIDE.U32 R68, R83, R9, RZ ;  /* 0x0000000953447225 */ /* 0x000fe200078e00ff */
[----:B------:R-:W-:Y:S01]  /*289c0*/  SEL R97, RZ, 0x1, P0 ;  /* 0x00000001ff617807 */ /* 0x000fe20000000000 */
[----:B------:R-:W-:Y:S01]  /*289d0*/  BSSY.RECONVERGENT B2, `(.L_x_76) ;  /* 0x0000113000027945 */ /* 0x000fe20003800200 */
[----:B------:R-:W-:Y:S01]  /*289e0*/  IADD3.X R85, PT, PT, RZ, R89, RZ, P3, P5 ;  /* 0x00000059ff557210 */ /* 0x000fe20001fea4ff */
[----:B------:R-:W-:Y:S01]  /*289f0*/  IMAD.WIDE.U32 R70, P1, R4, R83, R70 ;  /* 0x0000005304467225 */ /* 0x000fe20007820046 */
[----:B------:R-:W-:Y:S02]  /*28a00*/  ISETP.NE.AND P6, PT, R98, RZ, PT ;  /* 0x000000ff6200720c */ /* 0x000fe40003fc5270 */
[----:B------:R-:W-:Y:S01]  /*28a10*/  LOP3.LUT R26, R26, 0xfffffffb, RZ, 0xc0, !PT ;  /* 0xfffffffb1a1a7812 */ /* 0x000fe200078ec0ff */
[----:B------:R-:W-:Y:S01]  /*28a20*/  IMAD.WIDE.U32.X R90, R4, R0, R90, P4 ;  /* 0x00000000045a7225 */ /* 0x000fe200020e045a */
[----:B------:R-:W-:-:S03]  /*28a30*/  IADD3 R96, P0, PT, R69, R70, RZ ;  /* 0x0000004645607210 */ /* 0x000fc60007f1e0ff */
[----:B------:R-:W-:Y:S01]  /*28a40*/  IMAD.WIDE.U32 R112, R45, R50, RZ ;  /* 0x000000322d707225 */ /* 0x000fe200078e00ff */
[----:B------:R-:W-:-:S03]  /*28a50*/  IADD3 R97, P4, P5, R68, R90, R97 ;  /* 0x0000005a44617210 */ /* 0x000fc60007d9e061 */
[----:B------:R-:W-:Y:S01]  /*28a60*/  IMAD.WIDE.U32 R114, R120, R50, RZ ;  /* 0x0000003278727225 */ /* 0x000fe200078e00ff */
[----:B------:R-:W-:-:S03]  /*28a70*/  IADD3.X R99, PT, PT, R96, R91, RZ, P4, P5 ;  /* 0x0000005b60637210 */ /* 0x000fc600027ea4ff */
[----:B------:R-:W-:Y:S01]  /*28a80*/  IMAD.WIDE.U32 R112, P3, R120, R82, R112 ;  /* 0x0000005278707225 */ /* 0x000fe20007860070 */
[----:B------:R-:W-:-:S03]  /*28a90*/  IADD3 R69, P4, PT, R119, R114, RZ ;  /* 0x0000007277457210 */ /* 0x000fc60007f9e0ff */
[----:B------:R-:W-:Y:S01]  /*28aa0*/  IMAD.X R91, RZ, RZ, RZ, P3 ;  /* 0x000000ffff5b7224 */ /* 0x000fe200018e06ff */
[----:B------:R-:W-:Y:S01]  /*28ab0*/  ISETP.GE.U32.AND P3, PT, R69, R114, PT ;  /* 0x000000724500720c */ /* 0x000fe20003f66070 */
[----:B------:R-:W-:Y:S01]  /*28ac0*/  IMAD.MOV.U32 R90, RZ, RZ, R113 ;  /* 0x000000ffff5a7224 */ /* 0x000fe200078e0071 */
[----:B------:R-:W-:Y:S01]  /*28ad0*/  IADD3 R79, P5, PT, R115, R112, RZ ;  /* 0x00000070734f7210 */ /* 0x000fe20007fbe0ff */
[----:B------:R-:W-:-:S04]  /*28ae0*/  IMAD.WIDE.U32 R114, R101, R48, RZ ;  /* 0x0000003065727225 */ /* 0x000fc800078e00ff */
[----:B------:R-:W-:-:S04]  /*28af0*/  IMAD.WIDE.U32.X R90, R45, R82, R90, P5 ;  /* 0x000000522d5a7225 */ /* 0x000fc800028e045a */
[----:B------:R-:W-:-:S04]  /*28b00*/  IMAD.WIDE.U32 R114, P5, R74, R49, R114 ;  /* 0x000000314a727225 */ /* 0x000fc800078a0072 */
[----:B------:R-:W-:-:S04]  /*28b10*/  IMAD.WIDE.U32 R112, R74, R48, RZ ;  /* 0x000000304a707225 */ /* 0x000fc800078e00ff */
[----:B------:R-:W-:Y:S01]  /*28b20*/  IMAD.X R75, RZ, RZ, RZ, P5 ;  /* 0x000000ffff4b7224 */ /* 0x000fe200028e06ff */
[----:B------:R-:W-:Y:S01]  /*28b30*/  IADD3 R81, P5, PT, R113, R114, RZ ;  /* 0x0000007271517210 */ /* 0x000fe20007fbe0ff */
[----:B------:R-:W-:Y:S01]  /*28b40*/  IMAD.X R102, R79, 0x1, R102, P4 ;  /* 0x000000014f667824 */ /* 0x000fe200020e0666 */
[----:B------:R-:W-:Y:S01]  /*28b50*/  IADD3 R69, P4, PT, R69, R72, RZ ;  /* 0x0000004845457210 */ /* 0x000fe20007f9e0ff */
[----:B------:R-:W-:Y:S02]  /*28b60*/  IMAD.MOV.U32 R74, RZ, RZ, R115 ;  /* 0x000000ffff4a7224 */ /* 0x000fe400078e0073 */
[----:B------:R-:W-:Y:S01]  /*28b70*/  IMAD.WIDE.U32 R118, R80, R46, RZ ;  /* 0x0000002e50767225 */ /* 0x000fe200078e00ff */
[----:B------:R-:W-:-:S03]  /*28b80*/  ISETP.GE.U32.AND.EX P3, PT, R102, R79, PT, P3 ;  /* 0x0000004f6600720c */ /* 0x000fc60003f66130 */
[----:B------:R-:W-:Y:S01]  /*28b90*/  IMAD.WIDE.U32.X R74, R101, R49, R74, P5 ;  /* 0x00000031654a7225 */ /* 0x000fe200028e044a */
[----:B------:R-:W-:Y:S02]  /*28ba0*/  IADD3 R67, P5, PT, R67, R112, RZ ;  /* 0x0000007043437210 */ /* 0x000fe40007fbe0ff */
[----:B------:R-:W-:Y:S01]  /*28bb0*/  SEL R89, RZ, 0x1, P3 ;  /* 0x00000001ff597807 */ /* 0x000fe20001800000 */
[----:B------:R-:W-:Y:S01]  /*28bc0*/  IMAD.X R70, R102, 0x1, R87, P4 ;  /* 0x0000000166467824 */ /* 0x000fe200020e0657 */
[----:B------:R-:W-:Y:S01]  /*28bd0*/  ISETP.GE.U32.AND P4, PT, R69, R72, PT ;  /* 0x000000484500720c */ /* 0x000fe20003f86070 */
[----:B------:R-:W-:Y:S01]  /*28be0*/  IMAD.X R66, R66, 0x1, R81, P5 ;  /* 0x0000000142427824 */ /* 0x000fe200028e0651 */
[C---:B------:R-:W-:Y:S01]  /*28bf0*/  IADD3 R72, P5, PT, R67.reuse, R93, RZ ;  /* 0x0000005d43487210 */ /* 0x040fe20007fbe0ff */
[----:B------:R-:W-:Y:S01]  /*28c00*/  IMAD.WIDE.U32 R100, R64, R50, RZ ;  /* 0x0000003240647225 */ /* 0x000fe200078e00ff */
[----:B------:R-:W-:Y:S02]  /*28c10*/  ISETP.GE.U32.AND.EX P4, PT, R70, R87, PT, P4 ;  /* 0x000000574600720c */ /* 0x000fe40003f86140 */
[----:B------:R-:W-:Y:S01]  /*28c20*/  ISETP.GE.U32.AND P3, PT, R72, R93, PT ;  /* 0x0000005d4800720c */ /* 0x000fe20003f66070 */
[----:B------:R-:W-:Y:S01]  /*28c30*/  IMAD.X R79, R66, 0x1, R94, P5 ;  /* 0x00000001424f7824 */ /* 0x000fe200028e065e */
[----:B------:R-:W-:Y:S01]  /*28c40*/  SEL R87, RZ, 0x1, P4 ;  /* 0x00000001ff577807 */ /* 0x000fe20002000000 */
[----:B------:R-:W-:Y:S01]  /*28c50*/  IMAD.WIDE.U32 R124, R118, R54, RZ ;  /* 0x00000036767c7225 */ /* 0x000fe200078e00ff */
[----:B------:R-:W-:-:S02]  /*28c60*/  ISETP.GE.U32.AND P4, PT, R67, R112, PT ;  /* 0x000000704300720c */ /* 0x000fc40003f86070 */
[----:B------:R-:W-:Y:S02]  /*28c70*/  ISETP.GE.U32.AND.EX P3, PT, R79, R94, PT, P3 ;  /* 0x0000005e4f00720c */ /* 0x000fe40003f66130 */
[----:B------:R-:W-:Y:S01]  /*28c80*/  ISETP.GE.U32.AND.EX P4, PT, R66, R81, PT, P4 ;  /* 0x000000514200720c */ /* 0x000fe20003f86140 */
[----:B------:R-:W-:Y:S01]  /*28c90*/  IMAD.WIDE.U32 R66, R3, R50, RZ ;  /* 0x0000003203427225 */ /* 0x000fe200078e00ff */
[----:B------:R-:W-:Y:S02]  /*28ca0*/  SEL R81, RZ, 0x1, P3 ;  /* 0x00000001ff517807 */ /* 0x000fe40001800000 */
[----:B------:R-:W-:Y:S02]  /*28cb0*/  SEL R76, RZ, 0x1, P4 ;  /* 0x00000001ff4c7807 */ /* 0x000fe40002000000 */
[----:B------:R-:W-:-:S04]  /*28cc0*/  IADD3 R87, P4, P5, R87, R90, R89 ;  /* 0x0000005a57577210 */ /* 0x000fc80007d9e059 */
[----:B------:R-:W-:Y:S02]  /*28cd0*/  IADD3.X R89, PT, PT, RZ, R91, RZ, P4, P5 ;  /* 0x0000005bff597210 */ /* 0x000fe400027ea4ff */
[----:B------:R-:W-:Y:S01]  /*28ce0*/  IADD3 R90, P3, P4, R81, R74, R76 ;  /* 0x0000004a515a7210 */ /* 0x000fe20007c7e04c */
[----:B------:R-:W-:Y:S01]  /*28cf0*/  IMAD R76, R105, R46, RZ ;  /* 0x0000002e694c7224 */ /* 0x000fe200078e02ff */
[----:B------:R-:W-:Y:S02]  /*28d00*/  IADD3 R81, P5, PT, R72, R100, RZ ;  /* 0x0000006448517210 */ /* 0x000fe40007fbe0ff */
[----:B------:R-:W-:Y:S01]  /*28d10*/  IADD3.X R91, PT, PT, RZ, R75, RZ, P3, P4 ;  /* 0x0000004bff5b7210 */ /* 0x000fe20001fe84ff */
[----:B------:R-:W-:-:S04]  /*28d20*/  IMAD.WIDE.U32 R74, P3, R64, R82, R66 ;  /* 0x00000052404a7225 */ /* 0x000fc80007860042 */
[----:B------:R-:W-:Y:S01]  /*28d30*/  IMAD.WIDE.U32 R66, R73, R46, RZ ;  /* 0x0000002e49427225 */ /* 0x000fe200078e00ff */
[----:B------:R-:W-:-:S03]  /*28d40*/  IADD3 R72, P4, PT, R101, R74, RZ ;  /* 0x0000004a65487210 */ /* 0x000fc60007f9e0ff */
[----:B------:R-:W-:Y:S02]  /*28d50*/  IMAD R93, R73, R47, R76 ;  /* 0x0000002f495d7224 */ /* 0x000fe400078e024c */
[----:B------:R-:W-:Y:S01]  /*28d60*/  IMAD.X R113, RZ, RZ, RZ, P3 ;  /* 0x000000ffff717224 */ /* 0x000fe200018e06ff */
[----:B------:R-:W-:Y:S01]  /*28d70*/  ISETP.GE.U32.AND P3, PT, R81, R100, PT ;  /* 0x000000645100720c */ /* 0x000fe20003f66070 */
[----:B------:R-:W-:Y:S02]  /*28d80*/  IMAD.IADD R93, R67, 0x1, R93 ;  /* 0x00000001435d7824 */ /* 0x000fe400078e025d */
[----:B------:R-:W-:Y:S01]  /*28d90*/  IMAD.X R98, R72, 0x1, R79, P5 ;  /* 0x0000000148627824 */ /* 0x000fe200028e064f */
[----:B------:R-:W-:Y:S01]  /*28da0*/  IADD3 R101, P5, PT, R81, R92, RZ ;  /* 0x0000005c51657210 */ /* 0x000fe20007fbe0ff */
[----:B------:R-:W-:Y:S02]  /*28db0*/  IMAD.MOV.U32 R112, RZ, RZ, R75 ;  /* 0x000000ffff707224 */ /* 0x000fe400078e004b */
[----:B------:R-:W-:Y:S01]  /*28dc0*/  IMAD.WIDE.U32 R74, R93, R54, RZ ;  /* 0x000000365d4a7225 */ /* 0x000fe200078e00ff */
[----:B------:R-:W-:-:S03]  /*28dd0*/  ISETP.GE.U32.AND.EX P3, PT, R98, R72, PT, P3 ;  /* 0x000000486200720c */ /* 0x000fc60003f66130 */
[----:B------:R-:W-:Y:S01]  /*28de0*/  IMAD.WIDE.U32.X R112, R3, R82, R112, P4 ;  /* 0x0000005203707225 */ /* 0x000fe200020e0470 */
[----:B------:R-:W-:Y:S02]  /*28df0*/  ISETP.GE.U32.AND P4, PT, R101, R92, PT ;  /* 0x0000005c6500720c */ /* 0x000fe40003f86070 */
[----:B------:R-:W-:Y:S01]  /*28e00*/  SEL R92, RZ, 0x1, P3 ;  /* 0x00000001ff5c7807 */ /* 0x000fe20001800000 */
[----:B------:R-:W-:Y:S02]  /*28e10*/  IMAD.X R98, R98, 0x1, R107, P5 ;  /* 0x0000000162627824 */ /* 0x000fe400028e066b */
[----:B------:R-:W-:-:S03]  /*28e20*/  IMAD.WIDE.U32 R114, R66, R54, RZ ;  /* 0x0000003642727225 */ /* 0x000fc600078e00ff */
[----:B------:R-:W-:Y:S01]  /*28e30*/  ISETP.GE.U32.AND.EX P4, PT, R98, R107, PT, P4 ;  /* 0x0000006b6200720c */ /* 0x000fe20003f86140 */
[----:B------:R-:W-:Y:S01]  /*28e40*/  IMAD.WIDE.U32 R74, P5, R66, R55, R74 ;  /* 0x00000037424a7225 */ /* 0x000fe200078a004a */
[----:B------:R-:W-:Y:S02]  /*28e50*/  LOP3.LUT R72, RZ, R114, RZ, 0x33, !PT ;  /* 0x00000072ff487212 */ /* 0x000fe400078e33ff */
[----:B------:R-:W-:Y:S02]  /*28e60*/  SEL R79, RZ, 0x1, P4 ;  /* 0x00000001ff4f7807 */ /* 0x000fe40002000000 */
[----:B------:R-:W-:Y:S02]  /*28e70*/  IADD3 R114, P3, PT, R115, R74, RZ ;  /* 0x0000004a73727210 */ /* 0x000fe40007f7e0ff */
[----:B------:R-:W-:Y:S01]  /*28e80*/  ISETP.GT.U32.AND P4, PT, R73, R72, PT ;  /* 0x000000484900720c */ /* 0x000fe20003f84070 */
[----:B------:R-:W-:Y:S01]  /*28e90*/  IMAD.X R73, RZ, RZ, RZ, P5 ;  /* 0x000000ffff497224 */ /* 0x000fe200028e06ff */
[----:B------:R-:W-:Y:S01]  /*28ea0*/  LOP3.LUT R72, RZ, R114, RZ, 0x33, !PT ;  /* 0x00000072ff487212 */ /* 0x000fe200078e33ff */
[----:B------:R-:W-:-:S03]  /*28eb0*/  IMAD.WIDE.U32 R114, R93, R52, RZ ;  /* 0x000000345d727225 */ /* 0x000fc600078e00ff */
[----:B------:R-:W-:Y:S01]  /*28ec0*/  ISETP.GT.U32.AND.EX P4, PT, R105, R72, PT, P4 ;  /* 0x000000486900720c */ /* 0x000fe20003f84140 */
[----:B------:R-:W-:Y:S02]  /*28ed0*/  IMAD.MOV.U32 R72, RZ, RZ, R75 ;  /* 0x000000ffff487224 */ /* 0x000fe400078e004b */
[----:B------:R-:W-:-:S04]  /*28ee0*/  IMAD.WIDE.U32 R74, R0, R7, RZ ;  /* 0x00000007004a7225 */ /* 0x000fc800078e00ff */
[----:B------:R-:W-:Y:S01]  /*28ef0*/  IMAD.WIDE.U32.X R104, R93, R55, R72, P3 ;  /* 0x000000375d687225 */ /* 0x000fe200018e0448 */
[----:B------:R-:W-:Y:S02]  /*28f00*/  IADD3 R92, P3, P5, R79, R112, R92 ;  /* 0x000000704f5c7210 */ /* 0x000fe40007d7e05c */
[----:B------:R-:W-:Y:S01]  /*28f10*/  SEL R73, RZ, 0x1, !P4 ;  /* 0x00000001ff497807 */ /* 0x000fe20006000000 */
[----:B------:R-:W-:Y:S01]  /*28f20*/  IMAD.X R79, RZ, RZ, RZ, P6 ;  /* 0x000000ffff4f7224 */ /* 0x000fe200030e06ff */
[----:B------:R-:W-:Y:S01]  /*28f30*/  IADD3.X R94, PT, PT, RZ, R113, RZ, P3, P5 ;  /* 0x00000071ff5e7210 */ /* 0x000fe20001fea4ff */
[----:B------:R-:W-:Y:S01]  /*28f40*/  IMAD.WIDE.U32 R74, P3, R5, R2, R74 ;  /* 0x00000002054a7225 */ /* 0x000fe2000786004a */
[----:B------:R-:W-:Y:S02]  /*28f50*/  IADD3 R100, P5, PT, R73, R104, RZ ;  /* 0x0000006849647210 */ /* 0x000fe40007fbe0ff */
[----:B------:R-:W-:Y:S01]  /*28f60*/  IADD3 R112, P4, PT, R103, R78, RZ ;  /* 0x0000004e67707210 */ /* 0x000fe20007f9e0ff */
[----:B------:R-:W-:-:S04]  /*28f70*/  IMAD.WIDE.U32 R72, R2, R7, RZ ;  /* 0x0000000702487225 */ /* 0x000fc800078e00ff */
[----:B------:R-:W-:Y:S01]  /*28f80*/  IMAD.X R102, RZ, RZ, R105, P5 ;  /* 0x000000ffff667224 */ /* 0x000fe200028e0669 */
[----:B------:R-:W-:Y:S01]  /*28f90*/  ISETP.GE.U32.AND P5, PT, R112, R78, PT ;  /* 0x0000004e7000720c */ /* 0x000fe20003fa6070 */
[----:B------:R-:W-:Y:S01]  /*28fa0*/  IMAD.X R95, R95, 0x1, R106, P4 ;  /* 0x000000015f5f7824 */ /* 0x000fe200020e066a */
[----:B------:R-:W-:Y:S01]  /*28fb0*/  IADD3 R103, P6, PT, R97, R72, RZ ;  /* 0x0000004861677210 */ /* 0x000fe20007fde0ff */
[----:B------:R-:W-:Y:S01]  /*28fc0*/  IMAD.MOV.U32 R78, RZ, RZ, R77 ;  /* 0x000000ffff4e7224 */ /* 0x000fe200078e004d */
[----:B------:R-:W-:Y:S02]  /*28fd0*/  IADD3 R104, P4, PT, R73, R74, RZ ;  /* 0x0000004a49687210 */ /* 0x000fe40007f9e0ff */
[----:B------:R-:W-:Y:S01]  /*28fe0*/  ISETP.GE.U32.AND.EX P5, PT, R95, R106, PT, P5 ;  /* 0x0000006a5f00720c */ /* 0x000fe20003fa6150 */
[----:B------:R-:W-:Y:S01]  /*28ff0*/  IMAD.WIDE.U32.X R76, R4, R0, R78, P2 ;  /* 0x00000000044c7225 */ /* 0x000fe200010e044e */
[----:B------:R-:W-:Y:S02]  /*29000*/  IADD3 R106, P2, PT, R103, R110, RZ ;  /* 0x0000006e676a7210 */ /* 0x000fe40007f5e0ff */
[----:B------:R-:W-:Y:S01]  /*29010*/  SEL R73, RZ, 0x1, P5 ;  /* 0x00000001ff497807 */ /* 0x000fe20002800000 */
[----:B------:R-:W-:Y:S01]  /*29020*/  IMAD.X R105, R104, 0x1, R99, P6 ;  /* 0x0000000168697824 */ /* 0x000fe200030e0663 */
[----:B------:R-:W-:Y:S01]  /*29030*/  IADD3 R109, P6, PT, R106, R72, RZ ;  /* 0x000000486a6d7210 */ /* 0x000fe20007fde0ff */
[----:B------:R-:W-:Y:S01]  /*29040*/  IMAD.WIDE.U32 R78, R66, R52, RZ ;  /* 0x00000034424e7225 */ /* 0x000fe200078e00ff */
[----:B------:R-:W-:-:S03]  /*29050*/  LOP3.LUT R74, RZ, R124, RZ, 0x33, !PT ;  /* 0x0000007cff4a7212 */ /* 0x000fc600078e33ff */
[----:B------:R-:W-:Y:S01]  /*29060*/  IMAD.X R107, R105, 0x1, R108, P2 ;  /* 0x00000001696b7824 */ /* 0x000fe200010e066c */
[----:B------:R-:W-:Y:S01]  /*29070*/  IADD3 R108, P2, P5, R109, R76, R73 ;  /* 0x0000004c6d6c7210 */ /* 0x000fe20007d5e049 */
[----:B------:R-:W-:Y:S02]  /*29080*/  IMAD R73, R123, R46, RZ ;  /* 0x0000002e7b497224 */ /* 0x000fe400078e02ff */
[----:B------:R-:W-:Y:S02]  /*29090*/  IMAD.X R111, R107, 0x1, R104, P6 ;  /* 0x000000016b6f7824 */ /* 0x000fe400030e0668 */
[----:B------:R-:W-:Y:S02]  /*290a0*/  IMAD R73, R80, R47, R73 ;  /* 0x0000002f50497224 */ /* 0x000fe400078e0249 */
[----:B------:R-:W-:Y:S01]  /*290b0*/  IMAD.WIDE.U32 R114, P6, R66, R53, R114 ;  /* 0x0000003542727225 */ /* 0x000fe200078c0072 */
[----:B------:R-:W-:-:S03]  /*290c0*/  IADD3.X R110, PT, PT, R111, R77, RZ, P2, P5 ;  /* 0x0000004d6f6e7210 */ /* 0x000fc600017ea4ff */
[----:B------:R-:W-:Y:S01]  /*290d0*/  IMAD.IADD R81, R119, 0x1, R73 ;  /* 0x0000000177517824 */ /* 0x000fe200078e0249 */
[----:B------:R-:W-:Y:S01]  /*290e0*/  IADD3 R113, P2, PT, R79, R114, RZ ;  /* 0x000000724f717210 */ /* 0x000fe20007f5e0ff */
[----:B------:R-:W-:Y:S02]  /*290f0*/  IMAD.X R77, RZ, RZ, RZ, P6 ;  /* 0x000000ffff4d7224 */ /* 0x000fe400030e06ff */
[----:B------:R-:W-:-:S04]  /*29100*/  IMAD.WIDE.U32 R126, R81, R54, RZ ;  /* 0x00000036517e7225 */ /* 0x000fc800078e00ff */
[----:B------:R-:W-:Y:S02]  /*29110*/  IMAD.MOV.U32 R76, RZ, RZ, R115 ;  /* 0x000000ffff4c7224 */ /* 0x000fe400078e0073 */
[----:B------:R-:W-:-:S04]  /*29120*/  IMAD.WIDE.U32 R126, P5, R118, R55, R126 ;  /* 0x00000037767e7225 */ /* 0x000fc800078a007e */
[----:B------:R-:W-:Y:S01]  /*29130*/  IMAD.X R115, RZ, RZ, RZ, P5 ;  /* 0x000000ffff737224 */ /* 0x000fe200028e06ff */
[----:B------:R-:W-:Y:S01]  /*29140*/  IADD3 R73, P6, PT, R125, R126, RZ ;  /* 0x0000007e7d497210 */ /* 0x000fe20007fde0ff */
[----:B------:R-:W-:Y:S01]  /*29150*/  IMAD.MOV.U32 R114, RZ, RZ, R127 ;  /* 0x000000ffff727224 */ /* 0x000fe200078e007f */
[----:B------:R-:W-:Y:S01]  /*29160*/  ISETP.GT.U32.AND P5, PT, R80, R74, PT ;  /* 0x0000004a5000720c */ /* 0x000fe20003fa4070 */
[----:B------:R-:W-:Y:S01]  /*29170*/  IMAD.WIDE.U32 R126, R81, R52, RZ ;  /* 0x00000034517e7225 */ /* 0x000fe200078e00ff */
[----:B------:R-:W-:-:S03]  /*29180*/  LOP3.LUT R74, RZ, R73, RZ, 0x33, !PT ;  /* 0x00000049ff4a7212 */ /* 0x000fc600078e33ff */
[----:B------:R-:W-:Y:S01]  /*29190*/  IMAD.WIDE.U32.X R114, R81, R55, R114, P6 ;  /* 0x0000003751727225 */ /* 0x000fe200030e0472 */
[----:B------:R-:W-:-:S03]  /*291a0*/  ISETP.GT.U32.AND.EX P5, PT, R123, R74, PT, P5 ;  /* 0x0000004a7b00720c */ /* 0x000fc60003fa4150 */
[----:B------:R-:W-:Y:S01]  /*291b0*/  IMAD.WIDE.U32 R124, R118, R52, RZ ;  /* 0x00000034767c7225 */ /* 0x000fe200078e00ff */
[----:B------:R-:W-:-:S03]  /*291c0*/  SEL R73, RZ, 0x1, !P5 ;  /* 0x00000001ff497807 */ /* 0x000fc60006800000 */
[----:B------:R-:W-:Y:S01]  /*291d0*/  IMAD.WIDE.U32.X R76, R93, R53, R76, P2 ;  /* 0x000000355d4c7225 */ /* 0x000fe200010e044c */
[----:B------:R-:W-:-:S05]  /*291e0*/  IADD3 R74, P5, PT, R73, R114, RZ ;  /* 0x00000072494a7210 */ /* 0x000fca0007fbe0ff */
[----:B------:R-:W-:Y:S02]  /*291f0*/  IMAD.X R80, RZ, RZ, R115, P5 ;  /* 0x000000ffff507224 */ /* 0x000fe400028e0673 */
[----:B------:R-:W-:-:S04]  /*29200*/  IMAD.WIDE.U32 R126, P5, R118, R53, R126 ;  /* 0x00000035767e7225 */ /* 0x000fc800078a007e */
[----:B------:R-:W-:Y:S01]  /*29210*/  IMAD.X R115, RZ, RZ, RZ, P5 ;  /* 0x000000ffff737224 */ /* 0x000fe200028e06ff */
[----:B------:R-:W-:Y:S01]  /*29220*/  IADD3 R116, P6, PT, R125, R126, RZ ;  /* 0x0000007e7d747210 */ /* 0x000fe20007fde0ff */
[----:B------:R-:W-:Y:S01]  /*29230*/  IMAD.MOV.U32 R114, RZ, RZ, R127 ;  /* 0x000000ffff727224 */ /* 0x000fe200078e007f */
[----:B------:R-:W-:Y:S01]  /*29240*/  IADD3 R73, P5, PT, R122, R124, RZ ;  /* 0x0000007c7a497210 */ /* 0x000fe20007fbe0ff */
[----:B------:R-:W-:-:S04]  /*29250*/  IMAD.WIDE.U32 R122, R118, R50, RZ ;  /* 0x00000032767a7225 */ /* 0x000fc800078e00ff */
[----:B------:R-:W-:Y:S01]  /*29260*/  IMAD.X R79, R116, 0x1, R117, P5 ;  /* 0x00000001744f7824 */ /* 0x000fe200028e0675 */
[----:B------:R-:W-:Y:S01]  /*29270*/  ISETP.GE.U32.AND P5, PT, R73, R124, PT ;  /* 0x0000007c4900720c */ /* 0x000fe20003fa6070 */
[----:B------:R-:W-:Y:S01]  /*29280*/  IMAD.WIDE.U32.X R114, R81, R53, R114, P6 ;  /* 0x0000003551727225 */ /* 0x000fe200030e0472 */
[----:B------:R-:W-:Y:S02]  /*29290*/  IADD3 R73, P6, PT, R73, R74, RZ ;  /* 0x0000004a49497210 */ /* 0x000fe40007fde0ff */
[----:B------:R-:W-:Y:S01]  /*292a0*/  ISETP.GE.U32.AND.EX P5, PT, R79, R116, PT, P5 ;  /* 0x000000744f00720c */ /* 0x000fe20003fa6150 */
[----:B------:R-:W-:-:S04]  /*292b0*/  IMAD.WIDE.U32 R124, R81, R50, RZ ;  /* 0x00000032517c7225 */ /* 0x000fc800078e00ff */
[----:B------:R-:W-:Y:S01]  /*292c0*/  IMAD.X R79, R79, 0x1, R80, P6 ;  /* 0x000000014f4f7824 */ /* 0x000fe200030e0650 */
[----:B------:R-:W-:Y:S01]  /*292d0*/  ISETP.GE.U32.AND P6, PT, R73, R74, PT ;  /* 0x0000004a4900720c */ /* 0x000fe20003fc6070 */
[----:B------:R-:W-:Y:S01]  /*292e0*/  IMAD.WIDE.U32 R126, R9, R83, RZ ;  /* 0x00000053097e7225 */ /* 0x000fe200078e00ff */
[----:B------:R-:W-:Y:S02]  /*292f0*/  SEL R74, RZ, 0x1, P5 ;  /* 0x00000001ff4a7807 */ /* 0x000fe40002800000 */
[----:B------:R-:W-:-:S04]  /*29300*/  ISETP.GE.U32.AND.EX P6, PT, R79, R80, PT, P6 ;  /* 0x000000504f00720c */ /* 0x000fc80003fc6160 */
[----:B------:R-:W-:-:S04]  /*29310*/  SEL R117, RZ, 0x1, P6 ;  /* 0x00000001ff757807 */ /* 0x000fc80003000000 */
[----:B------:R-:W-:-:S04]  /*29320*/  IADD3 R117, P5, P6, R117, R114, R74 ;  /* 0x0000007275757210 */ /* 0x000fc80007ebe04a */
[----:B------:R-:W-:Y:S01]  /*29330*/  IADD3.X R80, PT, PT, RZ, R115, RZ, P5, P6 ;  /* 0x00000073ff507210 */ /* 0x000fe20002fec4ff */
[----:B------:R-:W-:-:S04]  /*29340*/  IMAD.WIDE.U32 R124, P5, R118, R82, R124 ;  /* 0x00000052767c7225 */ /* 0x000fc800078a007c */
[----:B------:R-:W-:Y:S01]  /*29350*/  IMAD.X R115, RZ, RZ, RZ, P5 ;  /* 0x000000ffff737224 */ /* 0x000fe200028e06ff */
[----:B------:R-:W-:Y:S01]  /*29360*/  IADD3 R74, P6, PT, R123, R124, RZ ;  /* 0x0000007c7b4a7210 */ /* 0x000fe20007fde0ff */
[----:B------:R-:W-:Y:S01]  /*29370*/  IMAD.MOV.U32 R114, RZ, RZ, R125 ;  /* 0x000000ffff727224 */ /* 0x000fe200078e007d */
[----:B------:R-:W-:-:S03]  /*29380*/  IADD3 R112, P5, PT, R112, R122, RZ ;  /* 0x0000007a70707210 */ /* 0x000fc60007fbe0ff */
[----:B------:R-:W-:-:S04]  /*29390*/  IMAD.WIDE.U32.X R114, R81, R82, R114, P6 ;  /* 0x0000005251727225 */ /* 0x000fc800030e0472 */
[----:B------:R-:W-:Y:S01]  /*293a0*/  IMAD.X R95, R74, 0x1, R95, P5 ;  /* 0x000000014a5f7824 */ /* 0x000fe200028e065f */
[----:B------:R-:W-:-:S04]  /*293b0*/  ISETP.GE.U32.AND P5, PT, R112, R122, PT ;  /* 0x0000007a7000720c */ /* 0x000fc80003fa6070 */
[----:B------:R-:W-:Y:S02]  /*293c0*/  ISETP.GE.U32.AND.EX P5, PT, R95, R74, PT, P5 ;  /* 0x0000004a5f00720c */ /* 0x000fe40003fa6150 */
[----:B------:R-:W-:Y:S02]  /*293d0*/  IADD3 R74, P6, PT, R112, R117, RZ ;  /* 0x00000075704a7210 */ /* 0x000fe40007fde0ff */
[----:B------:R-:W-:-:S03]  /*293e0*/  SEL R112, RZ, 0x1, P5 ;  /* 0x00000001ff707807 */ /* 0x000fc60002800000 */
[----:B------:R-:W-:Y:S01]  /*293f0*/  IMAD.X R95, R95, 0x1, R80, P6 ;  /* 0x000000015f5f7824 */ /* 0x000fe200030e0650 */
[----:B------:R-:W-:-:S04]  /*29400*/  ISETP.GE.U32.AND P6, PT, R74, R117, PT ;  /* 0x000000754a00720c */ /* 0x000fc80003fc6070 */
[----:B------:R-:W-:-:S04]  /*29410*/  ISETP.GE.U32.AND.EX P6, PT, R95, R80, PT, P6 ;  /* 0x000000505f00720c */ /* 0x000fc80003fc6160 */
[----:B------:R-:W-:-:S04]  /*29420*/  SEL R117, RZ, 0x1, P6 ;  /* 0x00000001ff757807 */ /* 0x000fc80003000000 */
[----:B------:R-:W-:Y:S01]  /*29430*/  IADD3 R112, P5, P6, R117, R114, R112 ;  /* 0x0000007275707210 */ /* 0x000fe20007ebe070 */
[----:B------:R-:W-:-:S03]  /*29440*/  IMAD.WIDE.U32 R116, R81, R48, RZ ;  /* 0x0000003051747225 */ /* 0x000fc600078e00ff */
[----:B------:R-:W-:Y:S01]  /*29450*/  IADD3.X R114, PT, PT, RZ, R115, RZ, P5, P6 ;  /* 0x00000073ff727210 */ /* 0x000fe20002fec4ff */
[----:B------:R-:W-:-:S04]  /*29460*/  IMAD.WIDE.U32 R116, P5, R118, R49, R116 ;  /* 0x0000003176747225 */ /* 0x000fc800078a0074 */
[----:B------:R-:W-:-:S04]  /*29470*/  IMAD.WIDE.U32 R118, R118, R48, RZ ;  /* 0x0000003076767225 */ /* 0x000fc800078e00ff */
[----:B------:R-:W-:Y:S01]  /*29480*/  IMAD.X R123, RZ, RZ, RZ, P5 ;  /* 0x000000ffff7b7224 */ /* 0x000fe200028e06ff */
[----:B------:R-:W-:Y:S01]  /*29490*/  IADD3 R115, P5, PT, R119, R116, RZ ;  /* 0x0000007477737210 */ /* 0x000fe20007fbe0ff */
[----:B------:R-:W-:-:S04]  /*294a0*/  IMAD.MOV.U32 R122, RZ, RZ, R117 ;  /* 0x000000ffff7a7224 */ /* 0x000fc800078e0075 */
[----:B------:R-:W-:Y:S01]  /*294b0*/  IMAD.WIDE.U32.X R80, R81, R49, R122, P5 ;  /* 0x0000003151507225 */ /* 0x000fe200028e047a */
[----:B------:R-:W-:-:S03]  /*294c0*/  IADD3 R117, P5, PT, R108, R68, RZ ;  /* 0x000000446c757210 */ /* 0x000fc60007fbe0ff */
[----:B------:R-:W-:Y:S01]  /*294d0*/  IMAD.MOV.U32 R122, RZ, RZ, R75 ;  /* 0x000000ffff7a7224 */ /* 0x000fe200078e004b */
[----:B------:R-:W-:Y:S01]  /*294e0*/  IADD3 R119, P6, PT, R117, R118, RZ ;  /* 0x0000007675777210 */ /* 0x000fe20007fde0ff */
[----:B------:R-:W-:-:S03]  /*294f0*/  IMAD.X R116, R110, 0x1, R96, P5 ;  /* 0x000000016e747824 */ /* 0x000fc600028e0660 */
[----:B------:R-:W-:Y:S01]  /*29500*/  ISETP.GE.U32.AND P5, PT, R119, R118, PT ;  /* 0x000000767700720c */ /* 0x000fe20003fa6070 */
[----:B------:R-:W-:Y:S01]  /*29510*/  IMAD.X R118, R115, 0x1, R116, P6 ;  /* 0x0000000173767824 */ /* 0x000fe200030e0674 */
[----:B------:R-:W-:-:S04]  /*29520*/  IADD3 R119, P6, PT, R119, R112, RZ ;  /* 0x0000007077777210 */ /* 0x000fc80007fde0ff */
[C---:B------:R-:W-:Y:S01]  /*29530*/  ISETP.GE.U32.AND.EX P5, PT, R118.reuse, R115, PT, P5 ;  /* 0x000000737600720c */ /* 0x040fe20003fa6150 */
[----:B------:R-:W-:Y:S01]  /*29540*/  IMAD.X R115, R118, 0x1, R114, P6 ;  /* 0x0000000176737824 */ /* 0x000fe200030e0672 */
[----:B------:R-:W-:Y:S02]  /*29550*/  ISETP.GE.U32.AND P6, PT, R119, R112, PT ;  /* 0x000000707700720c */ /* 0x000fe40003fc6070 */
[----:B------:R-:W-:Y:S02]  /*29560*/  SEL R112, RZ, 0x1, P5 ;  /* 0x00000001ff707807 */ /* 0x000fe40002800000 */
[----:B------:R-:W-:-:S04]  /*29570*/  ISETP.GE.U32.AND.EX P6, PT, R115, R114, PT, P6 ;  /* 0x000000727300720c */ /* 0x000fc80003fc6160 */
[----:B------:R-:W-:-:S04]  /*29580*/  SEL R123, RZ, 0x1, P6 ;  /* 0x00000001ff7b7807 */ /* 0x000fc80003000000 */
[----:B------:R-:W-:Y:S01]  /*29590*/  IADD3 R80, P5, P6, R123, R80, R112 ;  /* 0x000000507b507210 */ /* 0x000fe20007ebe070 */
[----:B------:R-:W-:-:S03]  /*295a0*/  IMAD.X R123, RZ, RZ, RZ, P3 ;  /* 0x000000ffff7b7224 */ /* 0x000fc600018e06ff */
[----:B------:R-:W-:Y:S01]  /*295b0*/  IADD3.X R81, PT, PT, RZ, R81, RZ, P5, P6 ;  /* 0x00000051ff517210 */ /* 0x000fe20002fec4ff */
[----:B------:R-:W-:Y:S01]  /*295c0*/  IMAD.WIDE.U32.X R122, R5, R0, R122, P4 ;  /* 0x00000000057a7225 */ /* 0x000fe200020e047a */
[----:B------:R-:W-:Y:S02]  /*295d0*/  IADD3 R101, P6, PT, R101, R78, RZ ;  /* 0x0000004e65657210 */ /* 0x000fe40007fde0ff */
[----:B------:R-:W-:Y:S02]  /*295e0*/  ISETP.GE.U32.AND P4, PT, R109, R72, PT ;  /* 0x000000486d00720c */ /* 0x000fe40003f86070 */
[----:B------:R-:W-:Y:S01]  /*295f0*/  ISETP.GE.U32.AND P5, PT, R101, R78, PT ;  /* 0x0000004e6500720c */ /* 0x000fe20003fa6070 */
[----:B------:R-:W-:Y:S01]  /*29600*/  IMAD.X R98, R113, 0x1, R98, P6 ;  /* 0x0000000171627824 */ /* 0x000fe200030e0662 */
[----:B------:R-:W-:-:S04]  /*29610*/  ISETP.GE.U32.AND.EX P4, PT, R111, R104, PT, P4 ;  /* 0x000000686f00720c */ /* 0x000fc80003f86140 */
[----:B------:R-:W-:Y:S02]  /*29620*/  ISETP.GE.U32.AND.EX P5, PT, R98, R113, PT, P5 ;  /* 0x000000716200720c */ /* 0x000fe40003fa6150 */
[-C--:B------:R-:W-:Y:S02]  /*29630*/  IADD3 R113, P6, PT, R101, R100.reuse, RZ ;  /* 0x0000006465717210 */ /* 0x080fe40007fde0ff */
[----:B------:R-:W-:Y:S02]  /*29640*/  SEL R125, RZ, 0x1, P5 ;  /* 0x00000001ff7d7807 */ /* 0x000fe40002800000 */
[----:B------:R-:W-:Y:S01]  /*29650*/  ISETP.GE.U32.AND P2, PT, R113, R100, PT ;  /* 0x000000647100720c */ /* 0x000fe20003f46070 */
[----:B------:R-:W-:Y:S01]  /*29660*/  IMAD.WIDE.U32 R100, R4, R83, RZ ;  /* 0x0000005304647225 */ /* 0x000fe200078e00ff */
[----:B------:R-:W-:-:S03]  /*29670*/  SEL R78, RZ, 0x1, P4 ;  /* 0x00000001ff4e7807 */ /* 0x000fc60002000000 */
[----:B------:R-:W-:Y:S01]  /*29680*/  IMAD.X R98, R98, 0x1, R102, P6 ;  /* 0x0000000162627824 */ /* 0x000fe200030e0666 */
[----:B------:R-:W-:Y:S01]  /*29690*/  ISETP.GE.U32.AND P6, PT, R103, R72, PT ;  /* 0x000000486700720c */ /* 0x000fe20003fc6070 */
[----:B------:R-:W-:-:S03]  /*296a0*/  IMAD.WIDE.U32 R100, P5, R9, R86, R100 ;  /* 0x0000005609647225 */ /* 0x000fc600078a0064 */
[----:B------:R-:W-:Y:S01]  /*296b0*/  ISETP.GE.U32.AND.EX P6, PT, R105, R104, PT, P6 ;  /* 0x000000686900720c */ /* 0x000fe20003fc6160 */
[----:B------:R-:W-:Y:S01]  /*296c0*/  IMAD.MOV.U32 R126, RZ, RZ, R101 ;  /* 0x000000ffff7e7224 */ /* 0x000fe200078e0065 */
[----:B------:R-:W-:Y:S01]  /*296d0*/  IADD3 RZ, P3, PT, R127, R100, RZ ;  /* 0x000000647fff7210 */ /* 0x000fe20007f7e0ff */
[----:B------:R-:W-:Y:S01]  /*296e0*/  IMAD.X R127, RZ, RZ, RZ, P5 ;  /* 0x000000ffff7f7224 */ /* 0x000fe200028e06ff */
[----:B------:R-:W-:Y:S01]  /*296f0*/  ISETP.GE.U32.AND P5, PT, R106, R103, PT ;  /* 0x000000676a00720c */ /* 0x000fe20003fa6070 */
[----:B------:R-:W-:Y:S01]  /*29700*/  IMAD.WIDE.U32 R100, R5, R83, RZ ;  /* 0x0000005305647225 */ /* 0x000fe200078e00ff */
[----:B------:R-:W-:Y:S02]  /*29710*/  SEL R9, RZ, 0x1, P6 ;  /* 0x00000001ff097807 */ /* 0x000fe40003000000 */
[----:B------:R-:W-:Y:S01]  /*29720*/  ISETP.GE.U32.AND.EX P5, PT, R107, R105, PT, P5 ;  /* 0x000000696b00720c */ /* 0x000fe20003fa6150 */
[----:B------:R-:W-:Y:S01]  /*29730*/  IMAD.WIDE.U32 R106, R5, R2, RZ ;  /* 0x00000002056a7225 */ /* 0x000fe200078e00ff */
[----:B------:R-:W-:-:S02]  /*29740*/  ISETP.GE.U32.AND P6, PT, R108, R109, PT ;  /* 0x0000006d6c00720c */ /* 0x000fc40003fc6070 */
[----:B------:R-:W-:Y:S01]  /*29750*/  SEL R72, RZ, 0x1, P5 ;  /* 0x00000001ff487807 */ /* 0x000fe20002800000 */
[C---:B------:R-:W-:Y:S01]  /*29760*/  IMAD.WIDE.U32 R108, R7.reuse, R2, RZ ;  /* 0x00000002076c7225 */ /* 0x040fe200078e00ff */
[----:B------:R-:W-:Y:S02]  /*29770*/  ISETP.GE.U32.AND.EX P2, PT, R98, R102, PT, P2 ;  /* 0x000000666200720c */ /* 0x000fe40003f46120 */
[----:B------:R-:W-:Y:S01]  /*29780*/  ISETP.GE.U32.AND.EX P6, PT, R110, R111, PT, P6 ;  /* 0x0000006f6e00720c */ /* 0x000fe20003fc6160 */
[----:B------:R-:W-:Y:S01]  /*29790*/  IMAD.WIDE.U32 R106, P5, R7, R0, R106 ;  /* 0x00000000076a7225 */ /* 0x000fe200078a006a */
[----:B------:R-:W-:Y:S02]  /*297a0*/  SEL R75, RZ, 0x1, P2 ;  /* 0x00000001ff4b7807 */ /* 0x000fe40001000000 */
[----:B------:R-:W-:Y:S01]  /*297b0*/  SEL R105, RZ, 0x1, P6 ;  /* 0x00000001ff697807 */ /* 0x000fe20003000000 */
[----:B------:R-:W-:Y:S01]  /*297c0*/  IMAD.X R103, RZ, RZ, RZ, P5 ;  /* 0x000000ffff677224 */ /* 0x000fe200028e06ff */
[----:B------:R-:W-:Y:S01]  /*297d0*/  IADD3 RZ, P5, PT, R109, R106, RZ ;  /* 0x0000006a6dff7210 */ /* 0x000fe20007fbe0ff */
[----:B------:R-:W-:Y:S01]  /*297e0*/  IMAD.MOV.U32 R102, RZ, RZ, R107 ;  /* 0x000000ffff667224 */ /* 0x000fe200078e006b */
[----:B------:R-:W-:Y:S01]  /*297f0*/  IADD3 R125, P4, P6, R75, R76, R125 ;  /* 0x0000004c4b7d7210 */ /* 0x000fe20007e9e07d */
[----:B------:R-:W-:-:S03]  /*29800*/  IMAD.WIDE.U32.X R126, R4, R86, R126, P3 ;  /* 0x00000056047e7225 */ /* 0x000fc600018e047e */
[----:B------:R-:W-:Y:S01]  /*29810*/  IADD3.X R75, PT, PT, RZ, R77, RZ, P4, P6 ;  /* 0x0000004dff4b7210 */ /* 0x000fe200027ec4ff */
[----:B------:R-:W-:-:S04]  /*29820*/  IMAD.WIDE.U32.X R102, R5, R0, R102, P5 ;  /* 0x0000000005667225 */ /* 0x000fc800028e0466 */
[----:B------:R-:W-:Y:S01]  /*29830*/  IMAD.WIDE.U32 R76, R86, R7, RZ ;  /* 0x00000007564c7225 */ /* 0x000fe200078e00ff */
[----:B------:R-:W-:-:S03]  /*29840*/  IADD3 R9, P2, P5, R72, R102, R9 ;  /* 0x0000006648097210 */ /* 0x000fc60007d5e009 */
[----:B------:R-:W-:Y:S01]  /*29850*/  IMAD.WIDE.U32 R106, R7, R83, RZ ;  /* 0x00000053076a7225 */ /* 0x000fe200078e00ff */
[----:B------:R-:W-:Y:S02]  /*29860*/  IADD3.X R72, PT, PT, RZ, R103, RZ, P2, P5 ;  /* 0x00000067ff487210 */ /* 0x000fe400017ea4ff */
[----:B------:R-:W-:Y:S01]  /*29870*/  IADD3 R78, P5, P4, R105, R122, R78 ;  /* 0x0000007a694e7210 */ /* 0x000fe20007cbe04e */
[----:B------:R-:W-:Y:S01]  /*29880*/  IMAD.WIDE.U32 R102, R83, R7, RZ ;  /* 0x0000000753667225 */ /* 0x000fe200078e00ff */
[----:B------:R-:W-:Y:S02]  /*29890*/  ISETP.GE.U32.AND P2, PT, R97, R68, PT ;  /* 0x000000446100720c */ /* 0x000fe40003f46070 */
[----:B------:R-:W-:Y:S01]  /*298a0*/  IADD3.X R122, PT, PT, RZ, R123, RZ, P5, P4 ;  /* 0x0000007bff7a7210 */ /* 0x000fe20002fe84ff */
[----:B------:R-:W-:Y:S01]  /*298b0*/  IMAD.WIDE.U32 R76, P4, R5, R83, R76 ;  /* 0x00000053054c7225 */ /* 0x000fe2000788004c */
[----:B------:R-:W-:Y:S02]  /*298c0*/  ISETP.GE.U32.AND.EX P6, PT, R99, R96, PT, P2 ;  /* 0x000000606300720c */ /* 0x000fe40003fc6120 */
[----:B------:R-:W-:Y:S01]  /*298d0*/  ISETP.GE.U32.AND P2, PT, R117, R68, PT ;  /* 0x000000447500720c */ /* 0x000fe20003f46070 */
[----:B------:R-:W-:Y:S01]  /*298e0*/  IMAD.X R105, RZ, RZ, RZ, P1 ;  /* 0x000000ffff697224 */ /* 0x000fe200008e06ff */
[----:B------:R-:W-:Y:S01]  /*298f0*/  SEL R97, RZ, 0x1, P6 ;  /* 0x00000001ff617807 */ /* 0x000fe20003000000 */
[----:B------:R-:W-:Y:S01]  /*29900*/  IMAD.MOV.U32 R104, RZ, RZ, R71 ;  /* 0x000000ffff687224 */ /* 0x000fe200078e0047 */
[----:B------:R-:W-:-:S02]  /*29910*/  ISETP.GE.U32.AND.EX P2, PT, R116, R96, PT, P2 ;  /* 0x000000607400720c */ /* 0x000fc40003f46120 */
[----:B------:R-:W-:Y:S01]  /*29920*/  IADD3 R68, P1, P3, R102, R126, R97 ;  /* 0x0000007e66447210 */ /* 0x000fe20007b3e061 */
[----:B------:R-:W-:-:S03]  /*29930*/  IMAD.WIDE.U32.X R104, R4, R86, R104, P0 ;  /* 0x0000005604687225 */ /* 0x000fc600000e0468 */
[----:B------:R-:W-:Y:S01]  /*29940*/  @P4 LOP3.LUT R26, R26, 0x4, RZ, 0xfc, !PT ;  /* 0x000000041a1a4812 */ /* 0x000fe200078efcff */
[----:B------:R-:W-:Y:S01]  /*29950*/  IMAD.WIDE.U32 R100, P4, R7, R86, R100 ;  /* 0x0000005607647225 */ /* 0x000fe20007880064 */
[----:B------:R-:W-:Y:S02]  /*29960*/  IADD3 R7, P5, PT, R103, R76, RZ ;  /* 0x0000004c67077210 */ /* 0x000fe40007fbe0ff */
[----:B------:R-:W-:Y:S01]  /*29970*/  LOP3.LUT R26, R26, 0xfffffffe, RZ, 0xc0, !PT ;  /* 0xfffffffe1a1a7812 */ /* 0x000fe200078ec0ff */
[----:B------:R-:W-:Y:S01]  /*29980*/  IMAD.X R109, RZ, RZ, RZ, P4 ;  /* 0x000000ffff6d7224 */ /* 0x000fe200020e06ff */
[----:B------:R-:W-:Y:S01]  /*29990*/  IADD3.X R126, PT, PT, R7, R127, RZ, P1, P3 ;  /* 0x0000007f077e7210 */ /* 0x000fe20000fe64ff */
[----:B------:R-:W-:Y:S01]  /*299a0*/  IMAD.WIDE.U32 R96, R2, R2, RZ ;  /* 0x0000000202607225 */ /* 0x000fe200078e00ff */
[----:B------:R-:W-:Y:S02]  /*299b0*/  ISETP.NE.U32.AND P1, PT, R90, RZ, PT ;  /* 0x000000ff5a00720c */ /* 0x000fe40003f25070 */
[----:B------:R-:W-:Y:S01]  /*299c0*/  IADD3 RZ, P3, PT, R107, R100, RZ ;  /* 0x000000646bff7210 */ /* 0x000fe20007f7e0ff */
[----:B------:R-:W-:Y:S01]  /*299d0*/  IMAD.WIDE.U32 R106, R0, R2, RZ ;  /* 0x00000002006a7225 */ /* 0x000fe200078e00ff */
[----:B------:R-:W-:-:S03]  /*299e0*/  ISETP.NE.AND.EX P0, PT, R91, RZ, PT, P1 ;  /* 0x000000ff5b00720c */ /* 0x000fc60003f05310 */
[----:B------:R-:W-:Y:S01]  /*299f0*/  @P5 LOP3.LUT R26, R26, 0x1, RZ, 0xfc, !PT ;  /* 0x000000011a1a5812 */ /* 0x000fe200078efcff */
[----:B------:R-:W-:Y:S02]  /*29a00*/  IMAD.MOV.U32 R108, RZ, RZ, R101 ;  /* 0x000000ffff6c7224 */ /* 0x000fe400078e0065 */
[----:B------:R-:W-:-:S07]  /*29a10*/  IMAD.WIDE.U32 R106, P1, R2, R0, R106 ;  /* 0x00000000026a7225 */ /* 0x000fce000782006a */
        /* <DEDUP_REMOVED lines=14> */
.L_x_77:
[----:B------:R-:W-:Y:S05]  /*29b00*/  BSYNC.RECONVERGENT B2 ;  /* 0x0000000000027941 */ /* 0x000fea0003800200 */
.L_x_76:
[C---:B------:R-:W-:Y:S01]  /*29b10*/  ISETP.GE.U32.AND P0, PT, R68.reuse, R102, PT ;  /* 0x000000664400720c */ /* 0x040fe20003f06070 */
[----:B------:R-:W-:Y:S01]  /*29b20*/  IMAD.WIDE.U32.X R108, R5, R86, R108, P3 ;  /* 0x00000056056c7225 */ /* 0x000fe200018e046c */
[----:B------:R-:W-:Y:S01]  /*29b30*/  IADD3 R65, P4, PT, R68, R9, RZ ;  /* 0x0000000944417210 */ /* 0x000fe20007f9e0ff */
[----:B------:R-:W-:Y:S01]  /*29b40*/  BSSY.RECONVERGENT B2, `(.L_x_78) ;  /* 0x000021a000027945 */ /* 0x000fe20003800200 */
[----:B------:R-:W-:Y:S01]  /*29b50*/  SEL R67, RZ, 0x1, P2 ;  /* 0x00000001ff437807 */ /* 0x000fe20001000000 */
[----:B------:R-:W-:Y:S01]  /*29b60*/  IMAD.WIDE.U32 R90, R45, R48, RZ ;  /* 0x000000302d5a7225 */ /* 0x000fe200078e00ff */
[C---:B------:R-:W-:Y:S02]  /*29b70*/  ISETP.GE.U32.AND.EX P0, PT, R126.reuse, R7, PT, P0 ;  /* 0x000000077e00720c */ /* 0x040fe40003f06100 */
[----:B------:R-:W-:Y:S01]  /*29b80*/  IADD3 R4, P2, PT, R97, R106, RZ ;  /* 0x0000006a61047210 */ /* 0x000fe20007f5e0ff */
[----:B------:R-:W-:Y:S01]  /*29b90*/  IMAD.X R71, R126, 0x1, R72, P4 ;  /* 0x000000017e477824 */ /* 0x000fe200020e0648 */
[----:B------:R-:W-:-:S02]  /*29ba0*/  IADD3 R9, P3, PT, R65, R96, RZ ;  /* 0x0000006041097210 */ /* 0x000fc40007f7e0ff */
[----:B------:R-:W-:Y:S02]  /*29bb0*/  SEL R72, RZ, 0x1, P0 ;  /* 0x00000001ff487807 */ /* 0x000fe40000000000 */
[----:B------:R-:W-:Y:S01]  /*29bc0*/  ISETP.GE.U32.AND P4, PT, R65, R68, PT ;  /* 0x000000444100720c */ /* 0x000fe20003f86070 */
[----:B------:R-:W-:Y:S01]  /*29bd0*/  IMAD.X R65, R4, 0x1, R71, P3 ;  /* 0x0000000104417824 */ /* 0x000fe200018e0647 */
[----:B------:R-:W-:Y:S02]  /*29be0*/  IADD3 R78, P0, PT, R9, R78, RZ ;  /* 0x0000004e094e7210 */ /* 0x000fe40007f1e0ff */
[----:B------:R-:W-:Y:S02]  /*29bf0*/  ISETP.GE.U32.AND.EX P4, PT, R71, R126, PT, P4 ;  /* 0x0000007e4700720c */ /* 0x000fe40003f86140 */
[----:B------:R-:W-:Y:S01]  /*29c00*/  IADD3 R71, P3, PT, R78, R102, RZ ;  /* 0x000000664e477210 */ /* 0x000fe20007f7e0ff */
[----:B------:R-:W-:Y:S01]  /*29c10*/  IMAD.X R122, R65, 0x1, R122, P0 ;  /* 0x00000001417a7824 */ /* 0x000fe200000e067a */
[----:B------:R-:W-:-:S02]  /*29c20*/  ISETP.NE.U32.AND P0, PT, R88, RZ, PT ;  /* 0x000000ff5800720c */ /* 0x000fc40003f05070 */
[----:B------:R-:W-:Y:S01]  /*29c30*/  SEL R97, RZ, 0x1, P4 ;  /* 0x00000001ff617807 */ /* 0x000fe20002000000 */
[----:B------:R-:W-:Y:S01]  /*29c40*/  IMAD.X R68, R122, 0x1, R7, P3 ;  /* 0x000000017a447824 */ /* 0x000fe200018e0607 */
[----:B------:R-:W-:Y:S02]  /*29c50*/  ISETP.NE.AND.EX P0, PT, R85, RZ, PT, P0 ;  /* 0x000000ff5500720c */ /* 0x000fe40003f05300 */
[----:B------:R-:W-:Y:S02]  /*29c60*/  IADD3 R67, P3, P4, R71, R104, R67 ;  /* 0x0000006847437210 */ /* 0x000fe40007c7e043 */
[----:B------:R-:W-:Y:S02]  /*29c70*/  LOP3.LUT R26, R26, 0xfffffffd, RZ, 0xc0, !PT ;  /* 0xfffffffd1a1a7812 */ /* 0x000fe400078ec0ff */
[----:B------:R-:W-:Y:S02]  /*29c80*/  IADD3.X R104, PT, PT, R68, R105, RZ, P3, P4 ;  /* 0x0000006944687210 */ /* 0x000fe40001fe84ff */
[----:B------:R-:W-:-:S04]  /*29c90*/  IADD3 R72, P3, P4, R97, R108, R72 ;  /* 0x0000006c61487210 */ /* 0x000fc80007c7e048 */
[----:B------:R-:W-:Y:S01]  /*29ca0*/  IADD3.X R108, PT, PT, RZ, R109, RZ, P3, P4 ;  /* 0x0000006dff6c7210 */ /* 0x000fe20001fe84ff */
[----:B------:R-:W-:Y:S01]  /*29cb0*/  IMAD.WIDE.U32 R90, P4, R120, R49, R90 ;  /* 0x00000031785a7225 */ /* 0x000fe2000788005a */
[----:B------:R-:W-:-:S03]  /*29cc0*/  @P0 IADD3 R88, P3, PT, R88, R15, RZ ;  /* 0x0000000f58580210 */ /* 0x000fc60007f7e0ff */
[----:B------:R-:W-:-:S04]  /*29cd0*/  IMAD.WIDE.U32 R120, R120, R48, RZ ;  /* 0x0000003078787225 */ /* 0x000fc800078e00ff */
[----:B------:R-:W-:Y:S02]  /*29ce0*/  IMAD.X R101, RZ, RZ, RZ, P4 ;  /* 0x000000ffff657224 */ /* 0x000fe400020e06ff */
[----:B------:R-:W-:Y:S01]  /*29cf0*/  @P0 IMAD.X R97, R85, 0x1, R14, P3 ;  /* 0x0000000155610824 */ /* 0x000fe200018e060e */
[----:B------:R-:W-:Y:S01]  /*29d00*/  IADD3 R85, P4, PT, R121, R90, RZ ;  /* 0x0000005a79557210 */ /* 0x000fe20007f9e0ff */
[----:B------:R-:W-:Y:S01]  /*29d10*/  IMAD.MOV.U32 R100, RZ, RZ, R91 ;  /* 0x000000ffff647224 */ /* 0x000fe200078e005b */
[----:B------:R-:W-:Y:S01]  /*29d20*/  @P0 ISETP.GE.U32.AND P3, PT, R88, R15, PT ;  /* 0x0000000f5800020c */ /* 0x000fe20003f66070 */
[----:B------:R-:W-:Y:S02]  /*29d30*/  @P0 IMAD.MOV.U32 R15, RZ, RZ, R88 ;  /* 0x000000ffff0f0224 */ /* 0x000fe400078e0058 */
[----:B------:R-:W-:Y:S01]  /*29d40*/  IMAD.WIDE.U32.X R100, R45, R49, R100, P4 ;  /* 0x000000312d647225 */ /* 0x000fe200020e0464 */
[----:B------:R-:W-:Y:S02]  /*29d50*/  @P0 ISETP.GE.U32.AND.EX P4, PT, R97, R14, PT, P3 ;  /* 0x0000000e6100020c */ /* 0x000fe40003f86130 */
[----:B------:R-:W-:Y:S01]  /*29d60*/  IADD3 R15, P3, PT, R15, R120, RZ ;  /* 0x000000780f0f7210 */ /* 0x000fe20007f7e0ff */
[----:B------:R-:W-:-:S02]  /*29d70*/  @P0 IMAD.MOV.U32 R14, RZ, RZ, R97 ;  /* 0x000000ffff0e0224 */ /* 0x000fc400078e0061 */
[----:B------:R-:W-:-:S04]  /*29d80*/  IMAD.WIDE.U32 R90, R64, R48, RZ ;  /* 0x00000030405a7225 */ /* 0x000fc800078e00ff */
[----:B------:R-:W-:Y:S01]  /*29d90*/  IMAD.X R14, R14, 0x1, R85, P3 ;  /* 0x000000010e0e7824 */ /* 0x000fe200018e0655 */
[----:B------:R-:W-:-:S03]  /*29da0*/  ISETP.GE.U32.AND P3, PT, R15, R120, PT ;  /* 0x000000780f00720c */ /* 0x000fc60003f66070 */
[----:B------:R-:W-:Y:S02]  /*29db0*/  @P4 LOP3.LUT R26, R26, 0x2, RZ, 0xfc, !PT ;  /* 0x000000021a1a4812 */ /* 0x000fe400078efcff */
        /* <DEDUP_REMOVED lines=20> */
[----:B------:R-:W-:Y:S01]  /*29f00*/  IADD3 R97, P3, PT, R17, R92, RZ ;  /* 0x0000005c11617210 */ /* 0x000fe20007f7e0ff */
[----:B------:R-:W-:-:S04]  /*29f10*/  IMAD.WIDE.U32 R16, R93, R50, RZ ;  /* 0x000000325d107225 */ /* 0x000fc800078e00ff */
[----:B------:R-:W-:Y:S01]  /*29f20*/  IMAD.X R64, R15, 0x1, R94, P3 ;  /* 0x000000010f407824 */ /* 0x000fe200018e065e */
[----:B------:R-:W-:-:S04]  /*29f30*/  ISETP.GE.U32.AND P3, PT, R97, R92, PT ;  /* 0x0000005c6100720c */ /* 0x000fc80003f66070 */
        /* <DEDUP_REMOVED lines=27> */
[----:B------:R-:W-:Y:S02]  /*2a0f0*/  IMAD.MOV.U32 R16, RZ, RZ, R15 ;  /* 0x000000ffff107224 */ /* 0x000fe400078e000f */
[----:B------:R-:W-:Y:S02]  /*2a100*/  IMAD.MOV.U32 R14, RZ, RZ, R107 ;  /* 0x000000ffff0e7224 */ /* 0x000fe400078e006b */
[----:B------:R-:W-:Y:S01]  /*2a110*/  IMAD.WIDE.U32.X R16, R93, R49, R16, P3 ;  /* 0x000000315d107225 */ /* 0x000fe200018e0410 */
[----:B------:R-:W-:-:S04]  /*2a120*/  ISETP.NE.U32.AND P3, PT, R87, RZ, PT ;  /* 0x000000ff5700720c */ /* 0x000fc80003f65070 */
[----:B------:R-:W-:-:S13]  /*2a130*/  ISETP.NE.AND.EX P3, PT, R91, RZ, PT, P3 ;  /* 0x000000ff5b00720c */ /* 0x000fda0003f65330 */
[----:B------:R-:W-:-:S05]  /*2a140*/  @P3 IADD3 R87, P4, PT, R87, R12, RZ ;  /* 0x0000000c57573210 */ /* 0x000fca0007f9e0ff */
[----:B------:R-:W-:Y:S01]  /*2a150*/  @P3 IMAD.X R91, R91, 0x1, R10, P4 ;  /* 0x000000015b5b3824 */ /* 0x000fe200020e060a */
[----:B------:R-:W-:Y:S01]  /*2a160*/  @P3 ISETP.GE.U32.AND P4, PT, R87, R12, PT ;  /* 0x0000000c5700320c */ /* 0x000fe20003f86070 */
[----:B------:R-:W-:-:S03]  /*2a170*/  @P3 IMAD.MOV.U32 R12, RZ, RZ, R87 ;  /* 0x000000ffff0c3224 */ /* 0x000fc600078e0057 */
[----:B------:R-:W-:Y:S01]  /*2a180*/  @P3 ISETP.GE.U32.AND.EX P4, PT, R91, R10, PT, P4 ;  /* 0x0000000a5b00320c */ /* 0x000fe20003f86140 */
[----:B------:R-:W-:Y:S01]  /*2a190*/  @P3 IMAD.MOV.U32 R10, RZ, RZ, R91 ;  /* 0x000000ffff0a3224 */ /* 0x000fe200078e005b */
[----:B------:R-:W-:Y:S02]  /*2a1a0*/  IADD3 R15, P5, PT, R12, R88, RZ ;  /* 0x000000580c0f7210 */ /* 0x000fe40007fbe0ff */
[----:B------:R-:W-:-:S03]  /*2a1b0*/  @P3 SEL R91, RZ, 0x1, P4 ;  /* 0x00000001ff5b3807 */ /* 0x000fc60002000000 */
[----:B------:R-:W-:Y:S01]  /*2a1c0*/  IMAD.X R10, R10, 0x1, R89, P5 ;  /* 0x000000010a0a7824 */ /* 0x000fe200028e0659 */
[----:B------:R-:W-:-:S04]  /*2a1d0*/  IADD3 R75, P5, PT, R15, R90, RZ ;  /* 0x0000005a0f4b7210 */ /* 0x000fc80007fbe0ff */
[----:B------:R-:W-:Y:S01]  /*2a1e0*/  ISETP.LT.U32.AND P4, PT, R75, R50, PT ;  /* 0x000000324b00720c */ /* 0x000fe20003f81070 */
[C---:B------:R-:W-:Y:S01]  /*2a1f0*/  IMAD.X R87, R10.reuse, 0x1, R92, P5 ;  /* 0x000000010a577824 */ /* 0x040fe200028e065c */
[----:B------:R-:W-:Y:S01]  /*2a200*/  ISETP.GE.U32.AND P5, PT, R15, R88, PT ;  /* 0x000000580f00720c */ /* 0x000fe20003fa6070 */
[----:B------:R-:W-:Y:S01]  /*2a210*/  IMAD.X R15, RZ, RZ, RZ, P1 ;  /* 0x000000ffff0f7224 */ /* 0x000fe200008e06ff */
[----:B------:R-:W-:Y:S02]  /*2a220*/  ISETP.GE.U32.AND P1, PT, R9, R96, PT ;  /* 0x000000600900720c */ /* 0x000fe40003f26070 */
[----:B------:R-:W-:Y:S01]  /*2a230*/  ISETP.GE.U32.AND.EX P5, PT, R10, R89, PT, P5 ;  /* 0x000000590a00720c */ /* 0x000fe20003fa6150 */
[----:B------:R-:W-:Y:S01]  /*2a240*/  IMAD.WIDE.U32.X R14, R0, R0, R14, P2 ;  /* 0x00000000000e7225 */ /* 0x000fe200010e040e */
[----:B------:R-:W-:Y:S02]  /*2a250*/  ISETP.GE.U32.AND P2, PT, R78, R9, PT ;  /* 0x000000094e00720c */ /* 0x000fe40003f46070 */
[----:B------:R-:W-:-:S02]  /*2a260*/  SEL R10, RZ, 0x1, P5 ;  /* 0x00000001ff0a7807 */ /* 0x000fc40002800000 */
[----:B------:R-:W-:Y:S01]  /*2a270*/  ISETP.GE.U32.AND P5, PT, R75, R90, PT ;  /* 0x0000005a4b00720c */ /* 0x000fe20003fa6070 */
[----:B------:R-:W-:Y:S01]  /*2a280*/  IMAD R90, R79, R46, RZ ;  /* 0x0000002e4f5a7224 */ /* 0x000fe200078e02ff */
[----:B------:R-:W-:Y:S02]  /*2a290*/  ISETP.GE.U32.AND.EX P1, PT, R65, R4, PT, P1 ;  /* 0x000000044100720c */ /* 0x000fe40003f26110 */
[----:B------:R-:W-:Y:S02]  /*2a2a0*/  ISETP.GE.U32.AND.EX P5, PT, R87, R92, PT, P5 ;  /* 0x0000005c5700720c */ /* 0x000fe40003fa6150 */
[----:B------:R-:W-:Y:S02]  /*2a2b0*/  ISETP.GE.U32.AND.EX P2, PT, R122, R65, PT, P2 ;  /* 0x000000417a00720c */ /* 0x000fe40003f46120 */
[----:B------:R-:W-:Y:S02]  /*2a2c0*/  SEL R89, RZ, 0x1, P5 ;  /* 0x00000001ff597807 */ /* 0x000fe40002800000 */
[----:B------:R-:W-:-:S02]  /*2a2d0*/  SEL R9, RZ, 0x1, P2 ;  /* 0x00000001ff097807 */ /* 0x000fc40001000000 */
[----:B------:R-:W-:Y:S02]  /*2a2e0*/  IADD3 R89, P5, P6, R89, R16, R10 ;  /* 0x0000001059597210 */ /* 0x000fe40007ebe00a */
[----:B------:R-:W-:Y:S02]  /*2a2f0*/  SEL R10, RZ, 0x1, P1 ;  /* 0x00000001ff0a7807 */ /* 0x000fe40000800000 */
[----:B------:R-:W-:Y:S02]  /*2a300*/  @P3 IADD3 R8, P1, PT, R91, R8, RZ ;  /* 0x000000085b083210 */ /* 0x000fe40007f3e0ff */
[----:B------:R-:W-:Y:S02]  /*2a310*/  IADD3.X R17, PT, PT, RZ, R17, RZ, P5, P6 ;  /* 0x00000011ff117210 */ /* 0x000fe40002fec4ff */
[----:B------:R-:W-:Y:S01]  /*2a320*/  PLOP3.LUT P6, PT, PT, PT, PT, 0x8, 0x80 ;  /* 0x000000000080781c */ /* 0x000fe20003fce170 */
[----:B------:R-:W-:Y:S01]  /*2a330*/  @P3 IMAD.X R6, RZ, RZ, R6, P1 ;  /* 0x000000ffff063224 */ /* 0x000fe200008e0606 */
[----:B------:R-:W-:-:S02]  /*2a340*/  IADD3 R10, P2, P3, R9, R14, R10 ;  /* 0x0000000e090a7210 */ /* 0x000fc40007b5e00a */
[----:B------:R-:W-:Y:S02]  /*2a350*/  ISETP.GE.U32.AND P1, PT, R113, R54, PT ;  /* 0x000000367100720c */ /* 0x000fe40003f26070 */
[----:B------:R-:W-:Y:S02]  /*2a360*/  IADD3.X R12, PT, PT, RZ, R15, RZ, P2, P3 ;  /* 0x0000000fff0c7210 */ /* 0x000fe400017e64ff */
[----:B------:R-:W-:Y:S01]  /*2a370*/  IADD3 R65, P3, PT, R8, R89, RZ ;  /* 0x0000005908417210 */ /* 0x000fe20007f7e0ff */
[----:B------:R-:W-:Y:S01]  /*2a380*/  IMAD.MOV.U32 R8, RZ, RZ, R77 ;  /* 0x000000ffff087224 */ /* 0x000fe200078e004d */
[----:B------:R-:W-:Y:S02]  /*2a390*/  ISETP.GE.U32.AND.EX P1, PT, R98, R55, PT, P1 ;  /* 0x000000376200720c */ /* 0x000fe40003f26110 */
[CC--:B------:R-:W-:Y:S01]  /*2a3a0*/  ISETP.EQ.U32.AND P2, PT, R3.reuse, R52.reuse, PT ;  /* 0x000000340300720c */ /* 0x0c0fe20003f42070 */
[----:B------:R-:W-:Y:S01]  /*2a3b0*/  IMAD.X R66, R6, 0x1, R17, P3 ;  /* 0x0000000106427824 */ /* 0x000fe200018e0611 */
[----:B------:R-:W-:Y:S01]  /*2a3c0*/  ISETP.LT.U32.AND P3, PT, R3, R52, PT ;  /* 0x000000340300720c */ /* 0x000fe20003f61070 */
[----:B------:R-:W-:Y:S01]  /*2a3d0*/  IMAD.WIDE.U32 R16, R83, R2, RZ ;  /* 0x0000000253107225 */ /* 0x000fe200078e00ff */
[----:B------:R-:W-:-:S04]  /*2a3e0*/  ISETP.EQ.AND.EX P2, PT, R64, R53, !P1, P2 ;  /* 0x000000354000720c */ /* 0x000fc80004f42320 */
[----:B------:R-:W-:Y:S02]  /*2a3f0*/  ISETP.LT.U32.OR.EX P2, PT, R64, R53, P2, P3 ;  /* 0x000000354000720c */ /* 0x000fe40001741530 */
[----:B------:R-:W-:-:S04]  /*2a400*/  ISETP.EQ.U32.AND P3, PT, R75, R50, PT ;  /* 0x000000324b00720c */ /* 0x000fc80003f62070 */
[----:B------:R-:W-:-:S04]  /*2a410*/  ISETP.EQ.AND.EX P3, PT, R87, R82, P2, P3 ;  /* 0x000000525700720c */ /* 0x000fc80001762330 */
[----:B------:R-:W-:Y:S02]  /*2a420*/  ISETP.LT.U32.OR.EX P3, PT, R87, R82, P3, P4 ;  /* 0x000000525700720c */ /* 0x000fe40001f61540 */
[----:B------:R-:W-:-:S04]  /*2a430*/  ISETP.GE.U32.AND P4, PT, R65, R48, PT ;  /* 0x000000304100720c */ /* 0x000fc80003f86070 */
[----:B------:R-:W-:-:S13]  /*2a440*/  ISETP.GE.U32.AND.EX P4, PT, R66, R49, PT, P4 ;  /* 0x000000314200720c */ /* 0x000fda0003f86140 */
[----:B------:R-:W-:-:S04]  /*2a450*/  @P4 ISETP.NE.U32.AND P5, PT, R65, R48, PT ;  /* 0x000000304100420c */ /* 0x000fc80003fa5070 */
[----:B------:R-:W-:Y:S02]  /*2a460*/  @P4 ISETP.NE.OR.EX P6, PT, R66, R49, !P3, P5 ;  /* 0x000000314200420c */ /* 0x000fe40005fc5750 */
[C---:B------:R-:W-:Y:S02]  /*2a470*/  LOP3.LUT P5, RZ, R26.reuse, 0x4, RZ, 0xc0, !PT ;  /* 0x000000041aff7812 */ /* 0x040fe400078ac0ff */
[----:B------:R-:W-:Y:S02]  /*2a480*/  LOP3.LUT P4, RZ, R26, 0x1, RZ, 0xc0, !PT ;  /* 0x000000011aff7812 */ /* 0x000fe4000788c0ff */
[----:B------:R-:W-:Y:S01]  /*2a490*/  SEL R6, R54, RZ, P6 ;  /* 0x000000ff36067207 */ /* 0x000fe20003000000 */
[----:B------:R-:W-:Y:S02]  /*2a4a0*/  IMAD.X R9, RZ, RZ, RZ, P5 ;  /* 0x000000ffff097224 */ /* 0x000fe400028e06ff */
[----:B------:R-:W-:Y:S01]  /*2a4b0*/  IMAD.WIDE.U32.X R8, R5, R86, R8, P4 ;  /* 0x0000005605087225 */ /* 0x000fe200020e0408 */
[----:B------:R-:W-:-:S04]  /*2a4c0*/  ISETP.GE.U32.AND P4, PT, R71, R102, PT ;  /* 0x000000664700720c */ /* 0x000fc80003f86070 */
[----:B------:R-:W-:Y:S02]  /*2a4d0*/  ISETP.GE.U32.AND.EX P4, PT, R68, R7, PT, P4 ;  /* 0x000000074400720c */ /* 0x000fe40003f86140 */
[----:B------:R-:W-:Y:S02]  /*2a4e0*/  SEL R7, RZ, 0x1, P1 ;  /* 0x00000001ff077807 */ /* 0x000fe40000800000 */
        /* <DEDUP_REMOVED lines=9> */
[----:B------:R-:W-:Y:S01]  /*2a580*/  SEL R78, R78, RZ, P6 ;  /* 0x000000ff4e4e7207 */ /* 0x000fe20003000000 */
[----:B------:R-:W-:Y:S01]  /*2a590*/  IMAD.X R91, RZ, RZ, R53, P1 ;  /* 0x000000ffff5b7224 */ /* 0x000fe200008e0635 */
[----:B------:R-:W-:Y:S01]  /*2a5a0*/  IADD3 R113, P1, PT, -R6, R113, RZ ;  /* 0x0000007106717210 */ /* 0x000fe20007f3e1ff */
[----:B------:R-:W-:Y:S01]  /*2a5b0*/  IMAD.WIDE.U32 R6, R2, R83, RZ ;  /* 0x0000005302067225 */ /* 0x000fe200078e00ff */
[----:B------:R-:W-:Y:S02]  /*2a5c0*/  IADD3 R78, P4, PT, -R78, R3, RZ ;  /* 0x000000034e4e7210 */ /* 0x000fe40007f9e1ff */
[----:B------:R-:W-:Y:S02]  /*2a5d0*/  SEL R91, R91, RZ, P6 ;  /* 0x000000ff5b5b7207 */ /* 0x000fe40003000000 */
[----:B------:R-:W-:-:S03]  /*2a5e0*/  SEL R3, R55, RZ, P6 ;  /* 0x000000ff37037207 */ /* 0x000fc60003000000 */
[----:B------:R-:W-:Y:S02]  /*2a5f0*/  IMAD.X R91, R64, 0x1, ~R91, P4 ;  /* 0x00000001405b7824 */ /* 0x000fe400020e0e5b */
[----:B------:R-:W-:-:S04]  /*2a600*/  IMAD.WIDE.U32 R4, P4, R2, R86, R4 ;  /* 0x0000005602047225 */ /* 0x000fc80007880004 */
[----:B------:R-:W-:Y:S02]  /*2a610*/  IMAD.X R98, R98, 0x1, ~R3, P1 ;  /* 0x0000000162627824 */ /* 0x000fe400008e0e03 */
[----:B------:R-:W-:Y:S01]  /*2a620*/  IMAD.X R3, RZ, RZ, RZ, P4 ;  /* 0x000000ffff037224 */ /* 0x000fe200020e06ff */
[----:B------:R-:W-:Y:S01]  /*2a630*/  IADD3 RZ, P4, PT, R7, R4, RZ ;  /* 0x0000000407ff7210 */ /* 0x000fe20007f9e0ff */
[----:B------:R-:W-:Y:S01]  /*2a640*/  IMAD.WIDE.U32 R8, P1, R0, R83, R8 ;  /* 0x0000005300087225 */ /* 0x000fe20007820008 */
[----:B------:R-:W-:-:S03]  /*2a650*/  SHF.L.W.U32.HI R77, R98, 0x1, R78 ;  /* 0x00000001624d7819 */ /* 0x000fc60000010e4e */
[----:B------:R-:W-:-:S04]  /*2a660*/  IMAD.WIDE.U32 R6, R86, R83, RZ ;  /* 0x0000005356067225 */ /* 0x000fc800078e00ff */
[----:B------:R-:W-:Y:S02]  /*2a670*/  IMAD.MOV.U32 R2, RZ, RZ, R5 ;  /* 0x000000ffff027224 */ /* 0x000fe400078e0005 */
[----:B------:R-:W-:Y:S01]  /*2a680*/  IMAD.X R15, RZ, RZ, RZ, P1 ;  /* 0x000000ffff0f7224 */ /* 0x000fe200008e06ff */
[----:B------:R-:W-:Y:S01]  /*2a690*/  IADD3 R89, P1, PT, R17, R8, RZ ;  /* 0x0000000811597210 */ /* 0x000fe20007f3e0ff */
[----:B------:R-:W-:Y:S01]  /*2a6a0*/  IMAD.MOV.U32 R14, RZ, RZ, R9 ;  /* 0x000000ffff0e7224 */ /* 0x000fe200078e0009 */
[----:B------:R-:W-:Y:S01]  /*2a6b0*/  SEL R17, RZ, 0x1, !P2 ;  /* 0x00000001ff117807 */ /* 0x000fe20005000000 */
[----:B------:R-:W-:Y:S01]  /*2a6c0*/  IMAD.WIDE.U32.X R2, R0, R86, R2, P4 ;  /* 0x0000005600027225 */ /* 0x000fe200020e0402 */
[----:B------:R-:W-:-:S03]  /*2a6d0*/  ISETP.LT.U32.AND P2, PT, R77, R78, PT ;  /* 0x0000004e4d00720c */ /* 0x000fc60003f41070 */
[----:B------:R-:W-:-:S04]  /*2a6e0*/  IMAD.WIDE.U32 R6, P4, R83, R86, R6 ;  /* 0x0000005653067225 */ /* 0x000fc80007880006 */
[----:B------:R-:W-:Y:S01]  /*2a6f0*/  IMAD.WIDE.U32 R8, R83, R83, RZ ;  /* 0x0000005353087225 */ /* 0x000fe200078e00ff */
[----:B------:R-:W-:-:S03]  /*2a700*/  SEL R83, RZ, 0x1, !P3 ;  /* 0x00000001ff537807 */ /* 0x000fc60005800000 */
[----:B------:R-:W-:Y:S01]  /*2a710*/  IMAD.WIDE.U32.X R14, R0, R86, R14, P1 ;  /* 0x00000056000e7225 */ /* 0x000fe200008e040e */
[----:B------:R-:W-:Y:S02]  /*2a720*/  SHF.L.W.U32.HI R0, R78, 0x1, R91 ;  /* 0x000000014e007819 */ /* 0x000fe40000010e5b */
[----:B------:R-:W-:Y:S01]  /*2a730*/  ISETP.NE.U32.AND P1, PT, R77, R78, PT ;  /* 0x0000004e4d00720c */ /* 0x000fe20003f25070 */
[----:B------:R-:W-:Y:S01]  /*2a740*/  IMAD.X R5, RZ, RZ, RZ, P4 ;  /* 0x000000ffff057224 */ /* 0x000fe200020e06ff */
[----:B------:R-:W-:Y:S01]  /*2a750*/  IADD3 R9, P4, PT, R9, R6, RZ ;  /* 0x0000000609097210 */ /* 0x000fe20007f9e0ff */
[----:B------:R-:W-:Y:S01]  /*2a760*/  IMAD.MOV.U32 R4, RZ, RZ, R7 ;  /* 0x000000ffff047224 */ /* 0x000fe200078e0007 */
[----:B------:R-:W-:Y:S02]  /*2a770*/  IADD3 R6, P3, PT, R17, R50, RZ ;  /* 0x0000003211067210 */ /* 0x000fe40007f7e0ff */
[----:B------:R-:W-:Y:S01]  /*2a780*/  ISETP.NE.AND.EX P1, PT, R0, R91, PT, P1 ;  /* 0x0000005b0000720c */ /* 0x000fe20003f25310 */
[----:B------:R-:W-:Y:S01]  /*2a790*/  IMAD.WIDE.U32.X R4, R86, R86, R4, P4 ;  /* 0x0000005656047225 */ /* 0x000fe200020e0404 */
[----:B------:R-:W-:-:S02]  /*2a7a0*/  SEL R86, R6, RZ, P6 ;  /* 0x000000ff06567207 */ /* 0x000fc40003000000 */
[----:B------:R-:W-:Y:S01]  /*2a7b0*/  ISETP.LT.AND P1, PT, R98, RZ, !P1 ;  /* 0x000000ff6200720c */ /* 0x000fe20004f21270 */
[----:B------:R-:W-:Y:S01]  /*2a7c0*/  IMAD.X R88, RZ, RZ, R82, P3 ;  /* 0x000000ffff587224 */ /* 0x000fe200018e0652 */
[----:B------:R-:W-:Y:S01]  /*2a7d0*/  IADD3 R86, P3, PT, -R86, R75, RZ ;  /* 0x0000004b56567210 */ /* 0x000fe20007f7e1ff */
[----:B------:R-:W-:Y:S01]  /*2a7e0*/  IMAD.WIDE.U32 R6, R73, R46, RZ ;  /* 0x0000002e49067225 */ /* 0x000fe200078e00ff */
[----:B------:R-:W-:Y:S02]  /*2a7f0*/  ISETP.LT.U32.OR.EX P2, PT, R0, R91, P1, P2 ;  /* 0x0000005b0000720c */ /* 0x000fe40000f41520 */
[----:B------:R-:W-:Y:S01]  /*2a800*/  IADD3 R78, P1, PT, R83, R48, RZ ;  /* 0x00000030534e7210 */ /* 0x000fe20007f3e0ff */
[----:B------:R-:W-:Y:S01]  /*2a810*/  IMAD.SHL.U32 R83, R86, 0x2, RZ ;  /* 0x0000000256537824 */ /* 0x000fe200078e00ff */
[----:B------:R-:W-:Y:S01]  /*2a820*/  SEL R88, R88, RZ, P6 ;  /* 0x000000ff58587207 */ /* 0x000fe20003000000 */
[----:B------:R-:W-:Y:S01]  /*2a830*/  IMAD R91, R73, R47, R90 ;  /* 0x0000002f495b7224 */ /* 0x000fe200078e025a */
[----:B------:R-:W-:Y:S01]  /*2a840*/  SEL R64, RZ, 0x1, !P2 ;  /* 0x00000001ff407807 */ /* 0x000fe20005000000 */
[----:B------:R-:W-:Y:S01]  /*2a850*/  IMAD.X R93, RZ, RZ, R49, P1 ;  /* 0x000000ffff5d7224 */ /* 0x000fe200008e0631 */
[----:B------:R-:W-:Y:S01]  /*2a860*/  SEL R78, R78, RZ, P6 ;  /* 0x000000ff4e4e7207 */ /* 0x000fe20003000000 */
[----:B------:R-:W-:Y:S01]  /*2a870*/  IMAD.X R88, R87, 0x1, ~R88, P3 ;  /* 0x0000000157587824 */ /* 0x000fe200018e0e58 */
[----:B------:R-:W-:Y:S01]  /*2a880*/  LOP3.LUT R83, R83, R64, RZ, 0xfc, !PT ;  /* 0x0000004053537212 */ /* 0x000fe200078efcff */
[----:B------:R-:W-:Y:S01]  /*2a890*/  IMAD.IADD R91, R7, 0x1, R91 ;  /* 0x00000001075b7824 */ /* 0x000fe200078e025b */
[----:B------:R-:W-:-:S02]  /*2a8a0*/  IADD3 R78, P3, PT, -R78, R65, RZ ;  /* 0x000000414e4e7210 */ /* 0x000fc40007f7e1ff */
[----:B------:R-:W-:Y:S01]  /*2a8b0*/  SHF.L.U64.HI R7, R86, 0x1, R88 ;  /* 0x0000000156077819 */ /* 0x000fe20000010258 */
[----:B------:R-:W-:Y:S01]  /*2a8c0*/  IMAD.WIDE.U32 R64, R91, R54, RZ ;  /* 0x000000365b407225 */ /* 0x000fe200078e00ff */
[----:B------:R-:W-:Y:S02]  /*2a8d0*/  ISETP.EQ.U32.AND P4, PT, R83, R86, PT ;  /* 0x000000565300720c */ /* 0x000fe40003f82070 */
[----:B------:R-:W-:Y:S02]  /*2a8e0*/  SEL R93, R93, RZ, P6 ;  /* 0x000000ff5d5d7207 */ /* 0x000fe40003000000 */
[----:B------:R-:W-:Y:S02]  /*2a8f0*/  ISETP.EQ.AND.EX P2, PT, R7, R88, P2, P4 ;  /* 0x000000580700720c */ /* 0x000fe40001742340 */
[----:B------:R-:W-:Y:S01]  /*2a900*/  IADD3 R99, P4, PT, R72, R16, RZ ;  /* 0x0000001048637210 */ /* 0x000fe20007f9e0ff */
[----:B------:R-:W-:Y:S01]  /*2a910*/  IMAD.X R93, R66, 0x1, ~R93, P3 ;  /* 0x00000001425d7824 */ /* 0x000fe200018e0e5d */
[----:B------:R-:W-:Y:S01]  /*2a920*/  ISETP.LT.U32.AND P1, PT, R83, R86, PT ;  /* 0x000000565300720c */ /* 0x000fe20003f21070 */
[----:B------:R-:W-:Y:S01]  /*2a930*/  IMAD.WIDE.U32 R86, R6, R54, RZ ;  /* 0x0000003606567225 */ /* 0x000fe200078e00ff */
[----:B------:R-:W-:-:S02]  /*2a940*/  IADD3 R17, P5, PT, R99, R10, RZ ;  /* 0x0000000a63117210 */ /* 0x000fc40007fbe0ff */
[----:B------:R-:W-:Y:S01]  /*2a950*/  ISETP.LT.U32.OR.EX P1, PT, R7, R88, P2, P1 ;  /* 0x000000580700720c */ /* 0x000fe20001721510 */
[----:B------:R-:W-:Y:S01]  /*2a960*/  IMAD.WIDE.U32 R64, P3, R6, R55, R64 ;  /* 0x0000003706407225 */ /* 0x000fe20007860040 */
[----:B------:R-:W-:Y:S02]  /*2a970*/  ISETP.GE.U32.AND P2, PT, R99, R16, PT ;  /* 0x000000106300720c */ /* 0x000fe40003f46070 */
[----:B------:R-:W-:Y:S01]  /*2a980*/  LOP3.LUT R66, RZ, R86, RZ, 0x33, !PT ;  /* 0x00000056ff427212 */ /* 0x000fe200078e33ff */
[----:B------:R-:W-:Y:S01]  /*2a990*/  IMAD.X R101, R89, 0x1, R108, P4 ;  /* 0x0000000159657824 */ /* 0x000fe200020e066c */
[----:B------:R-:W-:Y:S01]  /*2a9a0*/  IADD3 R10, P4, PT, R87, R64, RZ ;  /* 0x00000040570a7210 */ /* 0x000fe20007f9e0ff */
[----:B------:R-:W-:Y:S01]  /*2a9b0*/  IMAD.X R87, RZ, RZ, RZ, P3 ;  /* 0x000000ffff577224 */ /* 0x000fe200018e06ff */
[----:B------:R-:W-:Y:S01]  /*2a9c0*/  IADD3 R75, P3, PT, R17, R16, RZ ;  /* 0x00000010114b7210 */ /* 0x000fe20007f7e0ff */
[C---:B------:R-:W-:Y:S01]  /*2a9d0*/  IMAD.X R72, R101.reuse, 0x1, R12, P5 ;  /* 0x0000000165487824 */ /* 0x040fe200028e060c */
[----:B------:R-:W-:Y:S01]  /*2a9e0*/  ISETP.GE.U32.AND.EX P2, PT, R101, R89, PT, P2 ;  /* 0x000000596500720c */ /* 0x000fe20003f46120 */
[----:B------:R-:W-:Y:S01]  /*2a9f0*/  IMAD.MOV.U32 R86, RZ, RZ, R65 ;  /* 0x000000ffff567224 */ /* 0x000fe200078e0041 */
[----:B------:R-:W-:Y:S01]  /*2aa00*/  ISETP.GT.U32.AND P5, PT, R73, R66, PT ;  /* 0x000000424900720c */ /* 0x000fe20003fa4070 */
[----:B------:R-:W-:Y:S01]  /*2aa10*/  IMAD.X R12, R72, 0x1, R89, P3 ;  /* 0x00000001480c7824 */ /* 0x000fe200018e0659 */
[----:B------:R-:W-:Y:S01]  /*2aa20*/  SEL R97, RZ, 0x1, P2 ;  /* 0x00000001ff617807 */ /* 0x000fe20001000000 */
[----:B------:R-:W-:Y:S01]  /*2aa30*/  IMAD.WIDE.U32 R64, R91, R52, RZ ;  /* 0x000000345b407225 */ /* 0x000fe200078e00ff */
[----:B------:R-:W-:-:S02]  /*2aa40*/  IADD3 R68, P2, PT, R75, R68, RZ ;  /* 0x000000444b447210 */ /* 0x000fc40007f5e0ff */
[----:B------:R-:W-:Y:S01]  /*2aa50*/  LOP3.LUT R10, RZ, R10, RZ, 0x33, !PT ;  /* 0x0000000aff0a7212 */ /* 0x000fe200078e33ff */
[----:B------:R-:W-:Y:S01]  /*2aa60*/  IMAD.WIDE.U32.X R86, R91, R55, R86, P4 ;  /* 0x000000375b567225 */ /* 0x000fe200020e0456 */
[----:B------:R-:W-:Y:S02]  /*2aa70*/  ISETP.GE.U32.AND P3, PT, R17, R99, PT ;  /* 0x000000631100720c */ /* 0x000fe40003f66070 */
[----:B------:R-:W-:Y:S01]  /*2aa80*/  ISETP.GT.U32.AND.EX P5, PT, R79, R10, PT, P5 ;  /* 0x0000000a4f00720c */ /* 0x000fe20003fa4150 */
[----:B------:R-:W-:Y:S01]  /*2aa90*/  IMAD.X R71, R12, 0x1, R71, P2 ;  /* 0x000000010c477824 */ /* 0x000fe200010e0647 */
[----:B------:R-:W-:Y:S01]  /*2aaa0*/  ISETP.GE.U32.AND P2, PT, R75, R16, PT ;  /* 0x000000104b00720c */ /* 0x000fe20003f46070 */
[----:B------:R-:W-:Y:S01]  /*2aab0*/  IMAD.WIDE.U32 R16, R6, R52, RZ ;  /* 0x0000003406107225 */ /* 0x000fe200078e00ff */
[----:B------:R-:W-:Y:S02]  /*2aac0*/  ISETP.GE.U32.AND.EX P3, PT, R72, R101, PT, P3 ;  /* 0x000000654800720c */ /* 0x000fe40003f66130 */
[----:B------:R-:W-:Y:S01]  /*2aad0*/  ISETP.GE.U32.AND.EX P2, PT, R12, R89, PT, P2 ;  /* 0x000000590c00720c */ /* 0x000fe20003f46120 */
[----:B------:R-:W-:Y:S01]  /*2aae0*/  IMAD.WIDE.U32 R64, P4, R6, R53, R64 ;  /* 0x0000003506407225 */ /* 0x000fe20007880040 */
[----:B------:R-:W-:-:S02]  /*2aaf0*/  SEL R89, RZ, 0x1, !P5 ;  /* 0x00000001ff597807 */ /* 0x000fc40006800000 */
[----:B------:R-:W-:Y:S01]  /*2ab00*/  IADD3 R79, P5, PT, R74, R16, RZ ;  /* 0x000000104a4f7210 */ /* 0x000fe20007fbe0ff */
[----:B------:R-:W-:Y:S01]  /*2ab10*/  IMAD.X R73, RZ, RZ, RZ, P4 ;  /* 0x000000ffff497224 */ /* 0x000fe200020e06ff */
[----:B------:R-:W-:Y:S01]  /*2ab20*/  SEL R66, RZ, 0x1, P3 ;  /* 0x00000001ff427807 */ /* 0x000fe20001800000 */
[----:B------:R-:W-:Y:S01]  /*2ab30*/  IMAD.MOV.U32 R72, RZ, RZ, R65 ;  /* 0x000000ffff487224 */ /* 0x000fe200078e0041 */
[----:B------:R-:W-:Y:S02]  /*2ab40*/  IADD3 R64, P3, PT, R17, R64, RZ ;  /* 0x0000004011407210 */ /* 0x000fe40007f7e0ff */
[----:B------:R-:W-:Y:S02]  /*2ab50*/  SEL R88, RZ, 0x1, P2 ;  /* 0x00000001ff587807 */ /* 0x000fe40001000000 */
[----:B------:R-:W-:Y:S01]  /*2ab60*/  ISETP.GE.U32.AND P2, PT, R79, R16, PT ;  /* 0x000000104f00720c */ /* 0x000fe20003f46070 */
[----:B------:R-:W-:Y:S01]  /*2ab70*/  IMAD.X R95, R64, 0x1, R95, P5 ;  /* 0x00000001405f7824 */ /* 0x000fe200028e065f */
[----:B------:R-:W-:-:S02]  /*2ab80*/  IADD3 R16, P4, PT, R89, R86, RZ ;  /* 0x0000005659107210 */ /* 0x000fc40007f9e0ff */
[----:B------:R-:W-:Y:S02]  /*2ab90*/  LOP3.LUT P6, RZ, R26, 0x2, RZ, 0xc0, !PT ;  /* 0x000000021aff7812 */ /* 0x000fe400078cc0ff */
[----:B------:R-:W-:Y:S01]  /*2aba0*/  IADD3 R10, P5, PT, R79, R16, RZ ;  /* 0x000000104f0a7210 */ /* 0x000fe20007fbe0ff */
[----:B------:R-:W-:Y:S01]  /*2abb0*/  IMAD.X R86, RZ, RZ, R87, P4 ;  /* 0x000000ffff567224 */ /* 0x000fe200020e0657 */
[C---:B------:R-:W-:Y:S01]  /*2abc0*/  ISETP.GE.U32.AND.EX P2, PT, R95.reuse, R64, PT, P2 ;  /* 0x000000405f00720c */ /* 0x040fe20003f46120 */
[----:B------:R-:W-:Y:S01]  /*2abd0*/  IMAD.SHL.U32 R87, R78, 0x2, RZ ;  /* 0x000000024e577824 */ /* 0x000fe200078e00ff */
[----:B------:R-:W-:Y:S01]  /*2abe0*/  SEL R64, RZ, 0x1, !P1 ;  /* 0x00000001ff407807 */ /* 0x000fe20004800000 */
[----:B------:R-:W-:Y:S01]  /*2abf0*/  IMAD.X R79, R95, 0x1, R86, P5 ;  /* 0x000000015f4f7824 */ /* 0x000fe200028e0656 */
[----:B------:R-:W-:Y:S02]  /*2ac00*/  @P0 SEL R74, RZ, 0x1, P6 ;  /* 0x00000001ff4a0807 */ /* 0x000fe40003000000 */
[----:B------:R-:W-:-:S02]  /*2ac10*/  ISETP.GE.U32.AND P6, PT, R68, R75, PT ;  /* 0x0000004b4400720c */ /* 0x000fc40003fc6070 */
[----:B------:R-:W-:Y:S01]  /*2ac20*/  ISETP.GE.U32.AND P4, PT, R10, R16, PT ;  /* 0x000000100a00720c */ /* 0x000fe20003f86070 */
[----:B------:R-:W-:Y:S01]  /*2ac30*/  IMAD.WIDE.U32 R16, R91, R50, RZ ;  /* 0x000000325b107225 */ /* 0x000fe200078e00ff */
[----:B------:R-:W-:Y:S02]  /*2ac40*/  LOP3.LUT R87, R87, R64, RZ, 0xfc, !PT ;  /* 0x0000004057577212 */ /* 0x000fe400078efcff */
[----:B------:R-:W-:Y:S02]  /*2ac50*/  ISETP.GE.U32.AND.EX P6, PT, R71, R12, PT, P6 ;  /* 0x0000000c4700720c */ /* 0x000fe40003fc6160 */
[----:B------:R-:W-:Y:S02]  /*2ac60*/  SEL R12, RZ, 0x1, P2 ;  /* 0x00000001ff0c7807 */ /* 0x000fe40001000000 */
[----:B------:R-:W-:Y:S01]  /*2ac70*/  @P0 IADD3 R13, P5, PT, R74, R13, RZ ;  /* 0x0000000d4a0d0210 */ /* 0x000fe20007fbe0ff */
[----:B------:R-:W-:Y:S01]  /*2ac80*/  IMAD.WIDE.U32.X R74, R91, R53, R72, P3 ;  /* 0x000000355b4a7225 */ /* 0x000fe200018e0448 */
[----:B------:R-:W-:-:S02]  /*2ac90*/  SHF.L.U64.HI R94, R78, 0x1, R93 ;  /* 0x000000014e5e7819 */ /* 0x000fc4000001025d */
[----:B------:R-:W-:Y:S01]  /*2aca0*/  ISETP.GE.U32.AND P2, PT, R87, R78, PT ;  /* 0x0000004e5700720c */ /* 0x000fe20003f46070 */
[----:B------:R-:W-:Y:S01]  /*2acb0*/  IMAD.WIDE.U32 R16, P3, R6, R82, R16 ;  /* 0x0000005206107225 */ /* 0x000fe20007860010 */
[----:B------:R-:W-:Y:S02]  /*2acc0*/  ISETP.GE.U32.AND.EX P4, PT, R79, R86, PT, P4 ;  /* 0x000000564f00720c */ /* 0x000fe40003f86140 */
[----:B------:R-:W-:Y:S01]  /*2acd0*/  ISETP.GE.U32.AND.EX P2, PT, R94, R93, PT, P2 ;  /* 0x0000005d5e00720c */ /* 0x000fe20003f46120 */
[----:B------:R-:W-:Y:S01]  /*2ace0*/  IMAD.X R65, RZ, RZ, RZ, P3 ;  /* 0x000000ffff417224 */ /* 0x000fe200018e06ff */
[----:B------:R-:W-:Y:S01]  /*2acf0*/  SEL R95, RZ, 0x1, P6 ;  /* 0x00000001ff5f7807 */ /* 0x000fe20003000000 */
[----:B------:R-:W-:Y:S01]  /*2ad00*/  @P0 IMAD.X R11, RZ, RZ, R11, P5 ;  /* 0x000000ffff0b0224 */ /* 0x000fe200028e060b */
[----:B------:R-:W-:Y:S01]  /*2ad10*/  SEL R89, RZ, 0x1, P4 ;  /* 0x00000001ff597807 */ /* 0x000fe20002000000 */
[----:B------:R-:W-:Y:S01]  /*2ad20*/  IMAD.WIDE.U32 R72, R6, R50, RZ ;  /* 0x0000003206487225 */ /* 0x000fe200078e00ff */
[----:B------:R-:W-:-:S02]  /*2ad30*/  IADD3 R97, P3, P4, R66, R2, R97 ;  /* 0x0000000242617210 */ /* 0x000fc40007c7e061 */
[----:B------:R-:W-:Y:S01]  /*2ad40*/  IADD3 R88, P5, P6, R95, R14, R88 ;  /* 0x0000000e5f587210 */ /* 0x000fe20007ebe058 */
[----:B------:R-:W-:Y:S01]  /*2ad50*/  IMAD.MOV.U32 R64, RZ, RZ, R17 ;  /* 0x000000ffff407224 */ /* 0x000fe200078e0011 */
[----:B------:R-:W-:Y:S02]  /*2ad60*/  IADD3.X R14, PT, PT, RZ, R3, RZ, P3, P4 ;  /* 0x00000003ff0e7210 */ /* 0x000fe40001fe84ff */
[----:B------:R-:W-:Y:S02]  /*2ad70*/  IADD3 R12, P3, P4, R89, R74, R12 ;  /* 0x0000004a590c7210 */ /* 0x000fe40007c7e00c */
[----:B------:R-:W-:Y:S02]  /*2ad80*/  IADD3.X R15, PT, PT, RZ, R15, RZ, P5, P6 ;  /* 0x0000000fff0f7210 */ /* 0x000fe40002fec4ff */
[----:B------:R-:W-:Y:S02]  /*2ad90*/  IADD3 R13, P6, PT, R13, R76, RZ ;  /* 0x0000004c0d0d7210 */ /* 0x000fe40007fde0ff */
[----:B------:R-:W-:-:S02]  /*2ada0*/  IADD3.X R74, PT, PT, RZ, R75, RZ, P3, P4 ;  /* 0x0000004bff4a7210 */ /* 0x000fc40001fe84ff */
[----:B------:R-:W-:Y:S01]  /*2adb0*/  @P2 ISETP.EQ.U32.AND P3, PT, R87, R78, PT ;  /* 0x0000004e5700220c */ /* 0x000fe20003f62070 */
[----:B------:R-:W-:Y:S01]  /*2adc0*/  IMAD.X R100, R11, 0x1, R100, P6 ;  /* 0x000000010b647824 */ /* 0x000fe200030e0664 */
[-C--:B------:R-:W-:Y:S02]  /*2add0*/  IADD3 R3, P5, PT, R97, R8.reuse, RZ ;  /* 0x0000000861037210 */ /* 0x080fe40007fbe0ff */
[----:B------:R-:W-:Y:S02]  /*2ade0*/  PLOP3.LUT P6, PT, PT, PT, PT, 0x80, 0x8 ;  /* 0x000000000008781c */ /* 0x000fe40003fcf070 */
[----:B------:R-:W-:Y:S02]  /*2adf0*/  @P2 ISETP.EQ.AND.EX P6, PT, R94, R93, P1, P3 ;  /* 0x0000005d5e00220c */ /* 0x000fe40000fc2330 */
[----:B------:R-:W-:Y:S01]  /*2ae00*/  ISETP.GE.U32.AND P4, PT, R3, R8, PT ;  /* 0x000000080300720c */ /* 0x000fe20003f86070 */
[----:B------:R-:W-:Y:S01]  /*2ae10*/  IMAD.X R8, R9, 0x1, R14, P5 ;  /* 0x0000000109087824 */ /* 0x000fe200028e060e */
[----:B------:R-:W-:-:S02]  /*2ae20*/  IADD3 R88, P3, PT, R3, R88, RZ ;  /* 0x0000005803587210 */ /* 0x000fc40007f7e0ff */
[----:B------:R-:W-:Y:S02]  /*2ae30*/  ISETP.NE.U32.AND P2, PT, R69, R52, PT ;  /* 0x000000344500720c */ /* 0x000fe40003f45070 */
[----:B------:R-:W-:Y:S01]  /*2ae40*/  ISETP.LT.U32.AND P5, PT, R51, R54, PT ;  /* 0x000000363300720c */ /* 0x000fe20003fa1070 */
[----:B------:R-:W-:Y:S01]  /*2ae50*/  IMAD.X R66, R8, 0x1, R15, P3 ;  /* 0x0000000108427824 */ /* 0x000fe200018e060f */
[----:B------:R-:W-:Y:S01]  /*2ae60*/  ISETP.NE.AND.EX P2, PT, R70, R53, PT, P2 ;  /* 0x000000354600720c */ /* 0x000fe20003f45320 */
[----:B------:R-:W-:Y:S01]  /*2ae70*/  IMAD.WIDE.U32 R14, R10, R46, RZ ;  /* 0x0000002e0a0e7225 */ /* 0x000fe200078e00ff */
[----:B------:R-:W-:Y:S02]  /*2ae80*/  ISETP.GE.U32.AND P1, PT, R88, R3, PT ;  /* 0x000000035800720c */ /* 0x000fe40003f26070 */
[----:B------:R-:W-:Y:S02]  /*2ae90*/  IADD3 R2, P0, PT, R73, R16, RZ ;  /* 0x0000001049027210 */ /* 0x000fe40007f1e0ff */
[----:B------:R-:W-:-:S02]  /*2aea0*/  ISETP.LT.U32.AND.EX P2, PT, R84, R55, !P2, P5 ;  /* 0x000000375400720c */ /* 0x000fc40005741150 */
[----:B------:R-:W-:Y:S01]  /*2aeb0*/  IADD3 R119, P5, PT, R119, R72, RZ ;  /* 0x0000004877777210 */ /* 0x000fe20007fbe0ff */
[----:B------:R-:W-:Y:S01]  /*2aec0*/  IMAD.WIDE.U32.X R64, R91, R82, R64, P0 ;  /* 0x000000525b407225 */ /* 0x000fe200000e0440 */
[----:B------:R-:W-:Y:S02]  /*2aed0*/  ISETP.GE.U32.AND.EX P1, PT, R66, R8, PT, P1 ;  /* 0x000000084200720c */ /* 0x000fe40003f26110 */
[----:B------:R-:W-:Y:S01]  /*2aee0*/  ISETP.GE.U32.AND.EX P3, PT, R8, R9, PT, P4 ;  /* 0x000000090800720c */ /* 0x000fe20003f66140 */
[----:B------:R-:W-:Y:S01]  /*2aef0*/  IMAD.X R115, R2, 0x1, R115, P5 ;  /* 0x0000000102737824 */ /* 0x000fe200028e0673 */
[----:B------:R-:W-:Y:S01]  /*2af00*/  ISETP.LT.U32.AND P4, PT, R69, R52, PT ;  /* 0x000000344500720c */ /* 0x000fe20003f81070 */
[----:B------:R-:W-:Y:S01]  /*2af10*/  IMAD.SHL.U32 R9, R113, 0x2, RZ ;  /* 0x0000000271097824 */ /* 0x000fe200078e00ff */
[----:B------:R-:W-:Y:S02]  /*2af20*/  ISETP.GE.U32.AND P0, PT, R13, R48, PT ;  /* 0x000000300d00720c */ /* 0x000fe40003f06070 */
[----:B------:R-:W-:-:S02]  /*2af30*/  SEL R89, RZ, 0x1, P1 ;  /* 0x00000001ff597807 */ /* 0x000fc40000800000 */
[----:B------:R-:W-:Y:S02]  /*2af40*/  IADD3 R75, P1, PT, R119, R12, RZ ;  /* 0x0000000c774b7210 */ /* 0x000fe40007f3e0ff */
[----:B------:R-:W-:Y:S02]  /*2af50*/  ISETP.LT.U32.OR.EX P2, PT, R70, R53, P2, P4 ;  /* 0x000000354600720c */ /* 0x000fe40001741540 */
[----:B------:R-:W-:Y:S01]  /*2af60*/  ISETP.EQ.U32.AND P5, PT, R45, R50, PT ;  /* 0x000000322d00720c */ /* 0x000fe20003fa2070 */
[----:B------:R-:W-:Y:S01]  /*2af70*/  IMAD.X R73, R115, 0x1, R74, P1 ;  /* 0x0000000173497824 */ /* 0x000fe200008e064a */
[----:B------:R-:W-:Y:S02]  /*2af80*/  SEL R3, RZ, 0x1, P3 ;  /* 0x00000001ff037807 */ /* 0x000fe40001800000 */
[----:B------:R-:W-:Y:S02]  /*2af90*/  ISETP.GE.U32.AND.EX P0, PT, R100, R49, PT, P0 ;  /* 0x000000316400720c */ /* 0x000fe40003f06100 */
[----:B------:R-:W-:-:S02]  /*2afa0*/  ISETP.GE.U32.AND P3, PT, R119, R72, PT ;  /* 0x000000487700720c */ /* 0x000fc40003f66070 */
[----:B------:R-:W-:Y:S02]  /*2afb0*/  ISETP.EQ.AND.EX P5, PT, R85, R82, P2, P5 ;  /* 0x000000525500720c */ /* 0x000fe400017a2350 */
[----:B------:R-:W-:Y:S02]  /*2afc0*/  ISETP.GE.U32.AND P2, PT, R75, R12, PT ;  /* 0x0000000c4b00720c */ /* 0x000fe40003f46070 */
[----:B------:R-:W-:Y:S02]  /*2afd0*/  ISETP.GE.U32.AND.EX P1, PT, R115, R2, PT, P3 ;  /* 0x000000027300720c */ /* 0x000fe40003f26130 */
[----:B------:R-:W-:Y:S02]  /*2afe0*/  ISETP.LT.U32.AND P3, PT, R45, R50, PT ;  /* 0x000000322d00720c */ /* 0x000fe40003f61070 */
[----:B------:R-:W-:Y:S02]  /*2aff0*/  ISETP.GE.U32.AND.EX P2, PT, R73, R74, PT, P2 ;  /* 0x0000004a4900720c */ /* 0x000fe40003f46120 */
[----:B------:R-:W-:-:S02]  /*2b000*/  SEL R92, RZ, 0x1, P1 ;  /* 0x00000001ff5c7807 */ /* 0x000fc40000800000 */
[----:B------:R-:W-:Y:S02]  /*2b010*/  ISETP.LT.U32.OR.EX P5, PT, R85, R82, P5, P3 ;  /* 0x000000525500720c */ /* 0x000fe40002fa1530 */
[----:B------:R-:W-:Y:S02]  /*2b020*/  IADD3 R89, P1, P3, R89, R4, R3 ;  /* 0x0000000459597210 */ /* 0x000fe40007b3e003 */
[----:B------:R-:W-:Y:S02]  /*2b030*/  SEL R3, RZ, 0x1, P2 ;  /* 0x00000001ff037807 */ /* 0x000fe40001000000 */
[----:B------:R-:W-:Y:S02]  /*2b040*/  @P0 ISETP.NE.U32.AND P2, PT, R13, R48, PT ;  /* 0x000000300d00020c */ /* 0x000fe40003f45070 */
[----:B------:R-:W-:Y:S02]  /*2b050*/  IADD3.X R90, PT, PT, RZ, R5, RZ, P1, P3 ;  /* 0x00000005ff5a7210 */ /* 0x000fe40000fe64ff */
[----:B------:R-:W-:-:S02]  /*2b060*/  PLOP3.LUT P1, PT, PT, PT, PT, 0x8, 0x80 ;  /* 0x000000000080781c */ /* 0x000fc40003f2e170 */
[----:B------:R-:W-:Y:S02]  /*2b070*/  @P0 ISETP.NE.OR.EX P1, PT, R100, R49, !P5, P2 ;  /* 0x000000316400020c */ /* 0x000fe40006f25720 */
[----:B------:R-:W-:Y:S02]  /*2b080*/  IADD3 R92, P0, P3, R3, R64, R92 ;  /* 0x00000040035c7210 */ /* 0x000fe40007b1e05c */
[----:B------:R-:W-:Y:S02]  /*2b090*/  ISETP.NE.U32.AND P2, PT, R77, R52, PT ;  /* 0x000000344d00720c */ /* 0x000fe40003f45070 */
[----:B------:R-:W-:Y:S02]  /*2b0a0*/  IADD3.X R93, PT, PT, RZ, R65, RZ, P0, P3 ;  /* 0x00000041ff5d7210 */ /* 0x000fe400007e64ff */
[----:B------:R-:W-:Y:S02]  /*2b0b0*/  SHF.L.U64.HI R98, R113, 0x1, R98 ;  /* 0x0000000171627819 */ /* 0x000fe40000010262 */
[----:B------:R-:W-:-:S02]  /*2b0c0*/  ISETP.LT.U32.AND P0, PT, R9, R54, PT ;  /* 0x000000360900720c */ /* 0x000fc40003f01070 */
[----:B------:R-:W-:Y:S02]  /*2b0d0*/  ISETP.NE.AND.EX P3, PT, R0, R53, PT, P2 ;  /* 0x000000350000720c */ /* 0x000fe40003f65320 */
[----:B------:R-:W-:Y:S02]  /*2b0e0*/  ISETP.LT.U32.AND P2, PT, R77, R52, PT ;  /* 0x000000344d00720c */ /* 0x000fe40003f41070 */
[----:B------:R-:W-:Y:S02]  /*2b0f0*/  ISETP.LT.U32.AND.EX P0, PT, R98, R55, !P3, P0 ;  /* 0x000000376200720c */ /* 0x000fe40005f01100 */
[CC--:B------:R-:W-:Y:S02]  /*2b100*/  ISETP.EQ.U32.AND P3, PT, R83.reuse, R50.reuse, PT ;  /* 0x000000325300720c */ /* 0x0c0fe40003f62070 */
[----:B------:R-:W-:Y:S02]  /*2b110*/  ISETP.LT.U32.OR.EX P0, PT, R0, R53, P0, P2 ;  /* 0x000000350000720c */ /* 0x000fe40000701520 */
[----:B------:R-:W-:-:S02]  /*2b120*/  ISETP.LT.U32.AND P2, PT, R83, R50, PT ;  /* 0x000000325300720c */ /* 0x000fc40003f41070 */
[CC--:B------:R-:W-:Y:S02]  /*2b130*/  ISETP.EQ.AND.EX P3, PT, R7.reuse, R82.reuse, P0, P3 ;  /* 0x000000520700720c */ /* 0x0c0fe40000762330 */
[----:B------:R-:W-:Y:S02]  /*2b140*/  LOP3.LUT R26, R26, 0xfffffffd, RZ, 0xc0, !PT ;  /* 0xfffffffd1a1a7812 */ /* 0x000fe400078ec0ff */
[----:B------:R-:W-:Y:S02]  /*2b150*/  ISETP.LT.U32.OR.EX P2, PT, R7, R82, P3, P2 ;  /* 0x000000520700720c */ /* 0x000fe40001f41520 */
[----:B------:R-:W-:Y:S02]  /*2b160*/  ISETP.GE.U32.AND P3, PT, R87, R48, PT ;  /* 0x000000305700720c */ /* 0x000fe40003f66070 */
[----:B------:R-:W-:Y:S02]  /*2b170*/  P2R R8, PR, RZ, 0x10 ;  /* 0x00000010ff087803 */ /* 0x000fe40000000000 */
[----:B------:R-:W-:-:S02]  /*2b180*/  ISETP.GE.U32.AND.EX P3, PT, R94, R49, PT, P3 ;  /* 0x000000315e00720c */ /* 0x000fc40003f66130 */
[----:B------:R-:W-:Y:S02]  /*2b190*/  @P6 LOP3.LUT R26, R26, 0x2, RZ, 0xfc, !PT ;  /* 0x000000021a1a6812 */ /* 0x000fe400078efcff */
[----:B------:R-:W-:Y:S02]  /*2b1a0*/  PLOP3.LUT P6, PT, PT, PT, PT, 0x8, 0x80 ;  /* 0x000000000080781c */ /* 0x000fe40003fce170 */
[----:B------:R-:W-:Y:S02]  /*2b1b0*/  SEL R3, RZ, 0x1, !P5 ;  /* 0x00000001ff037807 */ /* 0x000fe40006800000 */
[----:B------:R-:W-:Y:S02]  /*2b1c0*/  ISETP.EQ.U32.AND P5, PT, R69, R52, PT ;  /* 0x000000344500720c */ /* 0x000fe40003fa2070 */
[----:B------:R-:W-:-:S03]  /*2b1d0*/  SEL R74, R54, RZ, P1 ;  /* 0x000000ff364a7207 */ /* 0x000fc60000800000 */
[----:B------:R-:W-:-:S04]  /*2b1e0*/  @P3 ISETP.NE.U32.AND P4, PT, R87, R48, PT ;  /* 0x000000305700320c */ /* 0x000fc80003f85070 */
[----:B------:R-:W-:Y:S02]  /*2b1f0*/  @P3 ISETP.NE.OR.EX P6, PT, R94, R49, !P2, P4 ;  /* 0x000000315e00320c */ /* 0x000fe400057c5740 */
[----:B------:R-:W-:Y:S02]  /*2b200*/  ISETP.GE.U32.AND P3, PT, R51, R54, PT ;  /* 0x000000363300720c */ /* 0x000fe40003f66070 */
[----:B------:R-:W-:Y:S02]  /*2b210*/  ISETP.NE.AND P4, PT, R8, RZ, PT ;  /* 0x000000ff0800720c */ /* 0x000fe40003f85270 */
[----:B------:R-:W-:-:S04]  /*2b220*/  ISETP.GE.U32.AND.EX P3, PT, R84, R55, PT, P3 ;  /* 0x000000375400720c */ /* 0x000fc80003f66130 */
[CC--:B------:R-:W-:Y:S02]  /*2b230*/  ISETP.EQ.AND.EX P5, PT, R70.reuse, R53.reuse, !P3, P5 ;  /* 0x000000354600720c */ /* 0x0c0fe40005fa2350 */
[----:B------:R-:W-:Y:S02]  /*2b240*/  SEL R11, RZ, 0x1, P3 ;  /* 0x00000001ff0b7807 */ /* 0x000fe40001800000 */
[----:B------:R-:W-:Y:S02]  /*2b250*/  ISETP.LT.U32.OR.EX P5, PT, R70, R53, P5, P4 ;  /* 0x000000354600720c */ /* 0x000fe40002fa1540 */
[----:B------:R-:W-:Y:S02]  /*2b260*/  IADD3 R86, P4, PT, R3, R48, RZ ;  /* 0x0000003003567210 */ /* 0x000fe40007f9e0ff */
[----:B------:R-:W-:Y:S02]  /*2b270*/  SEL R3, RZ, 0x1, !P5 ;  /* 0x00000001ff037807 */ /* 0x000fe40006800000 */
[----:B------:R-:W-:Y:S01]  /*2b280*/  SEL R86, R86, RZ, P1 ;  /* 0x000000ff56567207 */ /* 0x000fe20000800000 */
[----:B------:R-:W-:Y:S01]  /*2b290*/  IMAD.X R78, RZ, RZ, R49, P4 ;  /* 0x000000ffff4e7224 */ /* 0x000fe200020e0631 */
[----:B------:R-:W-:-:S02]  /*2b2a0*/  IADD3 R96, P3, PT, R11, R52, RZ ;  /* 0x000000340b607210 */ /* 0x000fc40007f7e0ff */
[----:B------:R-:W-:Y:S01]  /*2b2b0*/  IADD3 R86, P4, PT, -R86, R13, RZ ;  /* 0x0000000d56567210 */ /* 0x000fe20007f9e1ff */
[----:B------:R-:W-:Y:S01]  /*2b2c0*/  IMAD.WIDE.U32 R12, R6, R48, RZ ;  /* 0x00000030060c7225 */ /* 0x000fe200078e00ff */
[----:B------:R-:W-:Y:S02]  /*2b2d0*/  SEL R78, R78, RZ, P1 ;  /* 0x000000ff4e4e7207 */ /* 0x000fe40000800000 */
[----:B------:R-:W-:Y:S01]  /*2b2e0*/  LOP3.LUT P5, RZ, R26, 0x2, RZ, 0xc0, !PT ;  /* 0x000000021aff7812 */ /* 0x000fe200078ac0ff */
[----:B------:R-:W-:Y:S01]  /*2b2f0*/  IMAD.X R95, RZ, RZ, R53, P3 ;  /* 0x000000ffff5f7224 */ /* 0x000fe200018e0635 */
[----:B------:R-:W-:Y:S01]  /*2b300*/  SEL R11, RZ, 0x1, !P2 ;  /* 0x00000001ff0b7807 */ /* 0x000fe20005000000 */
[----:B------:R-:W-:Y:S01]  /*2b310*/  IMAD.X R78, R100, 0x1, ~R78, P4 ;  /* 0x00000001644e7824 */ /* 0x000fe200020e0e4e */
[----:B------:R-:W-:Y:S01]  /*2b320*/  IADD3 R72, P4, PT, R3, R50, RZ ;  /* 0x0000003203487210 */ /* 0x000fe20007f9e0ff */
[----:B------:R-:W-:Y:S01]  /*2b330*/  IMAD.WIDE.U32 R2, R91, R48, RZ ;  /* 0x000000305b027225 */ /* 0x000fe200078e00ff */
[----:B------:R-:W-:-:S02]  /*2b340*/  SEL R96, R96, RZ, P1 ;  /* 0x000000ff60607207 */ /* 0x000fc40000800000 */
[----:B------:R-:W-:Y:S01]  /*2b350*/  SEL R72, R72, RZ, P1 ;  /* 0x000000ff48487207 */ /* 0x000fe20000800000 */
[----:B------:R-:W-:Y:S01]  /*2b360*/  IMAD.X R4, RZ, RZ, R82, P4 ;  /* 0x000000ffff047224 */ /* 0x000fe200020e0652 */
[----:B------:R-:W-:Y:S02]  /*2b370*/  SEL R95, R95, RZ, P1 ;  /* 0x000000ff5f5f7207 */ /* 0x000fe40000800000 */
[----:B------:R-:W-:Y:S02]  /*2b380*/  IADD3 R72, P4, PT, -R72, R45, RZ ;  /* 0x0000002d48487210 */ /* 0x000fe40007f9e1ff */
[----:B------:R-:W-:Y:S02]  /*2b390*/  SEL R4, R4, RZ, P1 ;  /* 0x000000ff04047207 */ /* 0x000fe40000800000 */
[----:B------:R-:W-:-:S03]  /*2b3a0*/  IADD3 R96, P2, PT, -R96, R69, RZ ;  /* 0x0000004560607210 */ /* 0x000fc60007f5e1ff */
[----:B------:R-:W-:Y:S02]  /*2b3b0*/  IMAD.X R85, R85, 0x1, ~R4, P4 ;  /* 0x0000000155557824 */ /* 0x000fe400020e0e04 */
[----:B------:R-:W-:-:S04]  /*2b3c0*/  IMAD.WIDE.U32 R2, P4, R6, R49, R2 ;  /* 0x0000003106027225 */ /* 0x000fc80007880002 */
[----:B------:R-:W-:-:S04]  /*2b3d0*/  IMAD.WIDE.U32 R4, R14, R54, RZ ;  /* 0x000000360e047225 */ /* 0x000fc800078e00ff */
[----:B------:R-:W-:Y:S01]  /*2b3e0*/  IMAD.MOV.U32 R16, RZ, RZ, R3 ;  /* 0x000000ffff107224 */ /* 0x000fe200078e0003 */
[----:B------:R-:W-:Y:S01]  /*2b3f0*/  LOP3.LUT R3, RZ, R4, RZ, 0x33, !PT ;  /* 0x00000004ff037212 */ /* 0x000fe200078e33ff */
[----:B------:R-:W-:Y:S01]  /*2b400*/  IMAD.X R17, RZ, RZ, RZ, P4 ;  /* 0x000000ffff117224 */ /* 0x000fe200020e06ff */
[----:B------:R-:W-:Y:S01]  /*2b410*/  IADD3 R45, P4, PT, R13, R2, RZ ;  /* 0x000000020d2d7210 */ /* 0x000fe20007f9e0ff */
[----:B------:R-:W-:Y:S01]  /*2b420*/  IMAD R2, R79, R46, RZ ;  /* 0x0000002e4f027224 */ /* 0x000fe200078e02ff */
[----:B------:R-:W-:Y:S01]  /*2b430*/  ISETP.GT.U32.AND P3, PT, R10, R3, PT ;  /* 0x000000030a00720c */ /* 0x000fe20003f64070 */
[----:B------:R-:W-:Y:S01]  /*2b440*/  IMAD.X R95, R70, 0x1, ~R95, P2 ;  /* 0x00000001465f7824 */ /* 0x000fe200010e0e5f */
[----:B------:R-:W-:Y:S01]  /*2b450*/  SEL R3, RZ, 0x1, !P0 ;  /* 0x00000001ff037807 */ /* 0x000fe20004000000 */
[----:B------:R-:W-:Y:S01]  /*2b460*/  IMAD.WIDE.U32.X R16, R91, R49, R16, P4 ;  /* 0x000000315b107225 */ /* 0x000fe200020e0410 */
[----:B------:R-:W-:Y:S02]  /*2b470*/  PLOP3.LUT P0, PT, P5, P6, PT, 0xf8, 0x8f ;  /* 0x00000000008f781c */ /* 0x000fe40002f0df70 */
[----:B------:R-:W-:Y:S01]  /*2b480*/  IADD3 R4, P4, PT, R11, R48, RZ ;  /* 0x000000300b047210 */ /* 0x000fe20007f9e0ff */
[----:B------:R-:W-:Y:S01]  /*2b490*/  IMAD R65, R10, R47, R2 ;  /* 0x0000002f0a417224 */ /* 0x000fe200078e0202 */
[----:B------:R-:W-:-:S02]  /*2b4a0*/  IADD3 R2, P5, PT, R3, R50, RZ ;  /* 0x0000003203027210 */ /* 0x000fc40007fbe0ff */
[----:B------:R-:W-:Y:S01]  /*2b4b0*/  SEL R3, R55, RZ, P1 ;  /* 0x000000ff37037207 */ /* 0x000fe20000800000 */
[----:B------:R-:W-:Y:S01]  /*2b4c0*/  IMAD.X R69, RZ, RZ, R49, P4 ;  /* 0x000000ffff457224 */ /* 0x000fe200020e0631 */
[----:B------:R-:W-:Y:S01]  /*2b4d0*/  IADD3 R74, P1, PT, -R74, R51, RZ ;  /* 0x000000334a4a7210 */ /* 0x000fe20007f3e1ff */
[----:B------:R-:W-:Y:S01]  /*2b4e0*/  IMAD.IADD R51, R15, 0x1, R65 ;  /* 0x000000010f337824 */ /* 0x000fe200078e0241 */
[----:B------:R-:W-:Y:S02]  /*2b4f0*/  SEL R4, R4, RZ, P0 ;  /* 0x000000ff04047207 */ /* 0x000fe40000000000 */
[----:B------:R-:W-:Y:S01]  /*2b500*/  SEL R2, R2, RZ, P0 ;  /* 0x000000ff02027207 */ /* 0x000fe20000000000 */
[----:B------:R-:W-:Y:S01]  /*2b510*/  IMAD.X R84, R84, 0x1, ~R3, P1 ;  /* 0x0000000154547824 */ /* 0x000fe200008e0e03 */
[----:B------:R-:W-:Y:S01]  /*2b520*/  IADD3 R87, P1, PT, -R4, R87, RZ ;  /* 0x0000005704577210 */ /* 0x000fe20007f3e1ff */
[----:B------:R-:W-:Y:S01]  /*2b530*/  IMAD.X R4, RZ, RZ, R82, P5 ;  /* 0x000000ffff047224 */ /* 0x000fe200028e0652 */
[----:B------:R-:W-:Y:S01]  /*2b540*/  IADD3 R97, P2, PT, -R2, R83, RZ ;  /* 0x0000005302617210 */ /* 0x000fe20007f5e1ff */
[----:B------:R-:W-:Y:S01]  /*2b550*/  IMAD.WIDE.U32 R10, R51, R52, RZ ;  /* 0x00000034330a7225 */ /* 0x000fe200078e00ff */
[----:B------:R-:W-:-:S02]  /*2b560*/  SEL R2, R54, RZ, P0 ;  /* 0x000000ff36027207 */ /* 0x000fc40000000000 */
[----:B------:R-:W-:Y:S02]  /*2b570*/  SEL R69, R69, RZ, P0 ;  /* 0x000000ff45457207 */ /* 0x000fe40000000000 */
[-C--:B------:R-:W-:Y:S02]  /*2b580*/  ISETP.GE.U32.AND P5, PT, R9, R54.reuse, PT ;  /* 0x000000360900720c */ /* 0x080fe40003fa6070 */
[----:B------:R-:W-:Y:S01]  /*2b590*/  IADD3 R15, P4, PT, -R2, R9, RZ ;  /* 0x00000009020f7210 */ /* 0x000fe20007f9e1ff */
[----:B------:R-:W-:Y:S01]  /*2b5a0*/  IMAD.WIDE.U32 R8, R51, R54, RZ ;  /* 0x0000003633087225 */ /* 0x000fe200078e00ff */
[----:B------:R-:W-:Y:S02]  /*2b5b0*/  SEL R4, R4, RZ, P0 ;  /* 0x000000ff04047207 */ /* 0x000fe40000000000 */
[----:B------:R-:W-:Y:S01]  /*2b5c0*/  SEL R91, R55, RZ, P0 ;  /* 0x000000ff375b7207 */ /* 0x000fe20000000000 */
[----:B------:R-:W-:Y:S01]  /*2b5d0*/  IMAD.X R69, R94, 0x1, ~R69, P1 ;  /* 0x000000015e457824 */ /* 0x000fe200008e0e45 */
[----:B------:R-:W-:Y:S01]  /*2b5e0*/  ISETP.GE.U32.AND.EX P1, PT, R98, R55, PT, P5 ;  /* 0x000000376200720c */ /* 0x000fe20003f26150 */
[----:B------:R-:W-:-:S02]  /*2b5f0*/  IMAD.X R94, R7, 0x1, ~R4, P2 ;  /* 0x00000001075e7824 */ /* 0x000fc400010e0e04 */
[----:B------:R-:W-:Y:S01]  /*2b600*/  IMAD.WIDE.U32 R6, P2, R14, R55, R8 ;  /* 0x000000370e067225 */ /* 0x000fe20007840008 */
[----:B------:R-:W-:-:S03]  /*2b610*/  SEL R65, RZ, 0x1, P1 ;  /* 0x00000001ff417807 */ /* 0x000fc60000800000 */
[----:B------:R-:W-:Y:S01]  /*2b620*/  IMAD.WIDE.U32 R2, R14, R52, RZ ;  /* 0x000000340e027225 */ /* 0x000fe200078e00ff */
[----:B------:R-:W-:Y:S02]  /*2b630*/  IADD3 R4, P1, PT, R5, R6, RZ ;  /* 0x0000000605047210 */ /* 0x000fe40007f3e0ff */
[----:B------:R-:W-:Y:S01]  /*2b640*/  IADD3 R6, P5, PT, R65, R52, RZ ;  /* 0x0000003441067210 */ /* 0x000fe20007fbe0ff */
[----:B------:R-:W-:Y:S01]  /*2b650*/  IMAD.X R91, R98, 0x1, ~R91, P4 ;  /* 0x00000001625b7824 */ /* 0x000fe200020e0e5b */
[-C--:B------:R-:W-:Y:S01]  /*2b660*/  IADD3 R75, P6, PT, R75, R2.reuse, RZ ;  /* 0x000000024b4b7210 */ /* 0x080fe20007fde0ff */
[----:B------:R-:W-:Y:S01]  /*2b670*/  IMAD.X R5, RZ, RZ, RZ, P2 ;  /* 0x000000ffff057224 */ /* 0x000fe200010e06ff */
[----:B------:R-:W-:Y:S01]  /*2b680*/  SEL R6, R6, RZ, P0 ;  /* 0x000000ff06067207 */ /* 0x000fe20000000000 */
[----:B------:R-:W-:Y:S01]  /*2b690*/  IMAD.WIDE.U32 R8, P4, R14, R53, R10 ;  /* 0x000000350e087225 */ /* 0x000fe2000788000a */
[----:B------:R-:W-:Y:S02]  /*2b6a0*/  ISETP.GE.U32.AND P2, PT, R75, R2, PT ;  /* 0x000000024b00720c */ /* 0x000fe40003f46070 */
[----:B------:R-:W-:Y:S01]  /*2b6b0*/  LOP3.LUT R2, RZ, R4, RZ, 0x33, !PT ;  /* 0x00000004ff027212 */ /* 0x000fe200078e33ff */
[----:B------:R-:W-:Y:S01]  /*2b6c0*/  IMAD.X R10, RZ, RZ, R53, P5 ;  /* 0x000000ffff0a7224 */ /* 0x000fe200028e0635 */
[----:B------:R-:W-:Y:S01]  /*2b6d0*/  ISETP.GE.U32.AND P5, PT, R74, R15, PT ;  /* 0x0000000f4a00720c */ /* 0x000fe20003fa6070 */
[----:B------:R-:W-:Y:S01]  /*2b6e0*/  IMAD.MOV.U32 R4, RZ, RZ, R7 ;  /* 0x000000ffff047224 */ /* 0x000fe200078e0007 */
[----:B------:R-:W-:Y:S01]  /*2b6f0*/  ISETP.GT.U32.AND.EX P3, PT, R79, R2, PT, P3 ;  /* 0x000000024f00720c */ /* 0x000fe20003f64130 */
[----:B------:R-:W-:Y:S01]  /*2b700*/  IMAD.MOV.U32 R64, RZ, RZ, R9 ;  /* 0x000000ffff407224 */ /* 0x000fe200078e0009 */
[----:B------:R-:W-:Y:S01]  /*2b710*/  SEL R7, R10, RZ, P0 ;  /* 0x000000ff0a077207 */ /* 0x000fe20000000000 */
[----:B------:R-:W-:Y:S01]  /*2b720*/  IMAD.X R65, RZ, RZ, RZ, P4 ;  /* 0x000000ffff417224 */ /* 0x000fe200020e06ff */
[----:B------:R-:W-:Y:S01]  /*2b730*/  IADD3 R9, P0, PT, R77, -R6, RZ ;  /* 0x800000064d097210 */ /* 0x000fe20007f1e0ff */
[----:B------:R-:W-:Y:S01]  /*2b740*/  IMAD.WIDE.U32.X R4, R51, R55, R4, P1 ;  /* 0x0000003733047225 */ /* 0x000fe200008e0404 */
[----:B------:R-:W-:-:S02]  /*2b750*/  IADD3 R8, P4, PT, R3, R8, RZ ;  /* 0x0000000803087210 */ /* 0x000fc40007f9e0ff */
[----:B------:R-:W-:Y:S01]  /*2b760*/  SEL R3, RZ, 0x1, !P3 ;  /* 0x00000001ff037807 */ /* 0x000fe20005800000 */
[----:B------:R-:W-:Y:S01]  /*2b770*/  IMAD.X R98, R0, 0x1, ~R7, P0 ;  /* 0x0000000100627824 */ /* 0x000fe200000e0e07 */
[----:B------:R-:W-:Y:S01]  /*2b780*/  ISETP.EQ.U32.AND P3, PT, R96, R9, PT ;  /* 0x000000096000720c */ /* 0x000fe20003f62070 */
[----:B------:R-:W-:Y:S01]  /*2b790*/  IMAD.X R73, R8, 0x1, R73, P6 ;  /* 0x0000000108497824 */ /* 0x000fe200030e0649 */
[----:B------:R-:W-:Y:S01]  /*2b7a0*/  IADD3 R4, P0, PT, R3, R4, RZ ;  /* 0x0000000403047210 */ /* 0x000fe20007f1e0ff */
[----:B------:R-:W-:Y:S01]  /*2b7b0*/  IMAD.WIDE.U32 R2, R51, R50, RZ ;  /* 0x0000003233027225 */ /* 0x000fe200078e00ff */
[----:B------:R-:W-:Y:S02]  /*2b7c0*/  ISETP.GE.U32.AND.EX P5, PT, R84, R91, PT, P5 ;  /* 0x0000005b5400720c */ /* 0x000fe40003fa6150 */
[----:B------:R-:W-:Y:S01]  /*2b7d0*/  ISETP.LT.U32.AND P1, PT, R96, R9, PT ;  /* 0x000000096000720c */ /* 0x000fe20003f21070 */
[----:B------:R-:W-:Y:S01]  /*2b7e0*/  IMAD.X R10, RZ, RZ, R5, P0 ;  /* 0x000000ffff0a7224 */ /* 0x000fe200000e0605 */
[----:B------:R-:W-:Y:S01]  /*2b7f0*/  IADD3 R0, P0, PT, R75, R4, RZ ;  /* 0x000000044b007210 */ /* 0x000fe20007f1e0ff */
[----:B------:R-:W-:Y:S01]  /*2b800*/  IMAD.WIDE.U32 R2, P6, R14, R82, R2 ;  /* 0x000000520e027225 */ /* 0x000fe200078c0002 */
[----:B------:R-:W-:-:S02]  /*2b810*/  ISETP.EQ.AND.EX P3, PT, R95, R98, !P5, P3 ;  /* 0x000000625f00720c */ /* 0x000fc40006f62330 */
[----:B------:R-:W-:Y:S01]  /*2b820*/  SEL R11, RZ, 0xffffffff, P5 ;  /* 0xffffffffff0b7807 */ /* 0x000fe20002800000 */
[----:B------:R-:W-:Y:S01]  /*2b830*/  IMAD.X R83, R73, 0x1, R10, P0 ;  /* 0x0000000149537824 */ /* 0x000fe200000e060a */
[----:B------:R-:W-:Y:S01]  /*2b840*/  ISETP.LT.U32.OR.EX P1, PT, R95, R98, P3, P1 ;  /* 0x000000625f00720c */ /* 0x000fe20001f21510 */
[----:B------:R-:W-:Y:S01]  /*2b850*/  IMAD.WIDE.U32 R6, R14, R50, RZ ;  /* 0x000000320e067225 */ /* 0x000fe200078e00ff */
[C---:B------:R-:W-:Y:S02]  /*2b860*/  ISETP.EQ.U32.AND P0, PT, R72.reuse, R97, PT ;  /* 0x000000614800720c */ /* 0x040fe40003f02070 */
[----:B------:R-:W-:Y:S01]  /*2b870*/  SEL R75, RZ, 0xffffffff, !P1 ;  /* 0xffffffffff4b7807 */ /* 0x000fe20004800000 */
[----:B------:R-:W-:Y:S01]  /*2b880*/  IMAD.X R77, RZ, RZ, RZ, P6 ;  /* 0x000000ffff4d7224 */ /* 0x000fe200030e06ff */
[----:B------:R-:W-:Y:S01]  /*2b890*/  ISETP.EQ.AND.EX P0, PT, R85, R94, P1, P0 ;  /* 0x0000005e5500720c */ /* 0x000fe20000f02300 */
[----:B------:R-:W-:Y:S01]  /*2b8a0*/  IMAD.WIDE.U32.X R64, R51, R53, R64, P4 ;  /* 0x0000003533407225 */ /* 0x000fe200020e0440 */
[----:B------:R-:W-:-:S02]  /*2b8b0*/  ISETP.LT.U32.AND P1, PT, R72, R97, PT ;  /* 0x000000614800720c */ /* 0x000fc40003f21070 */
[----:B------:R-:W-:Y:S01]  /*2b8c0*/  ISETP.GE.U32.AND P3, PT, R0, R4, PT ;  /* 0x000000040000720c */ /* 0x000fe20003f66070 */
[----:B------:R-:W-:Y:S01]  /*2b8d0*/  IMAD.MOV.U32 R76, RZ, RZ, R3 ;  /* 0x000000ffff4c7224 */ /* 0x000fe200078e0003 */
[----:B------:R-:W-:Y:S02]  /*2b8e0*/  ISETP.LT.U32.OR.EX P0, PT, R85, R94, P0, P1 ;  /* 0x0000005e5500720c */ /* 0x000fe40000701510 */
[----:B------:R-:W-:Y:S02]  /*2b8f0*/  ISETP.GE.U32.AND.EX P2, PT, R73, R8, PT, P2 ;  /* 0x000000084900720c */ /* 0x000fe40003f46120 */
[----:B------:R-:W-:Y:S02]  /*2b900*/  ISETP.GE.U32.AND.EX P3, PT, R83, R10, PT, P3 ;  /* 0x0000000a5300720c */ /* 0x000fe40003f66130 */
[----:B------:R-:W-:Y:S02]  /*2b910*/  IADD3 R10, P1, P6, R11, R96, -R9 ;  /* 0x000000600b0a7210 */ /* 0x000fe40007e3e809 */
[----:B------:R-:W-:-:S02]  /*2b920*/  SEL R9, RZ, 0xffffffff, !P0 ;  /* 0xffffffffff097807 */ /* 0x000fc40004000000 */
[----:B------:R-:W-:Y:S02]  /*2b930*/  IADD3 R70, P5, PT, R7, R2, RZ ;  /* 0x0000000207467210 */ /* 0x000fe40007fbe0ff */
[----:B------:R-:W-:Y:S02]  /*2b940*/  SEL R8, RZ, 0x1, P2 ;  /* 0x00000001ff087807 */ /* 0x000fe40001000000 */
[----:B------:R-:W-:Y:S01]  /*2b950*/  IADD3 R2, P2, P4, R75, R72, -R97 ;  /* 0x000000484b027210 */ /* 0x000fe20007c5e861 */
[----:B------:R-:W-:Y:S01]  /*2b960*/  IMAD.WIDE.U32 R72, R0, R46, RZ ;  /* 0x0000002e00487225 */ /* 0x000fe200078e00ff */
[----:B------:R-:W-:Y:S02]  /*2b970*/  SEL R5, RZ, 0x1, P3 ;  /* 0x00000001ff057807 */ /* 0x000fe40001800000 */
[----:B------:R-:W-:Y:S01]  /*2b980*/  IADD3.X R11, PT, PT, R11, R95, ~R98, P1, P6 ;  /* 0x0000005f0b0b7210 */ /* 0x000fe20000fecc62 */
[----:B------:R-:W-:Y:S01]  /*2b990*/  IMAD.WIDE.U32.X R76, R51, R82, R76, P5 ;  /* 0x00000052334c7225 */ /* 0x000fe200028e044c */
[----:B------:R-:W-:-:S02]  /*2b9a0*/  IADD3 R4, P1, P3, R9, R86, -R87 ;  /* 0x0000005609047210 */ /* 0x000fc40007b3e857 */
[----:B------:R-:W-:Y:S01]  /*2b9b0*/  IADD3.X R3, PT, PT, R75, R85, ~R94, P2, P4 ;  /* 0x000000554b037210 */ /* 0x000fe200017e8c5e */
[----:B------:R-:W-:Y:S01]  /*2b9c0*/  IMAD R75, R83, R46, RZ ;  /* 0x0000002e534b7224 */ /* 0x000fe200078e02ff */
[----:B------:R-:W-:Y:S02]  /*2b9d0*/  IADD3 R94, P2, P4, R5, R64, R8 ;  /* 0x00000040055e7210 */ /* 0x000fe40007c5e008 */
[----:B------:R-:W-:Y:S02]  /*2b9e0*/  IADD3.X R5, PT, PT, R9, R78, ~R69, P1, P3 ;  /* 0x0000004e09057210 */ /* 0x000fe40000fe6c45 */
[----:B------:R-:W-:Y:S01]  /*2b9f0*/  IADD3 R8, P1, PT, -R15, R74, RZ ;  /* 0x0000004a0f087210 */ /* 0x000fe20007f3e1ff */
[----:B------:R-:W-:Y:S01]  /*2ba00*/  IMAD R15, R0, R47, R75 ;  /* 0x0000002f000f7224 */ /* 0x000fe200078e024b */
[----:B------:R-:W-:Y:S01]  /*2ba10*/  ISETP.EQ.U32.AND P3, PT, R86, R87, PT ;  /* 0x000000575600720c */ /* 0x000fe20003f62070 */
[----:B------:R-:W-:-:S03]  /*2ba20*/  IMAD.WIDE.U32 R74, R51, R48, RZ ;  /* 0x00000030334a7225 */ /* 0x000fc600078e00ff */
[----:B------:R-:W-:Y:S01]  /*2ba30*/  ISETP.EQ.AND.EX P0, PT, R78, R69, P0, P3 ;  /* 0x000000454e00720c */ /* 0x000fe20000702330 */
[----:B------:R-:W-:Y:S01]  /*2ba40*/  IMAD.X R9, R84, 0x1, ~R91, P1 ;  /* 0x0000000154097824 */ /* 0x000fe200008e0e5b */
[----:B------:R-:W-:Y:S01]  /*2ba50*/  ISETP.GE.U32.AND P1, PT, R86, R87, PT ;  /* 0x000000575600720c */ /* 0x000fe20003f26070 */
[----:B------:R-:W-:Y:S01]  /*2ba60*/  IMAD.IADD R91, R73, 0x1, R15 ;  /* 0x00000001495b7824 */ /* 0x000fe200078e020f */
[----:B------:R-:W-:Y:S01]  /*2ba70*/  ISETP.NE.U32.AND P3, PT, R80, RZ, PT ;  /* 0x000000ff5000720c */ /* 0x000fe20003f65070 */
[----:B------:R-:W-:Y:S01]  /*2ba80*/  IMAD.WIDE.U32 R74, P6, R14, R49, R74 ;  /* 0x000000310e4a7225 */ /* 0x000fe200078c004a */
[----:B------:R-:W-:Y:S02]  /*2ba90*/  ISETP.GE.U32.AND.EX P1, PT, R78, R69, PT, P1 ;  /* 0x000000454e00720c */ /* 0x000fe40003f26110 */
[----:B------:R-:W-:Y:S01]  /*2baa0*/  ISETP.NE.AND.EX P3, PT, R81, RZ, PT, P3 ;  /* 0x000000ff5100720c */ /* 0x000fe20003f65330 */
[----:B------:R-:W-:-:S04]  /*2bab0*/  IMAD.WIDE.U32 R14, R14, R48, RZ ;  /* 0x000000300e0e7225 */ /* 0x000fc800078e00ff */
[----:B------:R-:W-:Y:S01]  /*2bac0*/  IMAD.X R79, RZ, RZ, RZ, P6 ;  /* 0x000000ffff4f7224 */ /* 0x000fe200030e06ff */
[----:B------:R-:W-:Y:S01]  /*2bad0*/  IADD3 R74, P6, PT, R15, R74, RZ ;  /* 0x0000004a0f4a7210 */ /* 0x000fe20007fde0ff */
[----:B------:R-:W-:-:S04]  /*2bae0*/  IMAD.WIDE.U32 R84, R91, R54, RZ ;  /* 0x000000365b547225 */ /* 0x000fc800078e00ff */
[----:B------:R-:W-:-:S04]  /*2baf0*/  IMAD.WIDE.U32 R86, R72, R54, RZ ;  /* 0x0000003648567225 */ /* 0x000fc800078e00ff */
[----:B------:R-:W-:Y:S02]  /*2bb00*/  IMAD.MOV.U32 R78, RZ, RZ, R75 ;  /* 0x000000ffff4e7224 */ /* 0x000fe400078e004b */
[----:B------:R-:W-:-:S04]  /*2bb10*/  IMAD.WIDE.U32 R84, P5, R72, R55, R84 ;  /* 0x0000003748547225 */ /* 0x000fc800078a0054 */
[----:B------:R-:W-:Y:S01]  /*2bb20*/  IMAD.WIDE.U32.X R78, R51, R49, R78, P6 ;  /* 0x00000031334e7225 */ /* 0x000fe200030e044e */
[----:B------:R-:W-:Y:S01]  /*2bb30*/  LOP3.LUT R51, RZ, R86, RZ, 0x33, !PT ;  /* 0x00000056ff337212 */ /* 0x000fe200078e33ff */
[----:B------:R-:W-:Y:S07]  /*2bb40*/  @!P0 BRA P1, `(.L_x_79) ;  /* 0x0000000000648947 */ /* 0x000fee0000800000 */
        /* <DEDUP_REMOVED lines=25> */
.L_x_79:
[----:B------:R-:W-:Y:S05]  /*2bce0*/  BSYNC.RECONVERGENT B2 ;  /* 0x0000000000027941 */ /* 0x000fea0003800200 */
.L_x_78:
        /* <DEDUP_REMOVED lines=26> */
.L_x_81:
[----:B------:R-:W-:Y:S05]  /*2be90*/  BSYNC.RECONVERGENT B2 ;  /* 0x0000000000027941 */ /* 0x000fea0003800200 */
.L_x_80:
[----:B------:R-:W-:Y:S01]  /*2bea0*/  IADD3 R67, P1, PT, R67, R12, RZ ;  /* 0x0000000c43437210 */ /* 0x000fe20007f3e0ff */
[----:B------:R-:W-:Y:S01]  /*2beb0*/  IMAD.X R13, RZ, RZ, RZ, P5 ;  /* 0x000000ffff0d7224 */ /* 0x000fe200028e06ff */
[----:B------:R-:W-:Y:S01]  /*2bec0*/  IADD3.X R80, PT, PT, RZ, R65, RZ, P2, P4 ;  /* 0x00000041ff507210 */ /* 0x000fe200017e84ff */
[----:B------:R-:W-:Y:S01]  /*2bed0*/  IMAD.WIDE.U32 R64, R91, R52, RZ ;  /* 0x000000345b407225 */ /* 0x000fe200078e00ff */
[C---:B------:R-:W-:Y:S01]  /*2bee0*/  IADD3 R7, P4, PT, R67.reuse, R92, RZ ;  /* 0x0000005c43077210 */ /* 0x040fe20007f9e0ff */
[----:B------:R-:W-:Y:S01]  /*2bef0*/  BSSY.RECONVERGENT B2, `(.L_x_82) ;  /* 0x0000035000027945 */ /* 0x000fe20003800200 */
[----:B------:R-:W-:Y:S01]  /*2bf00*/  ISETP.GT.U32.AND P0, PT, R0, R51, PT ;  /* 0x000000330000720c */ /* 0x000fe20003f04070 */
[----:B------:R-:W-:Y:S01]  /*2bf10*/  IMAD.X R104, R104, 0x1, R45, P1 ;  /* 0x0000000168687824 */ /* 0x000fe200008e062d */
[----:B------:R-:W-:Y:S01]  /*2bf20*/  ISETP.GE.U32.AND P1, PT, R67, R12, PT ;  /* 0x0000000c4300720c */ /* 0x000fe20003f26070 */
[----:B------:R-:W-:Y:S01]  /*2bf30*/  IMAD.MOV.U32 R12, RZ, RZ, R85 ;  /* 0x000000ffff0c7224 */ /* 0x000fe200078e0055 */
[C---:B------:R-:W-:Y:S01]  /*2bf40*/  ISETP.GE.U32.AND P3, PT, R7.reuse, R92, PT ;  /* 0x0000005c0700720c */ /* 0x040fe20003f66070 */
[----:B------:R-:W-:Y:S01]  /*2bf50*/  IMAD.X R51, R104, 0x1, R93, P4 ;  /* 0x0000000168337824 */ /* 0x000fe200020e065d */
[----:B------:R-:W-:-:S02]  /*2bf60*/  IADD3 R7, P4, PT, R7, R6, RZ ;  /* 0x0000000607077210 */ /* 0x000fc40007f9e0ff */
[----:B------:R-:W-:Y:S02]  /*2bf70*/  ISETP.GE.U32.AND.EX P1, PT, R104, R45, PT, P1 ;  /* 0x0000002d6800720c */ /* 0x000fe40003f26110 */
[----:B------:R-:W-:Y:S01]  /*2bf80*/  ISETP.GE.U32.AND.EX P3, PT, R51, R93, PT, P3 ;  /* 0x0000005d3300720c */ /* 0x000fe20003f66130 */
[----:B------:R-:W-:Y:S01]  /*2bf90*/  IMAD.X R45, R70, 0x1, R51, P4 ;  /* 0x00000001462d7824 */ /* 0x000fe200020e0633 */
[C---:B------:R-:W-:Y:S02]  /*2bfa0*/  IADD3 R75, P5, PT, R7.reuse, R94, RZ ;  /* 0x0000005e074b7210 */ /* 0x040fe40007fbe0ff */
[----:B------:R-:W-:Y:S02]  /*2bfb0*/  ISETP.GE.U32.AND P4, PT, R7, R6, PT ;  /* 0x000000060700720c */ /* 0x000fe40003f86070 */
[----:B------:R-:W-:Y:S01]  /*2bfc0*/  IADD3 R0, P2, PT, R87, R84, RZ ;  /* 0x0000005457007210 */ /* 0x000fe20007f5e0ff */
[----:B------:R-:W-:Y:S01]  /*2bfd0*/  IMAD.X R81, R45, 0x1, R80, P5 ;  /* 0x000000012d517824 */ /* 0x000fe200028e0650 */
[----:B------:R-:W-:-:S02]  /*2bfe0*/  SEL R6, RZ, 0x1, P1 ;  /* 0x00000001ff067807 */ /* 0x000fc40000800000 */
[----:B------:R-:W-:Y:S02]  /*2bff0*/  SEL R7, RZ, 0x1, P3 ;  /* 0x00000001ff077807 */ /* 0x000fe40001800000 */
[----:B------:R-:W-:Y:S02]  /*2c000*/  ISETP.GE.U32.AND P1, PT, R75, R94, PT ;  /* 0x0000005e4b00720c */ /* 0x000fe40003f26070 */
[----:B------:R-:W-:Y:S01]  /*2c010*/  IADD3 R69, P3, P5, R7, R16, R6 ;  /* 0x0000001007457210 */ /* 0x000fe20007d7e006 */
[----:B------:R-:W-:Y:S01]  /*2c020*/  IMAD.WIDE.U32 R6, R72, R52, RZ ;  /* 0x0000003448067225 */ /* 0x000fe200078e00ff */
[----:B------:R-:W-:Y:S02]  /*2c030*/  LOP3.LUT R0, RZ, R0, RZ, 0x33, !PT ;  /* 0x00000000ff007212 */ /* 0x000fe400078e33ff */
[----:B------:R-:W-:Y:S02]  /*2c040*/  ISETP.GE.U32.AND.EX P1, PT, R81, R80, PT, P1 ;  /* 0x000000505100720c */ /* 0x000fe40003f26110 */
[----:B------:R-:W-:-:S02]  /*2c050*/  ISETP.GT.U32.AND.EX P0, PT, R83, R0, PT, P0 ;  /* 0x000000005300720c */ /* 0x000fc40003f04100 */
[----:B------:R-:W-:Y:S01]  /*2c060*/  IADD3.X R80, PT, PT, RZ, R17, RZ, P3, P5 ;  /* 0x00000011ff507210 */ /* 0x000fe20001fea4ff */
[----:B------:R-:W-:Y:S01]  /*2c070*/  IMAD.WIDE.U32.X R16, R91, R55, R12, P2 ;  /* 0x000000375b107225 */ /* 0x000fe200010e040c */
[----:B------:R-:W-:Y:S02]  /*2c080*/  ISETP.NE.U32.AND P5, PT, R69, RZ, PT ;  /* 0x000000ff4500720c */ /* 0x000fe40003fa5070 */
[----:B------:R-:W-:Y:S02]  /*2c090*/  SEL R67, RZ, 0x1, !P0 ;  /* 0x00000001ff437807 */ /* 0x000fe40004000000 */
[----:B------:R-:W-:Y:S02]  /*2c0a0*/  ISETP.GE.U32.AND.EX P4, PT, R45, R70, PT, P4 ;  /* 0x000000462d00720c */ /* 0x000fe40003f86140 */
[----:B------:R-:W-:Y:S02]  /*2c0b0*/  ISETP.NE.AND.EX P0, PT, R80, RZ, PT, P5 ;  /* 0x000000ff5000720c */ /* 0x000fe40003f05350 */
[----:B------:R-:W-:Y:S01]  /*2c0c0*/  SEL R70, RZ, 0x1, P4 ;  /* 0x00000001ff467807 */ /* 0x000fe20002000000 */
[----:B------:R-:W-:Y:S01]  /*2c0d0*/  IMAD.WIDE.U32 R64, P4, R72, R53, R64 ;  /* 0x0000003548407225 */ /* 0x000fe20007880040 */
[----:B------:R-:W-:-:S03]  /*2c0e0*/  SEL R45, RZ, 0x1, P1 ;  /* 0x00000001ff2d7807 */ /* 0x000fc60000800000 */
[----:B------:R-:W-:Y:S01]  /*2c0f0*/  IMAD.X R13, RZ, RZ, RZ, P4 ;  /* 0x000000ffff0d7224 */ /* 0x000fe200020e06ff */
[----:B------:R-:W-:Y:S01]  /*2c100*/  IADD3 R0, P4, PT, R67, R16, RZ ;  /* 0x0000001043007210 */ /* 0x000fe20007f9e0ff */
[----:B------:R-:W-:Y:S01]  /*2c110*/  IMAD.MOV.U32 R12, RZ, RZ, R65 ;  /* 0x000000ffff0c7224 */ /* 0x000fe200078e0041 */
[----:B------:R-:W-:Y:S02]  /*2c120*/  IADD3 R70, P1, P6, R45, R76, R70 ;  /* 0x0000004c2d467210 */ /* 0x000fe40007e3e046 */
[----:B------:R-:W-:Y:S01]  /*2c130*/  IADD3 R51, P3, PT, R7, R64, RZ ;  /* 0x0000004007337210 */ /* 0x000fe20007f7e0ff */
[----:B------:R-:W-:Y:S01]  /*2c140*/  IMAD.X R17, RZ, RZ, R17, P4 ;  /* 0x000000ffff117224 */ /* 0x000fe200020e0611 */
[----:B------:R-:W-:Y:S01]  /*2c150*/  IADD3 R45, P2, PT, R75, R6, RZ ;  /* 0x000000064b2d7210 */ /* 0x000fe20007f5e0ff */
[----:B------:R-:W-:-:S12]  /*2c160*/  @!P0 BRA `(.L_x_83) ;  /* 0x0000000000348947 */ /* 0x000fd80003800000 */
        /* <DEDUP_REMOVED lines=13> */
.L_x_83:
[----:B------:R-:W-:Y:S05]  /*2c240*/  BSYNC.RECONVERGENT B2 ;  /* 0x0000000000027941 */ /* 0x000fea0003800200 */
.L_x_82:
[----:B------:R-:W-:Y:S01]  /*2c250*/  IADD3 R15, P5, PT, R68, R14, RZ ;  /* 0x0000000e440f7210 */ /* 0x000fe20007fbe0ff */
[----:B------:R-:W-:Y:S01]  /*2c260*/  IMAD.WIDE.U32.X R12, R91, R53, R12, P3 ;  /* 0x000000355b0c7225 */ /* 0x000fe200018e040c */
[----:B------:R-:W-:Y:S01]  /*2c270*/  IADD3.X R76, PT, PT, RZ, R77, RZ, P1, P6 ;  /* 0x0000004dff4c7210 */ /* 0x000fe20000fec4ff */
[----:B------:R-:W-:Y:S01]  /*2c280*/  BSSY.RECONVERGENT B2, `(.L_x_84) ;  /* 0x00000a5000027945 */ /* 0x000fe20003800200 */
[----:B------:R-:W-:Y:S01]  /*2c290*/  IADD3 R7, P4, PT, R45, R0, RZ ;  /* 0x000000002d077210 */ /* 0x000fe20007f9e0ff */
[----:B------:R-:W-:Y:S01]  /*2c2a0*/  IMAD.X R71, R71, 0x1, R74, P5 ;  /* 0x0000000147477824 */ /* 0x000fe200028e064a */
[----:B------:R-:W-:Y:S01]  /*2c2b0*/  ISETP.GE.U32.AND P0, PT, R45, R6, PT ;  /* 0x000000062d00720c */ /* 0x000fe20003f06070 */
[----:B------:R-:W-:Y:S01]  /*2c2c0*/  IMAD.X R6, R51, 0x1, R81, P2 ;  /* 0x0000000133067824 */ /* 0x000fe200010e0651 */
[----:B------:R-:W-:Y:S02]  /*2c2d0*/  IADD3 R65, P6, PT, R15, R70, RZ ;  /* 0x000000460f417210 */ /* 0x000fe40007fde0ff */
[----:B------:R-:W-:Y:S01]  /*2c2e0*/  ISETP.GE.U32.AND P1, PT, R7, R0, PT ;  /* 0x000000000700720c */ /* 0x000fe20003f26070 */
[----:B------:R-:W-:Y:S01]  /*2c2f0*/  IMAD.X R0, R6, 0x1, R17, P4 ;  /* 0x0000000106007824 */ /* 0x000fe200020e0611 */
[----:B------:R-:W-:Y:S01]  /*2c300*/  ISETP.GE.U32.AND P2, PT, R15, R14, PT ;  /* 0x0000000e0f00720c */ /* 0x000fe20003f46070 */
[----:B------:R-:W-:Y:S01]  /*2c310*/  IMAD.X R64, R71, 0x1, R76, P6 ;  /* 0x0000000147407824 */ /* 0x000fe200030e064c */
[----:B------:R-:W-:-:S02]  /*2c320*/  ISETP.GE.U32.AND P4, PT, R65, R70, PT ;  /* 0x000000464100720c */ /* 0x000fc40003f86070 */
[----:B------:R-:W-:Y:S02]  /*2c330*/  ISETP.GE.U32.AND.EX P2, PT, R71, R74, PT, P2 ;  /* 0x0000004a4700720c */ /* 0x000fe40003f46120 */
[----:B------:R-:W-:Y:S02]  /*2c340*/  ISETP.GE.U32.AND.EX P4, PT, R64, R76, PT, P4 ;  /* 0x0000004c4000720c */ /* 0x000fe40003f86140 */
[----:B------:R-:W-:Y:S02]  /*2c350*/  ISETP.GE.U32.AND.EX P0, PT, R6, R51, PT, P0 ;  /* 0x000000330600720c */ /* 0x000fe40003f06100 */
[----:B------:R-:W-:Y:S01]  /*2c360*/  ISETP.GE.U32.AND.EX P1, PT, R0, R17, PT, P1 ;  /* 0x000000110000720c */ /* 0x000fe20003f26110 */
[----:B------:R-:W-:Y:S01]  /*2c370*/  IMAD.WIDE.U32 R16, R91, R50, RZ ;  /* 0x000000325b107225 */ /* 0x000fe200078e00ff */
[----:B------:R-:W-:Y:S02]  /*2c380*/  SEL R14, RZ, 0x1, P2 ;  /* 0x00000001ff0e7807 */ /* 0x000fe40001000000 */
[----:B------:R-:W-:-:S02]  /*2c390*/  SEL R15, RZ, 0x1, P4 ;  /* 0x00000001ff0f7807 */ /* 0x000fc40002000000 */
[----:B------:R-:W-:Y:S01]  /*2c3a0*/  SEL R6, RZ, 0x1, P0 ;  /* 0x00000001ff067807 */ /* 0x000fe20000000000 */
[C---:B------:R-:W-:Y:S01]  /*2c3b0*/  IMAD.WIDE.U32 R16, P2, R72.reuse, R82, R16 ;  /* 0x0000005248107225 */ /* 0x040fe20007840010 */
[----:B------:R-:W-:Y:S02]  /*2c3c0*/  SEL R45, RZ, 0x1, P1 ;  /* 0x00000001ff2d7807 */ /* 0x000fe40000800000 */
[----:B------:R-:W-:Y:S01]  /*2c3d0*/  IADD3 R67, P0, P1, R15, R78, R14 ;  /* 0x0000004e0f437210 */ /* 0x000fe2000791e00e */
[----:B------:R-:W-:Y:S01]  /*2c3e0*/  IMAD.WIDE.U32 R14, R72, R50, RZ ;  /* 0x00000032480e7225 */ /* 0x000fe200078e00ff */
[----:B------:R-:W-:Y:S02]  /*2c3f0*/  IADD3 R12, P3, P5, R45, R12, R6 ;  /* 0x0000000c2d0c7210 */ /* 0x000fe40007d7e006 */
[----:B------:R-:W-:Y:S02]  /*2c400*/  IADD3.X R79, PT, PT, RZ, R79, RZ, P0, P1 ;  /* 0x0000004fff4f7210 */ /* 0x000fe400007e24ff */
[----:B------:R-:W-:-:S02]  /*2c410*/  ISETP.NE.U32.AND P0, PT, R67, RZ, PT ;  /* 0x000000ff4300720c */ /* 0x000fc40003f05070 */
[----:B------:R-:W-:Y:S02]  /*2c420*/  IADD3 R45, P4, PT, R65, R14, RZ ;  /* 0x0000000e412d7210 */ /* 0x000fe40007f9e0ff */
[----:B------:R-:W-:Y:S02]  /*2c430*/  IADD3.X R65, PT, PT, RZ, R13, RZ, P3, P5 ;  /* 0x0000000dff417210 */ /* 0x000fe40001fea4ff */
[----:B------:R-:W-:Y:S01]  /*2c440*/  IADD3 R51, P3, PT, R15, R16, RZ ;  /* 0x000000100f337210 */ /* 0x000fe20007f7e0ff */
[----:B------:R-:W-:Y:S01]  /*2c450*/  IMAD.X R15, RZ, RZ, RZ, P2 ;  /* 0x000000ffff0f7224 */ /* 0x000fe200010e06ff */
[----:B------:R-:W-:Y:S02]  /*2c460*/  ISETP.NE.AND.EX P0, PT, R79, RZ, PT, P0 ;  /* 0x000000ff4f00720c */ /* 0x000fe40003f05300 */
[----:B------:R-:W-:Y:S01]  /*2c470*/  IADD3 R69, P5, PT, R45, R12, RZ ;  /* 0x0000000c2d457210 */ /* 0x000fe20007fbe0ff */
[----:B------:R-:W-:Y:S01]  /*2c480*/  IMAD.X R6, R51, 0x1, R64, P4 ;  /* 0x0000000133067824 */ /* 0x000fe200020e0640 */
[----:B------:R-:W-:Y:S01]  /*2c490*/  ISETP.GE.U32.AND P1, PT, R45, R14, PT ;  /* 0x0000000e2d00720c */ /* 0x000fe20003f26070 */
[----:B------:R-:W-:Y:S01]  /*2c4a0*/  IMAD.MOV.U32 R14, RZ, RZ, R17 ;  /* 0x000000ffff0e7224 */ /* 0x000fe200078e0011 */
[----:B------:R-:W-:Y:S01]  /*2c4b0*/  ISETP.GE.U32.AND P2, PT, R69, R12, PT ;  /* 0x0000000c4500720c */ /* 0x000fe20003f46070 */
[C---:B------:R-:W-:Y:S01]  /*2c4c0*/  IMAD.X R16, R6.reuse, 0x1, R65, P5 ;  /* 0x0000000106107824 */ /* 0x040fe200028e0641 */
[----:B------:R-:W-:Y:S01]  /*2c4d0*/  ISETP.GE.U32.AND.EX P1, PT, R6, R51, PT, P1 ;  /* 0x000000330600720c */ /* 0x000fe20003f26110 */
[----:B------:R-:W-:-:S03]  /*2c4e0*/  IMAD.WIDE.U32 R12, R91, R48, RZ ;  /* 0x000000305b0c7225 */ /* 0x000fc600078e00ff */
[----:B------:R-:W-:Y:S01]  /*2c4f0*/  ISETP.GE.U32.AND.EX P2, PT, R16, R65, PT, P2 ;  /* 0x000000411000720c */ /* 0x000fe20003f46120 */
[----:B------:R-:W-:Y:S01]  /*2c500*/  IMAD.WIDE.U32.X R14, R91, R82, R14, P3 ;  /* 0x000000525b0e7225 */ /* 0x000fe200018e040e */
[-C--:B------:R-:W-:Y:S02]  /*2c510*/  @P0 IADD3 R45, P5, PT, R67, R88.reuse, RZ ;  /* 0x00000058432d0210 */ /* 0x080fe40007fbe0ff */
[----:B------:R-:W-:Y:S01]  /*2c520*/  SEL R6, RZ, 0x1, P1 ;  /* 0x00000001ff067807 */ /* 0x000fe20000800000 */
[C---:B------:R-:W-:Y:S01]  /*2c530*/  IMAD.WIDE.U32 R12, P4, R72.reuse, R49, R12 ;  /* 0x00000031480c7225 */ /* 0x040fe2000788000c */
[----:B------:R-:W-:Y:S02]  /*2c540*/  @P0 ISETP.GE.U32.AND P1, PT, R45, R88, PT ;  /* 0x000000582d00020c */ /* 0x000fe40003f26070 */
[----:B------:R-:W-:Y:S01]  /*2c550*/  SEL R17, RZ, 0x1, P2 ;  /* 0x00000001ff117807 */ /* 0x000fe20001000000 */
[----:B------:R-:W-:Y:S02]  /*2c560*/  @P0 IMAD.X R51, R79, 0x1, R66, P5 ;  /* 0x000000014f330824 */ /* 0x000fe400028e0642 */
[----:B------:R-:W-:Y:S01]  /*2c570*/  IMAD.WIDE.U32 R72, R72, R48, RZ ;  /* 0x0000003048487225 */ /* 0x000fe200078e00ff */
[----:B------:R-:W-:-:S02]  /*2c580*/  IADD3 R6, P3, P2, R17, R14, R6 ;  /* 0x0000000e11067210 */ /* 0x000fc40007a7e006 */
[----:B------:R-:W-:Y:S01]  /*2c590*/  @P0 ISETP.GE.U32.AND.EX P1, PT, R51, R66, PT, P1 ;  /* 0x000000423300020c */ /* 0x000fe20003f26110 */
[----:B------:R-:W-:Y:S01]  /*2c5a0*/  @P0 IMAD.MOV.U32 R88, RZ, RZ, R45 ;  /* 0x000000ffff580224 */ /* 0x000fe200078e002d */
[----:B------:R-:W-:Y:S01]  /*2c5b0*/  IADD3 R45, P5, PT, R73, R12, RZ ;  /* 0x0000000c492d7210 */ /* 0x000fe20007fbe0ff */
[----:B------:R-:W-:Y:S01]  /*2c5c0*/  @P0 IMAD.MOV.U32 R66, RZ, RZ, R51 ;  /* 0x000000ffff420224 */ /* 0x000fe200078e0033 */
[----:B------:R-:W-:Y:S01]  /*2c5d0*/  IADD3.X R51, PT, PT, RZ, R15, RZ, P3, P2 ;  /* 0x0000000fff337210 */ /* 0x000fe20001fe44ff */
[----:B------:R-:W-:Y:S01]  /*2c5e0*/  IMAD.X R15, RZ, RZ, RZ, P4 ;  /* 0x000000ffff0f7224 */ /* 0x000fe200020e06ff */
[----:B------:R-:W-:Y:S01]  /*2c5f0*/  IADD3 R17, P6, PT, R88, R72, RZ ;  /* 0x0000004858117210 */ /* 0x000fe20007fde0ff */
[----:B------:R-:W-:-:S03]  /*2c600*/  IMAD.MOV.U32 R14, RZ, RZ, R13 ;  /* 0x000000ffff0e7224 */ /* 0x000fc600078e000d */
[C---:B------:R-:W-:Y:S01]  /*2c610*/  IADD3 R65, P3, PT, R17.reuse, R6, RZ ;  /* 0x0000000611417210 */ /* 0x040fe20007f7e0ff */
[----:B------:R-:W-:Y:S01]  /*2c620*/  IMAD.X R66, R66, 0x1, R45, P6 ;  /* 0x0000000142427824 */ /* 0x000fe200030e062d */
[----:B------:R-:W-:Y:S01]  /*2c630*/  ISETP.GE.U32.AND P2, PT, R17, R72, PT ;  /* 0x000000481100720c */ /* 0x000fe20003f46070 */
[----:B------:R-:W-:Y:S01]  /*2c640*/  IMAD.WIDE.U32.X R12, R91, R49, R14, P5 ;  /* 0x000000315b0c7225 */ /* 0x000fe200028e040e */
[----:B------:R-:W-:Y:S02]  /*2c650*/  ISETP.GE.U32.AND P4, PT, R65, R6, PT ;  /* 0x000000064100720c */ /* 0x000fe40003f86070 */
[C---:B------:R-:W-:Y:S01]  /*2c660*/  ISETP.GE.U32.AND.EX P2, PT, R66.reuse, R45, PT, P2 ;  /* 0x0000002d4200720c */ /* 0x040fe20003f46120 */
[----:B------:R-:W-:Y:S01]  /*2c670*/  IMAD.X R17, R66, 0x1, R51, P3 ;  /* 0x0000000142117824 */ /* 0x000fe200018e0633 */
[----:B------:R-:W-:Y:S02]  /*2c680*/  @P0 SEL R14, RZ, 0x1, P1 ;  /* 0x00000001ff0e0807 */ /* 0x000fe40000800000 */
[----:B------:R-:W-:-:S02]  /*2c690*/  SEL R6, RZ, 0x1, P2 ;  /* 0x00000001ff067807 */ /* 0x000fc40001000000 */
[----:B------:R-:W-:Y:S02]  /*2c6a0*/  ISETP.GE.U32.AND.EX P3, PT, R17, R51, PT, P4 ;  /* 0x000000331100720c */ /* 0x000fe40003f66140 */
[----:B------:R-:W-:Y:S02]  /*2c6b0*/  @P0 IADD3 R89, P2, PT, R14, R89, RZ ;  /* 0x000000590e590210 */ /* 0x000fe40007f5e0ff */
[----:B------:R-:W-:Y:S02]  /*2c6c0*/  SEL R15, RZ, 0x1, P3 ;  /* 0x00000001ff0f7807 */ /* 0x000fe40001800000 */
[----:B------:R-:W-:Y:S01]  /*2c6d0*/  ISETP.GE.U32.AND P1, PT, R7, R54, PT ;  /* 0x000000360700720c */ /* 0x000fe20003f26070 */
[----:B------:R-:W-:Y:S01]  /*2c6e0*/  @P0 IMAD.X R90, RZ, RZ, R90, P2 ;  /* 0x000000ffff5a0224 */ /* 0x000fe200010e065a */
[----:B------:R-:W-:Y:S02]  /*2c6f0*/  IADD3 R6, P3, P4, R15, R12, R6 ;  /* 0x0000000c0f067210 */ /* 0x000fe40007c7e006 */
[----:B------:R-:W-:-:S02]  /*2c700*/  ISETP.GE.U32.AND.EX P1, PT, R0, R55, PT, P1 ;  /* 0x000000370000720c */ /* 0x000fc40003f26110 */
[----:B------:R-:W-:Y:S02]  /*2c710*/  IADD3.X R13, PT, PT, RZ, R13, RZ, P3, P4 ;  /* 0x0000000dff0d7210 */ /* 0x000fe40001fe84ff */
[----:B------:R-:W-:Y:S02]  /*2c720*/  IADD3 R89, P3, PT, R89, R6, RZ ;  /* 0x0000000659597210 */ /* 0x000fe40007f7e0ff */
[----:B------:R-:W-:Y:S02]  /*2c730*/  ISETP.EQ.U32.AND P2, PT, R69, R52, PT ;  /* 0x000000344500720c */ /* 0x000fe40003f42070 */
[----:B------:R-:W-:Y:S01]  /*2c740*/  ISETP.GE.U32.AND P0, PT, R89, R48, PT ;  /* 0x000000305900720c */ /* 0x000fe20003f06070 */
[----:B------:R-:W-:Y:S01]  /*2c750*/  IMAD.X R90, R90, 0x1, R13, P3 ;  /* 0x000000015a5a7824 */ /* 0x000fe200018e060d */
[----:B------:R-:W-:Y:S02]  /*2c760*/  ISETP.LT.U32.AND P3, PT, R69, R52, PT ;  /* 0x000000344500720c */ /* 0x000fe40003f61070 */
[----:B------:R-:W-:-:S02]  /*2c770*/  ISETP.EQ.AND.EX P2, PT, R16, R53, !P1, P2 ;  /* 0x000000351000720c */ /* 0x000fc40004f42320 */
[----:B------:R-:W-:Y:S02]  /*2c780*/  ISETP.GE.U32.AND.EX P0, PT, R90, R49, PT, P0 ;  /* 0x000000315a00720c */ /* 0x000fe40003f06100 */
[----:B------:R-:W-:Y:S02]  /*2c790*/  ISETP.LT.U32.OR.EX P2, PT, R16, R53, P2, P3 ;  /* 0x000000351000720c */ /* 0x000fe40001741530 */
[CC--:B------:R-:W-:Y:S02]  /*2c7a0*/  ISETP.EQ.U32.AND P3, PT, R65.reuse, R50.reuse, PT ;  /* 0x000000324100720c */ /* 0x0c0fe40003f62070 */
[----:B------:R-:W-:Y:S02]  /*2c7b0*/  ISETP.LT.U32.AND P4, PT, R65, R50, PT ;  /* 0x000000324100720c */ /* 0x000fe40003f81070 */
[----:B------:R-:W-:Y:S02]  /*2c7c0*/  ISETP.EQ.AND.EX P3, PT, R17, R82, P2, P3 ;  /* 0x000000521100720c */ /* 0x000fe40001762330 */
[----:B------:R-:W-:-:S02]  /*2c7d0*/  SEL R13, RZ, 0x1, P1 ;  /* 0x00000001ff0d7807 */ /* 0x000fc40000800000 */
[----:B------:R-:W-:Y:S02]  /*2c7e0*/  ISETP.LT.U32.OR.EX P3, PT, R17, R82, P3, P4 ;  /* 0x000000521100720c */ /* 0x000fe40001f61540 */
[----:B------:R-:W-:Y:S02]  /*2c7f0*/  @P0 ISETP.NE.U32.AND P5, PT, R89, R48, PT ;  /* 0x000000305900020c */ /* 0x000fe40003fa5070 */
[----:B------:R-:W-:Y:S02]  /*2c800*/  PLOP3.LUT P4, PT, PT, PT, PT, 0x8, 0x80 ;  /* 0x000000000080781c */ /* 0x000fe40003f8e170 */
[----:B------:R-:W-:Y:S02]  /*2c810*/  IADD3 R12, P1, PT, R13, R52, RZ ;  /* 0x000000340d0c7210 */ /* 0x000fe40007f3e0ff */
[----:B------:R-:W-:Y:S02]  /*2c820*/  @P0 ISETP.NE.OR.EX P4, PT, R90, R49, !P3, P5 ;  /* 0x000000315a00020c */ /* 0x000fe40005f85750 */
[----:B------:R-:W-:Y:S01]  /*2c830*/  SEL R83, RZ, 0x1, !P2 ;  /* 0x00000001ff537807 */ /* 0x000fe20005000000 */
[----:B------:R-:W-:Y:S01]  /*2c840*/  IMAD.X R13, RZ, RZ, R53, P1 ;  /* 0x000000ffff0d7224 */ /* 0x000fe200008e0635 */
[----:B------:R-:W-:-:S02]  /*2c850*/  SEL R6, R54, RZ, P4 ;  /* 0x000000ff36067207 */ /* 0x000fc40002000000 */
[----:B------:R-:W-:Y:S02]  /*2c860*/  SEL R12, R12, RZ, P4 ;  /* 0x000000ff0c0c7207 */ /* 0x000fe40002000000 */
[----:B------:R-:W-:Y:S02]  /*2c870*/  IADD3 R7, P1, PT, -R6, R7, RZ ;  /* 0x0000000706077210 */ /* 0x000fe40007f3e1ff */
[----:B------:R-:W-:Y:S02]  /*2c880*/  SEL R6, R13, RZ, P4 ;  /* 0x000000ff0d067207 */ /* 0x000fe40002000000 */
[----:B------:R-:W-:Y:S02]  /*2c890*/  SEL R13, R55, RZ, P4 ;  /* 0x000000ff370d7207 */ /* 0x000fe40002000000 */
[----:B------:R-:W-:Y:S02]  /*2c8a0*/  IADD3 R83, P2, PT, R83, R50, RZ ;  /* 0x0000003253537210 */ /* 0x000fe40007f5e0ff */
[----:B------:R-:W-:Y:S01]  /*2c8b0*/  SEL R51, RZ, 0x1, !P3 ;  /* 0x00000001ff337807 */ /* 0x000fe20005800000 */
[----:B------:R-:W-:Y:S01]  /*2c8c0*/  IMAD.X R0, R0, 0x1, ~R13, P1 ;  /* 0x0000000100007824 */ /* 0x000fe200008e0e0d */
[----:B------:R-:W-:Y:S01]  /*2c8d0*/  IADD3 R12, P5, PT, -R12, R69, RZ ;  /* 0x000000450c0c7210 */ /* 0x000fe20007fbe1ff */
[----:B------:R-:W-:Y:S01]  /*2c8e0*/  IMAD.X R13, RZ, RZ, R82, P2 ;  /* 0x000000ffff0d7224 */ /* 0x000fe200010e0652 */
[----:B------:R-:W-:-:S02]  /*2c8f0*/  ISETP.GE.U32.AND P1, PT, R7, R28, PT ;  /* 0x0000001c0700720c */ /* 0x000fc40003f26070 */
[----:B------:R-:W-:Y:S01]  /*2c900*/  IADD3 R51, P0, PT, R51, R48, RZ ;  /* 0x0000003033337210 */ /* 0x000fe20007f1e0ff */
[----:B------:R-:W-:Y:S01]  /*2c910*/  IMAD.X R6, R16, 0x1, ~R6, P5 ;  /* 0x0000000110067824 */ /* 0x000fe200028e0e06 */
[----:B------:R-:W-:Y:S02]  /*2c920*/  SEL R83, R83, RZ, P4 ;  /* 0x000000ff53537207 */ /* 0x000fe40002000000 */
[----:B------:R-:W-:Y:S01]  /*2c930*/  ISETP.EQ.U32.AND P2, PT, R12, R31, PT ;  /* 0x0000001f0c00720c */ /* 0x000fe20003f42070 */
[----:B------:R-:W-:Y:S01]  /*2c940*/  IMAD.X R64, RZ, RZ, R49, P0 ;  /* 0x000000ffff407224 */ /* 0x000fe200000e0631 */
[----:B------:R-:W-:Y:S02]  /*2c950*/  ISETP.GE.U32.AND.EX P1, PT, R0, R27, PT, P1 ;  /* 0x0000001b0000720c */ /* 0x000fe40003f26110 */
[----:B------:R-:W-:Y:S02]  /*2c960*/  IADD3 R83, P6, PT, -R83, R65, RZ ;  /* 0x0000004153537210 */ /* 0x000fe40007fde1ff */
[----:B------:R-:W-:-:S02]  /*2c970*/  SEL R13, R13, RZ, P4 ;  /* 0x000000ff0d0d7207 */ /* 0x000fc40002000000 */
[----:B------:R-:W-:Y:S02]  /*2c980*/  ISETP.LT.U32.AND P0, PT, R12, R31, PT ;  /* 0x0000001f0c00720c */ /* 0x000fe40003f01070 */
[CC--:B------:R-:W-:Y:S01]  /*2c990*/  ISETP.EQ.AND.EX P5, PT, R6.reuse, R29.reuse, !P1, P2 ;  /* 0x0000001d0600720c */ /* 0x0c0fe20004fa2320 */
[----:B------:R-:W-:Y:S01]  /*2c9a0*/  IMAD.X R13, R17, 0x1, ~R13, P6 ;  /* 0x00000001110d7824 */ /* 0x000fe200030e0e0d */
[----:B------:R-:W-:Y:S02]  /*2c9b0*/  SEL R51, R51, RZ, P4 ;  /* 0x000000ff33337207 */ /* 0x000fe40002000000 */
[----:B------:R-:W-:Y:S02]  /*2c9c0*/  ISETP.EQ.U32.AND P2, PT, R83, R32, PT ;  /* 0x000000205300720c */ /* 0x000fe40003f42070 */
[----:B------:R-:W-:Y:S02]  /*2c9d0*/  ISETP.LT.U32.OR.EX P0, PT, R6, R29, P5, P0 ;  /* 0x0000001d0600720c */ /* 0x000fe40002f01500 */
[----:B------:R-:W-:-:S02]  /*2c9e0*/  IADD3 R51, P3, PT, -R51, R89, RZ ;  /* 0x0000005933337210 */ /* 0x000fc40007f7e1ff */
[----:B------:R-:W-:Y:S02]  /*2c9f0*/  SEL R64, R64, RZ, P4 ;  /* 0x000000ff40407207 */ /* 0x000fe40002000000 */
[----:B------:R-:W-:Y:S02]  /*2ca00*/  ISETP.LT.U32.AND P5, PT, R83, R32, PT ;  /* 0x000000205300720c */ /* 0x000fe40003fa1070 */
[----:B------:R-:W-:Y:S01]  /*2ca10*/  ISETP.EQ.AND.EX P6, PT, R13, R30, P0, P2 ;  /* 0x0000001e0d00720c */ /* 0x000fe200007c2320 */
[----:B------:R-:W-:Y:S01]  /*2ca20*/  IMAD.X R64, R90, 0x1, ~R64, P3 ;  /* 0x000000015a407824 */ /* 0x000fe200018e0e40 */
[----:B------:R-:W-:Y:S02]  /*2ca30*/  SEL R16, RZ, 0xffffffff, P1 ;  /* 0xffffffffff107807 */ /* 0x000fe40000800000 */
[CC--:B------:R-:W-:Y:S02]  /*2ca40*/  ISETP.EQ.U32.AND P2, PT, R51.reuse, R40.reuse, PT ;  /* 0x000000283300720c */ /* 0x0c0fe40003f42070 */
[----:B------:R-:W-:-:S02]  /*2ca50*/  ISETP.GE.U32.AND P3, PT, R51, R40, PT ;  /* 0x000000283300720c */ /* 0x000fc40003f66070 */
[----:B------:R-:W-:Y:S02]  /*2ca60*/  ISETP.LT.U32.OR.EX P1, PT, R13, R30, P6, P5 ;  /* 0x0000001e0d00720c */ /* 0x000fe40003721550 */
[CC--:B------:R-:W-:Y:S02]  /*2ca70*/  ISETP.GE.U32.AND.EX P3, PT, R64.reuse, R39.reuse, PT, P3 ;  /* 0x000000274000720c */ /* 0x0c0fe40003f66130 */
[----:B------:R-:W-:Y:S02]  /*2ca80*/  ISETP.EQ.AND.EX P2, PT, R64, R39, P1, P2 ;  /* 0x000000274000720c */ /* 0x000fe40000f42320 */
[----:B------:R-:W-:Y:S02]  /*2ca90*/  IADD3 R17, P4, PT, R7, -R28, RZ ;  /* 0x8000001c07117210 */ /* 0x000fe40007f9e0ff */
[----:B------:R-:W-:Y:S02]  /*2caa0*/  SEL R15, RZ, 0xffffffff, !P0 ;  /* 0xffffffffff0f7807 */ /* 0x000fe40004000000 */
[----:B------:R-:W-:Y:S01]  /*2cab0*/  IADD3 R31, P0, P5, R16, R12, -R31 ;  /* 0x0000000c101f7210 */ /* 0x000fe20007d1e81f */
[----:B------:R-:W-:Y:S01]  /*2cac0*/  IMAD.X R28, R0, 0x1, ~R27, P4 ;  /* 0x00000001001c7824 */ /* 0x000fe200020e0e1b */
[----:B------:R-:W-:-:S02]  /*2cad0*/  SEL R14, RZ, 0xffffffff, !P1 ;  /* 0xffffffffff0e7807 */ /* 0x000fc40004800000 */
[----:B------:R-:W-:Y:S02]  /*2cae0*/  IADD3.X R16, PT, PT, R16, R6, ~R29, P0, P5 ;  /* 0x0000000610107210 */ /* 0x000fe400007eac1d */
[C---:B------:R-:W-:Y:S02]  /*2caf0*/  IADD3 R83, P0, P1, R15.reuse, R83, -R32 ;  /* 0x000000530f537210 */ /* 0x040fe4000791e820 */
[C---:B------:R-:W-:Y:S02]  /*2cb00*/  IADD3 R51, P4, P5, R14.reuse, R51, -R40 ;  /* 0x000000330e337210 */ /* 0x040fe40007d9e828 */
[----:B------:R-:W-:Y:S02]  /*2cb10*/  IADD3.X R15, PT, PT, R15, R13, ~R30, P0, P1 ;  /* 0x0000000d0f0f7210 */ /* 0x000fe400007e2c1e */
[----:B------:R-:W-:Y:S01]  /*2cb20*/  IADD3.X R14, PT, PT, R14, R64, ~R39, P4, P5 ;  /* 0x000000400e0e7210 */ /* 0x000fe200027eac27 */
[----:B------:R-:W-:Y:S08]  /*2cb30*/  @!P2 BRA P3, `(.L_x_85) ;  /* 0x000000000064a947 */ /* 0x000ff00001800000 */
        /* <DEDUP_REMOVED lines=25> */
.L_x_85:
[----:B------:R-:W-:Y:S05]  /*2ccd0*/  BSYNC.RECONVERGENT B2 ;  /* 0x0000000000027941 */ /* 0x000fea0003800200 */
.L_x_84:
[----:B------:R-:W-:Y:S01]  /*2cce0*/  ISETP.GE.U32.AND P1, PT, R17, R42, PT ;  /* 0x0000002a1100720c */ /* 0x000fe20003f26070 */
[----:B------:R-:W-:Y:S01]  /*2ccf0*/  BSSY.RECONVERGENT B2, `(.L_x_86) ;  /* 0x0000033000027945 */ /* 0x000fe20003800200 */
[CC--:B------:R-:W-:Y:S02]  /*2cd00*/  ISETP.EQ.U32.AND P3, PT, R31.reuse, R38.reuse, PT ;  /* 0x000000261f00720c */ /* 0x0c0fe40003f62070 */
[----:B------:R-:W-:Y:S02]  /*2cd10*/  ISETP.GE.U32.AND.EX P1, PT, R28, R41, PT, P1 ;  /* 0x000000291c00720c */ /* 0x000fe40003f26110 */
[----:B------:R-:W-:Y:S02]  /*2cd20*/  ISETP.LT.U32.AND P0, PT, R31, R38, PT ;  /* 0x000000261f00720c */ /* 0x000fe40003f01070 */
[----:B------:R-:W-:Y:S02]  /*2cd30*/  ISETP.EQ.AND.EX P3, PT, R16, R37, !P1, P3 ;  /* 0x000000251000720c */ /* 0x000fe40004f62330 */
[----:B------:R-:W-:-:S02]  /*2cd40*/  ISETP.EQ.U32.AND P6, PT, R83, R36, PT ;  /* 0x000000245300720c */ /* 0x000fc40003fc2070 */
[----:B------:R-:W-:Y:S02]  /*2cd50*/  ISETP.LT.U32.OR.EX P3, PT, R16, R37, P3, P0 ;  /* 0x000000251000720c */ /* 0x000fe40001f61500 */
[----:B------:R-:W-:Y:S02]  /*2cd60*/  ISETP.LT.U32.AND P4, PT, R83, R36, PT ;  /* 0x000000245300720c */ /* 0x000fe40003f81070 */
[----:B------:R-:W-:Y:S02]  /*2cd70*/  ISETP.EQ.AND.EX P6, PT, R15, R35, P3, P6 ;  /* 0x000000230f00720c */ /* 0x000fe40001fc2360 */
[----:B------:R-:W-:Y:S02]  /*2cd80*/  SEL R30, RZ, 0xffffffff, P1 ;  /* 0xffffffffff1e7807 */ /* 0x000fe40000800000 */
[CC--:B------:R-:W-:Y:S02]  /*2cd90*/  ISETP.NE.U32.AND P0, PT, R51.reuse, R34.reuse, PT ;  /* 0x000000223300720c */ /* 0x0c0fe40003f05070 */
[----:B------:R-:W-:-:S02]  /*2cda0*/  ISETP.GE.U32.AND P2, PT, R51, R34, PT ;  /* 0x000000223300720c */ /* 0x000fc40003f46070 */
[----:B------:R-:W-:Y:S02]  /*2cdb0*/  ISETP.LT.U32.OR.EX P1, PT, R15, R35, P6, P4 ;  /* 0x000000230f00720c */ /* 0x000fe40003721540 */
[CC--:B------:R-:W-:Y:S02]  /*2cdc0*/  ISETP.GE.U32.AND.EX P2, PT, R14.reuse, R33.reuse, PT, P2 ;  /* 0x000000210e00720c */ /* 0x0c0fe40003f46120 */
[----:B------:R-:W-:Y:S02]  /*2cdd0*/  ISETP.NE.OR.EX P0, PT, R14, R33, !P1, P0 ;  /* 0x000000210e00720c */ /* 0x000fe40004f05700 */
[----:B------:R-:W-:Y:S02]  /*2cde0*/  IADD3 R27, P5, PT, R17, -R42, RZ ;  /* 0x8000002a111b7210 */ /* 0x000fe40007fbe0ff */
[----:B------:R-:W-:Y:S02]  /*2cdf0*/  SEL R102, RZ, 0xffffffff, !P3 ;  /* 0xffffffffff667807 */ /* 0x000fe40005800000 */
[----:B------:R-:W-:Y:S01]  /*2ce00*/  IADD3 R45, P3, P4, -R38, R31, R30 ;  /* 0x0000001f262d7210 */ /* 0x000fe20007c7e11e */
[----:B------:R-:W-:Y:S01]  /*2ce10*/  IMAD.X R12, R28, 0x1, ~R41, P5 ;  /* 0x000000011c0c7824 */ /* 0x000fe200028e0e29 */
[----:B------:R-:W-:-:S02]  /*2ce20*/  SEL R80, RZ, 0xffffffff, !P1 ;  /* 0xffffffffff507807 */ /* 0x000fc40004800000 */
[----:B------:R-:W-:Y:S02]  /*2ce30*/  IADD3.X R30, PT, PT, ~R37, R16, R30, P3, P4 ;  /* 0x00000010251e7210 */ /* 0x000fe40001fe851e */
[----:B------:R-:W-:Y:S02]  /*2ce40*/  IADD3 R83, P1, P3, R102, R83, -R36 ;  /* 0x0000005366537210 */ /* 0x000fe40007b3e824 */
[----:B------:R-:W-:Y:S02]  /*2ce50*/  IADD3 R51, P4, P5, R80, R51, -R34 ;  /* 0x0000003350337210 */ /* 0x000fe40007d9e822 */
[----:B------:R-:W-:Y:S02]  /*2ce60*/  IADD3.X R102, PT, PT, R102, R15, ~R35, P1, P3 ;  /* 0x0000000f66667210 */ /* 0x000fe40000fe6c23 */
        /* <DEDUP_REMOVED lines=27> */
.L_x_87:
[----:B------:R-:W-:Y:S05]  /*2d020*/  BSYNC.RECONVERGENT B2 ;  /* 0x0000000000027941 */ /* 0x000fea0003800200 */
.L_x_86:
[C---:B------:R-:W-:Y:S01]  /*2d030*/  IMAD.WIDE.U32 R14, R12.reuse, R19, RZ ;  /* 0x000000130c0e7225 */ /* 0x040fe200078e00ff */
[----:B------:R-:W-:Y:S03]  /*2d040*/  BSSY.RECONVERGENT B2, `(.L_x_88) ;  /* 0x0000207000027945 */ /* 0x000fe60003800200 */
[----:B------:R-:W-:-:S04]  /*2d050*/  IMAD.WIDE.U32 R28, R12, R25, RZ ;  /* 0x000000190c1c7225 */ /* 0x000fc800078e00ff */
[----:B------:R-:W-:-:S04]  /*2d060*/  IMAD.WIDE.U32 R6, R27, R19, RZ ;  /* 0x000000131b067225 */ /* 0x000fc800078e00ff */
[----:B------:R-:W-:-:S04]  /*2d070*/  IMAD.WIDE.U32 R16, R27, R25, RZ ;  /* 0x000000191b107225 */ /* 0x000fc800078e00ff */
[----:B------:R-:W-:-:S04]  /*2d080*/  IMAD.WIDE.U32 R14, P3, R18, R27, R14 ;  /* 0x0000001b120e7225 */ /* 0x000fc8000786000e */
[----:B------:R-:W-:Y:S01]  /*2d090*/  IMAD.WIDE.U32 R36, R12, R21, RZ ;  /* 0x000000150c247225 */ /* 0x000fe200078e00ff */
[----:B------:R-:W-:-:S03]  /*2d0a0*/  IADD3 RZ, P0, PT, R7, R14, RZ ;  /* 0x0000000e07ff7210 */ /* 0x000fc60007f1e0ff */
[----:B------:R-:W-:-:S04]  /*2d0b0*/  IMAD.WIDE.U32 R28, P2, R24, R27, R28 ;  /* 0x0000001b181c7225 */ /* 0x000fc8000784001c */
[----:B------:R-:W-:Y:S01]  /*2d0c0*/  IMAD.WIDE.U32 R34, R12, R23, RZ ;  /* 0x000000170c227225 */ /* 0x000fe200078e00ff */
[----:B------:R-:W-:-:S03]  /*2d0d0*/  IADD3 RZ, P4, PT, R17, R28, RZ ;  /* 0x0000001c11ff7210 */ /* 0x000fc60007f9e0ff */
[----:B------:R-:W-:-:S04]  /*2d0e0*/  IMAD.WIDE.U32 R6, R27, R21, RZ ;  /* 0x000000151b067225 */ /* 0x000fc800078e00ff */
[----:B------:R-:W-:-:S04]  /*2d0f0*/  IMAD.WIDE.U32 R36, P1, R20, R27, R36 ;  /* 0x0000001b14247225 */ /* 0x000fc80007820024 */
[----:B------:R-:W-:-:S04]  /*2d100*/  IMAD.WIDE.U32 R16, R30, R19, RZ ;  /* 0x000000131e107225 */ /* 0x000fc800078e00ff */
[----:B------:R-:W-:-:S04]  /*2d110*/  IMAD.WIDE.U32 R32, R27, R23, RZ ;  /* 0x000000171b207225 */ /* 0x000fc800078e00ff */
[----:B------:R-:W-:-:S04]  /*2d120*/  IMAD.WIDE.U32 R34, P5, R22, R27, R34 ;  /* 0x0000001b16227225 */ /* 0x000fc800078a0022 */
[----:B------:R-:W-:Y:S01]  /*2d130*/  IMAD.WIDE.U32 R38, R30, R25, RZ ;  /* 0x000000191e267225 */ /* 0x000fe200078e00ff */
[----:B------:R-:W-:-:S03]  /*2d140*/  IADD3 RZ, P6, PT, R33, R34, RZ ;  /* 0x0000002221ff7210 */ /* 0x000fc60007fde0ff */
[----:B------:R-:W-:Y:S01]  /*2d150*/  IMAD.X R41, RZ, RZ, RZ, P3 ;  /* 0x000000ffff297224 */ /* 0x000fe200018e06ff */
[----:B------:R-:W-:Y:S01]  /*2d160*/  IADD3 RZ, P3, PT, R7, R36, RZ ;  /* 0x0000002407ff7210 */ /* 0x000fe20007f7e0ff */
[----:B------:R-:W-:Y:S02]  /*2d170*/  IMAD.X R75, RZ, RZ, RZ, P2 ;  /* 0x000000ffff4b7224 */ /* 0x000fe400010e06ff */
[----:B------:R-:W-:Y:S02]  /*2d180*/  IMAD.MOV.U32 R40, RZ, RZ, R15 ;  /* 0x000000ffff287224 */ /* 0x000fe400078e000f */
[----:B------:R-:W-:-:S04]  /*2d190*/  IMAD.WIDE.U32 R64, R45, R19, RZ ;  /* 0x000000132d407225 */ /* 0x000fc800078e00ff */
[----:B------:R-:W-:-:S04]  /*2d1a0*/  IMAD.WIDE.U32 R6, P2, R18, R45, R16 ;  /* 0x0000002d12067225 */ /* 0x000fc80007840010 */
[----:B------:R-:W-:-:S04]  /*2d1b0*/  IMAD.WIDE.U32 R14, R30, R23, RZ ;  /* 0x000000171e0e7225 */ /* 0x000fc800078e00ff */
[----:B------:R-:W-:Y:S02]  /*2d1c0*/  IMAD.MOV.U32 R74, RZ, RZ, R29 ;  /* 0x000000ffff4a7224 */ /* 0x000fe400078e001d */
[----:B------:R-:W-:Y:S02]  /*2d1d0*/  IMAD.X R33, RZ, RZ, RZ, P5 ;  /* 0x000000ffff217224 */ /* 0x000fe400028e06ff */
[----:B------:R-:W-:-:S04]  /*2d1e0*/  IMAD.WIDE.U32 R16, P5, R24, R45, R38 ;  /* 0x0000002d18107225 */ /* 0x000fc800078a0026 */
[----:B------:R-:W-:Y:S02]  /*2d1f0*/  IMAD.MOV.U32 R32, RZ, RZ, R35 ;  /* 0x000000ffff207224 */ /* 0x000fe400078e0023 */
[----:B------:R-:W-:Y:S01]  /*2d200*/  IMAD.X R39, RZ, RZ, RZ, P1 ;  /* 0x000000ffff277224 */ /* 0x000fe200008e06ff */
[----:B------:R-:W-:Y:S01]  /*2d210*/  IADD3 RZ, P1, PT, R65, R6, RZ ;  /* 0x0000000641ff7210 */ /* 0x000fe20007f3e0ff */
[----:B------:R-:W-:Y:S02]  /*2d220*/  IMAD.MOV.U32 R38, RZ, RZ, R37 ;  /* 0x000000ffff267224 */ /* 0x000fe400078e0025 */
[----:B------:R-:W-:-:S04]  /*2d230*/  IMAD.WIDE.U32.X R74, R24, R12, R74, P4 ;  /* 0x0000000c184a7225 */ /* 0x000fc800020e044a */
[----:B------:R-:W-:-:S04]  /*2d240*/  IMAD.WIDE.U32 R66, R45, R25, RZ ;  /* 0x000000192d427225 */ /* 0x000fc800078e00ff */
[----:B------:R-:W-:-:S04]  /*2d250*/  IMAD.WIDE.U32 R36, R30, R21, RZ ;  /* 0x000000151e247225 */ /* 0x000fc800078e00ff */
[----:B------:R-:W-:-:S04]  /*2d260*/  IMAD.WIDE.U32 R64, P4, R22, R45, R14 ;  /* 0x0000002d16407225 */ /* 0x000fc8000788000e */
[----:B------:R-:W-:-:S04]  /*2d270*/  IMAD.WIDE.U32.X R14, R22, R12, R32, P6 ;  /* 0x0000000c160e7225 */ /* 0x000fc800030e0420 */
[----:B------:R-:W-:-:S04]  /*2d280*/  IMAD.WIDE.U32 R32, R102, R19, RZ ;  /* 0x0000001366207225 */ /* 0x000fc800078e00ff */
[----:B------:R-:W-:Y:S01]  /*2d290*/  IMAD.WIDE.U32.X R40, R18, R12, R40, P0 ;  /* 0x0000000c12287225 */ /* 0x000fe200000e0428 */
[----:B------:R-:W-:-:S03]  /*2d2a0*/  IADD3 RZ, P0, PT, R67, R16, RZ ;  /* 0x0000001043ff7210 */ /* 0x000fc60007f1e0ff */
[-C--:B------:R-:W-:Y:S02]  /*2d2b0*/  IMAD R105, R24, R27.reuse, RZ ;  /* 0x0000001b18697224 */ /* 0x080fe400078e02ff */
[-C--:B------:R-:W-:Y:S02]  /*2d2c0*/  IMAD R81, R22, R27.reuse, RZ ;  /* 0x0000001b16517224 */ /* 0x080fe400078e02ff */
[-C--:B------:R-:W-:Y:S02]  /*2d2d0*/  IMAD R91, R18, R27.reuse, RZ ;  /* 0x0000001b125b7224 */ /* 0x080fe400078e02ff */
[----:B------:R-:W-:Y:S02]  /*2d2e0*/  IMAD R94, R20, R27, RZ ;  /* 0x0000001b145e7224 */ /* 0x000fe400078e02ff */
[----:B------:R-:W-:-:S04]  /*2d2f0*/  IMAD.WIDE.U32 R34, R45, R21, RZ ;  /* 0x000000152d227225 */ /* 0x000fc800078e00ff */
[----:B------:R-:W-:-:S04]  /*2d300*/  IMAD.WIDE.U32 R66, P6, R20, R45, R36 ;  /* 0x0000002d14427225 */ /* 0x000fc800078c0024 */
[----:B------:R-:W-:Y:S02]  /*2d310*/  IMAD.X R37, RZ, RZ, RZ, P5 ;  /* 0x000000ffff257224 */ /* 0x000fe400028e06ff */
[-C--:B------:R-:W-:Y:S02]  /*2d320*/  IMAD R105, R25, R12.reuse, R105 ;  /* 0x0000000c19697224 */ /* 0x080fe400078e0269 */
[-C--:B------:R-:W-:Y:S02]  /*2d330*/  IMAD R81, R23, R12.reuse, R81 ;  /* 0x0000000c17517224 */ /* 0x080fe400078e0251 */
[-C--:B------:R-:W-:Y:S02]  /*2d340*/  IMAD R91, R19, R12.reuse, R91 ;  /* 0x0000000c135b7224 */ /* 0x080fe400078e025b */
[----:B------:R-:W-:Y:S02]  /*2d350*/  IMAD R94, R21, R12, R94 ;  /* 0x0000000c155e7224 */ /* 0x000fe400078e025e */
[----:B------:R-:W-:-:S04]  /*2d360*/  IMAD.WIDE.U32 R68, R83, R19, RZ ;  /* 0x0000001353447225 */ /* 0x000fc800078e00ff */
[----:B------:R-:W-:-:S04]  /*2d370*/  IMAD.WIDE.U32 R32, P5, R18, R83, R32 ;  /* 0x0000005312207225 */ /* 0x000fc800078a0020 */
[----:B------:R-:W-:-:S04]  /*2d380*/  IMAD.WIDE.U32.X R12, R20, R12, R38, P3 ;  /* 0x0000000c140c7225 */ /* 0x000fc800018e0426 */
[----:B------:R-:W-:Y:S02]  /*2d390*/  IMAD.MOV.U32 R36, RZ, RZ, R17 ;  /* 0x000000ffff247224 */ /* 0x000fe400078e0011 */
[----:B------:R-:W-:Y:S01]  /*2d3a0*/  IMAD.X R39, RZ, RZ, RZ, P2 ;  /* 0x000000ffff277224 */ /* 0x000fe200010e06ff */
[----:B------:R-:W-:Y:S01]  /*2d3b0*/  IADD3 RZ, P2, PT, R35, R66, RZ ;  /* 0x0000004223ff7210 */ /* 0x000fe20007f5e0ff */
[----:B------:R-:W-:-:S04]  /*2d3c0*/  IMAD.WIDE.U32 R28, R45, R23, RZ ;  /* 0x000000172d1c7225 */ /* 0x000fc800078e00ff */
[----:B------:R-:W-:Y:S01]  /*2d3d0*/  IMAD.WIDE.U32 R76, R102, R25, RZ ;  /* 0x00000019664c7225 */ /* 0x000fe200078e00ff */
[----:B------:R-:W-:-:S03]  /*2d3e0*/  IADD3 RZ, P3, PT, R29, R64, RZ ;  /* 0x000000401dff7210 */ /* 0x000fc60007f7e0ff */
[----:B------:R-:W-:Y:S01]  /*2d3f0*/  IMAD.X R35, RZ, RZ, RZ, P6 ;  /* 0x000000ffff237224 */ /* 0x000fe200030e06ff */
[----:B------:R-:W-:Y:S01]  /*2d400*/  IADD3 RZ, P6, PT, R69, R32, RZ ;  /* 0x0000002045ff7210 */ /* 0x000fe20007fde0ff */
[----:B------:R-:W-:-:S04]  /*2d410*/  IMAD.WIDE.U32.X R16, R24, R30, R36, P0 ;  /* 0x0000001e18107225 */ /* 0x000fc800000e0424 */
[----:B------:R-:W-:-:S04]  /*2d420*/  IMAD.WIDE.U32 R84, R80, R19, RZ ;  /* 0x0000001350547225 */ /* 0x000fc800078e00ff */
[----:B------:R-:W-:Y:S02]  /*2d430*/  IMAD.X R37, RZ, RZ, RZ, P5 ;  /* 0x000000ffff257224 */ /* 0x000fe400028e06ff */
[----:B------:R-:W-:Y:S02]  /*2d440*/  IMAD.MOV.U32 R36, RZ, RZ, R33 ;  /* 0x000000ffff247224 */ /* 0x000fe400078e0021 */
[----:B------:R-:W-:Y:S02]  /*2d450*/  IMAD.X R29, RZ, RZ, RZ, P4 ;  /* 0x000000ffff1d7224 */ /* 0x000fe400020e06ff */
[----:B------:R-:W-:-:S04]  /*2d460*/  IMAD.WIDE.U32 R70, R83, R25, RZ ;  /* 0x0000001953467225 */ /* 0x000fc800078e00ff */
[----:B------:R-:W-:-:S04]  /*2d470*/  IMAD.WIDE.U32 R76, P4, R24, R83, R76 ;  /* 0x00000053184c7225 */ /* 0x000fc8000788004c */
[----:B------:R-:W-:Y:S02]  /*2d480*/  IMAD.MOV.U32 R38, RZ, RZ, R7 ;  /* 0x000000ffff267224 */ /* 0x000fe400078e0007 */
[----:B------:R-:W-:-:S04]  /*2d490*/  IMAD.WIDE.U32.X R32, R18, R102, R36, P6 ;  /* 0x0000006612207225 */ /* 0x000fc800030e0424 */
[----:B------:R-:W-:-:S04]  /*2d4a0*/  IMAD.WIDE.U32 R88, R80, R23, RZ ;  /* 0x0000001750587225 */ /* 0x000fc800078e00ff */
[----:B------:R-:W-:-:S04]  /*2d4b0*/  IMAD.WIDE.U32 R84, P6, R18, R51, R84 ;  /* 0x0000003312547225 */ /* 0x000fc800078c0054 */
[----:B------:R-:W-:Y:S01]  /*2d4c0*/  IMAD.WIDE.U32.X R6, R18, R30, R38, P1 ;  /* 0x0000001e12067225 */ /* 0x000fe200008e0426 */
[----:B------:R-:W-:-:S03]  /*2d4d0*/  IADD3 RZ, P1, PT, R71, R76, RZ ;  /* 0x0000004c47ff7210 */ /* 0x000fc60007f3e0ff */
[----:B------:R-:W-:-:S04]  /*2d4e0*/  IMAD.WIDE.U32 R98, R102, R21, RZ ;  /* 0x0000001566627225 */ /* 0x000fc800078e00ff */
[----:B------:R-:W-:Y:S02]  /*2d4f0*/  IMAD.MOV.U32 R28, RZ, RZ, R65 ;  /* 0x000000ffff1c7224 */ /* 0x000fe400078e0041 */
[----:B------:R-:W-:Y:S02]  /*2d500*/  IMAD.X R69, RZ, RZ, RZ, P6 ;  /* 0x000000ffff457224 */ /* 0x000fe400030e06ff */
[----:B------:R-:W-:-:S04]  /*2d510*/  IMAD.WIDE.U32 R78, R19, R27, RZ ;  /* 0x0000001b134e7225 */ /* 0x000fc800078e00ff */
[----:B------:R-:W-:-:S04]  /*2d520*/  IMAD.WIDE.U32 R88, P6, R22, R51, R88 ;  /* 0x0000003316587225 */ /* 0x000fc800078c0058 */
[----:B------:R-:W-:-:S04]  /*2d530*/  IMAD.WIDE.U32 R70, R51, R23, RZ ;  /* 0x0000001733467225 */ /* 0x000fc800078e00ff */
[----:B------:R-:W-:-:S04]  /*2d540*/  IMAD.WIDE.U32 R96, R102, R23, RZ ;  /* 0x0000001766607225 */ /* 0x000fc800078e00ff */
[----:B------:R-:W-:Y:S02]  /*2d550*/  IMAD.MOV.U32 R34, RZ, RZ, R67 ;  /* 0x000000ffff227224 */ /* 0x000fe400078e0043 */
[----:B------:R-:W-:-:S04]  /*2d560*/  IMAD.WIDE.U32.X R28, R22, R30, R28, P3 ;  /* 0x0000001e161c7225 */ /* 0x000fc800018e041c */
[----:B------:R-:W-:-:S04]  /*2d570*/  IMAD.WIDE.U32 R38, R83, R21, RZ ;  /* 0x0000001553267225 */ /* 0x000fc800078e00ff */
[----:B------:R-:W-:-:S04]  /*2d580*/  IMAD.WIDE.U32 R98, P3, R20, R83, R98 ;  /* 0x0000005314627225 */ /* 0x000fc80007860062 */
[----:B------:R-:W-:Y:S01]  /*2d590*/  IMAD.X R67, RZ, RZ, RZ, P6 ;  /* 0x000000ffff437224 */ /* 0x000fe200030e06ff */
[----:B------:R-:W-:Y:S01]  /*2d5a0*/  IADD3 RZ, P6, PT, R71, R88, RZ ;  /* 0x0000005847ff7210 */ /* 0x000fe20007fde0ff */
[-C--:B------:R-:W-:Y:S01]  /*2d5b0*/  IMAD R103, R18, R45.reuse, RZ ;  /* 0x0000002d12677224 */ /* 0x080fe200078e02ff */
[----:B------:R-:W-:Y:S01]  /*2d5c0*/  IADD3 RZ, P5, PT, R39, R98, RZ ;  /* 0x0000006227ff7210 */ /* 0x000fe20007fbe0ff */
[-C--:B------:R-:W-:Y:S02]  /*2d5d0*/  IMAD R42, R24, R45.reuse, RZ ;  /* 0x0000002d182a7224 */ /* 0x080fe400078e02ff */
[-C--:B------:R-:W-:Y:S02]  /*2d5e0*/  IMAD R90, R22, R45.reuse, RZ ;  /* 0x0000002d165a7224 */ /* 0x080fe400078e02ff */
[----:B------:R-:W-:Y:S02]  /*2d5f0*/  IMAD R95, R20, R45, RZ ;  /* 0x0000002d145f7224 */ /* 0x000fe400078e02ff */
[----:B------:R-:W-:-:S04]  /*2d600*/  IMAD.WIDE.U32 R70, R78, R46, RZ ;  /* 0x0000002e4e467225 */ /* 0x000fc800078e00ff */
[----:B------:R-:W-:-:S04]  /*2d610*/  IMAD.WIDE.U32 R64, R83, R23, RZ ;  /* 0x0000001753407225 */ /* 0x000fc800078e00ff */
[----:B------:R-:W-:-:S04]  /*2d620*/  IMAD.WIDE.U32 R96, P0, R22, R83, R96 ;  /* 0x0000005316607225 */ /* 0x000fc80007800060 */
[----:B------:R-:W-:-:S04]  /*2d630*/  IMAD.WIDE.U32 R92, R80, R25, RZ ;  /* 0x00000019505c7225 */ /* 0x000fc800078e00ff */
[-C--:B------:R-:W-:Y:S02]  /*2d640*/  IMAD R103, R19, R30.reuse, R103 ;  /* 0x0000001e13677224 */ /* 0x080fe400078e0267 */
[-C--:B------:R-:W-:Y:S02]  /*2d650*/  IMAD R42, R25, R30.reuse, R42 ;  /* 0x0000001e192a7224 */ /* 0x080fe400078e022a */
[-C--:B------:R-:W-:Y:S02]  /*2d660*/  IMAD R90, R23, R30.reuse, R90 ;  /* 0x0000001e175a7224 */ /* 0x080fe400078e025a */
[-C--:B------:R-:W-:Y:S02]  /*2d670*/  IMAD R95, R21, R30.reuse, R95 ;  /* 0x0000001e155f7224 */ /* 0x080fe400078e025f */
[----:B------:R-:W-:Y:S01]  /*2d680*/  IMAD.WIDE.U32.X R30, R20, R30, R34, P2 ;  /* 0x0000001e141e7225 */ /* 0x000fe200010e0422 */
[----:B------:R-:W-:-:S03]  /*2d690*/  IADD3 RZ, P2, PT, R65, R96, RZ ;  /* 0x0000006041ff7210 */ /* 0x000fc60007f5e0ff */
[----:B------:R-:W-:-:S04]  /*2d6a0*/  IMAD.WIDE.U32 R38, R51, R19, RZ ;  /* 0x0000001333267225 */ /* 0x000fc800078e00ff */
[----:B------:R-:W-:Y:S02]  /*2d6b0*/  IMAD.MOV.U32 R34, RZ, RZ, R77 ;  /* 0x000000ffff227224 */ /* 0x000fe400078e004d */
[----:B------:R-:W-:Y:S02]  /*2d6c0*/  IMAD.MOV.U32 R36, RZ, RZ, R97 ;  /* 0x000000ffff247224 */ /* 0x000fe400078e0061 */
[----:B------:R-:W-:-:S04]  /*2d6d0*/  IMAD.WIDE.U32 R76, R70, R54, RZ ;  /* 0x00000036464c7225 */ /* 0x000fc800078e00ff */
[----:B------:R-:W-:Y:S02]  /*2d6e0*/  IMAD.X R35, RZ, RZ, RZ, P4 ;  /* 0x000000ffff237224 */ /* 0x000fe400020e06ff */
[----:B------:R-:W-:Y:S01]  /*2d6f0*/  IMAD.IADD R97, R79, 0x1, R91 ;  /* 0x000000014f617824 */ /* 0x000fe200078e025b */
[----:B------:R-:W-:Y:S01]  /*2d700*/  LOP3.LUT R79, RZ, R76, RZ, 0x33, !PT ;  /* 0x0000004cff4f7212 */ /* 0x000fe200078e33ff */
[----:B------:R-:W-:-:S04]  /*2d710*/  IMAD.WIDE.U32 R64, R51, R25, RZ ;  /* 0x0000001933407225 */ /* 0x000fc800078e00ff */
[----:B------:R-:W-:-:S04]  /*2d720*/  IMAD.WIDE.U32 R92, P4, R24, R51, R92 ;  /* 0x00000033185c7225 */ /* 0x000fc8000788005c */
[----:B------:R-:W-:Y:S01]  /*2d730*/  IMAD.X R37, RZ, RZ, RZ, P0 ;  /* 0x000000ffff257224 */ /* 0x000fe200000e06ff */
[----:B------:R-:W-:Y:S01]  /*2d740*/  IADD3 RZ, P0, PT, R39, R84, RZ ;  /* 0x0000005427ff7210 */ /* 0x000fe20007f1e0ff */
[----:B------:R-:W-:-:S04]  /*2d750*/  IMAD.WIDE.U32 R86, R80, R21, RZ ;  /* 0x0000001550567225 */ /* 0x000fc800078e00ff */
[----:B------:R-:W-:Y:S02]  /*2d760*/  IMAD.MOV.U32 R68, RZ, RZ, R85 ;  /* 0x000000ffff447224 */ /* 0x000fe400078e0055 */
[----:B------:R-:W-:-:S04]  /*2d770*/  IMAD.WIDE.U32 R84, R25, R27, RZ ;  /* 0x0000001b19547225 */ /* 0x000fc800078e00ff */
[----:B------:R-:W-:Y:S02]  /*2d780*/  IMAD R0, R97, R46, RZ ;  /* 0x0000002e61007224 */ /* 0x000fe400078e02ff */
[----:B------:R-:W-:Y:S01]  /*2d790*/  IMAD.X R39, RZ, RZ, RZ, P3 ;  /* 0x000000ffff277224 */ /* 0x000fe200018e06ff */
[----:B------:R-:W-:Y:S01]  /*2d7a0*/  IADD3 RZ, P3, PT, R65, R92, RZ ;  /* 0x0000005c41ff7210 */ /* 0x000fe20007f7e0ff */
[----:B------:R-:W-:Y:S02]  /*2d7b0*/  IMAD.X R65, RZ, RZ, RZ, P4 ;  /* 0x000000ffff417224 */ /* 0x000fe400020e06ff */
[----:B------:R-:W-:Y:S02]  /*2d7c0*/  IMAD.MOV.U32 R38, RZ, RZ, R99 ;  /* 0x000000ffff267224 */ /* 0x000fe400078e0063 */
[----:B------:R-:W-:Y:S01]  /*2d7d0*/  IMAD.WIDE.U32.X R34, R24, R102, R34, P1 ;  /* 0x0000006618227225 */ /* 0x000fe200008e0422 */
[----:B------:R-:W-:-:S03]  /*2d7e0*/  ISETP.GT.U32.AND P1, PT, R78, R79, PT ;  /* 0x0000004f4e00720c */ /* 0x000fc60003f24070 */
[----:B------:R-:W-:Y:S02]  /*2d7f0*/  IMAD.IADD R105, R85, 0x1, R105 ;  /* 0x0000000155697824 */ /* 0x000fe400078e0269 */
[----:B------:R-:W-:Y:S01]  /*2d800*/  IMAD.WIDE.U32.X R36, R22, R102, R36, P2 ;  /* 0x0000006616247225 */ /* 0x000fe200010e0424 */
[----:B------:R-:W-:-:S03]  /*2d810*/  IADD3 R85, P2, PT, R40, R84, RZ ;  /* 0x0000005428557210 */ /* 0x000fc60007f5e0ff */
[----:B------:R-:W-:-:S04]  /*2d820*/  IMAD.WIDE.U32 R86, P4, R20, R51, R86 ;  /* 0x0000003314567225 */ /* 0x000fc80007880056 */
[----:B------:R-:W-:-:S04]  /*2d830*/  IMAD.WIDE.U32 R100, R51, R21, RZ ;  /* 0x0000001533647225 */ /* 0x000fc800078e00ff */
[----:B------:R-:W-:Y:S02]  /*2d840*/  IMAD R99, R78, R47, R0 ;  /* 0x0000002f4e637224 */ /* 0x000fe400078e0200 */
[----:B------:R-:W-:-:S04]  /*2d850*/  IMAD.WIDE.U32 R78, R19, R45, RZ ;  /* 0x0000002d134e7225 */ /* 0x000fc800078e00ff */
[----:B------:R-:W-:Y:S01]  /*2d860*/  IMAD.X R73, RZ, RZ, RZ, P4 ;  /* 0x000000ffff497224 */ /* 0x000fe200020e06ff */
[----:B------:R-:W-:Y:S01]  /*2d870*/  IADD3 RZ, P4, PT, R101, R86, RZ ;  /* 0x0000005665ff7210 */ /* 0x000fe20007f9e0ff */
[----:B------:R-:W-:Y:S01]  /*2d880*/  IMAD.WIDE.U32.X R38, R20, R102, R38, P5 ;  /* 0x0000006614267225 */ /* 0x000fe200028e0426 */
[----:B------:R-:W-:-:S03]  /*2d890*/  IADD3 R101, P5, PT, R85, R78, RZ ;  /* 0x0000004e55657210 */ /* 0x000fc60007fbe0ff */
[----:B------:R-:W-:Y:S01]  /*2d8a0*/  IMAD.X R98, R105, 0x1, R41, P2 ;  /* 0x0000000169627824 */ /* 0x000fe200010e0629 */
[----:B------:R-:W-:Y:S01]  /*2d8b0*/  ISETP.GE.U32.AND P2, PT, R85, R84, PT ;  /* 0x000000545500720c */ /* 0x000fe20003f46070 */
[----:B------:R-:W-:Y:S02]  /*2d8c0*/  IMAD.IADD R103, R79, 0x1, R103 ;  /* 0x000000014f677824 */ /* 0x000fe400078e0267 */
[----:B------:R-:W-:Y:S01]  /*2d8d0*/  IMAD.MOV.U32 R64, RZ, RZ, R93 ;  /* 0x000000ffff407224 */ /* 0x000fe200078e005d */
[----:B------:R-:W-:Y:S01]  /*2d8e0*/  ISETP.GE.U32.AND.EX P2, PT, R98, R105, PT, P2 ;  /* 0x000000696200720c */ /* 0x000fe20003f46120 */
[----:B------:R-:W-:Y:S02]  /*2d8f0*/  IMAD.MOV.U32 R66, RZ, RZ, R89 ;  /* 0x000000ffff427224 */ /* 0x000fe400078e0059 */
[----:B------:R-:W-:Y:S01]  /*2d900*/  IMAD.WIDE.U32.X R40, R18, R80, R68, P0 ;  /* 0x0000005012287225 */ /* 0x000fe200000e0444 */
[----:B------:R-:W-:-:S03]  /*2d910*/  ISETP.GE.U32.AND P0, PT, R101, R78, PT ;  /* 0x0000004e6500720c */ /* 0x000fc60003f06070 */
[----:B------:R-:W-:Y:S02]  /*2d920*/  IMAD.X R98, R103, 0x1, R98, P5 ;  /* 0x0000000167627824 */ /* 0x000fe400028e0662 */
[C---:B------:R-:W-:Y:S02]  /*2d930*/  IMAD R93, R18.reuse, R83, RZ ;  /* 0x00000053125d7224 */ /* 0x040fe400078e02ff */
[----:B------:R-:W-:Y:S02]  /*2d940*/  IMAD R96, R18, R51, RZ ;  /* 0x0000003312607224 */ /* 0x000fe400078e02ff */
[----:B------:R-:W-:Y:S02]  /*2d950*/  IMAD.IADD R99, R71, 0x1, R99 ;  /* 0x0000000147637824 */ /* 0x000fe400078e0263 */
[-C--:B------:R-:W-:Y:S02]  /*2d960*/  IMAD R91, R24, R83.reuse, RZ ;  /* 0x00000053185b7224 */ /* 0x080fe400078e02ff */
[----:B------:R-:W-:-:S02]  /*2d970*/  IMAD R0, R22, R83, RZ ;  /* 0x0000005316007224 */ /* 0x000fc400078e02ff */
[-C--:B------:R-:W-:Y:S01]  /*2d980*/  IMAD.WIDE.U32.X R64, R24, R80.reuse, R64, P3 ;  /* 0x0000005018407225 */ /* 0x080fe200018e0440 */
[----:B------:R-:W-:Y:S02]  /*2d990*/  ISETP.GE.U32.AND.EX P3, PT, R98, R103, PT, P0 ;  /* 0x000000676200720c */ /* 0x000fe40003f66100 */
[----:B------:R-:W-:Y:S01]  /*2d9a0*/  SEL R103, RZ, 0x1, P2 ;  /* 0x00000001ff677807 */ /* 0x000fe20001000000 */
[----:B------:R-:W-:Y:S01]  /*2d9b0*/  IMAD.WIDE.U32.X R66, R22, R80, R66, P6 ;  /* 0x0000005016427225 */ /* 0x000fe200030e0442 */
[----:B------:R-:W-:-:S03]  /*2d9c0*/  SEL R104, RZ, 0x1, P3 ;  /* 0x00000001ff687807 */ /* 0x000fc60001800000 */
[-C--:B------:R-:W-:Y:S02]  /*2d9d0*/  IMAD R18, R22, R51.reuse, RZ ;  /* 0x0000003316127224 */ /* 0x080fe400078e02ff */
[----:B------:R-:W-:Y:S02]  /*2d9e0*/  IMAD.MOV.U32 R72, RZ, RZ, R87 ;  /* 0x000000ffff487224 */ /* 0x000fe400078e0057 */
[-C--:B------:R-:W-:Y:S02]  /*2d9f0*/  IMAD R24, R24, R51.reuse, RZ ;  /* 0x0000003318187224 */ /* 0x080fe400078e02ff */
[----:B------:R-:W-:Y:S02]  /*2da00*/  IMAD R22, R20, R51, RZ ;  /* 0x0000003314167224 */ /* 0x000fe400078e02ff */
[----:B------:R-:W-:-:S04]  /*2da10*/  IMAD.WIDE.U32 R68, R23, R27, RZ ;  /* 0x0000001b17447225 */ /* 0x000fc800078e00ff */
[----:B------:R-:W-:-:S04]  /*2da20*/  IMAD.WIDE.U32 R78, R99, R54, RZ ;  /* 0x00000036634e7225 */ /* 0x000fc800078e00ff */
[-C--:B------:R-:W-:Y:S02]  /*2da30*/  IMAD R96, R19, R80.reuse, R96 ;  /* 0x0000005013607224 */ /* 0x080fe400078e0260 */
[-C--:B------:R-:W-:Y:S02]  /*2da40*/  IMAD R24, R25, R80.reuse, R24 ;  /* 0x0000005019187224 */ /* 0x080fe400078e0218 */
[-C--:B------:R-:W-:Y:S02]  /*2da50*/  IMAD R18, R23, R80.reuse, R18 ;  /* 0x0000005017127224 */ /* 0x080fe400078e0212 */
[-C--:B------:R-:W-:Y:S02]  /*2da60*/  IMAD R22, R21, R80.reuse, R22 ;  /* 0x0000005015167224 */ /* 0x080fe400078e0216 */
[----:B------:R-:W-:Y:S01]  /*2da70*/  IMAD.WIDE.U32.X R72, R20, R80, R72, P4 ;  /* 0x0000005014487225 */ /* 0x000fe200020e0448 */
[----:B------:R-:W-:-:S03]  /*2da80*/  IADD3 R103, P4, P5, R68, R74, R103 ;  /* 0x0000004a44677210 */ /* 0x000fc60007d9e067 */
[----:B------:R-:W-:Y:S02]  /*2da90*/  IMAD.IADD R69, R69, 0x1, R81 ;  /* 0x0000000145457824 */ /* 0x000fe400078e0251 */
[----:B------:R-:W-:-:S04]  /*2daa0*/  IMAD.WIDE.U32 R84, R99, R52, RZ ;  /* 0x0000003463547225 */ /* 0x000fc800078e00ff */
[----:B------:R-:W-:-:S04]  /*2dab0*/  IMAD.WIDE.U32 R80, R99, R50, RZ ;  /* 0x0000003263507225 */ /* 0x000fc800078e00ff */
[----:B------:R-:W-:-:S04]  /*2dac0*/  IMAD.WIDE.U32 R86, R70, R52, RZ ;  /* 0x0000003446567225 */ /* 0x000fc800078e00ff */
[----:B------:R-:W-:Y:S01]  /*2dad0*/  IMAD R92, R20, R83, RZ ;  /* 0x00000053145c7224 */ /* 0x000fe200078e02ff */
[----:B------:R-:W-:Y:S01]  /*2dae0*/  IADD3.X R20, PT, PT, R69, R75, RZ, P4, P5 ;  /* 0x0000004b45147210 */ /* 0x000fe200027ea4ff */
[----:B------:R-:W-:Y:S01]  /*2daf0*/  IMAD.WIDE.U32 R78, P2, R70, R55, R78 ;  /* 0x00000037464e7225 */ /* 0x000fe2000784004e */
[----:B------:R-:W-:-:S03]  /*2db00*/  IADD3 R101, P5, PT, R101, R86, RZ ;  /* 0x0000005665657210 */ /* 0x000fc60007fbe0ff */
[----:B------:R-:W-:-:S04]  /*2db10*/  IMAD.WIDE.U32 R84, P6, R70, R53, R84 ;  /* 0x0000003546547225 */ /* 0x000fc800078c0054 */
[----:B------:R-:W-:-:S04]  /*2db20*/  IMAD.WIDE.U32 R88, R99, R48, RZ ;  /* 0x0000003063587225 */ /* 0x000fc800078e00ff */
[----:B------:R-:W-:-:S04]  /*2db30*/  IMAD.WIDE.U32 R80, P4, R70, R82, R80 ;  /* 0x0000005246507225 */ /* 0x000fc80007880050 */
[-C--:B------:R-:W-:Y:S02]  /*2db40*/  IMAD R93, R19, R102.reuse, R93 ;  /* 0x00000066135d7224 */ /* 0x080fe400078e025d */
[-C--:B------:R-:W-:Y:S02]  /*2db50*/  IMAD R91, R25, R102.reuse, R91 ;  /* 0x00000066195b7224 */ /* 0x080fe400078e025b */
[-C--:B------:R-:W-:Y:S02]  /*2db60*/  IMAD R0, R23, R102.reuse, R0 ;  /* 0x0000006617007224 */ /* 0x080fe400078e0200 */
[----:B------:R-:W-:Y:S01]  /*2db70*/  IMAD R92, R21, R102, R92 ;  /* 0x00000066155c7224 */ /* 0x000fe200078e025c */
[----:B------:R-:W-:Y:S01]  /*2db80*/  IADD3 R102, P0, PT, R77, R78, RZ ;  /* 0x0000004e4d667210 */ /* 0x000fe20007f1e0ff */
[----:B------:R-:W-:Y:S01]  /*2db90*/  IMAD.X R75, RZ, RZ, RZ, P2 ;  /* 0x000000ffff4b7224 */ /* 0x000fe200010e06ff */
[----:B------:R-:W-:Y:S01]  /*2dba0*/  ISETP.GE.U32.AND P2, PT, R101, R86, PT ;  /* 0x000000566500720c */ /* 0x000fe20003f46070 */
[----:B------:R-:W-:Y:S01]  /*2dbb0*/  IMAD.X R77, RZ, RZ, RZ, P6 ;  /* 0x000000ffff4d7224 */ /* 0x000fe200030e06ff */
[----:B------:R-:W-:Y:S01]  /*2dbc0*/  IADD3 R105, P6, PT, R87, R84, RZ ;  /* 0x0000005457697210 */ /* 0x000fe20007fde0ff */
[----:B------:R-:W-:Y:S01]  /*2dbd0*/  IMAD.X R71, RZ, RZ, RZ, P4 ;  /* 0x000000ffff477224 */ /* 0x000fe200020e06ff */
[----:B------:R-:W-:Y:S01]  /*2dbe0*/  LOP3.LUT R102, RZ, R102, RZ, 0x33, !PT ;  /* 0x00000066ff667212 */ /* 0x000fe200078e33ff */
[----:B------:R-:W-:-:S02]  /*2dbf0*/  IMAD.MOV.U32 R74, RZ, RZ, R79 ;  /* 0x000000ffff4a7224 */ /* 0x000fc400078e004f */
[----:B------:R-:W-:Y:S01]  /*2dc00*/  IMAD.WIDE.U32 R86, P4, R70, R49, R88 ;  /* 0x0000003146567225 */ /* 0x000fe20007880058 */
[----:B------:R-:W-:-:S03]  /*2dc10*/  ISETP.GT.U32.AND.EX P1, PT, R97, R102, PT, P1 ;  /* 0x000000666100720c */ /* 0x000fc60003f24110 */
[----:B------:R-:W-:-:S04]  /*2dc20*/  IMAD.WIDE.U32 R78, R70, R50, RZ ;  /* 0x00000032464e7225 */ /* 0x000fc800078e00ff */
[----:B------:R-:W-:Y:S02]  /*2dc30*/  IMAD.MOV.U32 R76, RZ, RZ, R85 ;  /* 0x000000ffff4c7224 */ /* 0x000fe400078e0055 */
[----:B------:R-:W-:-:S04]  /*2dc40*/  IMAD.WIDE.U32 R84, R70, R48, RZ ;  /* 0x0000003046547225 */ /* 0x000fc800078e00ff */
[----:B------:R-:W-:Y:S01]  /*2dc50*/  IMAD.X R89, RZ, RZ, RZ, P4 ;  /* 0x000000ffff597224 */ /* 0x000fe200020e06ff */
[----:B------:R-:W-:Y:S01]  /*2dc60*/  IADD3 R100, P4, PT, R79, R80, RZ ;  /* 0x000000504f647210 */ /* 0x000fe20007f9e0ff */
[----:B------:R-:W-:Y:S01]  /*2dc70*/  IMAD.MOV.U32 R70, RZ, RZ, R81 ;  /* 0x000000ffff467224 */ /* 0x000fe200078e0051 */
[----:B------:R-:W-:Y:S01]  /*2dc80*/  IADD3 R79, P3, PT, R85, R86, RZ ;  /* 0x00000056554f7210 */ /* 0x000fe20007f7e0ff */
[----:B------:R-:W-:-:S04]  /*2dc90*/  IMAD.WIDE.U32 R80, R25, R45, RZ ;  /* 0x0000002d19507225 */ /* 0x000fc800078e00ff */
[----:B------:R-:W-:Y:S01]  /*2dca0*/  IMAD.WIDE.U32.X R74, R99, R55, R74, P0 ;  /* 0x00000037634a7225 */ /* 0x000fe200000e044a */
[----:B------:R-:W-:-:S03]  /*2dcb0*/  ISETP.GE.U32.AND P0, PT, R103, R68, PT ;  /* 0x000000446700720c */ /* 0x000fc60003f06070 */
[----:B------:R-:W-:Y:S01]  /*2dcc0*/  IMAD.X R98, R105, 0x1, R98, P5 ;  /* 0x0000000169627824 */ /* 0x000fe200028e0662 */
[----:B------:R-:W-:Y:S01]  /*2dcd0*/  IADD3 R103, P5, PT, R103, R80, RZ ;  /* 0x0000005067677210 */ /* 0x000fe20007fbe0ff */
[----:B------:R-:W-:Y:S02]  /*2dce0*/  IMAD.IADD R81, R81, 0x1, R42 ;  /* 0x0000000151517824 */ /* 0x000fe400078e022a */
[----:B------:R-:W-:Y:S01]  /*2dcf0*/  IMAD.WIDE.U32.X R76, R99, R53, R76, P6 ;  /* 0x00000035634c7225 */ /* 0x000fe200030e044c */
[----:B------:R-:W-:-:S03]  /*2dd00*/  ISETP.GE.U32.AND.EX P2, PT, R98, R105, PT, P2 ;  /* 0x000000696200720c */ /* 0x000fc60003f46120 */
[----:B------:R-:W-:Y:S01]  /*2dd10*/  IMAD.X R42, R81, 0x1, R20, P5 ;  /* 0x00000001512a7824 */ /* 0x000fe200028e0614 */
[----:B------:R-:W-:Y:S01]  /*2dd20*/  IADD3 R85, P5, P6, R103, R6, R104 ;  /* 0x0000000667557210 */ /* 0x000fe20007ebe068 */
[----:B------:R-:W-:Y:S02]  /*2dd30*/  IMAD.MOV.U32 R88, RZ, RZ, R87 ;  /* 0x000000ffff587224 */ /* 0x000fe400078e0057 */
[C---:B------:R-:W-:Y:S01]  /*2dd40*/  IMAD.WIDE.U32.X R70, R99.reuse, R82, R70, P4 ;  /* 0x0000005263467225 */ /* 0x040fe200020e0446 */
[----:B------:R-:W-:Y:S02]  /*2dd50*/  IADD3.X R97, PT, PT, R42, R7, RZ, P5, P6 ;  /* 0x000000072a617210 */ /* 0x000fe40002fec4ff */
[----:B------:R-:W-:Y:S01]  /*2dd60*/  ISETP.GE.U32.AND.EX P4, PT, R20, R69, PT, P0 ;  /* 0x000000451400720c */ /* 0x000fe20003f86100 */
[----:B------:R-:W-:Y:S01]  /*2dd70*/  IMAD.WIDE.U32.X R88, R99, R49, R88, P3 ;  /* 0x0000003163587225 */ /* 0x000fe200018e0458 */
[----:B------:R-:W-:Y:S02]  /*2dd80*/  ISETP.GE.U32.AND P3, PT, R103, R80, PT ;  /* 0x000000506700720c */ /* 0x000fe40003f66070 */
[----:B------:R-:W-:Y:S01]  /*2dd90*/  ISETP.GE.U32.AND P5, PT, R85, R103, PT ;  /* 0x000000675500720c */ /* 0x000fe20003fa6070 */
[----:B------:R-:W-:Y:S01]  /*2dda0*/  IMAD.WIDE.U32 R68, R21, R27, RZ ;  /* 0x0000001b15447225 */ /* 0x000fe200078e00ff */
[----:B------:R-:W-:-:S02]  /*2ddb0*/  SEL R27, RZ, 0x1, !P1 ;  /* 0x00000001ff1b7807 */ /* 0x000fc40004800000 */
[----:B------:R-:W-:Y:S01]  /*2ddc0*/  SEL R99, RZ, 0x1, P4 ;  /* 0x00000001ff637807 */ /* 0x000fe20002000000 */
[----:B------:R-:W-:Y:S01]  /*2ddd0*/  IMAD.IADD R103, R69, 0x1, R94 ;  /* 0x0000000145677824 */ /* 0x000fe200078e025e */
[----:B------:R-:W-:Y:S01]  /*2dde0*/  ISETP.GE.U32.AND.EX P3, PT, R42, R81, PT, P3 ;  /* 0x000000512a00720c */ /* 0x000fe20003f66130 */
[----:B------:R-:W-:Y:S01]  /*2ddf0*/  IMAD.WIDE.U32 R6, R19, R83, RZ ;  /* 0x0000005313067225 */ /* 0x000fe200078e00ff */
[----:B------:R-:W-:Y:S02]  /*2de00*/  ISETP.GE.U32.AND.EX P0, PT, R97, R42, PT, P5 ;  /* 0x0000002a6100720c */ /* 0x000fe40003f06150 */
[----:B------:R-:W-:Y:S02]  /*2de10*/  IADD3 R42, P5, PT, R27, R74, RZ ;  /* 0x0000004a1b2a7210 */ /* 0x000fe40007fbe0ff */
[----:B------:R-:W-:Y:S02]  /*2de20*/  IADD3 R99, P1, P4, R68, R14, R99 ;  /* 0x0000000e44637210 */ /* 0x000fe40007c3e063 */
[----:B------:R-:W-:Y:S01]  /*2de30*/  SEL R14, RZ, 0x1, P3 ;  /* 0x00000001ff0e7807 */ /* 0x000fe20001800000 */
[----:B------:R-:W-:Y:S01]  /*2de40*/  IMAD.X R74, RZ, RZ, R75, P5 ;  /* 0x000000ffff4a7224 */ /* 0x000fe200028e064b */
[----:B------:R-:W-:-:S02]  /*2de50*/  SEL R81, RZ, 0x1, P0 ;  /* 0x00000001ff517807 */ /* 0x000fc40000000000 */
[----:B------:R-:W-:Y:S02]  /*2de60*/  IADD3.X R80, PT, PT, R103, R15, RZ, P1, P4 ;  /* 0x0000000f67507210 */ /* 0x000fe40000fe84ff */
[----:B------:R-:W-:Y:S02]  /*2de70*/  IADD3 R69, P3, PT, R85, R6, RZ ;  /* 0x0000000655457210 */ /* 0x000fe40007f7e0ff */
[----:B------:R-:W-:Y:S01]  /*2de80*/  IADD3 R81, P1, P5, R81, R16, R14 ;  /* 0x0000001051517210 */ /* 0x000fe20007d3e00e */
[----:B------:R-:W-:Y:S01]  /*2de90*/  IMAD.IADD R16, R7, 0x1, R93 ;  /* 0x0000000107107824 */ /* 0x000fe200078e025d */
[----:B------:R-:W-:Y:S01]  /*2dea0*/  ISETP.GE.U32.AND P0, PT, R69, R6, PT ;  /* 0x000000064500720c */ /* 0x000fe20003f06070 */
[----:B------:R-:W-:Y:S01]  /*2deb0*/  IMAD.WIDE.U32 R14, R23, R45, RZ ;  /* 0x0000002d170e7225 */ /* 0x000fe200078e00ff */
[----:B------:R-:W-:Y:S02]  /*2dec0*/  SEL R20, RZ, 0x1, P2 ;  /* 0x00000001ff147807 */ /* 0x000fe40001000000 */
[----:B------:R-:W-:Y:S01]  /*2ded0*/  IADD3.X R87, PT, PT, RZ, R17, RZ, P1, P5 ;  /* 0x00000011ff577210 */ /* 0x000fe20000fea4ff */
[----:B------:R-:W-:Y:S01]  /*2dee0*/  IMAD.X R75, R16, 0x1, R97, P3 ;  /* 0x00000001104b7824 */ /* 0x000fe200018e0661 */
[----:B------:R-:W-:Y:S01]  /*2def0*/  IADD3 R101, P3, PT, R101, R42, RZ ;  /* 0x0000002a65657210 */ /* 0x000fe20007f7e0ff */
[----:B------:R-:W-:Y:S01]  /*2df00*/  IMAD.IADD R7, R15, 0x1, R90 ;  /* 0x000000010f077824 */ /* 0x000fe200078e025a */
[----:B------:R-:W-:-:S02]  /*2df10*/  IADD3 R6, P2, PT, R99, R14, RZ ;  /* 0x0000000e63067210 */ /* 0x000fc40007f5e0ff */
[----:B------:R-:W-:Y:S01]  /*2df20*/  IADD3 R27, P4, PT, R69, R78, RZ ;  /* 0x0000004e451b7210 */ /* 0x000fe20007f9e0ff */
[----:B------:R-:W-:Y:S01]  /*2df30*/  IMAD.X R15, R98, 0x1, R74, P3 ;  /* 0x00000001620f7824 */ /* 0x000fe200018e064a */
[----:B------:R-:W-:Y:S01]  /*2df40*/  ISETP.GE.U32.AND P3, PT, R101, R42, PT ;  /* 0x0000002a6500720c */ /* 0x000fe20003f66070 */
[----:B------:R-:W-:Y:S01]  /*2df50*/  IMAD.X R42, R7, 0x1, R80, P2 ;  /* 0x00000001072a7824 */ /* 0x000fe200010e0650 */
[----:B------:R-:W-:Y:S02]  /*2df60*/  IADD3 R81, P5, PT, R6, R81, RZ ;  /* 0x0000005106517210 */ /* 0x000fe40007fbe0ff */
[----:B------:R-:W-:Y:S01]  /*2df70*/  ISETP.GE.U32.AND P6, PT, R99, R68, PT ;  /* 0x000000446300720c */ /* 0x000fe20003fc6070 */
[----:B------:R-:W-:Y:S01]  /*2df80*/  IMAD.WIDE.U32 R68, R25, R83, RZ ;  /* 0x0000005319447225 */ /* 0x000fe200078e00ff */
[----:B------:R-:W-:Y:S02]  /*2df90*/  ISETP.GE.U32.AND.EX P0, PT, R75, R16, PT, P0 ;  /* 0x000000104b00720c */ /* 0x000fe40003f06100 */
[----:B------:R-:W-:Y:S01]  /*2dfa0*/  ISETP.GE.U32.AND.EX P2, PT, R80, R103, PT, P6 ;  /* 0x000000675000720c */ /* 0x000fe20003f46160 */
[----:B------:R-:W-:Y:S01]  /*2dfb0*/  IMAD.X R75, R100, 0x1, R75, P4 ;  /* 0x00000001644b7824 */ /* 0x000fe200020e064b */
[----:B------:R-:W-:Y:S01]  /*2dfc0*/  ISETP.GE.U32.AND P4, PT, R6, R14, PT ;  /* 0x0000000e0600720c */ /* 0x000fe20003f86070 */
[C---:B------:R-:W-:Y:S01]  /*2dfd0*/  IMAD.X R87, R42.reuse, 0x1, R87, P5 ;  /* 0x000000012a577824 */ /* 0x040fe200028e0657 */
[----:B------:R-:W-:Y:S01]  /*2dfe0*/  ISETP.GE.U32.AND P5, PT, R81, R6, PT ;  /* 0x000000065100720c */ /* 0x000fe20003fa6070 */
[----:B------:R-:W-:Y:S01]  /*2dff0*/  IMAD.WIDE.U32 R16, R21, R45, RZ ;  /* 0x0000002d15107225 */ /* 0x000fe200078e00ff */
[----:B------:R-:W-:-:S02]  /*2e000*/  ISETP.GE.U32.AND.EX P4, PT, R42, R7, PT, P4 ;  /* 0x000000072a00720c */ /* 0x000fc40003f86140 */
[----:B------:R-:W-:Y:S01]  /*2e010*/  ISETP.GE.U32.AND.EX P5, PT, R87, R42, PT, P5 ;  /* 0x0000002a5700720c */ /* 0x000fe20003fa6150 */
[----:B------:R-:W-:Y:S01]  /*2e020*/  IMAD.IADD R95, R17, 0x1, R95 ;  /* 0x00000001115f7824 */ /* 0x000fe200078e025f */
[----:B------:R-:W-:Y:S01]  /*2e030*/  SEL R17, RZ, 0x1, P2 ;  /* 0x00000001ff117807 */ /* 0x000fe20001000000 */
[----:B------:R-:W-:Y:S01]  /*2e040*/  IMAD.WIDE.U32 R6, R101, R46, RZ ;  /* 0x0000002e65067225 */ /* 0x000fe200078e00ff */
[----:B------:R-:W-:Y:S02]  /*2e050*/  ISETP.GE.U32.AND.EX P3, PT, R15, R74, PT, P3 ;  /* 0x0000004a0f00720c */ /* 0x000fe40003f66130 */
[----:B------:R-:W-:Y:S02]  /*2e060*/  SEL R14, RZ, 0x1, P4 ;  /* 0x00000001ff0e7807 */ /* 0x000fe40002000000 */
[----:B------:R-:W-:Y:S02]  /*2e070*/  SEL R45, RZ, 0x1, P5 ;  /* 0x00000001ff2d7807 */ /* 0x000fe40002800000 */
[----:B------:R-:W-:-:S02]  /*2e080*/  IADD3 R42, P4, P5, R16, R12, R17 ;  /* 0x0000000c102a7210 */ /* 0x000fc40007d9e011 */
[----:B------:R-:W-:Y:S02]  /*2e090*/  SEL R17, RZ, 0x1, P3 ;  /* 0x00000001ff117807 */ /* 0x000fe40001800000 */
[----:B------:R-:W-:Y:S01]  /*2e0a0*/  IADD3 R45, P2, P3, R45, R28, R14 ;  /* 0x0000001c2d2d7210 */ /* 0x000fe20007b5e00e */
[----:B------:R-:W-:Y:S01]  /*2e0b0*/  IMAD R28, R15, R46, RZ ;  /* 0x0000002e0f1c7224 */ /* 0x000fe200078e02ff */
[----:B------:R-:W-:Y:S01]  /*2e0c0*/  IADD3.X R74, PT, PT, R95, R13, RZ, P4, P5 ;  /* 0x0000000d5f4a7210 */ /* 0x000fe200027ea4ff */
[----:B------:R-:W-:Y:S01]  /*2e0d0*/  IMAD.WIDE.U32 R12, R6, R54, RZ ;  /* 0x00000036060c7225 */ /* 0x000fe200078e00ff */
[----:B------:R-:W-:Y:S02]  /*2e0e0*/  IADD3 R14, P5, P6, R17, R76, R20 ;  /* 0x0000004c110e7210 */ /* 0x000fe40007ebe014 */
[----:B------:R-:W-:Y:S01]  /*2e0f0*/  IADD3.X R85, PT, PT, RZ, R29, RZ, P2, P3 ;  /* 0x0000001dff557210 */ /* 0x000fe200017e64ff */
[----:B------:R-:W-:Y:S01]  /*2e100*/  IMAD.IADD R20, R69, 0x1, R91 ;  /* 0x0000000145147824 */ /* 0x000fe200078e025b */
[----:B------:R-:W-:-:S02]  /*2e110*/  IADD3 R17, P2, PT, R81, R68, RZ ;  /* 0x0000004451117210 */ /* 0x000fc40007f5e0ff */
[----:B------:R-:W-:Y:S02]  /*2e120*/  SEL R81, RZ, 0x1, P0 ;  /* 0x00000001ff517807 */ /* 0x000fe40000000000 */
[----:B------:R-:W-:Y:S01]  /*2e130*/  LOP3.LUT R12, RZ, R12, RZ, 0x33, !PT ;  /* 0x0000000cff0c7212 */ /* 0x000fe200078e33ff */
[----:B------:R-:W-:Y:S01]  /*2e140*/  IMAD.X R29, R20, 0x1, R87, P2 ;  /* 0x00000001141d7824 */ /* 0x000fe200010e0657 */
[----:B------:R-:W-:Y:S01]  /*2e150*/  IADD3 R81, P3, P4, R17, R32, R81 ;  /* 0x0000002011517210 */ /* 0x000fe20007c7e051 */
[C---:B------:R-:W-:Y:S01]  /*2e160*/  IMAD R87, R101.reuse, R47, R28 ;  /* 0x0000002f65577224 */ /* 0x040fe200078e021c */
[----:B------:R-:W-:Y:S02]  /*2e170*/  ISETP.GT.U32.AND P2, PT, R101, R12, PT ;  /* 0x0000000c6500720c */ /* 0x000fe40003f44070 */
[----:B------:R-:W-:Y:S02]  /*2e180*/  IADD3.X R12, PT, PT, R29, R33, RZ, P3, P4 ;  /* 0x000000211d0c7210 */ /* 0x000fe40001fe84ff */
[----:B------:R-:W-:-:S02]  /*2e190*/  IADD3 R91, P4, PT, R27, R14, RZ ;  /* 0x0000000e1b5b7210 */ /* 0x000fc40007f9e0ff */
[----:B------:R-:W-:Y:S02]  /*2e1a0*/  IADD3.X R76, PT, PT, RZ, R77, RZ, P5, P6 ;  /* 0x0000004dff4c7210 */ /* 0x000fe40002fec4ff */
[----:B------:R-:W-:Y:S02]  /*2e1b0*/  ISETP.GE.U32.AND P0, PT, R17, R68, PT ;  /* 0x000000441100720c */ /* 0x000fe40003f06070 */
[----:B------:R-:W-:Y:S01]  /*2e1c0*/  ISETP.GE.U32.AND P3, PT, R81, R17, PT ;  /* 0x000000115100720c */ /* 0x000fe20003f66070 */
[----:B------:R-:W-:Y:S01]  /*2e1d0*/  IMAD.X R17, R75, 0x1, R76, P4 ;  /* 0x000000014b117824 */ /* 0x000fe200020e064c */
[----:B------:R-:W-:Y:S02]  /*2e1e0*/  ISETP.GE.U32.AND P1, PT, R27, R78, PT ;  /* 0x0000004e1b00720c */ /* 0x000fe40003f26070 */
[----:B------:R-:W-:Y:S02]  /*2e1f0*/  ISETP.GE.U32.AND.EX P6, PT, R29, R20, PT, P0 ;  /* 0x000000141d00720c */ /* 0x000fe40003fc6100 */
[----:B------:R-:W-:Y:S01]  /*2e200*/  ISETP.GE.U32.AND.EX P5, PT, R12, R29, PT, P3 ;  /* 0x0000001d0c00720c */ /* 0x000fe20003fa6130 */
[----:B------:R-:W-:Y:S01]  /*2e210*/  IMAD.WIDE.U32 R28, R23, R83, RZ ;  /* 0x00000053171c7225 */ /* 0x000fe200078e00ff */
[----:B------:R-:W-:-:S02]  /*2e220*/  IADD3 R33, P4, PT, R42, R45, RZ ;  /* 0x0000002d2a217210 */ /* 0x000fc40007f9e0ff */
[----:B------:R-:W-:Y:S01]  /*2e230*/  ISETP.GE.U32.AND P0, PT, R91, R14, PT ;  /* 0x0000000e5b00720c */ /* 0x000fe20003f06070 */
[----:B------:R-:W-:Y:S01]  /*2e240*/  IMAD.IADD R45, R7, 0x1, R87 ;  /* 0x00000001072d7824 */ /* 0x000fe200078e0257 */
[----:B------:R-:W-:Y:S01]  /*2e250*/  ISETP.GE.U32.AND.EX P1, PT, R75, R100, PT, P1 ;  /* 0x000000644b00720c */ /* 0x000fe20003f26110 */
[----:B------:R-:W-:Y:S01]  /*2e260*/  IMAD.X R75, R74, 0x1, R85, P4 ;  /* 0x000000014a4b7824 */ /* 0x000fe200020e0655 */
[----:B------:R-:W-:Y:S01]  /*2e270*/  SEL R14, RZ, 0x1, P6 ;  /* 0x00000001ff0e7807 */ /* 0x000fe20003000000 */
[----:B------:R-:W-:Y:S01]  /*2e280*/  IMAD.IADD R0, R29, 0x1, R0 ;  /* 0x000000011d007824 */ /* 0x000fe200078e0200 */
[----:B------:R-:W-:Y:S02]  /*2e290*/  SEL R69, RZ, 0x1, P5 ;  /* 0x00000001ff457807 */ /* 0x000fe40002800000 */
[----:B------:R-:W-:Y:S02]  /*2e2a0*/  ISETP.GE.U32.AND P3, PT, R42, R16, PT ;  /* 0x000000102a00720c */ /* 0x000fe40003f66070 */
[----:B------:R-:W-:-:S02]  /*2e2b0*/  ISETP.GE.U32.AND.EX P6, PT, R17, R76, PT, P0 ;  /* 0x0000004c1100720c */ /* 0x000fc40003fc6100 */
[----:B------:R-:W-:Y:S02]  /*2e2c0*/  ISETP.GE.U32.AND P0, PT, R33, R42, PT ;  /* 0x0000002a2100720c */ /* 0x000fe40003f06070 */
[----:B------:R-:W-:Y:S02]  /*2e2d0*/  SEL R16, RZ, 0x1, P1 ;  /* 0x00000001ff107807 */ /* 0x000fe40000800000 */
[----:B------:R-:W-:Y:S02]  /*2e2e0*/  IADD3 R69, P1, P5, R69, R34, R14 ;  /* 0x0000002245457210 */ /* 0x000fe40007d3e00e */
[----:B------:R-:W-:Y:S02]  /*2e2f0*/  SEL R27, RZ, 0x1, P6 ;  /* 0x00000001ff1b7807 */ /* 0x000fe40003000000 */
[----:B------:R-:W-:Y:S02]  /*2e300*/  ISETP.GE.U32.AND.EX P3, PT, R74, R95, PT, P3 ;  /* 0x0000005f4a00720c */ /* 0x000fe40003f66130 */
[----:B------:R-:W-:-:S02]  /*2e310*/  ISETP.GE.U32.AND.EX P0, PT, R75, R74, PT, P0 ;  /* 0x0000004a4b00720c */ /* 0x000fc40003f06100 */
[----:B------:R-:W-:Y:S01]  /*2e320*/  IADD3.X R42, PT, PT, RZ, R35, RZ, P1, P5 ;  /* 0x00000023ff2a7210 */ /* 0x000fe20000fea4ff */
[----:B------:R-:W-:Y:S01]  /*2e330*/  IMAD.WIDE.U32 R34, R45, R50, RZ ;  /* 0x000000322d227225 */ /* 0x000fe200078e00ff */
[----:B------:R-:W-:Y:S02]  /*2e340*/  IADD3 R14, P1, PT, R33, R28, RZ ;  /* 0x0000001c210e7210 */ /* 0x000fe40007f3e0ff */
[----:B------:R-:W-:Y:S01]  /*2e350*/  IADD3 R16, P4, P6, R27, R70, R16 ;  /* 0x000000461b107210 */ /* 0x000fe20007e9e010 */
[----:B------:R-:W-:Y:S01]  /*2e360*/  IMAD.WIDE.U32 R32, R19, R51, RZ ;  /* 0x0000003313207225 */ /* 0x000fe200078e00ff */
[----:B------:R-:W-:Y:S02]  /*2e370*/  SEL R20, RZ, 0x1, P3 ;  /* 0x00000001ff147807 */ /* 0x000fe40001800000 */
[----:B------:R-:W-:Y:S01]  /*2e380*/  SEL R19, RZ, 0x1, P0 ;  /* 0x00000001ff137807 */ /* 0x000fe20000000000 */
[----:B------:R-:W-:Y:S01]  /*2e390*/  IMAD.IADD R7, R33, 0x1, R96 ;  /* 0x0000000121077824 */ /* 0x000fe200078e0260 */
[----:B------:R-:W-:Y:S01]  /*2e3a0*/  ISETP.GE.U32.AND P5, PT, R14, R28, PT ;  /* 0x0000001c0e00720c */ /* 0x000fe20003fa6070 */
[----:B------:R-:W-:Y:S01]  /*2e3b0*/  IMAD.WIDE.U32 R28, R45, R54, RZ ;  /* 0x000000362d1c7225 */ /* 0x000fe200078e00ff */
[----:B------:R-:W-:-:S02]  /*2e3c0*/  IADD3.X R70, PT, PT, RZ, R71, RZ, P4, P6 ;  /* 0x00000047ff467210 */ /* 0x000fc400027ec4ff */
[----:B------:R-:W-:Y:S01]  /*2e3d0*/  IADD3 R19, P3, P4, R19, R30, R20 ;  /* 0x0000001e13137210 */ /* 0x000fe20007c7e014 */
[----:B------:R-:W-:Y:S01]  /*2e3e0*/  IMAD.X R71, R0, 0x1, R75, P1 ;  /* 0x0000000100477824 */ /* 0x000fe200008e064b */
[-C--:B------:R-:W-:Y:S02]  /*2e3f0*/  IADD3 R81, P0, PT, R81, R32.reuse, RZ ;  /* 0x0000002051517210 */ /* 0x080fe40007f1e0ff */
[----:B------:R-:W-:Y:S01]  /*2e400*/  IADD3.X R20, PT, PT, RZ, R31, RZ, P3, P4 ;  /* 0x0000001fff147210 */ /* 0x000fe20001fe84ff */
[----:B------:R-:W-:Y:S01]  /*2e410*/  IMAD.WIDE.U32 R28, P4, R6, R55, R28 ;  /* 0x00000037061c7225 */ /* 0x000fe2000788001c */
[----:B------:R-:W-:Y:S02]  /*2e420*/  IADD3 R69, P6, PT, R14, R69, RZ ;  /* 0x000000450e457210 */ /* 0x000fe40007fde0ff */
[----:B------:R-:W-:Y:S01]  /*2e430*/  ISETP.GE.U32.AND P1, PT, R81, R32, PT ;  /* 0x000000205100720c */ /* 0x000fe20003f26070 */
[----:B------:R-:W-:Y:S01]  /*2e440*/  IMAD.X R12, R7, 0x1, R12, P0 ;  /* 0x00000001070c7824 */ /* 0x000fe200000e060c */
[C---:B------:R-:W-:Y:S01]  /*2e450*/  ISETP.GE.U32.AND.EX P5, PT, R71.reuse, R0, PT, P5 ;  /* 0x000000004700720c */ /* 0x040fe20003fa6150 */
[----:B------:R-:W-:Y:S01]  /*2e460*/  IMAD.X R42, R71, 0x1, R42, P6 ;  /* 0x00000001472a7824 */ /* 0x000fe200030e062a */
[----:B------:R-:W-:Y:S01]  /*2e470*/  IADD3 R81, P0, PT, R81, R84, RZ ;  /* 0x0000005451517210 */ /* 0x000fe20007f1e0ff */
[----:B------:R-:W-:Y:S01]  /*2e480*/  IMAD.WIDE.U32 R32, R45, R52, RZ ;  /* 0x000000342d207225 */ /* 0x000fe200078e00ff */
[----:B------:R-:W-:-:S02]  /*2e490*/  IADD3 R0, P6, PT, R13, R28, RZ ;  /* 0x0000001c0d007210 */ /* 0x000fc40007fde0ff */
[----:B------:R-:W-:Y:S01]  /*2e4a0*/  ISETP.GE.U32.AND.EX P1, PT, R12, R7, PT, P1 ;  /* 0x000000070c00720c */ /* 0x000fe20003f26110 */
[----:B------:R-:W-:Y:S01]  /*2e4b0*/  IMAD.X R68, R79, 0x1, R12, P0 ;  /* 0x000000014f447824 */ /* 0x000fe200000e060c */
[----:B------:R-:W-:Y:S01]  /*2e4c0*/  LOP3.LUT R0, RZ, R0, RZ, 0x33, !PT ;  /* 0x00000000ff007212 */ /* 0x000fe200078e33ff */
[----:B------:R-:W-:Y:S01]  /*2e4d0*/  IMAD.X R13, RZ, RZ, RZ, P4 ;  /* 0x000000ffff0d7224 */ /* 0x000fe200020e06ff */
[----:B------:R-:W-:Y:S01]  /*2e4e0*/  SEL R78, RZ, 0x1, P5 ;  /* 0x00000001ff4e7807 */ /* 0x000fe20002800000 */
[----:B------:R-:W-:Y:S01]  /*2e4f0*/  IMAD.MOV.U32 R12, RZ, RZ, R29 ;  /* 0x000000ffff0c7224 */ /* 0x000fe200078e001d */
[----:B------:R-:W-:Y:S01]  /*2e500*/  ISETP.GT.U32.AND.EX P2, PT, R15, R0, PT, P2 ;  /* 0x000000000f00720c */ /* 0x000fe20003f44120 */
[----:B------:R-:W-:-:S03]  /*2e510*/  IMAD.WIDE.U32 R30, R6, R52, RZ ;  /* 0x00000034061e7225 */ /* 0x000fc600078e00ff */
[----:B------:R-:W-:Y:S01]  /*2e520*/  SEL R77, RZ, 0x1, !P2 ;  /* 0x00000001ff4d7807 */ /* 0x000fe20005000000 */
[----:B------:R-:W-:Y:S01]  /*2e530*/  IMAD.WIDE.U32 R28, R45, R48, RZ ;  /* 0x000000302d1c7225 */ /* 0x000fe200078e00ff */
[----:B------:R-:W-:Y:S02]  /*2e540*/  ISETP.GE.U32.AND P2, PT, R69, R14, PT ;  /* 0x0000000e4500720c */ /* 0x000fe40003f46070 */
[-C--:B------:R-:W-:Y:S01]  /*2e550*/  IADD3 R27, P3, PT, R91, R30.reuse, RZ ;  /* 0x0000001e5b1b7210 */ /* 0x080fe20007f7e0ff */
[----:B------:R-:W-:Y:S01]  /*2e560*/  IMAD.WIDE.U32.X R12, R45, R55, R12, P6 ;  /* 0x000000372d0c7225 */ /* 0x000fe200030e040c */
[----:B------:R-:W-:Y:S02]  /*2e570*/  ISETP.GE.U32.AND.EX P2, PT, R42, R71, PT, P2 ;  /* 0x000000472a00720c */ /* 0x000fe40003f46120 */
[----:B------:R-:W-:Y:S01]  /*2e580*/  ISETP.GE.U32.AND P0, PT, R27, R30, PT ;  /* 0x0000001e1b00720c */ /* 0x000fe20003f06070 */
[----:B------:R-:W-:Y:S01]  /*2e590*/  IMAD.WIDE.U32 R34, P6, R6, R82, R34 ;  /* 0x0000005206227225 */ /* 0x000fe200078c0022 */
[----:B------:R-:W-:-:S03]  /*2e5a0*/  SEL R85, RZ, 0x1, P2 ;  /* 0x00000001ff557807 */ /* 0x000fc60001000000 */
[----:B------:R-:W-:-:S04]  /*2e5b0*/  IMAD.WIDE.U32 R32, P5, R6, R53, R32 ;  /* 0x0000003506207225 */ /* 0x000fc800078a0020 */
[----:B------:R-:W-:Y:S01]  /*2e5c0*/  IMAD.X R15, RZ, RZ, RZ, P6 ;  /* 0x000000ffff0f7224 */ /* 0x000fe200030e06ff */
[----:B------:R-:W-:Y:S01]  /*2e5d0*/  IADD3 R76, P4, PT, R31, R32, RZ ;  /* 0x000000201f4c7210 */ /* 0x000fe20007f9e0ff */
[----:B------:R-:W-:-:S04]  /*2e5e0*/  IMAD.WIDE.U32 R74, P6, R6, R49, R28 ;  /* 0x00000031064a7225 */ /* 0x000fc800078c001c */
[----:B------:R-:W-:-:S04]  /*2e5f0*/  IMAD.WIDE.U32 R28, R6, R50, RZ ;  /* 0x00000032061c7225 */ /* 0x000fc800078e00ff */
[----:B------:R-:W-:-:S04]  /*2e600*/  IMAD.WIDE.U32 R6, R6, R48, RZ ;  /* 0x0000003006067225 */ /* 0x000fc800078e00ff */
[----:B------:R-:W-:Y:S01]  /*2e610*/  IMAD.MOV.U32 R30, RZ, RZ, R33 ;  /* 0x000000ffff1e7224 */ /* 0x000fe200078e0021 */
[----:B------:R-:W-:Y:S01]  /*2e620*/  IADD3 R0, P2, PT, R7, R74, RZ ;  /* 0x0000004a07007210 */ /* 0x000fe20007f5e0ff */
[----:B------:R-:W-:Y:S01]  /*2e630*/  IMAD.X R33, RZ, RZ, RZ, P6 ;  /* 0x000000ffff217224 */ /* 0x000fe200030e06ff */
[----:B------:R-:W-:Y:S01]  /*2e640*/  IADD3 R29, P6, PT, R29, R34, RZ ;  /* 0x000000221d1d7210 */ /* 0x000fe20007fde0ff */
[----:B------:R-:W-:Y:S02]  /*2e650*/  IMAD.MOV.U32 R14, RZ, RZ, R35 ;  /* 0x000000ffff0e7224 */ /* 0x000fe400078e0023 */
[----:B------:R-:W-:Y:S01]  /*2e660*/  IMAD.X R71, R76, 0x1, R17, P3 ;  /* 0x000000014c477824 */ /* 0x000fe200018e0611 */
[----:B------:R-:W-:Y:S01]  /*2e670*/  IADD3 R74, P3, PT, R77, R12, RZ ;  /* 0x0000000c4d4a7210 */ /* 0x000fe20007f7e0ff */
[----:B------:R-:W-:Y:S01]  /*2e680*/  IMAD.WIDE.U32 R34, R25, R51, RZ ;  /* 0x0000003319227225 */ /* 0x000fe200078e00ff */
[----:B------:R-:W-:Y:S02]  /*2e690*/  SEL R17, RZ, 0x1, P1 ;  /* 0x00000001ff117807 */ /* 0x000fe40000800000 */
[----:B------:R-:W-:Y:S01]  /*2e6a0*/  ISETP.GE.U32.AND.EX P0, PT, R71, R76, PT, P0 ;  /* 0x0000004c4700720c */ /* 0x000fe20003f06100 */
[----:B------:R-:W-:Y:S01]  /*2e6b0*/  IMAD.X R31, RZ, RZ, RZ, P5 ;  /* 0x000000ffff1f7224 */ /* 0x000fe200028e06ff */
[----:B------:R-:W-:Y:S01]  /*2e6c0*/  ISETP.GE.U32.AND P5, PT, R81, R84, PT ;  /* 0x000000545100720c */ /* 0x000fe20003fa6070 */
[----:B------:R-:W-:Y:S01]  /*2e6d0*/  IMAD.WIDE.U32.X R14, R45, R82, R14, P6 ;  /* 0x000000522d0e7225 */ /* 0x000fe200030e040e */
[----:B------:R-:W-:-:S02]  /*2e6e0*/  IADD3 R81, P6, PT, R81, R16, RZ ;  /* 0x0000001051517210 */ /* 0x000fc40007fde0ff */
[----:B------:R-:W-:Y:S01]  /*2e6f0*/  IADD3 R69, P1, PT, R69, R34, RZ ;  /* 0x0000002245457210 */ /* 0x000fe20007f3e0ff */
[----:B------:R-:W-:Y:S01]  /*2e700*/  IMAD.MOV.U32 R32, RZ, RZ, R75 ;  /* 0x000000ffff207224 */ /* 0x000fe200078e004b */
[----:B------:R-:W-:Y:S01]  /*2e710*/  ISETP.GE.U32.AND.EX P5, PT, R68, R79, PT, P5 ;  /* 0x0000004f4400720c */ /* 0x000fe20003fa6150 */
[----:B------:R-:W-:Y:S02]  /*2e720*/  IMAD.X R76, RZ, RZ, R13, P3 ;  /* 0x000000ffff4c7224 */ /* 0x000fe400018e060d */
[----:B------:R-:W-:Y:S01]  /*2e730*/  IMAD.WIDE.U32.X R30, R45, R53, R30, P4 ;  /* 0x000000352d1e7225 */ /* 0x000fe200020e041e */
[----:B------:R-:W-:-:S03]  /*2e740*/  IADD3 R75, P3, P4, R85, R36, R78 ;  /* 0x00000024554b7210 */ /* 0x000fc60007c7e04e */
[----:B------:R-:W-:Y:S02]  /*2e750*/  IMAD.IADD R25, R35, 0x1, R24 ;  /* 0x0000000123197824 */ /* 0x000fe400078e0218 */
[----:B------:R-:W-:Y:S01]  /*2e760*/  IMAD.WIDE.U32.X R12, R45, R49, R32, P2 ;  /* 0x000000312d0c7225 */ /* 0x000fe200010e0420 */
[----:B------:R-:W-:Y:S02]  /*2e770*/  IADD3.X R45, PT, PT, RZ, R37, RZ, P3, P4 ;  /* 0x00000025ff2d7210 */ /* 0x000fe40001fe84ff */
[----:B------:R-:W-:Y:S01]  /*2e780*/  IADD3 R37, P3, PT, R81, R28, RZ ;  /* 0x0000001c51257210 */ /* 0x000fe20007f7e0ff */
[----:B------:R-:W-:Y:S01]  /*2e790*/  IMAD.X R36, R68, 0x1, R70, P6 ;  /* 0x0000000144247824 */ /* 0x000fe200030e0646 */
[----:B------:R-:W-:Y:S01]  /*2e7a0*/  IADD3 R17, P2, P6, R69, R40, R17 ;  /* 0x0000002845117210 */ /* 0x000fe20007e5e011 */
[----:B------:R-:W-:Y:S01]  /*2e7b0*/  IMAD.X R42, R25, 0x1, R42, P1 ;  /* 0x00000001192a7824 */ /* 0x000fe200008e062a */
[----:B------:R-:W-:Y:S01]  /*2e7c0*/  ISETP.GE.U32.AND P4, PT, R69, R34, PT ;  /* 0x000000224500720c */ /* 0x000fe20003f86070 */
[----:B------:R-:W-:Y:S01]  /*2e7d0*/  IMAD.WIDE.U32 R34, R23, R51, RZ ;  /* 0x0000003317227225 */ /* 0x000fe200078e00ff */
[----:B------:R-:W-:-:S02]  /*2e7e0*/  ISETP.GE.U32.AND P1, PT, R81, R16, PT ;  /* 0x000000105100720c */ /* 0x000fc40003f26070 */
[C---:B------:R-:W-:Y:S01]  /*2e7f0*/  IADD3.X R41, PT, PT, R42.reuse, R41, RZ, P2, P6 ;  /* 0x000000292a297210 */ /* 0x040fe200017ec4ff */
[----:B------:R-:W-:Y:S01]  /*2e800*/  IMAD.IADD R18, R35, 0x1, R18 ;  /* 0x0000000123127824 */ /* 0x000fe200078e0212 */
[----:B------:R-:W-:Y:S02]  /*2e810*/  ISETP.GE.U32.AND P2, PT, R37, R28, PT ;  /* 0x0000001c2500720c */ /* 0x000fe40003f46070 */
[----:B------:R-:W-:Y:S02]  /*2e820*/  SEL R28, RZ, 0x1, P5 ;  /* 0x00000001ff1c7807 */ /* 0x000fe40002800000 */
[----:B------:R-:W-:Y:S01]  /*2e830*/  ISETP.GE.U32.AND.EX P4, PT, R42, R25, PT, P4 ;  /* 0x000000192a00720c */ /* 0x000fe20003f86140 */
[----:B------:R-:W-:Y:S01]  /*2e840*/  IMAD.WIDE.U32 R24, R21, R83, RZ ;  /* 0x0000005315187225 */ /* 0x000fe200078e00ff */
[----:B------:R-:W-:Y:S02]  /*2e850*/  IADD3 R77, P5, PT, R27, R74, RZ ;  /* 0x0000004a1b4d7210 */ /* 0x000fe40007fbe0ff */
[----:B------:R-:W-:Y:S01]  /*2e860*/  ISETP.GE.U32.AND.EX P1, PT, R36, R70, PT, P1 ;  /* 0x000000462400720c */ /* 0x000fe20003f26110 */
[----:B------:R-:W-:Y:S01]  /*2e870*/  IMAD.X R36, R29, 0x1, R36, P3 ;  /* 0x000000011d247824 */ /* 0x000fe200018e0624 */
[----:B------:R-:W-:Y:S01]  /*2e880*/  ISETP.GE.U32.AND P3, PT, R17, R69, PT ;  /* 0x000000451100720c */ /* 0x000fe20003f66070 */
[----:B------:R-:W-:Y:S01]  /*2e890*/  IMAD.X R27, R71, 0x1, R76, P5 ;  /* 0x00000001471b7824 */ /* 0x000fe200028e064c */
[----:B------:R-:W-:Y:S01]  /*2e8a0*/  IADD3 R32, P5, PT, R19, R24, RZ ;  /* 0x0000001813207210 */ /* 0x000fe20007fbe0ff */
[----:B------:R-:W-:Y:S01]  /*2e8b0*/  IMAD.IADD R33, R25, 0x1, R92 ;  /* 0x0000000119217824 */ /* 0x000fe200078e025c */
[----:B------:R-:W-:-:S02]  /*2e8c0*/  SEL R19, RZ, 0x1, P1 ;  /* 0x00000001ff137807 */ /* 0x000fc40000800000 */
[----:B------:R-:W-:Y:S01]  /*2e8d0*/  ISETP.GE.U32.AND.EX P6, PT, R41, R42, PT, P3 ;  /* 0x0000002a2900720c */ /* 0x000fe20003fc6130 */
[----:B------:R-:W-:Y:S01]  /*2e8e0*/  IMAD.X R40, R33, 0x1, R20, P5 ;  /* 0x0000000121287824 */ /* 0x000fe200028e0614 */
[----:B------:R-:W-:Y:S01]  /*2e8f0*/  ISETP.GE.U32.AND P1, PT, R77, R74, PT ;  /* 0x0000004a4d00720c */ /* 0x000fe20003f26070 */
[----:B------:R-:W-:Y:S01]  /*2e900*/  IMAD R42, R27, R46, RZ ;  /* 0x0000002e1b2a7224 */ /* 0x000fe200078e02ff */
[----:B------:R-:W-:Y:S02]  /*2e910*/  SEL R20, RZ, 0x1, P4 ;  /* 0x00000001ff147807 */ /* 0x000fe40002000000 */
[----:B------:R-:W-:Y:S02]  /*2e920*/  IADD3 R28, P4, P5, R19, R88, R28 ;  /* 0x00000058131c7210 */ /* 0x000fe40007d9e01c */
[----:B------:R-:W-:Y:S02]  /*2e930*/  SEL R25, RZ, 0x1, P6 ;  /* 0x00000001ff197807 */ /* 0x000fe40003000000 */
[----:B------:R-:W-:-:S02]  /*2e940*/  ISETP.GE.U32.AND.EX P1, PT, R27, R76, PT, P1 ;  /* 0x0000004c1b00720c */ /* 0x000fc40003f26110 */
[----:B------:R-:W-:Y:S02]  /*2e950*/  IADD3.X R88, PT, PT, RZ, R89, RZ, P4, P5 ;  /* 0x00000059ff587210 */ /* 0x000fe400027ea4ff */
[----:B------:R-:W-:Y:S02]  /*2e960*/  IADD3 R20, P6, P5, R25, R64, R20 ;  /* 0x0000004019147210 */ /* 0x000fe40007dde014 */
[----:B------:R-:W-:Y:S02]  /*2e970*/  ISETP.GE.U32.AND.EX P2, PT, R36, R29, PT, P2 ;  /* 0x0000001d2400720c */ /* 0x000fe40003f46120 */
[----:B------:R-:W-:Y:S02]  /*2e980*/  SEL R16, RZ, 0x1, P0 ;  /* 0x00000001ff107807 */ /* 0x000fe40000000000 */
[----:B------:R-:W-:Y:S02]  /*2e990*/  SEL R19, RZ, 0x1, P1 ;  /* 0x00000001ff137807 */ /* 0x000fe40000800000 */
[----:B------:R-:W-:-:S02]  /*2e9a0*/  IADD3 R29, P0, PT, R32, R75, RZ ;  /* 0x0000004b201d7210 */ /* 0x000fc40007f1e0ff */
[----:B------:R-:W-:Y:S02]  /*2e9b0*/  IADD3.X R64, PT, PT, RZ, R65, RZ, P6, P5 ;  /* 0x00000041ff407210 */ /* 0x000fe400037ea4ff */
[----:B------:R-:W-:Y:S01]  /*2e9c0*/  IADD3 R30, P5, P1, R19, R30, R16 ;  /* 0x0000001e131e7210 */ /* 0x000fe200079be010 */
[----:B------:R-:W-:Y:S01]  /*2e9d0*/  IMAD.X R45, R40, 0x1, R45, P0 ;  /* 0x00000001282d7824 */ /* 0x000fe200000e062d */
[----:B------:R-:W-:Y:S02]  /*2e9e0*/  IADD3 R19, P6, PT, R29, R34, RZ ;  /* 0x000000221d137210 */ /* 0x000fe40007fde0ff */
[----:B------:R-:W-:Y:S01]  /*2e9f0*/  ISETP.GE.U32.AND P3, PT, R32, R24, PT ;  /* 0x000000182000720c */ /* 0x000fe20003f66070 */
[----:B------:R-:W-:Y:S01]  /*2ea00*/  IMAD.WIDE.U32 R24, R77, R46, RZ ;  /* 0x0000002e4d187225 */ /* 0x000fe200078e00ff */
[----:B------:R-:W-:Y:S02]  /*2ea10*/  ISETP.GE.U32.AND P4, PT, R29, R32, PT ;  /* 0x000000201d00720c */ /* 0x000fe40003f86070 */
[----:B------:R-:W-:Y:S01]  /*2ea20*/  IADD3.X R31, PT, PT, RZ, R31, RZ, P5, P1 ;  /* 0x0000001fff1f7210 */ /* 0x000fe20002fe24ff */
[----:B------:R-:W-:Y:S01]  /*2ea30*/  IMAD.X R35, R18, 0x1, R45, P6 ;  /* 0x0000000112237824 */ /* 0x000fe200030e062d */
[----:B------:R-:W-:Y:S01]  /*2ea40*/  IADD3 R23, P5, PT, R19, R20, RZ ;  /* 0x0000001413177210 */ /* 0x000fe20007fbe0ff */
[----:B------:R-:W-:Y:S01]  /*2ea50*/  IMAD R29, R77, R47, R42 ;  /* 0x0000002f4d1d7224 */ /* 0x000fe200078e022a */
[----:B------:R-:W-:-:S02]  /*2ea60*/  ISETP.GE.U32.AND P0, PT, R19, R34, PT ;  /* 0x000000221300720c */ /* 0x000fc40003f06070 */
[----:B------:R-:W-:Y:S01]  /*2ea70*/  ISETP.GE.U32.AND.EX P3, PT, R40, R33, PT, P3 ;  /* 0x000000212800720c */ /* 0x000fe20003f66130 */
[----:B------:R-:W-:Y:S01]  /*2ea80*/  IMAD.WIDE.U32 R32, R24, R54, RZ ;  /* 0x0000003618207225 */ /* 0x000fe200078e00ff */
[----:B------:R-:W-:Y:S02]  /*2ea90*/  ISETP.GE.U32.AND.EX P4, PT, R45, R40, PT, P4 ;  /* 0x000000282d00720c */ /* 0x000fe40003f86140 */
[C---:B------:R-:W-:Y:S01]  /*2eaa0*/  ISETP.GE.U32.AND.EX P0, PT, R35.reuse, R18, PT, P0 ;  /* 0x000000122300720c */ /* 0x040fe20003f06100 */
[----:B------:R-:W-:Y:S01]  /*2eab0*/  IMAD.X R20, R35, 0x1, R64, P5 ;  /* 0x0000000123147824 */ /* 0x000fe200028e0640 */
[----:B------:R-:W-:Y:S01]  /*2eac0*/  ISETP.GE.U32.AND P5, PT, R23, R19, PT ;  /* 0x000000131700720c */ /* 0x000fe20003fa6070 */
[----:B------:R-:W-:Y:S01]  /*2ead0*/  IMAD.IADD R29, R25, 0x1, R29 ;  /* 0x00000001191d7824 */ /* 0x000fe200078e021d */
[----:B------:R-:W-:Y:S02]  /*2eae0*/  SEL R18, RZ, 0x1, P3 ;  /* 0x00000001ff127807 */ /* 0x000fe40001800000 */
[----:B------:R-:W-:-:S02]  /*2eaf0*/  SEL R45, RZ, 0x1, P4 ;  /* 0x00000001ff2d7807 */ /* 0x000fc40002000000 */
[----:B------:R-:W-:Y:S02]  /*2eb00*/  LOP3.LUT R16, RZ, R32, RZ, 0x33, !PT ;  /* 0x00000020ff107212 */ /* 0x000fe400078e33ff */
[----:B------:R-:W-:Y:S02]  /*2eb10*/  IADD3 R65, P4, PT, R37, R30, RZ ;  /* 0x0000001e25417210 */ /* 0x000fe40007f9e0ff */
[----:B------:R-:W-:Y:S02]  /*2eb20*/  ISETP.GE.U32.AND.EX P3, PT, R20, R35, PT, P5 ;  /* 0x000000231400720c */ /* 0x000fe40003f66150 */
[----:B------:R-:W-:Y:S01]  /*2eb30*/  IADD3 R45, P5, P6, R45, R38, R18 ;  /* 0x000000262d2d7210 */ /* 0x000fe20007ebe012 */
[----:B------:R-:W-:Y:S01]  /*2eb40*/  IMAD.WIDE.U32 R18, R29, R54, RZ ;  /* 0x000000361d127225 */ /* 0x000fe200078e00ff */
[----:B------:R-:W-:Y:S02]  /*2eb50*/  ISETP.GT.U32.AND P1, PT, R77, R16, PT ;  /* 0x000000104d00720c */ /* 0x000fe40003f24070 */
[----:B------:R-:W-:Y:S01]  /*2eb60*/  SEL R16, RZ, 0x1, P0 ;  /* 0x00000001ff107807 */ /* 0x000fe20000000000 */
[----:B------:R-:W-:Y:S01]  /*2eb70*/  IMAD.X R38, R36, 0x1, R31, P4 ;  /* 0x0000000124267824 */ /* 0x000fe200020e061f */
[----:B------:R-:W-:Y:S01]  /*2eb80*/  ISETP.GE.U32.AND P0, PT, R65, R30, PT ;  /* 0x0000001e4100720c */ /* 0x000fe20003f06070 */
[----:B------:R-:W-:Y:S01]  /*2eb90*/  IMAD.WIDE.U32 R36, R24, R52, RZ ;  /* 0x0000003418247225 */ /* 0x000fe200078e00ff */
[----:B------:R-:W-:-:S02]  /*2eba0*/  SEL R25, RZ, 0x1, P3 ;  /* 0x00000001ff197807 */ /* 0x000fc40001800000 */
[----:B------:R-:W-:Y:S01]  /*2ebb0*/  IADD3.X R39, PT, PT, RZ, R39, RZ, P5, P6 ;  /* 0x00000027ff277210 */ /* 0x000fe20002fec4ff */
[----:B------:R-:W-:Y:S01]  /*2ebc0*/  IMAD.WIDE.U32 R34, P3, R24, R55, R18 ;  /* 0x0000003718227225 */ /* 0x000fe20007860012 */
[----:B------:R-:W-:Y:S02]  /*2ebd0*/  ISETP.GE.U32.AND.EX P0, PT, R38, R31, PT, P0 ;  /* 0x0000001f2600720c */ /* 0x000fe40003f06100 */
[----:B------:R-:W-:Y:S01]  /*2ebe0*/  IADD3 R25, P4, P5, R25, R66, R16 ;  /* 0x0000004219197210 */ /* 0x000fe20007d9e010 */
[----:B------:R-:W-:Y:S01]  /*2ebf0*/  IMAD.WIDE.U32 R18, R21, R51, RZ ;  /* 0x0000003315127225 */ /* 0x000fe200078e00ff */
[----:B------:R-:W-:Y:S02]  /*2ec00*/  IADD3 R16, P6, PT, R33, R34, RZ ;  /* 0x0000002221107210 */ /* 0x000fe40007fde0ff */
[----:B------:R-:W-:Y:S01]  /*2ec10*/  IADD3.X R66, PT, PT, RZ, R67, RZ, P4, P5 ;  /* 0x00000043ff427210 */ /* 0x000fe200027ea4ff */
[----:B------:R-:W-:Y:S01]  /*2ec20*/  IMAD.WIDE.U32 R30, R29, R52, RZ ;  /* 0x000000341d1e7225 */ /* 0x000fe200078e00ff */
[----:B------:R-:W-:-:S02]  /*2ec30*/  SEL R40, RZ, 0x1, P2 ;  /* 0x00000001ff287807 */ /* 0x000fc40001000000 */
[----:B------:R-:W-:Y:S01]  /*2ec40*/  LOP3.LUT R16, RZ, R16, RZ, 0x33, !PT ;  /* 0x00000010ff107212 */ /* 0x000fe200078e33ff */
[----:B------:R-:W-:Y:S01]  /*2ec50*/  IMAD.IADD R34, R19, 0x1, R22 ;  /* 0x0000000113227824 */ /* 0x000fe200078e0216 */
[----:B------:R-:W-:Y:S01]  /*2ec60*/  IADD3 R22, P4, PT, R45, R18, RZ ;  /* 0x000000122d167210 */ /* 0x000fe20007f9e0ff */
[----:B------:R-:W-:Y:S01]  /*2ec70*/  IMAD.WIDE.U32 R30, P5, R24, R53, R30 ;  /* 0x00000035181e7225 */ /* 0x000fe200078a001e */
[----:B------:R-:W-:Y:S02]  /*2ec80*/  IADD3 R21, P2, PT, R65, R36, RZ ;  /* 0x0000002441157210 */ /* 0x000fe40007f5e0ff */
[----:B------:R-:W-:Y:S01]  /*2ec90*/  ISETP.GT.U32.AND.EX P1, PT, R27, R16, PT, P1 ;  /* 0x000000101b00720c */ /* 0x000fe20003f24110 */
[----:B------:R-:W-:Y:S01]  /*2eca0*/  IMAD.X R33, RZ, RZ, RZ, P3 ;  /* 0x000000ffff217224 */ /* 0x000fe200018e06ff */
[----:B------:R-:W-:Y:S01]  /*2ecb0*/  SEL R69, RZ, 0x1, P0 ;  /* 0x00000001ff457807 */ /* 0x000fe20000000000 */
[----:B------:R-:W-:Y:S01]  /*2ecc0*/  IMAD.MOV.U32 R32, RZ, RZ, R35 ;  /* 0x000000ffff207224 */ /* 0x000fe200078e0023 */
[----:B------:R-:W-:Y:S01]  /*2ecd0*/  ISETP.NE.U32.AND P0, PT, R28, RZ, PT ;  /* 0x000000ff1c00720c */ /* 0x000fe20003f05070 */
[----:B------:R-:W-:Y:S01]  /*2ece0*/  IMAD.X R39, R34, 0x1, R39, P4 ;  /* 0x0000000122277824 */ /* 0x000fe200020e0627 */
[----:B------:R-:W-:Y:S01]  /*2ecf0*/  IADD3 R37, P4, PT, R37, R30, RZ ;  /* 0x0000001e25257210 */ /* 0x000fe20007f9e0ff */
[----:B------:R-:W-:Y:S01]  /*2ed00*/  IMAD.WIDE.U32.X R32, R29, R55, R32, P6 ;  /* 0x000000371d207225 */ /* 0x000fe200030e0420 */
[----:B------:R-:W-:-:S02]  /*2ed10*/  IADD3 R19, P6, PT, R22, R25, RZ ;  /* 0x0000001916137210 */ /* 0x000fc40007fde0ff */
[----:B------:R-:W-:Y:S01]  /*2ed20*/  SEL R25, RZ, 0x1, !P1 ;  /* 0x00000001ff197807 */ /* 0x000fe20004800000 */
[----:B------:R-:W-:Y:S01]  /*2ed30*/  IMAD.X R16, R37, 0x1, R38, P2 ;  /* 0x0000000125107824 */ /* 0x000fe200010e0626 */
[----:B------:R-:W-:Y:S01]  /*2ed40*/  ISETP.GE.U32.AND P2, PT, R22, R18, PT ;  /* 0x000000121600720c */ /* 0x000fe20003f46070 */
[----:B------:R-:W-:Y:S01]  /*2ed50*/  IMAD.X R18, R39, 0x1, R66, P6 ;  /* 0x0000000127127824 */ /* 0x000fe200030e0642 */
[----:B------:R-:W-:Y:S02]  /*2ed60*/  ISETP.GE.U32.AND P1, PT, R19, R22, PT ;  /* 0x000000161300720c */ /* 0x000fe40003f26070 */
[----:B------:R-:W-:Y:S01]  /*2ed70*/  ISETP.GE.U32.AND.EX P2, PT, R39, R34, PT, P2 ;  /* 0x000000222700720c */ /* 0x000fe20003f46120 */
[----:B------:R-:W-:Y:S01]  /*2ed80*/  IMAD.WIDE.U32 R34, R29, R50, RZ ;  /* 0x000000321d227225 */ /* 0x000fe200078e00ff */
[----:B------:R-:W-:Y:S02]  /*2ed90*/  IADD3 R22, P6, PT, R25, R32, RZ ;  /* 0x0000002019167210 */ /* 0x000fe40007fde0ff */
[----:B------:R-:W-:-:S02]  /*2eda0*/  ISETP.GE.U32.AND P3, PT, R21, R36, PT ;  /* 0x000000241500720c */ /* 0x000fc40003f66070 */
[----:B------:R-:W-:Y:S01]  /*2edb0*/  ISETP.GE.U32.AND.EX P1, PT, R18, R39, PT, P1 ;  /* 0x000000271200720c */ /* 0x000fe20003f26110 */
[----:B------:R-:W-:Y:S01]  /*2edc0*/  IMAD.WIDE.U32 R38, R29, R48, RZ ;  /* 0x000000301d267225 */ /* 0x000fe200078e00ff */
[----:B------:R-:W-:Y:S02]  /*2edd0*/  ISETP.NE.AND.EX P0, PT, R88, RZ, PT, P0 ;  /* 0x000000ff5800720c */ /* 0x000fe40003f05300 */
[----:B------:R-:W-:Y:S01]  /*2ede0*/  ISETP.GE.U32.AND.EX P3, PT, R16, R37, PT, P3 ;  /* 0x000000251000720c */ /* 0x000fe20003f66130 */
[----:B------:R-:W-:Y:S01]  /*2edf0*/  IMAD.X R51, RZ, RZ, R33, P6 ;  /* 0x000000ffff337224 */ /* 0x000fe200030e0621 */
[----:B------:R-:W-:Y:S01]  /*2ee00*/  SEL R30, RZ, 0x1, P2 ;  /* 0x00000001ff1e7807 */ /* 0x000fe20001000000 */
[----:B------:R-:W-:Y:S01]  /*2ee10*/  IMAD.WIDE.U32 R36, P6, R24, R82, R34 ;  /* 0x0000005218247225 */ /* 0x000fe200078c0022 */
[----:B------:R-:W-:Y:S02]  /*2ee20*/  IADD3 R71, P2, PT, R21, R22, RZ ;  /* 0x0000001615477210 */ /* 0x000fe40007f5e0ff */
[----:B------:R-:W-:Y:S01]  /*2ee30*/  SEL R27, RZ, 0x1, P1 ;  /* 0x00000001ff1b7807 */ /* 0x000fe20000800000 */
[----:B------:R-:W-:-:S02]  /*2ee40*/  IMAD.X R35, RZ, RZ, RZ, P5 ;  /* 0x000000ffff237224 */ /* 0x000fc400028e06ff */
[----:B------:R-:W-:-:S04]  /*2ee50*/  IMAD.WIDE.U32 R64, P5, R24, R49, R38 ;  /* 0x0000003118407225 */ /* 0x000fc800078a0026 */
[----:B------:R-:W-:-:S04]  /*2ee60*/  IMAD.WIDE.U32 R32, R24, R50, RZ ;  /* 0x0000003218207225 */ /* 0x000fc800078e00ff */
[----:B------:R-:W-:Y:S01]  /*2ee70*/  IMAD.WIDE.U32 R24, R24, R48, RZ ;  /* 0x0000003018187225 */ /* 0x000fe200078e00ff */
[----:B------:R-:W-:-:S03]  /*2ee80*/  IADD3 R45, P1, PT, R33, R36, RZ ;  /* 0x00000024212d7210 */ /* 0x000fc60007f3e0ff */
[----:B------:R-:W-:Y:S02]  /*2ee90*/  IMAD.X R67, RZ, RZ, RZ, P5 ;  /* 0x000000ffff437224 */ /* 0x000fe400028e06ff */
[----:B------:R-:W-:Y:S01]  /*2eea0*/  IMAD.X R75, R16, 0x1, R51, P2 ;  /* 0x00000001104b7824 */ /* 0x000fe200010e0633 */
[----:B------:R-:W-:Y:S01]  /*2eeb0*/  IADD3 R16, P2, P5, R27, R72, R30 ;  /* 0x000000481b107210 */ /* 0x000fe20007d5e01e */
[----:B------:R-:W-:Y:S01]  /*2eec0*/  IMAD.X R39, RZ, RZ, RZ, P6 ;  /* 0x000000ffff277224 */ /* 0x000fe200030e06ff */
[----:B------:R-:W-:Y:S01]  /*2eed0*/  IADD3 R21, P6, PT, R25, R64, RZ ;  /* 0x0000004019157210 */ /* 0x000fe20007fde0ff */
[----:B------:R-:W-:Y:S01]  /*2eee0*/  IMAD.MOV.U32 R34, RZ, RZ, R31 ;  /* 0x000000ffff227224 */ /* 0x000fe200078e001f */
[----:B------:R-:W-:Y:S01]  /*2eef0*/  IADD3.X R72, PT, PT, RZ, R73, RZ, P2, P5 ;  /* 0x00000049ff487210 */ /* 0x000fe200017ea4ff */
[----:B------:R-:W-:Y:S02]  /*2ef00*/  IMAD.MOV.U32 R38, RZ, RZ, R37 ;  /* 0x000000ffff267224 */ /* 0x000fe400078e0025 */
[----:B------:R-:W-:Y:S01]  /*2ef10*/  IMAD.MOV.U32 R66, RZ, RZ, R65 ;  /* 0x000000ffff427224 */ /* 0x000fe200078e0041 */
        /* <DEDUP_REMOVED lines=25> */
.L_x_89:
[----:B------:R-:W-:Y:S05]  /*2f0b0*/  BSYNC.RECONVERGENT B2 ;  /* 0x0000000000027941 */ /* 0x000fea0003800200 */
.L_x_88:
[----:B------:R-:W-:Y:S01]  /*2f0c0*/  IMAD.WIDE.U32.X R34, R29, R53, R34, P4 ;  /* 0x000000351d227225 */ /* 0x000fe200020e0422 */
[----:B------:R-:W-:Y:S01]  /*2f0d0*/  IADD3 R17, P4, PT, R17, R6, RZ ;  /* 0x0000000611117210 */ /* 0x000fe20007f9e0ff */
[----:B------:R-:W-:Y:S01]  /*2f0e0*/  BSSY.RECONVERGENT B2, `(.L_x_90) ;  /* 0x0000049000027945 */ /* 0x000fe20003800200 */
[----:B------:R-:W-:Y:S01]  /*2f0f0*/  IADD3 R14, P2, P5, R69, R14, R40 ;  /* 0x0000000e450e7210 */ /* 0x000fe20007d5e028 */
[----:B------:R-:W-:Y:S01]  /*2f100*/  IMAD.WIDE.U32.X R30, R29, R82, R38, P1 ;  /* 0x000000521d1e7225 */ /* 0x000fe200008e0426 */
[----:B------:R-:W-:Y:S02]  /*2f110*/  ISETP.GE.U32.AND P0, PT, R17, R6, PT ;  /* 0x000000061100720c */ /* 0x000fe40003f06070 */
[----:B------:R-:W-:Y:S01]  /*2f120*/  IADD3.X R6, PT, PT, RZ, R15, RZ, P2, P5 ;  /* 0x0000000fff067210 */ /* 0x000fe200017ea4ff */
[----:B------:R-:W-:Y:S01]  /*2f130*/  IMAD.X R41, R41, 0x1, R0, P4 ;  /* 0x0000000129297824 */ /* 0x000fe200020e0600 */
[----:B------:R-:W-:Y:S01]  /*2f140*/  IADD3 R27, P4, PT, R17, R14, RZ ;  /* 0x0000000e111b7210 */ /* 0x000fe20007f9e0ff */
[----:B------:R-:W-:Y:S01]  /*2f150*/  IMAD R36, R75, R46, RZ ;  /* 0x0000002e4b247224 */ /* 0x000fe200078e02ff */
[----:B------:R-:W-:Y:S01]  /*2f160*/  ISETP.GE.U32.AND P1, PT, R71, R22, PT ;  /* 0x000000164700720c */ /* 0x000fe20003f26070 */
[----:B------:R-:W-:Y:S01]  /*2f170*/  IMAD.WIDE.U32.X R28, R29, R49, R66, P6 ;  /* 0x000000311d1c7225 */ /* 0x000fe200030e0442 */
[----:B------:R-:W-:-:S02]  /*2f180*/  ISETP.GE.U32.AND.EX P0, PT, R41, R0, PT, P0 ;  /* 0x000000002900720c */ /* 0x000fc40003f06100 */
[----:B------:R-:W-:Y:S01]  /*2f190*/  ISETP.GE.U32.AND.EX P1, PT, R75, R51, PT, P1 ;  /* 0x000000334b00720c */ /* 0x000fe20003f26110 */
[----:B------:R-:W-:Y:S01]  /*2f1a0*/  IMAD R7, R71, R47, R36 ;  /* 0x0000002f47077224 */ /* 0x000fe200078e0224 */
[----:B------:R-:W-:Y:S01]  /*2f1b0*/  ISETP.GE.U32.AND P2, PT, R27, R14, PT ;  /* 0x0000000e1b00720c */ /* 0x000fe20003f46070 */
[----:B------:R-:W-:Y:S01]  /*2f1c0*/  IMAD.WIDE.U32 R46, R71, R46, RZ ;  /* 0x0000002e472e7225 */ /* 0x000fe200078e00ff */
[----:B------:R-:W-:Y:S02]  /*2f1d0*/  SEL R22, RZ, 0x1, P3 ;  /* 0x00000001ff167807 */ /* 0x000fe40001800000 */
[----:B------:R-:W-:Y:S01]  /*2f1e0*/  SEL R17, RZ, 0x1, P1 ;  /* 0x00000001ff117807 */ /* 0x000fe20000800000 */
[----:B------:R-:W-:Y:S02]  /*2f1f0*/  IMAD.X R41, R41, 0x1, R6, P4 ;  /* 0x0000000129297824 */ /* 0x000fe400020e0606 */
[----:B------:R-:W-:Y:S02]  /*2f200*/  IMAD.IADD R7, R47, 0x1, R7 ;  /* 0x000000012f077824 */ /* 0x000fe400078e0207 */
[----:B------:R-:W-:Y:S01]  /*2f210*/  IMAD.WIDE.U32 R14, R46, R54, RZ ;  /* 0x000000362e0e7225 */ /* 0x000fe200078e00ff */
[----:B------:R-:W-:-:S02]  /*2f220*/  ISETP.GE.U32.AND.EX P1, PT, R41, R6, PT, P2 ;  /* 0x000000062900720c */ /* 0x000fc40003f26120 */
[----:B------:R-:W-:Y:S01]  /*2f230*/  IADD3 R22, P2, P4, R17, R34, R22 ;  /* 0x0000002211167210 */ /* 0x000fe20007c5e016 */
[----:B------:R-:W-:Y:S01]  /*2f240*/  IMAD.WIDE.U32 R36, R7, R54, RZ ;  /* 0x0000003607247225 */ /* 0x000fe200078e00ff */
[----:B------:R-:W-:Y:S02]  /*2f250*/  SEL R6, RZ, 0x1, P0 ;  /* 0x00000001ff067807 */ /* 0x000fe40000000000 */
[----:B------:R-:W-:Y:S02]  /*2f260*/  SEL R17, RZ, 0x1, P1 ;  /* 0x00000001ff117807 */ /* 0x000fe40000800000 */
[----:B------:R-:W-:Y:S01]  /*2f270*/  IADD3.X R33, PT, PT, RZ, R35, RZ, P2, P4 ;  /* 0x00000023ff217210 */ /* 0x000fe200017e84ff */
[----:B------:R-:W-:Y:S01]  /*2f280*/  IMAD.WIDE.U32 R36, P3, R46, R55, R36 ;  /* 0x000000372e247225 */ /* 0x000fe20007860024 */
[----:B------:R-:W-:Y:S02]  /*2f290*/  IADD3 R38, P4, P5, R17, R12, R6 ;  /* 0x0000000c11267210 */ /* 0x000fe40007d9e006 */
[----:B------:R-:W-:Y:S01]  /*2f2a0*/  LOP3.LUT R0, RZ, R14, RZ, 0x33, !PT ;  /* 0x0000000eff007212 */ /* 0x000fe200078e33ff */
[----:B------:R-:W-:Y:S01]  /*2f2b0*/  IMAD.MOV.U32 R12, RZ, RZ, R37 ;  /* 0x000000ffff0c7224 */ /* 0x000fe200078e0025 */
[----:B------:R-:W-:Y:S01]  /*2f2c0*/  IADD3 R17, P1, PT, R27, R32, RZ ;  /* 0x000000201b117210 */ /* 0x000fe20007f3e0ff */
[----:B------:R-:W-:Y:S01]  /*2f2d0*/  IMAD.WIDE.U32 R34, R7, R52, RZ ;  /* 0x0000003407227225 */ /* 0x000fe200078e00ff */
[----:B------:R-:W-:-:S02]  /*2f2e0*/  ISETP.GT.U32.AND P0, PT, R71, R0, PT ;  /* 0x000000004700720c */ /* 0x000fc40003f04070 */
[----:B------:R-:W-:Y:S01]  /*2f2f0*/  IADD3 R0, P2, PT, R15, R36, RZ ;  /* 0x000000240f007210 */ /* 0x000fe20007f5e0ff */
[----:B------:R-:W-:Y:S01]  /*2f300*/  IMAD.X R6, R45, 0x1, R41, P1 ;  /* 0x000000012d067824 */ /* 0x000fe200008e0629 */
[----:B------:R-:W-:Y:S01]  /*2f310*/  IADD3.X R39, PT, PT, RZ, R13, RZ, P4, P5 ;  /* 0x0000000dff277210 */ /* 0x000fe200027ea4ff */
[----:B------:R-:W-:Y:S01]  /*2f320*/  IMAD.X R13, RZ, RZ, RZ, P3 ;  /* 0x000000ffff0d7224 */ /* 0x000fe200018e06ff */
[C---:B------:R-:W-:Y:S01]  /*2f330*/  ISETP.GE.U32.AND P6, PT, R17.reuse, R32, PT ;  /* 0x000000201100720c */ /* 0x040fe20003fc6070 */
[----:B------:R-:W-:Y:S01]  /*2f340*/  IMAD.WIDE.U32 R14, R46, R52, RZ ;  /* 0x000000342e0e7225 */ /* 0x000fe200078e00ff */
[----:B------:R-:W-:Y:S02]  /*2f350*/  IADD3 R17, P3, PT, R17, R22, RZ ;  /* 0x0000001611117210 */ /* 0x000fe40007f7e0ff */
[----:B------:R-:W-:Y:S01]  /*2f360*/  ISETP.GE.U32.AND.EX P6, PT, R6, R45, PT, P6 ;  /* 0x0000002d0600720c */ /* 0x000fe20003fc6160 */
[----:B------:R-:W-:Y:S01]  /*2f370*/  IMAD.WIDE.U32.X R12, R7, R55, R12, P2 ;  /* 0x00000037070c7225 */ /* 0x000fe200010e040c */
[----:B------:R-:W-:-:S02]  /*2f380*/  ISETP.NE.U32.AND P2, PT, R38, RZ, PT ;  /* 0x000000ff2600720c */ /* 0x000fc40003f45070 */
[----:B------:R-:W-:Y:S01]  /*2f390*/  LOP3.LUT R0, RZ, R0, RZ, 0x33, !PT ;  /* 0x00000000ff007212 */ /* 0x000fe200078e33ff */
[----:B------:R-:W-:Y:S01]  /*2f3a0*/  IMAD.X R32, R6, 0x1, R33, P3 ;  /* 0x0000000106207824 */ /* 0x000fe200018e0621 */
[----:B------:R-:W-:Y:S01]  /*2f3b0*/  SEL R6, RZ, 0x1, P6 ;  /* 0x00000001ff067807 */ /* 0x000fe20003000000 */
[----:B------:R-:W-:Y:S01]  /*2f3c0*/  IMAD.WIDE.U32 R34, P5, R46, R53, R34 ;  /* 0x000000352e227225 */ /* 0x000fe200078a0022 */
[----:B------:R-:W-:Y:S02]  /*2f3d0*/  ISETP.NE.AND.EX P6, PT, R39, RZ, PT, P2 ;  /* 0x000000ff2700720c */ /* 0x000fe40003fc5320 */
[----:B------:R-:W-:Y:S02]  /*2f3e0*/  ISETP.GT.U32.AND.EX P0, PT, R75, R0, PT, P0 ;  /* 0x000000004b00720c */ /* 0x000fe40003f04100 */
[----:B------:R-:W-:Y:S02]  /*2f3f0*/  ISETP.GE.U32.AND P1, PT, R17, R22, PT ;  /* 0x000000161100720c */ /* 0x000fe40003f26070 */
[----:B------:R-:W-:-:S02]  /*2f400*/  IADD3 R27, P4, PT, R15, R34, RZ ;  /* 0x000000220f1b7210 */ /* 0x000fc40007f9e0ff */
[-C--:B------:R-:W-:Y:S02]  /*2f410*/  IADD3 R17, P3, PT, R17, R14.reuse, RZ ;  /* 0x0000000e11117210 */ /* 0x080fe40007f7e0ff */
[----:B------:R-:W-:Y:S02]  /*2f420*/  SEL R15, RZ, 0x1, !P0 ;  /* 0x00000001ff0f7807 */ /* 0x000fe40004000000 */
[----:B------:R-:W-:Y:S02]  /*2f430*/  ISETP.GE.U32.AND.EX P1, PT, R32, R33, PT, P1 ;  /* 0x000000212000720c */ /* 0x000fe40003f26110 */
[----:B------:R-:W-:Y:S01]  /*2f440*/  ISETP.GE.U32.AND P0, PT, R17, R14, PT ;  /* 0x0000000e1100720c */ /* 0x000fe20003f06070 */
[----:B------:R-:W-:Y:S01]  /*2f450*/  IMAD.MOV.U32 R14, RZ, RZ, R35 ;  /* 0x000000ffff0e7224 */ /* 0x000fe200078e0023 */
[----:B------:R-:W-:Y:S01]  /*2f460*/  IADD3 R0, P2, PT, R15, R12, RZ ;  /* 0x0000000c0f007210 */ /* 0x000fe20007f5e0ff */
[----:B------:R-:W-:Y:S01]  /*2f470*/  IMAD.X R15, RZ, RZ, RZ, P5 ;  /* 0x000000ffff0f7224 */ /* 0x000fe200028e06ff */
[----:B------:R-:W-:Y:S01]  /*2f480*/  SEL R33, RZ, 0x1, P1 ;  /* 0x00000001ff217807 */ /* 0x000fe20000800000 */
[----:B------:R-:W-:Y:S10]  /*2f490*/  @!P6 BRA `(.L_x_91) ;  /* 0x000000000034e947 */ /* 0x000ff40003800000 */
        /* <DEDUP_REMOVED lines=13> */
.L_x_91:
[----:B------:R-:W-:Y:S05]  /*2f570*/  BSYNC.RECONVERGENT B2 ;  /* 0x0000000000027941 */ /* 0x000fea0003800200 */
.L_x_90:
[----:B------:R-:W-:Y:S01]  /*2f580*/  IADD3 R6, P5, P6, R33, R30, R6 ;  /* 0x0000001e21067210 */ /* 0x000fe20007ebe006 */
[----:B------:R-:W-:Y:S01]  /*2f590*/  IMAD.X R13, RZ, RZ, R13, P2 ;  /* 0x000000ffff0d7224 */ /* 0x000fe200010e060d */
[----:B------:R-:W-:Y:S02]  /*2f5a0*/  IADD3 R33, P1, PT, R17, R0, RZ ;  /* 0x0000000011217210 */ /* 0x000fe40007f3e0ff */
[----:B------:R-:W-:Y:S02]  /*2f5b0*/  IADD3 R23, P2, PT, R23, R24, RZ ;  /* 0x0000001817177210 */ /* 0x000fe40007f5e0ff */
[----:B------:R-:W-:Y:S02]  /*2f5c0*/  IADD3.X R31, PT, PT, RZ, R31, RZ, P5, P6 ;  /* 0x0000001fff1f7210 */ /* 0x000fe40002fec4ff */
[----:B------:R-:W-:Y:S01]  /*2f5d0*/  ISETP.GE.U32.AND P5, PT, R33, R0, PT ;  /* 0x000000002100720c */ /* 0x000fe20003fa6070 */
[----:B------:R-:W-:Y:S01]  /*2f5e0*/  IMAD.X R0, R27, 0x1, R32, P3 ;  /* 0x000000011b007824 */ /* 0x000fe200018e0620 */
[C---:B------:R-:W-:Y:S01]  /*2f5f0*/  IADD3 R25, P3, PT, R23.reuse, R6, RZ ;  /* 0x0000000617197210 */ /* 0x040fe20007f7e0ff */
[----:B------:R-:W-:Y:S01]  /*2f600*/  IMAD.X R20, R20, 0x1, R21, P2 ;  /* 0x0000000114147824 */ /* 0x000fe200010e0615 */
[----:B------:R-:W-:Y:S01]  /*2f610*/  ISETP.GE.U32.AND P2, PT, R23, R24, PT ;  /* 0x000000181700720c */ /* 0x000fe20003f46070 */
[----:B------:R-:W-:Y:S01]  /*2f620*/  IMAD.X R30, R0, 0x1, R13, P1 ;  /* 0x00000001001e7824 */ /* 0x000fe200008e060d */
[----:B------:R-:W-:Y:S01]  /*2f630*/  ISETP.GE.U32.AND P1, PT, R25, R6, PT ;  /* 0x000000061900720c */ /* 0x000fe20003f26070 */
[C---:B------:R-:W-:Y:S01]  /*2f640*/  IMAD.X R22, R20.reuse, 0x1, R31, P3 ;  /* 0x0000000114167824 */ /* 0x040fe200018e061f */
[----:B------:R-:W-:Y:S01]  /*2f650*/  ISETP.GE.U32.AND.EX P2, PT, R20, R21, PT, P2 ;  /* 0x000000151400720c */ /* 0x000fe20003f46120 */
[----:B------:R-:W-:Y:S01]  /*2f660*/  IMAD.WIDE.U32 R20, R7, R50, RZ ;  /* 0x0000003207147225 */ /* 0x000fe200078e00ff */
[----:B------:R-:W-:-:S02]  /*2f670*/  ISETP.GE.U32.AND.EX P5, PT, R30, R13, PT, P5 ;  /* 0x0000000d1e00720c */ /* 0x000fc40003fa6150 */
[----:B------:R-:W-:Y:S01]  /*2f680*/  ISETP.GE.U32.AND.EX P1, PT, R22, R31, PT, P1 ;  /* 0x0000001f1600720c */ /* 0x000fe20003f26110 */
[----:B------:R-:W-:Y:S01]  /*2f690*/  IMAD.WIDE.U32.X R12, R7, R53, R14, P4 ;  /* 0x00000035070c7225 */ /* 0x000fe200020e040e */
[----:B------:R-:W-:Y:S02]  /*2f6a0*/  ISETP.GE.U32.AND.EX P0, PT, R0, R27, PT, P0 ;  /* 0x0000001b0000720c */ /* 0x000fe40003f06100 */
[----:B------:R-:W-:Y:S01]  /*2f6b0*/  SEL R0, RZ, 0x1, P2 ;  /* 0x00000001ff007807 */ /* 0x000fe20001000000 */
[----:B------:R-:W-:Y:S01]  /*2f6c0*/  IMAD.WIDE.U32 R20, P2, R46, R82, R20 ;  /* 0x000000522e147225 */ /* 0x000fe20007840014 */
[----:B------:R-:W-:Y:S02]  /*2f6d0*/  SEL R15, RZ, 0x1, P1 ;  /* 0x00000001ff0f7807 */ /* 0x000fe40000800000 */
[----:B------:R-:W-:Y:S02]  /*2f6e0*/  SEL R6, RZ, 0x1, P0 ;  /* 0x00000001ff067807 */ /* 0x000fe40000000000 */
[----:B------:R-:W-:-:S02]  /*2f6f0*/  SEL R17, RZ, 0x1, P5 ;  /* 0x00000001ff117807 */ /* 0x000fc40002800000 */
[----:B------:R-:W-:Y:S01]  /*2f700*/  IADD3 R24, P0, P1, R15, R28, R0 ;  /* 0x0000001c0f187210 */ /* 0x000fe2000791e000 */
[----:B------:R-:W-:Y:S01]  /*2f710*/  IMAD.WIDE.U32 R14, R46, R50, RZ ;  /* 0x000000322e0e7225 */ /* 0x000fe200078e00ff */
[----:B------:R-:W-:Y:S02]  /*2f720*/  IADD3 R6, P3, P5, R17, R12, R6 ;  /* 0x0000000c11067210 */ /* 0x000fe40007d7e006 */
[----:B------:R-:W-:Y:S01]  /*2f730*/  IADD3.X R29, PT, PT, RZ, R29, RZ, P0, P1 ;  /* 0x0000001dff1d7210 */ /* 0x000fe200007e24ff */
[----:B------:R-:W-:Y:S01]  /*2f740*/  IMAD.MOV.U32 R12, RZ, RZ, R21 ;  /* 0x000000ffff0c7224 */ /* 0x000fe200078e0015 */
[----:B------:R-:W-:Y:S02]  /*2f750*/  ISETP.NE.U32.AND P0, PT, R24, RZ, PT ;  /* 0x000000ff1800720c */ /* 0x000fe40003f05070 */
[----:B------:R-:W-:Y:S02]  /*2f760*/  IADD3 R17, P4, PT, R25, R14, RZ ;  /* 0x0000000e19117210 */ /* 0x000fe40007f9e0ff */
[----:B------:R-:W-:Y:S01]  /*2f770*/  IADD3.X R25, PT, PT, RZ, R13, RZ, P3, P5 ;  /* 0x0000000dff197210 */ /* 0x000fe20001fea4ff */
[----:B------:R-:W-:Y:S01]  /*2f780*/  IMAD.X R13, RZ, RZ, RZ, P2 ;  /* 0x000000ffff0d7224 */ /* 0x000fe200010e06ff */
[----:B------:R-:W-:-:S02]  /*2f790*/  IADD3 R23, P3, PT, R15, R20, RZ ;  /* 0x000000140f177210 */ /* 0x000fc40007f7e0ff */
[----:B------:R-:W-:Y:S02]  /*2f7a0*/  ISETP.NE.AND.EX P0, PT, R29, RZ, PT, P0 ;  /* 0x000000ff1d00720c */ /* 0x000fe40003f05300 */
[----:B------:R-:W-:Y:S01]  /*2f7b0*/  IADD3 R27, P5, PT, R17, R6, RZ ;  /* 0x00000006111b7210 */ /* 0x000fe20007fbe0ff */
[----:B------:R-:W-:Y:S01]  /*2f7c0*/  IMAD.X R0, R23, 0x1, R22, P4 ;  /* 0x0000000117007824 */ /* 0x000fe200020e0616 */
[----:B------:R-:W-:Y:S01]  /*2f7d0*/  ISETP.GE.U32.AND P1, PT, R17, R14, PT ;  /* 0x0000000e1100720c */ /* 0x000fe20003f26070 */
[----:B------:R-:W-:Y:S01]  /*2f7e0*/  IMAD.WIDE.U32 R14, R7, R48, RZ ;  /* 0x00000030070e7225 */ /* 0x000fe200078e00ff */
[----:B------:R-:W-:Y:S02]  /*2f7f0*/  ISETP.GE.U32.AND P2, PT, R27, R6, PT ;  /* 0x000000061b00720c */ /* 0x000fe40003f46070 */
[C---:B------:R-:W-:Y:S01]  /*2f800*/  ISETP.GE.U32.AND.EX P1, PT, R0.reuse, R23, PT, P1 ;  /* 0x000000170000720c */ /* 0x040fe20003f26110 */
[----:B------:R-:W-:Y:S02]  /*2f810*/  IMAD.X R20, R0, 0x1, R25, P5 ;  /* 0x0000000100147824 */ /* 0x000fe400028e0619 */
[----:B------:R-:W-:Y:S01]  /*2f820*/  IMAD.WIDE.U32 R14, P4, R46, R49, R14 ;  /* 0x000000312e0e7225 */ /* 0x000fe2000788000e */
[----:B------:R-:W-:-:S02]  /*2f830*/  SEL R0, RZ, 0x1, P1 ;  /* 0x00000001ff007807 */ /* 0x000fc40000800000 */
[----:B------:R-:W-:Y:S01]  /*2f840*/  @P0 IADD3 R6, P5, PT, R24, R19, RZ ;  /* 0x0000001318060210 */ /* 0x000fe20007fbe0ff */
[----:B------:R-:W-:Y:S01]  /*2f850*/  IMAD.WIDE.U32.X R12, R7, R82, R12, P3 ;  /* 0x00000052070c7225 */ /* 0x000fe200018e040c */
[----:B------:R-:W-:Y:S02]  /*2f860*/  ISETP.GE.U32.AND.EX P2, PT, R20, R25, PT, P2 ;  /* 0x000000191400720c */ /* 0x000fe40003f46120 */
[----:B------:R-:W-:Y:S01]  /*2f870*/  @P0 ISETP.GE.U32.AND P1, PT, R6, R19, PT ;  /* 0x000000130600020c */ /* 0x000fe20003f26070 */
[----:B------:R-:W-:Y:S01]  /*2f880*/  @P0 IMAD.X R21, R29, 0x1, R18, P5 ;  /* 0x000000011d150824 */ /* 0x000fe200028e0612 */
[----:B------:R-:W-:Y:S01]  /*2f890*/  SEL R17, RZ, 0x1, P2 ;  /* 0x00000001ff117807 */ /* 0x000fe20001000000 */
[----:B------:R-:W-:-:S03]  /*2f8a0*/  IMAD.WIDE.U32 R46, R46, R48, RZ ;  /* 0x000000302e2e7225 */ /* 0x000fc600078e00ff */
[----:B------:R-:W-:Y:S01]  /*2f8b0*/  IADD3 R0, P3, P2, R17, R12, R0 ;  /* 0x0000000c11007210 */ /* 0x000fe20007a7e000 */
[----:B------:R-:W-:Y:S01]  /*2f8c0*/  @P0 IMAD.MOV.U32 R19, RZ, RZ, R6 ;  /* 0x000000ffff130224 */ /* 0x000fe200078e0006 */
[----:B------:R-:W-:Y:S01]  /*2f8d0*/  @P0 ISETP.GE.U32.AND.EX P1, PT, R21, R18, PT, P1 ;  /* 0x000000121500020c */ /* 0x000fe20003f26110 */
[----:B------:R-:W-:Y:S01]  /*2f8e0*/  @P0 IMAD.MOV.U32 R18, RZ, RZ, R21 ;  /* 0x000000ffff120224 */ /* 0x000fe200078e0015 */
[----:B------:R-:W-:Y:S01]  /*2f8f0*/  IADD3 R17, P5, PT, R47, R14, RZ ;  /* 0x0000000e2f117210 */ /* 0x000fe20007fbe0ff */
[----:B------:R-:W-:Y:S01]  /*2f900*/  IMAD.MOV.U32 R12, RZ, RZ, R15 ;  /* 0x000000ffff0c7224 */ /* 0x000fe200078e000f */
[----:B------:R-:W-:Y:S02]  /*2f910*/  IADD3 R19, P6, PT, R19, R46, RZ ;  /* 0x0000002e13137210 */ /* 0x000fe40007fde0ff */
[----:B------:R-:W-:Y:S01]  /*2f920*/  IADD3.X R21, PT, PT, RZ, R13, RZ, P3, P2 ;  /* 0x0000000dff157210 */ /* 0x000fe20001fe44ff */
[----:B------:R-:W-:Y:S01]  /*2f930*/  IMAD.X R13, RZ, RZ, RZ, P4 ;  /* 0x000000ffff0d7224 */ /* 0x000fe200020e06ff */
[C---:B------:R-:W-:Y:S01]  /*2f940*/  IADD3 R23, P3, PT, R19.reuse, R0, RZ ;  /* 0x0000000013177210 */ /* 0x040fe20007f7e0ff */
[----:B------:R-:W-:Y:S01]  /*2f950*/  IMAD.X R18, R18, 0x1, R17, P6 ;  /* 0x0000000112127824 */ /* 0x000fe200030e0611 */
[----:B------:R-:W-:Y:S01]  /*2f960*/  ISETP.GE.U32.AND P2, PT, R19, R46, PT ;  /* 0x0000002e1300720c */ /* 0x000fe20003f46070 */
[----:B------:R-:W-:Y:S01]  /*2f970*/  IMAD.WIDE.U32.X R6, R7, R49, R12, P5 ;  /* 0x0000003107067225 */ /* 0x000fe200028e040c */
[----:B------:R-:W-:-:S02]  /*2f980*/  ISETP.GE.U32.AND P4, PT, R23, R0, PT ;  /* 0x000000001700720c */ /* 0x000fc40003f86070 */
[C---:B------:R-:W-:Y:S01]  /*2f990*/  ISETP.GE.U32.AND.EX P2, PT, R18.reuse, R17, PT, P2 ;  /* 0x000000111200720c */ /* 0x040fe20003f46120 */
[----:B------:R-:W-:Y:S01]  /*2f9a0*/  IMAD.X R14, R18, 0x1, R21, P3 ;  /* 0x00000001120e7824 */ /* 0x000fe200018e0615 */
[----:B------:R-:W-:Y:S02]  /*2f9b0*/  @P0 SEL R15, RZ, 0x1, P1 ;  /* 0x00000001ff0f0807 */ /* 0x000fe40000800000 */
[----:B------:R-:W-:Y:S02]  /*2f9c0*/  SEL R0, RZ, 0x1, P2 ;  /* 0x00000001ff007807 */ /* 0x000fe40001000000 */
[----:B------:R-:W-:Y:S02]  /*2f9d0*/  ISETP.GE.U32.AND.EX P3, PT, R14, R21, PT, P4 ;  /* 0x000000150e00720c */ /* 0x000fe40003f66140 */
[----:B------:R-:W-:Y:S02]  /*2f9e0*/  @P0 IADD3 R16, P2, PT, R15, R16, RZ ;  /* 0x000000100f100210 */ /* 0x000fe40007f5e0ff */
[----:B------:R-:W-:-:S02]  /*2f9f0*/  SEL R13, RZ, 0x1, P3 ;  /* 0x00000001ff0d7807 */ /* 0x000fc40001800000 */
[----:B------:R-:W-:Y:S01]  /*2fa00*/  ISETP.GE.U32.AND P1, PT, R33, R54, PT ;  /* 0x000000362100720c */ /* 0x000fe20003f26070 */
[----:B------:R-:W-:Y:S01]  /*2fa10*/  @P0 IMAD.X R72, RZ, RZ, R72, P2 ;  /* 0x000000ffff480224 */ /* 0x000fe200010e0648 */
[----:B------:R-:W-:Y:S02]  /*2fa20*/  IADD3 R13, P3, P4, R13, R6, R0 ;  /* 0x000000060d0d7210 */ /* 0x000fe40007c7e000 */
[----:B------:R-:W-:Y:S02]  /*2fa30*/  ISETP.GE.U32.AND.EX P0, PT, R30, R55, PT, P1 ;  /* 0x000000371e00720c */ /* 0x000fe40003f06110 */
[----:B------:R-:W-:Y:S02]  /*2fa40*/  IADD3.X R7, PT, PT, RZ, R7, RZ, P3, P4 ;  /* 0x00000007ff077210 */ /* 0x000fe40001fe84ff */
[----:B------:R-:W-:Y:S02]  /*2fa50*/  IADD3 R17, P3, PT, R16, R13, RZ ;  /* 0x0000000d10117210 */ /* 0x000fe40007f7e0ff */
[----:B------:R-:W-:-:S02]  /*2fa60*/  ISETP.EQ.U32.AND P2, PT, R27, R52, PT ;  /* 0x000000341b00720c */ /* 0x000fc40003f42070 */
[----:B------:R-:W-:Y:S01]  /*2fa70*/  ISETP.GE.U32.AND P1, PT, R17, R48, PT ;  /* 0x000000301100720c */ /* 0x000fe20003f26070 */
[----:B------:R-:W-:Y:S01]  /*2fa80*/  IMAD.X R72, R72, 0x1, R7, P3 ;  /* 0x0000000148487824 */ /* 0x000fe200018e0607 */
[----:B------:R-:W-:Y:S02]  /*2fa90*/  ISETP.LT.U32.AND P3, PT, R27, R52, PT ;  /* 0x000000341b00720c */ /* 0x000fe40003f61070 */
[----:B------:R-:W-:Y:S02]  /*2faa0*/  ISETP.EQ.AND.EX P2, PT, R20, R53, !P0, P2 ;  /* 0x000000351400720c */ /* 0x000fe40004742320 */
[----:B------:R-:W-:Y:S02]  /*2fab0*/  ISETP.GE.U32.AND.EX P1, PT, R72, R49, PT, P1 ;  /* 0x000000314800720c */ /* 0x000fe40003f26110 */
[----:B------:R-:W-:Y:S02]  /*2fac0*/  ISETP.LT.U32.OR.EX P2, PT, R20, R53, P2, P3 ;  /* 0x000000351400720c */ /* 0x000fe40001741530 */
[----:B------:R-:W-:-:S02]  /*2fad0*/  ISETP.EQ.U32.AND P3, PT, R23, R50, PT ;  /* 0x000000321700720c */ /* 0x000fc40003f62070 */
[----:B------:R-:W-:Y:S02]  /*2fae0*/  ISETP.LT.U32.AND P4, PT, R23, R50, PT ;  /* 0x000000321700720c */ /* 0x000fe40003f81070 */
[CC--:B------:R-:W-:Y:S02]  /*2faf0*/  ISETP.EQ.AND.EX P3, PT, R14.reuse, R82.reuse, P2, P3 ;  /* 0x000000520e00720c */ /* 0x0c0fe40001762330 */
[----:B------:R-:W-:Y:S02]  /*2fb00*/  SEL R15, RZ, 0x1, P0 ;  /* 0x00000001ff0f7807 */ /* 0x000fe40000000000 */
[----:B------:R-:W-:Y:S02]  /*2fb10*/  ISETP.LT.U32.OR.EX P3, PT, R14, R82, P3, P4 ;  /* 0x000000520e00720c */ /* 0x000fe40001f61540 */
[----:B------:R-:W-:Y:S02]  /*2fb20*/  @P1 ISETP.NE.U32.AND P5, PT, R17, R48, PT ;  /* 0x000000301100120c */ /* 0x000fe40003fa5070 */
[----:B------:R-:W-:-:S02]  /*2fb30*/  SEL R13, RZ, 0x1, !P2 ;  /* 0x00000001ff0d7807 */ /* 0x000fc40005000000 */
[----:B------:R-:W-:Y:S02]  /*2fb40*/  SEL R7, RZ, 0x1, !P3 ;  /* 0x00000001ff077807 */ /* 0x000fe40005800000 */
[----:B------:R-:W-:Y:S02]  /*2fb50*/  PLOP3.LUT P4, PT, PT, PT, PT, 0x8, 0x80 ;  /* 0x000000000080781c */ /* 0x000fe40003f8e170 */
[----:B------:R-:W-:Y:S02]  /*2fb60*/  @P1 ISETP.NE.OR.EX P4, PT, R72, R49, !P3, P5 ;  /* 0x000000314800120c */ /* 0x000fe40005f85750 */
[----:B------:R-:W-:Y:S02]  /*2fb70*/  IADD3 R15, P6, PT, R15, R52, RZ ;  /* 0x000000340f0f7210 */ /* 0x000fe40007fde0ff */
[----:B------:R-:W-:Y:S02]  /*2fb80*/  IADD3 R13, P5, PT, R13, R50, RZ ;  /* 0x000000320d0d7210 */ /* 0x000fe40007fbe0ff */
[----:B------:R-:W-:Y:S01]  /*2fb90*/  IADD3 R68, P3, PT, R7, R48, RZ ;  /* 0x0000003007447210 */ /* 0x000fe20007f7e0ff */
[----:B------:R-:W-:Y:S01]  /*2fba0*/  IMAD.X R65, RZ, RZ, R53, P6 ;  /* 0x000000ffff417224 */ /* 0x000fe200030e0635 */
[----:B------:R-:W-:Y:S01]  /*2fbb0*/  SEL R16, R54, RZ, P4 ;  /* 0x000000ff36107207 */ /* 0x000fe20002000000 */
[----:B------:R-:W-:Y:S01]  /*2fbc0*/  IMAD.X R67, RZ, RZ, R82, P5 ;  /* 0x000000ffff437224 */ /* 0x000fe200028e0652 */
[----:B------:R-:W-:Y:S01]  /*2fbd0*/  SEL R68, R68, RZ, P4 ;  /* 0x000000ff44447207 */ /* 0x000fe20002000000 */
[----:B------:R-:W-:Y:S01]  /*2fbe0*/  IMAD.X R69, RZ, RZ, R49, P3 ;  /* 0x000000ffff457224 */ /* 0x000fe200018e0631 */
[----:B------:R-:W-:-:S02]  /*2fbf0*/  SEL R64, R15, RZ, P4 ;  /* 0x000000ff0f407207 */ /* 0x000fc40002000000 */
[----:B------:R-:W-:Y:S02]  /*2fc00*/  SEL R66, R13, RZ, P4 ;  /* 0x000000ff0d427207 */ /* 0x000fe40002000000 */
[----:B------:R-:W-:Y:S02]  /*2fc10*/  IADD3 R68, P6, PT, -R68, R17, RZ ;  /* 0x0000001144447210 */ /* 0x000fe40007fde1ff */
[----:B------:R-:W-:Y:S02]  /*2fc20*/  IADD3 R16, P2, PT, -R16, R33, RZ ;  /* 0x0000002110107210 */ /* 0x000fe40007f5e1ff */
[----:B------:R-:W-:Y:S02]  /*2fc30*/  IADD3 R64, P1, PT, -R64, R27, RZ ;  /* 0x0000001b40407210 */ /* 0x000fe40007f3e1ff */
[----:B------:R-:W-:Y:S02]  /*2fc40*/  IADD3 R66, P0, PT, -R66, R23, RZ ;  /* 0x0000001742427210 */ /* 0x000fe40007f1e1ff */
[----:B------:R-:W-:-:S02]  /*2fc50*/  SEL R17, R55, RZ, P4 ;  /* 0x000000ff37117207 */ /* 0x000fc40002000000 */
[----:B------:R-:W-:Y:S02]  /*2fc60*/  SEL R65, R65, RZ, P4 ;  /* 0x000000ff41417207 */ /* 0x000fe40002000000 */
[----:B------:R-:W-:Y:S01]  /*2fc70*/  SEL R67, R67, RZ, P4 ;  /* 0x000000ff43437207 */ /* 0x000fe20002000000 */
[----:B------:R-:W-:Y:S01]  /*2fc80*/  IMAD.X R17, R30, 0x1, ~R17, P2 ;  /* 0x000000011e117824 */ /* 0x000fe200010e0e11 */
[----:B------:R-:W-:Y:S01]  /*2fc90*/  SEL R69, R69, RZ, P4 ;  /* 0x000000ff45457207 */ /* 0x000fe20002000000 */
[----:B------:R-:W-:Y:S02]  /*2fca0*/  IMAD.X R65, R20, 0x1, ~R65, P1 ;  /* 0x0000000114417824 */ /* 0x000fe400008e0e41 */
[----:B------:R-:W-:Y:S02]  /*2fcb0*/  IMAD.X R67, R14, 0x1, ~R67, P0 ;  /* 0x000000010e437824 */ /* 0x000fe400000e0e43 */
[----:B------:R-:W-:-:S07]  /*2fcc0*/  IMAD.X R69, R72, 0x1, ~R69, P6 ;  /* 0x0000000148457824 */ /* 0x000fce00030e0e45 */
.L_x_7:
[----:B------:R-:W-:Y:S05]  /*2fcd0*/  BSYNC.RECONVERGENT B0 ;  /* 0x0000000000007941 */ /* 0x000fea0003800200 */
.L_x_5:
[----:B-----5:R1:W-:Y:S01]  /*2fce0*/  STS.128 [R43+0x20], R8 ;  /* 0x000020082b007388 */ /* 0x0203e20000000c00 */
[----:B------:R-:W-:Y:S02]  /*2fcf0*/  IMAD.MOV.U32 R12, RZ, RZ, R62 ;  /* 0x000000ffff0c7224 */ /* 0x000fe400078e003e */
[----:B------:R-:W-:Y:S02]  /*2fd00*/  IMAD.MOV.U32 R13, RZ, RZ, R63 ;  /* 0x000000ffff0d7224 */ /* 0x000fe400078e003f */
[----:B------:R-:W-:Y:S02]  /*2fd10*/  IMAD.MOV.U32 R14, RZ, RZ, R60 ;  /* 0x000000ffff0e7224 */ /* 0x000fe400078e003c */
[----:B------:R-:W-:Y:S02]  /*2fd20*/  IMAD.MOV.U32 R15, RZ, RZ, R61 ;  /* 0x000000ffff0f7224 */ /* 0x000fe400078e003d */
[----:B------:R-:W-:Y:S02]  /*2fd30*/  IMAD.MOV.U32 R20, RZ, RZ, R58 ;  /* 0x000000ffff147224 */ /* 0x000fe400078e003a */
[----:B------:R-:W-:Y:S01]  /*2fd40*/  IMAD.MOV.U32 R21, RZ, RZ, R59 ;  /* 0x000000ffff157224 */ /* 0x000fe200078e003b */
[----:B------:R2:W-:Y:S01]  /*2fd50*/  STS.128 [R43], R12 ;  /* 0x0000000c2b007388 */ /* 0x0005e20000000c00 */
[----:B------:R-:W-:-:S02]  /*2fd60*/  IMAD.MOV.U32 R22, RZ, RZ, R56 ;  /* 0x000000ffff167224 */ /* 0x000fc400078e0038 */
[----:B------:R-:W-:Y:S02]  /*2fd70*/  IMAD.MOV.U32 R23, RZ, RZ, R57 ;  /* 0x000000ffff177224 */ /* 0x000fe400078e0039 */
[----:B-1----:R-:W-:Y:S02]  /*2fd80*/  IMAD.MOV.U32 R10, RZ, RZ, R4 ;  /* 0x000000ffff0a7224 */ /* 0x002fe400078e0004 */
[----:B------:R-:W-:Y:S01]  /*2fd90*/  IMAD.MOV.U32 R11, RZ, RZ, R5 ;  /* 0x000000ffff0b7224 */ /* 0x000fe200078e0005 */
[----:B------:R2:W-:Y:S01]  /*2fda0*/  STS.128 [R43+0x10], R20 ;  /* 0x000010142b007388 */ /* 0x0005e20000000c00 */
[----:B------:R-:W-:Y:S02]  /*2fdb0*/  IMAD.MOV.U32 R8, RZ, RZ, R2 ;  /* 0x000000ffff087224 */ /* 0x000fe400078e0002 */
[----:B------:R-:W-:Y:S02]  /*2fdc0*/  IMAD.MOV.U32 R9, RZ, RZ, R3 ;  /* 0x000000ffff097224 */ /* 0x000fe400078e0003 */
[----:B------:R-:W-:-:S02]  /*2fdd0*/  IMAD.MOV.U32 R18, RZ, RZ, R64 ;  /* 0x000000ffff127224 */ /* 0x000fc400078e0040 */
[----:B------:R-:W-:Y:S01]  /*2fde0*/  IMAD.MOV.U32 R19, RZ, RZ, R65 ;  /* 0x000000ffff137224 */ /* 0x000fe200078e0041 */
[----:B------:R2:W-:Y:S01]  /*2fdf0*/  STS.128 [R43+0x30], R8 ;  /* 0x000030082b007388 */ /* 0x0005e20000000c00 */
[----:B------:R-:W-:Y:S02]  /*2fe00*/  IMAD.MOV.U32 R4, RZ, RZ, R66 ;  /* 0x000000ffff047224 */ /* 0x000fe400078e0042 */
[----:B------:R-:W-:Y:S01]  /*2fe10*/  IMAD.MOV.U32 R5, RZ, RZ, R67 ;  /* 0x000000ffff057224 */ /* 0x000fe200078e0043 */
[----:B------:R2:W-:Y:S01]  /*2fe20*/  STS.128 [R43+0x40], R16 ;  /* 0x000040102b007388 */ /* 0x0005e20000000c00 */
[----:B0-----:R-:W-:Y:S02]  /*2fe30*/  IMAD.MOV.U32 R6, RZ, RZ, R68 ;  /* 0x000000ffff067224 */ /* 0x001fe400078e0044 */
[----:B------:R-:W-:-:S05]  /*2fe40*/  IMAD.MOV.U32 R7, RZ, RZ, R69 ;  /* 0x000000ffff077224 */ /* 0x000fca00078e0045 */
[----:B------:R2:W-:Y:S02]  /*2fe50*/  STS.128 [R43+0x50], R4 ;  /* 0x000050042b007388 */ /* 0x0005e40000000c00 */
.L_x_4:
[----:B------:R-:W-:Y:S05]  /*2fe60*/  BSYNC.RECONVERGENT B1 ;  /* 0x0000000000017941 */ /* 0x000fea0003800200 */
.L_x_3:
[----:B------:R-:W1:Y:S01]  /*2fe70*/  LDCU UR4, c[0x0][0x360] ;  /* 0x00006c00ff0477ac */ /* 0x000e620008000800 */
[----:B------:R-:W-:Y:S01]  /*2fe80*/  BAR.SYNC.DEFER_BLOCKING 0x0 ;  /* 0x0000000000007b1d */ /* 0x000fe20000010000 */
[----:B-1----:R-:W-:-:S09]  /*2fe90*/  UISETP.GE.U32.AND UP0, UPT, UR4, 0x2, UPT ;  /* 0x000000020400788c */ /* 0x002fd2000bf06070 */
[----:B------:R-:W-:Y:S05]  /*2fea0*/  BRA.U !UP0, `(.L_x_92) ;  /* 0x000002f9082c7547 */ /* 0x000fea000b800000 */
.L_x_181:
[----:B------:R-:W-:Y:S01]  /*2feb0*/  USHF.R.U32.HI UR5, URZ, 0x1, UR4 ;  /* 0x00000001ff057899 */ /* 0x000fe20008011604 */
[----:B------:R-:W-:Y:S05]  /*2fec0*/  BSSY.RECONVERGENT B1, `(.L_x_93) ;  /* 0x0002f85000017945 */ /* 0x000fea0003800200 */
[----:B------:R-:W-:-:S13]  /*2fed0*/  ISETP.GE.U32.AND P0, PT, R44, UR5, PT ;  /* 0x000000052c007c0c */ /* 0x000fda000bf06070 */
[----:B01----:R-:W-:Y:S05]  /*2fee0*/  @P0 BRA `(.L_x_94) ;  /* 0x000002f800080947 */ /* 0x003fea0003800000 */
[----:B------:R-:W-:Y:S01]  /*2fef0*/  LDS.128 R60, [R43+0x40] ;  /* 0x000040002b3c7984 */ /* 0x000fe20000000c00 */
[----:B------:R-:W-:Y:S03]  /*2ff00*/  BSSY.RECONVERGENT B0, `(.L_x_95) ;  /* 0x0002f7a000007945 */ /* 0x000fe60003800200 */
[----:B------:R-:W1:Y:S02]  /*2ff10*/  LDS.128 R56, [R43+0x50] ;  /* 0x000050002b387984 */ /* 0x000e640000000c00 */
[----:B-1----:R-:W-:Y:S02]  /*2ff20*/  LOP3.LUT R3, R56, R62, R60, 0xfe, !PT ;  /* 0x0000003e38037212 */ /* 0x002fe400078efe3c */
[----:B------:R-:W-:Y:S02]  /*2ff30*/  LOP3.LUT R0, R57, R63, R61, 0xfe, !PT ;  /* 0x0000003f39007212 */ /* 0x000fe400078efe3d */
[----:B------:R-:W-:-:S04]  /*2ff40*/  LOP3.LUT P0, RZ, R3, R58, RZ, 0xfc, !PT ;  /* 0x0000003a03ff7212 */ /* 0x000fc8000780fcff */
[----:B------:R-:W-:Y:S01]  /*2ff50*/  LOP3.LUT P0, RZ, R0, R59, RZ, 0xfc, P0 ;  /* 0x0000003b00ff7212 */ /* 0x000fe2000000fcff */
[----:B------:R-:W-:-:S04]  /*2ff60*/  IMAD.U32 R0, RZ, RZ, UR5 ;  /* 0x00000005ff007e24 */ /* 0x000fc8000f8e00ff */
[----:B------:R-:W-:-:S08]  /*2ff70*/  IMAD R0, R0, 0x60, R43 ;  /* 0x0000006000007824 */ /* 0x000fd000078e022b */
[----:B------:R1:W3:Y:S04]  /*2ff80*/  @!P0 LDS.128 R60, [R0+0x40] ;  /* 0x00004000003c8984 */ /* 0x0002e80000000c00 */
[----:B------:R1:W4:Y:S04]  /*2ff90*/  @!P0 LDS.128 R56, [R0+0x50] ;  /* 0x0000500000388984 */ /* 0x0003280000000c00 */
[----:B------:R1:W0:Y:S04]  /*2ffa0*/  @!P0 LDS.128 R52, [R0] ;  /* 0x0000000000348984 */ /* 0x0002280000000c00 */
[----:B------:R1:W0:Y:S04]  /*2ffb0*/  @!P0 LDS.128 R48, [R0+0x10] ;  /* 0x0000100000308984 */ /* 0x0002280000000c00 */
[----:B------:R1:W0:Y:S04]  /*2ffc0*/  @!P0 LDS.128 R36, [R0+0x20] ;  /* 0x0000200000248984 */ /* 0x0002280000000c00 */
[----:B------:R1:W0:Y:S01]  /*2ffd0*/  @!P0 LDS.128 R32, [R0+0x30] ;  /* 0x0000300000208984 */ /* 0x0002220000000c00 */
[----:B------:R-:W-:Y:S05]  /*2ffe0*/  @!P0 BRA `(.L_x_96) ;  /* 0x000002f400ac8947 */ /* 0x000fea0003800000 */
[----:B------:R-:W-:Y:S04]  /*2fff0*/  LDS.128 R28, [R0+0x40] ;  /* 0x00004000001c7984 */ /* 0x000fe80000000c00 */
[----:B--2---:R-:W2:Y:S02]  /*30000*/  LDS.128 R20, [R0+0x50] ;  /* 0x0000500000147984 */ /* 0x004ea40000000c00 */
[----:B--2---:R-:W-:Y:S02]  /*30010*/  LOP3.LUT R3, R20, R30, R28, 0xfe, !PT ;  /* 0x0000001e14037212 */ /* 0x004fe400078efe1c */
[----:B------:R-:W-:Y:S02]  /*30020*/  LOP3.LUT R5, R21, R31, R29, 0xfe, !PT ;  /* 0x0000001f15057212 */ /* 0x000fe400078efe1d */
[----:B------:R-:W-:-:S04]  /*30030*/  LOP3.LUT P0, RZ, R3, R22, RZ, 0xfc, !PT ;  /* 0x0000001603ff7212 */ /* 0x000fc8000780fcff */
[----:B------:R-:W-:-:S13]  /*30040*/  LOP3.LUT P0, RZ, R5, R23, RZ, 0xfc, P0 ;  /* 0x0000001705ff7212 */ /* 0x000fda000000fcff */
[----:B0-----:R0:W2:Y:S04]  /*30050*/  @!P0 LDS.128 R52, [R43] ;  /* 0x000000002b348984 */ /* 0x0010a80000000c00 */
[----:B------:R0:W0:Y:S04]  /*30060*/  @!P0 LDS.128 R48, [R43+0x10] ;  /* 0x000010002b308984 */ /* 0x0000280000000c00 */
[----:B------:R0:W0:Y:S04]  /*30070*/  @!P0 LDS.128 R36, [R43+0x20] ;  /* 0x000020002b248984 */ /* 0x0000280000000c00 */
[----:B------:R0:W0:Y:S01]  /*30080*/  @!P0 LDS.128 R32, [R43+0x30] ;  /* 0x000030002b208984 */ /* 0x0000220000000c00 */
[----:B------:R-:W-:Y:S05]  /*30090*/  @!P0 BRA `(.L_x_96) ;  /* 0x000002f400808947 */ /* 0x000fea0003800000 */
[-C--:B---3--:R-:W-:Y:S01]  /*300a0*/  IMAD.WIDE.U32 R2, R61, R60.reuse, RZ ;  /* 0x0000003c3d027225 */ /* 0x088fe200078e00ff */
[----:B------:R-:W-:Y:S01]  /*300b0*/  LOP3.LUT R26, R26, 0xfffffffe, RZ, 0xc0, !PT ;  /* 0xfffffffe1a1a7812 */ /* 0x000fe200078ec0ff */
[----:B------:R-:W-:Y:S02]  /*300c0*/  BSSY.RECONVERGENT B2, `(.L_x_97) ;  /* 0x000038f000027945 */ /* 0x000fe40003800200 */
[----:B------:R-:W-:-:S04]  /*300d0*/  IMAD.WIDE.U32 R18, R60, R60, RZ ;  /* 0x0000003c3c127225 */ /* 0x000fc800078e00ff */
[----:B------:R-:W-:-:S04]  /*300e0*/  IMAD.WIDE.U32 R2, P0, R60, R61, R2 ;  /* 0x0000003d3c027225 */ /* 0x000fc80007800002 */
[----:B------:R-:W-:Y:S01]  /*300f0*/  IMAD.WIDE.U32 R6, R61, R62, RZ ;  /* 0x0000003e3d067225 */ /* 0x000fe200078e00ff */
[----:B0-----:R-:W-:-:S03]  /*30100*/  IADD3 R37, P1, PT, R19, R2, RZ ;  /* 0x0000000213257210 */ /* 0x001fc60007f3e0ff */
[----:B------:R-:W-:-:S04]  /*30110*/  IMAD.WIDE.U32 R8, R63, R60, RZ ;  /* 0x0000003c3f087225 */ /* 0x000fc800078e00ff */
[----:B------:R-:W-:Y:S02]  /*30120*/  IMAD.X R5, RZ, RZ, RZ, P0 ;  /* 0x000000ffff057224 */ /* 0x000fe400000e06ff */
[----:B------:R-:W-:Y:S02]  /*30130*/  IMAD.MOV.U32 R4, RZ, RZ, R3 ;  /* 0x000000ffff047224 */ /* 0x000fe400078e0003 */
[----:B------:R-:W-:-:S04]  /*30140*/  IMAD.WIDE.U32 R14, R29, R28, RZ ;  /* 0x0000001c1d0e7225 */ /* 0x000fc800078e00ff */
[----:B------:R-:W-:-:S04]  /*30150*/  IMAD.WIDE.U32 R10, P0, R63, R60, R6 ;  /* 0x0000003c3f0a7225 */ /* 0x000fc80007800006 */
[----:B------:R-:W-:-:S04]  /*30160*/  IMAD.WIDE.U32 R6, R62, R60, RZ ;  /* 0x0000003c3e067225 */ /* 0x000fc800078e00ff */
[----:B------:R-:W-:-:S04]  /*30170*/  IMAD.WIDE.U32 R8, P4, R62, R61, R8 ;  /* 0x0000003d3e087225 */ /* 0x000fc80007880008 */
[----:B------:R-:W-:Y:S01]  /*30180*/  IMAD.WIDE.U32.X R4, R61, R61, R4, P1 ;  /* 0x0000003d3d047225 */ /* 0x000fe200008e0404 */
[----:B------:R-:W-:-:S03]  /*30190*/  IADD3 R8, P3, PT, R7, R8, RZ ;  /* 0x0000000807087210 */ /* 0x000fc60007f7e0ff */
[----:B----4-:R-:W-:-:S04]  /*301a0*/  IMAD.WIDE.U32 R32, R57, R60, RZ ;  /* 0x0000003c39207225 */ /* 0x010fc800078e00ff */
[----:B------:R-:W-:Y:S01]  /*301b0*/  IMAD.X R13, RZ, RZ, RZ, P0 ;  /* 0x000000ffff0d7224 */ /* 0x000fe200000e06ff */
[----:B------:R-:W-:Y:S01]  /*301c0*/  IADD3 R35, P0, PT, R4, R6, RZ ;  /* 0x0000000604237210 */ /* 0x000fe20007f1e0ff */
[----:B------:R-:W-:-:S04]  /*301d0*/  IMAD.WIDE.U32 R14, P2, R28, R29, R14 ;  /* 0x0000001d1c0e7225 */ /* 0x000fc8000784000e */
[----:B------:R-:W-:-:S04]  /*301e0*/  IMAD.WIDE.U32 R2, R60, R62, RZ ;  /* 0x0000003e3c027225 */ /* 0x000fc800078e00ff */
[----:B------:R-:W-:Y:S01]  /*301f0*/  IMAD.X R17, RZ, RZ, RZ, P2 ;  /* 0x000000ffff117224 */ /* 0x000fe200010e06ff */
[----:B------:R-:W-:Y:S01]  /*30200*/  IADD3 RZ, P1, PT, R3, R10, RZ ;  /* 0x0000000a03ff7210 */ /* 0x000fe20007f3e0ff */
[----:B------:R-:W-:-:S04]  /*30210*/  IMAD.WIDE.U32 R32, P2, R56, R61, R32 ;  /* 0x0000003d38207225 */ /* 0x000fc80007840020 */
[----:B------:R-:W-:Y:S01]  /*30220*/  IMAD.X R7, R8, 0x1, R5, P0 ;  /* 0x0000000108077824 */ /* 0x000fe200000e0605 */
[----:B------:R-:W-:Y:S01]  /*30230*/  ISETP.GE.U32.AND P0, PT, R35, R6, PT ;  /* 0x000000062300720c */ /* 0x000fe20003f06070 */
[----:B------:R-:W-:-:S03]  /*30240*/  IMAD.WIDE.U32 R2, R28, R28, RZ ;  /* 0x0000001c1c027225 */ /* 0x000fc600078e00ff */
[----:B------:R-:W-:Y:S01]  /*30250*/  ISETP.GE.U32.AND.EX P0, PT, R7, R8, PT, P0 ;  /* 0x000000080700720c */ /* 0x000fe20003f06100 */
[----:B------:R-:W-:Y:S01]  /*30260*/  IMAD.MOV.U32 R12, RZ, RZ, R11 ;  /* 0x000000ffff0c7224 */ /* 0x000fe200078e000b */
[----:B------:R-:W-:Y:S01]  /*30270*/  IADD3 R19, P5, PT, R3, R14, RZ ;  /* 0x0000000e03137210 */ /* 0x000fe20007fbe0ff */
[----:B------:R-:W-:Y:S01]  /*30280*/  IMAD.MOV.U32 R16, RZ, RZ, R15 ;  /* 0x000000ffff107224 */ /* 0x000fe200078e000f */
[----:B------:R-:W-:Y:S01]  /*30290*/  SEL R39, RZ, 0x1, P0 ;  /* 0x00000001ff277807 */ /* 0x000fe20000000000 */
[----:B------:R-:W-:Y:S01]  /*302a0*/  IMAD.WIDE.U32 R14, R31, R28, RZ ;  /* 0x0000001c1f0e7225 */ /* 0x000fe200078e00ff */
[----:B------:R-:W-:-:S03]  /*302b0*/  @P2 LOP3.LUT R26, R26, 0x1, RZ, 0xfc, !PT ;  /* 0x000000011a1a2812 */ /* 0x000fc600078efcff */
[----:B------:R-:W-:Y:S01]  /*302c0*/  IMAD.WIDE.U32 R50, R56, R60, RZ ;  /* 0x0000003c38327225 */ /* 0x000fe200078e00ff */
[----:B------:R-:W-:-:S03]  /*302d0*/  LOP3.LUT R26, R26, 0xfffffffb, RZ, 0xc0, !PT ;  /* 0xfffffffb1a1a7812 */ /* 0x000fc600078ec0ff */
[----:B------:R-:W-:Y:S01]  /*302e0*/  IMAD.WIDE.U32.X R10, R63, R61, R12, P1 ;  /* 0x0000003d3f0a7225 */ /* 0x000fe200008e040c */
[----:B------:R-:W-:Y:S02]  /*302f0*/  IADD3 R27, P2, PT, R51, R32, RZ ;  /* 0x00000020331b7210 */ /* 0x000fe40007f5e0ff */
[----:B------:R-:W-:Y:S01]  /*30300*/  LOP3.LUT R26, R26, 0xfffffff7, RZ, 0xc0, !PT ;  /* 0xfffffff71a1a7812 */ /* 0x000fe200078ec0ff */
[----:B------:R-:W-:Y:S01]  /*30310*/  IMAD.WIDE.U32.X R12, R29, R29, R16, P5 ;  /* 0x0000001d1d0c7225 */ /* 0x000fe200028e0410 */
[----:B------:R-:W-:-:S03]  /*30320*/  IADD3 R39, P0, P5, R50, R10, R39 ;  /* 0x0000000a32277210 */ /* 0x000fc60007d1e027 */
[----:B------:R-:W-:Y:S01]  /*30330*/  IMAD.WIDE.U32 R4, R30, R28, RZ ;  /* 0x0000001c1e047225 */ /* 0x000fe200078e00ff */
[----:B------:R-:W-:-:S03]  /*30340*/  IADD3.X R38, PT, PT, R27, R11, RZ, P0, P5 ;  /* 0x0000000b1b267210 */ /* 0x000fc600007ea4ff */
[----:B------:R-:W-:Y:S01]  /*30350*/  IMAD.WIDE.U32 R14, P1, R29, R30, R14 ;  /* 0x0000001e1d0e7225 */ /* 0x000fe2000782000e */
[----:B------:R-:W-:-:S03]  /*30360*/  IADD3 R3, P5, PT, R12, R4, RZ ;  /* 0x000000040c037210 */ /* 0x000fc60007fbe0ff */
[----:B------:R-:W-:Y:S01]  /*30370*/  IMAD.WIDE.U32 R10, R29, R30, RZ ;  /* 0x0000001e1d0a7225 */ /* 0x000fe200078e00ff */
[----:B------:R-:W-:-:S03]  /*30380*/  IADD3 R5, P0, PT, R5, R14, RZ ;  /* 0x0000000e05057210 */ /* 0x000fc60007f1e0ff */
[----:B------:R-:W-:-:S04]  /*30390*/  IMAD.WIDE.U32 R24, R21, R28, RZ ;  /* 0x0000001c15187225 */ /* 0x000fc800078e00ff */
[----:B------:R-:W-:Y:S01]  /*303a0*/  IMAD.X R32, R5, 0x1, R13, P5 ;  /* 0x0000000105207824 */ /* 0x000fe200028e060d */
[----:B------:R-:W-:Y:S01]  /*303b0*/  ISETP.GE.U32.AND P5, PT, R3, R4, PT ;  /* 0x000000040300720c */ /* 0x000fe20003fa6070 */
[----:B------:R-:W-:-:S03]  /*303c0*/  IMAD.WIDE.U32 R40, R20, R28, RZ ;  /* 0x0000001c14287225 */ /* 0x000fc600078e00ff */
[----:B------:R-:W-:-:S04]  /*303d0*/  ISETP.GE.U32.AND.EX P5, PT, R32, R5, PT, P5 ;  /* 0x000000052000720c */ /* 0x000fc80003fa6150 */
[----:B------:R-:W-:Y:S01]  /*303e0*/  SEL R49, RZ, 0x1, P5 ;  /* 0x00000001ff317807 */ /* 0x000fe20002800000 */
[----:B------:R-:W-:-:S04]  /*303f0*/  IMAD.WIDE.U32 R12, P5, R28, R31, R10 ;  /* 0x0000001f1c0c7225 */ /* 0x000fc800078a000a */
[----:B------:R-:W-:-:S04]  /*30400*/  IMAD.WIDE.U32 R10, R28, R30, RZ ;  /* 0x0000001e1c0a7225 */ /* 0x000fc800078e00ff */
[----:B------:R-:W-:Y:S01]  /*30410*/  IMAD.X R17, RZ, RZ, RZ, P5 ;  /* 0x000000ffff117224 */ /* 0x000fe200028e06ff */
[----:B------:R-:W-:Y:S01]  /*30420*/  IADD3 RZ, P5, PT, R11, R12, RZ ;  /* 0x0000000c0bff7210 */ /* 0x000fe20007fbe0ff */
[----:B------:R-:W-:Y:S02]  /*30430*/  IMAD.MOV.U32 R16, RZ, RZ, R13 ;  /* 0x000000ffff107224 */ /* 0x000fe400078e000d */
[----:B------:R-:W-:Y:S02]  /*30440*/  IMAD.X R13, RZ, RZ, RZ, P4 ;  /* 0x000000ffff0d7224 */ /* 0x000fe400020e06ff */
[----:B------:R-:W-:-:S04]  /*30450*/  IMAD.WIDE.U32.X R10, R29, R31, R16, P5 ;  /* 0x0000001f1d0a7225 */ /* 0x000fc800028e0410 */
[----:B------:R-:W-:-:S04]  /*30460*/  IMAD.WIDE.U32 R24, P5, R29, R20, R24 ;  /* 0x000000141d187225 */ /* 0x000fc800078a0018 */
[----:B------:R-:W-:Y:S01]  /*30470*/  IMAD.MOV.U32 R12, RZ, RZ, R9 ;  /* 0x000000ffff0c7224 */ /* 0x000fe200078e0009 */
[----:B------:R-:W-:Y:S01]  /*30480*/  IADD3 R36, P6, PT, R41, R24, RZ ;  /* 0x0000001829247210 */ /* 0x000fe20007fde0ff */
[----:B------:R-:W-:-:S04]  /*30490*/  IMAD.WIDE.U32 R16, R31, R30, RZ ;  /* 0x0000001e1f107225 */ /* 0x000fc800078e00ff */
[----:B------:R-:W-:Y:S01]  /*304a0*/  IMAD.WIDE.U32.X R12, R63, R61, R12, P3 ;  /* 0x0000003d3f0c7225 */ /* 0x000fe200018e040c */
[----:B------:R-:W-:Y:S02]  /*304b0*/  IADD3 R35, P3, PT, R35, R6, RZ ;  /* 0x0000000623237210 */ /* 0x000fe40007f7e0ff */
[----:B------:R-:W-:-:S03]  /*304c0*/  @P5 LOP3.LUT R26, R26, 0x8, RZ, 0xfc, !PT ;  /* 0x000000081a1a5812 */ /* 0x000fc600078efcff */
[----:B------:R-:W-:Y:S01]  /*304d0*/  IMAD.X R24, R7, 0x1, R8, P3 ;  /* 0x0000000107187824 */ /* 0x000fe200018e0608 */
[----:B------:R-:W-:Y:S01]  /*304e0*/  ISETP.GE.U32.AND P3, PT, R35, R6, PT ;  /* 0x000000062300720c */ /* 0x000fe20003f66070 */
[----:B------:R-:W-:Y:S01]  /*304f0*/  IMAD.X R7, RZ, RZ, RZ, P1 ;  /* 0x000000ffff077224 */ /* 0x000fe200008e06ff */
[----:B------:R-:W-:Y:S01]  /*30500*/  @P6 LOP3.LUT R26, R26, 0x4, RZ, 0xfc, !PT ;  /* 0x000000041a1a6812 */ /* 0x000fe200078efcff */
[----:B------:R-:W-:Y:S01]  /*30510*/  IMAD.MOV.U32 R6, RZ, RZ, R15 ;  /* 0x000000ffff067224 */ /* 0x000fe200078e000f */
[----:B------:R-:W-:Y:S01]  /*30520*/  IADD3 R49, P5, P6, R40, R10, R49 ;  /* 0x0000000a28317210 */ /* 0x000fe20007ebe031 */
[----:B------:R-:W-:Y:S01]  /*30530*/  IMAD.WIDE.U32 R14, R30, R30, RZ ;  /* 0x0000001e1e0e7225 */ /* 0x000fe200078e00ff */
[----:B------:R-:W-:Y:S02]  /*30540*/  ISETP.GE.U32.AND.EX P3, PT, R24, R8, PT, P3 ;  /* 0x000000081800720c */ /* 0x000fe40003f66130 */
[----:B------:R-:W-:Y:S01]  /*30550*/  IADD3.X R48, PT, PT, R36, R11, RZ, P5, P6 ;  /* 0x0000000b24307210 */ /* 0x000fe20002fec4ff */
[----:B------:R-:W-:Y:S01]  /*30560*/  IMAD.WIDE.U32 R10, R63, R62, RZ ;  /* 0x0000003e3f0a7225 */ /* 0x000fe200078e00ff */
[----:B------:R-:W-:-:S02]  /*30570*/  SEL R51, RZ, 0x1, P3 ;  /* 0x00000001ff337807 */ /* 0x000fc40001800000 */
[----:B------:R-:W-:Y:S01]  /*30580*/  LOP3.LUT R26, R26, 0xffffffdf, RZ, 0xc0, !PT ;  /* 0xffffffdf1a1a7812 */ /* 0x000fe200078ec0ff */
[----:B------:R-:W-:-:S03]  /*30590*/  IMAD.WIDE.U32 R8, R62, R62, RZ ;  /* 0x0000003e3e087225 */ /* 0x000fc600078e00ff */
[----:B------:R-:W-:Y:S01]  /*305a0*/  LOP3.LUT R26, R26, 0xffffffbf, RZ, 0xc0, !PT ;  /* 0xffffffbf1a1a7812 */ /* 0x000fe200078ec0ff */
[----:B------:R-:W-:-:S04]  /*305b0*/  IMAD.WIDE.U32 R10, P4, R62, R63, R10 ;  /* 0x0000003f3e0a7225 */ /* 0x000fc8000788000a */
[-C--:B------:R-:W-:Y:S01]  /*305c0*/  IMAD.WIDE.U32.X R6, R29, R31.reuse, R6, P0 ;  /* 0x0000001f1d067225 */ /* 0x080fe200000e0406 */
[----:B------:R-:W-:Y:S02]  /*305d0*/  IADD3 R34, P0, PT, R3, R4, RZ ;  /* 0x0000000403227210 */ /* 0x000fe40007f1e0ff */
[----:B--2---:R-:W-:Y:S01]  /*305e0*/  IADD3 R52, P3, PT, R9, R10, RZ ;  /* 0x0000000a09347210 */ /* 0x004fe20007f7e0ff */
[----:B------:R-:W-:Y:S01]  /*305f0*/  IMAD.WIDE.U32 R16, P1, R30, R31, R16 ;  /* 0x0000001f1e107225 */ /* 0x000fe20007820010 */
[----:B------:R-:W-:-:S03]  /*30600*/  IADD3 R9, P5, PT, R39, R8, RZ ;  /* 0x0000000827097210 */ /* 0x000fc60007fbe0ff */
[----:B------:R-:W-:Y:S01]  /*30610*/  IMAD.X R32, R32, 0x1, R5, P0 ;  /* 0x0000000120207824 */ /* 0x000fe200000e0605 */
[----:B------:R-:W-:Y:S01]  /*30620*/  ISETP.GE.U32.AND P0, PT, R34, R4, PT ;  /* 0x000000042200720c */ /* 0x000fe20003f06070 */
[----:B------:R-:W-:Y:S01]  /*30630*/  IMAD.X R53, R52, 0x1, R38, P5 ;  /* 0x0000000134357824 */ /* 0x000fe200028e0626 */
[----:B------:R-:W-:Y:S01]  /*30640*/  IADD3 R51, P5, P6, R9, R12, R51 ;  /* 0x0000000c09337210 */ /* 0x000fe20007ebe033 */
[----:B------:R-:W-:Y:S01]  /*30650*/  IMAD.X R69, RZ, RZ, RZ, P4 ;  /* 0x000000ffff457224 */ /* 0x000fe200020e06ff */
[----:B------:R-:W-:Y:S01]  /*30660*/  ISETP.GE.U32.AND.EX P0, PT, R32, R5, PT, P0 ;  /* 0x000000052000720c */ /* 0x000fe20003f06100 */
[----:B------:R-:W-:Y:S01]  /*30670*/  IMAD.WIDE.U32 R4, R61, R56, RZ ;  /* 0x000000383d047225 */ /* 0x000fe200078e00ff */
[----:B------:R-:W-:Y:S02]  /*30680*/  IADD3.X R42, PT, PT, R53, R13, RZ, P5, P6 ;  /* 0x0000000d352a7210 */ /* 0x000fe40002fec4ff */
[----:B------:R-:W-:Y:S01]  /*30690*/  SEL R45, RZ, 0x1, P0 ;  /* 0x00000001ff2d7807 */ /* 0x000fe20000000000 */
[----:B------:R-:W-:Y:S01]  /*306a0*/  IMAD.MOV.U32 R68, RZ, RZ, R11 ;  /* 0x000000ffff447224 */ /* 0x000fe200078e000b */
[----:B------:R-:W-:-:S02]  /*306b0*/  IADD3 R15, P0, PT, R15, R16, RZ ;  /* 0x000000100f0f7210 */ /* 0x000fc40007f1e0ff */
[----:B------:R-:W-:Y:S01]  /*306c0*/  IADD3 R3, P5, PT, R49, R14, RZ ;  /* 0x0000000e31037210 */ /* 0x000fe20007fbe0ff */
[----:B------:R-:W-:Y:S01]  /*306d0*/  IMAD.WIDE.U32.X R68, R63, R63, R68, P3 ;  /* 0x0000003f3f447225 */ /* 0x000fe200018e0444 */
[----:B------:R-:W-:-:S03]  /*306e0*/  ISETP.GE.U32.AND P3, PT, R9, R8, PT ;  /* 0x000000080900720c */ /* 0x000fc60003f66070 */
[----:B------:R-:W-:Y:S01]  /*306f0*/  IMAD.X R10, R15, 0x1, R48, P5 ;  /* 0x000000010f0a7824 */ /* 0x000fe200028e0630 */
[----:B------:R-:W-:Y:S01]  /*30700*/  IADD3 R45, P5, P6, R3, R6, R45 ;  /* 0x00000006032d7210 */ /* 0x000fe20007ebe02d */
[----:B------:R-:W-:Y:S01]  /*30710*/  IMAD.MOV.U32 R8, RZ, RZ, R17 ;  /* 0x000000ffff087224 */ /* 0x000fe200078e0011 */
[----:B------:R-:W-:Y:S01]  /*30720*/  ISETP.GE.U32.AND.EX P3, PT, R53, R52, PT, P3 ;  /* 0x000000343500720c */ /* 0x000fe20003f66130 */
[----:B------:R-:W-:Y:S01]  /*30730*/  IMAD.WIDE.U32 R16, R59, R62, RZ ;  /* 0x0000003e3b107225 */ /* 0x000fe200078e00ff */
[----:B------:R-:W-:Y:S02]  /*30740*/  IADD3.X R41, PT, PT, R10, R7, RZ, P5, P6 ;  /* 0x000000070a297210 */ /* 0x000fe40002fec4ff */
        /* <DEDUP_REMOVED lines=8> */
[----:B------:R-:W-:Y:S01]  /*307d0*/  SEL R9, RZ, 0x1, P3 ;  /* 0x00000001ff097807 */ /* 0x000fe20001800000 */
[----:B------:R-:W-:-:S03]  /*307e0*/  IMAD.WIDE.U32 R4, R58, R60, RZ ;  /* 0x0000003c3a047225 */ /* 0x000fc600078e00ff */
[----:B------:R-:W-:Y:S01]  /*307f0*/  IADD3 R54, P3, P4, R9, R68, R54 ;  /* 0x0000004409367210 */ /* 0x000fe20007c7e036 */
[----:B------:R-:W-:Y:S01]  /*30800*/  IMAD.WIDE.U32.X R6, R57, R61, R12, P5 ;  /* 0x0000003d39067225 */ /* 0x000fe200028e040c */
[----:B------:R-:W-:Y:S02]  /*30810*/  ISETP.GE.U32.AND P5, PT, R39, R50, PT ;  /* 0x000000322700720c */ /* 0x000fe40003fa6070 */
[----:B------:R-:W-:Y:S01]  /*30820*/  IADD3.X R68, PT, PT, RZ, R69, RZ, P3, P4 ;  /* 0x00000045ff447210 */ /* 0x000fe20001fe84ff */
[----:B------:R-:W-:Y:S01]  /*30830*/  IMAD.X R9, RZ, RZ, RZ, P1 ;  /* 0x000000ffff097224 */ /* 0x000fe200008e06ff */
[----:B------:R-:W-:Y:S01]  /*30840*/  ISETP.GE.U32.AND.EX P5, PT, R38, R27, PT, P5 ;  /* 0x0000001b2600720c */ /* 0x000fe20003fa6150 */
[----:B------:R-:W-:-:S03]  /*30850*/  IMAD.WIDE.U32 R38, R59, R60, RZ ;  /* 0x0000003c3b267225 */ /* 0x000fc600078e00ff */
[----:B------:R-:W-:Y:S01]  /*30860*/  SEL R55, RZ, 0x1, P5 ;  /* 0x00000001ff377807 */ /* 0x000fe20002800000 */
[----:B------:R-:W-:Y:S01]  /*30870*/  IMAD.WIDE.U32.X R8, R31, R31, R8, P0 ;  /* 0x0000001f1f087225 */ /* 0x000fe200000e0408 */
[----:B------:R-:W-:-:S03]  /*30880*/  ISETP.GE.U32.AND P0, PT, R3, R14, PT ;  /* 0x0000000e0300720c */ /* 0x000fc60003f06070 */
[----:B------:R-:W-:Y:S01]  /*30890*/  IMAD.WIDE.U32 R38, P5, R58, R61, R38 ;  /* 0x0000003d3a267225 */ /* 0x000fe200078a0026 */
[----:B------:R-:W-:-:S03]  /*308a0*/  ISETP.GE.U32.AND.EX P0, PT, R10, R15, PT, P0 ;  /* 0x0000000f0a00720c */ /* 0x000fc60003f06100 */
[----:B------:R-:W-:Y:S01]  /*308b0*/  IMAD.MOV.U32 R52, RZ, RZ, R33 ;  /* 0x000000ffff347224 */ /* 0x000fe200078e0021 */
[----:B------:R-:W-:Y:S02]  /*308c0*/  IADD3 R5, P6, PT, R5, R38, RZ ;  /* 0x0000002605057210 */ /* 0x000fe40007fde0ff */
[----:B------:R-:W-:Y:S02]  /*308d0*/  SEL R64, RZ, 0x1, P0 ;  /* 0x00000001ff407807 */ /* 0x000fe40000000000 */
[----:B------:R-:W-:-:S04]  /*308e0*/  ISETP.GE.U32.AND P0, PT, R45, R3, PT ;  /* 0x000000032d00720c */ /* 0x000fc80003f06070 */
[----:B------:R-:W-:Y:S02]  /*308f0*/  @P5 LOP3.LUT R26, R26, 0x40, RZ, 0xfc, !PT ;  /* 0x000000401a1a5812 */ /* 0x000fe400078efcff */
[----:B------:R-:W-:-:S03]  /*30900*/  ISETP.GE.U32.AND.EX P0, PT, R41, R10, PT, P0 ;  /* 0x0000000a2900720c */ /* 0x000fc60003f06100 */
[----:B------:R-:W-:Y:S02]  /*30910*/  @P6 LOP3.LUT R26, R26, 0x20, RZ, 0xfc, !PT ;  /* 0x000000201a1a6812 */ /* 0x000fe400078efcff */
[----:B------:R-:W-:Y:S02]  /*30920*/  IADD3 R55, P5, P6, R4, R6, R55 ;  /* 0x0000000604377210 */ /* 0x000fe40007ebe037 */
[----:B------:R-:W-:Y:S02]  /*30930*/  SEL R3, RZ, 0x1, P0 ;  /* 0x00000001ff037807 */ /* 0x000fe40000000000 */
[----:B------:R-:W-:Y:S01]  /*30940*/  IADD3.X R38, PT, PT, R5, R7, RZ, P5, P6 ;  /* 0x0000000705267210 */ /* 0x000fe20002fec4ff */
[----:B------:R-:W-:Y:S01]  /*30950*/  IMAD.WIDE.U32 R6, R29, R20, RZ ;  /* 0x000000141d067225 */ /* 0x000fe200078e00ff */
[----:B------:R-:W-:Y:S02]  /*30960*/  IADD3 R64, P0, P1, R3, R8, R64 ;  /* 0x0000000803407210 */ /* 0x000fe4000791e040 */
[----:B------:R-:W-:-:S02]  /*30970*/  LOP3.LUT R26, R26, 0xffffff7f, RZ, 0xc0, !PT ;  /* 0xffffff7f1a1a7812 */ /* 0x000fc400078ec0ff */
[----:B------:R-:W-:Y:S01]  /*30980*/  IADD3.X R66, PT, PT, RZ, R9, RZ, P0, P1 ;  /* 0x00000009ff427210 */ /* 0x000fe200007e24ff */
[----:B------:R-:W-:Y:S01]  /*30990*/  IMAD.WIDE.U32 R12, P5, R28, R21, R6 ;  /* 0x000000151c0c7225 */ /* 0x000fe200078a0006 */
[----:B------:R-:W-:-:S03]  /*309a0*/  LOP3.LUT R26, R26, 0xfffffeff, RZ, 0xc0, !PT ;  /* 0xfffffeff1a1a7812 */ /* 0x000fc600078ec0ff */
        /* <DEDUP_REMOVED lines=9> */
[----:B------:R-:W-:Y:S01]  /*30a40*/  IMAD.WIDE.U32 R12, R22, R28, RZ ;  /* 0x0000001c160c7225 */ /* 0x000fe200078e00ff */
[----:B------:R-:W-:-:S03]  /*30a50*/  SEL R67, RZ, 0x1, P5 ;  /* 0x00000001ff437807 */ /* 0x000fc60002800000 */
[----:B------:R-:W-:-:S04]  /*30a60*/  IMAD.WIDE.U32 R6, P5, R29, R22, R6 ;  /* 0x000000161d067225 */ /* 0x000fc800078a0006 */
[----:B------:R-:W-:Y:S01]  /*30a70*/  IMAD.WIDE.U32 R10, P0, R59, R60, R8 ;  /* 0x0000003c3b0a7225 */ /* 0x000fe20007800008 */
[----:B------:R-:W-:-:S03]  /*30a80*/  IADD3 R6, P6, PT, R13, R6, RZ ;  /* 0x000000060d067210 */ /* 0x000fc60007fde0ff */
[----:B------:R-:W-:-:S04]  /*30a90*/  IMAD.WIDE.U32 R8, R60, R58, RZ ;  /* 0x0000003a3c087225 */ /* 0x000fc800078e00ff */
[----:B------:R-:W-:Y:S01]  /*30aa0*/  IMAD.X R15, RZ, RZ, RZ, P0 ;  /* 0x000000ffff0f7224 */ /* 0x000fe200000e06ff */
[----:B------:R-:W-:Y:S01]  /*30ab0*/  IADD3 RZ, P0, PT, R9, R10, RZ ;  /* 0x0000000a09ff7210 */ /* 0x000fe20007f1e0ff */
[----:B------:R-:W-:Y:S01]  /*30ac0*/  IMAD.MOV.U32 R14, RZ, RZ, R11 ;  /* 0x000000ffff0e7224 */ /* 0x000fe200078e000b */
[----:B------:R-:W-:Y:S01]  /*30ad0*/  @P5 LOP3.LUT R26, R26, 0x100, RZ, 0xfc, !PT ;  /* 0x000001001a1a5812 */ /* 0x000fe200078efcff */
[----:B------:R-:W-:-:S03]  /*30ae0*/  IMAD.WIDE.U32 R16, P1, R58, R63, R16 ;  /* 0x0000003f3a107225 */ /* 0x000fc60007820010 */
[----:B------:R-:W-:Y:S01]  /*30af0*/  @P6 LOP3.LUT R26, R26, 0x80, RZ, 0xfc, !PT ;  /* 0x000000801a1a6812 */ /* 0x000fe200078efcff */
[----:B------:R-:W-:Y:S01]  /*30b00*/  IMAD.WIDE.U32.X R8, R59, R61, R14, P0 ;  /* 0x0000003d3b087225 */ /* 0x000fe200000e040e */
[----:B------:R-:W-:Y:S02]  /*30b10*/  ISETP.GE.U32.AND P0, PT, R55, R4, PT ;  /* 0x000000043700720c */ /* 0x000fe40003f06070 */
[----:B------:R-:W-:Y:S01]  /*30b20*/  IADD3 R67, P5, P6, R12, R46, R67 ;  /* 0x0000002e0c437210 */ /* 0x000fe20007ebe043 */
[----:B------:R-:W-:Y:S01]  /*30b30*/  IMAD.WIDE.U32 R14, R58, R62, RZ ;  /* 0x0000003e3a0e7225 */ /* 0x000fe200078e00ff */
[----:B------:R-:W-:Y:S02]  /*30b40*/  ISETP.GE.U32.AND.EX P0, PT, R38, R5, PT, P0 ;  /* 0x000000052600720c */ /* 0x000fe40003f06100 */
[----:B------:R-:W-:Y:S02]  /*30b50*/  IADD3.X R65, PT, PT, R6, R47, RZ, P5, P6 ;  /* 0x0000002f06417210 */ /* 0x000fe40002fec4ff */
[----:B------:R-:W-:-:S02]  /*30b60*/  SEL R3, RZ, 0x1, P0 ;  /* 0x00000001ff037807 */ /* 0x000fc40000000000 */
[C---:B------:R-:W-:Y:S02]  /*30b70*/  LOP3.LUT P5, RZ, R26.reuse, 0x8, RZ, 0xc0, !PT ;  /* 0x000000081aff7812 */ /* 0x040fe400078ac0ff */
[----:B------:R-:W-:Y:S02]  /*30b80*/  IADD3 R13, P0, PT, R15, R16, RZ ;  /* 0x000000100f0d7210 */ /* 0x000fe40007f1e0ff */
[----:B------:R-:W-:Y:S01]  /*30b90*/  LOP3.LUT R26, R26, 0xffffffef, RZ, 0xc0, !PT ;  /* 0xffffffef1a1a7812 */ /* 0x000fe200078ec0ff */
[----:B------:R-:W-:-:S03]  /*30ba0*/  IMAD.X R69, RZ, RZ, RZ, P5 ;  /* 0x000000ffff457224 */ /* 0x000fc600028e06ff */
[----:B------:R-:W-:-:S04]  /*30bb0*/  @P1 LOP3.LUT R26, R26, 0x10, RZ, 0xfc, !PT ;  /* 0x000000101a1a1812 */ /* 0x000fc800078efcff */
[C---:B------:R-:W-:Y:S02]  /*30bc0*/  LOP3.LUT P6, RZ, R26.reuse, 0x4, RZ, 0xc0, !PT ;  /* 0x000000041aff7812 */ /* 0x040fe400078cc0ff */
[----:B------:R-:W-:-:S04]  /*30bd0*/  LOP3.LUT R26, R26, 0xfffffffd, RZ, 0xc0, !PT ;  /* 0xfffffffd1a1a7812 */ /* 0x000fc800078ec0ff */
[----:B------:R-:W-:Y:S02]  /*30be0*/  @P0 LOP3.LUT R26, R26, 0x2, RZ, 0xfc, !PT ;  /* 0x000000021a1a0812 */ /* 0x000fe400078efcff */
[----:B------:R-:W-:-:S04]  /*30bf0*/  IADD3 R15, P0, P1, R14, R8, R3 ;  /* 0x000000080e0f7210 */ /* 0x000fc8000791e003 */
[----:B------:R-:W-:Y:S01]  /*30c00*/  IADD3.X R16, PT, PT, R13, R9, RZ, P0, P1 ;  /* 0x000000090d107210 */ /* 0x000fe200007e24ff */
        /* <DEDUP_REMOVED lines=13> */
[----:B------:R-:W-:Y:S02]  /*30ce0*/  IADD3 R3, P1, PT, R9, R10, RZ ;  /* 0x0000000a09037210 */ /* 0x000fe40007f3e0ff */
[----:B------:R-:W-:Y:S01]  /*30cf0*/  IADD3 R9, P3, P4, R8, R46, R49 ;  /* 0x0000002e08097210 */ /* 0x000fe20007c7e031 */
[----:B------:R-:W-:-:S03]  /*30d00*/  IMAD.WIDE.U32 R48, R57, R62, RZ ;  /* 0x0000003e39307225 */ /* 0x000fc600078e00ff */
[----:B------:R-:W-:Y:S01]  /*30d10*/  IADD3.X R10, PT, PT, R3, R47, RZ, P3, P4 ;  /* 0x0000002f030a7210 */ /* 0x000fe20001fe84ff */
[----:B------:R-:W-:Y:S01]  /*30d20*/  IMAD.WIDE.U32 R46, R56, R62, RZ ;  /* 0x0000003e382e7225 */ /* 0x000fe200078e00ff */
[C---:B------:R-:W-:Y:S02]  /*30d30*/  LOP3.LUT P4, RZ, R26.reuse, 0x1, RZ, 0xc0, !PT ;  /* 0x000000011aff7812 */ /* 0x040fe4000788c0ff */
[----:B------:R-:W-:Y:S01]  /*30d40*/  LOP3.LUT R26, R26, 0xfffffffe, RZ, 0xc0, !PT ;  /* 0xfffffffe1a1a7812 */ /* 0x000fe200078ec0ff */
[----:B------:R-:W-:-:S04]  /*30d50*/  IMAD.WIDE.U32 R48, P3, R56, R63, R48 ;  /* 0x0000003f38307225 */ /* 0x000fc80007860030 */
[----:B------:R-:W-:Y:S01]  /*30d60*/  IMAD.X R53, RZ, RZ, RZ, P4 ;  /* 0x000000ffff357224 */ /* 0x000fe200020e06ff */
[----:B------:R-:W-:Y:S01]  /*30d70*/  IADD3 R47, P4, PT, R47, R48, RZ ;  /* 0x000000302f2f7210 */ /* 0x000fe20007f9e0ff */
[----:B------:R-:W-:Y:S01]  /*30d80*/  IMAD.WIDE.U32.X R52, R57, R61, R52, P2 ;  /* 0x0000003d39347225 */ /* 0x000fe200010e0434 */
[----:B------:R-:W-:-:S06]  /*30d90*/  IADD3 R51, P2, PT, R51, R50, RZ ;  /* 0x0000003233337210 */ /* 0x000fcc0007f5e0ff */
[----:B------:R-:W-:Y:S01]  /*30da0*/  @P3 LOP3.LUT R26, R26, 0x1, RZ, 0xfc, !PT ;  /* 0x000000011a1a3812 */ /* 0x000fe200078efcff */
[----:B------:R-:W-:Y:S01]  /*30db0*/  IMAD.X R42, R42, 0x1, R27, P2 ;  /* 0x000000012a2a7824 */ /* 0x000fe200010e061b */
        /* <DEDUP_REMOVED lines=8> */
[----:B------:R-:W-:Y:S01]  /*30e40*/  IADD3 R71, P2, PT, R85, R46, RZ ;  /* 0x0000002e55477210 */ /* 0x000fe20007f5e0ff */
[----:B------:R-:W-:-:S04]  /*30e50*/  IMAD.MOV.U32 R68, RZ, RZ, R25 ;  /* 0x000000ffff447224 */ /* 0x000fc800078e0019 */
        /* <DEDUP_REMOVED lines=17> */
[----:B------:R-:W-:Y:S01]  /*30f70*/  IADD3 R53, P5, PT, R77, R52, RZ ;  /* 0x000000344d357210 */ /* 0x000fe20007fbe0ff */
[----:B------:R-:W-:-:S04]  /*30f80*/  IMAD.WIDE.U32 R66, R62, R56, RZ ;  /* 0x000000383e427225 */ /* 0x000fc800078e00ff */
        /* <DEDUP_REMOVED lines=20> */
[----:B------:R-:W-:Y:S01]  /*310d0*/  IADD3 RZ, P5, PT, R67, R40, RZ ;  /* 0x0000002843ff7210 */ /* 0x000fe20007fbe0ff */
[----:B------:R-:W-:-:S04]  /*310e0*/  IMAD.MOV.U32 R64, RZ, RZ, R41 ;  /* 0x000000ffff407224 */ /* 0x000fc800078e0029 */
[----:B------:R-:W-:Y:S01]  /*310f0*/  IMAD.WIDE.U32.X R40, R31, R21, R64, P5 ;  /* 0x000000151f287225 */ /* 0x000fe200028e0440 */
[----:B------:R-:W-:-:S03]  /*31100*/  ISETP.GE.U32.AND P5, PT, R81, R52, PT ;  /* 0x000000345100720c */ /* 0x000fc60003fa6070 */
[----:B------:R-:W-:Y:S01]  /*31110*/  IMAD.MOV.U32 R64, RZ, RZ, R49 ;  /* 0x000000ffff407224 */ /* 0x000fe200078e0031 */
        /* <DEDUP_REMOVED lines=11> */
[----:B------:R-:W-:-:S03]  /*311d0*/  ISETP.GE.U32.AND P4, PT, R71, R46, PT ;  /* 0x0000002e4700720c */ /* 0x000fc60003f86070 */
[----:B------:R-:W-:Y:S01]  /*311e0*/  IMAD.MOV.U32 R46, RZ, RZ, R55 ;  /* 0x000000ffff2e7224 */ /* 0x000fe200078e0037 */
[----:B------:R-:W-:Y:S01]  /*311f0*/  ISETP.GE.U32.AND.EX P4, PT, R73, R47, PT, P4 ;  /* 0x0000002f4900720c */ /* 0x000fe20003f86140 */
[----:B------:R-:W-:-:S03]  /*31200*/  IMAD.X R47, RZ, RZ, RZ, P3 ;  /* 0x000000ffff2f7224 */ /* 0x000fc600018e06ff */
[----:B------:R-:W-:Y:S01]  /*31210*/  SEL R36, RZ, 0x1, P4 ;  /* 0x00000001ff247807 */ /* 0x000fe20002000000 */
[----:B------:R-:W-:Y:S01]  /*31220*/  IMAD.WIDE.U32.X R46, R31, R21, R46, P2 ;  /* 0x000000151f2e7225 */ /* 0x000fe200010e042e */
[----:B------:R-:W-:Y:S02]  /*31230*/  ISETP.GE.U32.AND P2, PT, R53, R52, PT ;  /* 0x000000343500720c */ /* 0x000fe40003f46070 */
[----:B------:R-:W-:Y:S02]  /*31240*/  ISETP.GE.U32.AND P4, PT, R105, R71, PT ;  /* 0x000000476900720c */ /* 0x000fe40003f86070 */
[----:B------:R-:W-:Y:S02]  /*31250*/  ISETP.GE.U32.AND.EX P2, PT, R75, R48, PT, P2 ;  /* 0x000000304b00720c */ /* 0x000fe40003f46120 */
[----:B------:R-:W-:Y:S01]  /*31260*/  ISETP.GE.U32.AND.EX P4, PT, R102, R73, PT, P4 ;  /* 0x000000496600720c */ /* 0x000fe20003f86140 */
[----:B------:R-:W-:Y:S01]  /*31270*/  IMAD.WIDE.U32 R72, R23, R22, RZ ;  /* 0x0000001617487225 */ /* 0x000fe200078e00ff */
[----:B------:R-:W-:-:S02]  /*31280*/  SEL R40, RZ, 0x1, P2 ;  /* 0x00000001ff287807 */ /* 0x000fc40001000000 */
[----:B------:R-:W-:Y:S02]  /*31290*/  ISETP.GE.U32.AND P2, PT, R27, R53, PT ;  /* 0x000000351b00720c */ /* 0x000fe40003f46070 */
[----:B------:R-:W-:Y:S02]  /*312a0*/  SEL R67, RZ, 0x1, P4 ;  /* 0x00000001ff437807 */ /* 0x000fe40002000000 */
[----:B------:R-:W-:Y:S02]  /*312b0*/  ISETP.GE.U32.AND.EX P2, PT, R25, R75, PT, P2 ;  /* 0x0000004b1900720c */ /* 0x000fe40003f46120 */
[----:B------:R-:W-:Y:S02]  /*312c0*/  IADD3 R67, P4, P5, R67, R64, R36 ;  /* 0x0000004043437210 */ /* 0x000fe40007d9e024 */
[----:B------:R-:W-:Y:S02]  /*312d0*/  SEL R49, RZ, 0x1, P2 ;  /* 0x00000001ff317807 */ /* 0x000fe40001000000 */
[----:B------:R-:W-:-:S02]  /*312e0*/  IADD3.X R64, PT, PT, RZ, R65, RZ, P4, P5 ;  /* 0x00000041ff407210 */ /* 0x000fc400027ea4ff */
[----:B------:R-:W-:Y:S01]  /*312f0*/  IADD3 R40, P2, P3, R49, R46, R40 ;  /* 0x0000002e31287210 */ /* 0x000fe20007b5e028 */
[----:B------:R-:W-:Y:S01]  /*31300*/  IMAD.WIDE.U32 R48, R63, R58, RZ ;  /* 0x0000003a3f307225 */ /* 0x000fe200078e00ff */
[----:B------:R-:W-:Y:S02]  /*31310*/  LOP3.LUT P5, RZ, R26, 0x40, RZ, 0xc0, !PT ;  /* 0x000000401aff7812 */ /* 0x000fe400078ac0ff */
[----:B------:R-:W-:Y:S01]  /*31320*/  IADD3.X R47, PT, PT, RZ, R47, RZ, P2, P3 ;  /* 0x0000002fff2f7210 */ /* 0x000fe200017e64ff */
        /* <DEDUP_REMOVED lines=11> */
[----:B------:R-:W-:-:S05]  /*313e0*/  IADD3 R50, P2, PT, R15, R50, RZ ;  /* 0x000000320f327210 */ /* 0x000fca0007f5e0ff */
[----:B------:R-:W-:Y:S01]  /*313f0*/  IMAD.X R65, R16, 0x1, R69, P2 ;  /* 0x0000000110417824 */ /* 0x000fe200010e0645 */
[C---:B------:R-:W-:Y:S02]  /*31400*/  ISETP.GE.U32.AND P2, PT, R50.reuse, R15, PT ;  /* 0x0000000f3200720c */ /* 0x040fe40003f46070 */
[----:B------:R-:W-:Y:S02]  /*31410*/  IADD3 R50, P4, PT, R50, R52, RZ ;  /* 0x0000003432327210 */ /* 0x000fe40007f9e0ff */
[----:B------:R-:W-:-:S04]  /*31420*/  ISETP.GE.U32.AND.EX P2, PT, R65, R16, PT, P2 ;  /* 0x000000104100720c */ /* 0x000fc80003f46120 */
[----:B------:R-:W-:-:S04]  /*31430*/  SEL R15, RZ, 0x1, P2 ;  /* 0x00000001ff0f7807 */ /* 0x000fc80001000000 */
[----:B------:R-:W-:Y:S01]  /*31440*/  IADD3 R15, P2, P3, R15, R48, R36 ;  /* 0x000000300f0f7210 */ /* 0x000fe20007b5e024 */
[----:B------:R-:W-:-:S03]  /*31450*/  IMAD.MOV.U32 R48, RZ, RZ, R39 ;  /* 0x000000ffff307224 */ /* 0x000fc600078e0027 */
[----:B------:R-:W-:Y:S01]  /*31460*/  IADD3.X R36, PT, PT, RZ, R49, RZ, P2, P3 ;  /* 0x00000031ff247210 */ /* 0x000fe200017e64ff */
[----:B------:R-:W-:Y:S01]  /*31470*/  IMAD.X R49, RZ, RZ, RZ, P5 ;  /* 0x000000ffff317224 */ /* 0x000fe200028e06ff */
[----:B------:R-:W-:Y:S01]  /*31480*/  IADD3 R105, P2, PT, R105, R4, RZ ;  /* 0x0000000469697210 */ /* 0x000fe20007f5e0ff */
[----:B------:R-:W-:Y:S01]  /*31490*/  IMAD.WIDE.U32.X R48, R59, R61, R48, P6 ;  /* 0x0000003d3b307225 */ /* 0x000fe200030e0430 */
[----:B------:R-:W-:-:S03]  /*314a0*/  LOP3.LUT P6, RZ, R26, 0x2, RZ, 0xc0, !PT ;  /* 0x000000021aff7812 */ /* 0x000fc600078cc0ff */
[----:B------:R-:W-:Y:S01]  /*314b0*/  IMAD.X R102, R102, 0x1, R5, P2 ;  /* 0x0000000166667824 */ /* 0x000fe200010e0605 */
[----:B------:R-:W-:-:S04]  /*314c0*/  ISETP.GE.U32.AND P2, PT, R105, R4, PT ;  /* 0x000000046900720c */ /* 0x000fc80003f46070 */
[----:B------:R-:W-:-:S04]  /*314d0*/  ISETP.GE.U32.AND.EX P2, PT, R102, R5, PT, P2 ;  /* 0x000000056600720c */ /* 0x000fc80003f46120 */
[----:B------:R-:W-:Y:S01]  /*314e0*/  SEL R4, RZ, 0x1, P2 ;  /* 0x00000001ff047807 */ /* 0x000fe20001000000 */
[----:B------:R-:W-:-:S03]  /*314f0*/  IMAD.WIDE.U32 R54, P2, R56, R57, R54 ;  /* 0x0000003938367225 */ /* 0x000fc60007840036 */
[----:B------:R-:W-:-:S05]  /*31500*/  IADD3 R46, P3, PT, R53, R54, RZ ;  /* 0x00000036352e7210 */ /* 0x000fca0007f7e0ff */
[----:B------:R-:W-:Y:S01]  /*31510*/  IMAD.X R53, R46, 0x1, R65, P4 ;  /* 0x000000012e357824 */ /* 0x000fe200020e0641 */
[----:B------:R-:W-:-:S05]  /*31520*/  IADD3 R39, P4, PT, R50, R67, RZ ;  /* 0x0000004332277210 */ /* 0x000fca0007f9e0ff */
[----:B------:R-:W-:Y:S01]  /*31530*/  IMAD.X R16, R53, 0x1, R64, P4 ;  /* 0x0000000135107824 */ /* 0x000fe200020e0640 */
[----:B------:R-:W-:-:S05]  /*31540*/  IADD3 R65, P4, PT, R39, R14, RZ ;  /* 0x0000000e27417210 */ /* 0x000fca0007f9e0ff */
[----:B------:R-:W-:Y:S01]  /*31550*/  IMAD.X R64, R16, 0x1, R13, P4 ;  /* 0x0000000110407824 */ /* 0x000fe200020e060d */
[----:B------:R-:W-:Y:S01]  /*31560*/  IADD3 R4, P4, P5, R65, R48, R4 ;  /* 0x0000003041047210 */ /* 0x000fe20007d9e004 */
[----:B------:R-:W-:-:S03]  /*31570*/  IMAD.MOV.U32 R48, RZ, RZ, R55 ;  /* 0x000000ffff307224 */ /* 0x000fc600078e0037 */
[----:B------:R-:W-:Y:S01]  /*31580*/  IADD3.X R5, PT, PT, R64, R49, RZ, P4, P5 ;  /* 0x0000003140057210 */ /* 0x000fe200027ea4ff */
[----:B------:R-:W-:Y:S01]  /*31590*/  IMAD.X R49, RZ, RZ, RZ, P2 ;  /* 0x000000ffff317224 */ /* 0x000fe200010e06ff */
[----:B------:R-:W-:Y:S02]  /*315a0*/  ISETP.GE.U32.AND P2, PT, R50, R52, PT ;  /* 0x000000343200720c */ /* 0x000fe40003f46070 */
[----:B------:R-:W-:Y:S01]  /*315b0*/  LOP3.LUT P5, RZ, R26, 0x10, RZ, 0xc0, !PT ;  /* 0x000000101aff7812 */ /* 0x000fe200078ac0ff */
[----:B------:R-:W-:Y:S01]  /*315c0*/  IMAD.WIDE.U32.X R48, R57, R57, R48, P3 ;  /* 0x0000003939307225 */ /* 0x000fe200018e0430 */
[----:B------:R-:W-:Y:S02]  /*315d0*/  ISETP.GE.U32.AND.EX P2, PT, R53, R46, PT, P2 ;  /* 0x0000002e3500720c */ /* 0x000fe40003f46120 */
[----:B------:R-:W-:Y:S02]  /*315e0*/  ISETP.GE.U32.AND P4, PT, R4, R65, PT ;  /* 0x000000410400720c */ /* 0x000fe40003f86070 */
[----:B------:R-:W-:-:S02]  /*315f0*/  SEL R46, RZ, 0x1, P2 ;  /* 0x00000001ff2e7807 */ /* 0x000fc40001000000 */
[----:B------:R-:W-:Y:S02]  /*31600*/  ISETP.GE.U32.AND P2, PT, R39, R50, PT ;  /* 0x000000322700720c */ /* 0x000fe40003f46070 */
[----:B------:R-:W-:Y:S02]  /*31610*/  ISETP.GE.U32.AND.EX P4, PT, R5, R64, PT, P4 ;  /* 0x000000400500720c */ /* 0x000fe40003f86140 */
[----:B------:R-:W-:-:S04]  /*31620*/  ISETP.GE.U32.AND.EX P2, PT, R16, R53, PT, P2 ;  /* 0x000000351000720c */ /* 0x000fc80003f46120 */
[----:B------:R-:W-:-:S04]  /*31630*/  SEL R39, RZ, 0x1, P2 ;  /* 0x00000001ff277807 */ /* 0x000fc80001000000 */
[----:B------:R-:W-:-:S04]  /*31640*/  IADD3 R39, P2, P3, R39, R48, R46 ;  /* 0x0000003027277210 */ /* 0x000fc80007b5e02e */
[----:B------:R-:W-:Y:S01]  /*31650*/  IADD3.X R46, PT, PT, RZ, R49, RZ, P2, P3 ;  /* 0x00000031ff2e7210 */ /* 0x000fe200017e64ff */
[----:B------:R-:W-:-:S04]  /*31660*/  IMAD.WIDE.U32 R48, R31, R22, RZ ;  /* 0x000000161f307225 */ /* 0x000fc800078e00ff */
[----:B------:R-:W-:-:S04]  /*31670*/  IMAD.WIDE.U32 R52, P2, R30, R23, R48 ;  /* 0x000000171e347225 */ /* 0x000fc80007840030 */
[----:B------:R-:W-:-:S04]  /*31680*/  IMAD.WIDE.U32 R48, R30, R22, RZ ;  /* 0x000000161e307225 */ /* 0x000fc800078e00ff */
[----:B------:R-:W-:Y:S01]  /*31690*/  IMAD.X R55, RZ, RZ, RZ, P2 ;  /* 0x000000ffff377224 */ /* 0x000fe200010e06ff */
[----:B------:R-:W-:Y:S01]  /*316a0*/  IADD3 RZ, P2, PT, R49, R52, RZ ;  /* 0x0000003431ff7210 */ /* 0x000fe20007f5e0ff */
[----:B------:R-:W-:Y:S02]  /*316b0*/  IMAD.MOV.U32 R54, RZ, RZ, R53 ;  /* 0x000000ffff367224 */ /* 0x000fe400078e0035 */
[----:B------:R-:W-:Y:S01]  /*316c0*/  IMAD.X R49, RZ, RZ, RZ, P5 ;  /* 0x000000ffff317224 */ /* 0x000fe200028e06ff */
[----:B------:R-:W-:Y:S01]  /*316d0*/  LOP3.LUT P5, RZ, R26, 0x100, RZ, 0xc0, !PT ;  /* 0x000001001aff7812 */ /* 0x000fe200078ac0ff */
[----:B------:R-:W-:Y:S01]  /*316e0*/  IMAD.WIDE.U32.X R52, R31, R23, R54, P2 ;  /* 0x000000171f347225 */ /* 0x000fe200010e0436 */
[----:B------:R-:W-:-:S03]  /*316f0*/  IADD3 R38, P2, PT, R9, R38, RZ ;  /* 0x0000002609267210 */ /* 0x000fc60007f5e0ff */
[----:B------:R-:W-:-:S04]  /*31700*/  IMAD.WIDE.U32 R54, R21, R20, RZ ;  /* 0x0000001415367225 */ /* 0x000fc800078e00ff */
[----:B------:R-:W-:Y:S01]  /*31710*/  IMAD.X R50, R10, 0x1, R41, P2 ;  /* 0x000000010a327824 */ /* 0x000fe200010e0629 */
[----:B------:R-:W-:Y:S01]  /*31720*/  ISETP.GE.U32.AND P2, PT, R9, R8, PT ;  /* 0x000000080900720c */ /* 0x000fe20003f46070 */
[----:B------:R-:W-:-:S03]  /*31730*/  IMAD.MOV.U32 R48, RZ, RZ, R17 ;  /* 0x000000ffff307224 */ /* 0x000fc600078e0011 */
[----:B------:R-:W-:-:S04]  /*31740*/  ISETP.GE.U32.AND.EX P2, PT, R10, R3, PT, P2 ;  /* 0x000000030a00720c */ /* 0x000fc80003f46120 */
[----:B------:R-:W-:Y:S02]  /*31750*/  SEL R16, RZ, 0x1, P2 ;  /* 0x00000001ff107807 */ /* 0x000fe40001000000 */
[----:B------:R-:W-:-:S04]  /*31760*/  ISETP.GE.U32.AND P2, PT, R38, R9, PT ;  /* 0x000000092600720c */ /* 0x000fc80003f46070 */
[----:B------:R-:W-:-:S04]  /*31770*/  ISETP.GE.U32.AND.EX P2, PT, R50, R10, PT, P2 ;  /* 0x0000000a3200720c */ /* 0x000fc80003f46120 */
[----:B------:R-:W-:-:S04]  /*31780*/  SEL R9, RZ, 0x1, P2 ;  /* 0x00000001ff097807 */ /* 0x000fc80001000000 */
[----:B------:R-:W-:Y:S01]  /*31790*/  IADD3 R10, P2, P3, R9, R52, R16 ;  /* 0x00000034090a7210 */ /* 0x000fe20007b5e010 */
[----:B------:R-:W-:Y:S01]  /*317a0*/  IMAD.WIDE.U32.X R16, R59, R63, R48, P6 ;  /* 0x0000003f3b107225 */ /* 0x000fe200030e0430 */
[----:B------:R-:W-:Y:S02]  /*317b0*/  LOP3.LUT P6, RZ, R26, 0x80, RZ, 0xc0, !PT ;  /* 0x000000801aff7812 */ /* 0x000fe400078cc0ff */
[----:B------:R-:W-:Y:S01]  /*317c0*/  IADD3.X R9, PT, PT, RZ, R53, RZ, P2, P3 ;  /* 0x00000035ff097210 */ /* 0x000fe200017e64ff */
[C---:B------:R-:W-:Y:S01]  /*317d0*/  IMAD.WIDE.U32 R54, P3, R20.reuse, R21, R54 ;  /* 0x0000001514367225 */ /* 0x040fe20007860036 */
[----:B------:R-:W-:Y:S02]  /*317e0*/  ISETP.GE.U32.AND P2, PT, R65, R14, PT ;  /* 0x0000000e4100720c */ /* 0x000fe40003f46070 */
[----:B------:R-:W-:Y:S01]  /*317f0*/  SEL R65, RZ, 0x1, P4 ;  /* 0x00000001ff417807 */ /* 0x000fe20002000000 */
[----:B------:R-:W-:Y:S01]  /*31800*/  IMAD.WIDE.U32 R52, R20, R20, RZ ;  /* 0x0000001414347225 */ /* 0x000fe200078e00ff */
[----:B------:R-:W-:-:S03]  /*31810*/  ISETP.GE.U32.AND.EX P2, PT, R64, R13, PT, P2 ;  /* 0x0000000d4000720c */ /* 0x000fc60003f46120 */
[----:B------:R-:W-:Y:S01]  /*31820*/  IMAD.X R41, RZ, RZ, RZ, P3 ;  /* 0x000000ffff297224 */ /* 0x000fe200018e06ff */
[----:B------:R-:W-:Y:S02]  /*31830*/  SEL R48, RZ, 0x1, P2 ;  /* 0x00000001ff307807 */ /* 0x000fe40001000000 */
[----:B------:R-:W-:Y:S02]  /*31840*/  IADD3 R49, P3, PT, R53, R54, RZ ;  /* 0x0000003635317210 */ /* 0x000fe40007f7e0ff */
[----:B------:R-:W-:-:S04]  /*31850*/  IADD3 R13, P2, PT, R38, R52, RZ ;  /* 0x00000034260d7210 */ /* 0x000fc80007f5e0ff */
[----:B------:R-:W-:Y:S01]  /*31860*/  IADD3 R67, P4, PT, R13, R40, RZ ;  /* 0x000000280d437210 */ /* 0x000fe20007f9e0ff */
[----:B------:R-:W-:Y:S01]  /*31870*/  IMAD.X R14, R49, 0x1, R50, P2 ;  /* 0x00000001310e7824 */ /* 0x000fe200010e0632 */
[----:B------:R-:W-:Y:S01]  /*31880*/  ISETP.GE.U32.AND P2, PT, R13, R52, PT ;  /* 0x000000340d00720c */ /* 0x000fe20003f46070 */
[----:B------:R-:W-:Y:S02]  /*31890*/  IMAD.MOV.U32 R40, RZ, RZ, R55 ;  /* 0x000000ffff287224 */ /* 0x000fe400078e0037 */
[C---:B------:R-:W-:Y:S01]  /*318a0*/  IMAD.X R70, R14.reuse, 0x1, R47, P4 ;  /* 0x000000010e467824 */ /* 0x040fe200020e062f */
[----:B------:R-:W-:Y:S01]  /*318b0*/  ISETP.GE.U32.AND P4, PT, R67, R13, PT ;  /* 0x0000000d4300720c */ /* 0x000fe20003f86070 */
[----:B------:R-:W-:Y:S01]  /*318c0*/  IMAD.WIDE.U32.X R52, R21, R21, R40, P3 ;  /* 0x0000001515347225 */ /* 0x000fe200018e0428 */
[----:B------:R-:W-:Y:S02]  /*318d0*/  ISETP.GE.U32.AND.EX P2, PT, R14, R49, PT, P2 ;  /* 0x000000310e00720c */ /* 0x000fe40003f46120 */
[----:B------:R-:W-:Y:S01]  /*318e0*/  ISETP.GE.U32.AND.EX P4, PT, R70, R14, PT, P4 ;  /* 0x0000000e4600720c */ /* 0x000fe20003f86140 */
[----:B------:R-:W-:Y:S01]  /*318f0*/  IMAD.WIDE.U32 R54, R57, R58, RZ ;  /* 0x0000003a39367225 */ /* 0x000fe200078e00ff */
[----:B------:R-:W-:-:S02]  /*31900*/  SEL R50, RZ, 0x1, P2 ;  /* 0x00000001ff327807 */ /* 0x000fc40001000000 */
[----:B------:R-:W-:Y:S01]  /*31910*/  IADD3 R38, P2, P3, R65, R16, R48 ;  /* 0x0000001041267210 */ /* 0x000fe20007b5e030 */
[----:B------:R-:W-:Y:S01]  /*31920*/  IMAD.WIDE.U32 R64, R59, R56, RZ ;  /* 0x000000383b407225 */ /* 0x000fe200078e00ff */
[----:B------:R-:W-:Y:S02]  /*31930*/  SEL R13, RZ, 0x1, P4 ;  /* 0x00000001ff0d7807 */ /* 0x000fe40002000000 */
[----:B------:R-:W-:Y:S01]  /*31940*/  IADD3.X R47, PT, PT, RZ, R17, RZ, P2, P3 ;  /* 0x00000011ff2f7210 */ /* 0x000fe200017e64ff */
[----:B------:R-:W-:Y:S01]  /*31950*/  IMAD.WIDE.U32 R48, R21, R22, RZ ;  /* 0x0000001615307225 */ /* 0x000fe200078e00ff */
[----:B------:R-:W-:Y:S02]  /*31960*/  IADD3 R27, P4, PT, R27, R12, RZ ;  /* 0x0000000c1b1b7210 */ /* 0x000fe40007f9e0ff */
[----:B------:R-:W-:Y:S01]  /*31970*/  IADD3 R50, P2, P3, R13, R52, R50 ;  /* 0x000000340d327210 */ /* 0x000fe20007b5e032 */
[----:B------:R-:W-:Y:S02]  /*31980*/  IMAD.X R13, RZ, RZ, RZ, P5 ;  /* 0x000000ffff0d7224 */ /* 0x000fe400028e06ff */
[----:B------:R-:W-:Y:S01]  /*31990*/  IMAD.X R25, R25, 0x1, R6, P4 ;  /* 0x0000000119197824 */ /* 0x000fe200020e0606 */
[----:B------:R-:W-:Y:S01]  /*319a0*/  IADD3.X R52, PT, PT, RZ, R53, RZ, P2, P3 ;  /* 0x00000035ff347210 */ /* 0x000fe200017e64ff */
[----:B------:R-:W-:Y:S01]  /*319b0*/  IMAD.WIDE.U32 R54, P3, R59, R56, R54 ;  /* 0x000000383b367225 */ /* 0x000fe20007860036 */
[----:B------:R-:W-:-:S03]  /*319c0*/  ISETP.GE.U32.AND P2, PT, R27, R12, PT ;  /* 0x0000000c1b00720c */ /* 0x000fc60003f46070 */
[----:B------:R-:W-:Y:S01]  /*319d0*/  IMAD.MOV.U32 R12, RZ, RZ, R7 ;  /* 0x000000ffff0c7224 */ /* 0x000fe200078e0007 */
[----:B------:R-:W-:Y:S01]  /*319e0*/  ISETP.GE.U32.AND.EX P2, PT, R25, R6, PT, P2 ;  /* 0x000000061900720c */ /* 0x000fe20003f46120 */
[----:B------:R-:W-:-:S04]  /*319f0*/  IMAD.WIDE.U32 R16, R56, R58, RZ ;  /* 0x0000003a38107225 */ /* 0x000fc800078e00ff */
[----:B------:R-:W-:Y:S01]  /*31a00*/  IMAD.WIDE.U32.X R12, R29, R23, R12, P6 ;  /* 0x000000171d0c7225 */ /* 0x000fe200030e040c */
[----:B------:R-:W-:Y:S02]  /*31a10*/  IADD3 R53, P6, PT, R67, R8, RZ ;  /* 0x0000000843357210 */ /* 0x000fe40007fde0ff */
[----:B------:R-:W-:Y:S01]  /*31a20*/  IADD3 RZ, P4, PT, R17, R54, RZ ;  /* 0x0000003611ff7210 */ /* 0x000fe20007f9e0ff */
[----:B------:R-:W-:Y:S01]  /*31a30*/  IMAD.WIDE.U32 R6, R20, R22, RZ ;  /* 0x0000001614067225 */ /* 0x000fe200078e00ff */
[----:B------:R-:W-:-:S03]  /*31a40*/  SEL R6, RZ, 0x1, P2 ;  /* 0x00000001ff067807 */ /* 0x000fc60001000000 */
[----:B------:R-:W-:-:S04]  /*31a50*/  IMAD.WIDE.U32 R64, P5, R58, R57, R64 ;  /* 0x000000393a407225 */ /* 0x000fc800078a0040 */
[----:B------:R-:W-:Y:S02]  /*31a60*/  IMAD.X R69, RZ, RZ, RZ, P3 ;  /* 0x000000ffff457224 */ /* 0x000fe400018e06ff */
[----:B------:R-:W-:-:S04]  /*31a70*/  IMAD.WIDE.U32 R48, P3, R20, R23, R48 ;  /* 0x0000001714307225 */ /* 0x000fc80007860030 */
[----:B------:R-:W-:Y:S01]  /*31a80*/  IMAD.X R41, RZ, RZ, RZ, P5 ;  /* 0x000000ffff297224 */ /* 0x000fe200028e06ff */
[----:B------:R-:W-:Y:S01]  /*31a90*/  IADD3 RZ, P2, PT, R7, R48, RZ ;  /* 0x0000003007ff7210 */ /* 0x000fe20007f5e0ff */
[----:B------:R-:W-:Y:S01]  /*31aa0*/  IMAD.X R70, R70, 0x1, R3, P6 ;  /* 0x0000000146467824 */ /* 0x000fe200030e0603 */
[----:B------:R-:W-:Y:S01]  /*31ab0*/  IADD3 R6, P5, P6, R53, R12, R6 ;  /* 0x0000000c35067210 */ /* 0x000fe20007ebe006 */
[----:B------:R-:W-:-:S03]  /*31ac0*/  IMAD.WIDE.U32 R16, R58, R56, RZ ;  /* 0x000000383a107225 */ /* 0x000fc600078e00ff */
[----:B------:R-:W-:Y:S01]  /*31ad0*/  IADD3.X R7, PT, PT, R70, R13, RZ, P5, P6 ;  /* 0x0000000d46077210 */ /* 0x000fe20002fec4ff */
[----:B------:R-:W-:Y:S01]  /*31ae0*/  IMAD.MOV.U32 R68, RZ, RZ, R55 ;  /* 0x000000ffff447224 */ /* 0x000fe200078e0037 */
[----:B------:R-:W-:Y:S01]  /*31af0*/  IADD3 R17, P5, PT, R17, R64, RZ ;  /* 0x0000004011117210 */ /* 0x000fe20007fbe0ff */
[----:B------:R-:W-:-:S04]  /*31b00*/  IMAD.WIDE.U32 R66, R59, R58, RZ ;  /* 0x0000003a3b427225 */ /* 0x000fc800078e00ff */
[----:B------:R-:W-:Y:S01]  /*31b10*/  IMAD.WIDE.U32.X R68, R59, R57, R68, P4 ;  /* 0x000000393b447225 */ /* 0x000fe200020e0444 */
[----:B------:R-:W-:-:S03]  /*31b20*/  IADD3 R48, P4, PT, R15, R16, RZ ;  /* 0x000000100f307210 */ /* 0x000fc60007f9e0ff */
[----:B------:R-:W-:Y:S01]  /*31b30*/  IMAD.X R55, RZ, RZ, RZ, P0 ;  /* 0x000000ffff377224 */ /* 0x000fe200000e06ff */
[C---:B------:R-:W-:Y:S01]  /*31b40*/  IADD3 R77, P0, PT, R48.reuse, R39, RZ ;  /* 0x00000027304d7210 */ /* 0x040fe20007f1e0ff */
[----:B------:R-:W-:Y:S01]  /*31b50*/  IMAD.X R71, R17, 0x1, R36, P4 ;  /* 0x0000000111477824 */ /* 0x000fe200020e0624 */
[----:B------:R-:W-:Y:S01]  /*31b60*/  ISETP.GE.U32.AND P4, PT, R48, R16, PT ;  /* 0x000000103000720c */ /* 0x000fe20003f86070 */
[----:B------:R-:W-:-:S03]  /*31b70*/  IMAD.WIDE.U32 R66, P6, R58, R59, R66 ;  /* 0x0000003b3a427225 */ /* 0x000fc600078c0042 */
[C---:B------:R-:W-:Y:S01]  /*31b80*/  ISETP.GE.U32.AND.EX P4, PT, R71.reuse, R17, PT, P4 ;  /* 0x000000114700720c */ /* 0x040fe20003f86140 */
[----:B------:R-:W-:Y:S01]  /*31b90*/  IMAD.X R46, R71, 0x1, R46, P0 ;  /* 0x00000001472e7824 */ /* 0x000fe200000e062e */
[----:B------:R-:W-:Y:S01]  /*31ba0*/  ISETP.GE.U32.AND P0, PT, R77, R48, PT ;  /* 0x000000304d00720c */ /* 0x000fe20003f06070 */
[----:B------:R-:W-:Y:S01]  /*31bb0*/  IMAD.MOV.U32 R54, RZ, RZ, R11 ;  /* 0x000000ffff367224 */ /* 0x000fe200078e000b */
[----:B------:R-:W-:Y:S01]  /*31bc0*/  SEL R11, RZ, 0x1, P4 ;  /* 0x00000001ff0b7807 */ /* 0x000fe20002000000 */
[----:B------:R-:W-:Y:S01]  /*31bd0*/  IMAD.MOV.U32 R14, RZ, RZ, R67 ;  /* 0x000000ffff0e7224 */ /* 0x000fe200078e0043 */
[----:B------:R-:W-:Y:S01]  /*31be0*/  ISETP.GE.U32.AND P4, PT, R53, R8, PT ;  /* 0x000000083500720c */ /* 0x000fe20003f86070 */
[----:B------:R-:W-:Y:S01]  /*31bf0*/  IMAD.X R67, RZ, RZ, RZ, P3 ;  /* 0x000000ffff437224 */ /* 0x000fe200018e06ff */
[----:B------:R-:W-:Y:S01]  /*31c00*/  ISETP.GE.U32.AND.EX P0, PT, R46, R71, PT, P0 ;  /* 0x000000472e00720c */ /* 0x000fe20003f06100 */
[----:B------:R-:W-:Y:S01]  /*31c10*/  IMAD.WIDE.U32 R12, R58, R58, RZ ;  /* 0x0000003a3a0c7225 */ /* 0x000fe200078e00ff */
[----:B------:R-:W-:-:S02]  /*31c20*/  ISETP.GE.U32.AND P3, PT, R6, R53, PT ;  /* 0x000000350600720c */ /* 0x000fc40003f66070 */
[----:B------:R-:W-:Y:S01]  /*31c30*/  ISETP.GE.U32.AND.EX P4, PT, R70, R3, PT, P4 ;  /* 0x000000034600720c */ /* 0x000fe20003f86140 */
[----:B------:R-:W-:Y:S01]  /*31c40*/  IMAD.MOV.U32 R40, RZ, RZ, R65 ;  /* 0x000000ffff287224 */ /* 0x000fe200078e0041 */
[----:B------:R-:W-:Y:S01]  /*31c50*/  SEL R75, RZ, 0x1, P0 ;  /* 0x00000001ff4b7807 */ /* 0x000fe20000000000 */
[----:B------:R-:W-:Y:S01]  /*31c60*/  IMAD.WIDE.U32 R64, R23, R20, RZ ;  /* 0x0000001417407225 */ /* 0x000fe200078e00ff */
[----:B------:R-:W-:Y:S02]  /*31c70*/  ISETP.GE.U32.AND.EX P3, PT, R7, R70, PT, P3 ;  /* 0x000000460700720c */ /* 0x000fe40003f66130 */
[----:B------:R-:W-:Y:S01]  /*31c80*/  SEL R36, RZ, 0x1, P4 ;  /* 0x00000001ff247807 */ /* 0x000fe20002000000 */
[----:B------:R-:W-:Y:S01]  /*31c90*/  IMAD.WIDE.U32.X R70, R31, R23, R54, P1 ;  /* 0x000000171f467225 */ /* 0x000fe200008e0436 */
[----:B------:R-:W-:Y:S02]  /*31ca0*/  IADD3 R75, P1, P4, R75, R68, R11 ;  /* 0x000000444b4b7210 */ /* 0x000fe40007c3e00b */
[----:B------:R-:W-:Y:S01]  /*31cb0*/  SEL R3, RZ, 0x1, P3 ;  /* 0x00000001ff037807 */ /* 0x000fe20001800000 */
[----:B------:R-:W-:Y:S01]  /*31cc0*/  IMAD.X R15, RZ, RZ, RZ, P6 ;  /* 0x000000ffff0f7224 */ /* 0x000fe200030e06ff */
[----:B------:R-:W-:Y:S01]  /*31cd0*/  IADD3 R13, P6, PT, R13, R66, RZ ;  /* 0x000000420d0d7210 */ /* 0x000fe20007fde0ff */
[----:B------:R-:W-:Y:S01]  /*31ce0*/  IMAD.MOV.U32 R66, RZ, RZ, R49 ;  /* 0x000000ffff427224 */ /* 0x000fe200078e0031 */
[----:B------:R-:W-:Y:S01]  /*31cf0*/  IADD3.X R74, PT, PT, RZ, R69, RZ, P1, P4 ;  /* 0x00000045ff4a7210 */ /* 0x000fe20000fe84ff */
[----:B------:R-:W-:Y:S01]  /*31d00*/  IMAD.WIDE.U32 R48, P0, R21, R22, R64 ;  /* 0x0000001615307225 */ /* 0x000fe20007800040 */
[----:B------:R-:W-:-:S03]  /*31d10*/  IADD3 R36, P1, P3, R3, R70, R36 ;  /* 0x0000004603247210 */ /* 0x000fc60007b3e024 */
[----:B------:R-:W-:Y:S01]  /*31d20*/  IMAD.WIDE.U32 R64, R22, R20, RZ ;  /* 0x0000001416407225 */ /* 0x000fe200078e00ff */
[----:B------:R-:W-:-:S03]  /*31d30*/  IADD3.X R11, PT, PT, RZ, R71, RZ, P1, P3 ;  /* 0x00000047ff0b7210 */ /* 0x000fc60000fe64ff */
[----:B------:R-:W-:Y:S01]  /*31d40*/  IMAD.X R55, RZ, RZ, RZ, P0 ;  /* 0x000000ffff377224 */ /* 0x000fe200000e06ff */
[----:B------:R-:W-:Y:S01]  /*31d50*/  IADD3 R53, P1, PT, R10, R64, RZ ;  /* 0x000000400a357210 */ /* 0x000fe20007f3e0ff */
[-C--:B------:R-:W-:Y:S01]  /*31d60*/  IMAD.WIDE.U32 R68, P0, R22, R23.reuse, R72 ;  /* 0x0000001716447225 */ /* 0x080fe20007800048 */
[----:B------:R-:W-:Y:S02]  /*31d70*/  IADD3 R72, P4, PT, R65, R48, RZ ;  /* 0x0000003041487210 */ /* 0x000fe40007f9e0ff */
[----:B------:R-:W-:Y:S01]  /*31d80*/  ISETP.GE.U32.AND P3, PT, R53, R64, PT ;  /* 0x000000403500720c */ /* 0x000fe20003f66070 */
[----:B------:R-:W-:Y:S01]  /*31d90*/  IMAD.X R39, RZ, RZ, RZ, P0 ;  /* 0x000000ffff277224 */ /* 0x000fe200000e06ff */
[----:B------:R-:W-:Y:S01]  /*31da0*/  IADD3 R71, P0, PT, R77, R16, RZ ;  /* 0x000000104d477210 */ /* 0x000fe20007f1e0ff */
[----:B------:R-:W-:Y:S01]  /*31db0*/  IMAD.X R65, R72, 0x1, R9, P1 ;  /* 0x0000000148417824 */ /* 0x000fe200008e0609 */
[----:B------:R-:W-:Y:S01]  /*31dc0*/  IADD3 R3, P1, PT, R53, R50, RZ ;  /* 0x0000003235037210 */ /* 0x000fe20007f3e0ff */
[----:B------:R-:W-:-:S03]  /*31dd0*/  IMAD.WIDE.U32.X R66, R21, R23, R66, P2 ;  /* 0x0000001715427225 */ /* 0x000fc600010e0442 */
[----:B------:R-:W-:Y:S01]  /*31de0*/  ISETP.GE.U32.AND.EX P3, PT, R65, R72, PT, P3 ;  /* 0x000000484100720c */ /* 0x000fe20003f66130 */
[----:B------:R-:W-:Y:S01]  /*31df0*/  IMAD.X R10, R46, 0x1, R17, P0 ;  /* 0x000000012e0a7824 */ /* 0x000fe200000e0611 */
[----:B------:R-:W-:Y:S01]  /*31e00*/  IADD3 R8, P0, PT, R71, R38, RZ ;  /* 0x0000002647087210 */ /* 0x000fe20007f1e0ff */
[----:B------:R-:W-:Y:S01]  /*31e10*/  IMAD.X R52, R65, 0x1, R52, P1 ;  /* 0x0000000141347824 */ /* 0x000fe200008e0634 */
[----:B------:R-:W-:Y:S01]  /*31e20*/  ISETP.GE.U32.AND P1, PT, R3, R53, PT ;  /* 0x000000350300720c */ /* 0x000fe20003f26070 */
[----:B------:R-:W-:Y:S01]  /*31e30*/  IMAD.MOV.U32 R54, RZ, RZ, R49 ;  /* 0x000000ffff367224 */ /* 0x000fe200078e0031 */
[----:B------:R-:W-:Y:S01]  /*31e40*/  ISETP.GE.U32.AND P2, PT, R8, R71, PT ;  /* 0x000000470800720c */ /* 0x000fe20003f46070 */
[----:B------:R-:W-:Y:S01]  /*31e50*/  IMAD.X R9, R10, 0x1, R47, P0 ;  /* 0x000000010a097824 */ /* 0x000fe200000e062f */
[----:B------:R-:W-:Y:S01]  /*31e60*/  ISETP.GE.U32.AND P0, PT, R71, R16, PT ;  /* 0x000000104700720c */ /* 0x000fe20003f06070 */
[----:B------:R-:W-:Y:S01]  /*31e70*/  IMAD.WIDE.U32 R48, R22, R22, RZ ;  /* 0x0000001616307225 */ /* 0x000fe200078e00ff */
[----:B------:R-:W-:Y:S01]  /*31e80*/  ISETP.GE.U32.AND.EX P1, PT, R52, R65, PT, P1 ;  /* 0x000000413400720c */ /* 0x000fe20003f26110 */
[----:B------:R-:W0:Y:S01]  /*31e90*/  LDC.64 R70, c[0x3][0x20] ;  /* 0x00c00800ff467b82 */ /* 0x000e220000000a00 */
[----:B------:R-:W-:Y:S01]  /*31ea0*/  SEL R46, RZ, 0x1, P3 ;  /* 0x00000001ff2e7807 */ /* 0x000fe20001800000 */
[----:B------:R-:W-:Y:S01]  /*31eb0*/  IMAD.WIDE.U32.X R40, R59, R57, R40, P5 ;  /* 0x000000393b287225 */ /* 0x000fe200028e0428 */
[----:B------:R-:W-:-:S02]  /*31ec0*/  IADD3 R3, P3, PT, R3, R64, RZ ;  /* 0x0000004003037210 */ /* 0x000fc40007f7e0ff */
[----:B------:R-:W-:Y:S01]  /*31ed0*/  ISETP.GE.U32.AND.EX P0, PT, R10, R17, PT, P0 ;  /* 0x000000110a00720c */ /* 0x000fe20003f06100 */
[----:B------:R-:W-:Y:S01]  /*31ee0*/  IMAD.WIDE.U32.X R54, R21, R23, R54, P4 ;  /* 0x0000001715367225 */ /* 0x000fe200020e0436 */
[----:B------:R-:W-:Y:S02]  /*31ef0*/  ISETP.GE.U32.AND.EX P2, PT, R9, R10, PT, P2 ;  /* 0x0000000a0900720c */ /* 0x000fe40003f46120 */
[----:B------:R-:W-:Y:S01]  /*31f00*/  SEL R17, RZ, 0x1, P1 ;  /* 0x00000001ff117807 */ /* 0x000fe20000800000 */
[----:B------:R-:W-:Y:S01]  /*31f10*/  IMAD.X R16, R52, 0x1, R72, P3 ;  /* 0x0000000134107824 */ /* 0x000fe200018e0648 */
[C---:B------:R-:W-:Y:S01]  /*31f20*/  IADD3 R10, P1, PT, R3.reuse, R36, RZ ;  /* 0x00000024030a7210 */ /* 0x040fe20007f3e0ff */
[----:B------:R-:W-:Y:S01]  /*31f30*/  IMAD.MOV.U32 R38, RZ, RZ, R69 ;  /* 0x000000ffff267224 */ /* 0x000fe200078e0045 */
[----:B------:R-:W-:Y:S02]  /*31f40*/  SEL R50, RZ, 0x1, P0 ;  /* 0x00000001ff327807 */ /* 0x000fe40000000000 */
[----:B------:R-:W-:Y:S01]  /*31f50*/  ISETP.GE.U32.AND P3, PT, R3, R64, PT ;  /* 0x000000400300720c */ /* 0x000fe20003f66070 */
[----:B------:R-:W-:Y:S01]  /*31f60*/  IMAD.X R11, R16, 0x1, R11, P1 ;  /* 0x00000001100b7824 */ /* 0x000fe200008e060b */
[----:B------:R-:W-:-:S02]  /*31f70*/  IADD3 R47, P5, PT, R49, R68, RZ ;  /* 0x00000044312f7210 */ /* 0x000fc40007fbe0ff */
[----:B------:R-:W-:Y:S01]  /*31f80*/  ISETP.GE.U32.AND P0, PT, R10, R3, PT ;  /* 0x000000030a00720c */ /* 0x000fe20003f06070 */
[----:B------:R-:W2:Y:S01]  /*31f90*/  LDC.64 R68, c[0x3][RZ] ;  /* 0x00c00000ff447b82 */ /* 0x000ea20000000a00 */
[----:B------:R-:W-:Y:S01]  /*31fa0*/  SEL R49, RZ, 0x1, P2 ;  /* 0x00000001ff317807 */ /* 0x000fe20001000000 */
[----:B------:R-:W-:Y:S01]  /*31fb0*/  IMAD.WIDE.U32.X R38, R23, R23, R38, P5 ;  /* 0x0000001717267225 */ /* 0x000fe200028e0426 */
[----:B------:R-:W-:Y:S02]  /*31fc0*/  IADD3 R3, P2, P1, R17, R66, R46 ;  /* 0x0000004211037210 */ /* 0x000fe4000795e02e */
[----:B------:R-:W-:Y:S01]  /*31fd0*/  ISETP.GE.U32.AND.EX P3, PT, R16, R72, PT, P3 ;  /* 0x000000481000720c */ /* 0x000fe20003f66130 */
[----:B0-----:R-:W-:Y:S01]  /*31fe0*/  IMAD.WIDE.U32 R84, R18, R70, RZ ;  /* 0x0000004612547225 */ /* 0x001fe200078e00ff */
[----:B------:R-:W-:Y:S02]  /*31ff0*/  ISETP.GE.U32.AND.EX P0, PT, R11, R16, PT, P0 ;  /* 0x000000100b00720c */ /* 0x000fe40003f06100 */
[----:B------:R-:W-:Y:S01]  /*32000*/  IADD3.X R36, PT, PT, RZ, R67, RZ, P2, P1 ;  /* 0x00000043ff247210 */ /* 0x000fe200017e24ff */
[----:B------:R-:W-:Y:S01]  /*32010*/  IMAD.WIDE.U32 R90, R2, R70, RZ ;  /* 0x00000046025a7225 */ /* 0x000fe200078e00ff */
[----:B------:R-:W-:Y:S01]  /*32020*/  IADD3 R46, P1, P2, R49, R40, R50 ;  /* 0x00000028312e7210 */ /* 0x000fe20007a3e032 */
[----:B------:R-:W0:Y:S01]  /*32030*/  LDC.64 R66, c[0x3][0x8] ;  /* 0x00c00200ff427b82 */ /* 0x000e220000000a00 */
[----:B------:R-:W-:-:S02]  /*32040*/  SEL R16, RZ, 0x1, P3 ;  /* 0x00000001ff107807 */ /* 0x000fc40001800000 */
[----:B------:R-:W-:Y:S02]  /*32050*/  SEL R17, RZ, 0x1, P0 ;  /* 0x00000001ff117807 */ /* 0x000fe40000000000 */
[----:B------:R-:W-:Y:S02]  /*32060*/  IADD3 R49, P3, PT, R75, R12, RZ ;  /* 0x0000000c4b317210 */ /* 0x000fe40007f7e0ff */
[----:B------:R-:W-:Y:S02]  /*32070*/  IADD3.X R41, PT, PT, RZ, R41, RZ, P1, P2 ;  /* 0x00000029ff297210 */ /* 0x000fe40000fe44ff */
[----:B------:R-:W-:Y:S01]  /*32080*/  IADD3 R16, P2, P4, R17, R54, R16 ;  /* 0x0000003611107210 */ /* 0x000fe20007c5e010 */
[----:B------:R-:W-:Y:S01]  /*32090*/  IMAD.X R40, R13, 0x1, R74, P3 ;  /* 0x000000010d287824 */ /* 0x000fe200018e064a */
[----:B------:R-:W-:Y:S02]  /*320a0*/  ISETP.GE.U32.AND P0, PT, R49, R12, PT ;  /* 0x0000000c3100720c */ /* 0x000fe40003f06070 */
[----:B------:R-:W-:-:S02]  /*320b0*/  IADD3 R3, P1, PT, R3, R48, RZ ;  /* 0x0000003003037210 */ /* 0x000fc40007f3e0ff */
[----:B------:R-:W-:Y:S02]  /*320c0*/  IADD3.X R55, PT, PT, RZ, R55, RZ, P2, P4 ;  /* 0x00000037ff377210 */ /* 0x000fe400017e84ff */
[----:B------:R-:W-:Y:S01]  /*320d0*/  IADD3 R12, P2, PT, R49, R46, RZ ;  /* 0x0000002e310c7210 */ /* 0x000fe20007f5e0ff */
[----:B------:R-:W-:Y:S01]  /*320e0*/  IMAD.X R36, R47, 0x1, R36, P1 ;  /* 0x000000012f247824 */ /* 0x000fe200008e0624 */
[----:B------:R-:W-:Y:S02]  /*320f0*/  ISETP.GE.U32.AND.EX P0, PT, R40, R13, PT, P0 ;  /* 0x0000000d2800720c */ /* 0x000fe40003f06100 */
[----:B------:R-:W-:Y:S01]  /*32100*/  IADD3 R13, P4, PT, R3, R16, RZ ;  /* 0x00000010030d7210 */ /* 0x000fe20007f9e0ff */
[----:B------:R-:W-:Y:S01]  /*32110*/  IMAD.WIDE.U32.X R16, R59, R59, R14, P6 ;  /* 0x0000003b3b107225 */ /* 0x000fe200030e040e */
[----:B------:R-:W-:Y:S02]  /*32120*/  ISETP.GE.U32.AND P3, PT, R3, R48, PT ;  /* 0x000000300300720c */ /* 0x000fe40003f66070 */
[----:B------:R-:W-:Y:S01]  /*32130*/  ISETP.GE.U32.AND P6, PT, R12, R49, PT ;  /* 0x000000310c00720c */ /* 0x000fe20003fc6070 */
[----:B------:R-:W-:Y:S01]  /*32140*/  IMAD.X R14, R40, 0x1, R41, P2 ;  /* 0x00000001280e7824 */ /* 0x000fe200010e0629 */
[----:B------:R-:W-:Y:S01]  /*32150*/  ISETP.GE.U32.AND P2, PT, R13, R3, PT ;  /* 0x000000030d00720c */ /* 0x000fe20003f46070 */
[----:B------:R-:W-:Y:S01]  /*32160*/  IMAD R3, R37, R70, RZ ;  /* 0x0000004625037224 */ /* 0x000fe200078e02ff */
[C---:B------:R-:W-:Y:S01]  /*32170*/  ISETP.GE.U32.AND.EX P3, PT, R36.reuse, R47, PT, P3 ;  /* 0x0000002f2400720c */ /* 0x040fe20003f66130 */
[----:B------:R-:W-:Y:S01]  /*32180*/  IMAD.X R15, R36, 0x1, R55, P4 ;  /* 0x00000001240f7824 */ /* 0x000fe200020e0637 */
[----:B------:R-:W-:Y:S01]  /*32190*/  ISETP.GE.U32.AND.EX P6, PT, R14, R40, PT, P6 ;  /* 0x000000280e00720c */ /* 0x000fe20003fc6160 */
[----:B------:R-:W-:Y:S01]  /*321a0*/  IMAD R109, R18, R71, R3 ;  /* 0x00000047126d7224 */ /* 0x000fe200078e0203 */
[----:B------:R-:W-:Y:S01]  /*321b0*/  SEL R40, RZ, 0x1, P0 ;  /* 0x00000001ff287807 */ /* 0x000fe20000000000 */
[----:B--2---:R-:W-:Y:S01]  /*321c0*/  IMAD.WIDE.U32 R48, R84, R68, RZ ;  /* 0x0000004454307225 */ /* 0x004fe200078e00ff */
[----:B------:R-:W-:-:S02]  /*321d0*/  ISETP.GE.U32.AND.EX P2, PT, R15, R36, PT, P2 ;  /* 0x000000240f00720c */ /* 0x000fc40003f46120 */
[----:B------:R-:W-:Y:S01]  /*321e0*/  SEL R3, RZ, 0x1, P6 ;  /* 0x00000001ff037807 */ /* 0x000fe20003000000 */
[----:B------:R-:W-:Y:S01]  /*321f0*/  IMAD R36, R19, R70, RZ ;  /* 0x0000004613247224 */ /* 0x000fe200078e02ff */
[----:B------:R-:W-:Y:S01]  /*32200*/  LOP3.LUT R65, RZ, R48, RZ, 0x33, !PT ;  /* 0x00000030ff417212 */ /* 0x000fe200078e33ff */
[----:B------:R-:W-:Y:S01]  /*32210*/  IMAD.IADD R109, R85, 0x1, R109 ;  /* 0x00000001556d7824 */ /* 0x000fe200078e026d */
[----:B------:R-:W-:Y:S01]  /*32220*/  IADD3 R16, P0, P1, R3, R16, R40 ;  /* 0x0000001003107210 */ /* 0x000fe2000791e028 */
[----:B------:R-:W-:Y:S01]  /*32230*/  IMAD R107, R2, R71, R36 ;  /* 0x00000047026b7224 */ /* 0x000fe200078e0224 */
[----:B------:R-:W-:Y:S01]  /*32240*/  SEL R3, RZ, 0x1, P2 ;  /* 0x00000001ff037807 */ /* 0x000fe20001000000 */
[----:B------:R-:W-:Y:S01]  /*32250*/  IMAD.WIDE.U32 R40, R109, R68, RZ ;  /* 0x000000446d287225 */ /* 0x000fe200078e00ff */
[----:B------:R-:W-:Y:S02]  /*32260*/  SEL R36, RZ, 0x1, P3 ;  /* 0x00000001ff247807 */ /* 0x000fe40001800000 */
[----:B------:R-:W-:Y:S01]  /*32270*/  IADD3.X R17, PT, PT, RZ, R17, RZ, P0, P1 ;  /* 0x00000011ff117210 */ /* 0x000fe200007e24ff */
[----:B------:R-:W-:Y:S01]  /*32280*/  IMAD.IADD R107, R91, 0x1, R107 ;  /* 0x000000015b6b7824 */ /* 0x000fe200078e026b */
[----:B------:R-:W-:Y:S01]  /*32290*/  IADD3 R3, P4, P5, R3, R38, R36 ;  /* 0x0000002603037210 */ /* 0x000fe20007d9e024 */
[----:B------:R-:W-:Y:S01]  /*322a0*/  IMAD.WIDE.U32 R40, P2, R84, R69, R40 ;  /* 0x0000004554287225 */ /* 0x000fe20007840028 */
[----:B------:R-:W-:-:S03]  /*322b0*/  ISETP.GT.U32.AND P1, PT, R18, R65, PT ;  /* 0x000000411200720c */ /* 0x000fc60003f24070 */
[----:B------:R-:W-:Y:S01]  /*322c0*/  IMAD.WIDE.U32 R52, R107, R68, RZ ;  /* 0x000000446b347225 */ /* 0x000fe200078e00ff */
[----:B------:R-:W-:-:S03]  /*322d0*/  IADD3 R36, P3, PT, R49, R40, RZ ;  /* 0x0000002831247210 */ /* 0x000fc60007f7e0ff */
[----:B------:R-:W-:Y:S01]  /*322e0*/  IMAD.WIDE.U32 R46, R90, R68, RZ ;  /* 0x000000445a2e7225 */ /* 0x000fe200078e00ff */
[----:B------:R-:W-:-:S03]  /*322f0*/  LOP3.LUT R36, RZ, R36, RZ, 0x33, !PT ;  /* 0x00000024ff247212 */ /* 0x000fc600078e33ff */
[----:B------:R-:W-:Y:S01]  /*32300*/  IMAD.WIDE.U32 R48, P6, R90, R69, R52 ;  /* 0x000000455a307225 */ /* 0x000fe200078c0034 */
[----:B------:R-:W-:Y:S02]  /*32310*/  LOP3.LUT R55, RZ, R46, RZ, 0x33, !PT ;  /* 0x0000002eff377212 */ /* 0x000fe400078e33ff */
[----:B------:R-:W-:Y:S01]  /*32320*/  ISETP.GT.U32.AND.EX P1, PT, R37, R36, PT, P1 ;  /* 0x000000242500720c */ /* 0x000fe20003f24110 */
[----:B------:R-:W-:Y:S01]  /*32330*/  IMAD.X R53, RZ, RZ, RZ, P2 ;  /* 0x000000ffff357224 */ /* 0x000fe200010e06ff */
[----:B------:R-:W-:Y:S01]  /*32340*/  IADD3 R18, P2, PT, R47, R48, RZ ;  /* 0x000000302f127210 */ /* 0x000fe20007f5e0ff */
[----:B------:R-:W-:Y:S01]  /*32350*/  IMAD.MOV.U32 R52, RZ, RZ, R41 ;  /* 0x000000ffff347224 */ /* 0x000fe200078e0029 */
[----:B------:R-:W-:Y:S01]  /*32360*/  ISETP.GT.U32.AND P0, PT, R2, R55, PT ;  /* 0x000000370200720c */ /* 0x000fe20003f04070 */
[----:B------:R-:W-:Y:S01]  /*32370*/  IMAD.X R41, RZ, RZ, RZ, P6 ;  /* 0x000000ffff297224 */ /* 0x000fe200030e06ff */
[----:B------:R-:W-:Y:S01]  /*32380*/  LOP3.LUT R18, RZ, R18, RZ, 0x33, !PT ;  /* 0x00000012ff127212 */ /* 0x000fe200078e33ff */
[----:B------:R-:W-:Y:S01]  /*32390*/  IMAD.WIDE.U32.X R36, R109, R69, R52, P3 ;  /* 0x000000456d247225 */ /* 0x000fe200018e0434 */
[----:B------:R-:W-:-:S02]  /*323a0*/  SEL R47, RZ, 0x1, !P1 ;  /* 0x00000001ff2f7807 */ /* 0x000fc40004800000 */
[----:B------:R-:W-:Y:S01]  /*323b0*/  ISETP.GT.U32.AND.EX P0, PT, R19, R18, PT, P0 ;  /* 0x000000121300720c */ /* 0x000fe20003f04100 */
[----:B------:R-:W-:Y:S01]  /*323c0*/  IMAD.MOV.U32 R40, RZ, RZ, R49 ;  /* 0x000000ffff287224 */ /* 0x000fe200078e0031 */
[----:B------:R-:W-:Y:S01]  /*323d0*/  IADD3 R50, P1, PT, R47, R36, RZ ;  /* 0x000000242f327210 */ /* 0x000fe20007f3e0ff */
[----:B0-----:R-:W-:Y:S01]  /*323e0*/  IMAD.WIDE.U32 R18, R109, R66, RZ ;  /* 0x000000426d127225 */ /* 0x001fe200078e00ff */
[----:B------:R-:W-:Y:S02]  /*323f0*/  SEL R47, RZ, 0x1, !P0 ;  /* 0x00000001ff2f7807 */ /* 0x000fe40004000000 */
[----:B------:R-:W-:Y:S01]  /*32400*/  IADD3.X R2, PT, PT, RZ, R39, RZ, P4, P5 ;  /* 0x00000027ff027210 */ /* 0x000fe200027ea4ff */
[----:B------:R-:W-:-:S04]  /*32410*/  IMAD.WIDE.U32.X R40, R107, R69, R40, P2 ;  /* 0x000000456b287225 */ /* 0x000fc800010e0428 */
[----:B------:R-:W-:Y:S01]  /*32420*/  IMAD.X R52, RZ, RZ, R37, P1 ;  /* 0x000000ffff347224 */ /* 0x000fe200008e0625 */
[----:B------:R-:W-:Y:S01]  /*32430*/  IADD3 R48, P0, PT, R47, R40, RZ ;  /* 0x000000282f307210 */ /* 0x000fe20007f1e0ff */
[----:B------:R-:W-:-:S04]  /*32440*/  IMAD.WIDE.U32 R38, R84, R66, RZ ;  /* 0x0000004254267225 */ /* 0x000fc800078e00ff */
[----:B------:R-:W-:Y:S01]  /*32450*/  IMAD.WIDE.U32 R36, R107, R66, RZ ;  /* 0x000000426b247225 */ /* 0x000fe200078e00ff */
[----:B------:R-:W-:-:S03]  /*32460*/  IADD3 R53, P3, PT, R35, R38, RZ ;  /* 0x0000002623357210 */ /* 0x000fc60007f7e0ff */
[----:B------:R-:W-:Y:S01]  /*32470*/  IMAD.WIDE.U32 R18, P2, R84, R67, R18 ;  /* 0x0000004354127225 */ /* 0x000fe20007840012 */
[----:B------:R-:W-:-:S03]  /*32480*/  ISETP.GE.U32.AND P1, PT, R53, R38, PT ;  /* 0x000000263500720c */ /* 0x000fc60003f26070 */
[----:B------:R-:W-:-:S04]  /*32490*/  IMAD.WIDE.U32 R46, R90, R66, RZ ;  /* 0x000000425a2e7225 */ /* 0x000fc800078e00ff */
[----:B------:R-:W-:Y:S01]  /*324a0*/  IMAD.X R49, RZ, RZ, R41, P0 ;  /* 0x000000ffff317224 */ /* 0x000fe200000e0629 */
[----:B------:R-:W-:Y:S01]  /*324b0*/  IADD3 R55, P0, PT, R39, R18, RZ ;  /* 0x0000001227377210 */ /* 0x000fe20007f1e0ff */
[----:B------:R-:W-:Y:S01]  /*324c0*/  IMAD.WIDE.U32 R36, P4, R90, R67, R36 ;  /* 0x000000435a247225 */ /* 0x000fe20007880024 */
[----:B------:R-:W-:-:S03]  /*324d0*/  IADD3 R41, P5, PT, R34, R46, RZ ;  /* 0x0000002e22297210 */ /* 0x000fc60007fbe0ff */
[----:B------:R-:W-:Y:S01]  /*324e0*/  IMAD.X R39, RZ, RZ, RZ, P4 ;  /* 0x000000ffff277224 */ /* 0x000fe200020e06ff */
[----:B------:R-:W-:Y:S01]  /*324f0*/  IADD3 R65, P4, PT, R53, R50, RZ ;  /* 0x0000003235417210 */ /* 0x000fe20007f9e0ff */
[----:B------:R-:W-:Y:S01]  /*32500*/  IMAD.X R24, R55, 0x1, R24, P3 ;  /* 0x0000000137187824 */ /* 0x000fe200018e0618 */
[----:B------:R-:W-:Y:S01]  /*32510*/  IADD3 R75, P3, PT, R41, R48, RZ ;  /* 0x00000030294b7210 */ /* 0x000fe20007f7e0ff */
[----:B------:R-:W-:Y:S01]  /*32520*/  IMAD.X R35, RZ, RZ, RZ, P2 ;  /* 0x000000ffff237224 */ /* 0x000fe200010e06ff */
[----:B------:R-:W-:Y:S01]  /*32530*/  IADD3 R47, P6, PT, R47, R36, RZ ;  /* 0x000000242f2f7210 */ /* 0x000fe20007fde0ff */
[C---:B------:R-:W-:Y:S01]  /*32540*/  IMAD.X R73, R24.reuse, 0x1, R52, P4 ;  /* 0x0000000118497824 */ /* 0x040fe200020e0634 */
[----:B------:R-:W-:Y:S01]  /*32550*/  ISETP.GE.U32.AND P2, PT, R41, R46, PT ;  /* 0x0000002e2900720c */ /* 0x000fe20003f46070 */
[----:B------:R-:W-:Y:S01]  /*32560*/  IMAD.WIDE.U32 R40, R75, R70, RZ ;  /* 0x000000464b287225 */ /* 0x000fe200078e00ff */
[----:B------:R-:W-:Y:S02]  /*32570*/  ISETP.GE.U32.AND P4, PT, R65, R50, PT ;  /* 0x000000324100720c */ /* 0x000fe40003f86070 */
[----:B------:R-:W-:Y:S01]  /*32580*/  ISETP.GE.U32.AND.EX P1, PT, R24, R55, PT, P1 ;  /* 0x000000371800720c */ /* 0x000fe20003f26110 */
[----:B------:R-:W-:Y:S01]  /*32590*/  IMAD.X R32, R47, 0x1, R32, P5 ;  /* 0x000000012f207824 */ /* 0x000fe200028e0620 */
[----:B------:R-:W-:Y:S01]  /*325a0*/  ISETP.GE.U32.AND.EX P4, PT, R73, R52, PT, P4 ;  /* 0x000000344900720c */ /* 0x000fe20003f86140 */
[----:B------:R-:W-:Y:S01]  /*325b0*/  IMAD.WIDE.U32 R54, R65, R70, RZ ;  /* 0x0000004641367225 */ /* 0x000fe200078e00ff */
[----:B------:R-:W-:-:S02]  /*325c0*/  ISETP.GE.U32.AND P5, PT, R75, R48, PT ;  /* 0x000000304b00720c */ /* 0x000fc40003fa6070 */
[C---:B------:R-:W-:Y:S01]  /*325d0*/  ISETP.GE.U32.AND.EX P2, PT, R32.reuse, R47, PT, P2 ;  /* 0x0000002f2000720c */ /* 0x040fe20003f46120 */
[----:B------:R-:W-:Y:S01]  /*325e0*/  IMAD.X R83, R32, 0x1, R49, P3 ;  /* 0x0000000120537824 */ /* 0x000fe200018e0631 */
[----:B------:R-:W-:Y:S01]  /*325f0*/  SEL R81, RZ, 0x1, P4 ;  /* 0x00000001ff517807 */ /* 0x000fe20002000000 */
[----:B------:R-:W-:Y:S01]  /*32600*/  IMAD R18, R73, R70, RZ ;  /* 0x0000004649127224 */ /* 0x000fe200078e02ff */
[----:B------:R-:W-:Y:S01]  /*32610*/  SEL R80, RZ, 0x1, P2 ;  /* 0x00000001ff507807 */ /* 0x000fe20001000000 */
[----:B------:R-:W-:Y:S01]  /*32620*/  IMAD.WIDE.U32 R52, R40, R68, RZ ;  /* 0x0000004428347225 */ /* 0x000fe200078e00ff */
[----:B------:R-:W-:-:S03]  /*32630*/  ISETP.GE.U32.AND.EX P5, PT, R83, R49, PT, P5 ;  /* 0x000000315300720c */ /* 0x000fc60003fa6150 */
[----:B------:R-:W-:Y:S02]  /*32640*/  IMAD.MOV.U32 R38, RZ, RZ, R37 ;  /* 0x000000ffff267224 */ /* 0x000fe400078e0025 */
[----:B------:R-:W-:-:S04]  /*32650*/  IMAD.WIDE.U32 R36, R54, R68, RZ ;  /* 0x0000004436247225 */ /* 0x000fc800078e00ff */
[----:B------:R-:W-:Y:S01]  /*32660*/  IMAD.MOV.U32 R34, RZ, RZ, R19 ;  /* 0x000000ffff227224 */ /* 0x000fe200078e0013 */
[----:B------:R-:W-:Y:S01]  /*32670*/  LOP3.LUT R19, RZ, R36, RZ, 0x33, !PT ;  /* 0x00000024ff137212 */ /* 0x000fe200078e33ff */
[----:B------:R-:W-:Y:S02]  /*32680*/  IMAD R24, R83, R70, RZ ;  /* 0x0000004653187224 */ /* 0x000fe400078e02ff */
[----:B------:R-:W-:Y:S01]  /*32690*/  IMAD R47, R65, R71, R18 ;  /* 0x00000047412f7224 */ /* 0x000fe200078e0212 */
[----:B------:R-:W-:Y:S01]  /*326a0*/  LOP3.LUT R18, RZ, R52, RZ, 0x33, !PT ;  /* 0x00000034ff127212 */ /* 0x000fe200078e33ff */
[----:B------:R-:W-:Y:S01]  /*326b0*/  IMAD.WIDE.U32.X R34, R109, R67, R34, P0 ;  /* 0x000000436d227225 */ /* 0x000fe200000e0422 */
[----:B------:R-:W-:Y:S02]  /*326c0*/  ISETP.GT.U32.AND P3, PT, R65, R19, PT ;  /* 0x000000134100720c */ /* 0x000fe40003f64070 */
[C---:B------:R-:W-:Y:S01]  /*326d0*/  ISETP.GT.U32.AND P0, PT, R75.reuse, R18, PT ;  /* 0x000000124b00720c */ /* 0x040fe20003f04070 */
[----:B------:R-:W-:Y:S01]  /*326e0*/  IMAD R49, R75, R71, R24 ;  /* 0x000000474b317224 */ /* 0x000fe200078e0218 */
[----:B------:R-:W-:Y:S01]  /*326f0*/  SEL R18, RZ, 0x1, P1 ;  /* 0x00000001ff127807 */ /* 0x000fe20000800000 */
[----:B------:R-:W-:Y:S01]  /*32700*/  IMAD.IADD R24, R55, 0x1, R47 ;  /* 0x0000000137187824 */ /* 0x000fe200078e022f */
[----:B------:R-:W0:Y:S01]  /*32710*/  LDC.64 R64, c[0x3][0x10] ;  /* 0x00c00400ff407b82 */ /* 0x000e220000000a00 */
[----:B------:R-:W-:Y:S01]  /*32720*/  IMAD.IADD R32, R41, 0x1, R49 ;  /* 0x0000000129207824 */ /* 0x000fe200078e0231 */
[----:B------:R-:W-:Y:S01]  /*32730*/  SEL R19, RZ, 0x1, P5 ;  /* 0x00000001ff137807 */ /* 0x000fe20002800000 */
[----:B------:R-:W-:Y:S01]  /*32740*/  IMAD.WIDE.U32.X R38, R107, R67, R38, P6 ;  /* 0x000000436b267225 */ /* 0x000fe200030e0426 */
[----:B------:R-:W-:-:S03]  /*32750*/  IADD3 R81, P1, P2, R81, R34, R18 ;  /* 0x0000002251517210 */ /* 0x000fc60007a3e012 */
[C---:B------:R-:W-:Y:S01]  /*32760*/  IMAD.WIDE.U32 R48, R24.reuse, R68, RZ ;  /* 0x0000004418307225 */ /* 0x040fe200078e00ff */
[----:B------:R-:W-:Y:S02]  /*32770*/  IADD3 R80, P4, P5, R19, R38, R80 ;  /* 0x0000002613507210 */ /* 0x000fe40007d9e050 */
[----:B------:R-:W-:Y:S01]  /*32780*/  IADD3.X R75, PT, PT, RZ, R35, RZ, P1, P2 ;  /* 0x00000023ff4b7210 */ /* 0x000fe20000fe44ff */
[----:B------:R-:W-:Y:S01]  /*32790*/  IMAD.WIDE.U32 R18, R24, R66, RZ ;  /* 0x0000004218127225 */ /* 0x000fe200078e00ff */
[----:B------:R-:W-:-:S03]  /*327a0*/  IADD3.X R74, PT, PT, RZ, R39, RZ, P4, P5 ;  /* 0x00000027ff4a7210 */ /* 0x000fc600027ea4ff */
[----:B------:R-:W-:-:S04]  /*327b0*/  IMAD.WIDE.U32 R34, P1, R54, R69, R48 ;  /* 0x0000004536227225 */ /* 0x000fc80007820030 */
[----:B------:R-:W-:Y:S01]  /*327c0*/  IMAD.WIDE.U32 R46, R32, R68, RZ ;  /* 0x00000044202e7225 */ /* 0x000fe200078e00ff */
[----:B------:R-:W-:-:S03]  /*327d0*/  IADD3 R50, P4, PT, R37, R34, RZ ;  /* 0x0000002225327210 */ /* 0x000fc60007f9e0ff */
[----:B------:R-:W-:Y:S01]  /*327e0*/  IMAD.WIDE.U32 R48, R32, R66, RZ ;  /* 0x0000004220307225 */ /* 0x000fe200078e00ff */
[----:B------:R-:W-:-:S03]  /*327f0*/  LOP3.LUT R50, RZ, R50, RZ, 0x33, !PT ;  /* 0x00000032ff327212 */ /* 0x000fc600078e33ff */
[----:B------:R-:W-:Y:S01]  /*32800*/  IMAD.WIDE.U32 R18, P2, R54, R67, R18 ;  /* 0x0000004336127225 */ /* 0x000fe20007840012 */
[----:B------:R-:W-:-:S03]  /*32810*/  ISETP.GT.U32.AND.EX P3, PT, R73, R50, PT, P3 ;  /* 0x000000324900720c */ /* 0x000fc60003f64130 */
[----:B------:R-:W-:Y:S01]  /*32820*/  IMAD.WIDE.U32 R36, R54, R66, RZ ;  /* 0x0000004236247225 */ /* 0x000fe200078e00ff */
[----:B------:R-:W-:-:S03]  /*32830*/  SEL R55, RZ, 0x1, !P3 ;  /* 0x00000001ff377807 */ /* 0x000fc60005800000 */
[----:B------:R-:W-:Y:S01]  /*32840*/  IMAD.X R79, RZ, RZ, RZ, P2 ;  /* 0x000000ffff4f7224 */ /* 0x000fe200010e06ff */
[----:B------:R-:W-:Y:S01]  /*32850*/  IADD3 R37, P2, PT, R37, R18, RZ ;  /* 0x0000001225257210 */ /* 0x000fe20007f5e0ff */
[----:B------:R-:W-:Y:S02]  /*32860*/  IMAD.MOV.U32 R78, RZ, RZ, R19 ;  /* 0x000000ffff4e7224 */ /* 0x000fe400078e0013 */
[----:B------:R-:W-:-:S04]  /*32870*/  IMAD.WIDE.U32 R46, P5, R40, R69, R46 ;  /* 0x00000045282e7225 */ /* 0x000fc800078a002e */
[----:B------:R-:W-:-:S04]  /*32880*/  IMAD.WIDE.U32 R48, P6, R40, R67, R48 ;  /* 0x0000004328307225 */ /* 0x000fc800078c0030 */
[----:B------:R-:W-:-:S04]  /*32890*/  IMAD.WIDE.U32 R18, R40, R66, RZ ;  /* 0x0000004228127225 */ /* 0x000fc800078e00ff */
[----:B------:R-:W-:Y:S01]  /*328a0*/  IMAD.X R39, RZ, RZ, RZ, P1 ;  /* 0x000000ffff277224 */ /* 0x000fe200008e06ff */
[----:B------:R-:W-:Y:S01]  /*328b0*/  IADD3 R46, P1, PT, R53, R46, RZ ;  /* 0x0000002e352e7210 */ /* 0x000fe20007f3e0ff */
[----:B------:R-:W-:Y:S02]  /*328c0*/  IMAD.MOV.U32 R38, RZ, RZ, R35 ;  /* 0x000000ffff267224 */ /* 0x000fe400078e0023 */
[----:B------:R-:W-:Y:S01]  /*328d0*/  IMAD.X R77, RZ, RZ, RZ, P6 ;  /* 0x000000ffff4d7224 */ /* 0x000fe200030e06ff */
[----:B------:R-:W-:Y:S01]  /*328e0*/  IADD3 R19, P6, PT, R19, R48, RZ ;  /* 0x0000003013137210 */ /* 0x000fe20007fde0ff */
[----:B------:R-:W-:Y:S01]  /*328f0*/  IMAD.MOV.U32 R76, RZ, RZ, R49 ;  /* 0x000000ffff4c7224 */ /* 0x000fe200078e0031 */
[----:B------:R-:W-:Y:S01]  /*32900*/  LOP3.LUT R46, RZ, R46, RZ, 0x33, !PT ;  /* 0x0000002eff2e7212 */ /* 0x000fe200078e33ff */
[----:B0-----:R-:W-:-:S03]  /*32910*/  IMAD.WIDE.U32 R52, R109, R64, RZ ;  /* 0x000000406d347225 */ /* 0x001fc600078e00ff */
[----:B------:R-:W-:Y:S01]  /*32920*/  ISETP.GT.U32.AND.EX P0, PT, R83, R46, PT, P0 ;  /* 0x0000002e5300720c */ /* 0x000fe20003f04100 */
[----:B------:R-:W-:-:S04]  /*32930*/  IMAD.WIDE.U32.X R48, R24, R69, R38, P4 ;  /* 0x0000004518307225 */ /* 0x000fc800020e0426 */
[----:B------:R-:W-:Y:S01]  /*32940*/  IMAD.WIDE.U32 R52, P4, R84, R65, R52 ;  /* 0x0000004154347225 */ /* 0x000fe20007880034 */
[----:B------:R-:W-:-:S03]  /*32950*/  IADD3 R55, P3, PT, R55, R48, RZ ;  /* 0x0000003037377210 */ /* 0x000fc60007f7e0ff */
[----:B------:R-:W-:-:S04]  /*32960*/  IMAD.WIDE.U32 R72, R107, R64, RZ ;  /* 0x000000406b487225 */ /* 0x000fc800078e00ff */
[----:B------:R-:W-:-:S04]  /*32970*/  IMAD.WIDE.U32 R38, R84, R64, RZ ;  /* 0x0000004054267225 */ /* 0x000fc800078e00ff */
[----:B------:R-:W-:Y:S01]  /*32980*/  IMAD.X R41, RZ, RZ, R49, P3 ;  /* 0x000000ffff297224 */ /* 0x000fe200018e0631 */
[----:B------:R-:W-:Y:S01]  /*32990*/  IADD3 R83, P3, PT, R39, R52, RZ ;  /* 0x0000003427537210 */ /* 0x000fe20007f7e0ff */
[----:B------:R-:W-:Y:S02]  /*329a0*/  IMAD.X R35, RZ, RZ, RZ, P5 ;  /* 0x000000ffff237224 */ /* 0x000fe400028e06ff */
[----:B------:R-:W-:Y:S02]  /*329b0*/  IMAD.MOV.U32 R34, RZ, RZ, R47 ;  /* 0x000000ffff227224 */ /* 0x000fe400078e002f */
[----:B------:R-:W-:Y:S01]  /*329c0*/  IMAD.X R47, RZ, RZ, RZ, P4 ;  /* 0x000000ffff2f7224 */ /* 0x000fe200020e06ff */
[----:B------:R-:W-:Y:S01]  /*329d0*/  IADD3 R39, P4, PT, R51, R38, RZ ;  /* 0x0000002633277210 */ /* 0x000fe20007f9e0ff */
[----:B------:R-:W-:-:S04]  /*329e0*/  IMAD.WIDE.U32 R72, P5, R90, R65, R72 ;  /* 0x000000415a487225 */ /* 0x000fc800078a0048 */
[----:B------:R-:W-:-:S04]  /*329f0*/  IMAD.WIDE.U32 R48, R90, R64, RZ ;  /* 0x000000405a307225 */ /* 0x000fc800078e00ff */
[----:B------:R-:W-:Y:S02]  /*32a00*/  IMAD.MOV.U32 R46, RZ, RZ, R53 ;  /* 0x000000ffff2e7224 */ /* 0x000fe400078e0035 */
[----:B------:R-:W-:Y:S01]  /*32a10*/  IMAD.X R51, RZ, RZ, RZ, P5 ;  /* 0x000000ffff337224 */ /* 0x000fe200028e06ff */
[----:B------:R-:W-:Y:S01]  /*32a20*/  IADD3 R45, P5, PT, R45, R48, RZ ;  /* 0x000000302d2d7210 */ /* 0x000fe20007fbe0ff */
[----:B------:R-:W-:Y:S01]  /*32a30*/  IMAD.WIDE.U32.X R46, R109, R65, R46, P3 ;  /* 0x000000416d2e7225 */ /* 0x000fe200018e042e */
[----:B------:R-:W-:-:S03]  /*32a40*/  IADD3 R52, P3, PT, R49, R72, RZ ;  /* 0x0000004831347210 */ /* 0x000fc60007f7e0ff */
[----:B------:R-:W-:Y:S02]  /*32a50*/  IMAD.MOV.U32 R50, RZ, RZ, R73 ;  /* 0x000000ffff327224 */ /* 0x000fe400078e0049 */
[----:B------:R-:W-:Y:S01]  /*32a60*/  IMAD.X R72, R83, 0x1, R42, P4 ;  /* 0x0000000153487824 */ /* 0x000fe200020e062a */
[----:B------:R-:W-:Y:S01]  /*32a70*/  IADD3 R53, P4, PT, R39, R81, RZ ;  /* 0x0000005127357210 */ /* 0x000fe20007f9e0ff */
[----:B------:R-:W-:Y:S01]  /*32a80*/  IMAD.WIDE.U32.X R50, R107, R65, R50, P3 ;  /* 0x000000416b327225 */ /* 0x000fe200018e0432 */
[----:B------:R-:W-:-:S03]  /*32a90*/  IADD3 R73, P3, PT, R45, R80, RZ ;  /* 0x000000502d497210 */ /* 0x000fc60007f7e0ff */
[----:B------:R-:W-:Y:S01]  /*32aa0*/  IMAD.X R33, R52, 0x1, R33, P5 ;  /* 0x0000000134217824 */ /* 0x000fe200028e0621 */
[----:B------:R-:W-:Y:S01]  /*32ab0*/  ISETP.GE.U32.AND P5, PT, R39, R38, PT ;  /* 0x000000262700720c */ /* 0x000fe20003fa6070 */
[----:B------:R-:W-:Y:S01]  /*32ac0*/  IMAD.X R42, R72, 0x1, R75, P4 ;  /* 0x00000001482a7824 */ /* 0x000fe200020e064b */
[----:B------:R-:W-:Y:S01]  /*32ad0*/  ISETP.GE.U32.AND P4, PT, R45, R48, PT ;  /* 0x000000302d00720c */ /* 0x000fe20003f86070 */
[----:B------:R-:W-:Y:S01]  /*32ae0*/  IMAD.X R82, R33, 0x1, R74, P3 ;  /* 0x0000000121527824 */ /* 0x000fe200018e064a */
[----:B------:R-:W-:Y:S01]  /*32af0*/  ISETP.GE.U32.AND P3, PT, R53, R81, PT ;  /* 0x000000513500720c */ /* 0x000fe20003f66070 */
[----:B------:R-:W-:Y:S01]  /*32b00*/  IMAD.WIDE.U32.X R34, R32, R69, R34, P1 ;  /* 0x0000004520227225 */ /* 0x000fe200008e0422 */
[----:B------:R-:W-:Y:S02]  /*32b10*/  ISETP.GE.U32.AND P1, PT, R73, R80, PT ;  /* 0x000000504900720c */ /* 0x000fe40003f26070 */
[----:B------:R-:W-:Y:S01]  /*32b20*/  ISETP.GE.U32.AND.EX P4, PT, R33, R52, PT, P4 ;  /* 0x000000342100720c */ /* 0x000fe20003f86140 */
[----:B------:R-:W-:Y:S01]  /*32b30*/  IMAD.WIDE.U32 R38, R24, R64, RZ ;  /* 0x0000004018267225 */ /* 0x000fe200078e00ff */
[----:B------:R-:W-:-:S02]  /*32b40*/  ISETP.GE.U32.AND.EX P3, PT, R42, R75, PT, P3 ;  /* 0x0000004b2a00720c */ /* 0x000fc40003f66130 */
[----:B------:R-:W-:Y:S01]  /*32b50*/  SEL R33, RZ, 0x1, !P0 ;  /* 0x00000001ff217807 */ /* 0x000fe20004000000 */
[----:B------:R-:W-:Y:S01]  /*32b60*/  IMAD.WIDE.U32 R48, R32, R64, RZ ;  /* 0x0000004020307225 */ /* 0x000fe200078e00ff */
[----:B------:R-:W-:Y:S02]  /*32b70*/  ISETP.GE.U32.AND.EX P1, PT, R82, R74, PT, P1 ;  /* 0x0000004a5200720c */ /* 0x000fe40003f26110 */
[----:B------:R-:W-:Y:S01]  /*32b80*/  SEL R99, RZ, 0x1, P3 ;  /* 0x00000001ff637807 */ /* 0x000fe20001800000 */
[----:B------:R-:W-:Y:S01]  /*32b90*/  IMAD.WIDE.U32 R74, R40, R64, RZ ;  /* 0x00000040284a7225 */ /* 0x000fe200078e00ff */
[----:B------:R-:W-:Y:S02]  /*32ba0*/  IADD3 R80, P3, PT, R33, R34, RZ ;  /* 0x0000002221507210 */ /* 0x000fe40007f7e0ff */
[----:B------:R-:W-:Y:S01]  /*32bb0*/  ISETP.GE.U32.AND.EX P5, PT, R72, R83, PT, P5 ;  /* 0x000000534800720c */ /* 0x000fe20003fa6150 */
[----:B------:R-:W-:Y:S01]  /*32bc0*/  IMAD.WIDE.U32.X R78, R24, R67, R78, P2 ;  /* 0x00000043184e7225 */ /* 0x000fe200010e044e */
[----:B------:R-:W-:-:S02]  /*32bd0*/  SEL R100, RZ, 0x1, P4 ;  /* 0x00000001ff647807 */ /* 0x000fc40002000000 */
[----:B------:R-:W-:Y:S01]  /*32be0*/  SEL R33, RZ, 0x1, P1 ;  /* 0x00000001ff217807 */ /* 0x000fe20000800000 */
[----:B------:R-:W-:Y:S01]  /*32bf0*/  IMAD.X R81, RZ, RZ, R35, P3 ;  /* 0x000000ffff517224 */ /* 0x000fe200018e0623 */
[----:B------:R-:W-:Y:S01]  /*32c00*/  SEL R45, RZ, 0x1, P5 ;  /* 0x00000001ff2d7807 */ /* 0x000fe20002800000 */
[----:B------:R-:W-:Y:S01]  /*32c10*/  IMAD.WIDE.U32.X R76, R32, R67, R76, P6 ;  /* 0x00000043204c7225 */ /* 0x000fe200030e044c */
[----:B------:R-:W-:Y:S02]  /*32c20*/  IADD3 R100, P3, P4, R33, R50, R100 ;  /* 0x0000003221647210 */ /* 0x000fe40007c7e064 */
[----:B------:R-:W-:Y:S02]  /*32c30*/  IADD3 R99, P0, P1, R99, R46, R45 ;  /* 0x0000002e63637210 */ /* 0x000fe4000791e02d */
[----:B------:R-:W-:Y:S02]  /*32c40*/  IADD3.X R34, PT, PT, RZ, R51, RZ, P3, P4 ;  /* 0x00000033ff227210 */ /* 0x000fe40001fe84ff */
[----:B------:R-:W-:Y:S01]  /*32c50*/  IADD3 R33, P3, PT, R53, R36, RZ ;  /* 0x0000002435217210 */ /* 0x000fe20007f7e0ff */
[----:B------:R-:W-:Y:S01]  /*32c60*/  IMAD.WIDE.U32 R52, R54, R64, RZ ;  /* 0x0000004036347225 */ /* 0x000fe200078e00ff */
[----:B------:R-:W-:-:S02]  /*32c70*/  IADD3.X R101, PT, PT, RZ, R47, RZ, P0, P1 ;  /* 0x0000002fff657210 */ /* 0x000fc400007e24ff */
[----:B------:R-:W-:Y:S01]  /*32c80*/  IADD3 R45, P4, PT, R73, R18, RZ ;  /* 0x00000012492d7210 */ /* 0x000fe20007f9e0ff */
[----:B------:R-:W-:-:S03]  /*32c90*/  IMAD.WIDE.U32 R38, P0, R54, R65, R38 ;  /* 0x0000004136267225 */ /* 0x000fc60007800026 */
[----:B------:R-:W-:Y:S01]  /*32ca0*/  ISETP.GE.U32.AND P1, PT, R45, R18, PT ;  /* 0x000000122d00720c */ /* 0x000fe20003f26070 */
[----:B------:R-:W-:Y:S01]  /*32cb0*/  IMAD.X R42, R37, 0x1, R42, P3 ;  /* 0x00000001252a7824 */ /* 0x000fe200018e062a */
[----:B------:R-:W-:Y:S01]  /*32cc0*/  IADD3 R83, P3, PT, R33, R55, RZ ;  /* 0x0000003721537210 */ /* 0x000fe20007f7e0ff */
[----:B------:R-:W-:Y:S01]  /*32cd0*/  IMAD.WIDE.U32 R46, P5, R40, R65, R48 ;  /* 0x00000041282e7225 */ /* 0x000fe200078a0030 */
[----:B------:R-:W-:-:S03]  /*32ce0*/  IADD3 R85, P2, PT, R45, R80, RZ ;  /* 0x000000502d557210 */ /* 0x000fc60007f5e0ff */
[----:B------:R-:W-:Y:S01]  /*32cf0*/  IMAD.X R49, RZ, RZ, RZ, P0 ;  /* 0x000000ffff317224 */ /* 0x000fe200000e06ff */
[----:B------:R-:W-:Y:S01]  /*32d00*/  ISETP.GE.U32.AND P0, PT, R33, R36, PT ;  /* 0x000000242100720c */ /* 0x000fe20003f06070 */
[----:B------:R-:W-:Y:S01]  /*32d10*/  IMAD.X R18, R19, 0x1, R82, P4 ;  /* 0x0000000113127824 */ /* 0x000fe200020e0652 */
[----:B------:R-:W-:Y:S01]  /*32d20*/  IADD3 R33, P4, PT, R53, R38, RZ ;  /* 0x0000002635217210 */ /* 0x000fe20007f9e0ff */
[C---:B------:R-:W-:Y:S01]  /*32d30*/  IMAD.X R53, R42.reuse, 0x1, R41, P3 ;  /* 0x000000012a357824 */ /* 0x040fe200018e0629 */
[----:B------:R-:W-:Y:S01]  /*32d40*/  IADD3 R35, P3, PT, R75, R46, RZ ;  /* 0x0000002e4b237210 */ /* 0x000fe20007f7e0ff */
[-C--:B------:R-:W-:Y:S01]  /*32d50*/  IMAD.WIDE.U32 R72, R83, R70.reuse, RZ ;  /* 0x0000004653487225 */ /* 0x080fe200078e00ff */
[----:B------:R-:W-:Y:S02]  /*32d60*/  ISETP.GE.U32.AND.EX P0, PT, R42, R37, PT, P0 ;  /* 0x000000252a00720c */ /* 0x000fe40003f06100 */
[----:B------:R-:W-:Y:S01]  /*32d70*/  ISETP.GE.U32.AND.EX P1, PT, R18, R19, PT, P1 ;  /* 0x000000131200720c */ /* 0x000fe20003f26110 */
[----:B------:R-:W-:Y:S01]  /*32d80*/  IMAD R36, R53, R70, RZ ;  /* 0x0000004635247224 */ /* 0x000fe200078e02ff */
[----:B------:R-:W-:Y:S01]  /*32d90*/  SEL R42, RZ, 0x1, P0 ;  /* 0x00000001ff2a7807 */ /* 0x000fe20000000000 */
[----:B------:R-:W-:-:S02]  /*32da0*/  IMAD.MOV.U32 R50, RZ, RZ, R47 ;  /* 0x000000ffff327224 */ /* 0x000fc400078e002f */
[----:B------:R-:W-:-:S04]  /*32db0*/  IMAD.WIDE.U32 R46, R72, R68, RZ ;  /* 0x00000044482e7225 */ /* 0x000fc800078e00ff */
[C---:B------:R-:W-:Y:S02]  /*32dc0*/  IMAD R75, R83.reuse, R71, R36 ;  /* 0x00000047534b7224 */ /* 0x040fe400078e0224 */
[----:B------:R-:W-:Y:S01]  /*32dd0*/  IMAD.X R51, RZ, RZ, RZ, P5 ;  /* 0x000000ffff337224 */ /* 0x000fe200028e06ff */
[----:B------:R-:W-:Y:S01]  /*32de0*/  ISETP.GE.U32.AND P5, PT, R83, R55, PT ;  /* 0x000000375300720c */ /* 0x000fe20003fa6070 */
[----:B------:R-:W-:Y:S02]  /*32df0*/  IMAD.MOV.U32 R48, RZ, RZ, R39 ;  /* 0x000000ffff307224 */ /* 0x000fe400078e0027 */
[----:B------:R-:W-:Y:S01]  /*32e00*/  IMAD.X R55, R18, 0x1, R81, P2 ;  /* 0x0000000112377824 */ /* 0x000fe200010e0651 */
[C---:B------:R-:W-:Y:S01]  /*32e10*/  ISETP.GE.U32.AND P2, PT, R85.reuse, R80, PT ;  /* 0x000000505500720c */ /* 0x040fe20003f46070 */
[----:B------:R-:W-:Y:S01]  /*32e20*/  IMAD.WIDE.U32 R38, R85, R70, RZ ;  /* 0x0000004655267225 */ /* 0x000fe200078e00ff */
[----:B------:R-:W-:Y:S02]  /*32e30*/  LOP3.LUT R18, RZ, R46, RZ, 0x33, !PT ;  /* 0x0000002eff127212 */ /* 0x000fe400078e33ff */
[----:B------:R-:W-:Y:S01]  /*32e40*/  ISETP.GE.U32.AND.EX P5, PT, R53, R41, PT, P5 ;  /* 0x000000293500720c */ /* 0x000fe20003fa6150 */
[----:B------:R-:W-:Y:S01]  /*32e50*/  IMAD.IADD R75, R73, 0x1, R75 ;  /* 0x00000001494b7824 */ /* 0x000fe200078e024b */
[C---:B------:R-:W-:Y:S01]  /*32e60*/  ISETP.GE.U32.AND.EX P2, PT, R55.reuse, R81, PT, P2 ;  /* 0x000000513700720c */ /* 0x040fe20003f46120 */
[----:B------:R-:W-:Y:S01]  /*32e70*/  IMAD R46, R55, R70, RZ ;  /* 0x00000046372e7224 */ /* 0x000fe200078e02ff */
[----:B------:R-:W-:Y:S01]  /*32e80*/  ISETP.GT.U32.AND P0, PT, R83, R18, PT ;  /* 0x000000125300720c */ /* 0x000fe20003f04070 */
[----:B------:R-:W-:Y:S01]  /*32e90*/  IMAD.WIDE.U32 R36, R75, R68, RZ ;  /* 0x000000444b247225 */ /* 0x000fe200078e00ff */
[----:B------:R-:W-:-:S02]  /*32ea0*/  SEL R41, RZ, 0x1, P5 ;  /* 0x00000001ff297807 */ /* 0x000fc40002800000 */
[----:B------:R-:W-:Y:S01]  /*32eb0*/  SEL R73, RZ, 0x1, P2 ;  /* 0x00000001ff497807 */ /* 0x000fe20001000000 */
[----:B------:R-:W-:Y:S01]  /*32ec0*/  IMAD.WIDE.U32 R18, R38, R68, RZ ;  /* 0x0000004426127225 */ /* 0x000fe200078e00ff */
[----:B------:R-:W-:Y:S02]  /*32ed0*/  IADD3 R41, P5, P6, R41, R78, R42 ;  /* 0x0000004e29297210 */ /* 0x000fe40007ebe02a */
[----:B------:R-:W-:Y:S01]  /*32ee0*/  SEL R42, RZ, 0x1, P1 ;  /* 0x00000001ff2a7807 */ /* 0x000fe20000800000 */
[----:B------:R-:W-:Y:S01]  /*32ef0*/  IMAD.WIDE.U32 R36, P2, R72, R69, R36 ;  /* 0x0000004548247225 */ /* 0x000fe20007840024 */
[----:B------:R-:W-:Y:S02]  /*32f00*/  LOP3.LUT R18, RZ, R18, RZ, 0x33, !PT ;  /* 0x00000012ff127212 */ /* 0x000fe400078e33ff */
[----:B------:R-:W-:Y:S01]  /*32f10*/  IADD3.X R45, PT, PT, RZ, R79, RZ, P5, P6 ;  /* 0x0000004fff2d7210 */ /* 0x000fe20002fec4ff */
[C---:B------:R-:W-:Y:S01]  /*32f20*/  IMAD R81, R85.reuse, R71, R46 ;  /* 0x0000004755517224 */ /* 0x040fe200078e022e */
[----:B------:R-:W-:Y:S01]  /*32f30*/  ISETP.GT.U32.AND P1, PT, R85, R18, PT ;  /* 0x000000125500720c */ /* 0x000fe20003f24070 */
[----:B------:R-:W-:Y:S01]  /*32f40*/  IMAD.X R93, RZ, RZ, RZ, P2 ;  /* 0x000000ffff5d7224 */ /* 0x000fe200010e06ff */
[----:B------:R-:W-:Y:S01]  /*32f50*/  IADD3 R36, P2, PT, R47, R36, RZ ;  /* 0x000000242f247210 */ /* 0x000fe20007f5e0ff */
[----:B------:R-:W-:Y:S01]  /*32f60*/  IMAD.IADD R18, R39, 0x1, R81 ;  /* 0x0000000127127824 */ /* 0x000fe200078e0251 */
[----:B------:R-:W0:Y:S01]  /*32f70*/  LDC.64 R46, c[0x3][0x18] ;  /* 0x00c00600ff2e7b82 */ /* 0x000e220000000a00 */
[----:B------:R-:W-:Y:S01]  /*32f80*/  IMAD.WIDE.U32 R86, R75, R66, RZ ;  /* 0x000000424b567225 */ /* 0x000fe200078e00ff */
[----:B------:R-:W-:-:S02]  /*32f90*/  IADD3 R42, P5, P6, R73, R76, R42 ;  /* 0x0000004c492a7210 */ /* 0x000fc40007ebe02a */
[----:B------:R-:W-:Y:S01]  /*32fa0*/  LOP3.LUT R36, RZ, R36, RZ, 0x33, !PT ;  /* 0x00000024ff247212 */ /* 0x000fe200078e33ff */
[----:B------:R-:W-:Y:S01]  /*32fb0*/  IMAD.WIDE.U32 R88, R18, R68, RZ ;  /* 0x0000004412587225 */ /* 0x000fe200078e00ff */
[----:B------:R-:W-:Y:S02]  /*32fc0*/  IADD3.X R98, PT, PT, RZ, R77, RZ, P5, P6 ;  /* 0x0000004dff627210 */ /* 0x000fe40002fec4ff */
[----:B------:R-:W-:Y:S01]  /*32fd0*/  ISETP.GT.U32.AND.EX P0, PT, R53, R36, PT, P0 ;  /* 0x000000243500720c */ /* 0x000fe20003f04100 */
[----:B------:R-:W-:-:S03]  /*32fe0*/  IMAD.WIDE.U32 R86, P6, R72, R67, R86 ;  /* 0x0000004348567225 */ /* 0x000fc600078c0056 */
[----:B------:R-:W-:Y:S01]  /*32ff0*/  SEL R73, RZ, 0x1, !P0 ;  /* 0x00000001ff497807 */ /* 0x000fe20004000000 */
[----:B------:R-:W-:-:S04]  /*33000*/  IMAD.WIDE.U32 R88, P5, R38, R69, R88 ;  /* 0x0000004526587225 */ /* 0x000fc800078a0058 */
[----:B------:R-:W-:-:S04]  /*33010*/  IMAD.WIDE.U32 R82, R75, R64, RZ ;  /* 0x000000404b527225 */ /* 0x000fc800078e00ff */
[----:B------:R-:W-:Y:S02]  /*33020*/  IMAD.MOV.U32 R92, RZ, RZ, R37 ;  /* 0x000000ffff5c7224 */ /* 0x000fe400078e0025 */
[----:B------:R-:W-:Y:S01]  /*33030*/  IMAD.X R79, RZ, RZ, RZ, P6 ;  /* 0x000000ffff4f7224 */ /* 0x000fe200030e06ff */
[----:B------:R-:W-:Y:S01]  /*33040*/  IADD3 R88, P6, PT, R19, R88, RZ ;  /* 0x0000005813587210 */ /* 0x000fe20007fde0ff */
[----:B------:R-:W-:-:S03]  /*33050*/  IMAD.WIDE.U32.X R92, R75, R69, R92, P2 ;  /* 0x000000454b5c7225 */ /* 0x000fc600010e045c */
[----:B------:R-:W-:Y:S01]  /*33060*/  LOP3.LUT R88, RZ, R88, RZ, 0x33, !PT ;  /* 0x00000058ff587212 */ /* 0x000fe200078e33ff */
[----:B------:R-:W-:-:S03]  /*33070*/  IMAD.WIDE.U32 R76, R72, R66, RZ ;  /* 0x00000042484c7225 */ /* 0x000fc600078e00ff */
[----:B------:R-:W-:Y:S01]  /*33080*/  ISETP.GT.U32.AND.EX P1, PT, R55, R88, PT, P1 ;  /* 0x000000583700720c */ /* 0x000fe20003f24110 */
[C---:B------:R-:W-:Y:S01]  /*33090*/  IMAD.WIDE.U32 R82, P2, R72.reuse, R65, R82 ;  /* 0x0000004148527225 */ /* 0x040fe20007840052 */
[----:B------:R-:W-:Y:S02]  /*330a0*/  IADD3 R53, P0, PT, R77, R86, RZ ;  /* 0x000000564d357210 */ /* 0x000fe40007f1e0ff */
[----:B------:R-:W-:Y:S01]  /*330b0*/  SEL R55, RZ, 0x1, !P1 ;  /* 0x00000001ff377807 */ /* 0x000fe20004800000 */
[----:B------:R-:W-:-:S04]  /*330c0*/  IMAD.WIDE.U32 R36, R72, R64, RZ ;  /* 0x0000004048247225 */ /* 0x000fc800078e00ff */
[----:B------:R-:W-:Y:S01]  /*330d0*/  IMAD.X R81, RZ, RZ, RZ, P2 ;  /* 0x000000ffff517224 */ /* 0x000fe200010e06ff */
[----:B------:R-:W-:Y:S01]  /*330e0*/  IADD3 R19, P2, PT, R37, R82, RZ ;  /* 0x0000005225137210 */ /* 0x000fe20007f5e0ff */
[----:B------:R-:W-:Y:S02]  /*330f0*/  IMAD.MOV.U32 R78, RZ, RZ, R87 ;  /* 0x000000ffff4e7224 */ /* 0x000fe400078e0057 */
[----:B------:R-:W-:Y:S01]  /*33100*/  IMAD.X R87, RZ, RZ, RZ, P5 ;  /* 0x000000ffff577224 */ /* 0x000fe200028e06ff */
[----:B------:R-:W-:Y:S01]  /*33110*/  IADD3 R73, P5, PT, R73, R92, RZ ;  /* 0x0000005c49497210 */ /* 0x000fe20007fbe0ff */
[----:B------:R-:W-:Y:S02]  /*33120*/  IMAD.MOV.U32 R80, RZ, RZ, R83 ;  /* 0x000000ffff507224 */ /* 0x000fe400078e0053 */
[----:B------:R-:W-:Y:S02]  /*33130*/  IMAD.MOV.U32 R86, RZ, RZ, R89 ;  /* 0x000000ffff567224 */ /* 0x000fe400078e0059 */
[----:B0-----:R-:W-:-:S04]  /*33140*/  IMAD.WIDE.U32 R82, R109, R46, RZ ;  /* 0x0000002e6d527225 */ /* 0x001fc800078e00ff */
[----:B------:R-:W-:-:S04]  /*33150*/  IMAD.WIDE.U32 R88, R107, R46, RZ ;  /* 0x0000002e6b587225 */ /* 0x000fc800078e00ff */
[----:B------:R-:W-:Y:S02]  /*33160*/  IMAD.X R77, RZ, RZ, R93, P5 ;  /* 0x000000ffff4d7224 */ /* 0x000fe400028e065d */
[----:B------:R-:W-:-:S04]  /*33170*/  IMAD.WIDE.U32 R82, P5, R84, R47, R82 ;  /* 0x0000002f54527225 */ /* 0x000fc800078a0052 */
[----:B------:R-:W-:-:S04]  /*33180*/  IMAD.WIDE.U32 R88, P1, R90, R47, R88 ;  /* 0x0000002f5a587225 */ /* 0x000fc80007820058 */
[----:B------:R-:W-:-:S04]  /*33190*/  IMAD.WIDE.U32 R84, R84, R46, RZ ;  /* 0x0000002e54547225 */ /* 0x000fc800078e00ff */
[----:B------:R-:W-:-:S04]  /*331a0*/  IMAD.WIDE.U32 R90, R90, R46, RZ ;  /* 0x0000002e5a5a7225 */ /* 0x000fc800078e00ff */
[----:B------:R-:W-:Y:S01]  /*331b0*/  IMAD.X R93, RZ, RZ, RZ, P5 ;  /* 0x000000ffff5d7224 */ /* 0x000fe200028e06ff */
[----:B------:R-:W-:Y:S01]  /*331c0*/  IADD3 R103, P5, PT, R85, R82, RZ ;  /* 0x0000005255677210 */ /* 0x000fe20007fbe0ff */
[----:B------:R-:W-:Y:S01]  /*331d0*/  IMAD.X R95, RZ, RZ, RZ, P1 ;  /* 0x000000ffff5f7224 */ /* 0x000fe200008e06ff */
[----:B------:R-:W-:Y:S01]  /*331e0*/  IADD3 R88, P1, PT, R91, R88, RZ ;  /* 0x000000585b587210 */ /* 0x000fe20007f3e0ff */
[----:B------:R-:W-:-:S04]  /*331f0*/  IMAD.WIDE.U32 R96, R24, R46, RZ ;  /* 0x0000002e18607225 */ /* 0x000fc800078e00ff */
[----:B------:R-:W-:-:S04]  /*33200*/  IMAD.WIDE.U32.X R86, R18, R69, R86, P6 ;  /* 0x0000004512567225 */ /* 0x000fc800030e0456 */
[----:B------:R-:W-:Y:S01]  /*33210*/  IMAD.MOV.U32 R92, RZ, RZ, R83 ;  /* 0x000000ffff5c7224 */ /* 0x000fe200078e0053 */
[----:B------:R-:W-:Y:S01]  /*33220*/  IADD3 R86, P6, PT, R55, R86, RZ ;  /* 0x0000005637567210 */ /* 0x000fe20007fde0ff */
[----:B------:R-:W-:Y:S02]  /*33230*/  IMAD.MOV.U32 R94, RZ, RZ, R89 ;  /* 0x000000ffff5e7224 */ /* 0x000fe400078e0059 */
[----:B------:R-:W-:-:S04]  /*33240*/  IMAD.WIDE.U32.X R92, R109, R47, R92, P5 ;  /* 0x0000002f6d5c7225 */ /* 0x000fc800028e045c */
[----:B------:R-:W-:Y:S01]  /*33250*/  IMAD.WIDE.U32.X R94, R107, R47, R94, P1 ;  /* 0x0000002f6b5e7225 */ /* 0x000fe200008e045e */
[----:B------:R-:W-:-:S03]  /*33260*/  IADD3 R105, P1, PT, R105, R84, RZ ;  /* 0x0000005469697210 */ /* 0x000fc60007f3e0ff */
[----:B------:R-:W-:-:S04]  /*33270*/  IMAD.WIDE.U32 R96, P5, R54, R47, R96 ;  /* 0x0000002f36607225 */ /* 0x000fc800078a0060 */
[----:B------:R-:W-:-:S04]  /*33280*/  IMAD.WIDE.U32 R54, R54, R46, RZ ;  /* 0x0000002e36367225 */ /* 0x000fc800078e00ff */
[----:B------:R-:W-:Y:S01]  /*33290*/  IMAD.X R87, RZ, RZ, R87, P6 ;  /* 0x000000ffff577224 */ /* 0x000fe200030e0657 */
[----:B------:R-:W-:Y:S01]  /*332a0*/  IADD3 R104, P6, PT, R55, R96, RZ ;  /* 0x0000006037687210 */ /* 0x000fe20007fde0ff */
[----:B------:R-:W-:Y:S01]  /*332b0*/  IMAD.X R102, R103, 0x1, R102, P1 ;  /* 0x0000000167667824 */ /* 0x000fe200008e0666 */
[----:B------:R-:W-:Y:S01]  /*332c0*/  ISETP.GE.U32.AND P1, PT, R105, R84, PT ;  /* 0x000000546900720c */ /* 0x000fe20003f26070 */
[----:B------:R-:W-:-:S04]  /*332d0*/  IMAD.WIDE.U32 R82, R32, R46, RZ ;  /* 0x0000002e20527225 */ /* 0x000fc800078e00ff */
[----:B------:R-:W-:Y:S02]  /*332e0*/  IMAD.X R85, RZ, RZ, RZ, P5 ;  /* 0x000000ffff557224 */ /* 0x000fe400028e06ff */
[----:B------:R-:W-:Y:S02]  /*332f0*/  IMAD.MOV.U32 R84, RZ, RZ, R97 ;  /* 0x000000ffff547224 */ /* 0x000fe400078e0061 */
[----:B------:R-:W-:-:S04]  /*33300*/  IMAD.WIDE.U32 R82, P5, R40, R47, R82 ;  /* 0x0000002f28527225 */ /* 0x000fc800078a0052 */
[----:B------:R-:W-:Y:S01]  /*33310*/  IMAD.WIDE.U32.X R84, R24, R47, R84, P6 ;  /* 0x0000002f18547225 */ /* 0x000fe200030e0454 */
[----:B------:R-:W-:-:S03]  /*33320*/  IADD3 R105, P6, PT, R105, R99, RZ ;  /* 0x0000006369697210 */ /* 0x000fc60007fde0ff */
[----:B------:R-:W-:Y:S01]  /*33330*/  IMAD.WIDE.U32.X R48, R24, R65, R48, P4 ;  /* 0x0000004118307225 */ /* 0x000fe200020e0430 */
[C---:B------:R-:W-:Y:S02]  /*33340*/  ISETP.GE.U32.AND.EX P4, PT, R102.reuse, R103, PT, P1 ;  /* 0x000000676600720c */ /* 0x040fe40003f86110 */
[----:B------:R-:W-:Y:S01]  /*33350*/  IADD3 R27, P1, PT, R27, R90, RZ ;  /* 0x0000005a1b1b7210 */ /* 0x000fe20007f3e0ff */
[----:B------:R-:W-:Y:S01]  /*33360*/  IMAD.X R91, RZ, RZ, RZ, P5 ;  /* 0x000000ffff5b7224 */ /* 0x000fe200028e06ff */
[----:B------:R-:W-:Y:S01]  /*33370*/  ISETP.GE.U32.AND P5, PT, R105, R99, PT ;  /* 0x000000636900720c */ /* 0x000fe20003fa6070 */
[----:B------:R-:W-:Y:S01]  /*33380*/  IMAD.X R102, R102, 0x1, R101, P6 ;  /* 0x0000000166667824 */ /* 0x000fe200030e0665 */
[----:B------:R-:W-:Y:S01]  /*33390*/  SEL R24, RZ, 0x1, P4 ;  /* 0x00000001ff187807 */ /* 0x000fe20002000000 */
[----:B------:R-:W-:-:S03]  /*333a0*/  IMAD.WIDE.U32 R96, R40, R46, RZ ;  /* 0x0000002e28607225 */ /* 0x000fc600078e00ff */
[----:B------:R-:W-:Y:S01]  /*333b0*/  ISETP.GE.U32.AND.EX P5, PT, R102, R101, PT, P5 ;  /* 0x000000656600720c */ /* 0x000fe20003fa6150 */
[----:B------:R-:W-:Y:S01]  /*333c0*/  IMAD.X R25, R88, 0x1, R25, P1 ;  /* 0x0000000158197824 */ /* 0x000fe200008e0619 */
[----:B------:R-:W-:Y:S01]  /*333d0*/  ISETP.GE.U32.AND P1, PT, R27, R90, PT ;  /* 0x0000005a1b00720c */ /* 0x000fe20003f26070 */
[----:B------:R-:W-:Y:S01]  /*333e0*/  IMAD.MOV.U32 R90, RZ, RZ, R83 ;  /* 0x000000ffff5a7224 */ /* 0x000fe200078e0053 */
[----:B------:R-:W-:Y:S01]  /*333f0*/  IADD3 R40, P4, PT, R97, R82, RZ ;  /* 0x0000005261287210 */ /* 0x000fe20007f9e0ff */
[C---:B------:R-:W-:Y:S01]  /*33400*/  IMAD.WIDE.U32.X R50, R32.reuse, R65, R50, P3 ;  /* 0x0000004120327225 */ /* 0x040fe200018e0432 */
[-C--:B------:R-:W-:Y:S02]  /*33410*/  IADD3 R27, P6, PT, R27, R100.reuse, RZ ;  /* 0x000000641b1b7210 */ /* 0x080fe40007fde0ff */
[----:B------:R-:W-:Y:S01]  /*33420*/  SEL R83, RZ, 0x1, P5 ;  /* 0x00000001ff537807 */ /* 0x000fe20002800000 */
[----:B------:R-:W-:Y:S01]  /*33430*/  IMAD.WIDE.U32.X R90, R32, R47, R90, P4 ;  /* 0x0000002f205a7225 */ /* 0x000fe200020e045a */
[----:B------:R-:W-:-:S02]  /*33440*/  ISETP.GE.U32.AND P3, PT, R27, R100, PT ;  /* 0x000000641b00720c */ /* 0x000fc40003f66070 */
[----:B------:R-:W-:Y:S01]  /*33450*/  IADD3 R83, P4, P5, R83, R92, R24 ;  /* 0x0000005c53537210 */ /* 0x000fe20007d9e018 */
[C---:B------:R-:W-:Y:S01]  /*33460*/  IMAD.X R99, R25.reuse, 0x1, R34, P6 ;  /* 0x0000000119637824 */ /* 0x040fe200030e0622 */
[----:B------:R-:W-:Y:S01]  /*33470*/  ISETP.GE.U32.AND.EX P1, PT, R25, R88, PT, P1 ;  /* 0x000000581900720c */ /* 0x000fe20003f26110 */
[----:B------:R-:W-:Y:S01]  /*33480*/  IMAD.WIDE.U32.X R78, R75, R67, R78, P0 ;  /* 0x000000434b4e7225 */ /* 0x000fe200000e044e */
[----:B------:R-:W-:Y:S02]  /*33490*/  IADD3.X R92, PT, PT, RZ, R93, RZ, P4, P5 ;  /* 0x0000005dff5c7210 */ /* 0x000fe400027ea4ff */
[----:B------:R-:W-:Y:S01]  /*334a0*/  ISETP.GE.U32.AND.EX P3, PT, R99, R34, PT, P3 ;  /* 0x000000226300720c */ /* 0x000fe20003f66130 */
[----:B------:R-:W-:Y:S01]  /*334b0*/  IMAD.WIDE.U32.X R80, R75, R65, R80, P2 ;  /* 0x000000414b507225 */ /* 0x000fe200010e0450 */
[----:B------:R-:W-:Y:S02]  /*334c0*/  IADD3 R32, P4, PT, R105, R52, RZ ;  /* 0x0000003469207210 */ /* 0x000fe40007f9e0ff */
[----:B------:R-:W-:-:S02]  /*334d0*/  IADD3 R89, P5, PT, R27, R74, RZ ;  /* 0x0000004a1b597210 */ /* 0x000fc40007fbe0ff */
[----:B------:R-:W-:Y:S01]  /*334e0*/  SEL R24, RZ, 0x1, P1 ;  /* 0x00000001ff187807 */ /* 0x000fe20000800000 */
[----:B------:R-:W-:Y:S01]  /*334f0*/  IMAD.X R34, R33, 0x1, R102, P4 ;  /* 0x0000000121227824 */ /* 0x000fe200020e0666 */
        /* <DEDUP_REMOVED lines=9> */
[----:B------:R-:W-:Y:S02]  /*33590*/  IADD3 R35, P4, PT, R32, R41, RZ ;  /* 0x0000002920237210 */ /* 0x000fe40007f9e0ff */
[----:B------:R-:W-:Y:S01]  /*335a0*/  SEL R74, RZ, 0x1, P3 ;  /* 0x00000001ff4a7807 */ /* 0x000fe20001800000 */
[----:B------:R-:W-:Y:S01]  /*335b0*/  IMAD.WIDE.U32 R32, P3, R72, R47, R24 ;  /* 0x0000002f48207225 */ /* 0x000fe20007860018 */
[----:B------:R-:W-:Y:S02]  /*335c0*/  ISETP.GE.U32.AND P5, PT, R35, R41, PT ;  /* 0x000000292300720c */ /* 0x000fe40003fa6070 */
[----:B------:R-:W-:Y:S01]  /*335d0*/  IADD3 R95, P6, PT, R89, R42, RZ ;  /* 0x0000002a595f7210 */ /* 0x000fe20007fde0ff */
[----:B------:R-:W-:Y:S01]  /*335e0*/  IMAD.X R34, R34, 0x1, R45, P4 ;  /* 0x0000000122227824 */ /* 0x000fe200020e062d */
[----:B------:R-:W-:Y:S01]  /*335f0*/  IADD3 R41, P4, PT, R35, R76, RZ ;  /* 0x0000004c23297210 */ /* 0x000fe20007f9e0ff */
[----:B------:R-:W-:-:S03]  /*33600*/  IMAD.WIDE.U32 R24, R72, R46, RZ ;  /* 0x0000002e48187225 */ /* 0x000fc600078e00ff */
[----:B------:R-:W-:Y:S01]  /*33610*/  ISETP.GE.U32.AND.EX P5, PT, R34, R45, PT, P5 ;  /* 0x0000002d2200720c */ /* 0x000fe20003fa6150 */
[----:B------:R-:W-:Y:S01]  /*33620*/  IMAD.X R35, RZ, RZ, RZ, P3 ;  /* 0x000000ffff237224 */ /* 0x000fe200018e06ff */
[----:B------:R-:W-:Y:S01]  /*33630*/  ISETP.GE.U32.AND P3, PT, R95, R42, PT ;  /* 0x0000002a5f00720c */ /* 0x000fe20003f66070 */
[----:B------:R-:W-:Y:S01]  /*33640*/  IMAD.X R99, R99, 0x1, R98, P6 ;  /* 0x0000000163637824 */ /* 0x000fe200030e0662 */
[----:B------:R-:W-:Y:S01]  /*33650*/  SEL R45, RZ, 0x1, P5 ;  /* 0x00000001ff2d7807 */ /* 0x000fe20002800000 */
[----:B------:R-:W-:Y:S01]  /*33660*/  IMAD.X R52, R53, 0x1, R34, P4 ;  /* 0x0000000135347824 */ /* 0x000fe200020e0622 */
[----:B------:R-:W-:Y:S01]  /*33670*/  IADD3 R42, P5, PT, R25, R32, RZ ;  /* 0x00000020192a7210 */ /* 0x000fe20007fbe0ff */
[----:B------:R-:W-:Y:S01]  /*33680*/  IMAD.MOV.U32 R34, RZ, RZ, R33 ;  /* 0x000000ffff227224 */ /* 0x000fe200078e0021 */
[----:B------:R-:W-:Y:S01]  /*33690*/  IADD3 R45, P2, P0, R45, R48, R74 ;  /* 0x000000302d2d7210 */ /* 0x000fe2000785e04a */
[----:B------:R-:W-:Y:S01]  /*336a0*/  IMAD.WIDE.U32 R88, R18, R64, RZ ;  /* 0x0000004012587225 */ /* 0x000fe200078e00ff */
[----:B------:R-:W-:-:S02]  /*336b0*/  ISETP.GE.U32.AND.EX P3, PT, R99, R98, PT, P3 ;  /* 0x000000626300720c */ /* 0x000fc40003f66130 */
[----:B------:R-:W-:Y:S01]  /*336c0*/  IADD3.X R82, PT, PT, RZ, R49, RZ, P2, P0 ;  /* 0x00000031ff527210 */ /* 0x000fe200017e04ff */
[----:B------:R-:W-:Y:S01]  /*336d0*/  IMAD.WIDE.U32.X R34, R75, R47, R34, P5 ;  /* 0x0000002f4b227225 */ /* 0x000fe200028e0422 */
[----:B------:R-:W-:Y:S02]  /*336e0*/  ISETP.NE.U32.AND P0, PT, R83, RZ, PT ;  /* 0x000000ff5300720c */ /* 0x000fe40003f05070 */
[CC--:B------:R-:W-:Y:S01]  /*336f0*/  IADD3 R98, P5, PT, R41.reuse, R73.reuse, RZ ;  /* 0x0000004929627210 */ /* 0x0c0fe20007fbe0ff */
[----:B------:R-:W-:Y:S01]  /*33700*/  IMAD.WIDE.U32 R74, R18, R66, RZ ;  /* 0x00000042124a7225 */ /* 0x000fe200078e00ff */
[----:B------:R-:W-:Y:S02]  /*33710*/  ISETP.NE.AND.EX P0, PT, R92, RZ, PT, P0 ;  /* 0x000000ff5c00720c */ /* 0x000fe40003f05300 */
[----:B------:R-:W-:Y:S01]  /*33720*/  ISETP.GE.U32.AND P4, PT, R41, R76, PT ;  /* 0x0000004c2900720c */ /* 0x000fe20003f86070 */
[----:B------:R-:W-:Y:S01]  /*33730*/  IMAD.X R93, R52, 0x1, R77, P5 ;  /* 0x00000001345d7824 */ /* 0x000fe200028e064d */
[----:B------:R-:W-:Y:S01]  /*33740*/  ISETP.GE.U32.AND P2, PT, R98, R73, PT ;  /* 0x000000496200720c */ /* 0x000fe20003f46070 */
[----:B------:R-:W-:Y:S01]  /*33750*/  IMAD.WIDE.U32 R74, P6, R38, R67, R74 ;  /* 0x00000043264a7225 */ /* 0x000fe200078c004a */
[----:B------:R-:W-:-:S02]  /*33760*/  ISETP.GE.U32.AND.EX P4, PT, R52, R53, PT, P4 ;  /* 0x000000353400720c */ /* 0x000fc40003f86140 */
[----:B------:R-:W-:Y:S01]  /*33770*/  ISETP.GE.U32.AND.EX P2, PT, R93, R77, PT, P2 ;  /* 0x0000004d5d00720c */ /* 0x000fe20003f46120 */
[C---:B------:R-:W-:Y:S01]  /*33780*/  IMAD.WIDE.U32 R72, R38.reuse, R66, RZ ;  /* 0x0000004226487225 */ /* 0x040fe200078e00ff */
[----:B------:R-:W-:Y:S02]  /*33790*/  SEL R76, RZ, 0x1, P4 ;  /* 0x00000001ff4c7807 */ /* 0x000fe40002000000 */
[----:B------:R-:W-:Y:S01]  /*337a0*/  SEL R77, RZ, 0x1, P2 ;  /* 0x00000001ff4d7807 */ /* 0x000fe20001000000 */
[----:B------:R-:W-:-:S04]  /*337b0*/  IMAD.WIDE.U32 R32, R38, R64, RZ ;  /* 0x0000004026207225 */ /* 0x000fc800078e00ff */
[----:B------:R-:W-:-:S04]  /*337c0*/  IMAD.WIDE.U32 R88, P5, R38, R65, R88 ;  /* 0x0000004126587225 */ /* 0x000fc800078a0058 */
[----:B------:R-:W-:Y:S01]  /*337d0*/  IMAD.X R53, RZ, RZ, RZ, P6 ;  /* 0x000000ffff357224 */ /* 0x000fe200030e06ff */
[----:B------:R-:W-:Y:S01]  /*337e0*/  IADD3 R74, P6, PT, R73, R74, RZ ;  /* 0x0000004a494a7210 */ /* 0x000fe20007fde0ff */
[----:B------:R-:W-:Y:S01]  /*337f0*/  IMAD.X R49, RZ, RZ, RZ, P5 ;  /* 0x000000ffff317224 */ /* 0x000fe200028e06ff */
[----:B------:R-:W-:Y:S01]  /*33800*/  IADD3 R41, P4, PT, R33, R88, RZ ;  /* 0x0000005821297210 */ /* 0x000fe20007f9e0ff */
[----:B------:R-:W-:Y:S02]  /*33810*/  IMAD.MOV.U32 R52, RZ, RZ, R75 ;  /* 0x000000ffff347224 */ /* 0x000fe400078e004b */
[----:B------:R-:W-:Y:S01]  /*33820*/  IMAD.MOV.U32 R48, RZ, RZ, R89 ;  /* 0x000000ffff307224 */ /* 0x000fe200078e0059 */
        /* <DEDUP_REMOVED lines=24> */
.L_x_98:
[----:B------:R-:W-:Y:S05]  /*339b0*/  BSYNC.RECONVERGENT B2 ;  /* 0x0000000000027941 */ /* 0x000fea0003800200 */
.L_x_97:
[----:B------:R-:W-:Y:S01]  /*339c0*/  IADD3 R37, P0, PT, R4, R54, RZ ;  /* 0x0000003604257210 */ /* 0x000fe20007f1e0ff */
[----:B------:R-:W-:Y:S01]  /*339d0*/  IMAD.WIDE.U32.X R52, R18, R67, R52, P6 ;  /* 0x0000004312347225 */ /* 0x000fe200030e0434 */
[----:B------:R-:W-:Y:S01]  /*339e0*/  SEL R4, RZ, 0x1, P1 ;  /* 0x00000001ff047807 */ /* 0x000fe20000800000 */
[----:B------:R-:W-:Y:S01]  /*339f0*/  BSSY.RECONVERGENT B2, `(.L_x_99) ;  /* 0x0000063000027945 */ /* 0x000fe20003800200 */
[----:B------:R-:W-:Y:S01]  /*33a00*/  IADD3 R83, P1, P2, R77, R78, R76 ;  /* 0x0000004e4d537210 */ /* 0x000fe20007a3e04c */
[----:B------:R-:W-:Y:S01]  /*33a10*/  IMAD.X R5, R5, 0x1, R104, P0 ;  /* 0x0000000105057824 */ /* 0x000fe200000e0668 */
[C---:B------:R-:W-:Y:S02]  /*33a20*/  IADD3 R88, P0, PT, R37.reuse, R45, RZ ;  /* 0x0000002d25587210 */ /* 0x040fe40007f1e0ff */
[----:B------:R-:W-:Y:S02]  /*33a30*/  IADD3.X R89, PT, PT, RZ, R79, RZ, P1, P2 ;  /* 0x0000004fff597210 */ /* 0x000fe40000fe44ff */
[----:B------:R-:W-:Y:S01]  /*33a40*/  ISETP.GE.U32.AND P1, PT, R37, R54, PT ;  /* 0x000000362500720c */ /* 0x000fe20003f26070 */
[----:B------:R-:W-:Y:S01]  /*33a50*/  IMAD.X R92, R5, 0x1, R82, P0 ;  /* 0x00000001055c7824 */ /* 0x000fe200000e0652 */
[----:B------:R-:W-:Y:S01]  /*33a60*/  ISETP.GE.U32.AND P0, PT, R88, R45, PT ;  /* 0x0000002d5800720c */ /* 0x000fe20003f06070 */
[----:B------:R-:W-:Y:S01]  /*33a70*/  IMAD R37, R93, R70, RZ ;  /* 0x000000465d257224 */ /* 0x000fe200078e02ff */
[----:B------:R-:W-:-:S02]  /*33a80*/  SEL R39, RZ, 0x1, P3 ;  /* 0x00000001ff277807 */ /* 0x000fc40001800000 */
[----:B------:R-:W-:Y:S01]  /*33a90*/  ISETP.GE.U32.AND.EX P1, PT, R5, R104, PT, P1 ;  /* 0x000000680500720c */ /* 0x000fe20003f26110 */
[----:B------:R-:W-:Y:S01]  /*33aa0*/  IMAD R77, R98, R71, R37 ;  /* 0x00000047624d7224 */ /* 0x000fe200078e0225 */
[----:B------:R-:W-:Y:S02]  /*33ab0*/  ISETP.GE.U32.AND.EX P0, PT, R92, R82, PT, P0 ;  /* 0x000000525c00720c */ /* 0x000fe40003f06100 */
[----:B------:R-:W-:Y:S01]  /*33ac0*/  IADD3 R39, P3, P5, R39, R50, R4 ;  /* 0x0000003227277210 */ /* 0x000fe20007d7e004 */
[----:B------:R-:W-:Y:S01]  /*33ad0*/  IMAD.WIDE.U32 R4, R98, R70, RZ ;  /* 0x0000004662047225 */ /* 0x000fe200078e00ff */
[----:B------:R-:W-:Y:S02]  /*33ae0*/  IADD3 R95, P2, PT, R95, R72, RZ ;  /* 0x000000485f5f7210 */ /* 0x000fe40007f5e0ff */
[----:B------:R-:W-:Y:S01]  /*33af0*/  SEL R37, RZ, 0x1, P1 ;  /* 0x00000001ff257807 */ /* 0x000fe20000800000 */
[----:B------:R-:W-:Y:S01]  /*33b00*/  IMAD.IADD R77, R5, 0x1, R77 ;  /* 0x00000001054d7824 */ /* 0x000fe200078e024d */
[----:B------:R-:W-:Y:S01]  /*33b10*/  SEL R79, RZ, 0x1, P0 ;  /* 0x00000001ff4f7807 */ /* 0x000fe20000000000 */
[----:B------:R-:W-:Y:S01]  /*33b20*/  IMAD.X R99, R74, 0x1, R99, P2 ;  /* 0x000000014a637824 */ /* 0x000fe200010e0663 */
[----:B------:R-:W-:-:S02]  /*33b30*/  IADD3.X R45, PT, PT, RZ, R51, RZ, P3, P5 ;  /* 0x00000033ff2d7210 */ /* 0x000fc40001fea4ff */
[----:B------:R-:W-:Y:S01]  /*33b40*/  ISETP.GE.U32.AND P5, PT, R95, R72, PT ;  /* 0x000000485f00720c */ /* 0x000fe20003fa6070 */
[----:B------:R-:W-:Y:S01]  /*33b50*/  IMAD.WIDE.U32 R72, R77, R68, RZ ;  /* 0x000000444d487225 */ /* 0x000fe200078e00ff */
[----:B------:R-:W-:Y:S02]  /*33b60*/  IADD3 R95, P2, PT, R95, R86, RZ ;  /* 0x000000565f5f7210 */ /* 0x000fe40007f5e0ff */
[----:B------:R-:W-:Y:S02]  /*33b70*/  IADD3 R79, P0, P1, R79, R84, R37 ;  /* 0x000000544f4f7210 */ /* 0x000fe4000791e025 */
[----:B------:R-:W-:Y:S01]  /*33b80*/  ISETP.GE.U32.AND P3, PT, R95, R86, PT ;  /* 0x000000565f00720c */ /* 0x000fe20003f66070 */
[C---:B------:R-:W-:Y:S01]  /*33b90*/  IMAD.X R76, R99.reuse, 0x1, R87, P2 ;  /* 0x00000001634c7824 */ /* 0x040fe200010e0657 */
[----:B------:R-:W-:Y:S01]  /*33ba0*/  ISETP.GE.U32.AND.EX P5, PT, R99, R74, PT, P5 ;  /* 0x0000004a6300720c */ /* 0x000fe20003fa6150 */
[----:B------:R-:W-:Y:S01]  /*33bb0*/  IMAD.WIDE.U32 R74, R4, R68, RZ ;  /* 0x00000044044a7225 */ /* 0x000fe200078e00ff */
[----:B------:R-:W-:-:S02]  /*33bc0*/  IADD3.X R86, PT, PT, RZ, R85, RZ, P0, P1 ;  /* 0x00000055ff567210 */ /* 0x000fc400007e24ff */
[----:B------:R-:W-:Y:S01]  /*33bd0*/  IADD3 R84, P0, PT, R88, R36, RZ ;  /* 0x0000002458547210 */ /* 0x000fe20007f1e0ff */
[----:B------:R-:W-:Y:S01]  /*33be0*/  IMAD.WIDE.U32 R50, R95, R70, RZ ;  /* 0x000000465f327225 */ /* 0x000fe200078e00ff */
[----:B------:R-:W-:Y:S02]  /*33bf0*/  LOP3.LUT R85, RZ, R74, RZ, 0x33, !PT ;  /* 0x0000004aff557212 */ /* 0x000fe400078e33ff */
[----:B------:R-:W-:Y:S01]  /*33c00*/  ISETP.GE.U32.AND.EX P3, PT, R76, R87, PT, P3 ;  /* 0x000000574c00720c */ /* 0x000fe20003f66130 */
[----:B------:R-:W-:Y:S01]  /*33c10*/  IMAD.WIDE.U32 R72, P1, R4, R69, R72 ;  /* 0x0000004504487225 */ /* 0x000fe20007820048 */
[----:B------:R-:W-:Y:S02]  /*33c20*/  SEL R88, RZ, 0x1, P5 ;  /* 0x00000001ff587807 */ /* 0x000fe40002800000 */
[----:B------:R-:W-:Y:S01]  /*33c30*/  ISETP.GT.U32.AND P2, PT, R98, R85, PT ;  /* 0x000000556200720c */ /* 0x000fe20003f44070 */
[----:B------:R-:W-:Y:S01]  /*33c40*/  IMAD.X R74, R19, 0x1, R92, P0 ;  /* 0x00000001134a7824 */ /* 0x000fe200000e065c */
[----:B------:R-:W-:Y:S01]  /*33c50*/  IADD3 R82, P0, PT, R84, R83, RZ ;  /* 0x0000005354527210 */ /* 0x000fe20007f1e0ff */
[----:B------:R-:W-:-:S02]  /*33c60*/  IMAD R78, R76, R70, RZ ;  /* 0x000000464c4e7224 */ /* 0x000fc400078e02ff */
[----:B------:R-:W-:Y:S01]  /*33c70*/  IMAD.X R37, RZ, RZ, RZ, P1 ;  /* 0x000000ffff257224 */ /* 0x000fe200008e06ff */
[----:B------:R-:W-:Y:S01]  /*33c80*/  ISETP.GE.U32.AND P1, PT, R84, R36, PT ;  /* 0x000000245400720c */ /* 0x000fe20003f26070 */
[----:B------:R-:W-:Y:S01]  /*33c90*/  IMAD.WIDE.U32 R54, R50, R68, RZ ;  /* 0x0000004432367225 */ /* 0x000fe200078e00ff */
[----:B------:R-:W-:Y:S02]  /*33ca0*/  IADD3 R36, P5, PT, R75, R72, RZ ;  /* 0x000000484b247210 */ /* 0x000fe40007fbe0ff */
[----:B------:R-:W-:Y:S01]  /*33cb0*/  ISETP.GE.U32.AND P6, PT, R82, R83, PT ;  /* 0x000000535200720c */ /* 0x000fe20003fc6070 */
[----:B------:R-:W-:Y:S01]  /*33cc0*/  IMAD R87, R95, R71, R78 ;  /* 0x000000475f577224 */ /* 0x000fe200078e024e */
[----:B------:R-:W-:Y:S01]  /*33cd0*/  LOP3.LUT R54, RZ, R54, RZ, 0x33, !PT ;  /* 0x00000036ff367212 */ /* 0x000fe200078e33ff */
[C---:B------:R-:W-:Y:S01]  /*33ce0*/  IMAD.X R78, R74.reuse, 0x1, R89, P0 ;  /* 0x000000014a4e7824 */ /* 0x040fe200000e0659 */
[----:B------:R-:W-:Y:S01]  /*33cf0*/  LOP3.LUT R36, RZ, R36, RZ, 0x33, !PT ;  /* 0x00000024ff247212 */ /* 0x000fe200078e33ff */
[----:B------:R-:W-:Y:S01]  /*33d00*/  IMAD.IADD R87, R51, 0x1, R87 ;  /* 0x0000000133577824 */ /* 0x000fe200078e0257 */
[----:B------:R-:W-:-:S02]  /*33d10*/  ISETP.GE.U32.AND.EX P1, PT, R74, R19, PT, P1 ;  /* 0x000000134a00720c */ /* 0x000fc40003f26110 */
[----:B------:R-:W-:Y:S01]  /*33d20*/  ISETP.GE.U32.AND.EX P6, PT, R78, R89, PT, P6 ;  /* 0x000000594e00720c */ /* 0x000fe20003fc6160 */
[----:B------:R-:W-:Y:S01]  /*33d30*/  IMAD.WIDE.U32 R74, R87, R68, RZ ;  /* 0x00000044574a7225 */ /* 0x000fe200078e00ff */
[----:B------:R-:W-:Y:S02]  /*33d40*/  SEL R19, RZ, 0x1, P3 ;  /* 0x00000001ff137807 */ /* 0x000fe40001800000 */
[----:B------:R-:W-:Y:S02]  /*33d50*/  ISETP.GT.U32.AND P0, PT, R95, R54, PT ;  /* 0x000000365f00720c */ /* 0x000fe40003f04070 */
[----:B------:R-:W-:Y:S01]  /*33d60*/  ISETP.GT.U32.AND.EX P2, PT, R93, R36, PT, P2 ;  /* 0x000000245d00720c */ /* 0x000fe20003f44120 */
[----:B------:R-:W-:Y:S01]  /*33d70*/  IMAD.MOV.U32 R36, RZ, RZ, R73 ;  /* 0x000000ffff247224 */ /* 0x000fe200078e0049 */
[----:B------:R-:W-:Y:S01]  /*33d80*/  SEL R54, RZ, 0x1, P1 ;  /* 0x00000001ff367807 */ /* 0x000fe20000800000 */
[----:B------:R-:W-:Y:S01]  /*33d90*/  IMAD.WIDE.U32 R72, R18, R46, RZ ;  /* 0x0000002e12487225 */ /* 0x000fe200078e00ff */
[----:B------:R-:W-:-:S02]  /*33da0*/  SEL R89, RZ, 0x1, P6 ;  /* 0x00000001ff597807 */ /* 0x000fc40003000000 */
[----:B------:R-:W-:Y:S01]  /*33db0*/  IADD3 R88, P3, P1, R19, R52, R88 ;  /* 0x0000003413587210 */ /* 0x000fe2000797e058 */
[-C--:B------:R-:W-:Y:S01]  /*33dc0*/  IMAD.WIDE.U32.X R84, R77, R69.reuse, R36, P5 ;  /* 0x000000454d547225 */ /* 0x080fe200028e0424 */
[----:B------:R-:W-:Y:S02]  /*33dd0*/  SEL R19, RZ, 0x1, !P2 ;  /* 0x00000001ff137807 */ /* 0x000fe40005000000 */
[----:B------:R-:W-:Y:S01]  /*33de0*/  IADD3 R89, P2, P6, R89, R80, R54 ;  /* 0x0000005059597210 */ /* 0x000fe20007e5e036 */
[----:B------:R-:W-:Y:S01]  /*33df0*/  IMAD.WIDE.U32 R36, P5, R50, R69, R74 ;  /* 0x0000004532247225 */ /* 0x000fe200078a004a */
[----:B------:R-:W-:Y:S02]  /*33e00*/  IADD3.X R93, PT, PT, RZ, R53, RZ, P3, P1 ;  /* 0x00000035ff5d7210 */ /* 0x000fe40001fe24ff */
[----:B------:R-:W-:Y:S01]  /*33e10*/  IADD3.X R95, PT, PT, RZ, R81, RZ, P2, P6 ;  /* 0x00000051ff5f7210 */ /* 0x000fe200017ec4ff */
[----:B------:R-:W-:Y:S01]  /*33e20*/  IMAD.WIDE.U32 R52, P2, R38, R47, R72 ;  /* 0x0000002f26347225 */ /* 0x000fe20007840048 */
[----:B------:R-:W-:-:S02]  /*33e30*/  ISETP.NE.U32.AND P6, PT, R79, RZ, PT ;  /* 0x000000ff4f00720c */ /* 0x000fc40003fc5070 */
[----:B------:R-:W-:Y:S01]  /*33e40*/  IADD3 R92, P1, PT, R19, R84, RZ ;  /* 0x00000054135c7210 */ /* 0x000fe20007f3e0ff */
[----:B------:R-:W-:Y:S01]  /*33e50*/  IMAD.WIDE.U32 R74, R77, R64, RZ ;  /* 0x000000404d4a7225 */ /* 0x000fe200078e00ff */
[----:B------:R-:W-:Y:S02]  /*33e60*/  ISETP.NE.AND.EX P6, PT, R86, RZ, PT, P6 ;  /* 0x000000ff5600720c */ /* 0x000fe40003fc5360 */
[----:B------:R-:W-:Y:S01]  /*33e70*/  IADD3 R98, P3, PT, R55, R36, RZ ;  /* 0x0000002437627210 */ /* 0x000fe20007f7e0ff */
[----:B------:R-:W-:-:S04]  /*33e80*/  IMAD.WIDE.U32 R54, R38, R46, RZ ;  /* 0x0000002e26367225 */ /* 0x000fc800078e00ff */
[----:B------:R-:W-:Y:S01]  /*33e90*/  IMAD.X R99, RZ, RZ, R85, P1 ;  /* 0x000000ffff637224 */ /* 0x000fe200008e0655 */
[----:B------:R-:W-:Y:S01]  /*33ea0*/  IADD3 R38, P1, PT, R55, R52, RZ ;  /* 0x0000003437267210 */ /* 0x000fe20007f3e0ff */
[----:B------:R-:W-:-:S04]  /*33eb0*/  IMAD.WIDE.U32 R84, R77, R66, RZ ;  /* 0x000000424d547225 */ /* 0x000fc800078e00ff */
[----:B------:R-:W-:Y:S02]  /*33ec0*/  IMAD.X R81, RZ, RZ, RZ, P2 ;  /* 0x000000ffff517224 */ /* 0x000fe400010e06ff */
[----:B------:R-:W-:Y:S02]  /*33ed0*/  IMAD.MOV.U32 R80, RZ, RZ, R53 ;  /* 0x000000ffff507224 */ /* 0x000fe400078e0035 */
[----:B------:R-:W-:-:S04]  /*33ee0*/  IMAD.WIDE.U32.X R72, R18, R65, R48, P4 ;  /* 0x0000004112487225 */ /* 0x000fc800020e0430 */
[----:B------:R-:W-:-:S04]  /*33ef0*/  IMAD.WIDE.U32.X R18, R18, R47, R80, P1 ;  /* 0x0000002f12127225 */ /* 0x000fc800008e0450 */
[----:B------:R-:W-:-:S04]  /*33f00*/  IMAD.WIDE.U32 R48, P4, R4, R67, R84 ;  /* 0x0000004304307225 */ /* 0x000fc80007880054 */
[----:B------:R-:W-:-:S04]  /*33f10*/  IMAD.WIDE.U32 R74, P2, R4, R65, R74 ;  /* 0x00000041044a7225 */ /* 0x000fc8000784004a */
[----:B------:R-:W-:-:S04]  /*33f20*/  IMAD.WIDE.U32 R52, R4, R66, RZ ;  /* 0x0000004204347225 */ /* 0x000fc800078e00ff */
[----:B------:R-:W-:Y:S01]  /*33f30*/  IMAD.WIDE.U32 R80, R77, R46, RZ ;  /* 0x0000002e4d507225 */ /* 0x000fe200078e00ff */
        /* <DEDUP_REMOVED lines=14> */
.L_x_100:
[----:B------:R-:W-:Y:S05]  /*34020*/  BSYNC.RECONVERGENT B2 ;  /* 0x0000000000027941 */ /* 0x000fea0003800200 */
.L_x_99:
[----:B------:R-:W-:Y:S01]  /*34030*/  IMAD.X R83, RZ, RZ, RZ, P4 ;  /* 0x000000ffff537224 */ /* 0x000fe200020e06ff */
[----:B------:R-:W-:Y:S01]  /*34040*/  IADD3 R85, P4, PT, R53, R48, RZ ;  /* 0x0000003035557210 */ /* 0x000fe20007f9e0ff */
[----:B------:R-:W-:Y:S01]  /*34050*/  IMAD.WIDE.U32 R80, P6, R4, R47, R80 ;  /* 0x0000002f04507225 */ /* 0x000fe200078c0050 */
[----:B------:R-:W-:Y:S01]  /*34060*/  IADD3 R79, P1, PT, R82, R52, RZ ;  /* 0x00000034524f7210 */ /* 0x000fe20007f3e0ff */
[----:B------:R-:W-:Y:S02]  /*34070*/  BSSY.RECONVERGENT B2, `(.L_x_101) ;  /* 0x0000043000027945 */ /* 0x000fe40003800200 */
[----:B------:R-:W-:Y:S01]  /*34080*/  IMAD.X R53, RZ, RZ, RZ, P6 ;  /* 0x000000ffff357224 */ /* 0x000fe200030e06ff */
[----:B------:R-:W-:Y:S01]  /*34090*/  IADD3 R25, P6, PT, R79, R92, RZ ;  /* 0x0000005c4f197210 */ /* 0x000fe20007fde0ff */
[----:B------:R-:W-:Y:S02]  /*340a0*/  IMAD.MOV.U32 R82, RZ, RZ, R49 ;  /* 0x000000ffff527224 */ /* 0x000fe400078e0031 */
[----:B------:R-:W-:-:S04]  /*340b0*/  IMAD.WIDE.U32 R48, R4, R64, RZ ;  /* 0x0000004004307225 */ /* 0x000fc800078e00ff */
[----:B------:R-:W-:Y:S01]  /*340c0*/  IMAD.X R84, R85, 0x1, R78, P1 ;  /* 0x0000000155547824 */ /* 0x000fe200008e064e */
[----:B------:R-:W-:Y:S01]  /*340d0*/  ISETP.GE.U32.AND P1, PT, R79, R52, PT ;  /* 0x000000344f00720c */ /* 0x000fe20003f26070 */
[----:B------:R-:W-:Y:S01]  /*340e0*/  IMAD.X R5, RZ, RZ, RZ, P2 ;  /* 0x000000ffff057224 */ /* 0x000fe200010e06ff */
[----:B------:R-:W-:Y:S01]  /*340f0*/  ISETP.GE.U32.AND P2, PT, R25, R92, PT ;  /* 0x0000005c1900720c */ /* 0x000fe20003f46070 */
[----:B------:R-:W-:Y:S01]  /*34100*/  IMAD.WIDE.U32.X R82, R77, R67, R82, P4 ;  /* 0x000000434d527225 */ /* 0x000fe200020e0452 */
[----:B------:R-:W-:Y:S02]  /*34110*/  IADD3 R74, P4, PT, R49, R74, RZ ;  /* 0x0000004a314a7210 */ /* 0x000fe40007f9e0ff */
[C---:B------:R-:W-:Y:S01]  /*34120*/  ISETP.GE.U32.AND.EX P1, PT, R84.reuse, R85, PT, P1 ;  /* 0x000000555400720c */ /* 0x040fe20003f26110 */
[----:B------:R-:W-:Y:S02]  /*34130*/  IMAD.X R36, R84, 0x1, R99, P6 ;  /* 0x0000000154247824 */ /* 0x000fe400030e0663 */
[----:B------:R-:W-:-:S03]  /*34140*/  IMAD.WIDE.U32 R78, R4, R46, RZ ;  /* 0x0000002e044e7225 */ /* 0x000fc600078e00ff */
[----:B------:R-:W-:Y:S01]  /*34150*/  ISETP.GE.U32.AND.EX P2, PT, R36, R99, PT, P2 ;  /* 0x000000632400720c */ /* 0x000fe20003f46120 */
[----:B------:R-:W-:Y:S02]  /*34160*/  IMAD.MOV.U32 R4, RZ, RZ, R75 ;  /* 0x000000ffff047224 */ /* 0x000fe400078e004b */
[----:B------:R-:W-:Y:S01]  /*34170*/  IMAD.MOV.U32 R52, RZ, RZ, R81 ;  /* 0x000000ffff347224 */ /* 0x000fe200078e0051 */
[----:B------:R-:W-:Y:S01]  /*34180*/  SEL R85, RZ, 0x1, P2 ;  /* 0x00000001ff557807 */ /* 0x000fe20001000000 */
[----:B------:R-:W-:Y:S01]  /*34190*/  IMAD.WIDE.U32.X R4, R77, R65, R4, P4 ;  /* 0x000000414d047225 */ /* 0x000fe200020e0404 */
[----:B------:R-:W-:Y:S02]  /*341a0*/  IADD3 R75, P4, PT, R79, R80, RZ ;  /* 0x000000504f4b7210 */ /* 0x000fe40007f9e0ff */
[----:B------:R-:W-:Y:S02]  /*341b0*/  SEL R80, RZ, 0x1, P1 ;  /* 0x00000001ff507807 */ /* 0x000fe40000800000 */
[----:B------:R-:W-:Y:S01]  /*341c0*/  IADD3 R8, P1, PT, R8, R24, RZ ;  /* 0x0000001808087210 */ /* 0x000fe20007f3e0ff */
[----:B------:R-:W-:Y:S01]  /*341d0*/  IMAD.WIDE.U32.X R52, R77, R47, R52, P4 ;  /* 0x0000002f4d347225 */ /* 0x000fe200020e0434 */
[----:B------:R-:W-:-:S02]  /*341e0*/  IADD3 R80, P2, P4, R85, R82, R80 ;  /* 0x0000005255507210 */ /* 0x000fc40007c5e050 */
[----:B------:R-:W-:Y:S01]  /*341f0*/  LOP3.LUT R81, RZ, R98, RZ, 0x33, !PT ;  /* 0x00000062ff517212 */ /* 0x000fe200078e33ff */
[----:B------:R-:W-:Y:S01]  /*34200*/  IMAD.X R9, R9, 0x1, R42, P1 ;  /* 0x0000000109097824 */ /* 0x000fe200008e062a */
[----:B------:R-:W-:Y:S01]  /*34210*/  IADD3 R84, P1, PT, R8, R89, RZ ;  /* 0x0000005908547210 */ /* 0x000fe20007f3e0ff */
[----:B------:R-:W-:Y:S01]  /*34220*/  IMAD.X R77, RZ, RZ, RZ, P5 ;  /* 0x000000ffff4d7224 */ /* 0x000fe200028e06ff */
[----:B------:R-:W-:Y:S02]  /*34230*/  IADD3.X R82, PT, PT, RZ, R83, RZ, P2, P4 ;  /* 0x00000053ff527210 */ /* 0x000fe400017e84ff */
[----:B------:R-:W-:Y:S02]  /*34240*/  ISETP.NE.U32.AND P4, PT, R27, RZ, PT ;  /* 0x000000ff1b00720c */ /* 0x000fe40003f85070 */
[----:B------:R-:W-:Y:S01]  /*34250*/  ISETP.GT.U32.AND.EX P0, PT, R76, R81, PT, P0 ;  /* 0x000000514c00720c */ /* 0x000fe20003f04100 */
[----:B------:R-:W-:Y:S01]  /*34260*/  IMAD.X R76, R9, 0x1, R95, P1 ;  /* 0x00000001094c7824 */ /* 0x000fe200008e065f */
[----:B------:R-:W-:-:S02]  /*34270*/  ISETP.NE.AND.EX P4, PT, R94, RZ, PT, P4 ;  /* 0x000000ff5e00720c */ /* 0x000fc40003f85340 */
[----:B------:R-:W-:Y:S02]  /*34280*/  IADD3 R81, P1, PT, R84, R48, RZ ;  /* 0x0000003054517210 */ /* 0x000fe40007f3e0ff */
[----:B------:R-:W-:-:S03]  /*34290*/  ISETP.GE.U32.AND P2, PT, R8, R24, PT ;  /* 0x000000180800720c */ /* 0x000fc60003f46070 */
[----:B------:R-:W-:Y:S01]  /*342a0*/  IMAD.X R83, R74, 0x1, R76, P1 ;  /* 0x000000014a537824 */ /* 0x000fe200008e064c */
[----:B------:R-:W-:Y:S02]  /*342b0*/  ISETP.GE.U32.AND P1, PT, R84, R89, PT ;  /* 0x000000595400720c */ /* 0x000fe40003f26070 */
[----:B------:R-:W-:Y:S02]  /*342c0*/  ISETP.GE.U32.AND.EX P2, PT, R9, R42, PT, P2 ;  /* 0x0000002a0900720c */ /* 0x000fe40003f46120 */
[----:B------:R-:W-:Y:S01]  /*342d0*/  ISETP.GE.U32.AND.EX P1, PT, R76, R95, PT, P1 ;  /* 0x0000005f4c00720c */ /* 0x000fe20003f26110 */
[----:B------:R-:W-:Y:S01]  /*342e0*/  IMAD.MOV.U32 R76, RZ, RZ, R37 ;  /* 0x000000ffff4c7224 */ /* 0x000fe200078e0025 */
[----:B------:R-:W-:Y:S02]  /*342f0*/  IADD3 R9, P6, PT, R81, R80, RZ ;  /* 0x0000005051097210 */ /* 0x000fe40007fde0ff */
[----:B------:R-:W-:Y:S02]  /*34300*/  SEL R24, RZ, 0x1, P2 ;  /* 0x00000001ff187807 */ /* 0x000fe40001000000 */
        /* <DEDUP_REMOVED lines=25> */
.L_x_102:
[----:B------:R-:W-:Y:S05]  /*344a0*/  BSYNC.RECONVERGENT B2 ;  /* 0x0000000000027941 */ /* 0x000fea0003800200 */
.L_x_101:
[----:B------:R-:W-:Y:S01]  /*344b0*/  IADD3 R85, P4, P5, R85, R34, R24 ;  /* 0x0000002255557210 */ /* 0x000fe20007d9e018 */
[----:B------:R-:W-:Y:S01]  /*344c0*/  IMAD.X R24, R83, 0x1, R82, P6 ;  /* 0x0000000153187824 */ /* 0x000fe200030e0652 */
[----:B------:R-:W-:Y:S01]  /*344d0*/  ISETP.GE.U32.AND P2, PT, R9, R80, PT ;  /* 0x000000500900720c */ /* 0x000fe20003f46070 */
[----:B------:R-:W-:Y:S01]  /*344e0*/  IMAD.WIDE.U32.X R76, R87, R69, R76, P3 ;  /* 0x00000045574c7225 */ /* 0x000fe200018e044c */
[----:B------:R-:W-:Y:S01]  /*344f0*/  IADD3.X R37, PT, PT, RZ, R35, RZ, P4, P5 ;  /* 0x00000023ff257210 */ /* 0x000fe200027ea4ff */
[----:B------:R-:W-:Y:S01]  /*34500*/  BSSY.RECONVERGENT B2, `(.L_x_103) ;  /* 0x0000056000027945 */ /* 0x000fe20003800200 */
[----:B------:R-:W-:Y:S02]  /*34510*/  ISETP.GE.U32.AND P1, PT, R81, R48, PT ;  /* 0x000000305100720c */ /* 0x000fe40003f26070 */
[----:B------:R-:W-:Y:S02]  /*34520*/  ISETP.NE.U32.AND P5, PT, R85, RZ, PT ;  /* 0x000000ff5500720c */ /* 0x000fe40003fa5070 */
[----:B------:R-:W-:-:S02]  /*34530*/  ISETP.GE.U32.AND.EX P4, PT, R24, R82, PT, P2 ;  /* 0x000000521800720c */ /* 0x000fc40003f86120 */
[----:B------:R-:W-:Y:S02]  /*34540*/  ISETP.GE.U32.AND.EX P1, PT, R83, R74, PT, P1 ;  /* 0x0000004a5300720c */ /* 0x000fe40003f26110 */
[----:B------:R-:W-:Y:S02]  /*34550*/  ISETP.NE.AND.EX P2, PT, R37, RZ, PT, P5 ;  /* 0x000000ff2500720c */ /* 0x000fe40003f45350 */
[----:B------:R-:W-:Y:S02]  /*34560*/  SEL R42, RZ, 0x1, P1 ;  /* 0x00000001ff2a7807 */ /* 0x000fe40000800000 */
[----:B------:R-:W-:Y:S02]  /*34570*/  SEL R33, RZ, 0x1, P4 ;  /* 0x00000001ff217807 */ /* 0x000fe40002000000 */
[----:B------:R-:W-:Y:S02]  /*34580*/  SEL R27, RZ, 0x1, !P0 ;  /* 0x00000001ff1b7807 */ /* 0x000fe40004000000 */
[----:B------:R-:W-:-:S02]  /*34590*/  IADD3 R6, P0, PT, R6, R96, RZ ;  /* 0x0000006006067210 */ /* 0x000fc40007f1e0ff */
[----:B------:R-:W-:Y:S02]  /*345a0*/  IADD3 R42, P1, P4, R33, R4, R42 ;  /* 0x00000004212a7210 */ /* 0x000fe40007c3e02a */
[C---:B------:R-:W-:Y:S01]  /*345b0*/  ISETP.GE.U32.AND P3, PT, R6.reuse, R96, PT ;  /* 0x000000600600720c */ /* 0x040fe20003f66070 */
[----:B------:R-:W-:Y:S01]  /*345c0*/  IMAD.X R7, R7, 0x1, R40, P0 ;  /* 0x0000000107077824 */ /* 0x000fe200000e0628 */
[----:B------:R-:W-:Y:S02]  /*345d0*/  IADD3 R34, P5, PT, R27, R76, RZ ;  /* 0x0000004c1b227210 */ /* 0x000fe40007fbe0ff */
[----:B------:R-:W-:Y:S02]  /*345e0*/  IADD3 R6, P0, PT, R6, R39, RZ ;  /* 0x0000002706067210 */ /* 0x000fe40007f1e0ff */
[----:B------:R-:W-:Y:S01]  /*345f0*/  IADD3.X R33, PT, PT, RZ, R5, RZ, P1, P4 ;  /* 0x00000005ff217210 */ /* 0x000fe20000fe84ff */
[----:B------:R-:W-:Y:S01]  /*34600*/  IMAD.X R35, RZ, RZ, R77, P5 ;  /* 0x000000ffff237224 */ /* 0x000fe200028e064d */
[----:B------:R-:W-:Y:S01]  /*34610*/  @P2 IADD3 R27, P1, PT, R85, R12, RZ ;  /* 0x0000000c551b2210 */ /* 0x000fe20007f3e0ff */
[C---:B------:R-:W-:Y:S01]  /*34620*/  IMAD.X R4, R7.reuse, 0x1, R45, P0 ;  /* 0x0000000107047824 */ /* 0x040fe200000e062d */
[----:B------:R-:W-:-:S02]  /*34630*/  ISETP.GE.U32.AND.EX P3, PT, R7, R40, PT, P3 ;  /* 0x000000280700720c */ /* 0x000fc40003f66130 */
[C---:B------:R-:W-:Y:S01]  /*34640*/  ISETP.GE.U32.AND P4, PT, R6.reuse, R39, PT ;  /* 0x000000270600720c */ /* 0x040fe20003f86070 */
[----:B------:R-:W-:Y:S01]  /*34650*/  @P2 IMAD.X R7, R37, 0x1, R14, P1 ;  /* 0x0000000125072824 */ /* 0x000fe200008e060e */
[----:B------:R-:W-:Y:S02]  /*34660*/  IADD3 R5, P5, PT, R6, R32, RZ ;  /* 0x0000002006057210 */ /* 0x000fe40007fbe0ff */
[----:B------:R-:W-:Y:S01]  /*34670*/  @P2 ISETP.GE.U32.AND P1, PT, R27, R12, PT ;  /* 0x0000000c1b00220c */ /* 0x000fe20003f26070 */
[----:B------:R-:W-:Y:S01]  /*34680*/  @P2 IMAD.MOV.U32 R12, RZ, RZ, R27 ;  /* 0x000000ffff0c2224 */ /* 0x000fe200078e001b */
[----:B------:R-:W-:Y:S01]  /*34690*/  ISETP.GE.U32.AND.EX P4, PT, R4, R45, PT, P4 ;  /* 0x0000002d0400720c */ /* 0x000fe20003f86140 */
[----:B------:R-:W-:Y:S01]  /*346a0*/  IMAD.X R4, R41, 0x1, R4, P5 ;  /* 0x0000000129047824 */ /* 0x000fe200028e0604 */
[----:B------:R-:W-:Y:S01]  /*346b0*/  @P2 ISETP.GE.U32.AND.EX P1, PT, R7, R14, PT, P1 ;  /* 0x0000000e0700220c */ /* 0x000fe20003f26110 */
[----:B------:R-:W-:Y:S01]  /*346c0*/  @P2 IMAD.MOV.U32 R14, RZ, RZ, R7 ;  /* 0x000000ffff0e2224 */ /* 0x000fe200078e0007 */
[----:B------:R-:W-:-:S02]  /*346d0*/  IADD3 R7, P5, PT, R12, R78, RZ ;  /* 0x0000004e0c077210 */ /* 0x000fc40007fbe0ff */
[----:B------:R-:W-:Y:S02]  /*346e0*/  SEL R6, RZ, 0x1, P3 ;  /* 0x00000001ff067807 */ /* 0x000fe40001800000 */
[C---:B------:R-:W-:Y:S01]  /*346f0*/  ISETP.GE.U32.AND P0, PT, R5.reuse, R32, PT ;  /* 0x000000200500720c */ /* 0x040fe20003f06070 */
[----:B------:R-:W-:Y:S01]  /*34700*/  IMAD.X R14, R14, 0x1, R75, P5 ;  /* 0x000000010e0e7824 */ /* 0x000fe200028e064b */
[----:B------:R-:W-:Y:S02]  /*34710*/  IADD3 R39, P3, PT, R5, R88, RZ ;  /* 0x0000005805277210 */ /* 0x000fe40007f7e0ff */
[----:B------:R-:W-:Y:S02]  /*34720*/  SEL R5, RZ, 0x1, P4 ;  /* 0x00000001ff057807 */ /* 0x000fe40002000000 */
[----:B------:R-:W-:Y:S01]  /*34730*/  IADD3 R27, P4, PT, R7, R42, RZ ;  /* 0x0000002a071b7210 */ /* 0x000fe20007f9e0ff */
[----:B------:R-:W-:Y:S01]  /*34740*/  IMAD.X R48, R4, 0x1, R93, P3 ;  /* 0x0000000104307824 */ /* 0x000fe200018e065d */
[----:B------:R-:W-:-:S02]  /*34750*/  ISETP.GE.U32.AND P5, PT, R39, R88, PT ;  /* 0x000000582700720c */ /* 0x000fc40003fa6070 */
[----:B------:R-:W-:Y:S01]  /*34760*/  ISETP.GE.U32.AND P3, PT, R7, R78, PT ;  /* 0x0000004e0700720c */ /* 0x000fe20003f66070 */
[----:B------:R-:W-:Y:S01]  /*34770*/  IMAD.X R8, R14, 0x1, R33, P4 ;  /* 0x000000010e087824 */ /* 0x000fe200020e0621 */
[----:B------:R-:W-:Y:S02]  /*34780*/  ISETP.GE.U32.AND P4, PT, R27, R42, PT ;  /* 0x0000002a1b00720c */ /* 0x000fe40003f86070 */
[----:B------:R-:W-:Y:S01]  /*34790*/  ISETP.GE.U32.AND.EX P0, PT, R4, R41, PT, P0 ;  /* 0x000000290400720c */ /* 0x000fe20003f06100 */
[----:B------:R-:W-:Y:S01]  /*347a0*/  IMAD.WIDE.U32 R40, R50, R66, RZ ;  /* 0x0000004232287225 */ /* 0x000fe200078e00ff */
[----:B------:R-:W-:Y:S02]  /*347b0*/  ISETP.GE.U32.AND.EX P5, PT, R48, R93, PT, P5 ;  /* 0x0000005d3000720c */ /* 0x000fe40003fa6150 */
[----:B------:R-:W-:Y:S02]  /*347c0*/  ISETP.GE.U32.AND.EX P3, PT, R14, R75, PT, P3 ;  /* 0x0000004b0e00720c */ /* 0x000fe40003f66130 */
[----:B------:R-:W-:-:S02]  /*347d0*/  ISETP.GE.U32.AND.EX P4, PT, R8, R33, PT, P4 ;  /* 0x000000210800720c */ /* 0x000fc40003f86140 */
[----:B------:R-:W-:Y:S02]  /*347e0*/  SEL R32, RZ, 0x1, P0 ;  /* 0x00000001ff207807 */ /* 0x000fe40000000000 */
[----:B------:R-:W-:Y:S02]  /*347f0*/  SEL R7, RZ, 0x1, P5 ;  /* 0x00000001ff077807 */ /* 0x000fe40002800000 */
[----:B------:R-:W-:Y:S01]  /*34800*/  IADD3 R79, P0, P5, R5, R90, R6 ;  /* 0x0000005a054f7210 */ /* 0x000fe20007d1e006 */
[----:B------:R-:W-:Y:S01]  /*34810*/  IMAD.WIDE.U32 R4, R87, R66, RZ ;  /* 0x0000004257047225 */ /* 0x000fe200078e00ff */
[----:B------:R-:W-:Y:S02]  /*34820*/  SEL R6, RZ, 0x1, P3 ;  /* 0x00000001ff067807 */ /* 0x000fe40001800000 */
[----:B------:R-:W-:Y:S02]  /*34830*/  SEL R77, RZ, 0x1, P4 ;  /* 0x00000001ff4d7807 */ /* 0x000fe40002000000 */
[----:B------:R-:W-:Y:S01]  /*34840*/  IADD3.X R12, PT, PT, RZ, R91, RZ, P0, P5 ;  /* 0x0000005bff0c7210 */ /* 0x000fe200007ea4ff */
[----:B------:R-:W-:Y:S01]  /*34850*/  IMAD.WIDE.U32 R74, P3, R50, R67, R4 ;  /* 0x00000043324a7225 */ /* 0x000fe20007860004 */
[----:B------:R-:W-:-:S02]  /*34860*/  IADD3 R77, P0, P4, R77, R52, R6 ;  /* 0x000000344d4d7210 */ /* 0x000fc40007c1e006 */
[----:B------:R-:W-:Y:S01]  /*34870*/  IADD3 R32, P5, P6, R7, R72, R32 ;  /* 0x0000004807207210 */ /* 0x000fe20007ebe020 */
[-C--:B------:R-:W-:Y:S01]  /*34880*/  IMAD.WIDE.U32 R6, R87, R64.reuse, RZ ;  /* 0x0000004057067225 */ /* 0x080fe200078e00ff */
[----:B------:R-:W-:Y:S02]  /*34890*/  IADD3.X R42, PT, PT, RZ, R53, RZ, P0, P4 ;  /* 0x00000035ff2a7210 */ /* 0x000fe400007e84ff */
[----:B------:R-:W-:Y:S01]  /*348a0*/  ISETP.NE.U32.AND P0, PT, R79, RZ, PT ;  /* 0x000000ff4f00720c */ /* 0x000fe20003f05070 */
[----:B------:R-:W-:Y:S01]  /*348b0*/  IMAD.WIDE.U32 R4, R50, R64, RZ ;  /* 0x0000004032047225 */ /* 0x000fe200078e00ff */
[----:B------:R-:W-:Y:S02]  /*348c0*/  IADD3.X R72, PT, PT, RZ, R73, RZ, P5, P6 ;  /* 0x00000049ff487210 */ /* 0x000fe40002fec4ff */
[----:B------:R-:W-:Y:S01]  /*348d0*/  ISETP.NE.AND.EX P0, PT, R12, RZ, PT, P0 ;  /* 0x000000ff0c00720c */ /* 0x000fe20003f05300 */
[----:B------:R-:W-:Y:S01]  /*348e0*/  IMAD.WIDE.U32 R52, P5, R50, R65, R6 ;  /* 0x0000004132347225 */ /* 0x000fe200078a0006 */
[----:B------:R-:W-:-:S02]  /*348f0*/  IADD3 R45, P4, PT, R41, R74, RZ ;  /* 0x0000004a292d7210 */ /* 0x000fc40007f9e0ff */
[----:B------:R-:W-:Y:S01]  /*34900*/  IADD3 R39, P6, PT, R39, R40, RZ ;  /* 0x0000002827277210 */ /* 0x000fe20007fde0ff */
[----:B------:R-:W-:Y:S01]  /*34910*/  IMAD.X R49, RZ, RZ, RZ, P3 ;  /* 0x000000ffff317224 */ /* 0x000fe200018e06ff */
[----:B------:R-:W-:Y:S01]  /*34920*/  IADD3 R37, P3, PT, R5, R52, RZ ;  /* 0x0000003405257210 */ /* 0x000fe20007f7e0ff */
[----:B------:R-:W-:Y:S02]  /*34930*/  IMAD.X R7, RZ, RZ, RZ, P5 ;  /* 0x000000ffff077224 */ /* 0x000fe400028e06ff */
[----:B------:R-:W-:Y:S01]  /*34940*/  IMAD.X R14, R45, 0x1, R48, P6 ;  /* 0x000000012d0e7824 */ /* 0x000fe200030e0630 */
[----:B------:R-:W-:Y:S01]  /*34950*/  IADD3 R33, P6, PT, R39, R34, RZ ;  /* 0x0000002227217210 */ /* 0x000fe20007fde0ff */
[----:B------:R-:W-:Y:S02]  /*34960*/  IMAD.MOV.U32 R48, RZ, RZ, R75 ;  /* 0x000000ffff307224 */ /* 0x000fe400078e004b */
[----:B------:R-:W-:Y:S01]  /*34970*/  IMAD.MOV.U32 R6, RZ, RZ, R53 ;  /* 0x000000ffff067224 */ /* 0x000fe200078e0035 */
        /* <DEDUP_REMOVED lines=14> */
.L_x_104:
[----:B------:R-:W-:Y:S05]  /*34a60*/  BSYNC.RECONVERGENT B2 ;  /* 0x0000000000027941 */ /* 0x000fea0003800200 */
.L_x_103:
[----:B------:R-:W-:Y:S01]  /*34a70*/  IMAD.X R12, R14, 0x1, R35, P6 ;  /* 0x000000010e0c7824 */ /* 0x000fe200030e0623 */
[----:B------:R-:W-:Y:S01]  /*34a80*/  IADD3 R5, P6, PT, R10, R54, RZ ;  /* 0x000000360a057210 */ /* 0x000fe20007fde0ff */
[----:B------:R-:W-:Y:S01]  /*34a90*/  IMAD.WIDE.U32.X R48, R87, R67, R48, P4 ;  /* 0x0000004357307225 */ /* 0x000fe200020e0430 */
[----:B------:R-:W-:Y:S01]  /*34aa0*/  ISETP.GE.U32.AND P5, PT, R39, R40, PT ;  /* 0x000000282700720c */ /* 0x000fe20003fa6070 */
[----:B------:R-:W-:Y:S01]  /*34ab0*/  BSSY.RECONVERGENT B2, `(.L_x_105) ;  /* 0x00002ab000027945 */ /* 0x000fe20003800200 */
[----:B------:R-:W-:Y:S01]  /*34ac0*/  ISETP.GE.U32.AND P0, PT, R33, R34, PT ;  /* 0x000000222100720c */ /* 0x000fe20003f06070 */
[----:B------:R-:W-:Y:S01]  /*34ad0*/  IMAD.X R11, R11, 0x1, R38, P6 ;  /* 0x000000010b0b7824 */ /* 0x000fe200030e0626 */
[----:B------:R-:W-:Y:S01]  /*34ae0*/  @P2 SEL R39, RZ, 0x1, P1 ;  /* 0x00000001ff272807 */ /* 0x000fe20000800000 */
[----:B------:R-:W-:Y:S01]  /*34af0*/  IMAD.WIDE.U32.X R6, R87, R65, R6, P3 ;  /* 0x0000004157067225 */ /* 0x000fe200018e0406 */
[----:B------:R-:W-:Y:S02]  /*34b00*/  ISETP.GE.U32.AND.EX P1, PT, R14, R45, PT, P5 ;  /* 0x0000002d0e00720c */ /* 0x000fe40003f26150 */
[----:B------:R-:W-:-:S02]  /*34b10*/  ISETP.GE.U32.AND.EX P0, PT, R12, R35, PT, P0 ;  /* 0x000000230c00720c */ /* 0x000fc40003f06100 */
[-C--:B------:R-:W-:Y:S02]  /*34b20*/  IADD3 R35, P6, PT, R5, R32.reuse, RZ ;  /* 0x0000002005237210 */ /* 0x080fe40007fde0ff */
[----:B------:R-:W-:Y:S02]  /*34b30*/  SEL R10, RZ, 0x1, P1 ;  /* 0x00000001ff0a7807 */ /* 0x000fe40000800000 */
[----:B------:R-:W-:Y:S01]  /*34b40*/  ISETP.GE.U32.AND P1, PT, R35, R32, PT ;  /* 0x000000202300720c */ /* 0x000fe20003f26070 */
[----:B------:R-:W-:Y:S01]  /*34b50*/  IMAD.X R32, R11, 0x1, R72, P6 ;  /* 0x000000010b207824 */ /* 0x000fe200030e0648 */
[----:B------:R-:W-:Y:S02]  /*34b60*/  ISETP.GE.U32.AND P4, PT, R5, R54, PT ;  /* 0x000000360500720c */ /* 0x000fe40003f86070 */
[----:B------:R-:W-:Y:S02]  /*34b70*/  @P2 IADD3 R16, P5, PT, R39, R16, RZ ;  /* 0x0000001027102210 */ /* 0x000fe40007fbe0ff */
[----:B------:R-:W-:-:S02]  /*34b80*/  SEL R5, RZ, 0x1, P0 ;  /* 0x00000001ff057807 */ /* 0x000fc40000000000 */
[----:B------:R-:W-:Y:S01]  /*34b90*/  ISETP.GE.U32.AND P0, PT, R25, R68, PT ;  /* 0x000000441900720c */ /* 0x000fe20003f06070 */
[----:B------:R-:W-:Y:S01]  /*34ba0*/  @P2 IMAD.X R17, RZ, RZ, R17, P5 ;  /* 0x000000ffff112224 */ /* 0x000fe200028e0611 */
[----:B------:R-:W-:Y:S02]  /*34bb0*/  ISETP.GE.U32.AND.EX P4, PT, R11, R38, PT, P4 ;  /* 0x000000260b00720c */ /* 0x000fe40003f86140 */
[----:B------:R-:W-:Y:S02]  /*34bc0*/  ISETP.GE.U32.AND.EX P1, PT, R32, R72, PT, P1 ;  /* 0x000000482000720c */ /* 0x000fe40003f26110 */
[----:B------:R-:W-:Y:S02]  /*34bd0*/  IADD3 R10, P5, P6, R5, R48, R10 ;  /* 0x00000030050a7210 */ /* 0x000fe40007ebe00a */
[----:B------:R-:W-:Y:S02]  /*34be0*/  ISETP.GE.U32.AND.EX P0, PT, R36, R69, PT, P0 ;  /* 0x000000452400720c */ /* 0x000fe40003f06100 */
[----:B------:R-:W-:-:S02]  /*34bf0*/  ISETP.EQ.U32.AND P2, PT, R9, R66, PT ;  /* 0x000000420900720c */ /* 0x000fc40003f42070 */
[----:B------:R-:W-:Y:S02]  /*34c00*/  SEL R14, RZ, 0x1, P4 ;  /* 0x00000001ff0e7807 */ /* 0x000fe40002000000 */
[----:B------:R-:W-:Y:S02]  /*34c10*/  SEL R5, RZ, 0x1, P1 ;  /* 0x00000001ff057807 */ /* 0x000fe40000800000 */
[----:B------:R-:W-:Y:S02]  /*34c20*/  IADD3 R11, P4, PT, R16, R77, RZ ;  /* 0x0000004d100b7210 */ /* 0x000fe40007f9e0ff */
[----:B------:R-:W-:Y:S02]  /*34c30*/  ISETP.LT.U32.AND P1, PT, R9, R66, PT ;  /* 0x000000420900720c */ /* 0x000fe40003f21070 */
[----:B------:R-:W-:Y:S01]  /*34c40*/  ISETP.EQ.AND.EX P2, PT, R24, R67, !P0, P2 ;  /* 0x000000431800720c */ /* 0x000fe20004742320 */
[----:B------:R-:W-:Y:S01]  /*34c50*/  IMAD.X R42, R17, 0x1, R42, P4 ;  /* 0x00000001112a7824 */ /* 0x000fe200020e062a */
[----:B------:R-:W-:-:S02]  /*34c60*/  IADD3.X R49, PT, PT, RZ, R49, RZ, P5, P6 ;  /* 0x00000031ff317210 */ /* 0x000fc40002fec4ff */
[----:B------:R-:W-:Y:S02]  /*34c70*/  IADD3 R34, P6, P5, R5, R18, R14 ;  /* 0x0000001205227210 */ /* 0x000fe40007dde00e */
[----:B------:R-:W-:Y:S02]  /*34c80*/  ISETP.LT.U32.OR.EX P1, PT, R24, R67, P2, P1 ;  /* 0x000000431800720c */ /* 0x000fe40001721510 */
[----:B------:R-:W-:Y:S02]  /*34c90*/  ISETP.EQ.U32.AND P2, PT, R27, R64, PT ;  /* 0x000000401b00720c */ /* 0x000fe40003f42070 */
[----:B------:R-:W-:Y:S02]  /*34ca0*/  IADD3.X R38, PT, PT, RZ, R19, RZ, P6, P5 ;  /* 0x00000013ff267210 */ /* 0x000fe400037ea4ff */
[----:B------:R-:W-:Y:S02]  /*34cb0*/  ISETP.GE.U32.AND P5, PT, R11, R46, PT ;  /* 0x0000002e0b00720c */ /* 0x000fe40003fa6070 */
[----:B------:R-:W-:-:S02]  /*34cc0*/  IADD3 R5, P6, PT, R35, R4, RZ ;  /* 0x0000000423057210 */ /* 0x000fc40007fde0ff */
[----:B------:R-:W-:Y:S02]  /*34cd0*/  ISETP.LT.U32.AND P4, PT, R27, R64, PT ;  /* 0x000000401b00720c */ /* 0x000fe40003f81070 */
[----:B------:R-:W-:Y:S01]  /*34ce0*/  ISETP.EQ.AND.EX P2, PT, R8, R65, P1, P2 ;  /* 0x000000410800720c */ /* 0x000fe20000f42320 */
[----:B------:R-:W-:Y:S01]  /*34cf0*/  IMAD.X R14, R37, 0x1, R32, P6 ;  /* 0x00000001250e7824 */ /* 0x000fe200030e0620 */
[----:B------:R-:W-:Y:S02]  /*34d00*/  ISETP.GE.U32.AND.EX P5, PT, R42, R47, PT, P5 ;  /* 0x0000002f2a00720c */ /* 0x000fe40003fa6150 */
[C---:B------:R-:W-:Y:S02]  /*34d10*/  IADD3 R35, P3, PT, R5.reuse, R10, RZ ;  /* 0x0000000a05237210 */ /* 0x040fe40007f7e0ff */
[----:B------:R-:W-:Y:S02]  /*34d20*/  ISETP.LT.U32.OR.EX P2, PT, R8, R65, P2, P4 ;  /* 0x000000410800720c */ /* 0x000fe40001741540 */
[----:B------:R-:W-:Y:S01]  /*34d30*/  ISETP.GE.U32.AND P6, PT, R5, R4, PT ;  /* 0x000000040500720c */ /* 0x000fe20003fc6070 */
[----:B------:R-:W-:Y:S01]  /*34d40*/  IMAD.WIDE.U32 R4, R87, R46, RZ ;  /* 0x0000002e57047225 */ /* 0x000fe200078e00ff */
[----:B------:R-:W-:-:S02]  /*34d50*/  ISETP.GE.U32.AND P4, PT, R35, R10, PT ;  /* 0x0000000a2300720c */ /* 0x000fc40003f86070 */
[C---:B------:R-:W-:Y:S01]  /*34d60*/  ISETP.GE.U32.AND.EX P6, PT, R14.reuse, R37, PT, P6 ;  /* 0x000000250e00720c */ /* 0x040fe20003fc6160 */
[----:B------:R-:W-:Y:S01]  /*34d70*/  IMAD.X R10, R14, 0x1, R49, P3 ;  /* 0x000000010e0a7824 */ /* 0x000fe200018e0631 */
[----:B------:R-:W-:Y:S02]  /*34d80*/  ISETP.NE.U32.AND P3, PT, R34, RZ, PT ;  /* 0x000000ff2200720c */ /* 0x000fe40003f65070 */
[----:B------:R-:W-:Y:S02]  /*34d90*/  SEL R16, RZ, 0x1, P6 ;  /* 0x00000001ff107807 */ /* 0x000fe40003000000 */
[----:B------:R-:W-:Y:S02]  /*34da0*/  ISETP.GE.U32.AND.EX P4, PT, R10, R49, PT, P4 ;  /* 0x000000310a00720c */ /* 0x000fe40003f86140 */
[----:B------:R-:W-:Y:S02]  /*34db0*/  ISETP.NE.AND.EX P3, PT, R38, RZ, PT, P3 ;  /* 0x000000ff2600720c */ /* 0x000fe40003f65330 */
[----:B------:R-:W-:-:S02]  /*34dc0*/  @P5 ISETP.NE.U32.AND P6, PT, R11, R46, PT ;  /* 0x0000002e0b00520c */ /* 0x000fc40003fc5070 */
[----:B------:R-:W-:Y:S02]  /*34dd0*/  SEL R17, RZ, 0x1, P4 ;  /* 0x00000001ff117807 */ /* 0x000fe40002000000 */
[----:B------:R-:W-:Y:S02]  /*34de0*/  PLOP3.LUT P4, PT, PT, PT, PT, 0x8, 0x80 ;  /* 0x000000000080781c */ /* 0x000fe40003f8e170 */
[----:B------:R-:W-:Y:S02]  /*34df0*/  @P5 ISETP.NE.OR.EX P4, PT, R42, R47, !P2, P6 ;  /* 0x0000002f2a00520c */ /* 0x000fe40005785760 */
[----:B------:R-:W-:Y:S02]  /*34e00*/  IADD3 R16, P5, P6, R17, R6, R16 ;  /* 0x0000000611107210 */ /* 0x000fe40007ebe010 */
[----:B------:R-:W-:Y:S02]  /*34e10*/  SEL R17, RZ, 0x1, P0 ;  /* 0x00000001ff117807 */ /* 0x000fe40000000000 */
[----:B------:R-:W-:Y:S01]  /*34e20*/  IADD3.X R18, PT, PT, RZ, R7, RZ, P5, P6 ;  /* 0x00000007ff127210 */ /* 0x000fe20002fec4ff */
[----:B------:R-:W-:Y:S01]  /*34e30*/  IMAD.WIDE.U32 R4, P6, R50, R47, R4 ;  /* 0x0000002f32047225 */ /* 0x000fe200078c0004 */
[----:B------:R-:W-:-:S02]  /*34e40*/  @P3 IADD3 R6, P5, PT, R34, R13, RZ ;  /* 0x0000000d22063210 */ /* 0x000fc40007fbe0ff */
[----:B------:R-:W-:Y:S01]  /*34e50*/  SEL R19, RZ, 0x1, !P1 ;  /* 0x00000001ff137807 */ /* 0x000fe20004800000 */
[----:B------:R-:W-:Y:S01]  /*34e60*/  IMAD.WIDE.U32 R50, R50, R46, RZ ;  /* 0x0000002e32327225 */ /* 0x000fe200078e00ff */
[----:B------:R-:W-:-:S03]  /*34e70*/  @P3 ISETP.GE.U32.AND P0, PT, R6, R13, PT ;  /* 0x0000000d0600320c */ /* 0x000fc60003f06070 */
[----:B------:R-:W-:Y:S02]  /*34e80*/  @P3 IMAD.MOV.U32 R13, RZ, RZ, R6 ;  /* 0x000000ffff0d3224 */ /* 0x000fe400078e0006 */
[----:B------:R-:W-:Y:S02]  /*34e90*/  @P3 IMAD.X R32, R38, 0x1, R15, P5 ;  /* 0x0000000126203824 */ /* 0x000fe400028e060f */
[----:B------:R-:W-:Y:S01]  /*34ea0*/  IMAD.X R7, RZ, RZ, RZ, P6 ;  /* 0x000000ffff077224 */ /* 0x000fe200030e06ff */
[----:B------:R-:W-:Y:S01]  /*34eb0*/  IADD3 R14, P6, PT, R51, R4, RZ ;  /* 0x00000004330e7210 */ /* 0x000fe20007fde0ff */
[----:B------:R-:W-:Y:S01]  /*34ec0*/  IMAD.MOV.U32 R6, RZ, RZ, R5 ;  /* 0x000000ffff067224 */ /* 0x000fe200078e0005 */
[----:B------:R-:W-:Y:S02]  /*34ed0*/  IADD3 R13, P5, PT, R13, R50, RZ ;  /* 0x000000320d0d7210 */ /* 0x000fe40007fbe0ff */
[----:B------:R-:W-:Y:S01]  /*34ee0*/  @P3 ISETP.GE.U32.AND.EX P0, PT, R32, R15, PT, P0 ;  /* 0x0000000f2000320c */ /* 0x000fe20003f06100 */
[----:B------:R-:W-:Y:S01]  /*34ef0*/  @P3 IMAD.MOV.U32 R15, RZ, RZ, R32 ;  /* 0x000000ffff0f3224 */ /* 0x000fe200078e0020 */
[----:B------:R-:W-:Y:S01]  /*34f00*/  IADD3 R37, P1, PT, R13, R16, RZ ;  /* 0x000000100d257210 */ /* 0x000fe20007f3e0ff */
[----:B------:R-:W-:Y:S01]  /*34f10*/  IMAD.WIDE.U32.X R4, R87, R47, R6, P6 ;  /* 0x0000002f57047225 */ /* 0x000fe200030e0406 */
[----:B------:R-:W-:-:S02]  /*34f20*/  ISETP.GE.U32.AND P6, PT, R13, R50, PT ;  /* 0x000000320d00720c */ /* 0x000fc40003fc6070 */
[----:B------:R-:W-:Y:S01]  /*34f30*/  SEL R6, R68, RZ, P4 ;  /* 0x000000ff44067207 */ /* 0x000fe20002000000 */
[----:B------:R-:W-:Y:S01]  /*34f40*/  IMAD.X R15, R15, 0x1, R14, P5 ;  /* 0x000000010f0f7824 */ /* 0x000fe200028e060e */
[----:B------:R-:W-:-:S03]  /*34f50*/  ISETP.GE.U32.AND P5, PT, R37, R16, PT ;  /* 0x000000102500720c */ /* 0x000fc60003fa6070 */
[C---:B------:R-:W-:Y:S01]  /*34f60*/  IMAD.X R39, R15.reuse, 0x1, R18, P1 ;  /* 0x000000010f277824 */ /* 0x040fe200008e0612 */
[----:B------:R-:W-:Y:S02]  /*34f70*/  ISETP.GE.U32.AND.EX P1, PT, R15, R14, PT, P6 ;  /* 0x0000000e0f00720c */ /* 0x000fe40003f26160 */
[----:B------:R-:W-:Y:S02]  /*34f80*/  @P3 SEL R14, RZ, 0x1, P0 ;  /* 0x00000001ff0e3807 */ /* 0x000fe40000000000 */
[----:B------:R-:W-:Y:S02]  /*34f90*/  IADD3 R41, P0, PT, -R6, R25, RZ ;  /* 0x0000001906297210 */ /* 0x000fe40007f1e1ff */
[----:B------:R-:W-:Y:S02]  /*34fa0*/  ISETP.GE.U32.AND.EX P5, PT, R39, R18, PT, P5 ;  /* 0x000000122700720c */ /* 0x000fe40003fa6150 */
[----:B------:R-:W-:Y:S02]  /*34fb0*/  SEL R6, RZ, 0x1, P1 ;  /* 0x00000001ff067807 */ /* 0x000fe40000800000 */
[----:B------:R-:W-:-:S02]  /*34fc0*/  @P3 IADD3 R3, P1, PT, R14, R3, RZ ;  /* 0x000000030e033210 */ /* 0x000fc40007f3e0ff */
[----:B------:R-:W-:Y:S02]  /*34fd0*/  IADD3 R40, P6, PT, R17, R66, RZ ;  /* 0x0000004211287210 */ /* 0x000fe40007fde0ff */
[----:B------:R-:W-:Y:S01]  /*34fe0*/  SEL R7, RZ, 0x1, P5 ;  /* 0x00000001ff077807 */ /* 0x000fe20002800000 */
[----:B------:R-:W-:Y:S01]  /*34ff0*/  @P3 IMAD.X R2, RZ, RZ, R2, P1 ;  /* 0x000000ffff023224 */ /* 0x000fe200008e0602 */
[----:B------:R-:W-:Y:S02]  /*35000*/  SEL R40, R40, RZ, P4 ;  /* 0x000000ff28287207 */ /* 0x000fe40002000000 */
[----:B------:R-:W-:Y:S01]  /*35010*/  IADD3 R4, P1, P3, R7, R4, R6 ;  /* 0x0000000407047210 */ /* 0x000fe20007b3e006 */
[----:B------:R-:W-:Y:S01]  /*35020*/  IMAD.X R7, RZ, RZ, R67, P6 ;  /* 0x000000ffff077224 */ /* 0x000fe200030e0643 */
[----:B------:R-:W-:Y:S02]  /*35030*/  IADD3 R13, P5, PT, R19, R64, RZ ;  /* 0x00000040130d7210 */ /* 0x000fe40007fbe0ff */
[----:B------:R-:W-:-:S02]  /*35040*/  IADD3 R40, P6, PT, -R40, R9, RZ ;  /* 0x0000000928287210 */ /* 0x000fc40007fde1ff */
[----:B------:R-:W-:Y:S01]  /*35050*/  IADD3.X R5, PT, PT, RZ, R5, RZ, P1, P3 ;  /* 0x00000005ff057210 */ /* 0x000fe20000fe64ff */
[----:B------:R-:W-:Y:S01]  /*35060*/  IMAD.X R19, RZ, RZ, R65, P5 ;  /* 0x000000ffff137224 */ /* 0x000fe200028e0641 */
[----:B------:R-:W-:Y:S02]  /*35070*/  SEL R6, R13, RZ, P4 ;  /* 0x000000ff0d067207 */ /* 0x000fe40002000000 */
[----:B------:R-:W-:Y:S02]  /*35080*/  SEL R7, R7, RZ, P4 ;  /* 0x000000ff07077207 */ /* 0x000fe40002000000 */
[----:B------:R-:W-:Y:S02]  /*35090*/  IADD3 R9, P3, PT, R3, R4, RZ ;  /* 0x0000000403097210 */ /* 0x000fe40007f7e0ff */
[----:B------:R-:W-:Y:S01]  /*350a0*/  SEL R25, R69, RZ, P4 ;  /* 0x000000ff45197207 */ /* 0x000fe20002000000 */
[----:B------:R-:W-:Y:S01]  /*350b0*/  IMAD.X R24, R24, 0x1, ~R7, P6 ;  /* 0x0000000118187824 */ /* 0x000fe200030e0e07 */
[----:B------:R-:W-:Y:S01]  /*350c0*/  IADD3 R27, P1, PT, -R6, R27, RZ ;  /* 0x0000001b061b7210 */ /* 0x000fe20007f3e1ff */
[----:B------:R-:W-:Y:S01]  /*350d0*/  IMAD.X R48, R2, 0x1, R5, P3 ;  /* 0x0000000102307824 */ /* 0x000fe200018e0605 */
[----:B------:R-:W-:Y:S01]  /*350e0*/  SEL R3, RZ, 0x1, !P2 ;  /* 0x00000001ff037807 */ /* 0x000fe20005000000 */
[----:B------:R-:W-:Y:S01]  /*350f0*/  IMAD.X R25, R36, 0x1, ~R25, P0 ;  /* 0x0000000124197824 */ /* 0x000fe200000e0e19 */
[----:B------:R-:W0:Y:S01]  /*35100*/  LDS.128 R4, [R43] ;  /* 0x000000002b047984 */ /* 0x000e220000000c00 */
[----:B------:R-:W-:-:S02]  /*35110*/  ISETP.GE.U32.AND P0, PT, R33, R68, PT ;  /* 0x000000442100720c */ /* 0x000fc40003f06070 */
[----:B------:R-:W-:Y:S02]  /*35120*/  ISETP.EQ.U32.AND P6, PT, R35, R66, PT ;  /* 0x000000422300720c */ /* 0x000fe40003fc2070 */
[----:B------:R-:W-:Y:S02]  /*35130*/  ISETP.GE.U32.AND.EX P0, PT, R12, R69, PT, P0 ;  /* 0x000000450c00720c */ /* 0x000fe40003f06100 */
[----:B------:R-:W-:Y:S02]  /*35140*/  ISETP.GE.U32.AND P2, PT, R9, R46, PT ;  /* 0x0000002e0900720c */ /* 0x000fe40003f46070 */
[----:B------:R-:W-:Y:S02]  /*35150*/  SEL R19, R19, RZ, P4 ;  /* 0x000000ff13137207 */ /* 0x000fe40002000000 */
[----:B------:R-:W-:Y:S02]  /*35160*/  ISETP.LT.U32.AND P3, PT, R35, R66, PT ;  /* 0x000000422300720c */ /* 0x000fe40003f61070 */
[----:B------:R-:W-:Y:S01]  /*35170*/  ISETP.EQ.AND.EX P6, PT, R10, R67, !P0, P6 ;  /* 0x000000430a00720c */ /* 0x000fe200047c2360 */
[----:B------:R-:W-:Y:S01]  /*35180*/  IMAD.X R19, R8, 0x1, ~R19, P1 ;  /* 0x0000000108137824 */ /* 0x000fe200008e0e13 */
[----:B------:R-:W-:-:S02]  /*35190*/  ISETP.GE.U32.AND.EX P2, PT, R48, R47, PT, P2 ;  /* 0x0000002f3000720c */ /* 0x000fc40003f46120 */
[----:B------:R-:W-:Y:S02]  /*351a0*/  IADD3 R18, P5, PT, R3, R46, RZ ;  /* 0x0000002e03127210 */ /* 0x000fe40007fbe0ff */
[----:B------:R-:W-:Y:S02]  /*351b0*/  ISETP.LT.U32.OR.EX P1, PT, R10, R67, P6, P3 ;  /* 0x000000430a00720c */ /* 0x000fe40003721530 */
[CC--:B------:R-:W-:Y:S01]  /*351c0*/  ISETP.EQ.U32.AND P6, PT, R37.reuse, R64.reuse, PT ;  /* 0x000000402500720c */ /* 0x0c0fe20003fc2070 */
[----:B------:R-:W-:Y:S01]  /*351d0*/  IMAD.X R17, RZ, RZ, R47, P5 ;  /* 0x000000ffff117224 */ /* 0x000fe200028e062f */
[----:B------:R-:W-:Y:S02]  /*351e0*/  ISETP.LT.U32.AND P3, PT, R37, R64, PT ;  /* 0x000000402500720c */ /* 0x000fe40003f61070 */
[----:B------:R-:W-:Y:S02]  /*351f0*/  ISETP.EQ.AND.EX P6, PT, R39, R65, P1, P6 ;  /* 0x000000412700720c */ /* 0x000fe40000fc2360 */
[----:B------:R-:W-:-:S02]  /*35200*/  SEL R18, R18, RZ, P4 ;  /* 0x000000ff12127207 */ /* 0x000fc40002000000 */
[----:B------:R-:W-:Y:S02]  /*35210*/  SEL R17, R17, RZ, P4 ;  /* 0x000000ff11117207 */ /* 0x000fe40002000000 */
[----:B------:R-:W-:Y:S02]  /*35220*/  ISETP.LT.U32.OR.EX P3, PT, R39, R65, P6, P3 ;  /* 0x000000412700720c */ /* 0x000fe40003761530 */
[----:B------:R-:W-:Y:S02]  /*35230*/  @P2 ISETP.NE.U32.AND P4, PT, R9, R46, PT ;  /* 0x0000002e0900220c */ /* 0x000fe40003f85070 */
[----:B------:R-:W-:Y:S02]  /*35240*/  SEL R3, RZ, 0x1, P0 ;  /* 0x00000001ff037807 */ /* 0x000fe40000000000 */
[----:B------:R-:W-:Y:S02]  /*35250*/  PLOP3.LUT P0, PT, PT, PT, PT, 0x8, 0x80 ;  /* 0x000000000080781c */ /* 0x000fe40003f0e170 */
[----:B------:R-:W-:-:S02]  /*35260*/  @P2 ISETP.NE.OR.EX P0, PT, R48, R47, !P3, P4 ;  /* 0x0000002f3000220c */ /* 0x000fc40005f05740 */
[----:B------:R-:W-:Y:S02]  /*35270*/  IADD3 R18, P5, PT, -R18, R11, RZ ;  /* 0x0000000b12127210 */ /* 0x000fe40007fbe1ff */
[----:B------:R-:W-:Y:S02]  /*35280*/  IADD3 R2, P2, PT, R3, R66, RZ ;  /* 0x0000004203027210 */ /* 0x000fe40007f5e0ff */
[----:B------:R-:W-:Y:S01]  /*35290*/  SEL R3, RZ, 0x1, !P1 ;  /* 0x00000001ff037807 */ /* 0x000fe20004800000 */
[----:B------:R-:W-:Y:S01]  /*352a0*/  IMAD.X R17, R42, 0x1, ~R17, P5 ;  /* 0x000000012a117824 */ /* 0x000fe200028e0e11 */
[----:B------:R-:W-:Y:S01]  /*352b0*/  SEL R16, R68, RZ, P0 ;  /* 0x000000ff44107207 */ /* 0x000fe20000000000 */
[----:B------:R-:W-:Y:S01]  /*352c0*/  IMAD.X R11, RZ, RZ, R67, P2 ;  /* 0x000000ffff0b7224 */ /* 0x000fe200010e0643 */
[----:B------:R-:W-:Y:S02]  /*352d0*/  IADD3 R14, P5, PT, R3, R64, RZ ;  /* 0x00000040030e7210 */ /* 0x000fe40007fbe0ff */
[----:B------:R-:W-:-:S02]  /*352e0*/  SEL R13, RZ, 0x1, !P3 ;  /* 0x00000001ff0d7807 */ /* 0x000fc40005800000 */
[----:B------:R-:W-:Y:S01]  /*352f0*/  SEL R2, R2, RZ, P0 ;  /* 0x000000ff02027207 */ /* 0x000fe20000000000 */
[----:B------:R-:W-:Y:S01]  /*35300*/  IMAD.X R8, RZ, RZ, R65, P5 ;  /* 0x000000ffff087224 */ /* 0x000fe200028e0641 */
[----:B------:R-:W-:Y:S02]  /*35310*/  IADD3 R16, P1, PT, -R16, R33, RZ ;  /* 0x0000002110107210 */ /* 0x000fe40007f3e1ff */
[----:B------:R-:W-:Y:S02]  /*35320*/  SEL R3, R69, RZ, P0 ;  /* 0x000000ff45037207 */ /* 0x000fe40000000000 */
[----:B------:R-:W-:Y:S01]  /*35330*/  IADD3 R13, P3, PT, R13, R46, RZ ;  /* 0x0000002e0d0d7210 */ /* 0x000fe20007f7e0ff */
[----:B0-----:R-:W-:Y:S01]  /*35340*/  IMAD.WIDE.U32 R74, R16, R4, RZ ;  /* 0x00000004104a7225 */ /* 0x001fe200078e00ff */
[----:B------:R-:W-:Y:S02]  /*35350*/  IADD3 R15, P4, PT, -R2, R35, RZ ;  /* 0x00000023020f7210 */ /* 0x000fe40007f9e1ff */
[----:B------:R-:W-:Y:S01]  /*35360*/  SEL R11, R11, RZ, P0 ;  /* 0x000000ff0b0b7207 */ /* 0x000fe20000000000 */
[----:B------:R-:W-:Y:S01]  /*35370*/  IMAD.X R12, R12, 0x1, ~R3, P1 ;  /* 0x000000010c0c7824 */ /* 0x000fe200008e0e03 */
[----:B------:R-:W-:Y:S01]  /*35380*/  SEL R14, R14, RZ, P0 ;  /* 0x000000ff0e0e7207 */ /* 0x000fe20000000000 */
[----:B------:R-:W-:Y:S01]  /*35390*/  IMAD.WIDE.U32 R2, R5, R16, RZ ;  /* 0x0000001005027225 */ /* 0x000fe200078e00ff */
[----:B------:R-:W-:-:S02]  /*353a0*/  SEL R13, R13, RZ, P0 ;  /* 0x000000ff0d0d7207 */ /* 0x000fc40000000000 */
[----:B------:R-:W-:Y:S01]  /*353b0*/  IADD3 R14, P6, PT, -R14, R37, RZ ;  /* 0x000000250e0e7210 */ /* 0x000fe20007fde1ff */
[----:B------:R-:W-:Y:S01]  /*353c0*/  IMAD.X R38, RZ, RZ, R47, P3 ;  /* 0x000000ffff267224 */ /* 0x000fe200018e062f */
[----:B------:R-:W-:Y:S01]  /*353d0*/  IADD3 R13, P2, PT, -R13, R9, RZ ;  /* 0x000000090d0d7210 */ /* 0x000fe20007f5e1ff */
[----:B------:R-:W-:-:S03]  /*353e0*/  IMAD.WIDE.U32 R34, R5, R15, RZ ;  /* 0x0000000f05227225 */ /* 0x000fc600078e00ff */
[----:B------:R-:W-:Y:S01]  /*353f0*/  SEL R38, R38, RZ, P0 ;  /* 0x000000ff26267207 */ /* 0x000fe20000000000 */
[----:B------:R-:W-:Y:S01]  /*35400*/  IMAD.X R11, R10, 0x1, ~R11, P4 ;  /* 0x000000010a0b7824 */ /* 0x000fe200020e0e0b */
[----:B------:R-:W-:Y:S01]  /*35410*/  SEL R10, R8, RZ, P0 ;  /* 0x000000ff080a7207 */ /* 0x000fe20000000000 */
[----:B------:R-:W-:-:S04]  /*35420*/  IMAD.WIDE.U32 R32, P1, R4, R12, R2 ;  /* 0x0000000c04207225 */ /* 0x000fc80007820002 */
[----:B------:R-:W-:-:S04]  /*35430*/  IMAD.WIDE.U32 R2, R4, R16, RZ ;  /* 0x0000001004027225 */ /* 0x000fc800078e00ff */
[----:B------:R-:W-:Y:S01]  /*35440*/  IMAD.WIDE.U32 R8, R4, R15, RZ ;  /* 0x0000000f04087225 */ /* 0x000fe200078e00ff */
[----:B------:R-:W-:-:S03]  /*35450*/  IADD3 RZ, P0, PT, R3, R32, RZ ;  /* 0x0000002003ff7210 */ /* 0x000fc60007f1e0ff */
[----:B------:R-:W-:-:S04]  /*35460*/  IMAD.WIDE.U32 R36, P3, R4, R11, R34 ;  /* 0x0000000b04247225 */ /* 0x000fc80007860022 */
[----:B------:R-:W-:Y:S02]  /*35470*/  IMAD.X R35, RZ, RZ, RZ, P1 ;  /* 0x000000ffff237224 */ /* 0x000fe400008e06ff */
[----:B------:R-:W-:Y:S01]  /*35480*/  IMAD.X R8, R48, 0x1, ~R38, P2 ;  /* 0x0000000130087824 */ /* 0x000fe200010e0e26 */
[----:B------:R-:W-:Y:S01]  /*35490*/  IADD3 RZ, P2, PT, R9, R36, RZ ;  /* 0x0000002409ff7210 */ /* 0x000fe20007f5e0ff */
[----:B------:R-:W-:Y:S02]  /*354a0*/  IMAD.MOV.U32 R34, RZ, RZ, R33 ;  /* 0x000000ffff227224 */ /* 0x000fe400078e0021 */
[-C--:B------:R-:W-:Y:S02]  /*354b0*/  IMAD R9, R11, R4.reuse, RZ ;  /* 0x000000040b097224 */ /* 0x080fe400078e02ff */
[----:B------:R-:W-:-:S04]  /*354c0*/  IMAD.WIDE.U32 R32, R15, R4, RZ ;  /* 0x000000040f207225 */ /* 0x000fc800078e00ff */
[----:B------:R-:W-:-:S04]  /*354d0*/  IMAD.WIDE.U32.X R2, R5, R12, R34, P0 ;  /* 0x0000000c05027225 */ /* 0x000fc800000e0422 */
[----:B------:R-:W-:Y:S01]  /*354e0*/  IMAD R9, R5, R15, R9 ;  /* 0x0000000f05097224 */ /* 0x000fe200078e0209 */
[-C--:B------:R-:W-:Y:S01]  /*354f0*/  IADD3 R87, P0, PT, R2, R32.reuse, RZ ;  /* 0x0000002002577210 */ /* 0x080fe20007f1e0ff */
[----:B------:R-:W-:Y:S02]  /*35500*/  IMAD.X R10, R39, 0x1, ~R10, P6 ;  /* 0x00000001270a7824 */ /* 0x000fe400030e0e0a */
[----:B------:R-:W-:Y:S01]  /*35510*/  IMAD.IADD R33, R33, 0x1, R9 ;  /* 0x0000000121217824 */ /* 0x000fe200078e0209 */
[----:B------:R-:W-:Y:S01]  /*35520*/  ISETP.GE.U32.AND P1, PT, R87, R32, PT ;  /* 0x000000205700720c */ /* 0x000fe20003f26070 */
[----:B------:R-:W-:-:S04]  /*35530*/  IMAD.WIDE.U32 R38, R16, R6, RZ ;  /* 0x0000000610267225 */ /* 0x000fc800078e00ff */
[----:B------:R-:W-:Y:S01]  /*35540*/  IMAD R45, R12, R6, RZ ;  /* 0x000000060c2d7224 */ /* 0x000fe200078e02ff */
[----:B------:R-:W-:Y:S01]  /*35550*/  IADD3 R87, P4, PT, R87, R38, RZ ;  /* 0x0000002657577210 */ /* 0x000fe20007f9e0ff */
[----:B------:R-:W-:Y:S02]  /*35560*/  IMAD.X R86, R33, 0x1, R3, P0 ;  /* 0x0000000121567824 */ /* 0x000fe400000e0603 */
[----:B------:R-:W-:Y:S01]  /*35570*/  IMAD.WIDE.U32 R2, R7, R16, RZ ;  /* 0x0000001007027225 */ /* 0x000fe200078e00ff */
[----:B------:R-:W-:Y:S02]  /*35580*/  ISETP.GE.U32.AND P0, PT, R87, R38, PT ;  /* 0x000000265700720c */ /* 0x000fe40003f06070 */
[----:B------:R-:W-:Y:S01]  /*35590*/  ISETP.GE.U32.AND.EX P1, PT, R86, R33, PT, P1 ;  /* 0x000000215600720c */ /* 0x000fe20003f26110 */
[----:B------:R-:W-:Y:S02]  /*355a0*/  IMAD R9, R7, R16, R45 ;  /* 0x0000001007097224 */ /* 0x000fe400078e022d */
[----:B------:R-:W-:Y:S01]  /*355b0*/  IMAD.X R35, RZ, RZ, RZ, P3 ;  /* 0x000000ffff237224 */ /* 0x000fe200018e06ff */
[----:B------:R-:W-:Y:S01]  /*355c0*/  SEL R79, RZ, 0x1, P1 ;  /* 0x00000001ff4f7807 */ /* 0x000fe20000800000 */
[----:B------:R-:W-:-:S02]  /*355d0*/  IMAD.MOV.U32 R34, RZ, RZ, R37 ;  /* 0x000000ffff227224 */ /* 0x000fc400078e0025 */
[----:B------:R-:W-:Y:S02]  /*355e0*/  IMAD R45, R10, R4, RZ ;  /* 0x000000040a2d7224 */ /* 0x000fe400078e02ff */
[----:B------:R-:W-:Y:S02]  /*355f0*/  IMAD.IADD R9, R39, 0x1, R9 ;  /* 0x0000000127097824 */ /* 0x000fe400078e0209 */
[----:B------:R-:W-:-:S04]  /*35600*/  IMAD.WIDE.U32 R38, P3, R6, R12, R2 ;  /* 0x0000000c06267225 */ /* 0x000fc80007860002 */
[----:B------:R-:W-:-:S04]  /*35610*/  IMAD.WIDE.U32 R36, R14, R4, RZ ;  /* 0x000000040e247225 */ /* 0x000fc800078e00ff */
[C---:B------:R-:W-:Y:S02]  /*35620*/  IMAD R45, R5.reuse, R14, R45 ;  /* 0x0000000e052d7224 */ /* 0x040fe400078e022d */
[----:B------:R-:W-:-:S04]  /*35630*/  IMAD.WIDE.U32.X R2, R5, R11, R34, P2 ;  /* 0x0000000b05027225 */ /* 0x000fc800010e0422 */
[----:B------:R-:W-:Y:S01]  /*35640*/  IMAD.X R55, RZ, RZ, RZ, P3 ;  /* 0x000000ffff377224 */ /* 0x000fe200018e06ff */
[----:B------:R-:W-:Y:S01]  /*35650*/  IADD3 R79, P2, P3, R36, R2, R79 ;  /* 0x00000002244f7210 */ /* 0x000fe20007b5e04f */
[----:B------:R-:W-:Y:S02]  /*35660*/  IMAD.IADD R37, R37, 0x1, R45 ;  /* 0x0000000125257824 */ /* 0x000fe400078e022d */
[----:B------:R-:W-:-:S03]  /*35670*/  IMAD.WIDE.U32 R32, R6, R16, RZ ;  /* 0x0000001006207225 */ /* 0x000fc600078e00ff */
[----:B------:R-:W-:Y:S01]  /*35680*/  IADD3.X R42, PT, PT, R37, R3, RZ, P2, P3 ;  /* 0x00000003252a7210 */ /* 0x000fe200017e64ff */
[----:B------:R-:W-:Y:S01]  /*35690*/  IMAD.X R86, R9, 0x1, R86, P4 ;  /* 0x0000000109567824 */ /* 0x000fe200020e0656 */
[----:B------:R-:W-:Y:S01]  /*356a0*/  IADD3 RZ, P5, PT, R33, R38, RZ ;  /* 0x0000002621ff7210 */ /* 0x000fe20007fbe0ff */
[----:B------:R-:W-:-:S03]  /*356b0*/  IMAD.WIDE.U32 R2, R6, R14, RZ ;  /* 0x0000000e06027225 */ /* 0x000fc600078e00ff */
[----:B------:R-:W-:Y:S01]  /*356c0*/  ISETP.GE.U32.AND.EX P1, PT, R86, R9, PT, P0 ;  /* 0x000000095600720c */ /* 0x000fe20003f26100 */
[-C--:B------:R-:W-:Y:S02]  /*356d0*/  IMAD R2, R11, R6.reuse, RZ ;  /* 0x000000060b027224 */ /* 0x080fe400078e02ff */
[----:B------:R-:W-:Y:S01]  /*356e0*/  IMAD.MOV.U32 R54, RZ, RZ, R39 ;  /* 0x000000ffff367224 */ /* 0x000fe200078e0027 */
[----:B------:R-:W-:Y:S01]  /*356f0*/  SEL R93, RZ, 0x1, P1 ;  /* 0x00000001ff5d7807 */ /* 0x000fe20000800000 */
[----:B------:R-:W-:-:S04]  /*35700*/  IMAD.WIDE.U32 R34, R15, R6, RZ ;  /* 0x000000060f227225 */ /* 0x000fc800078e00ff */
[----:B------:R-:W-:-:S04]  /*35710*/  IMAD.WIDE.U32 R32, R5, R14, RZ ;  /* 0x0000000e05207225 */ /* 0x000fc800078e00ff */
[----:B------:R-:W-:Y:S02]  /*35720*/  IMAD R9, R12, R4, RZ ;  /* 0x000000040c097224 */ /* 0x000fe400078e02ff */
[C---:B------:R-:W-:Y:S02]  /*35730*/  IMAD R51, R7.reuse, R15, R2 ;  /* 0x0000000f07337224 */ /* 0x040fe400078e0202 */
[----:B------:R-:W-:Y:S01]  /*35740*/  IMAD.WIDE.U32.X R54, R7, R12, R54, P5 ;  /* 0x0000000c07367225 */ /* 0x000fe200028e0436 */
[----:B------:R-:W-:-:S03]  /*35750*/  IADD3 R45, P5, PT, R79, R34, RZ ;  /* 0x000000224f2d7210 */ /* 0x000fc60007fbe0ff */
[----:B------:R-:W-:Y:S01]  /*35760*/  IMAD.WIDE.U32 R48, R7, R15, RZ ;  /* 0x0000000f07307225 */ /* 0x000fe200078e00ff */
[----:B------:R-:W-:-:S03]  /*35770*/  IADD3 R93, P1, P2, R45, R54, R93 ;  /* 0x000000362d5d7210 */ /* 0x000fc60007a3e05d */
[----:B------:R-:W-:-:S04]  /*35780*/  IMAD.WIDE.U32 R76, R7, R14, RZ ;  /* 0x0000000e074c7225 */ /* 0x000fc800078e00ff */
[----:B------:R-:W-:Y:S02]  /*35790*/  IMAD R9, R5, R16, R9 ;  /* 0x0000001005097224 */ /* 0x000fe400078e0209 */
[----:B------:R-:W-:Y:S02]  /*357a0*/  IMAD.IADD R51, R35, 0x1, R51 ;  /* 0x0000000123337824 */ /* 0x000fe400078e0233 */
[----:B------:R-:W-:-:S04]  /*357b0*/  IMAD.WIDE.U32 R52, R4, R14, RZ ;  /* 0x0000000e04347225 */ /* 0x000fc800078e00ff */
[----:B------:R-:W-:-:S04]  /*357c0*/  IMAD.WIDE.U32 R32, P4, R4, R10, R32 ;  /* 0x0000000a04207225 */ /* 0x000fc80007880020 */
[----:B------:R-:W-:Y:S02]  /*357d0*/  IMAD.IADD R9, R75, 0x1, R9 ;  /* 0x000000014b097824 */ /* 0x000fe400078e0209 */
[----:B------:R-:W-:Y:S01]  /*357e0*/  IMAD.X R78, R51, 0x1, R42, P5 ;  /* 0x00000001334e7824 */ /* 0x000fe200028e062a */
[----:B------:R-:W-:Y:S01]  /*357f0*/  IADD3 RZ, P5, PT, R53, R32, RZ ;  /* 0x0000002035ff7210 */ /* 0x000fe20007fbe0ff */
[----:B------:R-:W-:-:S03]  /*35800*/  IMAD.WIDE.U32 R38, R6, R15, RZ ;  /* 0x0000000f06267225 */ /* 0x000fc600078e00ff */
[----:B------:R-:W-:Y:S01]  /*35810*/  IADD3.X R95, PT, PT, R78, R55, RZ, P1, P2 ;  /* 0x000000374e5f7210 */ /* 0x000fe20000fe44ff */
[----:B------:R-:W-:-:S04]  /*35820*/  IMAD.WIDE.U32 R48, P0, R6, R11, R48 ;  /* 0x0000000b06307225 */ /* 0x000fc80007800030 */
[----:B------:R-:W-:Y:S01]  /*35830*/  IMAD.WIDE.U32 R76, P3, R6, R10, R76 ;  /* 0x0000000a064c7225 */ /* 0x000fe2000786004c */
[----:B------:R-:W-:-:S03]  /*35840*/  IADD3 RZ, P6, PT, R39, R48, RZ ;  /* 0x0000003027ff7210 */ /* 0x000fc60007fde0ff */
[----:B------:R-:W-:Y:S01]  /*35850*/  IMAD.WIDE.U32 R80, R5, R13, RZ ;  /* 0x0000000d05507225 */ /* 0x000fe200078e00ff */
[----:B------:R-:W-:-:S03]  /*35860*/  IADD3 RZ, P2, PT, R3, R76, RZ ;  /* 0x0000004c03ff7210 */ /* 0x000fc60007f5e0ff */
[----:B------:R-:W-:Y:S02]  /*35870*/  IMAD R32, R9, R70, RZ ;  /* 0x0000004609207224 */ /* 0x000fe400078e02ff */
[----:B------:R-:W-:-:S04]  /*35880*/  IMAD.WIDE.U32 R84, R7, R13, RZ ;  /* 0x0000000d07547225 */ /* 0x000fc800078e00ff */
[----:B------:R-:W-:-:S04]  /*35890*/  IMAD.WIDE.U32 R2, R4, R13, RZ ;  /* 0x0000000d04027225 */ /* 0x000fc800078e00ff */
[----:B------:R-:W-:-:S04]  /*358a0*/  IMAD.WIDE.U32 R38, R74, R70, RZ ;  /* 0x000000464a267225 */ /* 0x000fc800078e00ff */
[----:B------:R-:W-:Y:S02]  /*358b0*/  IMAD R35, R74, R71, R32 ;  /* 0x000000474a237224 */ /* 0x000fe400078e0220 */
[----:B------:R-:W-:-:S04]  /*358c0*/  IMAD.WIDE.U32 R80, P1, R4, R8, R80 ;  /* 0x0000000804507225 */ /* 0x000fc80007820050 */
[----:B------:R-:W-:Y:S02]  /*358d0*/  IMAD.X R53, RZ, RZ, RZ, P4 ;  /* 0x000000ffff357224 */ /* 0x000fe400020e06ff */
[----:B------:R-:W-:-:S04]  /*358e0*/  IMAD.WIDE.U32 R72, R6, R13, RZ ;  /* 0x0000000d06487225 */ /* 0x000fc800078e00ff */
[----:B------:R-:W-:-:S04]  /*358f0*/  IMAD.WIDE.U32 R84, P4, R6, R8, R84 ;  /* 0x0000000806547225 */ /* 0x000fc80007880054 */
[----:B------:R-:W-:Y:S02]  /*35900*/  IMAD.IADD R50, R39, 0x1, R35 ;  /* 0x0000000127327824 */ /* 0x000fe400078e0223 */
[----:B------:R-:W-:Y:S01]  /*35910*/  IMAD.X R55, RZ, RZ, RZ, P0 ;  /* 0x000000ffff377224 */ /* 0x000fe200000e06ff */
[----:B------:R-:W-:Y:S01]  /*35920*/  IADD3 RZ, P0, PT, R3, R80, RZ ;  /* 0x0000005003ff7210 */ /* 0x000fe20007f1e0ff */
[----:B------:R-:W-:Y:S01]  /*35930*/  IMAD.X R3, RZ, RZ, RZ, P3 ;  /* 0x000000ffff037224 */ /* 0x000fe200018e06ff */
[----:B------:R-:W-:Y:S01]  /*35940*/  IADD3 RZ, P3, PT, R73, R84, RZ ;  /* 0x0000005449ff7210 */ /* 0x000fe20007f7e0ff */
[----:B------:R-:W-:-:S04]  /*35950*/  IMAD.WIDE.U32 R72, R50, R68, RZ ;  /* 0x0000004432487225 */ /* 0x000fc800078e00ff */
[----:B------:R-:W-:Y:S02]  /*35960*/  IMAD.MOV.U32 R54, RZ, RZ, R49 ;  /* 0x000000ffff367224 */ /* 0x000fe400078e0031 */
[----:B------:R-:W-:-:S04]  /*35970*/  IMAD.WIDE.U32 R48, R38, R68, RZ ;  /* 0x0000004426307225 */ /* 0x000fc800078e00ff */
[----:B------:R-:W-:Y:S01]  /*35980*/  IMAD.MOV.U32 R52, RZ, RZ, R33 ;  /* 0x000000ffff347224 */ /* 0x000fe200078e0021 */
[----:B------:R-:W-:Y:S01]  /*35990*/  LOP3.LUT R35, RZ, R48, RZ, 0x33, !PT ;  /* 0x00000030ff237212 */ /* 0x000fe200078e33ff */
[----:B------:R-:W-:Y:S02]  /*359a0*/  IMAD.X R33, RZ, RZ, RZ, P1 ;  /* 0x000000ffff217224 */ /* 0x000fe400008e06ff */
[----:B------:R-:W-:-:S04]  /*359b0*/  IMAD.WIDE.U32 R72, P1, R38, R69, R72 ;  /* 0x0000004526487225 */ /* 0x000fc80007820048 */
[----:B------:R-:W-:Y:S02]  /*359c0*/  IMAD.MOV.U32 R32, RZ, RZ, R81 ;  /* 0x000000ffff207224 */ /* 0x000fe400078e0051 */
[----:B------:R-:W-:-:S04]  /*359d0*/  IMAD.WIDE.U32 R80, R50, R66, RZ ;  /* 0x0000004232507225 */ /* 0x000fc800078e00ff */
[----:B------:R-:W-:Y:S02]  /*359e0*/  IMAD.MOV.U32 R2, RZ, RZ, R77 ;  /* 0x000000ffff027224 */ /* 0x000fe400078e004d */
[----:B------:R-:W-:Y:S01]  /*359f0*/  IMAD.X R77, RZ, RZ, RZ, P1 ;  /* 0x000000ffff4d7224 */ /* 0x000fe200008e06ff */
[----:B------:R-:W-:Y:S01]  /*35a00*/  ISETP.GT.U32.AND P1, PT, R74, R35, PT ;  /* 0x000000234a00720c */ /* 0x000fe20003f24070 */
[----:B------:R-:W-:Y:S01]  /*35a10*/  IMAD.X R83, RZ, RZ, RZ, P4 ;  /* 0x000000ffff537224 */ /* 0x000fe200020e06ff */
[----:B------:R-:W-:Y:S01]  /*35a20*/  IADD3 R39, P4, PT, R49, R72, RZ ;  /* 0x0000004831277210 */ /* 0x000fe20007f9e0ff */
[----:B------:R-:W-:-:S04]  /*35a30*/  IMAD.WIDE.U32 R74, R38, R66, RZ ;  /* 0x00000042264a7225 */ /* 0x000fc800078e00ff */
[----:B------:R-:W-:-:S04]  /*35a40*/  IMAD.WIDE.U32.X R54, R7, R11, R54, P6 ;  /* 0x0000000b07367225 */ /* 0x000fc800030e0436 */
[----:B------:R-:W-:Y:S02]  /*35a50*/  IMAD.MOV.U32 R76, RZ, RZ, R73 ;  /* 0x000000ffff4c7224 */ /* 0x000fe400078e0049 */
[----:B------:R-:W-:-:S04]  /*35a60*/  IMAD.WIDE.U32 R80, P6, R38, R67, R80 ;  /* 0x0000004326507225 */ /* 0x000fc800078c0050 */
[----:B------:R-:W-:Y:S02]  /*35a70*/  IMAD.MOV.U32 R82, RZ, RZ, R85 ;  /* 0x000000ffff527224 */ /* 0x000fe400078e0055 */
[----:B------:R-:W-:Y:S01]  /*35a80*/  IMAD.WIDE.U32.X R52, R5, R10, R52, P5 ;  /* 0x0000000a05347225 */ /* 0x000fe200028e0434 */
[----:B------:R-:W-:-:S03]  /*35a90*/  IADD3 R87, P5, PT, R87, R74, RZ ;  /* 0x0000004a57577210 */ /* 0x000fc60007fbe0ff */
[----:B------:R-:W-:-:S04]  /*35aa0*/  IMAD.WIDE.U32 R84, R50, R64, RZ ;  /* 0x0000004032547225 */ /* 0x000fc800078e00ff */
[----:B------:R-:W-:Y:S01]  /*35ab0*/  IMAD.WIDE.U32.X R72, R50, R69, R76, P4 ;  /* 0x0000004532487225 */ /* 0x000fe200020e044c */
[----:B------:R-:W-:Y:S02]  /*35ac0*/  IADD3 R35, P4, PT, R75, R80, RZ ;  /* 0x000000504b237210 */ /* 0x000fe40007f9e0ff */
[----:B------:R-:W-:Y:S01]  /*35ad0*/  LOP3.LUT R76, RZ, R39, RZ, 0x33, !PT ;  /* 0x00000027ff4c7212 */ /* 0x000fe200078e33ff */
[----:B------:R-:W-:Y:S01]  /*35ae0*/  IMAD.WIDE.U32.X R32, R5, R8, R32, P0 ;  /* 0x0000000805207225 */ /* 0x000fe200000e0420 */
[----:B------:R-:W-:Y:S02]  /*35af0*/  ISETP.GE.U32.AND P0, PT, R87, R74, PT ;  /* 0x0000004a5700720c */ /* 0x000fe40003f06070 */
[----:B------:R-:W-:Y:S01]  /*35b00*/  ISETP.GT.U32.AND.EX P1, PT, R9, R76, PT, P1 ;  /* 0x0000004c0900720c */ /* 0x000fe20003f24110 */
[----:B------:R-:W-:Y:S02]  /*35b10*/  IMAD.X R49, RZ, RZ, RZ, P6 ;  /* 0x000000ffff317224 */ /* 0x000fe400030e06ff */
[----:B------:R-:W-:-:S04]  /*35b20*/  IMAD.WIDE.U32 R74, P6, R38, R65, R84 ;  /* 0x00000041264a7225 */ /* 0x000fc800078c0054 */
[----:B------:R-:W-:-:S04]  /*35b30*/  IMAD.WIDE.U32 R84, R50, R46, RZ ;  /* 0x0000002e32547225 */ /* 0x000fc800078e00ff */
[----:B------:R-:W-:Y:S01]  /*35b40*/  IMAD.X R86, R35, 0x1, R86, P5 ;  /* 0x0000000123567824 */ /* 0x000fe200028e0656 */
[----:B------:R-:W-:Y:S01]  /*35b50*/  ISETP.GE.U32.AND P5, PT, R79, R36, PT ;  /* 0x000000244f00720c */ /* 0x000fe20003fa6070 */
[----:B------:R-:W-:Y:S02]  /*35b60*/  IMAD.MOV.U32 R48, RZ, RZ, R81 ;  /* 0x000000ffff307224 */ /* 0x000fe400078e0051 */
[----:B------:R-:W-:Y:S01]  /*35b70*/  IMAD.X R77, RZ, RZ, RZ, P6 ;  /* 0x000000ffff4d7224 */ /* 0x000fe200030e06ff */
[----:B------:R-:W-:Y:S01]  /*35b80*/  ISETP.GE.U32.AND.EX P5, PT, R42, R37, PT, P5 ;  /* 0x000000252a00720c */ /* 0x000fe20003fa6150 */
[----:B------:R-:W-:Y:S01]  /*35b90*/  IMAD.WIDE.U32 R80, P6, R38, R47, R84 ;  /* 0x0000002f26507225 */ /* 0x000fe200078c0054 */
[----:B------:R-:W-:Y:S02]  /*35ba0*/  ISETP.GE.U32.AND.EX P0, PT, R86, R35, PT, P0 ;  /* 0x000000235600720c */ /* 0x000fe40003f06100 */
[----:B------:R-:W-:Y:S01]  /*35bb0*/  SEL R79, RZ, 0x1, P5 ;  /* 0x00000001ff4f7807 */ /* 0x000fe20002800000 */
[----:B------:R-:W-:-:S04]  /*35bc0*/  IMAD.WIDE.U32 R36, R38, R64, RZ ;  /* 0x0000004026247225 */ /* 0x000fc800078e00ff */
[----:B------:R-:W-:Y:S01]  /*35bd0*/  IMAD.WIDE.U32 R38, R38, R46, RZ ;  /* 0x0000002e26267225 */ /* 0x000fe200078e00ff */
[----:B------:R-:W-:Y:S02]  /*35be0*/  IADD3 R42, P5, PT, R37, R74, RZ ;  /* 0x0000004a252a7210 */ /* 0x000fe40007fbe0ff */
[----:B------:R-:W-:Y:S01]  /*35bf0*/  SEL R37, RZ, 0x1, !P1 ;  /* 0x00000001ff257807 */ /* 0x000fe20004800000 */
[----:B------:R-:W-:Y:S01]  /*35c00*/  IMAD.X R85, RZ, RZ, RZ, P6 ;  /* 0x000000ffff557224 */ /* 0x000fe200030e06ff */
[----:B------:R-:W-:Y:S01]  /*35c10*/  IADD3 R9, P6, PT, R39, R80, RZ ;  /* 0x0000005027097210 */ /* 0x000fe20007fde0ff */
[----:B------:R-:W-:Y:S01]  /*35c20*/  IMAD R39, R8, R4, RZ ;  /* 0x0000000408277224 */ /* 0x000fe200078e02ff */
[----:B------:R-:W-:Y:S01]  /*35c30*/  ISETP.GE.U32.AND P1, PT, R45, R34, PT ;  /* 0x000000222d00720c */ /* 0x000fe20003f26070 */
[----:B------:R-:W-:Y:S01]  /*35c40*/  IMAD.WIDE.U32.X R34, R50, R67, R48, P4 ;  /* 0x0000004332227225 */ /* 0x000fe200020e0430 */
[----:B------:R-:W-:Y:S02]  /*35c50*/  ISETP.GE.U32.AND P4, PT, R93, R45, PT ;  /* 0x0000002d5d00720c */ /* 0x000fe40003f86070 */
[----:B------:R-:W-:Y:S01]  /*35c60*/  ISETP.GE.U32.AND.EX P1, PT, R78, R51, PT, P1 ;  /* 0x000000334e00720c */ /* 0x000fe20003f26110 */
[----:B------:R-:W-:Y:S01]  /*35c70*/  IMAD R39, R5, R13, R39 ;  /* 0x0000000d05277224 */ /* 0x000fe200078e0227 */
[----:B------:R-:W-:Y:S01]  /*35c80*/  ISETP.GE.U32.AND.EX P4, PT, R95, R78, PT, P4 ;  /* 0x0000004e5f00720c */ /* 0x000fe20003f86140 */
[----:B------:R-:W-:-:S02]  /*35c90*/  IMAD.MOV.U32 R76, RZ, RZ, R75 ;  /* 0x000000ffff4c7224 */ /* 0x000fc400078e004b */
[----:B------:R-:W-:-:S04]  /*35ca0*/  IMAD.WIDE.U32 R4, R13, R4, RZ ;  /* 0x000000040d047225 */ /* 0x000fc800078e00ff */
[----:B------:R-:W-:Y:S01]  /*35cb0*/  IMAD.IADD R45, R5, 0x1, R39 ;  /* 0x00000001052d7824 */ /* 0x000fe200078e0227 */
[----:B------:R-:W-:Y:S01]  /*35cc0*/  SEL R5, RZ, 0x1, P4 ;  /* 0x00000001ff057807 */ /* 0x000fe20002000000 */
[----:B------:R-:W-:Y:S01]  /*35cd0*/  IMAD.WIDE.U32.X R48, R50, R65, R76, P5 ;  /* 0x0000004132307225 */ /* 0x000fe200028e044c */
[----:B------:R-:W-:Y:S02]  /*35ce0*/  SEL R76, RZ, 0x1, P1 ;  /* 0x00000001ff4c7807 */ /* 0x000fe40000800000 */
[----:B------:R-:W-:Y:S01]  /*35cf0*/  IADD3 R39, P1, P4, R4, R52, R79 ;  /* 0x0000003404277210 */ /* 0x000fe20007c3e04f */
[----:B------:R-:W-:Y:S01]  /*35d00*/  IMAD R51, R10, R6, RZ ;  /* 0x000000060a337224 */ /* 0x000fe200078e02ff */
[----:B------:R-:W-:Y:S01]  /*35d10*/  IADD3 R52, P5, PT, R37, R72, RZ ;  /* 0x0000004825347210 */ /* 0x000fe20007fbe0ff */
[----:B------:R-:W-:Y:S01]  /*35d20*/  IMAD.MOV.U32 R84, RZ, RZ, R81 ;  /* 0x000000ffff547224 */ /* 0x000fe200078e0051 */
[----:B------:R-:W-:Y:S01]  /*35d30*/  IADD3.X R53, PT, PT, R45, R53, RZ, P1, P4 ;  /* 0x000000352d357210 */ /* 0x000fe20000fe84ff */
[----:B------:R-:W-:Y:S01]  /*35d40*/  IMAD R37, R7, R14, R51 ;  /* 0x0000000e07257224 */ /* 0x000fe200078e0233 */
[----:B------:R-:W-:Y:S01]  /*35d50*/  ISETP.GE.U32.AND P4, PT, R39, R4, PT ;  /* 0x000000042700720c */ /* 0x000fe20003f86070 */
[----:B------:R-:W-:-:S03]  /*35d60*/  IMAD.WIDE.U32.X R50, R50, R47, R84, P6 ;  /* 0x0000002f32327225 */ /* 0x000fc600030e0454 */
[----:B------:R-:W-:Y:S01]  /*35d70*/  ISETP.GE.U32.AND.EX P4, PT, R53, R45, PT, P4 ;  /* 0x0000002d3500720c */ /* 0x000fe20003f86140 */
[----:B------:R-:W-:Y:S01]  /*35d80*/  IMAD.X R72, RZ, RZ, R73, P5 ;  /* 0x000000ffff487224 */ /* 0x000fe200028e0649 */
[----:B------:R-:W-:Y:S01]  /*35d90*/  IADD3 R76, P5, P6, R5, R54, R76 ;  /* 0x00000036054c7210 */ /* 0x000fe20007ebe04c */
[----:B------:R-:W-:-:S03]  /*35da0*/  IMAD.WIDE.U32 R74, R14, R6, RZ ;  /* 0x000000060e4a7225 */ /* 0x000fc600078e00ff */
[----:B------:R-:W-:Y:S01]  /*35db0*/  IADD3.X R92, PT, PT, RZ, R55, RZ, P5, P6 ;  /* 0x00000037ff5c7210 */ /* 0x000fe20002fec4ff */
[----:B------:R-:W-:Y:S01]  /*35dc0*/  IMAD.IADD R54, R75, 0x1, R37 ;  /* 0x000000014b367824 */ /* 0x000fe200078e0225 */
[----:B------:R-:W-:Y:S01]  /*35dd0*/  IADD3 R75, P5, PT, R87, R52, RZ ;  /* 0x00000034574b7210 */ /* 0x000fe20007fbe0ff */
[----:B------:R-:W-:Y:S01]  /*35de0*/  IMAD.WIDE.U32.X R82, R7, R8, R82, P3 ;  /* 0x0000000807527225 */ /* 0x000fe200018e0452 */
[----:B------:R-:W-:-:S03]  /*35df0*/  IADD3 R5, P1, PT, R39, R74, RZ ;  /* 0x0000004a27057210 */ /* 0x000fc60007f3e0ff */
[----:B------:R-:W-:Y:S01]  /*35e00*/  IMAD.X R81, R86, 0x1, R72, P5 ;  /* 0x0000000156517824 */ /* 0x000fe200028e0648 */
[----:B------:R-:W-:Y:S01]  /*35e10*/  ISETP.GE.U32.AND P5, PT, R75, R52, PT ;  /* 0x000000344b00720c */ /* 0x000fe20003fa6070 */
[----:B------:R-:W-:Y:S01]  /*35e20*/  IMAD.X R39, R54, 0x1, R53, P1 ;  /* 0x0000000136277824 */ /* 0x000fe200008e0635 */
[----:B------:R-:W-:Y:S01]  /*35e30*/  IADD3 R87, P6, PT, R5, R76, RZ ;  /* 0x0000004c05577210 */ /* 0x000fe20007fde0ff */
[----:B------:R-:W-:Y:S01]  /*35e40*/  IMAD.WIDE.U32.X R52, R7, R10, R2, P2 ;  /* 0x0000000a07347225 */ /* 0x000fe200010e0402 */
[----:B------:R-:W-:Y:S02]  /*35e50*/  ISETP.GE.U32.AND.EX P2, PT, R81, R72, PT, P5 ;  /* 0x000000485100720c */ /* 0x000fe40003f46150 */
[----:B------:R-:W-:Y:S01]  /*35e60*/  ISETP.GE.U32.AND P1, PT, R5, R74, PT ;  /* 0x0000004a0500720c */ /* 0x000fe20003f26070 */
[----:B------:R-:W-:Y:S01]  /*35e70*/  IMAD R2, R8, R6, RZ ;  /* 0x0000000608027224 */ /* 0x000fe200078e02ff */
[----:B------:R-:W-:Y:S01]  /*35e80*/  ISETP.GE.U32.AND P5, PT, R87, R5, PT ;  /* 0x000000055700720c */ /* 0x000fe20003fa6070 */
[----:B------:R-:W-:Y:S01]  /*35e90*/  IMAD R4, R81, R70, RZ ;  /* 0x0000004651047224 */ /* 0x000fe200078e02ff */
[----:B------:R-:W-:Y:S01]  /*35ea0*/  SEL R5, RZ, 0x1, P4 ;  /* 0x00000001ff057807 */ /* 0x000fe20002000000 */
[----:B------:R-:W-:Y:S01]  /*35eb0*/  IMAD R37, R7, R13, R2 ;  /* 0x0000000d07257224 */ /* 0x000fe200078e0202 */
[----:B------:R-:W-:Y:S01]  /*35ec0*/  ISETP.GE.U32.AND.EX P1, PT, R39, R54, PT, P1 ;  /* 0x000000362700720c */ /* 0x000fe20003f26110 */
[----:B------:R-:W-:-:S03]  /*35ed0*/  IMAD.WIDE.U32 R6, R13, R6, RZ ;  /* 0x000000060d067225 */ /* 0x000fc600078e00ff */
[----:B------:R-:W-:Y:S01]  /*35ee0*/  SEL R45, RZ, 0x1, P1 ;  /* 0x00000001ff2d7807 */ /* 0x000fe20000800000 */
[----:B------:R-:W-:Y:S01]  /*35ef0*/  IMAD.IADD R37, R7, 0x1, R37 ;  /* 0x0000000107257824 */ /* 0x000fe200078e0225 */
[----:B------:R-:W-:Y:S01]  /*35f00*/  IADD3 R74, P3, P4, R6, R32, R5 ;  /* 0x00000020064a7210 */ /* 0x000fe20007c7e005 */
[----:B------:R-:W-:Y:S01]  /*35f10*/  IMAD R85, R75, R71, R4 ;  /* 0x000000474b557224 */ /* 0x000fe200078e0204 */
[----:B------:R-:W-:Y:S01]  /*35f20*/  SEL R32, RZ, 0x1, P0 ;  /* 0x00000001ff207807 */ /* 0x000fe20000000000 */
[----:B------:R-:W-:Y:S01]  /*35f30*/  IMAD.X R92, R39, 0x1, R92, P6 ;  /* 0x00000001275c7824 */ /* 0x000fe200030e065c */
[----:B------:R-:W-:Y:S01]  /*35f40*/  ISETP.GE.U32.AND P0, PT, R74, R6, PT ;  /* 0x000000064a00720c */ /* 0x000fe20003f06070 */
[----:B------:R-:W-:Y:S01]  /*35f50*/  IMAD.WIDE.U32 R2, R75, R70, RZ ;  /* 0x000000464b027225 */ /* 0x000fe200078e00ff */
[----:B------:R-:W0:Y:S01]  /*35f60*/  LDS.128 R4, [R43+0x10] ;  /* 0x000010002b047984 */ /* 0x000e220000000c00 */
[----:B------:R-:W-:Y:S02]  /*35f70*/  IADD3.X R91, PT, PT, R37, R33, RZ, P3, P4 ;  /* 0x00000021255b7210 */ /* 0x000fe40001fe84ff */
[----:B------:R-:W-:Y:S01]  /*35f80*/  ISETP.GE.U32.AND.EX P5, PT, R92, R39, PT, P5 ;  /* 0x000000275c00720c */ /* 0x000fe20003fa6150 */
[----:B------:R-:W-:Y:S01]  /*35f90*/  IMAD.IADD R85, R3, 0x1, R85 ;  /* 0x0000000103557824 */ /* 0x000fe200078e0255 */
[----:B------:R-:W-:Y:S01]  /*35fa0*/  SEL R39, RZ, 0x1, P2 ;  /* 0x00000001ff277807 */ /* 0x000fe20001000000 */
[----:B------:R-:W-:Y:S01]  /*35fb0*/  IMAD.WIDE.U32 R54, R2, R68, RZ ;  /* 0x0000004402367225 */ /* 0x000fe200078e00ff */
[----:B------:R-:W-:-:S02]  /*35fc0*/  SEL R89, RZ, 0x1, P5 ;  /* 0x00000001ff597807 */ /* 0x000fc40002800000 */
[----:B------:R-:W-:Y:S01]  /*35fd0*/  IADD3 R39, P5, P6, R39, R34, R32 ;  /* 0x0000002227277210 */ /* 0x000fe20007ebe020 */
[----:B------:R-:W-:Y:S01]  /*35fe0*/  IMAD.WIDE.U32 R72, R85, R68, RZ ;  /* 0x0000004455487225 */ /* 0x000fe200078e00ff */
[----:B------:R-:W-:Y:S02]  /*35ff0*/  IADD3 R89, P3, P4, R89, R52, R45 ;  /* 0x0000003459597210 */ /* 0x000fe40007c7e02d */
[----:B------:R-:W-:Y:S01]  /*36000*/  IADD3.X R45, PT, PT, RZ, R35, RZ, P5, P6 ;  /* 0x00000023ff2d7210 */ /* 0x000fe20002fec4ff */
[----:B------:R-:W-:Y:S01]  /*36010*/  IMAD.WIDE.U32 R34, R85, R66, RZ ;  /* 0x0000004255227225 */ /* 0x000fe200078e00ff */
[----:B------:R-:W-:Y:S02]  /*36020*/  ISETP.GE.U32.AND.EX P0, PT, R91, R37, PT, P0 ;  /* 0x000000255b00720c */ /* 0x000fe40003f06100 */
[----:B------:R-:W-:Y:S01]  /*36030*/  IADD3.X R88, PT, PT, RZ, R53, RZ, P3, P4 ;  /* 0x00000035ff587210 */ /* 0x000fe20001fe84ff */
[----:B------:R-:W-:Y:S01]  /*36040*/  IMAD.WIDE.U32 R32, P2, R2, R69, R72 ;  /* 0x0000004502207225 */ /* 0x000fe20007840048 */
[----:B------:R-:W-:-:S02]  /*36050*/  LOP3.LUT R3, RZ, R54, RZ, 0x33, !PT ;  /* 0x00000036ff037212 */ /* 0x000fc400078e33ff */
[----:B------:R-:W-:Y:S01]  /*36060*/  IADD3 R89, P5, PT, R74, R89, RZ ;  /* 0x000000594a597210 */ /* 0x000fe20007fbe0ff */
[----:B------:R-:W-:Y:S01]  /*36070*/  IMAD.WIDE.U32 R78, R85, R64, RZ ;  /* 0x00000040554e7225 */ /* 0x000fe200078e00ff */
[----:B------:R-:W-:Y:S02]  /*36080*/  IADD3 R37, P3, PT, R55, R32, RZ ;  /* 0x0000002037257210 */ /* 0x000fe40007f7e0ff */
[----:B------:R-:W-:Y:S01]  /*36090*/  ISETP.GT.U32.AND P1, PT, R75, R3, PT ;  /* 0x000000034b00720c */ /* 0x000fe20003f24070 */
[----:B------:R-:W-:Y:S01]  /*360a0*/  IMAD.MOV.U32 R72, RZ, RZ, R33 ;  /* 0x000000ffff487224 */ /* 0x000fe200078e0021 */
[----:B------:R-:W-:Y:S01]  /*360b0*/  SEL R90, RZ, 0x1, P0 ;  /* 0x00000001ff5a7807 */ /* 0x000fe20000000000 */
[----:B------:R-:W-:-:S04]  /*360c0*/  IMAD.WIDE.U32 R32, P6, R2, R67, R34 ;  /* 0x0000004302207225 */ /* 0x000fc800078c0022 */
[----:B------:R-:W-:-:S04]  /*360d0*/  IMAD.WIDE.U32 R76, R85, R46, RZ ;  /* 0x0000002e554c7225 */ /* 0x000fc800078e00ff */
[----:B------:R-:W-:-:S04]  /*360e0*/  IMAD.WIDE.U32 R52, R2, R66, RZ ;  /* 0x0000004202347225 */ /* 0x000fc800078e00ff */
[----:B------:R-:W-:Y:S01]  /*360f0*/  IMAD.X R73, RZ, RZ, RZ, P2 ;  /* 0x000000ffff497224 */ /* 0x000fe200010e06ff */
[----:B------:R-:W-:Y:S01]  /*36100*/  ISETP.GE.U32.AND P2, PT, R89, R74, PT ;  /* 0x0000004a5900720c */ /* 0x000fe20003f46070 */
[----:B------:R-:W-:Y:S01]  /*36110*/  IMAD.WIDE.U32 R54, R2, R64, RZ ;  /* 0x0000004002367225 */ /* 0x000fe200078e00ff */
[----:B------:R-:W-:-:S03]  /*36120*/  IADD3 R53, P0, PT, R53, R32, RZ ;  /* 0x0000002035357210 */ /* 0x000fc60007f1e0ff */
[----:B------:R-:W-:-:S04]  /*36130*/  IMAD.WIDE.U32 R78, P4, R2, R65, R78 ;  /* 0x00000041024e7225 */ /* 0x000fc8000788004e */
[----:B------:R-:W-:Y:S02]  /*36140*/  IMAD.X R75, RZ, RZ, RZ, P6 ;  /* 0x000000ffff4b7224 */ /* 0x000fe400030e06ff */
[----:B------:R-:W-:Y:S02]  /*36150*/  IMAD.MOV.U32 R74, RZ, RZ, R33 ;  /* 0x000000ffff4a7224 */ /* 0x000fe400078e0021 */
[----:B------:R-:W-:Y:S02]  /*36160*/  IMAD.X R88, R91, 0x1, R88, P5 ;  /* 0x000000015b587824 */ /* 0x000fe400028e0658 */
[----:B------:R-:W-:-:S03]  /*36170*/  IMAD.WIDE.U32 R76, P6, R2, R47, R76 ;  /* 0x0000002f024c7225 */ /* 0x000fc600078c004c */
[----:B------:R-:W-:Y:S01]  /*36180*/  ISETP.GE.U32.AND.EX P2, PT, R88, R91, PT, P2 ;  /* 0x0000005b5800720c */ /* 0x000fe20003f46120 */
[----:B------:R-:W-:-:S04]  /*36190*/  IMAD.WIDE.U32 R32, R2, R46, RZ ;  /* 0x0000002e02207225 */ /* 0x000fc800078e00ff */
[----:B------:R-:W-:Y:S01]  /*361a0*/  IMAD.X R35, RZ, RZ, RZ, P4 ;  /* 0x000000ffff237224 */ /* 0x000fe200020e06ff */
[----:B------:R-:W-:Y:S01]  /*361b0*/  IADD3 R55, P4, PT, R55, R78, RZ ;  /* 0x0000004e37377210 */ /* 0x000fe20007f9e0ff */
[----:B------:R-:W-:Y:S01]  /*361c0*/  IMAD.X R3, RZ, RZ, RZ, P6 ;  /* 0x000000ffff037224 */ /* 0x000fe200030e06ff */
[----:B------:R-:W-:Y:S01]  /*361d0*/  LOP3.LUT R78, RZ, R37, RZ, 0x33, !PT ;  /* 0x00000025ff4e7212 */ /* 0x000fe200078e33ff */
[----:B------:R-:W-:Y:S01]  /*361e0*/  IMAD.MOV.U32 R34, RZ, RZ, R79 ;  /* 0x000000ffff227224 */ /* 0x000fe200078e004f */
[----:B------:R-:W-:Y:S01]  /*361f0*/  IADD3 R37, P6, PT, R33, R76, RZ ;  /* 0x0000004c21257210 */ /* 0x000fe20007fde0ff */
[----:B------:R-:W-:Y:S01]  /*36200*/  IMAD.MOV.U32 R2, RZ, RZ, R77 ;  /* 0x000000ffff027224 */ /* 0x000fe200078e004d */
[----:B------:R-:W-:Y:S01]  /*36210*/  SEL R79, RZ, 0x1, P2 ;  /* 0x00000001ff4f7807 */ /* 0x000fe20001000000 */
[----:B0-----:R-:W-:Y:S01]  /*36220*/  IMAD.WIDE.U32 R76, R5, R16, RZ ;  /* 0x00000010054c7225 */ /* 0x001fe200078e00ff */
[----:B------:R-:W-:-:S03]  /*36230*/  ISETP.GT.U32.AND.EX P5, PT, R81, R78, PT, P1 ;  /* 0x0000004e5100720c */ /* 0x000fc60003fa4110 */
[----:B------:R-:W-:-:S04]  /*36240*/  IMAD.WIDE.U32.X R72, R85, R69, R72, P3 ;  /* 0x0000004555487225 */ /* 0x000fc800018e0448 */
[----:B------:R-:W-:Y:S01]  /*36250*/  IMAD.WIDE.U32.X R74, R85, R67, R74, P0 ;  /* 0x00000043554a7225 */ /* 0x000fe200000e044a */
[----:B------:R-:W-:-:S03]  /*36260*/  IADD3 R90, P0, P1, R79, R82, R90 ;  /* 0x000000524f5a7210 */ /* 0x000fc6000791e05a */
[----:B------:R-:W-:Y:S01]  /*36270*/  IMAD.WIDE.U32.X R34, R85, R65, R34, P4 ;  /* 0x0000004155227225 */ /* 0x000fe200020e0422 */
[----:B------:R-:W-:-:S03]  /*36280*/  IADD3.X R91, PT, PT, RZ, R83, RZ, P0, P1 ;  /* 0x00000053ff5b7210 */ /* 0x000fc600007e24ff */
[----:B------:R-:W-:-:S04]  /*36290*/  IMAD.WIDE.U32.X R2, R85, R47, R2, P6 ;  /* 0x0000002f55027225 */ /* 0x000fc800030e0402 */
[----:B------:R-:W-:Y:S02]  /*362a0*/  IMAD R85, R12, R4, RZ ;  /* 0x000000040c557224 */ /* 0x000fe400078e02ff */
[----:B------:R-:W-:-:S04]  /*362b0*/  IMAD.WIDE.U32 R76, P2, R4, R12, R76 ;  /* 0x0000000c044c7225 */ /* 0x000fc8000784004c */
[----:B------:R-:W-:-:S04]  /*362c0*/  IMAD.WIDE.U32 R78, R16, R4, RZ ;  /* 0x00000004104e7225 */ /* 0x000fc800078e00ff */
[----:B------:R-:W-:Y:S01]  /*362d0*/  IMAD.WIDE.U32 R80, R4, R16, RZ ;  /* 0x0000001004507225 */ /* 0x000fe200078e00ff */
[----:B------:R-:W-:-:S03]  /*362e0*/  IADD3 R93, P1, PT, R93, R78, RZ ;  /* 0x0000004e5d5d7210 */ /* 0x000fc60007f3e0ff */
[----:B------:R-:W-:Y:S01]  /*362f0*/  IMAD R97, R5, R16, R85 ;  /* 0x0000001005617224 */ /* 0x000fe200078e0255 */
[----:B------:R-:W-:Y:S01]  /*36300*/  ISETP.GE.U32.AND P0, PT, R93, R78, PT ;  /* 0x0000004e5d00720c */ /* 0x000fe20003f06070 */
[----:B------:R-:W-:Y:S01]  /*36310*/  IMAD.X R85, RZ, RZ, RZ, P2 ;  /* 0x000000ffff557224 */ /* 0x000fe200010e06ff */
[----:B------:R-:W-:Y:S01]  /*36320*/  IADD3 RZ, P2, PT, R81, R76, RZ ;  /* 0x0000004c51ff7210 */ /* 0x000fe20007f5e0ff */
[----:B------:R-:W-:Y:S02]  /*36330*/  IMAD.IADD R76, R79, 0x1, R97 ;  /* 0x000000014f4c7824 */ /* 0x000fe400078e0261 */
[----:B------:R-:W-:Y:S02]  /*36340*/  IMAD.MOV.U32 R84, RZ, RZ, R77 ;  /* 0x000000ffff547224 */ /* 0x000fe400078e004d */
[----:B------:R-:W-:Y:S02]  /*36350*/  IMAD R77, R11, R4, RZ ;  /* 0x000000040b4d7224 */ /* 0x000fe400078e02ff */
[----:B------:R-:W-:-:S02]  /*36360*/  IMAD.X R95, R76, 0x1, R95, P1 ;  /* 0x000000014c5f7824 */ /* 0x000fc400008e065f */
[----:B------:R-:W-:-:S03]  /*36370*/  IMAD.WIDE.U32 R78, R15, R4, RZ ;  /* 0x000000040f4e7225 */ /* 0x000fc600078e00ff */
[----:B------:R-:W-:Y:S01]  /*36380*/  ISETP.GE.U32.AND.EX P0, PT, R95, R76, PT, P0 ;  /* 0x0000004c5f00720c */ /* 0x000fe20003f06100 */
[-C--:B------:R-:W-:Y:S02]  /*36390*/  IMAD R97, R5, R15.reuse, R77 ;  /* 0x0000000f05617224 */ /* 0x080fe400078e024d */
[----:B------:R-:W-:-:S04]  /*363a0*/  IMAD.WIDE.U32 R80, R4, R15, RZ ;  /* 0x0000000f04507225 */ /* 0x000fc800078e00ff */
[----:B------:R-:W-:Y:S01]  /*363b0*/  IMAD.IADD R80, R79, 0x1, R97 ;  /* 0x000000014f507824 */ /* 0x000fe200078e0261 */
[----:B------:R-:W-:Y:S01]  /*363c0*/  SEL R79, RZ, 0x1, P0 ;  /* 0x00000001ff4f7807 */ /* 0x000fe20000000000 */
[----:B------:R-:W-:Y:S01]  /*363d0*/  IMAD.WIDE.U32.X R84, R5, R12, R84, P2 ;  /* 0x0000000c05547225 */ /* 0x000fe200010e0454 */
[----:B------:R-:W-:-:S03]  /*363e0*/  IADD3 R97, P2, PT, R87, R78, RZ ;  /* 0x0000004e57617210 */ /* 0x000fc60007f5e0ff */
[----:B------:R-:W-:Y:S01]  /*363f0*/  IMAD.WIDE.U32 R82, R5, R15, RZ ;  /* 0x0000000f05527225 */ /* 0x000fe200078e00ff */
[----:B------:R-:W-:-:S03]  /*36400*/  ISETP.GE.U32.AND P0, PT, R97, R78, PT ;  /* 0x0000004e6100720c */ /* 0x000fc60003f06070 */
[----:B------:R-:W-:-:S04]  /*36410*/  IMAD.WIDE.U32 R76, R5, R14, RZ ;  /* 0x0000000e054c7225 */ /* 0x000fc800078e00ff */
[----:B------:R-:W-:Y:S01]  /*36420*/  IMAD.X R99, R80, 0x1, R92, P2 ;  /* 0x0000000150637824 */ /* 0x000fe200010e065c */
[----:B------:R-:W-:Y:S01]  /*36430*/  IADD3 R92, P2, P6, R97, R84, R79 ;  /* 0x00000054615c7210 */ /* 0x000fe20007e5e04f */
[----:B------:R-:W-:-:S03]  /*36440*/  IMAD.WIDE.U32 R82, P1, R4, R11, R82 ;  /* 0x0000000b04527225 */ /* 0x000fc60007820052 */
[----:B------:R-:W-:Y:S01]  /*36450*/  IADD3.X R94, PT, PT, R99, R85, RZ, P2, P6 ;  /* 0x00000055635e7210 */ /* 0x000fe200017ec4ff */
[----:B------:R-:W-:Y:S01]  /*36460*/  IMAD.WIDE.U32 R86, R4, R14, RZ ;  /* 0x0000000e04567225 */ /* 0x000fe200078e00ff */
[----:B------:R-:W-:Y:S02]  /*36470*/  ISETP.GE.U32.AND P2, PT, R92, R97, PT ;  /* 0x000000615c00720c */ /* 0x000fe40003f46070 */
[----:B------:R-:W-:Y:S01]  /*36480*/  IADD3 RZ, P3, PT, R81, R82, RZ ;  /* 0x0000005251ff7210 */ /* 0x000fe20007f7e0ff */
[----:B------:R-:W-:Y:S01]  /*36490*/  IMAD.WIDE.U32 R76, P4, R4, R10, R76 ;  /* 0x0000000a044c7225 */ /* 0x000fe2000788004c */
[----:B------:R-:W-:Y:S02]  /*364a0*/  ISETP.GE.U32.AND.EX P0, PT, R99, R80, PT, P0 ;  /* 0x000000506300720c */ /* 0x000fe40003f06100 */
[----:B------:R-:W-:Y:S01]  /*364b0*/  ISETP.GE.U32.AND.EX P2, PT, R94, R99, PT, P2 ;  /* 0x000000635e00720c */ /* 0x000fe20003f46120 */
[----:B------:R-:W-:Y:S01]  /*364c0*/  IMAD.X R79, RZ, RZ, RZ, P1 ;  /* 0x000000ffff4f7224 */ /* 0x000fe200008e06ff */
[----:B------:R-:W-:Y:S01]  /*364d0*/  IADD3 RZ, P1, PT, R87, R76, RZ ;  /* 0x0000004c57ff7210 */ /* 0x000fe20007f3e0ff */
[----:B------:R-:W-:Y:S01]  /*364e0*/  IMAD.MOV.U32 R78, RZ, RZ, R83 ;  /* 0x000000ffff4e7224 */ /* 0x000fe200078e0053 */
[----:B------:R-:W-:Y:S01]  /*364f0*/  SEL R76, RZ, 0x1, P0 ;  /* 0x00000001ff4c7807 */ /* 0x000fe20000000000 */
[----:B------:R-:W-:-:S02]  /*36500*/  IMAD R97, R10, R4, RZ ;  /* 0x000000040a617224 */ /* 0x000fc400078e02ff */
[----:B------:R-:W-:-:S04]  /*36510*/  IMAD.WIDE.U32 R86, R5, R13, RZ ;  /* 0x0000000d05567225 */ /* 0x000fc800078e00ff */
[----:B------:R-:W-:-:S04]  /*36520*/  IMAD.WIDE.U32 R80, R14, R4, RZ ;  /* 0x000000040e507225 */ /* 0x000fc800078e00ff */
[C---:B------:R-:W-:Y:S01]  /*36530*/  IMAD R99, R5.reuse, R14, R97 ;  /* 0x0000000e05637224 */ /* 0x040fe200078e0261 */
[----:B------:R-:W-:Y:S01]  /*36540*/  SEL R97, RZ, 0x1, P2 ;  /* 0x00000001ff617807 */ /* 0x000fe20001000000 */
[----:B------:R-:W-:Y:S01]  /*36550*/  IMAD.WIDE.U32.X R78, R5, R11, R78, P3 ;  /* 0x0000000b054e7225 */ /* 0x000fe200018e044e */
[----:B------:R-:W-:-:S03]  /*36560*/  IADD3 R89, P6, PT, R89, R80, RZ ;  /* 0x0000005059597210 */ /* 0x000fc60007fde0ff */
[----:B------:R-:W-:Y:S01]  /*36570*/  IMAD.X R83, RZ, RZ, RZ, P4 ;  /* 0x000000ffff537224 */ /* 0x000fe200020e06ff */
[----:B------:R-:W-:Y:S01]  /*36580*/  IADD3 R78, P0, P2, R97, R78, R76 ;  /* 0x0000004e614e7210 */ /* 0x000fe20007a1e04c */
[----:B------:R-:W-:-:S04]  /*36590*/  IMAD.WIDE.U32 R84, R4, R13, RZ ;  /* 0x0000000d04547225 */ /* 0x000fc800078e00ff */
[----:B------:R-:W-:-:S04]  /*365a0*/  IMAD.WIDE.U32 R86, P4, R4, R8, R86 ;  /* 0x0000000804567225 */ /* 0x000fc80007880056 */
[----:B------:R-:W-:Y:S01]  /*365b0*/  IMAD.IADD R76, R81, 0x1, R99 ;  /* 0x00000001514c7824 */ /* 0x000fe200078e0263 */
[----:B------:R-:W-:Y:S01]  /*365c0*/  IADD3 RZ, P3, PT, R85, R86, RZ ;  /* 0x0000005655ff7210 */ /* 0x000fe20007f7e0ff */
[----:B------:R-:W-:Y:S01]  /*365d0*/  IMAD.MOV.U32 R82, RZ, RZ, R77 ;  /* 0x000000ffff527224 */ /* 0x000fe200078e004d */
[----:B------:R-:W-:Y:S01]  /*365e0*/  IADD3.X R86, PT, PT, RZ, R79, RZ, P0, P2 ;  /* 0x0000004fff567210 */ /* 0x000fe200007e44ff */
[----:B------:R-:W-:Y:S01]  /*365f0*/  IMAD.X R77, R76, 0x1, R88, P6 ;  /* 0x000000014c4d7824 */ /* 0x000fe200030e0658 */
[----:B------:R-:W-:Y:S01]  /*36600*/  IADD3 R81, P6, PT, R89, R78, RZ ;  /* 0x0000004e59517210 */ /* 0x000fe20007fde0ff */
[----:B------:R-:W-:Y:S01]  /*36610*/  IMAD.X R85, RZ, RZ, RZ, P4 ;  /* 0x000000ffff557224 */ /* 0x000fe200020e06ff */
[----:B------:R-:W-:Y:S01]  /*36620*/  IADD3 R93, P4, PT, R93, R36, RZ ;  /* 0x000000245d5d7210 */ /* 0x000fe20007f9e0ff */
[----:B------:R-:W-:Y:S01]  /*36630*/  IMAD.WIDE.U32.X R82, R5, R10, R82, P1 ;  /* 0x0000000a05527225 */ /* 0x000fe200008e0452 */
[----:B------:R-:W-:Y:S02]  /*36640*/  ISETP.GE.U32.AND P2, PT, R89, R80, PT ;  /* 0x000000505900720c */ /* 0x000fe40003f46070 */
[----:B------:R-:W-:Y:S01]  /*36650*/  ISETP.GE.U32.AND P1, PT, R81, R89, PT ;  /* 0x000000595100720c */ /* 0x000fe20003f26070 */
[----:B------:R-:W-:Y:S01]  /*36660*/  IMAD.X R80, R77, 0x1, R86, P6 ;  /* 0x000000014d507824 */ /* 0x000fe200030e0656 */
[C---:B------:R-:W-:Y:S01]  /*36670*/  ISETP.GE.U32.AND P0, PT, R93.reuse, R36, PT ;  /* 0x000000245d00720c */ /* 0x040fe20003f06070 */
[----:B------:R-:W-:Y:S01]  /*36680*/  IMAD.X R95, R42, 0x1, R95, P4 ;  /* 0x000000012a5f7824 */ /* 0x000fe200020e065f */
[----:B------:R-:W-:Y:S01]  /*36690*/  IADD3 R36, P4, PT, R93, R39, RZ ;  /* 0x000000275d247210 */ /* 0x000fe20007f9e0ff */
[----:B------:R-:W-:Y:S01]  /*366a0*/  IMAD R79, R8, R4, RZ ;  /* 0x00000004084f7224 */ /* 0x000fe200078e02ff */
[----:B------:R-:W-:Y:S01]  /*366b0*/  ISETP.GE.U32.AND.EX P2, PT, R77, R76, PT, P2 ;  /* 0x0000004c4d00720c */ /* 0x000fe20003f46120 */
[----:B------:R-:W-:Y:S01]  /*366c0*/  IMAD.MOV.U32 R84, RZ, RZ, R87 ;  /* 0x000000ffff547224 */ /* 0x000fe200078e0057 */
[----:B------:R-:W-:Y:S01]  /*366d0*/  ISETP.GE.U32.AND.EX P6, PT, R80, R77, PT, P1 ;  /* 0x0000004d5000720c */ /* 0x000fe20003fc6110 */
[----:B------:R-:W-:Y:S01]  /*366e0*/  IMAD.X R86, R95, 0x1, R45, P4 ;  /* 0x000000015f567824 */ /* 0x000fe200020e062d */
[----:B------:R-:W-:Y:S01]  /*366f0*/  ISETP.GE.U32.AND P1, PT, R36, R39, PT ;  /* 0x000000272400720c */ /* 0x000fe20003f26070 */
[----:B------:R-:W-:Y:S01]  /*36700*/  IMAD.WIDE.U32 R76, R13, R4, RZ ;  /* 0x000000040d4c7225 */ /* 0x000fe200078e00ff */
[----:B------:R-:W-:-:S02]  /*36710*/  SEL R78, RZ, 0x1, P2 ;  /* 0x00000001ff4e7807 */ /* 0x000fc40001000000 */
[----:B------:R-:W-:Y:S01]  /*36720*/  SEL R39, RZ, 0x1, P6 ;  /* 0x00000001ff277807 */ /* 0x000fe20003000000 */
[----:B------:R-:W-:Y:S01]  /*36730*/  IMAD R79, R5, R13, R79 ;  /* 0x0000000d054f7224 */ /* 0x000fe200078e024f */
[----:B------:R-:W-:Y:S01]  /*36740*/  ISETP.GE.U32.AND.EX P0, PT, R95, R42, PT, P0 ;  /* 0x0000002a5f00720c */ /* 0x000fe20003f06100 */
[----:B------:R-:W-:Y:S01]  /*36750*/  IMAD.WIDE.U32.X R4, R5, R8, R84, P3 ;  /* 0x0000000805047225 */ /* 0x000fe200018e0454 */
[----:B------:R-:W-:Y:S02]  /*36760*/  IADD3 R42, P2, P3, R39, R82, R78 ;  /* 0x00000052272a7210 */ /* 0x000fe40007b5e04e */
[----:B------:R-:W-:Y:S01]  /*36770*/  ISETP.GE.U32.AND.EX P1, PT, R86, R45, PT, P1 ;  /* 0x0000002d5600720c */ /* 0x000fe20003f26110 */
[----:B------:R-:W-:Y:S01]  /*36780*/  IMAD.IADD R77, R77, 0x1, R79 ;  /* 0x000000014d4d7824 */ /* 0x000fe200078e024f */
[----:B------:R-:W-:Y:S01]  /*36790*/  IADD3 R45, P4, PT, R90, R76, RZ ;  /* 0x0000004c5a2d7210 */ /* 0x000fe20007f9e0ff */
[----:B------:R-:W-:Y:S01]  /*367a0*/  IMAD.WIDE.U32 R84, R6, R16, RZ ;  /* 0x0000001006547225 */ /* 0x000fe200078e00ff */
[----:B------:R-:W-:-:S02]  /*367b0*/  IADD3.X R83, PT, PT, RZ, R83, RZ, P2, P3 ;  /* 0x00000053ff537210 */ /* 0x000fc400017e64ff */
[----:B------:R-:W-:Y:S01]  /*367c0*/  IADD3 R42, P2, PT, R45, R42, RZ ;  /* 0x0000002a2d2a7210 */ /* 0x000fe20007f5e0ff */
[----:B------:R-:W-:Y:S01]  /*367d0*/  IMAD.X R78, R77, 0x1, R91, P4 ;  /* 0x000000014d4e7824 */ /* 0x000fe200020e065b */
[----:B------:R-:W-:Y:S02]  /*367e0*/  SEL R90, RZ, 0x1, P0 ;  /* 0x00000001ff5a7807 */ /* 0x000fe40000000000 */
[----:B------:R-:W-:Y:S02]  /*367f0*/  ISETP.GE.U32.AND P0, PT, R45, R76, PT ;  /* 0x0000004c2d00720c */ /* 0x000fe40003f06070 */
[----:B------:R-:W-:Y:S01]  /*36800*/  ISETP.GE.U32.AND P3, PT, R42, R45, PT ;  /* 0x0000002d2a00720c */ /* 0x000fe20003f66070 */
[C---:B------:R-:W-:Y:S01]  /*36810*/  IMAD.X R45, R78.reuse, 0x1, R83, P2 ;  /* 0x000000014e2d7824 */ /* 0x040fe200010e0653 */
[----:B------:R-:W-:Y:S01]  /*36820*/  ISETP.GE.U32.AND.EX P0, PT, R78, R77, PT, P0 ;  /* 0x0000004d4e00720c */ /* 0x000fe20003f06100 */
[----:B------:R-:W-:Y:S01]  /*36830*/  IMAD.WIDE.U32 R82, R6, R15, RZ ;  /* 0x0000000f06527225 */ /* 0x000fe200078e00ff */
[----:B------:R-:W-:-:S02]  /*36840*/  SEL R87, RZ, 0x1, !P5 ;  /* 0x00000001ff577807 */ /* 0x000fc40006800000 */
[----:B------:R-:W-:Y:S01]  /*36850*/  ISETP.GE.U32.AND.EX P3, PT, R45, R78, PT, P3 ;  /* 0x0000004e2d00720c */ /* 0x000fe20003f66130 */
[----:B------:R-:W-:Y:S01]  /*36860*/  IMAD.WIDE.U32 R78, R7, R15, RZ ;  /* 0x0000000f074e7225 */ /* 0x000fe200078e00ff */
[----:B------:R-:W-:Y:S02]  /*36870*/  SEL R39, RZ, 0x1, P1 ;  /* 0x00000001ff277807 */ /* 0x000fe40000800000 */
[----:B------:R-:W-:Y:S01]  /*36880*/  IADD3 R87, P4, PT, R87, R72, RZ ;  /* 0x0000004857577210 */ /* 0x000fe20007f9e0ff */
[----:B------:R-:W-:Y:S01]  /*36890*/  IMAD.WIDE.U32 R76, R7, R16, RZ ;  /* 0x00000010074c7225 */ /* 0x000fe200078e00ff */
[----:B------:R-:W-:Y:S02]  /*368a0*/  IADD3 R90, P1, P6, R39, R48, R90 ;  /* 0x00000030275a7210 */ /* 0x000fe40007e3e05a */
[----:B------:R-:W-:Y:S01]  /*368b0*/  SEL R88, RZ, 0x1, P0 ;  /* 0x00000001ff587807 */ /* 0x000fe20000000000 */
[----:B------:R-:W-:Y:S01]  /*368c0*/  IMAD.X R89, RZ, RZ, R73, P4 ;  /* 0x000000ffff597224 */ /* 0x000fe200020e0649 */
[----:B------:R-:W-:Y:S01]  /*368d0*/  SEL R39, RZ, 0x1, P3 ;  /* 0x00000001ff277807 */ /* 0x000fe20001800000 */
[----:B------:R-:W-:Y:S01]  /*368e0*/  IMAD.WIDE.U32 R78, P3, R6, R11, R78 ;  /* 0x0000000b064e7225 */ /* 0x000fe2000786004e */
[----:B------:R-:W-:-:S02]  /*368f0*/  IADD3.X R91, PT, PT, RZ, R49, RZ, P1, P6 ;  /* 0x00000031ff5b7210 */ /* 0x000fc40000fec4ff */
[----:B------:R-:W-:Y:S01]  /*36900*/  IADD3 R88, P4, P5, R39, R4, R88 ;  /* 0x0000000427587210 */ /* 0x000fe20007d9e058 */
[----:B------:R-:W-:Y:S01]  /*36910*/  IMAD R39, R12, R6, RZ ;  /* 0x000000060c277224 */ /* 0x000fe200078e02ff */
[----:B------:R-:W-:Y:S01]  /*36920*/  IADD3 RZ, P1, PT, R83, R78, RZ ;  /* 0x0000004e53ff7210 */ /* 0x000fe20007f3e0ff */
[----:B------:R-:W-:Y:S01]  /*36930*/  IMAD.WIDE.U32 R82, R16, R6, RZ ;  /* 0x0000000610527225 */ /* 0x000fe200078e00ff */
[----:B------:R-:W-:-:S03]  /*36940*/  IADD3.X R78, PT, PT, RZ, R5, RZ, P4, P5 ;  /* 0x00000005ff4e7210 */ /* 0x000fc600027ea4ff */
[----:B------:R-:W-:Y:S01]  /*36950*/  IMAD R39, R7, R16, R39 ;  /* 0x0000001007277224 */ /* 0x000fe200078e0227 */
[----:B------:R-:W-:Y:S01]  /*36960*/  IADD3 R95, P5, PT, R92, R82, RZ ;  /* 0x000000525c5f7210 */ /* 0x000fe20007fbe0ff */
[----:B------:R-:W-:-:S03]  /*36970*/  IMAD.WIDE.U32 R76, P2, R6, R12, R76 ;  /* 0x0000000c064c7225 */ /* 0x000fc6000784004c */
[----:B------:R-:W-:Y:S01]  /*36980*/  IADD3 R93, P6, PT, R95, R38, RZ ;  /* 0x000000265f5d7210 */ /* 0x000fe20007fde0ff */
[----:B------:R-:W-:Y:S01]  /*36990*/  IMAD.IADD R97, R83, 0x1, R39 ;  /* 0x0000000153617824 */ /* 0x000fe200078e0227 */
[----:B------:R-:W-:Y:S01]  /*369a0*/  IADD3 RZ, P0, PT, R85, R76, RZ ;  /* 0x0000004c55ff7210 */ /* 0x000fe20007f1e0ff */
[----:B------:R-:W-:-:S04]  /*369b0*/  IMAD.WIDE.U32 R72, R7, R14, RZ ;  /* 0x0000000e07487225 */ /* 0x000fc800078e00ff */
[----:B------:R-:W-:Y:S01]  /*369c0*/  IMAD.X R94, R97, 0x1, R94, P5 ;  /* 0x00000001615e7824 */ /* 0x000fe200028e065e */
[----:B------:R-:W-:Y:S01]  /*369d0*/  ISETP.GE.U32.AND P5, PT, R93, R38, PT ;  /* 0x000000265d00720c */ /* 0x000fe20003fa6070 */
[----:B------:R-:W-:-:S04]  /*369e0*/  IMAD.WIDE.U32 R84, R7, R13, RZ ;  /* 0x0000000d07547225 */ /* 0x000fc800078e00ff */
[----:B------:R-:W-:-:S04]  /*369f0*/  IMAD.WIDE.U32 R4, R6, R14, RZ ;  /* 0x0000000e06047225 */ /* 0x000fc800078e00ff */
[----:B------:R-:W-:Y:S01]  /*36a00*/  IMAD.X R4, R9, 0x1, R94, P6 ;  /* 0x0000000109047824 */ /* 0x000fe200030e065e */
[----:B------:R-:W-:Y:S01]  /*36a10*/  IADD3 R93, P6, PT, R93, R90, RZ ;  /* 0x0000005a5d5d7210 */ /* 0x000fe20007fde0ff */
[----:B------:R-:W-:-:S03]  /*36a20*/  IMAD.WIDE.U32 R72, P4, R6, R10, R72 ;  /* 0x0000000a06487225 */ /* 0x000fc60007880048 */
[----:B------:R-:W-:Y:S01]  /*36a30*/  ISETP.GE.U32.AND.EX P5, PT, R4, R9, PT, P5 ;  /* 0x000000090400720c */ /* 0x000fe20003fa6150 */
[----:B------:R-:W-:Y:S02]  /*36a40*/  IMAD.X R39, RZ, RZ, RZ, P2 ;  /* 0x000000ffff277224 */ /* 0x000fe400010e06ff */
[----:B------:R-:W-:-:S04]  /*36a50*/  IMAD.WIDE.U32 R48, R6, R13, RZ ;  /* 0x0000000d06307225 */ /* 0x000fc800078e00ff */
[----:B------:R-:W-:-:S04]  /*36a60*/  IMAD.WIDE.U32 R84, P2, R6, R8, R84 ;  /* 0x0000000806547225 */ /* 0x000fc80007840054 */
[----:B------:R-:W-:Y:S01]  /*36a70*/  IMAD.X R83, RZ, RZ, RZ, P3 ;  /* 0x000000ffff537224 */ /* 0x000fe200018e06ff */
[----:B------:R-:W-:Y:S01]  /*36a80*/  IADD3 RZ, P3, PT, R5, R72, RZ ;  /* 0x0000004805ff7210 */ /* 0x000fe20007f7e0ff */
[----:B------:R-:W-:Y:S01]  /*36a90*/  IMAD.X R5, RZ, RZ, RZ, P4 ;  /* 0x000000ffff057224 */ /* 0x000fe200020e06ff */
[----:B------:R-:W-:Y:S01]  /*36aa0*/  IADD3 RZ, P4, PT, R49, R84, RZ ;  /* 0x0000005431ff7210 */ /* 0x000fe20007f9e0ff */
[----:B------:R-:W-:Y:S01]  /*36ab0*/  IMAD R9, R11, R6, RZ ;  /* 0x000000060b097224 */ /* 0x000fe200078e02ff */
[----:B------:R-:W-:Y:S01]  /*36ac0*/  SEL R72, RZ, 0x1, P5 ;  /* 0x00000001ff487807 */ /* 0x000fe20002800000 */
[----:B------:R-:W-:Y:S01]  /*36ad0*/  IMAD.X R84, R4, 0x1, R91, P6 ;  /* 0x0000000104547824 */ /* 0x000fe200030e065b */
[----:B------:R-:W-:Y:S01]  /*36ae0*/  ISETP.GE.U32.AND P5, PT, R93, R90, PT ;  /* 0x0000005a5d00720c */ /* 0x000fe20003fa6070 */
[----:B------:R-:W-:Y:S02]  /*36af0*/  IMAD.MOV.U32 R38, RZ, RZ, R77 ;  /* 0x000000ffff267224 */ /* 0x000fe400078e004d */
[----:B------:R-:W-:Y:S01]  /*36b00*/  IMAD.X R49, RZ, RZ, RZ, P2 ;  /* 0x000000ffff317224 */ /* 0x000fe200010e06ff */
[----:B------:R-:W-:Y:S01]  /*36b10*/  ISETP.GE.U32.AND P2, PT, R95, R82, PT ;  /* 0x000000525f00720c */ /* 0x000fe20003f46070 */
[----:B------:R-:W-:Y:S01]  /*36b20*/  IMAD.WIDE.U32 R76, R15, R6, RZ ;  /* 0x000000060f4c7225 */ /* 0x000fe200078e00ff */
[----:B------:R-:W-:-:S02]  /*36b30*/  ISETP.GE.U32.AND.EX P5, PT, R84, R91, PT, P5 ;  /* 0x0000005b5400720c */ /* 0x000fc40003fa6150 */
[----:B------:R-:W-:Y:S01]  /*36b40*/  ISETP.GE.U32.AND.EX P2, PT, R94, R97, PT, P2 ;  /* 0x000000615e00720c */ /* 0x000fe20003f46120 */
[----:B------:R-:W-:Y:S02]  /*36b50*/  IMAD R9, R7, R15, R9 ;  /* 0x0000000f07097224 */ /* 0x000fe400078e0209 */
[----:B------:R-:W-:Y:S02]  /*36b60*/  IMAD.MOV.U32 R82, RZ, RZ, R79 ;  /* 0x000000ffff527224 */ /* 0x000fe400078e004f */
[----:B------:R-:W-:Y:S01]  /*36b70*/  IMAD.IADD R79, R77, 0x1, R9 ;  /* 0x000000014d4f7824 */ /* 0x000fe200078e0209 */
[----:B------:R-:W-:Y:S01]  /*36b80*/  SEL R9, RZ, 0x1, P5 ;  /* 0x00000001ff097807 */ /* 0x000fe20002800000 */
[----:B------:R-:W-:Y:S01]  /*36b90*/  IMAD.WIDE.U32.X R38, R7, R12, R38, P0 ;  /* 0x0000000c07267225 */ /* 0x000fe200000e0426 */
[----:B------:R-:W-:Y:S02]  /*36ba0*/  IADD3 R81, P5, PT, R81, R76, RZ ;  /* 0x0000004c51517210 */ /* 0x000fe40007fbe0ff */
[----:B------:R-:W-:Y:S01]  /*36bb0*/  SEL R77, RZ, 0x1, P2 ;  /* 0x00000001ff4d7807 */ /* 0x000fe20001000000 */
[----:B------:R-:W-:Y:S01]  /*36bc0*/  IMAD.MOV.U32 R4, RZ, RZ, R73 ;  /* 0x000000ffff047224 */ /* 0x000fe200078e0049 */
[----:B------:R-:W-:Y:S01]  /*36bd0*/  IADD3 R72, P0, P2, R9, R50, R72 ;  /* 0x0000003209487210 */ /* 0x000fe20007a1e048 */
[----:B------:R-:W-:Y:S01]  /*36be0*/  IMAD.X R73, R79, 0x1, R80, P5 ;  /* 0x000000014f497824 */ /* 0x000fe200028e0650 */
[----:B------:R-:W-:Y:S01]  /*36bf0*/  IADD3 R77, P5, P6, R81, R38, R77 ;  /* 0x00000026514d7210 */ /* 0x000fe20007ebe04d */
[----:B------:R-:W-:Y:S01]  /*36c00*/  IMAD.WIDE.U32.X R82, R7, R11, R82, P1 ;  /* 0x0000000b07527225 */ /* 0x000fe200008e0452 */
[----:B------:R-:W-:-:S02]  /*36c10*/  IADD3.X R38, PT, PT, RZ, R51, RZ, P0, P2 ;  /* 0x00000033ff267210 */ /* 0x000fc400007e44ff */
[----:B------:R-:W-:Y:S01]  /*36c20*/  ISETP.GE.U32.AND P0, PT, R81, R76, PT ;  /* 0x0000004c5100720c */ /* 0x000fe20003f06070 */
[----:B------:R-:W-:Y:S01]  /*36c30*/  IMAD.WIDE.U32.X R4, R7, R10, R4, P3 ;  /* 0x0000000a07047225 */ /* 0x000fe200018e0404 */
[----:B------:R-:W-:Y:S02]  /*36c40*/  IADD3.X R76, PT, PT, R73, R39, RZ, P5, P6 ;  /* 0x00000027494c7210 */ /* 0x000fe40002fec4ff */
[----:B------:R-:W-:Y:S01]  /*36c50*/  ISETP.GE.U32.AND P6, PT, R77, R81, PT ;  /* 0x000000514d00720c */ /* 0x000fe20003fc6070 */
[----:B------:R-:W-:Y:S01]  /*36c60*/  IMAD R39, R10, R6, RZ ;  /* 0x000000060a277224 */ /* 0x000fe200078e02ff */
[----:B------:R-:W-:Y:S01]  /*36c70*/  IADD3 R36, P2, PT, R36, R52, RZ ;  /* 0x0000003424247210 */ /* 0x000fe20007f5e0ff */
[----:B------:R-:W-:Y:S01]  /*36c80*/  IMAD.WIDE.U32 R80, R14, R6, RZ ;  /* 0x000000060e507225 */ /* 0x000fe200078e00ff */
[----:B------:R-:W-:Y:S02]  /*36c90*/  ISETP.GE.U32.AND.EX P0, PT, R73, R79, PT, P0 ;  /* 0x0000004f4900720c */ /* 0x000fe40003f06100 */
[----:B------:R-:W-:Y:S01]  /*36ca0*/  ISETP.GE.U32.AND.EX P6, PT, R76, R73, PT, P6 ;  /* 0x000000494c00720c */ /* 0x000fe20003fc6160 */
[----:B------:R-:W-:Y:S01]  /*36cb0*/  IMAD.X R86, R53, 0x1, R86, P2 ;  /* 0x0000000135567824 */ /* 0x000fe200010e0656 */
[C---:B------:R-:W-:Y:S01]  /*36cc0*/  IADD3 R90, P5, PT, R36.reuse, R87, RZ ;  /* 0x00000057245a7210 */ /* 0x040fe20007fbe0ff */
[----:B------:R-:W-:Y:S01]  /*36cd0*/  IMAD R39, R7, R14, R39 ;  /* 0x0000000e07277224 */ /* 0x000fe200078e0227 */
[----:B------:R-:W-:Y:S01]  /*36ce0*/  ISETP.GE.U32.AND P2, PT, R36, R52, PT ;  /* 0x000000342400720c */ /* 0x000fe20003f46070 */
[----:B------:R-:W-:Y:S01]  /*36cf0*/  IMAD.MOV.U32 R48, RZ, RZ, R85 ;  /* 0x000000ffff307224 */ /* 0x000fe200078e0055 */
[----:B------:R-:W-:Y:S01]  /*36d00*/  SEL R36, RZ, 0x1, P0 ;  /* 0x00000001ff247807 */ /* 0x000fe20000000000 */
[----:B------:R-:W-:Y:S01]  /*36d10*/  IMAD.X R79, R86, 0x1, R89, P5 ;  /* 0x00000001564f7824 */ /* 0x000fe200028e0659 */
[----:B------:R-:W-:Y:S01]  /*36d20*/  SEL R73, RZ, 0x1, P6 ;  /* 0x00000001ff497807 */ /* 0x000fe20003000000 */
[----:B------:R-:W-:Y:S01]  /*36d30*/  IMAD.WIDE.U32 R50, R90, R70, RZ ;  /* 0x000000465a327225 */ /* 0x000fe200078e00ff */
[----:B------:R-:W-:-:S02]  /*36d40*/  IADD3 R9, P1, PT, R93, R54, RZ ;  /* 0x000000365d097210 */ /* 0x000fc40007f3e0ff */
[----:B------:R-:W-:Y:S01]  /*36d50*/  IADD3 R73, P5, P6, R73, R82, R36 ;  /* 0x0000005249497210 */ /* 0x000fe20007ebe024 */
[----:B------:R-:W-:Y:S01]  /*36d60*/  IMAD R82, R79, R70, RZ ;  /* 0x000000464f527224 */ /* 0x000fe200078e02ff */
[----:B------:R-:W-:Y:S01]  /*36d70*/  ISETP.GE.U32.AND P0, PT, R90, R87, PT ;  /* 0x000000575a00720c */ /* 0x000fe20003f06070 */
[----:B------:R-:W-:Y:S01]  /*36d80*/  IMAD.X R84, R55, 0x1, R84, P1 ;  /* 0x0000000137547824 */ /* 0x000fe200008e0654 */
[----:B------:R-:W-:Y:S01]  /*36d90*/  ISETP.GE.U32.AND.EX P2, PT, R86, R53, PT, P2 ;  /* 0x000000355600720c */ /* 0x000fe20003f46120 */
[----:B------:R-:W-:Y:S01]  /*36da0*/  IMAD R53, R90, R71, R82 ;  /* 0x000000475a357224 */ /* 0x000fe200078e0252 */
[----:B------:R-:W-:Y:S02]  /*36db0*/  IADD3.X R36, PT, PT, RZ, R83, RZ, P5, P6 ;  /* 0x00000053ff247210 */ /* 0x000fe40002fec4ff */
[----:B------:R-:W-:Y:S01]  /*36dc0*/  ISETP.GE.U32.AND P1, PT, R9, R54, PT ;  /* 0x000000360900720c */ /* 0x000fe20003f26070 */
[----:B------:R-:W-:Y:S01]  /*36dd0*/  IMAD.IADD R54, R81, 0x1, R39 ;  /* 0x0000000151367824 */ /* 0x000fe200078e0227 */
[----:B------:R-:W-:-:S02]  /*36de0*/  IADD3 R52, P5, PT, R42, R80, RZ ;  /* 0x000000502a347210 */ /* 0x000fc40007fbe0ff */
[----:B------:R-:W-:Y:S02]  /*36df0*/  ISETP.GE.U32.AND.EX P0, PT, R79, R89, PT, P0 ;  /* 0x000000594f00720c */ /* 0x000fe40003f06100 */
[----:B------:R-:W-:Y:S02]  /*36e00*/  SEL R42, RZ, 0x1, P2 ;  /* 0x00000001ff2a7807 */ /* 0x000fe40001000000 */
[----:B------:R-:W-:Y:S01]  /*36e10*/  ISETP.GE.U32.AND.EX P1, PT, R84, R55, PT, P1 ;  /* 0x000000375400720c */ /* 0x000fe20003f26110 */
[----:B------:R-:W-:Y:S01]  /*36e20*/  IMAD.X R55, R54, 0x1, R45, P5 ;  /* 0x0000000136377824 */ /* 0x000fe200028e062d */
[C---:B------:R-:W-:Y:S01]  /*36e30*/  IADD3 R73, P2, PT, R52.reuse, R73, RZ ;  /* 0x0000004934497210 */ /* 0x040fe20007f5e0ff */
[----:B------:R-:W-:Y:S01]  /*36e40*/  IMAD.IADD R45, R51, 0x1, R53 ;  /* 0x00000001332d7824 */ /* 0x000fe200078e0235 */
[----:B------:R-:W-:Y:S02]  /*36e50*/  SEL R39, RZ, 0x1, P0 ;  /* 0x00000001ff277807 */ /* 0x000fe40000000000 */
[----:B------:R-:W-:Y:S01]  /*36e60*/  ISETP.GE.U32.AND P0, PT, R52, R80, PT ;  /* 0x000000503400720c */ /* 0x000fe20003f06070 */
[----:B------:R-:W-:Y:S01]  /*36e70*/  IMAD.X R36, R55, 0x1, R36, P2 ;  /* 0x0000000137247824 */ /* 0x000fe200010e0624 */
[----:B------:R-:W-:-:S02]  /*36e80*/  IADD3 R42, P5, P6, R39, R74, R42 ;  /* 0x0000004a272a7210 */ /* 0x000fc40007ebe02a */
[----:B------:R-:W-:Y:S01]  /*36e90*/  ISETP.GE.U32.AND P2, PT, R73, R52, PT ;  /* 0x000000344900720c */ /* 0x000fe20003f46070 */
[----:B------:R-:W-:Y:S01]  /*36ea0*/  IMAD.WIDE.U32 R52, R45, R68, RZ ;  /* 0x000000442d347225 */ /* 0x000fe200078e00ff */
[----:B------:R-:W-:Y:S02]  /*36eb0*/  IADD3.X R74, PT, PT, RZ, R75, RZ, P5, P6 ;  /* 0x0000004bff4a7210 */ /* 0x000fe40002fec4ff */
[----:B------:R-:W-:Y:S02]  /*36ec0*/  IADD3 R83, P5, PT, R9, R42, RZ ;  /* 0x0000002a09537210 */ /* 0x000fe40007fbe0ff */
[----:B------:R-:W-:Y:S01]  /*36ed0*/  ISETP.GE.U32.AND.EX P0, PT, R55, R54, PT, P0 ;  /* 0x000000363700720c */ /* 0x000fe20003f06100 */
[----:B------:R-:W-:Y:S01]  /*36ee0*/  IMAD.WIDE.U32 R52, P6, R50, R69, R52 ;  /* 0x0000004532347225 */ /* 0x000fe200078c0034 */
[----:B------:R-:W-:-:S03]  /*36ef0*/  ISETP.GE.U32.AND.EX P2, PT, R36, R55, PT, P2 ;  /* 0x000000372400720c */ /* 0x000fc60003f46120 */
[----:B------:R-:W-:Y:S01]  /*36f00*/  IMAD.WIDE.U32 R54, R50, R68, RZ ;  /* 0x0000004432367225 */ /* 0x000fe200078e00ff */
[----:B------:R-:W-:-:S03]  /*36f10*/  SEL R89, RZ, 0x1, P2 ;  /* 0x00000001ff597807 */ /* 0x000fc60001000000 */
[----:B------:R-:W-:Y:S01]  /*36f20*/  IMAD.X R9, R84, 0x1, R74, P5 ;  /* 0x0000000154097824 */ /* 0x000fe200028e064a */
[----:B------:R-:W-:Y:S02]  /*36f30*/  ISETP.GE.U32.AND P5, PT, R83, R42, PT ;  /* 0x0000002a5300720c */ /* 0x000fe40003fa6070 */
[----:B------:R-:W-:Y:S02]  /*36f40*/  LOP3.LUT R39, RZ, R54, RZ, 0x33, !PT ;  /* 0x00000036ff277212 */ /* 0x000fe400078e33ff */
[----:B------:R-:W-:Y:S02]  /*36f50*/  SEL R42, RZ, 0x1, P0 ;  /* 0x00000001ff2a7807 */ /* 0x000fe40000000000 */
[----:B------:R-:W-:Y:S01]  /*36f60*/  IADD3 R54, P3, PT, R55, R52, RZ ;  /* 0x0000003437367210 */ /* 0x000fe20007f7e0ff */
[----:B------:R-:W-:Y:S01]  /*36f70*/  IMAD.X R55, RZ, RZ, RZ, P6 ;  /* 0x000000ffff377224 */ /* 0x000fe200030e06ff */
[----:B------:R-:W-:Y:S01]  /*36f80*/  ISETP.GE.U32.AND.EX P2, PT, R9, R74, PT, P5 ;  /* 0x0000004a0900720c */ /* 0x000fe20003f46150 */
[----:B------:R-:W-:Y:S01]  /*36f90*/  IMAD.WIDE.U32 R74, R50, R66, RZ ;  /* 0x00000042324a7225 */ /* 0x000fe200078e00ff */
[----:B------:R-:W-:-:S02]  /*36fa0*/  IADD3 R89, P5, P6, R89, R4, R42 ;  /* 0x0000000459597210 */ /* 0x000fc40007ebe02a */
[----:B------:R-:W-:Y:S01]  /*36fb0*/  LOP3.LUT R4, RZ, R54, RZ, 0x33, !PT ;  /* 0x00000036ff047212 */ /* 0x000fe200078e33ff */
[----:B------:R-:W-:Y:S01]  /*36fc0*/  IMAD.MOV.U32 R54, RZ, RZ, R53 ;  /* 0x000000ffff367224 */ /* 0x000fe200078e0035 */
[----:B------:R-:W-:Y:S01]  /*36fd0*/  ISETP.GT.U32.AND P0, PT, R90, R39, PT ;  /* 0x000000275a00720c */ /* 0x000fe20003f04070 */
[----:B------:R-:W-:Y:S01]  /*36fe0*/  IMAD.WIDE.U32 R52, R45, R66, RZ ;  /* 0x000000422d347225 */ /* 0x000fe200078e00ff */
[----:B------:R-:W-:Y:S02]  /*36ff0*/  IADD3.X R91, PT, PT, RZ, R5, RZ, P5, P6 ;  /* 0x00000005ff5b7210 */ /* 0x000fe40002fec4ff */
[----:B------:R-:W-:Y:S01]  /*37000*/  ISETP.GT.U32.AND.EX P0, PT, R79, R4, PT, P0 ;  /* 0x000000044f00720c */ /* 0x000fe20003f04100 */
[----:B------:R-:W-:Y:S01]  /*37010*/  IMAD R39, R8, R6, RZ ;  /* 0x0000000608277224 */ /* 0x000fe200078e02ff */
[----:B------:R-:W-:Y:S01]  /*37020*/  SEL R84, RZ, 0x1, P1 ;  /* 0x00000001ff547807 */ /* 0x000fe20000800000 */
[----:B------:R-:W-:-:S04]  /*37030*/  IMAD.WIDE.U32.X R4, R7, R8, R48, P4 ;  /* 0x0000000807047225 */ /* 0x000fc800020e0430 */
[----:B------:R-:W-:Y:S01]  /*37040*/  IMAD R87, R7, R13, R39 ;  /* 0x0000000d07577224 */ /* 0x000fe200078e0227 */
[----:B------:R-:W-:Y:S01]  /*37050*/  SEL R39, RZ, 0x1, !P0 ;  /* 0x00000001ff277807 */ /* 0x000fe20004000000 */
[----:B------:R-:W-:-:S04]  /*37060*/  IMAD.WIDE.U32 R52, P6, R50, R67, R52 ;  /* 0x0000004332347225 */ /* 0x000fc800078c0034 */
[----:B------:R-:W-:Y:S01]  /*37070*/  IMAD.WIDE.U32.X R54, R45, R69, R54, P3 ;  /* 0x000000452d367225 */ /* 0x000fe200018e0436 */
[----:B------:R-:W-:Y:S02]  /*37080*/  IADD3 R83, P3, PT, R83, R74, RZ ;  /* 0x0000004a53537210 */ /* 0x000fe40007f7e0ff */
[----:B------:R-:W-:Y:S01]  /*37090*/  IADD3 R52, P4, PT, R75, R52, RZ ;  /* 0x000000344b347210 */ /* 0x000fe20007f9e0ff */
[----:B------:R-:W-:Y:S01]  /*370a0*/  IMAD.WIDE.U32 R6, R13, R6, RZ ;  /* 0x000000060d067225 */ /* 0x000fe200078e00ff */
[----:B------:R-:W-:Y:S02]  /*370b0*/  ISETP.GE.U32.AND P0, PT, R83, R74, PT ;  /* 0x0000004a5300720c */ /* 0x000fe40003f06070 */
[----:B------:R-:W-:Y:S01]  /*370c0*/  IADD3 R82, P5, PT, R39, R54, RZ ;  /* 0x0000003627527210 */ /* 0x000fe20007fbe0ff */
[----:B------:R-:W-:Y:S01]  /*370d0*/  IMAD.WIDE.U32 R48, R45, R46, RZ ;  /* 0x0000002e2d307225 */ /* 0x000fe200078e00ff */
[----:B------:R-:W-:-:S03]  /*370e0*/  IADD3 R88, P1, PT, R88, R6, RZ ;  /* 0x0000000658587210 */ /* 0x000fc60007f3e0ff */
[----:B------:R-:W-:-:S04]  /*370f0*/  IMAD.WIDE.U32 R74, R45, R64, RZ ;  /* 0x000000402d4a7225 */ /* 0x000fc800078e00ff */
[----:B------:R-:W-:Y:S02]  /*37100*/  IMAD.IADD R87, R7, 0x1, R87 ;  /* 0x0000000107577824 */ /* 0x000fe400078e0257 */
[----:B------:R-:W-:Y:S02]  /*37110*/  IMAD.X R81, RZ, RZ, RZ, P6 ;  /* 0x000000ffff517224 */ /* 0x000fe400030e06ff */
[----:B------:R-:W-:Y:S01]  /*37120*/  IMAD.X R86, R87, 0x1, R78, P1 ;  /* 0x0000000157567824 */ /* 0x000fe200008e064e */
[----:B------:R-:W-:Y:S01]  /*37130*/  ISETP.GE.U32.AND P1, PT, R88, R6, PT ;  /* 0x000000065800720c */ /* 0x000fe20003f26070 */
[----:B------:R-:W-:Y:S02]  /*37140*/  IMAD.X R85, RZ, RZ, R55, P5 ;  /* 0x000000ffff557224 */ /* 0x000fe400028e0637 */
[----:B------:R-:W-:Y:S01]  /*37150*/  IMAD.WIDE.U32 R78, P6, R50, R47, R48 ;  /* 0x0000002f324e7225 */ /* 0x000fe200078c0030 */
[----:B------:R-:W-:-:S03]  /*37160*/  ISETP.GE.U32.AND.EX P1, PT, R86, R87, PT, P1 ;  /* 0x000000575600720c */ /* 0x000fc60003f26110 */
[----:B------:R-:W-:-:S04]  /*37170*/  IMAD.WIDE.U32 R74, P5, R50, R65, R74 ;  /* 0x00000041324a7225 */ /* 0x000fc800078a004a */
[----:B------:R-:W-:-:S04]  /*37180*/  IMAD.WIDE.U32 R48, R50, R46, RZ ;  /* 0x0000002e32307225 */ /* 0x000fc800078e00ff */
[----:B------:R-:W-:-:S04]  /*37190*/  IMAD.WIDE.U32 R6, R50, R64, RZ ;  /* 0x0000004032067225 */ /* 0x000fc800078e00ff */
[----:B------:R-:W-:Y:S01]  /*371a0*/  IMAD.MOV.U32 R80, RZ, RZ, R53 ;  /* 0x000000ffff507224 */ /* 0x000fe200078e0035 */
[----:B------:R-:W-:Y:S01]  /*371b0*/  SEL R53, RZ, 0x1, P2 ;  /* 0x00000001ff357807 */ /* 0x000fe20001000000 */
[----:B------:R-:W-:Y:S01]  /*371c0*/  IMAD.MOV.U32 R54, RZ, RZ, R75 ;  /* 0x000000ffff367224 */ /* 0x000fe200078e004b */
[----:B------:R-:W-:Y:S01]  /*371d0*/  IADD3 R75, P2, PT, R49, R78, RZ ;  /* 0x0000004e314b7210 */ /* 0x000fe20007f5e0ff */
[----:B------:R-:W-:Y:S01]  /*371e0*/  IMAD.X R51, RZ, RZ, RZ, P6 ;  /* 0x000000ffff337224 */ /* 0x000fe200030e06ff */
[----:B------:R-:W-:Y:S01]  /*371f0*/  IADD3 R39, P6, PT, R88, R89, RZ ;  /* 0x0000005958277210 */ /* 0x000fe20007fde0ff */
[----:B------:R-:W-:Y:S02]  /*37200*/  IMAD.MOV.U32 R50, RZ, RZ, R79 ;  /* 0x000000ffff327224 */ /* 0x000fe400078e004f */
[----:B------:R-:W-:Y:S01]  /*37210*/  IMAD.X R55, RZ, RZ, RZ, P5 ;  /* 0x000000ffff377224 */ /* 0x000fe200028e06ff */
[----:B------:R-:W-:Y:S01]  /*37220*/  IADD3 R74, P5, PT, R7, R74, RZ ;  /* 0x0000004a074a7210 */ /* 0x000fe20007fbe0ff */
[----:B------:R-:W-:Y:S01]  /*37230*/  IMAD.WIDE.U32.X R80, R45, R67, R80, P4 ;  /* 0x000000432d507225 */ /* 0x000fe200020e0450 */
[----:B------:R-:W-:-:S03]  /*37240*/  IADD3 R87, P4, PT, R83, R82, RZ ;  /* 0x0000005253577210 */ /* 0x000fc60007f9e0ff */
[----:B------:R-:W-:Y:S01]  /*37250*/  IMAD.WIDE.U32.X R50, R45, R47, R50, P2 ;  /* 0x0000002f2d327225 */ /* 0x000fe200010e0432 */
[----:B------:R-:W-:-:S03]  /*37260*/  ISETP.NE.U32.AND P2, PT, R72, RZ, PT ;  /* 0x000000ff4800720c */ /* 0x000fc60003f45070 */
[----:B------:R-:W-:Y:S01]  /*37270*/  IMAD.X R42, R52, 0x1, R9, P3 ;  /* 0x00000001342a7824 */ /* 0x000fe200018e0609 */
[----:B------:R-:W-:Y:S01]  /*37280*/  ISETP.NE.AND.EX P2, PT, R38, RZ, PT, P2 ;  /* 0x000000ff2600720c */ /* 0x000fe20003f45320 */
[----:B------:R-:W-:Y:S01]  /*37290*/  IMAD.X R9, R86, 0x1, R91, P6 ;  /* 0x0000000156097824 */ /* 0x000fe200030e065b */
[----:B------:R-:W-:Y:S01]  /*372a0*/  IADD3 R84, P3, P6, R53, R34, R84 ;  /* 0x0000002235547210 */ /* 0x000fe20007e7e054 */
[----:B------:R-:W-:Y:S01]  /*372b0*/  IMAD.WIDE.U32.X R54, R45, R65, R54, P5 ;  /* 0x000000412d367225 */ /* 0x000fe200028e0436 */
[----:B------:R-:W-:Y:S02]  /*372c0*/  ISETP.GE.U32.AND P5, PT, R39, R88, PT ;  /* 0x000000582700720c */ /* 0x000fe40003fa6070 */
[C---:B------:R-:W-:Y:S01]  /*372d0*/  ISETP.GE.U32.AND.EX P0, PT, R42.reuse, R52, PT, P0 ;  /* 0x000000342a00720c */ /* 0x040fe20003f06100 */
[----:B------:R-:W-:Y:S01]  /*372e0*/  IMAD.X R89, R42, 0x1, R85, P4 ;  /* 0x000000012a597824 */ /* 0x000fe200020e0655 */
[----:B------:R-:W-:Y:S01]  /*372f0*/  ISETP.GE.U32.AND.EX P5, PT, R9, R86, PT, P5 ;  /* 0x000000560900720c */ /* 0x000fe20003fa6150 */
[----:B------:R-:W-:Y:S01]  /*37300*/  IMAD.WIDE.U32 R52, R87, R70, RZ ;  /* 0x0000004657347225 */ /* 0x000fe200078e00ff */
[----:B------:R-:W-:-:S02]  /*37310*/  SEL R42, RZ, 0x1, P1 ;  /* 0x00000001ff2a7807 */ /* 0x000fc40000800000 */
[----:B------:R-:W-:Y:S01]  /*37320*/  ISETP.GE.U32.AND P1, PT, R87, R82, PT ;  /* 0x000000525700720c */ /* 0x000fe20003f26070 */
[C---:B------:R-:W-:Y:S01]  /*37330*/  IMAD R78, R89.reuse, R70, RZ ;  /* 0x00000046594e7224 */ /* 0x040fe200078e02ff */
[----:B------:R-:W-:Y:S01]  /*37340*/  SEL R45, RZ, 0x1, P5 ;  /* 0x00000001ff2d7807 */ /* 0x000fe20002800000 */
[----:B------:R-:W-:Y:S01]  /*37350*/  IMAD.WIDE.U32 R82, R52, R68, RZ ;  /* 0x0000004434527225 */ /* 0x000fe200078e00ff */
[----:B------:R-:W-:-:S03]  /*37360*/  ISETP.GE.U32.AND.EX P1, PT, R89, R85, PT, P1 ;  /* 0x000000555900720c */ /* 0x000fc60003f26110 */
[----:B------:R-:W-:Y:S01]  /*37370*/  IMAD R79, R87, R71, R78 ;  /* 0x00000047574f7224 */ /* 0x000fe200078e024e */
[----:B------:R-:W-:Y:S02]  /*37380*/  SEL R78, RZ, 0x1, P0 ;  /* 0x00000001ff4e7807 */ /* 0x000fe40000000000 */
[----:B------:R-:W-:Y:S01]  /*37390*/  IADD3 R45, P0, P4, R45, R4, R42 ;  /* 0x000000042d2d7210 */ /* 0x000fe20007c1e02a */
[----:B------:R-:W-:Y:S01]  /*373a0*/  IMAD.IADD R79, R53, 0x1, R79 ;  /* 0x00000001354f7824 */ /* 0x000fe200078e024f */
[----:B------:R-:W-:Y:S02]  /*373b0*/  SEL R85, RZ, 0x1, P1 ;  /* 0x00000001ff557807 */ /* 0x000fe40000800000 */
[----:B------:R-:W-:Y:S01]  /*373c0*/  IADD3.X R42, PT, PT, RZ, R5, RZ, P0, P4 ;  /* 0x00000005ff2a7210 */ /* 0x000fe200007e84ff */
        /* <DEDUP_REMOVED lines=25> */
.L_x_106:
[----:B------:R-:W-:Y:S05]  /*37560*/  BSYNC.RECONVERGENT B2 ;  /* 0x0000000000027941 */ /* 0x000fea0003800200 */
.L_x_105:
[----:B------:R-:W-:Y:S01]  /*37570*/  IADD3 R38, P2, P4, R85, R80, R78 ;  /* 0x0000005055267210 */ /* 0x000fe20007c5e04e */
[----:B------:R-:W-:Y:S01]  /*37580*/  IMAD.WIDE.U32 R4, R79, R68, RZ ;  /* 0x000000444f047225 */ /* 0x000fe200078e00ff */
[----:B------:R-:W-:Y:S01]  /*37590*/  LOP3.LUT R7, RZ, R82, RZ, 0x33, !PT ;  /* 0x00000052ff077212 */ /* 0x000fe200078e33ff */
[----:B------:R-:W-:Y:S01]  /*375a0*/  BSSY.RECONVERGENT B2, `(.L_x_107) ;  /* 0x000004a000027945 */ /* 0x000fe20003800200 */
[----:B------:R-:W-:Y:S02]  /*375b0*/  IADD3 R77, P0, PT, R77, R32, RZ ;  /* 0x000000204d4d7210 */ /* 0x000fe40007f1e0ff */
[----:B------:R-:W-:Y:S02]  /*375c0*/  ISETP.GT.U32.AND P1, PT, R87, R7, PT ;  /* 0x000000075700720c */ /* 0x000fe40003f24070 */
[----:B------:R-:W-:Y:S01]  /*375d0*/  IADD3.X R80, PT, PT, RZ, R81, RZ, P2, P4 ;  /* 0x00000051ff507210 */ /* 0x000fe200017e84ff */
[----:B------:R-:W-:Y:S01]  /*375e0*/  IMAD.X R76, R76, 0x1, R37, P0 ;  /* 0x000000014c4c7824 */ /* 0x000fe200000e0625 */
[----:B------:R-:W-:Y:S01]  /*375f0*/  IADD3.X R33, PT, PT, RZ, R35, RZ, P3, P6 ;  /* 0x00000023ff217210 */ /* 0x000fe20001fec4ff */
[----:B------:R-:W-:Y:S01]  /*37600*/  IMAD.WIDE.U32 R4, P4, R52, R69, R4 ;  /* 0x0000004534047225 */ /* 0x000fe20007880004 */
[----:B------:R-:W-:-:S02]  /*37610*/  IADD3 R7, P2, PT, R77, R84, RZ ;  /* 0x000000544d077210 */ /* 0x000fc40007f5e0ff */
[----:B------:R-:W-:Y:S01]  /*37620*/  ISETP.GE.U32.AND P0, PT, R77, R32, PT ;  /* 0x000000204d00720c */ /* 0x000fe20003f06070 */
[----:B------:R-:W-:Y:S01]  /*37630*/  IMAD.X R35, RZ, RZ, RZ, P4 ;  /* 0x000000ffff237224 */ /* 0x000fe200020e06ff */
[C---:B------:R-:W-:Y:S01]  /*37640*/  ISETP.GE.U32.AND P3, PT, R7.reuse, R84, PT ;  /* 0x000000540700720c */ /* 0x040fe20003f66070 */
[C---:B------:R-:W-:Y:S01]  /*37650*/  IMAD.X R72, R76.reuse, 0x1, R33, P2 ;  /* 0x000000014c487824 */ /* 0x040fe200010e0621 */
[----:B------:R-:W-:Y:S01]  /*37660*/  IADD3 R7, P6, PT, R7, R6, RZ ;  /* 0x0000000607077210 */ /* 0x000fe20007fde0ff */
[----:B------:R-:W-:Y:S01]  /*37670*/  IMAD.MOV.U32 R34, RZ, RZ, R5 ;  /* 0x000000ffff227224 */ /* 0x000fe200078e0005 */
[----:B------:R-:W-:Y:S01]  /*37680*/  ISETP.GE.U32.AND.EX P0, PT, R76, R37, PT, P0 ;  /* 0x000000254c00720c */ /* 0x000fe20003f06100 */
[----:B------:R-:W-:Y:S01]  /*37690*/  IMAD.WIDE.U32 R76, R52, R66, RZ ;  /* 0x00000042344c7225 */ /* 0x000fe200078e00ff */
[----:B------:R-:W-:Y:S02]  /*376a0*/  IADD3 R4, P5, PT, R83, R4, RZ ;  /* 0x0000000453047210 */ /* 0x000fe40007fbe0ff */
[----:B------:R-:W-:Y:S01]  /*376b0*/  ISETP.GE.U32.AND.EX P4, PT, R72, R33, PT, P3 ;  /* 0x000000214800720c */ /* 0x000fe20003f86130 */
[----:B------:R-:W-:Y:S01]  /*376c0*/  IMAD.WIDE.U32 R32, R79, R66, RZ ;  /* 0x000000424f207225 */ /* 0x000fe200078e00ff */
[----:B------:R-:W-:-:S02]  /*376d0*/  ISETP.GE.U32.AND P2, PT, R7, R6, PT ;  /* 0x000000060700720c */ /* 0x000fc40003f46070 */
[----:B------:R-:W-:Y:S01]  /*376e0*/  LOP3.LUT R4, RZ, R4, RZ, 0x33, !PT ;  /* 0x00000004ff047212 */ /* 0x000fe200078e33ff */
[----:B------:R-:W-:Y:S01]  /*376f0*/  IMAD.X R83, R74, 0x1, R72, P6 ;  /* 0x000000014a537824 */ /* 0x000fe200030e0648 */
[----:B------:R-:W-:Y:S01]  /*37700*/  SEL R6, RZ, 0x1, P0 ;  /* 0x00000001ff067807 */ /* 0x000fe20000000000 */
[----:B------:R-:W-:Y:S01]  /*37710*/  IMAD.WIDE.U32.X R34, R79, R69, R34, P5 ;  /* 0x000000454f227225 */ /* 0x000fe200028e0422 */
[----:B------:R-:W-:Y:S02]  /*37720*/  SEL R5, RZ, 0x1, P4 ;  /* 0x00000001ff057807 */ /* 0x000fe40002000000 */
[----:B------:R-:W-:Y:S01]  /*37730*/  IADD3 R85, P3, PT, R7, R38, RZ ;  /* 0x0000002607557210 */ /* 0x000fe20007f7e0ff */
[----:B------:R-:W-:Y:S01]  /*37740*/  IMAD.WIDE.U32 R32, P4, R52, R67, R32 ;  /* 0x0000004334207225 */ /* 0x000fe20007880020 */
[----:B------:R-:W-:Y:S02]  /*37750*/  ISETP.GT.U32.AND.EX P1, PT, R89, R4, PT, P1 ;  /* 0x000000045900720c */ /* 0x000fe40003f24110 */
[----:B------:R-:W-:Y:S01]  /*37760*/  IADD3 R78, P0, P6, R5, R2, R6 ;  /* 0x00000002054e7210 */ /* 0x000fe20007e1e006 */
[----:B------:R-:W-:Y:S01]  /*37770*/  IMAD.X R72, R83, 0x1, R80, P3 ;  /* 0x0000000153487824 */ /* 0x000fe200018e0650 */
[----:B------:R0:W2:Y:S01]  /*37780*/  LDS.128 R4, [R0] ;  /* 0x0000000000047984 */ /* 0x0000a20000000c00 */
[----:B------:R-:W-:Y:S01]  /*37790*/  IADD3 R37, P3, PT, R77, R32, RZ ;  /* 0x000000204d257210 */ /* 0x000fe20007f7e0ff */
[----:B------:R-:W-:Y:S01]  /*377a0*/  IMAD.MOV.U32 R82, RZ, RZ, R33 ;  /* 0x000000ffff527224 */ /* 0x000fe200078e0021 */
[----:B------:R-:W-:-:S02]  /*377b0*/  SEL R77, RZ, 0x1, !P1 ;  /* 0x00000001ff4d7807 */ /* 0x000fc40004800000 */
[C---:B------:R-:W-:Y:S02]  /*377c0*/  ISETP.GE.U32.AND P1, PT, R85.reuse, R38, PT ;  /* 0x000000265500720c */ /* 0x040fe40003f26070 */
[----:B------:R-:W-:Y:S02]  /*377d0*/  IADD3.X R89, PT, PT, RZ, R3, RZ, P0, P6 ;  /* 0x00000003ff597210 */ /* 0x000fe400007ec4ff */
[----:B------:R-:W-:Y:S02]  /*377e0*/  ISETP.GE.U32.AND.EX P1, PT, R72, R80, PT, P1 ;  /* 0x000000504800720c */ /* 0x000fe40003f26110 */
[----:B------:R-:W-:Y:S01]  /*377f0*/  IADD3 R81, P5, PT, R85, R76, RZ ;  /* 0x0000004c55517210 */ /* 0x000fe20007fbe0ff */
[----:B------:R-:W-:Y:S01]  /*37800*/  IMAD.WIDE.U32 R84, R79, R64, RZ ;  /* 0x000000404f547225 */ /* 0x000fe200078e00ff */
[----:B------:R-:W-:Y:S02]  /*37810*/  SEL R87, RZ, 0x1, P1 ;  /* 0x00000001ff577807 */ /* 0x000fe40000800000 */
[----:B------:R-:W-:Y:S01]  /*37820*/  ISETP.NE.U32.AND P1, PT, R78, RZ, PT ;  /* 0x000000ff4e00720c */ /* 0x000fe20003f25070 */
[----:B------:R-:W-:Y:S01]  /*37830*/  IMAD.X R104, R37, 0x1, R72, P5 ;  /* 0x0000000125687824 */ /* 0x000fe200028e0648 */
[----:B------:R-:W-:-:S02]  /*37840*/  ISETP.GE.U32.AND P0, PT, R81, R76, PT ;  /* 0x0000004c5100720c */ /* 0x000fc40003f06070 */
[----:B------:R-:W-:Y:S02]  /*37850*/  ISETP.NE.AND.EX P1, PT, R89, RZ, PT, P1 ;  /* 0x000000ff5900720c */ /* 0x000fe40003f25310 */
[----:B------:R-:W-:Y:S01]  /*37860*/  IADD3 R2, P6, PT, R77, R34, RZ ;  /* 0x000000224d027210 */ /* 0x000fe20007fde0ff */
[----:B------:R-:W-:Y:S01]  /*37870*/  IMAD.WIDE.U32 R76, R79, R46, RZ ;  /* 0x0000002e4f4c7225 */ /* 0x000fe200078e00ff */
[----:B------:R-:W-:Y:S02]  /*37880*/  ISETP.GE.U32.AND.EX P0, PT, R104, R37, PT, P0 ;  /* 0x000000256800720c */ /* 0x000fe40003f06100 */
[----:B------:R-:W-:Y:S01]  /*37890*/  ISETP.GE.U32.AND.EX P2, PT, R83, R74, PT, P2 ;  /* 0x0000004a5300720c */ /* 0x000fe20003f46120 */
[----:B------:R-:W-:Y:S01]  /*378a0*/  IMAD.X R37, RZ, RZ, R35, P6 ;  /* 0x000000ffff257224 */ /* 0x000fe200030e0623 */
[----:B------:R-:W-:Y:S01]  /*378b0*/  IADD3 R81, P5, PT, R81, R2, RZ ;  /* 0x0000000251517210 */ /* 0x000fe20007fbe0ff */
[----:B------:R-:W-:Y:S01]  /*378c0*/  IMAD.WIDE.U32 R34, R52, R64, RZ ;  /* 0x0000004034227225 */ /* 0x000fe200078e00ff */
[----:B------:R-:W-:-:S02]  /*378d0*/  SEL R74, RZ, 0x1, P2 ;  /* 0x00000001ff4a7807 */ /* 0x000fc40001000000 */
[----:B------:R-:W-:Y:S01]  /*378e0*/  ISETP.GE.U32.AND P2, PT, R81, R2, PT ;  /* 0x000000025100720c */ /* 0x000fe20003f46070 */
[----:B------:R-:W-:-:S04]  /*378f0*/  IMAD.WIDE.U32 R84, P6, R52, R65, R84 ;  /* 0x0000004134547225 */ /* 0x000fc800078c0054 */
[----:B------:R-:W-:Y:S02]  /*37900*/  IMAD.X R83, RZ, RZ, RZ, P4 ;  /* 0x000000ffff537224 */ /* 0x000fe400020e06ff */
[----:B------:R-:W-:Y:S01]  /*37910*/  IMAD.X R104, R104, 0x1, R37, P5 ;  /* 0x0000000168687824 */ /* 0x000fe200028e0625 */
[----:B------:R-:W-:Y:S01]  /*37920*/  IADD3 R72, P5, PT, R35, R84, RZ ;  /* 0x0000005423487210 */ /* 0x000fe20007fbe0ff */
[----:B------:R-:W-:-:S04]  /*37930*/  IMAD.WIDE.U32 R76, P4, R52, R47, R76 ;  /* 0x0000002f344c7225 */ /* 0x000fc8000788004c */
[----:B------:R-:W-:Y:S02]  /*37940*/  IMAD.X R3, RZ, RZ, RZ, P6 ;  /* 0x000000ffff037224 */ /* 0x000fe400030e06ff */
[----:B------:R-:W-:Y:S01]  /*37950*/  IMAD.MOV.U32 R2, RZ, RZ, R85 ;  /* 0x000000ffff027224 */ /* 0x000fe200078e0055 */
[----:B0-2---:R-:W-:Y:S06]  /*37960*/  @!P1 BRA `(.L_x_108) ;  /* 0x0000000000349947 */ /* 0x005fec0003800000 */
        /* <DEDUP_REMOVED lines=13> */
.L_x_108:
[----:B------:R-:W-:Y:S05]  /*37a40*/  BSYNC.RECONVERGENT B2 ;  /* 0x0000000000027941 */ /* 0x000fea0003800200 */
.L_x_107:
[----:B------:R-:W-:Y:S01]  /*37a50*/  ISETP.GE.U32.AND.EX P2, PT, R104, R37, PT, P2 ;  /* 0x000000256800720c */ /* 0x000fe20003f46120 */
[----:B------:R-:W-:Y:S01]  /*37a60*/  IMAD.WIDE.U32.X R82, R79, R67, R82, P3 ;  /* 0x000000434f527225 */ /* 0x000fe200018e0452 */
[----:B------:R-:W-:Y:S01]  /*37a70*/  IADD3 R74, P6, P1, R87, R54, R74 ;  /* 0x00000036574a7210 */ /* 0x000fe200079de04a */
[----:B------:R-:W-:Y:S01]  /*37a80*/  BSSY.RECONVERGENT B2, `(.L_x_109) ;  /* 0x000021c000027945 */ /* 0x000fe20003800200 */
[----:B------:R-:W-:Y:S01]  /*37a90*/  SEL R54, RZ, 0x1, P0 ;  /* 0x00000001ff367807 */ /* 0x000fe20000000000 */
[----:B------:R-:W-:Y:S01]  /*37aa0*/  IMAD.X R33, RZ, RZ, RZ, P4 ;  /* 0x000000ffff217224 */ /* 0x000fe200020e06ff */
[----:B------:R-:W-:Y:S01]  /*37ab0*/  SEL R35, RZ, 0x1, P2 ;  /* 0x00000001ff237807 */ /* 0x000fe20001000000 */
[----:B------:R-:W-:Y:S01]  /*37ac0*/  IMAD.WIDE.U32 R52, R52, R46, RZ ;  /* 0x0000002e34347225 */ /* 0x000fe200078e00ff */
[----:B------:R-:W-:Y:S02]  /*37ad0*/  IADD3 R73, P0, PT, R73, R48, RZ ;  /* 0x0000003049497210 */ /* 0x000fe40007f1e0ff */
[----:B------:R-:W-:Y:S01]  /*37ae0*/  IADD3.X R55, PT, PT, RZ, R55, RZ, P6, P1 ;  /* 0x00000037ff377210 */ /* 0x000fe200037e24ff */
[----:B------:R-:W-:Y:S01]  /*37af0*/  IMAD.WIDE.U32.X R2, R79, R65, R2, P5 ;  /* 0x000000414f027225 */ /* 0x000fe200028e0402 */
[----:B------:R-:W-:-:S02]  /*37b00*/  IADD3 R54, P2, P4, R35, R82, R54 ;  /* 0x0000005223367210 */ /* 0x000fc40007c5e036 */
[----:B------:R-:W-:Y:S01]  /*37b10*/  IADD3 R35, P6, PT, R73, R74, RZ ;  /* 0x0000004a49237210 */ /* 0x000fe20007fde0ff */
[----:B------:R-:W-:Y:S01]  /*37b20*/  IMAD.X R36, R36, 0x1, R75, P0 ;  /* 0x0000000124247824 */ /* 0x000fe200000e064b */
[----:B------:R-:W-:Y:S01]  /*37b30*/  IADD3 R38, P3, PT, R53, R76, RZ ;  /* 0x0000004c35267210 */ /* 0x000fe20007f7e0ff */
[----:B------:R-:W-:Y:S01]  /*37b40*/  IMAD.MOV.U32 R32, RZ, RZ, R77 ;  /* 0x000000ffff207224 */ /* 0x000fe200078e004d */
[----:B------:R-:W-:Y:S01]  /*37b50*/  IADD3.X R82, PT, PT, RZ, R83, RZ, P2, P4 ;  /* 0x00000053ff527210 */ /* 0x000fe200017e84ff */
[----:B------:R-:W-:Y:S01]  /*37b60*/  IMAD.X R53, R36, 0x1, R55, P6 ;  /* 0x0000000124357824 */ /* 0x000fe200030e0637 */
[----:B------:R-:W-:Y:S01]  /*37b70*/  ISETP.GE.U32.AND P1, PT, R73, R48, PT ;  /* 0x000000304900720c */ /* 0x000fe20003f26070 */
[C---:B------:R-:W-:Y:S01]  /*37b80*/  IMAD.WIDE.U32 R76, R6.reuse, R41, RZ ;  /* 0x00000029064c7225 */ /* 0x040fe200078e00ff */
[C---:B------:R-:W-:Y:S02]  /*37b90*/  IADD3 R49, P4, PT, R35.reuse, R34, RZ ;  /* 0x0000002223317210 */ /* 0x040fe40007f9e0ff */
[----:B------:R-:W-:Y:S01]  /*37ba0*/  ISETP.GE.U32.AND P2, PT, R35, R74, PT ;  /* 0x0000004a2300720c */ /* 0x000fe20003f46070 */
[----:B------:R-:W-:Y:S01]  /*37bb0*/  IMAD.WIDE.U32 R84, R6, R27, RZ ;  /* 0x0000001b06547225 */ /* 0x000fe200078e00ff */
[----:B------:R-:W-:-:S02]  /*37bc0*/  ISETP.GE.U32.AND.EX P1, PT, R36, R75, PT, P1 ;  /* 0x0000004b2400720c */ /* 0x000fc40003f26110 */
[----:B------:R-:W-:Y:S01]  /*37bd0*/  ISETP.GE.U32.AND P0, PT, R49, R34, PT ;  /* 0x000000223100720c */ /* 0x000fe20003f06070 */
[----:B------:R-:W-:Y:S01]  /*37be0*/  IMAD.WIDE.U32 R34, R5, R41, RZ ;  /* 0x0000002905227225 */ /* 0x000fe200078e00ff */
[----:B------:R-:W-:Y:S02]  /*37bf0*/  ISETP.GE.U32.AND.EX P6, PT, R53, R55, PT, P2 ;  /* 0x000000373500720c */ /* 0x000fe40003fc6120 */
[----:B------:R-:W-:Y:S01]  /*37c00*/  IADD3 R49, P2, PT, R49, R54, RZ ;  /* 0x0000003631317210 */ /* 0x000fe20007f5e0ff */
[----:B------:R-:W-:Y:S01]  /*37c10*/  IMAD.X R53, R72, 0x1, R53, P4 ;  /* 0x0000000148357824 */ /* 0x000fe200020e0635 */
[----:B------:R-:W-:Y:S01]  /*37c20*/  SEL R73, RZ, 0x1, P1 ;  /* 0x00000001ff497807 */ /* 0x000fe20000800000 */
[C---:B------:R-:W-:Y:S01]  /*37c30*/  IMAD.WIDE.U32 R86, R4.reuse, R18, RZ ;  /* 0x0000001204567225 */ /* 0x040fe200078e00ff */
[----:B------:R-:W-:Y:S02]  /*37c40*/  SEL R55, RZ, 0x1, P6 ;  /* 0x00000001ff377807 */ /* 0x000fe40003000000 */
[----:B------:R-:W-:Y:S01]  /*37c50*/  ISETP.GE.U32.AND P1, PT, R49, R54, PT ;  /* 0x000000363100720c */ /* 0x000fe20003f26070 */
[----:B------:R-:W-:Y:S01]  /*37c60*/  IMAD.X R48, R53, 0x1, R82, P2 ;  /* 0x0000000135307824 */ /* 0x000fe200010e0652 */
[----:B------:R-:W-:Y:S01]  /*37c70*/  IADD3 R74, P4, P2, R55, R50, R73 ;  /* 0x00000032374a7210 */ /* 0x000fe20007a9e049 */
[----:B------:R-:W-:Y:S01]  /*37c80*/  IMAD.WIDE.U32 R36, P6, R4, R25, R34 ;  /* 0x0000001904247225 */ /* 0x000fe200078c0022 */
[----:B------:R-:W-:-:S02]  /*37c90*/  ISETP.GE.U32.AND.EX P0, PT, R53, R72, PT, P0 ;  /* 0x000000483500720c */ /* 0x000fc40003f06100 */
[----:B------:R-:W-:Y:S01]  /*37ca0*/  ISETP.GE.U32.AND.EX P1, PT, R48, R82, PT, P1 ;  /* 0x000000523000720c */ /* 0x000fe20003f26110 */
[----:B------:R-:W-:Y:S01]  /*37cb0*/  IMAD.WIDE.U32 R34, R4, R41, RZ ;  /* 0x0000002904227225 */ /* 0x000fe200078e00ff */
[----:B------:R-:W-:Y:S02]  /*37cc0*/  IADD3.X R34, PT, PT, RZ, R51, RZ, P4, P2 ;  /* 0x00000033ff227210 */ /* 0x000fe400027e44ff */
[----:B------:R-:W-:Y:S01]  /*37cd0*/  ISETP.NE.U32.AND P2, PT, R74, RZ, PT ;  /* 0x000000ff4a00720c */ /* 0x000fe20003f45070 */
[----:B------:R-:W-:Y:S01]  /*37ce0*/  IMAD.X R73, RZ, RZ, RZ, P6 ;  /* 0x000000ffff497224 */ /* 0x000fe200030e06ff */
[----:B------:R-:W-:Y:S01]  /*37cf0*/  IADD3 RZ, P4, PT, R35, R36, RZ ;  /* 0x0000002423ff7210 */ /* 0x000fe20007f9e0ff */
[----:B------:R-:W-:Y:S01]  /*37d00*/  IMAD.MOV.U32 R72, RZ, RZ, R37 ;  /* 0x000000ffff487224 */ /* 0x000fe200078e0025 */
[----:B------:R-:W-:Y:S01]  /*37d10*/  SEL R50, RZ, 0x1, P0 ;  /* 0x00000001ff327807 */ /* 0x000fe20000000000 */
[-C--:B------:R-:W-:Y:S01]  /*37d20*/  IMAD R51, R24, R4.reuse, RZ ;  /* 0x0000000418337224 */ /* 0x080fe200078e02ff */
[----:B------:R-:W-:Y:S01]  /*37d30*/  SEL R35, RZ, 0x1, P1 ;  /* 0x00000001ff237807 */ /* 0x000fe20000800000 */
[----:B------:R-:W-:Y:S01]  /*37d40*/  IMAD.WIDE.U32 R54, R40, R4, RZ ;  /* 0x0000000428367225 */ /* 0x000fe200078e00ff */
[----:B------:R-:W-:-:S02]  /*37d50*/  ISETP.NE.AND.EX P0, PT, R34, RZ, PT, P2 ;  /* 0x000000ff2200720c */ /* 0x000fc40003f05320 */
[----:B------:R-:W-:Y:S01]  /*37d60*/  IADD3 R2, P1, P2, R35, R2, R50 ;  /* 0x0000000223027210 */ /* 0x000fe20007a3e032 */
[----:B------:R-:W-:-:S03]  /*37d70*/  IMAD.WIDE.U32.X R36, R5, R25, R72, P4 ;  /* 0x0000001905247225 */ /* 0x000fc600020e0448 */
[----:B------:R-:W-:Y:S01]  /*37d80*/  IADD3.X R3, PT, PT, RZ, R3, RZ, P1, P2 ;  /* 0x00000003ff037210 */ /* 0x000fe20000fe44ff */
[----:B------:R-:W-:-:S04]  /*37d90*/  IMAD.WIDE.U32 R72, R5, R40, RZ ;  /* 0x0000002805487225 */ /* 0x000fc800078e00ff */
[----:B------:R-:W-:Y:S02]  /*37da0*/  IMAD R35, R5, R40, R51 ;  /* 0x0000002805237224 */ /* 0x000fe400078e0233 */
[----:B------:R-:W-:Y:S01]  /*37db0*/  IMAD.WIDE.U32.X R50, R79, R47, R32, P3 ;  /* 0x0000002f4f327225 */ /* 0x000fe200018e0420 */
[-C--:B------:R-:W-:Y:S02]  /*37dc0*/  IADD3 R93, P3, PT, R36, R54.reuse, RZ ;  /* 0x00000036245d7210 */ /* 0x080fe40007f7e0ff */
[----:B------:R-:W-:Y:S01]  /*37dd0*/  @P0 IADD3 R36, P4, PT, R74, R39, RZ ;  /* 0x000000274a240210 */ /* 0x000fe20007f9e0ff */
[----:B------:R-:W-:Y:S01]  /*37de0*/  IMAD.IADD R35, R55, 0x1, R35 ;  /* 0x0000000137237824 */ /* 0x000fe200078e0223 */
[----:B------:R-:W-:Y:S01]  /*37df0*/  ISETP.GE.U32.AND P2, PT, R93, R54, PT ;  /* 0x000000365d00720c */ /* 0x000fe20003f46070 */
[----:B------:R-:W-:-:S04]  /*37e00*/  IMAD.WIDE.U32 R72, P1, R4, R24, R72 ;  /* 0x0000001804487225 */ /* 0x000fc80007820048 */
[----:B------:R-:W-:-:S04]  /*37e10*/  IMAD.WIDE.U32 R32, R4, R40, RZ ;  /* 0x0000002804207225 */ /* 0x000fc800078e00ff */
[----:B------:R-:W-:Y:S01]  /*37e20*/  IMAD.X R80, R35, 0x1, R37, P3 ;  /* 0x0000000123507824 */ /* 0x000fe200018e0625 */
[----:B------:R-:W-:Y:S01]  /*37e30*/  IADD3 RZ, P3, PT, R33, R72, RZ ;  /* 0x0000004821ff7210 */ /* 0x000fe20007f7e0ff */
[----:B------:R-:W-:Y:S01]  /*37e40*/  IMAD.X R83, RZ, RZ, RZ, P1 ;  /* 0x000000ffff537224 */ /* 0x000fe200008e06ff */
[----:B------:R-:W-:Y:S01]  /*37e50*/  @P0 ISETP.GE.U32.AND P1, PT, R36, R39, PT ;  /* 0x000000272400020c */ /* 0x000fe20003f26070 */
[----:B------:R-:W-:Y:S01]  /*37e60*/  IMAD.MOV.U32 R82, RZ, RZ, R73 ;  /* 0x000000ffff527224 */ /* 0x000fe200078e0049 */
[----:B------:R-:W-:Y:S01]  /*37e70*/  ISETP.GE.U32.AND.EX P2, PT, R80, R35, PT, P2 ;  /* 0x000000235000720c */ /* 0x000fe20003f46120 */
[-C--:B------:R-:W-:Y:S02]  /*37e80*/  IMAD R32, R19, R4.reuse, RZ ;  /* 0x0000000413207224 */ /* 0x080fe400078e02ff */
[----:B------:R-:W-:Y:S01]  /*37e90*/  @P0 IMAD.MOV.U32 R39, RZ, RZ, R36 ;  /* 0x000000ffff270224 */ /* 0x000fe200078e0024 */
[----:B------:R-:W-:Y:S01]  /*37ea0*/  SEL R53, RZ, 0x1, P2 ;  /* 0x00000001ff357807 */ /* 0x000fe20001000000 */
[----:B------:R-:W-:-:S04]  /*37eb0*/  IMAD.WIDE.U32 R36, R27, R4, RZ ;  /* 0x000000041b247225 */ /* 0x000fc800078e00ff */
[C---:B------:R-:W-:Y:S02]  /*37ec0*/  IMAD R33, R5.reuse, R27, R32 ;  /* 0x0000001b05217224 */ /* 0x040fe400078e0220 */
[----:B------:R-:W-:-:S04]  /*37ed0*/  IMAD.WIDE.U32.X R82, R5, R24, R82, P3 ;  /* 0x0000001805527225 */ /* 0x000fc800018e0452 */
[----:B------:R-:W-:Y:S01]  /*37ee0*/  IMAD R32, R25, R6, RZ ;  /* 0x0000000619207224 */ /* 0x000fe200078e02ff */
[----:B------:R-:W-:Y:S01]  /*37ef0*/  IADD3 R53, P3, P6, R36, R82, R53 ;  /* 0x0000005224357210 */ /* 0x000fe20007e7e035 */
[----:B------:R-:W-:Y:S02]  /*37f00*/  IMAD.IADD R76, R37, 0x1, R33 ;  /* 0x00000001254c7824 */ /* 0x000fe400078e0221 */
[----:B------:R-:W-:-:S03]  /*37f10*/  IMAD.WIDE.U32 R54, R41, R6, RZ ;  /* 0x0000000629367225 */ /* 0x000fc600078e00ff */
[----:B------:R-:W-:Y:S01]  /*37f20*/  IADD3.X R83, PT, PT, R76, R83, RZ, P3, P6 ;  /* 0x000000534c537210 */ /* 0x000fe20001fec4ff */
[----:B------:R-:W-:Y:S01]  /*37f30*/  IMAD.WIDE.U32 R72, R7, R41, RZ ;  /* 0x0000002907487225 */ /* 0x000fe200078e00ff */
[----:B------:R-:W-:-:S03]  /*37f40*/  IADD3 R93, P3, PT, R93, R54, RZ ;  /* 0x000000365d5d7210 */ /* 0x000fc60007f7e0ff */
[----:B------:R-:W-:-:S04]  /*37f50*/  IMAD.WIDE.U32 R74, R5, R27, RZ ;  /* 0x0000001b054a7225 */ /* 0x000fc800078e00ff */
[----:B------:R-:W-:Y:S02]  /*37f60*/  IMAD R35, R7, R41, R32 ;  /* 0x0000002907237224 */ /* 0x000fe400078e0220 */
[----:B------:R-:W-:-:S04]  /*37f70*/  IMAD.WIDE.U32 R72, P2, R6, R25, R72 ;  /* 0x0000001906487225 */ /* 0x000fc80007840048 */
[----:B------:R-:W-:Y:S01]  /*37f80*/  IMAD.IADD R35, R55, 0x1, R35 ;  /* 0x0000000137237824 */ /* 0x000fe200078e0223 */
[----:B------:R-:W-:Y:S01]  /*37f90*/  IADD3 RZ, P6, PT, R77, R72, RZ ;  /* 0x000000484dff7210 */ /* 0x000fe20007fde0ff */
[----:B------:R-:W-:-:S04]  /*37fa0*/  IMAD.WIDE.U32 R74, P5, R4, R19, R74 ;  /* 0x00000013044a7225 */ /* 0x000fc800078a004a */
[----:B------:R-:W-:Y:S01]  /*37fb0*/  IMAD.X R55, RZ, RZ, RZ, P2 ;  /* 0x000000ffff377224 */ /* 0x000fe200010e06ff */
[----:B------:R-:W-:Y:S01]  /*37fc0*/  ISETP.GE.U32.AND P2, PT, R93, R54, PT ;  /* 0x000000365d00720c */ /* 0x000fe20003f46070 */
[----:B------:R-:W-:Y:S01]  /*37fd0*/  IMAD.X R80, R35, 0x1, R80, P3 ;  /* 0x0000000123507824 */ /* 0x000fe200018e0650 */
[----:B------:R-:W-:Y:S01]  /*37fe0*/  ISETP.GE.U32.AND P3, PT, R53, R36, PT ;  /* 0x000000243500720c */ /* 0x000fe20003f66070 */
[----:B------:R-:W-:Y:S02]  /*37ff0*/  IMAD.MOV.U32 R32, RZ, RZ, R75 ;  /* 0x000000ffff207224 */ /* 0x000fe400078e004b */
[----:B------:R-:W-:Y:S01]  /*38000*/  IMAD R75, R24, R6, RZ ;  /* 0x00000006184b7224 */ /* 0x000fe200078e02ff */
[----:B------:R-:W-:Y:S01]  /*38010*/  ISETP.GE.U32.AND.EX P2, PT, R80, R35, PT, P2 ;  /* 0x000000235000720c */ /* 0x000fe20003f46120 */
[----:B------:R-:W-:Y:S01]  /*38020*/  IMAD.WIDE.U32 R78, R4, R27, RZ ;  /* 0x0000001b044e7225 */ /* 0x000fe200078e00ff */
[----:B------:R-:W-:Y:S02]  /*38030*/  ISETP.GE.U32.AND.EX P3, PT, R83, R76, PT, P3 ;  /* 0x0000004c5300720c */ /* 0x000fe40003f66130 */
[----:B------:R-:W-:Y:S01]  /*38040*/  SEL R89, RZ, 0x1, P2 ;  /* 0x00000001ff597807 */ /* 0x000fe20001000000 */
[----:B------:R-:W-:Y:S01]  /*38050*/  IMAD.WIDE.U32 R36, R40, R6, RZ ;  /* 0x0000000628247225 */ /* 0x000fe200078e00ff */
[----:B------:R-:W-:-:S03]  /*38060*/  SEL R91, RZ, 0x1, P3 ;  /* 0x00000001ff5b7807 */ /* 0x000fc60001800000 */
[----:B------:R-:W-:Y:S01]  /*38070*/  IMAD R77, R7, R40, R75 ;  /* 0x00000028074d7224 */ /* 0x000fe200078e024b */
[----:B------:R-:W-:Y:S01]  /*38080*/  IADD3 R35, P2, PT, R53, R36, RZ ;  /* 0x0000002435237210 */ /* 0x000fe20007f5e0ff */
[----:B------:R-:W-:Y:S02]  /*38090*/  IMAD.MOV.U32 R54, RZ, RZ, R73 ;  /* 0x000000ffff367224 */ /* 0x000fe400078e0049 */
[----:B------:R-:W-:Y:S01]  /*380a0*/  IMAD.X R33, RZ, RZ, RZ, P5 ;  /* 0x000000ffff217224 */ /* 0x000fe200028e06ff */
[----:B------:R-:W-:Y:S01]  /*380b0*/  IADD3 RZ, P5, PT, R79, R74, RZ ;  /* 0x0000004a4fff7210 */ /* 0x000fe20007fbe0ff */
[----:B------:R-:W-:Y:S01]  /*380c0*/  IMAD R75, R17, R4, RZ ;  /* 0x00000004114b7224 */ /* 0x000fe200078e02ff */
[----:B------:R-:W-:Y:S01]  /*380d0*/  ISETP.GE.U32.AND P3, PT, R35, R36, PT ;  /* 0x000000242300720c */ /* 0x000fe20003f66070 */
[----:B------:R-:W-:Y:S02]  /*380e0*/  IMAD.IADD R74, R37, 0x1, R77 ;  /* 0x00000001254a7824 */ /* 0x000fe400078e024d */
[----:B------:R-:W-:-:S04]  /*380f0*/  IMAD.WIDE.U32.X R54, R7, R25, R54, P6 ;  /* 0x0000001907367225 */ /* 0x000fc800030e0436 */
[C---:B------:R-:W-:Y:S02]  /*38100*/  IMAD R53, R5.reuse, R18, R75 ;  /* 0x0000001205357224 */ /* 0x040fe400078e024b */
[----:B------:R-:W-:-:S04]  /*38110*/  IMAD.WIDE.U32.X R32, R5, R19, R32, P5 ;  /* 0x0000001305207225 */ /* 0x000fc800028e0420 */
[----:B------:R-:W-:Y:S01]  /*38120*/  IMAD.X R75, R74, 0x1, R83, P2 ;  /* 0x000000014a4b7824 */ /* 0x000fe200010e0653 */
[----:B------:R-:W-:Y:S01]  /*38130*/  IADD3 R89, P2, P5, R35, R54, R89 ;  /* 0x0000003623597210 */ /* 0x000fe20007d5e059 */
[----:B------:R-:W-:-:S03]  /*38140*/  IMAD.WIDE.U32 R72, R18, R4, RZ ;  /* 0x0000000412487225 */ /* 0x000fc600078e00ff */
[----:B------:R-:W-:Y:S01]  /*38150*/  IADD3.X R88, PT, PT, R75, R55, RZ, P2, P5 ;  /* 0x000000374b587210 */ /* 0x000fe200017ea4ff */
[----:B------:R-:W-:Y:S01]  /*38160*/  IMAD.IADD R90, R73, 0x1, R53 ;  /* 0x00000001495a7824 */ /* 0x000fe200078e0235 */
[----:B------:R-:W-:Y:S01]  /*38170*/  IADD3 R91, P2, P5, R72, R32, R91 ;  /* 0x00000020485b7210 */ /* 0x000fe20007d5e05b */
[----:B------:R-:W-:Y:S01]  /*38180*/  @P0 IMAD.X R34, R34, 0x1, R9, P4 ;  /* 0x0000000122220824 */ /* 0x000fe200020e0609 */
[----:B------:R-:W-:Y:S01]  /*38190*/  ISETP.GE.U32.AND.EX P3, PT, R75, R74, PT, P3 ;  /* 0x0000004a4b00720c */ /* 0x000fe20003f66130 */
[-C--:B------:R-:W-:Y:S01]  /*381a0*/  IMAD.WIDE.U32 R36, R7, R40.reuse, RZ ;  /* 0x0000002807247225 */ /* 0x080fe200078e00ff */
[----:B------:R-:W-:Y:S02]  /*381b0*/  IADD3.X R53, PT, PT, R90, R33, RZ, P2, P5 ;  /* 0x000000215a357210 */ /* 0x000fe400017ea4ff */
[----:B------:R-:W-:Y:S01]  /*381c0*/  @P0 ISETP.GE.U32.AND.EX P1, PT, R34, R9, PT, P1 ;  /* 0x000000092200020c */ /* 0x000fe20003f26110 */
[----:B------:R-:W-:Y:S01]  /*381d0*/  @P0 IMAD.MOV.U32 R9, RZ, RZ, R34 ;  /* 0x000000ffff090224 */ /* 0x000fe200078e0022 */
[----:B------:R-:W-:Y:S01]  /*381e0*/  ISETP.GE.U32.AND P2, PT, R89, R35, PT ;  /* 0x000000235900720c */ /* 0x000fe20003f46070 */
[----:B------:R-:W-:Y:S01]  /*381f0*/  IMAD.WIDE.U32 R54, R6, R40, RZ ;  /* 0x0000002806367225 */ /* 0x000fe200078e00ff */
[----:B------:R1:W0:Y:S02]  /*38200*/  LDS.128 R32, [R0+0x10] ;  /* 0x0000100000207984 */ /* 0x0002240000000c00 */
[----:B------:R-:W-:Y:S01]  /*38210*/  ISETP.GE.U32.AND.EX P2, PT, R88, R75, PT, P2 ;  /* 0x0000004b5800720c */ /* 0x000fe20003f46120 */
[----:B------:R-:W-:-:S03]  /*38220*/  IMAD.WIDE.U32 R36, P4, R6, R24, R36 ;  /* 0x0000001806247225 */ /* 0x000fc60007880024 */
[----:B------:R-:W-:Y:S01]  /*38230*/  SEL R95, RZ, 0x1, P2 ;  /* 0x00000001ff5f7807 */ /* 0x000fe20001000000 */
[----:B------:R-:W-:Y:S01]  /*38240*/  IMAD.WIDE.U32 R76, R5, R18, RZ ;  /* 0x00000012054c7225 */ /* 0x000fe200078e00ff */
[----:B------:R-:W-:Y:S02]  /*38250*/  IADD3 RZ, P5, PT, R55, R36, RZ ;  /* 0x0000002437ff7210 */ /* 0x000fe40007fbe0ff */
[----:B------:R-:W-:Y:S01]  /*38260*/  SEL R36, RZ, 0x1, P3 ;  /* 0x00000001ff247807 */ /* 0x000fe20001800000 */
[----:B------:R-:W-:-:S04]  /*38270*/  IMAD.WIDE.U32 R74, R7, R18, RZ ;  /* 0x00000012074a7225 */ /* 0x000fc800078e00ff */
[----:B------:R-:W-:-:S04]  /*38280*/  IMAD.WIDE.U32 R78, R7, R27, RZ ;  /* 0x0000001b074e7225 */ /* 0x000fc800078e00ff */
[----:B------:R-:W-:-:S04]  /*38290*/  IMAD.WIDE.U32 R82, R6, R18, RZ ;  /* 0x0000001206527225 */ /* 0x000fc800078e00ff */
[----:B------:R-:W-:-:S04]  /*382a0*/  IMAD.WIDE.U32 R76, P3, R4, R17, R76 ;  /* 0x00000011044c7225 */ /* 0x000fc8000786004c */
[----:B------:R-:W-:-:S04]  /*382b0*/  IMAD.WIDE.U32 R74, P2, R6, R17, R74 ;  /* 0x00000011064a7225 */ /* 0x000fc8000784004a */
[----:B------:R-:W-:-:S04]  /*382c0*/  IMAD.WIDE.U32 R78, P6, R6, R19, R78 ;  /* 0x00000013064e7225 */ /* 0x000fc800078c004e */
[----:B------:R-:W-:Y:S01]  /*382d0*/  IMAD.X R55, RZ, RZ, RZ, P4 ;  /* 0x000000ffff377224 */ /* 0x000fe200020e06ff */
[----:B------:R-:W-:Y:S01]  /*382e0*/  IADD3 RZ, P4, PT, R85, R78, RZ ;  /* 0x0000004e55ff7210 */ /* 0x000fe20007f9e0ff */
[----:B------:R-:W-:Y:S02]  /*382f0*/  IMAD.MOV.U32 R54, RZ, RZ, R37 ;  /* 0x000000ffff367224 */ /* 0x000fe400078e0025 */
[----:B------:R-:W-:Y:S01]  /*38300*/  IMAD.X R73, RZ, RZ, RZ, P3 ;  /* 0x000000ffff497224 */ /* 0x000fe200018e06ff */
[----:B------:R-:W-:Y:S01]  /*38310*/  IADD3 RZ, P3, PT, R83, R74, RZ ;  /* 0x0000004a53ff7210 */ /* 0x000fe20007f7e0ff */
[----:B------:R-:W-:Y:S01]  /*38320*/  IMAD.X R83, RZ, RZ, RZ, P2 ;  /* 0x000000ffff537224 */ /* 0x000fe200010e06ff */
[----:B------:R-:W-:Y:S01]  /*38330*/  ISETP.GE.U32.AND P2, PT, R91, R72, PT ;  /* 0x000000485b00720c */ /* 0x000fe20003f46070 */
[----:B------:R-:W-:Y:S02]  /*38340*/  IMAD.MOV.U32 R82, RZ, RZ, R75 ;  /* 0x000000ffff527224 */ /* 0x000fe400078e004b */
[----:B------:R-:W-:Y:S01]  /*38350*/  IMAD.X R85, RZ, RZ, RZ, P6 ;  /* 0x000000ffff557224 */ /* 0x000fe200030e06ff */
[----:B------:R-:W-:Y:S01]  /*38360*/  IADD3 RZ, P6, PT, R87, R76, RZ ;  /* 0x0000004c57ff7210 */ /* 0x000fe20007fde0ff */
[----:B------:R-:W-:Y:S01]  /*38370*/  IMAD.MOV.U32 R84, RZ, RZ, R79 ;  /* 0x000000ffff547224 */ /* 0x000fe200078e004f */
[----:B------:R-:W-:Y:S01]  /*38380*/  ISETP.GE.U32.AND.EX P2, PT, R53, R90, PT, P2 ;  /* 0x0000005a3500720c */ /* 0x000fe20003f46120 */
[----:B------:R-:W-:-:S04]  /*38390*/  IMAD.WIDE.U32.X R74, R7, R24, R54, P5 ;  /* 0x00000018074a7225 */ /* 0x000fc800028e0436 */
[----:B------:R-:W-:Y:S02]  /*383a0*/  IMAD.MOV.U32 R72, RZ, RZ, R77 ;  /* 0x000000ffff487224 */ /* 0x000fe400078e004d */
[-C--:B-1----:R-:W-:Y:S02]  /*383b0*/  IMAD R0, R19, R6.reuse, RZ ;  /* 0x0000000613007224 */ /* 0x082fe400078e02ff */
[----:B------:R-:W-:Y:S02]  /*383c0*/  IMAD R77, R17, R6, RZ ;  /* 0x00000006114d7224 */ /* 0x000fe400078e02ff */
[----:B------:R-:W-:Y:S01]  /*383d0*/  IMAD.WIDE.U32.X R54, R7, R19, R84, P4 ;  /* 0x0000001307367225 */ /* 0x000fe200020e0454 */
[----:B------:R-:W-:-:S03]  /*383e0*/  IADD3 R85, P4, P5, R95, R74, R36 ;  /* 0x0000004a5f557210 */ /* 0x000fc60007d9e024 */
[----:B------:R-:W-:Y:S01]  /*383f0*/  IMAD.WIDE.U32 R36, R18, R6, RZ ;  /* 0x0000000612247225 */ /* 0x000fe200078e00ff */
[----:B------:R-:W-:-:S03]  /*38400*/  IADD3.X R86, PT, PT, RZ, R75, RZ, P4, P5 ;  /* 0x0000004bff567210 */ /* 0x000fc600027ea4ff */
[C---:B------:R-:W-:Y:S02]  /*38410*/  IMAD R87, R7.reuse, R27, R0 ;  /* 0x0000001b07577224 */ /* 0x040fe400078e0200 */
[C---:B------:R-:W-:Y:S02]  /*38420*/  IMAD R95, R7.reuse, R18, R77 ;  /* 0x00000012075f7224 */ /* 0x040fe400078e024d */
[----:B------:R-:W-:-:S04]  /*38430*/  IMAD.WIDE.U32.X R78, R7, R17, R82, P3 ;  /* 0x00000011074e7225 */ /* 0x000fc800018e0452 */
[----:B------:R-:W-:-:S04]  /*38440*/  IMAD.WIDE.U32 R6, R27, R6, RZ ;  /* 0x000000061b067225 */ /* 0x000fc800078e00ff */
[----:B------:R-:W-:Y:S01]  /*38450*/  IMAD.WIDE.U32.X R76, R5, R17, R72, P6 ;  /* 0x00000011054c7225 */ /* 0x000fe200030e0448 */
[----:B------:R-:W-:Y:S02]  /*38460*/  SEL R73, RZ, 0x1, P2 ;  /* 0x00000001ff497807 */ /* 0x000fe40001000000 */
[----:B------:R-:W-:Y:S01]  /*38470*/  IADD3 R82, P3, PT, R91, R6, RZ ;  /* 0x000000065b527210 */ /* 0x000fe20007f7e0ff */
[----:B------:R-:W-:Y:S01]  /*38480*/  IMAD.IADD R37, R37, 0x1, R95 ;  /* 0x0000000125257824 */ /* 0x000fe200078e025f */
[----:B------:R-:W-:Y:S01]  /*38490*/  IADD3 R91, P4, P5, R36, R76, R73 ;  /* 0x0000004c245b7210 */ /* 0x000fe20007d9e049 */
[----:B0-----:R-:W-:Y:S01]  /*384a0*/  IMAD.WIDE.U32 R72, R33, R41, RZ ;  /* 0x0000002921487225 */ /* 0x001fe200078e00ff */
[----:B------:R-:W-:Y:S02]  /*384b0*/  ISETP.GE.U32.AND P2, PT, R82, R6, PT ;  /* 0x000000065200720c */ /* 0x000fe40003f46070 */
[----:B------:R-:W-:Y:S01]  /*384c0*/  IADD3.X R0, PT, PT, R37, R77, RZ, P4, P5 ;  /* 0x0000004d25007210 */ /* 0x000fe200027ea4ff */
[----:B------:R-:W-:Y:S01]  /*384d0*/  IMAD.WIDE.U32 R74, R32, R41, RZ ;  /* 0x00000029204a7225 */ /* 0x000fe200078e00ff */
[----:B------:R-:W-:-:S03]  /*384e0*/  IADD3 R77, P6, PT, R82, R85, RZ ;  /* 0x00000055524d7210 */ /* 0x000fc60007fde0ff */
[----:B------:R-:W-:Y:S02]  /*384f0*/  IMAD R76, R25, R32, RZ ;  /* 0x00000020194c7224 */ /* 0x000fe400078e02ff */
[----:B------:R-:W-:Y:S02]  /*38500*/  IMAD.IADD R84, R7, 0x1, R87 ;  /* 0x0000000107547824 */ /* 0x000fe400078e0257 */
[----:B------:R-:W-:Y:S02]  /*38510*/  IMAD R74, R25, R4, RZ ;  /* 0x00000004194a7224 */ /* 0x000fe400078e02ff */
[----:B------:R-:W-:-:S04]  /*38520*/  IMAD.WIDE.U32 R6, R41, R32, RZ ;  /* 0x0000002029067225 */ /* 0x000fc800078e00ff */
[----:B------:R-:W-:-:S04]  /*38530*/  IMAD.WIDE.U32 R72, P4, R32, R25, R72 ;  /* 0x0000001920487225 */ /* 0x000fc80007880048 */
[-C--:B------:R-:W-:Y:S01]  /*38540*/  IMAD R87, R33, R41.reuse, R76 ;  /* 0x0000002921577224 */ /* 0x080fe200078e024c */
[----:B------:R-:W-:Y:S01]  /*38550*/  IADD3 RZ, P5, PT, R75, R72, RZ ;  /* 0x000000484bff7210 */ /* 0x000fe20007fbe0ff */
[----:B------:R-:W-:Y:S02]  /*38560*/  IMAD R85, R5, R41, R74 ;  /* 0x0000002905557224 */ /* 0x000fe400078e024a */
[----:B------:R-:W-:Y:S01]  /*38570*/  IMAD.X R83, RZ, RZ, RZ, P4 ;  /* 0x000000ffff537224 */ /* 0x000fe200020e06ff */
[----:B------:R-:W-:Y:S01]  /*38580*/  IADD3 R89, P4, PT, R89, R6, RZ ;  /* 0x0000000659597210 */ /* 0x000fe20007f9e0ff */
[----:B------:R-:W-:-:S04]  /*38590*/  IMAD.WIDE.U32 R4, R41, R4, RZ ;  /* 0x0000000429047225 */ /* 0x000fc800078e00ff */
[----:B------:R-:W-:Y:S02]  /*385a0*/  IMAD.IADD R7, R7, 0x1, R87 ;  /* 0x0000000107077824 */ /* 0x000fe400078e0257 */
[----:B------:R-:W-:Y:S02]  /*385b0*/  IMAD.IADD R85, R5, 0x1, R85 ;  /* 0x0000000105557824 */ /* 0x000fe400078e0255 */
[----:B------:R-:W-:Y:S01]  /*385c0*/  IMAD.X R53, R84, 0x1, R53, P3 ;  /* 0x0000000154357824 */ /* 0x000fe200018e0635 */
[----:B------:R-:W-:Y:S01]  /*385d0*/  ISETP.GE.U32.AND P3, PT, R77, R82, PT ;  /* 0x000000524d00720c */ /* 0x000fe20003f66070 */
[----:B------:R-:W-:Y:S02]  /*385e0*/  IMAD R75, R24, R32, RZ ;  /* 0x00000020184b7224 */ /* 0x000fe400078e02ff */
[----:B------:R-:W-:Y:S01]  /*385f0*/  IMAD.X R88, R7, 0x1, R88, P4 ;  /* 0x0000000107587824 */ /* 0x000fe200020e0658 */
[----:B------:R-:W-:Y:S01]  /*38600*/  ISETP.GE.U32.AND P4, PT, R89, R6, PT ;  /* 0x000000065900720c */ /* 0x000fe20003f86070 */
[----:B------:R-:W-:Y:S01]  /*38610*/  IMAD.MOV.U32 R82, RZ, RZ, R73 ;  /* 0x000000ffff527224 */ /* 0x000fe200078e0049 */
[----:B------:R-:W-:Y:S01]  /*38620*/  ISETP.GE.U32.AND.EX P2, PT, R53, R84, PT, P2 ;  /* 0x000000543500720c */ /* 0x000fe20003f46120 */
[----:B------:R-:W-:Y:S01]  /*38630*/  IMAD.WIDE.U32 R72, R40, R32, RZ ;  /* 0x0000002028487225 */ /* 0x000fe200078e00ff */
[----:B------:R-:W-:-:S03]  /*38640*/  ISETP.GE.U32.AND.EX P4, PT, R88, R7, PT, P4 ;  /* 0x000000075800720c */ /* 0x000fc60003f86140 */
[----:B------:R-:W-:Y:S01]  /*38650*/  IMAD R5, R85, R70, RZ ;  /* 0x0000004655057224 */ /* 0x000fe200078e02ff */
[----:B------:R-:W-:Y:S01]  /*38660*/  SEL R95, RZ, 0x1, P4 ;  /* 0x00000001ff5f7807 */ /* 0x000fe20002000000 */
[----:B------:R-:W-:Y:S02]  /*38670*/  IMAD R97, R33, R40, R75 ;  /* 0x0000002821617224 */ /* 0x000fe400078e024b */
[----:B------:R-:W-:Y:S02]  /*38680*/  IMAD R87, R4, R71, R5 ;  /* 0x0000004704577224 */ /* 0x000fe400078e0205 */
[----:B------:R-:W-:Y:S01]  /*38690*/  IMAD.X R90, R53, 0x1, R86, P6 ;  /* 0x00000001355a7824 */ /* 0x000fe200030e0656 */
[----:B------:R-:W-:Y:S01]  /*386a0*/  IADD3 R5, P6, PT, R77, R72, RZ ;  /* 0x000000484d057210 */ /* 0x000fe20007fde0ff */
[----:B------:R-:W-:-:S03]  /*386b0*/  IMAD.WIDE.U32 R6, R33, R40, RZ ;  /* 0x0000002821067225 */ /* 0x000fc600078e00ff */
[----:B------:R-:W-:Y:S01]  /*386c0*/  ISETP.GE.U32.AND.EX P3, PT, R90, R53, PT, P3 ;  /* 0x000000355a00720c */ /* 0x000fe20003f66130 */
[----:B------:R-:W-:Y:S02]  /*386d0*/  IMAD.IADD R97, R73, 0x1, R97 ;  /* 0x0000000149617824 */ /* 0x000fe400078e0261 */
[----:B------:R-:W-:Y:S01]  /*386e0*/  IMAD.WIDE.U32.X R82, R33, R25, R82, P5 ;  /* 0x0000001921527225 */ /* 0x000fe200028e0452 */
[----:B------:R-:W-:-:S03]  /*386f0*/  SEL R99, RZ, 0x1, P3 ;  /* 0x00000001ff637807 */ /* 0x000fc60001800000 */
[----:B------:R-:W-:-:S04]  /*38700*/  IMAD.WIDE.U32 R74, R4, R70, RZ ;  /* 0x00000046044a7225 */ /* 0x000fc800078e00ff */
[----:B------:R-:W-:Y:S01]  /*38710*/  IMAD.X R86, R97, 0x1, R90, P6 ;  /* 0x0000000161567824 */ /* 0x000fe200030e065a */
[C---:B------:R-:W-:Y:S01]  /*38720*/  IADD3 R95, P4, P6, R5.reuse, R82, R95 ;  /* 0x00000052055f7210 */ /* 0x040fe20007e9e05f */
[----:B------:R-:W-:Y:S01]  /*38730*/  IMAD.WIDE.U32 R76, R32, R40, RZ ;  /* 0x00000028204c7225 */ /* 0x000fe200078e00ff */
[----:B------:R-:W-:Y:S02]  /*38740*/  SEL R82, RZ, 0x1, P2 ;  /* 0x00000001ff527807 */ /* 0x000fe40001000000 */
[----:B------:R-:W-:Y:S01]  /*38750*/  IADD3.X R53, PT, PT, R86, R83, RZ, P4, P6 ;  /* 0x0000005356357210 */ /* 0x000fe200027ec4ff */
[----:B------:R-:W-:Y:S01]  /*38760*/  IMAD.WIDE.U32 R6, P5, R32, R24, R6 ;  /* 0x0000001820067225 */ /* 0x000fe200078a0006 */
[----:B------:R-:W-:Y:S02]  /*38770*/  ISETP.GE.U32.AND P2, PT, R5, R72, PT ;  /* 0x000000480500720c */ /* 0x000fe40003f46070 */
[----:B------:R-:W-:Y:S01]  /*38780*/  ISETP.GE.U32.AND P3, PT, R95, R5, PT ;  /* 0x000000055f00720c */ /* 0x000fe20003f66070 */
[----:B------:R-:W-:Y:S01]  /*38790*/  IMAD.IADD R87, R75, 0x1, R87 ;  /* 0x000000014b577824 */ /* 0x000fe200078e0257 */
[----:B------:R-:W-:Y:S01]  /*387a0*/  IADD3 RZ, P4, PT, R77, R6, RZ ;  /* 0x000000064dff7210 */ /* 0x000fe20007f9e0ff */
[----:B------:R-:W-:Y:S01]  /*387b0*/  IMAD.WIDE.U32 R72, R74, R68, RZ ;  /* 0x000000444a487225 */ /* 0x000fe200078e00ff */
[----:B------:R-:W-:-:S02]  /*387c0*/  ISETP.GE.U32.AND.EX P2, PT, R86, R97, PT, P2 ;  /* 0x000000615600720c */ /* 0x000fc40003f46120 */
[----:B------:R-:W-:Y:S01]  /*387d0*/  ISETP.GE.U32.AND.EX P3, PT, R53, R86, PT, P3 ;  /* 0x000000563500720c */ /* 0x000fe20003f66130 */
[----:B------:R-:W-:Y:S01]  /*387e0*/  IMAD.WIDE.U32 R76, R87, R68, RZ ;  /* 0x00000044574c7225 */ /* 0x000fe200078e00ff */
[----:B------:R-:W-:Y:S02]  /*387f0*/  SEL R84, RZ, 0x1, P2 ;  /* 0x00000001ff547807 */ /* 0x000fe40001000000 */
[----:B------:R-:W-:Y:S01]  /*38800*/  SEL R75, RZ, 0x1, P3 ;  /* 0x00000001ff4b7807 */ /* 0x000fe20001800000 */
[----:B------:R-:W-:Y:S01]  /*38810*/  IMAD.X R83, RZ, RZ, RZ, P5 ;  /* 0x000000ffff537224 */ /* 0x000fe200028e06ff */
[----:B------:R-:W-:Y:S01]  /*38820*/  LOP3.LUT R5, RZ, R72, RZ, 0x33, !PT ;  /* 0x00000048ff057212 */ /* 0x000fe200078e33ff */
[----:B------:R-:W-:-:S03]  /*38830*/  IMAD.WIDE.U32 R76, P6, R74, R69, R76 ;  /* 0x000000454a4c7225 */ /* 0x000fc600078c004c */
[----:B------:R-:W-:Y:S01]  /*38840*/  IADD3 R6, P2, PT, R73, R76, RZ ;  /* 0x0000004c49067210 */ /* 0x000fe20007f5e0ff */
[----:B------:R-:W-:Y:S01]  /*38850*/  IMAD.WIDE.U32 R72, R33, R27, RZ ;  /* 0x0000001b21487225 */ /* 0x000fe200078e00ff */
[----:B------:R-:W-:Y:S02]  /*38860*/  IADD3 R76, P3, P5, R99, R54, R82 ;  /* 0x00000036634c7210 */ /* 0x000fe40007d7e052 */
[----:B------:R-:W-:Y:S01]  /*38870*/  LOP3.LUT R6, RZ, R6, RZ, 0x33, !PT ;  /* 0x00000006ff067212 */ /* 0x000fe200078e33ff */
[----:B------:R-:W-:Y:S01]  /*38880*/  IMAD.MOV.U32 R82, RZ, RZ, R7 ;  /* 0x000000ffff527224 */ /* 0x000fe200078e0007 */
[----:B------:R-:W-:Y:S01]  /*38890*/  IADD3.X R99, PT, PT, RZ, R55, RZ, P3, P5 ;  /* 0x00000037ff637210 */ /* 0x000fe20001fea4ff */
[----:B------:R-:W-:-:S04]  /*388a0*/  IMAD.WIDE.U32 R54, R87, R66, RZ ;  /* 0x0000004257367225 */ /* 0x000fc800078e00ff */
[----:B------:R-:W-:Y:S01]  /*388b0*/  IMAD.WIDE.U32.X R82, R33, R24, R82, P4 ;  /* 0x0000001821527225 */ /* 0x000fe200020e0452 */
[----:B------:R-:W-:-:S03]  /*388c0*/  ISETP.GT.U32.AND P4, PT, R4, R5, PT ;  /* 0x000000050400720c */ /* 0x000fc60003f84070 */
[----:B------:R-:W-:Y:S01]  /*388d0*/  IMAD.X R5, RZ, RZ, RZ, P6 ;  /* 0x000000ffff057224 */ /* 0x000fe200030e06ff */
[----:B------:R-:W-:Y:S01]  /*388e0*/  IADD3 R82, P5, P6, R75, R82, R84 ;  /* 0x000000524b527210 */ /* 0x000fe20007ebe054 */
[----:B------:R-:W-:Y:S01]  /*388f0*/  IMAD.MOV.U32 R4, RZ, RZ, R77 ;  /* 0x000000ffff047224 */ /* 0x000fe200078e004d */
[----:B------:R-:W-:Y:S01]  /*38900*/  ISETP.GT.U32.AND.EX P3, PT, R85, R6, PT, P4 ;  /* 0x000000065500720c */ /* 0x000fe20003f64140 */
[C---:B------:R-:W-:Y:S01]  /*38910*/  IMAD.WIDE.U32 R6, R32.reuse, R27, RZ ;  /* 0x0000001b20067225 */ /* 0x040fe200078e00ff */
[----:B------:R-:W-:Y:S02]  /*38920*/  ISETP.GE.U32.AND P4, PT, R91, R36, PT ;  /* 0x000000245b00720c */ /* 0x000fe40003f86070 */
[----:B------:R-:W-:Y:S01]  /*38930*/  IADD3.X R90, PT, PT, RZ, R83, RZ, P5, P6 ;  /* 0x00000053ff5a7210 */ /* 0x000fe20002fec4ff */
[----:B------:R-:W-:Y:S01]  /*38940*/  IMAD.WIDE.U32 R72, P6, R32, R19, R72 ;  /* 0x0000001320487225 */ /* 0x000fe200078c0048 */
[----:B------:R-:W-:-:S03]  /*38950*/  ISETP.GE.U32.AND.EX P5, PT, R0, R37, PT, P4 ;  /* 0x000000250000720c */ /* 0x000fc60003fa6140 */
[----:B------:R-:W-:Y:S01]  /*38960*/  IMAD R6, R19, R32, RZ ;  /* 0x0000002013067224 */ /* 0x000fe200078e02ff */
[----:B------:R-:W-:Y:S01]  /*38970*/  IADD3 RZ, P4, PT, R7, R72, RZ ;  /* 0x0000004807ff7210 */ /* 0x000fe20007f9e0ff */
[----:B------:R-:W-:Y:S01]  /*38980*/  IMAD.X R85, RZ, RZ, RZ, P6 ;  /* 0x000000ffff557224 */ /* 0x000fe200030e06ff */
[----:B------:R-:W-:Y:S01]  /*38990*/  SEL R97, RZ, 0x1, P5 ;  /* 0x00000001ff617807 */ /* 0x000fe20002800000 */
[----:B------:R-:W-:Y:S01]  /*389a0*/  IMAD.WIDE.U32 R36, R27, R32, RZ ;  /* 0x000000201b247225 */ /* 0x000fe200078e00ff */
[----:B------:R-:W-:-:S03]  /*389b0*/  IADD3 R72, P6, PT, R91, R76, RZ ;  /* 0x0000004c5b487210 */ /* 0x000fc60007fde0ff */
[----:B------:R-:W-:Y:S02]  /*389c0*/  IMAD R75, R33, R27, R6 ;  /* 0x0000001b214b7224 */ /* 0x000fe400078e0206 */
[----:B------:R-:W-:-:S04]  /*389d0*/  IMAD.WIDE.U32 R6, R74, R66, RZ ;  /* 0x000000424a067225 */ /* 0x000fc800078e00ff */
[----:B------:R-:W-:-:S04]  /*389e0*/  IMAD.WIDE.U32 R54, P5, R74, R67, R54 ;  /* 0x000000434a367225 */ /* 0x000fc800078a0036 */
[----:B------:R-:W-:Y:S01]  /*389f0*/  IMAD.MOV.U32 R84, RZ, RZ, R73 ;  /* 0x000000ffff547224 */ /* 0x000fe200078e0049 */
[----:B------:R-:W-:Y:S01]  /*38a00*/  SEL R73, RZ, 0x1, !P3 ;  /* 0x00000001ff497807 */ /* 0x000fe20005800000 */
[----:B------:R-:W-:Y:S01]  /*38a10*/  IMAD.WIDE.U32.X R4, R87, R69, R4, P2 ;  /* 0x0000004557047225 */ /* 0x000fe200010e0404 */
[----:B------:R-:W-:-:S03]  /*38a20*/  IADD3 R103, P3, PT, R72, R36, RZ ;  /* 0x0000002448677210 */ /* 0x000fc60007f7e0ff */
[----:B------:R-:W-:Y:S02]  /*38a30*/  IMAD.IADD R86, R37, 0x1, R75 ;  /* 0x0000000125567824 */ /* 0x000fe400078e024b */
[----:B------:R-:W-:Y:S01]  /*38a40*/  IMAD.X R75, R0, 0x1, R99, P6 ;  /* 0x00000001004b7824 */ /* 0x000fe200030e0663 */
[----:B------:R-:W-:Y:S01]  /*38a50*/  IADD3 R92, P6, PT, R7, R54, RZ ;  /* 0x00000036075c7210 */ /* 0x000fe20007fde0ff */
[----:B------:R-:W-:Y:S01]  /*38a60*/  IMAD.X R7, RZ, RZ, RZ, P5 ;  /* 0x000000ffff077224 */ /* 0x000fe200028e06ff */
[----:B------:R-:W-:Y:S01]  /*38a70*/  IADD3 R94, P5, PT, R73, R4, RZ ;  /* 0x00000004495e7210 */ /* 0x000fe20007fbe0ff */
[----:B------:R-:W-:-:S04]  /*38a80*/  IMAD.WIDE.U32 R76, R87, R64, RZ ;  /* 0x00000040574c7225 */ /* 0x000fc800078e00ff */
[----:B------:R-:W-:Y:S01]  /*38a90*/  IMAD.WIDE.U32.X R84, R33, R19, R84, P4 ;  /* 0x0000001321547225 */ /* 0x000fe200020e0454 */
[----:B------:R-:W-:-:S03]  /*38aa0*/  IADD3 R37, P4, PT, R93, R6, RZ ;  /* 0x000000065d257210 */ /* 0x000fc60007f9e0ff */
[----:B------:R-:W-:Y:S01]  /*38ab0*/  IMAD.X R96, RZ, RZ, R5, P5 ;  /* 0x000000ffff607224 */ /* 0x000fe200028e0605 */
[----:B------:R-:W-:Y:S01]  /*38ac0*/  ISETP.GE.U32.AND P2, PT, R37, R6, PT ;  /* 0x000000062500720c */ /* 0x000fe20003f46070 */
[----:B------:R-:W-:-:S04]  /*38ad0*/  IMAD.WIDE.U32 R76, P5, R74, R65, R76 ;  /* 0x000000414a4c7225 */ /* 0x000fc800078a004c */
[----:B------:R-:W-:Y:S01]  /*38ae0*/  IMAD.X R101, R86, 0x1, R75, P3 ;  /* 0x0000000156657824 */ /* 0x000fe200018e064b */
[----:B------:R-:W-:Y:S01]  /*38af0*/  ISETP.GE.U32.AND P3, PT, R72, R91, PT ;  /* 0x0000005b4800720c */ /* 0x000fe20003f66070 */
[----:B------:R-:W-:Y:S02]  /*38b00*/  IMAD.MOV.U32 R6, RZ, RZ, R55 ;  /* 0x000000ffff067224 */ /* 0x000fe400078e0037 */
[----:B------:R-:W-:Y:S01]  /*38b10*/  IMAD.WIDE.U32 R54, R87, R46, RZ ;  /* 0x0000002e57367225 */ /* 0x000fe200078e00ff */
[----:B------:R-:W-:-:S03]  /*38b20*/  ISETP.GE.U32.AND.EX P3, PT, R75, R0, PT, P3 ;  /* 0x000000004b00720c */ /* 0x000fc60003f66130 */
[----:B------:R-:W-:Y:S01]  /*38b30*/  IMAD.X R83, RZ, RZ, RZ, P5 ;  /* 0x000000ffff537224 */ /* 0x000fe200028e06ff */
[----:B------:R-:W-:Y:S01]  /*38b40*/  IADD3 R93, P5, PT, R103, R82, RZ ;  /* 0x00000052675d7210 */ /* 0x000fe20007fbe0ff */
[----:B------:R-:W-:Y:S01]  /*38b50*/  IMAD.WIDE.U32 R4, R74, R64, RZ ;  /* 0x000000404a047225 */ /* 0x000fe200078e00ff */
[----:B------:R-:W-:-:S03]  /*38b60*/  SEL R98, RZ, 0x1, P3 ;  /* 0x00000001ff627807 */ /* 0x000fc60001800000 */
[----:B------:R-:W-:Y:S01]  /*38b70*/  IMAD.X R91, R92, 0x1, R80, P4 ;  /* 0x000000015c5b7824 */ /* 0x000fe200020e0650 */
[----:B------:R-:W-:Y:S01]  /*38b80*/  IADD3 R99, P3, PT, R5, R76, RZ ;  /* 0x0000004c05637210 */ /* 0x000fe20007f7e0ff */
[----:B------:R-:W-:-:S03]  /*38b90*/  IMAD.WIDE.U32 R54, P4, R74, R47, R54 ;  /* 0x0000002f4a367225 */ /* 0x000fc60007880036 */
[----:B------:R-:W-:Y:S01]  /*38ba0*/  ISETP.GE.U32.AND.EX P2, PT, R91, R92, PT, P2 ;  /* 0x0000005c5b00720c */ /* 0x000fe20003f46120 */
[----:B------:R-:W-:Y:S01]  /*38bb0*/  IMAD.X R0, R101, 0x1, R90, P5 ;  /* 0x0000000165007824 */ /* 0x000fe200028e065a */
[----:B------:R-:W-:Y:S01]  /*38bc0*/  IADD3 R105, P5, PT, R37, R94, RZ ;  /* 0x0000005e25697210 */ /* 0x000fe20007fbe0ff */
[----:B------:R-:W-:-:S04]  /*38bd0*/  IMAD.WIDE.U32 R74, R74, R46, RZ ;  /* 0x0000002e4a4a7225 */ /* 0x000fc800078e00ff */
[----:B------:R-:W-:Y:S02]  /*38be0*/  IMAD.MOV.U32 R82, RZ, RZ, R77 ;  /* 0x000000ffff527224 */ /* 0x000fe400078e004d */
[----:B------:R-:W-:Y:S01]  /*38bf0*/  IMAD.X R73, RZ, RZ, RZ, P4 ;  /* 0x000000ffff497224 */ /* 0x000fe200020e06ff */
[----:B------:R-:W-:Y:S01]  /*38c00*/  IADD3 R80, P4, PT, R75, R54, RZ ;  /* 0x000000364b507210 */ /* 0x000fe20007f9e0ff */
[----:B------:R-:W-:Y:S02]  /*38c10*/  IMAD.MOV.U32 R72, RZ, RZ, R55 ;  /* 0x000000ffff487224 */ /* 0x000fe400078e0037 */
[----:B------:R-:W-:Y:S01]  /*38c20*/  IMAD.X R37, R91, 0x1, R96, P5 ;  /* 0x000000015b257824 */ /* 0x000fe200028e0660 */
[----:B------:R-:W-:Y:S01]  /*38c30*/  ISETP.GE.U32.AND P5, PT, R103, R36, PT ;  /* 0x000000246700720c */ /* 0x000fe20003fa6070 */
[----:B------:R-:W-:Y:S01]  /*38c40*/  IMAD.WIDE.U32.X R82, R87, R65, R82, P3 ;  /* 0x0000004157527225 */ /* 0x000fe200018e0452 */
[----:B------:R-:W-:Y:S02]  /*38c50*/  ISETP.GE.U32.AND P3, PT, R93, R103, PT ;  /* 0x000000675d00720c */ /* 0x000fe40003f66070 */
[----:B------:R-:W-:Y:S01]  /*38c60*/  ISETP.GE.U32.AND.EX P5, PT, R101, R86, PT, P5 ;  /* 0x000000566500720c */ /* 0x000fe20003fa6150 */
[----:B------:R-:W-:Y:S01]  /*38c70*/  IMAD.WIDE.U32 R54, R105, R70, RZ ;  /* 0x0000004669367225 */ /* 0x000fe200078e00ff */
[----:B------:R-:W-:-:S02]  /*38c80*/  ISETP.GE.U32.AND.EX P3, PT, R0, R101, PT, P3 ;  /* 0x000000650000720c */ /* 0x000fc40003f66130 */
[----:B------:R-:W-:Y:S01]  /*38c90*/  SEL R86, RZ, 0x1, P5 ;  /* 0x00000001ff567807 */ /* 0x000fe20002800000 */
[----:B------:R-:W-:Y:S01]  /*38ca0*/  IMAD.WIDE.U32.X R6, R87, R67, R6, P6 ;  /* 0x0000004357067225 */ /* 0x000fe200030e0406 */
[----:B------:R-:W-:Y:S02]  /*38cb0*/  ISETP.GE.U32.AND P6, PT, R105, R94, PT ;  /* 0x0000005e6900720c */ /* 0x000fe40003fc6070 */
[----:B------:R-:W-:Y:S01]  /*38cc0*/  SEL R36, RZ, 0x1, P2 ;  /* 0x00000001ff247807 */ /* 0x000fe20001000000 */
[----:B------:R-:W-:Y:S01]  /*38cd0*/  IMAD.WIDE.U32 R76, R54, R68, RZ ;  /* 0x00000044364c7225 */ /* 0x000fe200078e00ff */
[----:B------:R-:W-:-:S03]  /*38ce0*/  ISETP.GE.U32.AND.EX P6, PT, R37, R96, PT, P6 ;  /* 0x000000602500720c */ /* 0x000fc60003fc6160 */
[----:B------:R-:W-:Y:S01]  /*38cf0*/  IMAD.WIDE.U32.X R72, R87, R47, R72, P4 ;  /* 0x0000002f57487225 */ /* 0x000fe200020e0448 */
[----:B------:R-:W-:Y:S02]  /*38d00*/  SEL R87, RZ, 0x1, P3 ;  /* 0x00000001ff577807 */ /* 0x000fe40001800000 */
[----:B------:R-:W-:Y:S01]  /*38d10*/  IADD3 R97, P4, P2, R98, R78, R97 ;  /* 0x0000004e62617210 */ /* 0x000fe20007a9e061 */
[----:B------:R-:W-:Y:S01]  /*38d20*/  IMAD R78, R37, R70, RZ ;  /* 0x00000046254e7224 */ /* 0x000fe200078e02ff */
[----:B------:R-:W-:Y:S02]  /*38d30*/  SEL R75, RZ, 0x1, P6 ;  /* 0x00000001ff4b7807 */ /* 0x000fe40003000000 */
[----:B------:R-:W-:Y:S01]  /*38d40*/  LOP3.LUT R5, RZ, R76, RZ, 0x33, !PT ;  /* 0x0000004cff057212 */ /* 0x000fe200078e33ff */
[----:B------:R-:W-:Y:S01]  /*38d50*/  IMAD R91, R105, R71, R78 ;  /* 0x00000047695b7224 */ /* 0x000fe200078e024e */
[----:B------:R-:W-:Y:S01]  /*38d60*/  IADD3 R76, P5, P6, R87, R84, R86 ;  /* 0x00000054574c7210 */ /* 0x000fe20007ebe056 */
[----:B------:R-:W-:Y:S01]  /*38d70*/  IMAD.WIDE.U32 R86, R33, R18, RZ ;  /* 0x0000001221567225 */ /* 0x000fe200078e00ff */
[----:B------:R-:W-:-:S02]  /*38d80*/  IADD3.X R90, PT, PT, RZ, R79, RZ, P4, P2 ;  /* 0x0000004fff5a7210 */ /* 0x000fc400027e44ff */
[----:B------:R-:W-:Y:S01]  /*38d90*/  IADD3 R36, P2, P4, R75, R6, R36 ;  /* 0x000000064b247210 */ /* 0x000fe20007c5e024 */
[----:B------:R-:W-:Y:S01]  /*38da0*/  IMAD.IADD R91, R55, 0x1, R91 ;  /* 0x00000001375b7824 */ /* 0x000fe200078e025b */
[----:B------:R-:W-:Y:S01]  /*38db0*/  IADD3.X R92, PT, PT, RZ, R85, RZ, P5, P6 ;  /* 0x00000055ff5c7210 */ /* 0x000fe20002fec4ff */
[C---:B------:R-:W-:Y:S01]  /*38dc0*/  IMAD.WIDE.U32 R84, P5, R32.reuse, R17, R86 ;  /* 0x0000001120547225 */ /* 0x040fe200078a0056 */
[----:B------:R-:W-:Y:S02]  /*38dd0*/  IADD3 R89, P6, PT, R89, R4, RZ ;  /* 0x0000000459597210 */ /* 0x000fe40007fde0ff */
[----:B------:R-:W-:Y:S01]  /*38de0*/  ISETP.GT.U32.AND P3, PT, R105, R5, PT ;  /* 0x000000056900720c */ /* 0x000fe20003f64070 */
[----:B------:R-:W-:Y:S01]  /*38df0*/  IMAD.WIDE.U32 R86, R32, R18, RZ ;  /* 0x0000001220567225 */ /* 0x000fe200078e00ff */
[----:B------:R-:W-:Y:S02]  /*38e00*/  IADD3.X R7, PT, PT, RZ, R7, RZ, P2, P4 ;  /* 0x00000007ff077210 */ /* 0x000fe400017e84ff */
[----:B------:R-:W-:Y:S01]  /*38e10*/  IADD3 R5, P2, PT, R89, R36, RZ ;  /* 0x0000002459057210 */ /* 0x000fe20007f5e0ff */
[----:B------:R-:W-:Y:S01]  /*38e20*/  IMAD.X R88, R99, 0x1, R88, P6 ;  /* 0x0000000163587824 */ /* 0x000fe200030e0658 */
[----:B------:R-:W-:Y:S01]  /*38e30*/  ISETP.GE.U32.AND P4, PT, R89, R4, PT ;  /* 0x000000045900720c */ /* 0x000fe20003f86070 */
[----:B------:R-:W-:Y:S01]  /*38e40*/  IMAD.X R79, RZ, RZ, RZ, P5 ;  /* 0x000000ffff4f7224 */ /* 0x000fe200028e06ff */
[----:B------:R-:W-:Y:S01]  /*38e50*/  IADD3 RZ, P5, PT, R87, R84, RZ ;  /* 0x0000005457ff7210 */ /* 0x000fe20007fbe0ff */
[C---:B------:R-:W-:Y:S01]  /*38e60*/  IMAD.X R6, R88.reuse, 0x1, R7, P2 ;  /* 0x0000000158067824 */ /* 0x040fe200010e0607 */
[----:B------:R-:W-:Y:S01]  /*38e70*/  ISETP.GE.U32.AND P2, PT, R5, R36, PT ;  /* 0x000000240500720c */ /* 0x000fe20003f46070 */
[----:B------:R-:W-:Y:S01]  /*38e80*/  IMAD R4, R25, R34, RZ ;  /* 0x0000002219047224 */ /* 0x000fe200078e02ff */
[----:B------:R-:W-:Y:S01]  /*38e90*/  ISETP.GE.U32.AND.EX P4, PT, R88, R99, PT, P4 ;  /* 0x000000635800720c */ /* 0x000fe20003f86140 */
[----:B------:R-:W-:Y:S01]  /*38ea0*/  IMAD.WIDE.U32 R88, R35, R41, RZ ;  /* 0x0000002923587225 */ /* 0x000fe200078e00ff */
[----:B------:R-:W-:-:S02]  /*38eb0*/  ISETP.GE.U32.AND.EX P2, PT, R6, R7, PT, P2 ;  /* 0x000000070600720c */ /* 0x000fc40003f46120 */
[----:B------:R-:W-:Y:S01]  /*38ec0*/  SEL R36, RZ, 0x1, P4 ;  /* 0x00000001ff247807 */ /* 0x000fe20002000000 */
[----:B------:R-:W-:Y:S02]  /*38ed0*/  IMAD.MOV.U32 R78, RZ, RZ, R85 ;  /* 0x000000ffff4e7224 */ /* 0x000fe400078e0055 */
[----:B------:R-:W-:-:S04]  /*38ee0*/  IMAD.WIDE.U32 R84, R41, R34, RZ ;  /* 0x0000002229547225 */ /* 0x000fc800078e00ff */
[----:B------:R-:W-:Y:S01]  /*38ef0*/  IMAD R7, R35, R41, R4 ;  /* 0x0000002923077224 */ /* 0x000fe200078e0204 */
[-C--:B------:R-:W-:Y:S01]  /*38f00*/  IADD3 R75, P4, PT, R95, R84.reuse, RZ ;  /* 0x000000545f4b7210 */ /* 0x080fe20007f9e0ff */
[----:B------:R-:W-:Y:S01]  /*38f10*/  IMAD.WIDE.U32.X R78, R33, R17, R78, P5 ;  /* 0x00000011214e7225 */ /* 0x000fe200028e044e */
[----:B------:R-:W-:Y:S02]  /*38f20*/  SEL R95, RZ, 0x1, P2 ;  /* 0x00000001ff5f7807 */ /* 0x000fe40001000000 */
[----:B------:R-:W-:Y:S01]  /*38f30*/  ISETP.GE.U32.AND P2, PT, R75, R84, PT ;  /* 0x000000544b00720c */ /* 0x000fe20003f46070 */
[----:B------:R-:W-:-:S04]  /*38f40*/  IMAD.WIDE.U32 R86, R34, R41, RZ ;  /* 0x0000002922567225 */ /* 0x000fc800078e00ff */
[----:B------:R-:W-:-:S04]  /*38f50*/  IMAD.WIDE.U32 R88, P5, R34, R25, R88 ;  /* 0x0000001922587225 */ /* 0x000fc800078a0058 */
[----:B------:R-:W-:Y:S01]  /*38f60*/  IMAD.IADD R4, R85, 0x1, R7 ;  /* 0x0000000155047824 */ /* 0x000fe200078e0207 */
[----:B------:R-:W-:Y:S01]  /*38f70*/  IADD3 RZ, P6, PT, R87, R88, RZ ;  /* 0x0000005857ff7210 */ /* 0x000fe20007fde0ff */
[----:B------:R-:W-:Y:S02]  /*38f80*/  IMAD R85, R17, R32, RZ ;  /* 0x0000002011557224 */ /* 0x000fe400078e02ff */
[----:B------:R-:W-:Y:S02]  /*38f90*/  IMAD.X R87, RZ, RZ, RZ, P5 ;  /* 0x000000ffff577224 */ /* 0x000fe400028e06ff */
[----:B------:R-:W-:Y:S01]  /*38fa0*/  IMAD.X R7, R4, 0x1, R53, P4 ;  /* 0x0000000104077824 */ /* 0x000fe200020e0635 */
[----:B------:R-:W-:Y:S01]  /*38fb0*/  IADD3 R36, P4, P5, R95, R82, R36 ;  /* 0x000000525f247210 */ /* 0x000fe20007d9e024 */
[----:B------:R-:W-:Y:S02]  /*38fc0*/  IMAD R53, R24, R34, RZ ;  /* 0x0000002218357224 */ /* 0x000fe400078e02ff */
[----:B------:R-:W-:Y:S01]  /*38fd0*/  IMAD R95, R33, R18, R85 ;  /* 0x00000012215f7224 */ /* 0x000fe200078e0255 */
[----:B------:R-:W-:Y:S01]  /*38fe0*/  ISETP.GE.U32.AND.EX P2, PT, R7, R4, PT, P2 ;  /* 0x000000040700720c */ /* 0x000fe20003f46120 */
[----:B------:R-:W-:-:S03]  /*38ff0*/  IMAD.WIDE.U32 R84, R40, R34, RZ ;  /* 0x0000002228547225 */ /* 0x000fc600078e00ff */
[----:B------:R-:W-:Y:S01]  /*39000*/  SEL R4, RZ, 0x1, P2 ;  /* 0x00000001ff047807 */ /* 0x000fe20001000000 */
[----:B------:R-:W-:-:S04]  /*39010*/  IMAD.WIDE.U32 R32, R18, R32, RZ ;  /* 0x0000002012207225 */ /* 0x000fc800078e00ff */
[----:B------:R-:W-:Y:S01]  /*39020*/  IMAD R99, R35, R40, R53 ;  /* 0x0000002823637224 */ /* 0x000fe200078e0235 */
[----:B------:R-:W-:Y:S01]  /*39030*/  IADD3.X R53, PT, PT, RZ, R83, RZ, P4, P5 ;  /* 0x00000053ff357210 */ /* 0x000fe200027ea4ff */
[----:B------:R-:W-:Y:S01]  /*39040*/  IMAD.MOV.U32 R86, RZ, RZ, R89 ;  /* 0x000000ffff567224 */ /* 0x000fe200078e0059 */
[----:B------:R-:W-:Y:S01]  /*39050*/  IADD3 R93, P4, PT, R93, R84, RZ ;  /* 0x000000545d5d7210 */ /* 0x000fe20007f9e0ff */
[----:B------:R-:W-:Y:S01]  /*39060*/  IMAD.IADD R88, R33, 0x1, R95 ;  /* 0x0000000121587824 */ /* 0x000fe200078e025f */
[----:B------:R-:W-:Y:S01]  /*39070*/  IADD3 R97, P2, PT, R97, R32, RZ ;  /* 0x0000002061617210 */ /* 0x000fe20007f5e0ff */
[----:B------:R-:W-:Y:S02]  /*39080*/  IMAD.IADD R33, R85, 0x1, R99 ;  /* 0x0000000155217824 */ /* 0x000fe400078e0263 */
[----:B------:R-:W-:-:S04]  /*39090*/  IMAD.WIDE.U32.X R86, R35, R25, R86, P6 ;  /* 0x0000001923567225 */ /* 0x000fc800030e0456 */
[----:B------:R-:W-:Y:S01]  /*390a0*/  IMAD.X R89, R33, 0x1, R0, P4 ;  /* 0x0000000121597824 */ /* 0x000fe200020e0600 */
[----:B------:R-:W-:Y:S01]  /*390b0*/  IADD3 R0, P5, P6, R93, R86, R4 ;  /* 0x000000565d007210 */ /* 0x000fe20007ebe004 */
[----:B------:R-:W-:Y:S01]  /*390c0*/  IMAD.X R85, R88, 0x1, R90, P2 ;  /* 0x0000000158557824 */ /* 0x000fe200010e065a */
[----:B------:R-:W-:Y:S01]  /*390d0*/  IADD3 R95, P2, PT, R97, R76, RZ ;  /* 0x0000004c615f7210 */ /* 0x000fe20007f5e0ff */
[----:B------:R-:W-:Y:S01]  /*390e0*/  IMAD.WIDE.U32 R82, R35, R40, RZ ;  /* 0x0000002823527225 */ /* 0x000fe200078e00ff */
[----:B------:R-:W-:Y:S02]  /*390f0*/  IADD3.X R4, PT, PT, R89, R87, RZ, P5, P6 ;  /* 0x0000005759047210 */ /* 0x000fe40002fec4ff */
[----:B------:R-:W-:Y:S01]  /*39100*/  ISETP.GE.U32.AND P5, PT, R97, R32, PT ;  /* 0x000000206100720c */ /* 0x000fe20003fa6070 */
[----:B------:R-:W-:Y:S01]  /*39110*/  IMAD.X R86, R85, 0x1, R92, P2 ;  /* 0x0000000155567824 */ /* 0x000fe200010e065c */
[----:B------:R-:W-:Y:S01]  /*39120*/  ISETP.GE.U32.AND P4, PT, R93, R84, PT ;  /* 0x000000545d00720c */ /* 0x000fe20003f86070 */
[----:B------:R-:W-:Y:S01]  /*39130*/  IMAD.WIDE.U32 R82, P6, R34, R24, R82 ;  /* 0x0000001822527225 */ /* 0x000fe200078c0052 */
[----:B------:R-:W-:-:S02]  /*39140*/  ISETP.GE.U32.AND P2, PT, R95, R97, PT ;  /* 0x000000615f00720c */ /* 0x000fc40003f46070 */
[----:B------:R-:W-:Y:S01]  /*39150*/  ISETP.GE.U32.AND.EX P5, PT, R85, R88, PT, P5 ;  /* 0x000000585500720c */ /* 0x000fe20003fa6150 */
[----:B------:R-:W-:Y:S01]  /*39160*/  IMAD.MOV.U32 R84, RZ, RZ, R83 ;  /* 0x000000ffff547224 */ /* 0x000fe200078e0053 */
[----:B------:R-:W-:Y:S01]  /*39170*/  ISETP.GE.U32.AND.EX P4, PT, R89, R33, PT, P4 ;  /* 0x000000215900720c */ /* 0x000fe20003f86140 */
[----:B------:R-:W-:Y:S01]  /*39180*/  IMAD.WIDE.U32 R32, R34, R40, RZ ;  /* 0x0000002822207225 */ /* 0x000fe200078e00ff */
[----:B------:R-:W-:Y:S02]  /*39190*/  ISETP.GE.U32.AND.EX P2, PT, R86, R85, PT, P2 ;  /* 0x000000555600720c */ /* 0x000fe40003f46120 */
[----:B------:R-:W-:Y:S01]  /*391a0*/  SEL R90, RZ, 0x1, P5 ;  /* 0x00000001ff5a7807 */ /* 0x000fe20002800000 */
[----:B------:R-:W-:Y:S01]  /*391b0*/  IMAD.X R85, RZ, RZ, RZ, P6 ;  /* 0x000000ffff557224 */ /* 0x000fe200030e06ff */
[----:B------:R-:W-:Y:S01]  /*391c0*/  ISETP.GE.U32.AND P5, PT, R0, R93, PT ;  /* 0x0000005d0000720c */ /* 0x000fe20003fa6070 */
[----:B------:R-:W-:Y:S01]  /*391d0*/  IMAD R76, R19, R34, RZ ;  /* 0x00000022134c7224 */ /* 0x000fe200078e02ff */
[----:B------:R-:W-:Y:S01]  /*391e0*/  IADD3 RZ, P6, PT, R33, R82, RZ ;  /* 0x0000005221ff7210 */ /* 0x000fe20007fde0ff */
[----:B------:R-:W-:Y:S01]  /*391f0*/  IMAD.WIDE.U32 R32, R27, R34, RZ ;  /* 0x000000221b207225 */ /* 0x000fe200078e00ff */
[----:B------:R-:W-:-:S02]  /*39200*/  SEL R87, RZ, 0x1, P2 ;  /* 0x00000001ff577807 */ /* 0x000fc40001000000 */
[----:B------:R-:W-:Y:S01]  /*39210*/  ISETP.GE.U32.AND.EX P2, PT, R4, R89, PT, P5 ;  /* 0x000000590400720c */ /* 0x000fe20003f46150 */
[----:B------:R-:W-:Y:S01]  /*39220*/  IMAD.WIDE.U32.X R84, R35, R24, R84, P6 ;  /* 0x0000001823547225 */ /* 0x000fe200030e0454 */
[----:B------:R-:W-:Y:S02]  /*39230*/  SEL R82, RZ, 0x1, P4 ;  /* 0x00000001ff527807 */ /* 0x000fe40002000000 */
[----:B------:R-:W-:Y:S01]  /*39240*/  IADD3 R90, P4, P5, R87, R78, R90 ;  /* 0x0000004e575a7210 */ /* 0x000fe20007d9e05a */
[----:B------:R-:W-:Y:S01]  /*39250*/  IMAD R89, R35, R27, R76 ;  /* 0x0000001b23597224 */ /* 0x000fe200078e024c */
[----:B------:R-:W-:Y:S02]  /*39260*/  SEL R87, RZ, 0x1, P2 ;  /* 0x00000001ff577807 */ /* 0x000fe40001000000 */
[----:B------:R-:W-:Y:S01]  /*39270*/  IADD3.X R92, PT, PT, RZ, R79, RZ, P4, P5 ;  /* 0x0000004fff5c7210 */ /* 0x000fe200027ea4ff */
[----:B------:R-:W-:Y:S01]  /*39280*/  IMAD.IADD R79, R33, 0x1, R89 ;  /* 0x00000001214f7824 */ /* 0x000fe200078e0259 */
[----:B------:R-:W-:-:S02]  /*39290*/  IADD3 R76, P6, PT, R95, R32, RZ ;  /* 0x000000205f4c7210 */ /* 0x000fc40007fde0ff */
[----:B------:R-:W-:Y:S01]  /*392a0*/  IADD3 R87, P2, P5, R87, R84, R82 ;  /* 0x0000005457577210 */ /* 0x000fe20007d5e052 */
[----:B------:R-:W-:Y:S01]  /*392b0*/  IMAD.WIDE.U32 R82, R35, R27, RZ ;  /* 0x0000001b23527225 */ /* 0x000fe200078e00ff */
[C---:B------:R-:W-:Y:S02]  /*392c0*/  ISETP.GE.U32.AND P4, PT, R76.reuse, R32, PT ;  /* 0x000000204c00720c */ /* 0x040fe40003f86070 */
[----:B------:R-:W-:Y:S01]  /*392d0*/  IADD3.X R93, PT, PT, RZ, R85, RZ, P2, P5 ;  /* 0x00000055ff5d7210 */ /* 0x000fe200017ea4ff */
[----:B------:R-:W-:Y:S01]  /*392e0*/  IMAD.X R84, R79, 0x1, R86, P6 ;  /* 0x000000014f547824 */ /* 0x000fe200030e0656 */
[----:B------:R-:W-:Y:S01]  /*392f0*/  IADD3 R55, P5, PT, R76, R87, RZ ;  /* 0x000000574c377210 */ /* 0x000fe20007fbe0ff */
[----:B------:R-:W-:-:S03]  /*39300*/  IMAD.WIDE.U32 R32, R91, R68, RZ ;  /* 0x000000445b207225 */ /* 0x000fc600078e00ff */
[----:B------:R-:W-:Y:S01]  /*39310*/  ISETP.GE.U32.AND.EX P4, PT, R84, R79, PT, P4 ;  /* 0x0000004f5400720c */ /* 0x000fe20003f86140 */
[C---:B------:R-:W-:Y:S01]  /*39320*/  IMAD.WIDE.U32 R82, P6, R34.reuse, R19, R82 ;  /* 0x0000001322527225 */ /* 0x040fe200078c0052 */
[----:B------:R-:W-:Y:S02]  /*39330*/  ISETP.GE.U32.AND P2, PT, R55, R76, PT ;  /* 0x0000004c3700720c */ /* 0x000fe40003f46070 */
[----:B------:R-:W-:Y:S01]  /*39340*/  SEL R94, RZ, 0x1, P4 ;  /* 0x00000001ff5e7807 */ /* 0x000fe20002000000 */
[----:B------:R-:W-:-:S04]  /*39350*/  IMAD.WIDE.U32 R78, R34, R27, RZ ;  /* 0x0000001b224e7225 */ /* 0x000fc800078e00ff */
[----:B------:R-:W-:Y:S01]  /*39360*/  IMAD.X R93, R84, 0x1, R93, P5 ;  /* 0x00000001545d7824 */ /* 0x000fe200028e065d */
[----:B------:R-:W-:Y:S01]  /*39370*/  IADD3 RZ, P4, PT, R79, R82, RZ ;  /* 0x000000524fff7210 */ /* 0x000fe20007f9e0ff */
[----:B------:R-:W-:Y:S02]  /*39380*/  IMAD.X R85, RZ, RZ, RZ, P6 ;  /* 0x000000ffff557224 */ /* 0x000fe400030e06ff */
[----:B------:R-:W-:Y:S01]  /*39390*/  IMAD.WIDE.U32 R32, P6, R54, R69, R32 ;  /* 0x0000004536207225 */ /* 0x000fe200078c0020 */
[----:B------:R-:W-:-:S03]  /*393a0*/  ISETP.GE.U32.AND.EX P2, PT, R93, R84, PT, P2 ;  /* 0x000000545d00720c */ /* 0x000fc60003f46120 */
[----:B------:R-:W-:Y:S01]  /*393b0*/  IMAD.MOV.U32 R84, RZ, RZ, R83 ;  /* 0x000000ffff547224 */ /* 0x000fe200078e0053 */
[----:B------:R-:W-:Y:S01]  /*393c0*/  IADD3 R96, P5, PT, R77, R32, RZ ;  /* 0x000000204d607210 */ /* 0x000fe20007fbe0ff */
[----:B------:R-:W-:Y:S01]  /*393d0*/  IMAD.WIDE.U32 R78, R91, R66, RZ ;  /* 0x000000425b4e7225 */ /* 0x000fe200078e00ff */
[----:B------:R-:W-:-:S03]  /*393e0*/  SEL R87, RZ, 0x1, P2 ;  /* 0x00000001ff577807 */ /* 0x000fc60001000000 */
[----:B------:R-:W-:-:S04]  /*393f0*/  IMAD.WIDE.U32.X R76, R35, R19, R84, P4 ;  /* 0x00000013234c7225 */ /* 0x000fc800020e0454 */
[----:B------:R-:W-:Y:S01]  /*39400*/  IMAD.X R83, RZ, RZ, RZ, P6 ;  /* 0x000000ffff537224 */ /* 0x000fe200030e06ff */
[----:B------:R-:W-:Y:S01]  /*39410*/  IADD3 R94, P4, P6, R87, R76, R94 ;  /* 0x0000004c575e7210 */ /* 0x000fe20007e9e05e */
[----:B------:R-:W-:-:S03]  /*39420*/  IMAD.WIDE.U32 R78, P2, R54, R67, R78 ;  /* 0x00000043364e7225 */ /* 0x000fc6000784004e */
[----:B------:R-:W-:Y:S01]  /*39430*/  IADD3.X R95, PT, PT, RZ, R77, RZ, P4, P6 ;  /* 0x0000004dff5f7210 */ /* 0x000fe200027ec4ff */
[----:B------:R-:W-:-:S04]  /*39440*/  IMAD.WIDE.U32 R84, R35, R18, RZ ;  /* 0x0000001223547225 */ /* 0x000fc800078e00ff */
[----:B------:R-:W-:Y:S01]  /*39450*/  IMAD.MOV.U32 R88, RZ, RZ, R79 ;  /* 0x000000ffff587224 */ /* 0x000fe200078e004f */
[----:B------:R-:W-:Y:S01]  /*39460*/  IADD3 R79, P6, PT, R75, R74, RZ ;  /* 0x0000004a4b4f7210 */ /* 0x000fe20007fde0ff */
[----:B------:R-:W-:Y:S02]  /*39470*/  IMAD.X R89, RZ, RZ, RZ, P2 ;  /* 0x000000ffff597224 */ /* 0x000fe400010e06ff */
[----:B------:R-:W-:Y:S02]  /*39480*/  IMAD.MOV.U32 R82, RZ, RZ, R33 ;  /* 0x000000ffff527224 */ /* 0x000fe400078e0021 */
[----:B------:R-:W-:-:S04]  /*39490*/  IMAD.WIDE.U32 R84, P2, R34, R17, R84 ;  /* 0x0000001122547225 */ /* 0x000fc80007840054 */
[----:B------:R-:W-:Y:S01]  /*394a0*/  IMAD.WIDE.U32 R32, R34, R18, RZ ;  /* 0x0000001222207225 */ /* 0x000fe200078e00ff */
[----:B------:R-:W-:-:S03]  /*394b0*/  LOP3.LUT R32, RZ, R96, RZ, 0x33, !PT ;  /* 0x00000060ff207212 */ /* 0x000fc600078e33ff */
[----:B------:R-:W-:Y:S01]  /*394c0*/  IMAD.X R77, RZ, RZ, RZ, P2 ;  /* 0x000000ffff4d7224 */ /* 0x000fe200010e06ff */
[----:B------:R-:W-:Y:S01]  /*394d0*/  IADD3 RZ, P2, PT, R33, R84, RZ ;  /* 0x0000005421ff7210 */ /* 0x000fe20007f5e0ff */
[----:B------:R-:W-:Y:S01]  /*394e0*/  IMAD.X R7, R80, 0x1, R7, P6 ;  /* 0x0000000150077824 */ /* 0x000fe200030e0607 */
[----:B------:R-:W-:Y:S01]  /*394f0*/  IADD3 R75, P6, PT, R79, R36, RZ ;  /* 0x000000244f4b7210 */ /* 0x000fe20007fde0ff */
[----:B------:R-:W-:Y:S01]  /*39500*/  IMAD.MOV.U32 R76, RZ, RZ, R85 ;  /* 0x000000ffff4c7224 */ /* 0x000fe200078e0055 */
[----:B------:R-:W-:Y:S01]  /*39510*/  ISETP.GT.U32.AND.EX P3, PT, R37, R32, PT, P3 ;  /* 0x000000202500720c */ /* 0x000fe20003f64130 */
[-C--:B------:R-:W-:Y:S02]  /*39520*/  IMAD R37, R17, R34.reuse, RZ ;  /* 0x0000002211257224 */ /* 0x080fe400078e02ff */
[----:B------:R-:W-:-:S04]  /*39530*/  IMAD.WIDE.U32 R32, R18, R34, RZ ;  /* 0x0000002212207225 */ /* 0x000fc800078e00ff */
[----:B------:R-:W-:Y:S01]  /*39540*/  IMAD.X R84, R7, 0x1, R53, P6 ;  /* 0x0000000107547824 */ /* 0x000fe200030e0635 */
[----:B------:R-:W-:Y:S01]  /*39550*/  ISETP.GE.U32.AND P6, PT, R79, R74, PT ;  /* 0x0000004a4f00720c */ /* 0x000fe20003fc6070 */
[----:B------:R-:W-:Y:S01]  /*39560*/  IMAD.WIDE.U32.X R76, R35, R17, R76, P2 ;  /* 0x00000011234c7225 */ /* 0x000fe200010e044c */
[----:B------:R-:W-:Y:S02]  /*39570*/  ISETP.GE.U32.AND P2, PT, R75, R36, PT ;  /* 0x000000244b00720c */ /* 0x000fe40003f46070 */
[----:B------:R-:W-:Y:S01]  /*39580*/  ISETP.GE.U32.AND.EX P6, PT, R7, R80, PT, P6 ;  /* 0x000000500700720c */ /* 0x000fe20003fc6160 */
[----:B------:R-:W-:Y:S01]  /*39590*/  IMAD R35, R35, R18, R37 ;  /* 0x0000001223237224 */ /* 0x000fe200078e0225 */
[----:B------:R-:W-:Y:S01]  /*395a0*/  ISETP.GE.U32.AND.EX P2, PT, R84, R53, PT, P2 ;  /* 0x000000355400720c */ /* 0x000fe20003f46120 */
[----:B------:R-:W-:Y:S01]  /*395b0*/  IMAD.WIDE.U32.X R82, R91, R69, R82, P5 ;  /* 0x000000455b527225 */ /* 0x000fe200028e0452 */
[----:B------:R-:W-:Y:S02]  /*395c0*/  IADD3 R37, P5, PT, R90, R32, RZ ;  /* 0x000000205a257210 */ /* 0x000fe40007fbe0ff */
[----:B------:R-:W-:Y:S01]  /*395d0*/  SEL R7, RZ, 0x1, !P3 ;  /* 0x00000001ff077807 */ /* 0x000fe20005800000 */
[----:B------:R-:W-:Y:S01]  /*395e0*/  IMAD.IADD R33, R33, 0x1, R35 ;  /* 0x0000000121217824 */ /* 0x000fe200078e0223 */
[----:B------:R-:W-:Y:S01]  /*395f0*/  SEL R35, RZ, 0x1, P2 ;  /* 0x00000001ff237807 */ /* 0x000fe20001000000 */
[----:B------:R-:W-:Y:S01]  /*39600*/  IMAD.WIDE.U32 R86, R54, R66, RZ ;  /* 0x0000004236567225 */ /* 0x000fe200078e00ff */
[----:B------:R-:W-:-:S02]  /*39610*/  IADD3 R7, P2, PT, R7, R82, RZ ;  /* 0x0000005207077210 */ /* 0x000fc40007f5e0ff */
[----:B------:R-:W-:Y:S01]  /*39620*/  SEL R34, RZ, 0x1, P6 ;  /* 0x00000001ff227807 */ /* 0x000fe20003000000 */
[----:B------:R-:W-:Y:S01]  /*39630*/  IMAD.X R92, R33, 0x1, R92, P5 ;  /* 0x00000001215c7824 */ /* 0x000fe200028e065c */
[C---:B------:R-:W-:Y:S01]  /*39640*/  IADD3 R79, P5, PT, R37.reuse, R94, RZ ;  /* 0x0000005e254f7210 */ /* 0x040fe20007fbe0ff */
[----:B------:R-:W-:Y:S01]  /*39650*/  IMAD.X R82, RZ, RZ, R83, P2 ;  /* 0x000000ffff527224 */ /* 0x000fe200010e0653 */
[----:B------:R-:W-:Y:S02]  /*39660*/  ISETP.GE.U32.AND P3, PT, R37, R32, PT ;  /* 0x000000202500720c */ /* 0x000fe40003f66070 */
[----:B------:R-:W-:Y:S01]  /*39670*/  IADD3 R87, P4, PT, R87, R78, RZ ;  /* 0x0000004e57577210 */ /* 0x000fe20007f9e0ff */
[C---:B------:R-:W-:Y:S01]  /*39680*/  IMAD.X R32, R92.reuse, 0x1, R95, P5 ;  /* 0x000000015c207824 */ /* 0x040fe200028e065f */
[----:B------:R-:W-:Y:S02]  /*39690*/  IADD3 R5, P6, PT, R5, R86, RZ ;  /* 0x0000005605057210 */ /* 0x000fe40007fde0ff */
[----:B------:R-:W-:Y:S01]  /*396a0*/  ISETP.GE.U32.AND.EX P3, PT, R92, R33, PT, P3 ;  /* 0x000000215c00720c */ /* 0x000fe20003f66130 */
[----:B------:R-:W-:Y:S01]  /*396b0*/  IMAD.WIDE.U32.X R88, R91, R67, R88, P4 ;  /* 0x000000435b587225 */ /* 0x000fe200020e0458 */
[----:B------:R-:W-:-:S02]  /*396c0*/  ISETP.GE.U32.AND P2, PT, R79, R37, PT ;  /* 0x000000254f00720c */ /* 0x000fc40003f46070 */
[-C--:B------:R-:W-:Y:S01]  /*396d0*/  IADD3 R78, P5, PT, R5, R7.reuse, RZ ;  /* 0x00000007054e7210 */ /* 0x080fe20007fbe0ff */
[----:B------:R-:W-:Y:S01]  /*396e0*/  IMAD.X R6, R87, 0x1, R6, P6 ;  /* 0x0000000157067824 */ /* 0x000fe200030e0606 */
[----:B------:R-:W-:Y:S02]  /*396f0*/  SEL R36, RZ, 0x1, P3 ;  /* 0x00000001ff247807 */ /* 0x000fe40001800000 */
[----:B------:R-:W-:Y:S01]  /*39700*/  ISETP.GE.U32.AND.EX P6, PT, R32, R92, PT, P2 ;  /* 0x0000005c2000720c */ /* 0x000fe20003fc6120 */
[----:B------:R-:W-:Y:S01]  /*39710*/  IMAD.X R33, R6, 0x1, R82, P5 ;  /* 0x0000000106217824 */ /* 0x000fe200028e0652 */
[----:B------:R-:W-:Y:S02]  /*39720*/  ISETP.GE.U32.AND P3, PT, R5, R86, PT ;  /* 0x000000560500720c */ /* 0x000fe40003f66070 */
[----:B------:R-:W-:Y:S02]  /*39730*/  ISETP.GE.U32.AND P2, PT, R78, R7, PT ;  /* 0x000000074e00720c */ /* 0x000fe40003f46070 */
[----:B------:R-:W-:-:S02]  /*39740*/  SEL R5, RZ, 0x1, P6 ;  /* 0x00000001ff057807 */ /* 0x000fc40003000000 */
[----:B------:R-:W-:Y:S01]  /*39750*/  ISETP.GE.U32.AND.EX P3, PT, R6, R87, PT, P3 ;  /* 0x000000570600720c */ /* 0x000fe20003f66130 */
[C---:B------:R-:W-:Y:S01]  /*39760*/  IMAD.WIDE.U32 R6, R54.reuse, R64, RZ ;  /* 0x0000004036067225 */ /* 0x040fe200078e00ff */
[----:B------:R-:W-:Y:S02]  /*39770*/  IADD3 R83, P5, P6, R35, R72, R34 ;  /* 0x0000004823537210 */ /* 0x000fe40007ebe022 */
[----:B------:R-:W-:Y:S01]  /*39780*/  ISETP.GE.U32.AND.EX P2, PT, R33, R82, PT, P2 ;  /* 0x000000522100720c */ /* 0x000fe20003f46120 */
[----:B------:R-:W-:Y:S01]  /*39790*/  IMAD.WIDE.U32 R34, R91, R64, RZ ;  /* 0x000000405b227225 */ /* 0x000fe200078e00ff */
[----:B------:R-:W-:Y:S02]  /*397a0*/  SEL R72, RZ, 0x1, P3 ;  /* 0x00000001ff487807 */ /* 0x000fe40001800000 */
[----:B------:R-:W-:Y:S02]  /*397b0*/  IADD3 R36, P4, P3, R5, R76, R36 ;  /* 0x0000004c05247210 */ /* 0x000fe40007b9e024 */
[----:B------:R-:W-:Y:S01]  /*397c0*/  SEL R5, RZ, 0x1, P2 ;  /* 0x00000001ff057807 */ /* 0x000fe20001000000 */
[----:B------:R-:W-:Y:S01]  /*397d0*/  IMAD.WIDE.U32 R34, P2, R54, R65, R34 ;  /* 0x0000004136227225 */ /* 0x000fe20007840022 */
[----:B------:R-:W-:-:S02]  /*397e0*/  IADD3.X R87, PT, PT, RZ, R73, RZ, P5, P6 ;  /* 0x00000049ff577210 */ /* 0x000fc40002fec4ff */
[----:B------:R-:W-:Y:S02]  /*397f0*/  IADD3 R72, P5, P6, R5, R88, R72 ;  /* 0x0000005805487210 */ /* 0x000fe40007ebe048 */
[----:B------:R-:W-:Y:S02]  /*39800*/  IADD3.X R37, PT, PT, RZ, R77, RZ, P4, P3 ;  /* 0x0000004dff257210 */ /* 0x000fe400027e64ff */
[----:B------:R-:W-:Y:S02]  /*39810*/  IADD3 R75, P4, PT, R75, R6, RZ ;  /* 0x000000064b4b7210 */ /* 0x000fe40007f9e0ff */
[----:B------:R-:W-:Y:S01]  /*39820*/  IADD3 R5, P3, PT, R7, R34, RZ ;  /* 0x0000002207057210 */ /* 0x000fe20007f7e0ff */
[----:B------:R-:W-:Y:S01]  /*39830*/  IMAD.X R7, RZ, RZ, RZ, P2 ;  /* 0x000000ffff077224 */ /* 0x000fe200010e06ff */
[----:B------:R-:W-:Y:S02]  /*39840*/  IADD3.X R89, PT, PT, RZ, R89, RZ, P5, P6 ;  /* 0x00000059ff597210 */ /* 0x000fe40002fec4ff */
[----:B------:R-:W-:Y:S01]  /*39850*/  IADD3 R85, P5, PT, R75, R72, RZ ;  /* 0x000000484b557210 */ /* 0x000fe20007fbe0ff */
[----:B------:R-:W-:Y:S01]  /*39860*/  IMAD.X R84, R5, 0x1, R84, P4 ;  /* 0x0000000105547824 */ /* 0x000fe200020e0654 */
[----:B------:R-:W-:Y:S01]  /*39870*/  IADD3 R53, P6, PT, R39, R52, RZ ;  /* 0x0000003427357210 */ /* 0x000fe20007fde0ff */
[----:B------:R-:W-:Y:S01]  /*39880*/  IMAD R39, R33, R70, RZ ;  /* 0x0000004621277224 */ /* 0x000fe200078e02ff */
[----:B------:R-:W-:Y:S01]  /*39890*/  ISETP.GE.U32.AND P4, PT, R75, R6, PT ;  /* 0x000000064b00720c */ /* 0x000fe20003f86070 */
[----:B------:R-:W-:Y:S01]  /*398a0*/  IMAD.X R80, R84, 0x1, R89, P5 ;  /* 0x0000000154507824 */ /* 0x000fe200028e0659 */
[----:B------:R-:W-:Y:S01]  /*398b0*/  ISETP.GE.U32.AND P2, PT, R85, R72, PT ;  /* 0x000000485500720c */ /* 0x000fe20003f46070 */
[----:B------:R-:W-:Y:S01]  /*398c0*/  IMAD.MOV.U32 R6, RZ, RZ, R35 ;  /* 0x000000ffff067224 */ /* 0x000fe200078e0023 */
[----:B------:R-:W-:Y:S01]  /*398d0*/  ISETP.GE.U32.AND P5, PT, R53, R52, PT ;  /* 0x000000343500720c */ /* 0x000fe20003fa6070 */
[----:B------:R-:W-:Y:S01]  /*398e0*/  IMAD.X R52, R9, 0x1, R38, P6 ;  /* 0x0000000109347824 */ /* 0x000fe200030e0626 */
[----:B------:R-:W-:Y:S01]  /*398f0*/  ISETP.GE.U32.AND.EX P2, PT, R80, R89, PT, P2 ;  /* 0x000000595000720c */ /* 0x000fe20003f46120 */
[----:B------:R-:W-:Y:S01]  /*39900*/  IMAD.WIDE.U32.X R34, R91, R65, R6, P3 ;  /* 0x000000415b227225 */ /* 0x000fe200018e0406 */
[----:B------:R-:W-:-:S02]  /*39910*/  IADD3 R9, P3, PT, R53, R2, RZ ;  /* 0x0000000235097210 */ /* 0x000fc40007f7e0ff */
[----:B------:R-:W-:Y:S01]  /*39920*/  ISETP.GE.U32.AND.EX P4, PT, R84, R5, PT, P4 ;  /* 0x000000055400720c */ /* 0x000fe20003f86140 */
[----:B------:R-:W-:Y:S01]  /*39930*/  IMAD R75, R78, R71, R39 ;  /* 0x000000474e4b7224 */ /* 0x000fe200078e0227 */
[----:B------:R-:W-:Y:S01]  /*39940*/  SEL R39, RZ, 0x1, P2 ;  /* 0x00000001ff277807 */ /* 0x000fe20001000000 */
[----:B------:R-:W-:Y:S01]  /*39950*/  IMAD.WIDE.U32 R72, R91, R46, RZ ;  /* 0x0000002e5b487225 */ /* 0x000fe200078e00ff */
[C---:B------:R-:W-:Y:S02]  /*39960*/  ISETP.GE.U32.AND.EX P2, PT, R52.reuse, R38, PT, P5 ;  /* 0x000000263400720c */ /* 0x040fe40003f46150 */
[----:B------:R-:W-:Y:S01]  /*39970*/  SEL R5, RZ, 0x1, P4 ;  /* 0x00000001ff057807 */ /* 0x000fe20002000000 */
[----:B------:R-:W-:Y:S01]  /*39980*/  IMAD.X R38, R52, 0x1, R3, P3 ;  /* 0x0000000134267824 */ /* 0x000fe200018e0603 */
[----:B------:R-:W-:Y:S01]  /*39990*/  ISETP.NE.U32.AND P3, PT, R83, RZ, PT ;  /* 0x000000ff5300720c */ /* 0x000fe20003f65070 */
[----:B------:R-:W-:Y:S01]  /*399a0*/  IMAD.WIDE.U32 R6, R78, R70, RZ ;  /* 0x000000464e067225 */ /* 0x000fe200078e00ff */
[----:B------:R-:W-:-:S02]  /*399b0*/  IADD3 R39, P4, P6, R39, R34, R5 ;  /* 0x0000002227277210 */ /* 0x000fc40007e9e005 */
[----:B------:R-:W-:Y:S01]  /*399c0*/  ISETP.NE.AND.EX P3, PT, R87, RZ, PT, P3 ;  /* 0x000000ff5700720c */ /* 0x000fe20003f65330 */
[----:B------:R-:W-:Y:S01]  /*399d0*/  IMAD.IADD R5, R7, 0x1, R75 ;  /* 0x0000000107057824 */ /* 0x000fe200078e024b */
[----:B------:R-:W-:Y:S01]  /*399e0*/  IADD3.X R82, PT, PT, RZ, R35, RZ, P4, P6 ;  /* 0x00000023ff527210 */ /* 0x000fe200027ec4ff */
[----:B------:R-:W-:Y:S01]  /*399f0*/  IMAD.WIDE.U32 R72, P6, R54, R47, R72 ;  /* 0x0000002f36487225 */ /* 0x000fe200078c0048 */
[----:B------:R-:W-:-:S03]  /*39a00*/  ISETP.GE.U32.AND P5, PT, R9, R2, PT ;  /* 0x000000020900720c */ /* 0x000fc60003fa6070 */
[----:B------:R-:W-:Y:S01]  /*39a10*/  IMAD.WIDE.U32 R34, R54, R46, RZ ;  /* 0x0000002e36227225 */ /* 0x000fe200078e00ff */
[----:B------:R-:W-:-:S03]  /*39a20*/  ISETP.GE.U32.AND.EX P4, PT, R38, R3, PT, P5 ;  /* 0x000000032600720c */ /* 0x000fc60003f86150 */
[----:B------:R-:W-:Y:S01]  /*39a30*/  IMAD.WIDE.U32 R52, R5, R68, RZ ;  /* 0x0000004405347225 */ /* 0x000fe200078e00ff */
[----:B------:R-:W-:-:S03]  /*39a40*/  IADD3 R89, P5, PT, R35, R72, RZ ;  /* 0x0000004823597210 */ /* 0x000fc60007fbe0ff */
[----:B------:R-:W-:-:S04]  /*39a50*/  IMAD.WIDE.U32 R74, R6, R68, RZ ;  /* 0x00000044064a7225 */ /* 0x000fc800078e00ff */
[----:B------:R-:W-:Y:S01]  /*39a60*/  IMAD.X R3, RZ, RZ, RZ, P6 ;  /* 0x000000ffff037224 */ /* 0x000fe200030e06ff */
[----:B------:R-:W-:Y:S01]  /*39a70*/  LOP3.LUT R77, RZ, R74, RZ, 0x33, !PT ;  /* 0x0000004aff4d7212 */ /* 0x000fe200078e33ff */
        /* <DEDUP_REMOVED lines=28> */
.L_x_110:
[----:B------:R-:W-:Y:S05]  /*39c40*/  BSYNC.RECONVERGENT B2 ;  /* 0x0000000000027941 */ /* 0x000fea0003800200 */
.L_x_109:
[----:B------:R-:W-:Y:S01]  /*39c50*/  IADD3 R52, P5, PT, R75, R52, RZ ;  /* 0x000000344b347210 */ /* 0x000fe20007fbe0ff */
[----:B------:R-:W-:Y:S01]  /*39c60*/  IMAD.WIDE.U32 R74, R5, R66, RZ ;  /* 0x00000042054a7225 */ /* 0x000fe200078e00ff */
[----:B------:R-:W-:Y:S01]  /*39c70*/  ISETP.GT.U32.AND P3, PT, R78, R77, PT ;  /* 0x0000004d4e00720c */ /* 0x000fe20003f64070 */
[----:B------:R-:W-:Y:S01]  /*39c80*/  BSSY.RECONVERGENT B2, `(.L_x_111) ;  /* 0x000004f000027945 */ /* 0x000fe20003800200 */
[----:B------:R-:W-:Y:S01]  /*39c90*/  LOP3.LUT R52, RZ, R52, RZ, 0x33, !PT ;  /* 0x00000034ff347212 */ /* 0x000fe200078e33ff */
[C---:B------:R-:W-:Y:S01]  /*39ca0*/  IMAD.WIDE.U32 R72, R6.reuse, R66, RZ ;  /* 0x0000004206487225 */ /* 0x040fe200078e00ff */
[----:B------:R-:W-:Y:S02]  /*39cb0*/  SEL R83, RZ, 0x1, P4 ;  /* 0x00000001ff537807 */ /* 0x000fe40002000000 */
[----:B------:R-:W-:Y:S01]  /*39cc0*/  SEL R78, RZ, 0x1, P2 ;  /* 0x00000001ff4e7807 */ /* 0x000fe20001000000 */
[----:B------:R-:W-:Y:S01]  /*39cd0*/  IMAD.X R77, RZ, RZ, RZ, P6 ;  /* 0x000000ffff4d7224 */ /* 0x000fe200030e06ff */
[----:B------:R-:W-:Y:S01]  /*39ce0*/  IADD3 R85, P6, PT, R85, R72, RZ ;  /* 0x0000004855557210 */ /* 0x000fe20007fde0ff */
[----:B------:R-:W-:Y:S01]  /*39cf0*/  IMAD.WIDE.U32 R74, P4, R6, R67, R74 ;  /* 0x00000043064a7225 */ /* 0x000fe2000788004a */
[----:B------:R-:W-:-:S02]  /*39d00*/  ISETP.GT.U32.AND.EX P3, PT, R33, R52, PT, P3 ;  /* 0x000000342100720c */ /* 0x000fc40003f64130 */
[----:B------:R-:W-:Y:S01]  /*39d10*/  ISETP.GE.U32.AND P2, PT, R85, R72, PT ;  /* 0x000000485500720c */ /* 0x000fe20003f46070 */
[----:B------:R-:W-:Y:S01]  /*39d20*/  IMAD.MOV.U32 R76, RZ, RZ, R53 ;  /* 0x000000ffff4c7224 */ /* 0x000fe200078e0035 */
[----:B------:R-:W-:Y:S01]  /*39d30*/  SEL R35, RZ, 0x1, !P3 ;  /* 0x00000001ff237807 */ /* 0x000fe20005800000 */
[----:B------:R-:W-:Y:S02]  /*39d40*/  IMAD.X R53, RZ, RZ, RZ, P4 ;  /* 0x000000ffff357224 */ /* 0x000fe400020e06ff */
[----:B------:R-:W-:Y:S01]  /*39d50*/  IMAD.WIDE.U32.X R76, R5, R69, R76, P5 ;  /* 0x00000045054c7225 */ /* 0x000fe200028e044c */
[----:B------:R-:W-:Y:S02]  /*39d60*/  IADD3 R72, P5, PT, R73, R74, RZ ;  /* 0x0000004a49487210 */ /* 0x000fe40007fbe0ff */
[----:B------:R-:W-:Y:S01]  /*39d70*/  IADD3 R73, P3, PT, R0, R34, RZ ;  /* 0x0000002200497210 */ /* 0x000fe20007f7e0ff */
[----:B------:R-:W-:Y:S02]  /*39d80*/  IMAD.MOV.U32 R52, RZ, RZ, R75 ;  /* 0x000000ffff347224 */ /* 0x000fe400078e004b */
[----:B------:R-:W-:Y:S01]  /*39d90*/  IMAD.X R33, R72, 0x1, R80, P6 ;  /* 0x0000000148217824 */ /* 0x000fe200030e0650 */
[----:B------:R-:W-:Y:S01]  /*39da0*/  IADD3 R54, P6, PT, R35, R76, RZ ;  /* 0x0000004c23367210 */ /* 0x000fe20007fde0ff */
[----:B------:R-:W-:Y:S01]  /*39db0*/  IMAD.X R4, R4, 0x1, R89, P3 ;  /* 0x0000000104047824 */ /* 0x000fe200018e0659 */
[----:B------:R-:W-:Y:S01]  /*39dc0*/  IADD3 R0, P3, P4, R83, R50, R78 ;  /* 0x0000003253007210 */ /* 0x000fe20007c7e04e */
[----:B------:R-:W-:Y:S01]  /*39dd0*/  IMAD.WIDE.U32.X R52, R5, R67, R52, P5 ;  /* 0x0000004305347225 */ /* 0x000fe200028e0434 */
[----:B------:R-:W-:-:S02]  /*39de0*/  ISETP.GE.U32.AND.EX P2, PT, R33, R72, PT, P2 ;  /* 0x000000482100720c */ /* 0x000fc40003f46120 */
[-C--:B------:R-:W-:Y:S01]  /*39df0*/  IADD3 R86, P5, PT, R73, R39.reuse, RZ ;  /* 0x0000002749567210 */ /* 0x080fe20007fbe0ff */
[----:B------:R-:W-:Y:S01]  /*39e00*/  IMAD.X R76, RZ, RZ, R77, P6 ;  /* 0x000000ffff4c7224 */ /* 0x000fe200030e064d */
[----:B------:R-:W-:Y:S01]  /*39e10*/  IADD3 R83, P6, PT, R85, R54, RZ ;  /* 0x0000003655537210 */ /* 0x000fe20007fde0ff */
[----:B------:R-:W-:Y:S01]  /*39e20*/  IMAD.WIDE.U32 R84, R5, R64, RZ ;  /* 0x0000004005547225 */ /* 0x000fe200078e00ff */
[----:B------:R-:W-:Y:S02]  /*39e30*/  SEL R50, RZ, 0x1, P2 ;  /* 0x00000001ff327807 */ /* 0x000fe40001000000 */
[----:B------:R-:W-:Y:S01]  /*39e40*/  ISETP.GE.U32.AND P2, PT, R83, R54, PT ;  /* 0x000000365300720c */ /* 0x000fe20003f46070 */
[----:B------:R-:W-:Y:S01]  /*39e50*/  IMAD.X R33, R33, 0x1, R76, P6 ;  /* 0x0000000121217824 */ /* 0x000fe200030e064c */
[----:B------:R-:W-:Y:S01]  /*39e60*/  ISETP.GE.U32.AND P6, PT, R73, R34, PT ;  /* 0x000000224900720c */ /* 0x000fe20003fc6070 */
[----:B------:R-:W-:Y:S01]  /*39e70*/  IMAD.X R87, R4, 0x1, R82, P5 ;  /* 0x0000000104577824 */ /* 0x000fe200028e0652 */
[----:B------:R-:W-:Y:S01]  /*39e80*/  ISETP.GE.U32.AND P5, PT, R86, R39, PT ;  /* 0x000000275600720c */ /* 0x000fe20003fa6070 */
[C---:B------:R-:W-:Y:S01]  /*39e90*/  IMAD R54, R33.reuse, R70, RZ ;  /* 0x0000004621367224 */ /* 0x040fe200078e02ff */
[----:B------:R-:W-:Y:S01]  /*39ea0*/  ISETP.GE.U32.AND.EX P2, PT, R33, R76, PT, P2 ;  /* 0x0000004c2100720c */ /* 0x000fe20003f46120 */
[----:B------:R-:W-:Y:S01]  /*39eb0*/  IMAD.WIDE.U32 R34, R83, R70, RZ ;  /* 0x0000004653227225 */ /* 0x000fe200078e00ff */
[----:B------:R-:W-:-:S02]  /*39ec0*/  ISETP.GE.U32.AND.EX P6, PT, R4, R89, PT, P6 ;  /* 0x000000590400720c */ /* 0x000fc40003fc6160 */
[----:B------:R-:W-:Y:S01]  /*39ed0*/  ISETP.GE.U32.AND.EX P5, PT, R87, R82, PT, P5 ;  /* 0x000000525700720c */ /* 0x000fe20003fa6150 */
[----:B------:R-:W-:Y:S01]  /*39ee0*/  IMAD R75, R83, R71, R54 ;  /* 0x00000047534b7224 */ /* 0x000fe200078e0236 */
[----:B------:R-:W-:Y:S01]  /*39ef0*/  SEL R39, RZ, 0x1, P2 ;  /* 0x00000001ff277807 */ /* 0x000fe20001000000 */
[----:B------:R-:W-:Y:S01]  /*39f00*/  IMAD.WIDE.U32 R76, R34, R68, RZ ;  /* 0x00000044224c7225 */ /* 0x000fe200078e00ff */
[----:B------:R-:W-:Y:S02]  /*39f10*/  SEL R4, RZ, 0x1, P6 ;  /* 0x00000001ff047807 */ /* 0x000fe40003000000 */
[----:B------:R-:W-:Y:S01]  /*39f20*/  SEL R73, RZ, 0x1, P5 ;  /* 0x00000001ff497807 */ /* 0x000fe20002800000 */
[----:B------:R-:W-:Y:S01]  /*39f30*/  IMAD.IADD R74, R35, 0x1, R75 ;  /* 0x00000001234a7824 */ /* 0x000fe200078e024b */
[----:B------:R-:W-:Y:S02]  /*39f40*/  IADD3.X R51, PT, PT, RZ, R51, RZ, P3, P4 ;  /* 0x00000033ff337210 */ /* 0x000fe40001fe84ff */
[----:B------:R-:W-:-:S02]  /*39f50*/  IADD3 R50, P5, P6, R39, R52, R50 ;  /* 0x0000003427327210 */ /* 0x000fc40007ebe032 */
[----:B------:R-:W-:Y:S01]  /*39f60*/  IADD3 R80, P2, P4, R73, R2, R4 ;  /* 0x0000000249507210 */ /* 0x000fe20007c5e004 */
[----:B------:R-:W-:Y:S01]  /*39f70*/  IMAD.WIDE.U32 R72, R74, R68, RZ ;  /* 0x000000444a487225 */ /* 0x000fe200078e00ff */
[----:B------:R-:W-:Y:S02]  /*39f80*/  IADD3.X R78, PT, PT, RZ, R53, RZ, P5, P6 ;  /* 0x00000035ff4e7210 */ /* 0x000fe40002fec4ff */
[----:B------:R-:W-:Y:S01]  /*39f90*/  IADD3.X R88, PT, PT, RZ, R3, RZ, P2, P4 ;  /* 0x00000003ff587210 */ /* 0x000fe200017e84ff */
[----:B------:R-:W-:Y:S01]  /*39fa0*/  IMAD.WIDE.U32 R84, P4, R6, R65, R84 ;  /* 0x0000004106547225 */ /* 0x000fe20007880054 */
[----:B------:R-:W-:Y:S02]  /*39fb0*/  ISETP.NE.U32.AND P5, PT, R80, RZ, PT ;  /* 0x000000ff5000720c */ /* 0x000fe40003fa5070 */
[----:B------:R-:W-:Y:S01]  /*39fc0*/  @P0 SEL R2, RZ, 0x1, P1 ;  /* 0x00000001ff020807 */ /* 0x000fe20000800000 */
[----:B------:R-:W-:Y:S01]  /*39fd0*/  IMAD.WIDE.U32 R72, P6, R34, R69, R72 ;  /* 0x0000004522487225 */ /* 0x000fe200078c0048 */
[----:B------:R-:W-:-:S02]  /*39fe0*/  ISETP.NE.AND.EX P5, PT, R88, RZ, PT, P5 ;  /* 0x000000ff5800720c */ /* 0x000fc40003fa5350 */
[----:B------:R-:W-:Y:S01]  /*39ff0*/  @P0 IADD3 R45, P3, PT, R2, R45, RZ ;  /* 0x0000002d022d0210 */ /* 0x000fe20007f7e0ff */
[----:B------:R-:W-:Y:S01]  /*3a000*/  IMAD.WIDE.U32 R52, R6, R64, RZ ;  /* 0x0000004006347225 */ /* 0x000fe200078e00ff */
[----:B------:R-:W-:Y:S02]  /*3a010*/  LOP3.LUT R2, RZ, R76, RZ, 0x33, !PT ;  /* 0x0000004cff027212 */ /* 0x000fe400078e33ff */
[----:B------:R-:W-:Y:S01]  /*3a020*/  IADD3 R4, P2, PT, R77, R72, RZ ;  /* 0x000000484d047210 */ /* 0x000fe20007f5e0ff */
[----:B------:R-:W-:Y:S01]  /*3a030*/  IMAD.X R3, RZ, RZ, RZ, P4 ;  /* 0x000000ffff037224 */ /* 0x000fe200020e06ff */
[----:B------:R-:W-:Y:S01]  /*3a040*/  ISETP.GT.U32.AND P1, PT, R83, R2, PT ;  /* 0x000000025300720c */ /* 0x000fe20003f24070 */
[----:B------:R-:W-:Y:S01]  /*3a050*/  IMAD.WIDE.U32 R82, R5, R46, RZ ;  /* 0x0000002e05527225 */ /* 0x000fe200078e00ff */
[----:B------:R-:W-:-:S03]  /*3a060*/  IADD3 R54, P4, PT, R53, R84, RZ ;  /* 0x0000005435367210 */ /* 0x000fc60007f9e0ff */
[----:B------:R-:W-:Y:S02]  /*3a070*/  IMAD.X R39, RZ, RZ, RZ, P6 ;  /* 0x000000ffff277224 */ /* 0x000fe400030e06ff */
[----:B------:R-:W-:Y:S01]  /*3a080*/  IMAD.MOV.U32 R2, RZ, RZ, R85 ;  /* 0x000000ffff027224 */ /* 0x000fe200078e0055 */
[----:B------:R-:W-:Y:S07]  /*3a090*/  @!P5 BRA `(.L_x_112) ;  /* 0x000000000034d947 */ /* 0x000fee0003800000 */
        /* <DEDUP_REMOVED lines=13> */
.L_x_112:
[----:B------:R-:W-:Y:S05]  /*3a170*/  BSYNC.RECONVERGENT B2 ;  /* 0x0000000000027941 */ /* 0x000fea0003800200 */
.L_x_111:
[----:B------:R-:W-:Y:S01]  /*3a180*/  IADD3 R35, P6, PT, R86, R52, RZ ;  /* 0x0000003456237210 */ /* 0x000fe20007fde0ff */
[----:B------:R-:W-:Y:S01]  /*3a190*/  IMAD.MOV.U32 R72, RZ, RZ, R73 ;  /* 0x000000ffff487224 */ /* 0x000fe200078e0049 */
[----:B------:R-:W-:Y:S01]  /*3a1a0*/  LOP3.LUT R4, RZ, R4, RZ, 0x33, !PT ;  /* 0x00000004ff047212 */ /* 0x000fe200078e33ff */
[----:B------:R-:W-:Y:S01]  /*3a1b0*/  IMAD.MOV.U32 R73, RZ, RZ, R39 ;  /* 0x000000ffff497224 */ /* 0x000fe200078e0027 */
[----:B------:R-:W-:Y:S01]  /*3a1c0*/  BSSY.RECONVERGENT B2, `(.L_x_113) ;  /* 0x0000262000027945 */ /* 0x000fe20003800200 */
[----:B------:R-:W-:Y:S01]  /*3a1d0*/  IMAD.X R39, R54, 0x1, R87, P6 ;  /* 0x0000000136277824 */ /* 0x000fe200030e0657 */
[----:B------:R-:W-:Y:S01]  /*3a1e0*/  IADD3 R75, P6, PT, R35, R50, RZ ;  /* 0x00000032234b7210 */ /* 0x000fe20007fde0ff */
[----:B------:R-:W-:Y:S01]  /*3a1f0*/  IMAD.WIDE.U32 R82, P5, R6, R47, R82 ;  /* 0x0000002f06527225 */ /* 0x000fe200078a0052 */
[----:B------:R-:W-:-:S03]  /*3a200*/  ISETP.GT.U32.AND.EX P1, PT, R33, R4, PT, P1 ;  /* 0x000000042100720c */ /* 0x000fc60003f24110 */
[----:B------:R-:W-:-:S04]  /*3a210*/  IMAD.WIDE.U32 R6, R6, R46, RZ ;  /* 0x0000002e06067225 */ /* 0x000fc800078e00ff */
[----:B------:R-:W-:Y:S01]  /*3a220*/  IMAD.X R77, RZ, RZ, RZ, P5 ;  /* 0x000000ffff4d7224 */ /* 0x000fe200028e06ff */
[----:B------:R-:W-:Y:S01]  /*3a230*/  ISETP.GE.U32.AND P5, PT, R75, R50, PT ;  /* 0x000000324b00720c */ /* 0x000fe20003fa6070 */
[----:B------:R-:W-:Y:S01]  /*3a240*/  IMAD.X R33, R39, 0x1, R78, P6 ;  /* 0x0000000127217824 */ /* 0x000fe200030e064e */
[----:B------:R-:W-:Y:S01]  /*3a250*/  ISETP.GE.U32.AND P6, PT, R35, R52, PT ;  /* 0x000000342300720c */ /* 0x000fe20003fc6070 */
[C---:B------:R-:W-:Y:S01]  /*3a260*/  IMAD.WIDE.U32.X R72, R74.reuse, R69, R72, P2 ;  /* 0x000000454a487225 */ /* 0x040fe200010e0448 */
[----:B------:R-:W-:Y:S02]  /*3a270*/  IADD3 R50, P2, PT, R7, R82, RZ ;  /* 0x0000005207327210 */ /* 0x000fe40007f5e0ff */
[----:B------:R-:W-:Y:S01]  /*3a280*/  SEL R7, RZ, 0x1, !P1 ;  /* 0x00000001ff077807 */ /* 0x000fe20004800000 */
[----:B------:R-:W-:Y:S01]  /*3a290*/  IMAD.WIDE.U32.X R52, R5, R65, R2, P4 ;  /* 0x0000004105347225 */ /* 0x000fe200020e0402 */
[----:B------:R-:W-:Y:S02]  /*3a2a0*/  ISETP.GE.U32.AND.EX P6, PT, R39, R54, PT, P6 ;  /* 0x000000362700720c */ /* 0x000fe40003fc6160 */
[----:B------:R-:W-:Y:S01]  /*3a2b0*/  ISETP.GE.U32.AND.EX P5, PT, R33, R78, PT, P5 ;  /* 0x0000004e2100720c */ /* 0x000fe20003fa6150 */
[----:B------:R-:W-:Y:S01]  /*3a2c0*/  IMAD.MOV.U32 R76, RZ, RZ, R83 ;  /* 0x000000ffff4c7224 */ /* 0x000fe200078e0053 */
[----:B------:R-:W-:Y:S01]  /*3a2d0*/  IADD3 R54, P4, PT, R7, R72, RZ ;  /* 0x0000004807367210 */ /* 0x000fe20007f9e0ff */
[----:B------:R-:W-:Y:S01]  /*3a2e0*/  IMAD.WIDE.U32 R82, R74, R64, RZ ;  /* 0x000000404a527225 */ /* 0x000fe200078e00ff */
[----:B------:R-:W-:-:S02]  /*3a2f0*/  SEL R4, RZ, 0x1, P6 ;  /* 0x00000001ff047807 */ /* 0x000fc40003000000 */
[----:B------:R-:W-:Y:S01]  /*3a300*/  SEL R7, RZ, 0x1, P5 ;  /* 0x00000001ff077807 */ /* 0x000fe20002800000 */
[----:B------:R-:W-:Y:S01]  /*3a310*/  IMAD.WIDE.U32.X R2, R5, R47, R76, P2 ;  /* 0x0000002f05027225 */ /* 0x000fe200010e044c */
[----:B------:R-:W-:-:S03]  /*3a320*/  IADD3 R55, P1, PT, R55, R6, RZ ;  /* 0x0000000637377210 */ /* 0x000fc60007f3e0ff */
[----:B------:R-:W-:Y:S01]  /*3a330*/  IMAD.X R72, RZ, RZ, R73, P4 ;  /* 0x000000ffff487224 */ /* 0x000fe200020e0649 */
[----:B------:R-:W-:Y:S01]  /*3a340*/  IADD3 R76, P2, P4, R7, R52, R4 ;  /* 0x00000034074c7210 */ /* 0x000fe20007c5e004 */
[----:B------:R-:W-:Y:S01]  /*3a350*/  IMAD.X R93, R93, 0x1, R50, P1 ;  /* 0x000000015d5d7824 */ /* 0x000fe200008e0632 */
[C---:B------:R-:W-:Y:S01]  /*3a360*/  ISETP.GE.U32.AND P5, PT, R55.reuse, R6, PT ;  /* 0x000000063700720c */ /* 0x040fe20003fa6070 */
[----:B------:R-:W-:Y:S01]  /*3a370*/  IMAD.WIDE.U32 R6, R74, R66, RZ ;  /* 0x000000424a067225 */ /* 0x000fe200078e00ff */
[----:B------:R-:W-:Y:S02]  /*3a380*/  IADD3.X R78, PT, PT, RZ, R53, RZ, P2, P4 ;  /* 0x00000035ff4e7210 */ /* 0x000fe400017e84ff */
[----:B------:R-:W-:Y:S01]  /*3a390*/  IADD3 R85, P1, PT, R55, R76, RZ ;  /* 0x0000004c37557210 */ /* 0x000fe20007f3e0ff */
[----:B------:R-:W-:Y:S01]  /*3a3a0*/  IMAD.WIDE.U32 R4, R34, R66, RZ ;  /* 0x0000004222047225 */ /* 0x000fe200078e00ff */
[----:B------:R-:W-:-:S03]  /*3a3b0*/  ISETP.GE.U32.AND.EX P5, PT, R93, R50, PT, P5 ;  /* 0x000000325d00720c */ /* 0x000fc60003fa6150 */
[----:B------:R-:W-:Y:S01]  /*3a3c0*/  IMAD.WIDE.U32 R52, P4, R34, R67, R6 ;  /* 0x0000004322347225 */ /* 0x000fe20007880006 */
[----:B------:R-:W-:Y:S02]  /*3a3d0*/  IADD3 R7, P2, PT, R75, R4, RZ ;  /* 0x000000044b077210 */ /* 0x000fe40007f5e0ff */
[----:B------:R-:W-:Y:S01]  /*3a3e0*/  SEL R39, RZ, 0x1, P5 ;  /* 0x00000001ff277807 */ /* 0x000fe20002800000 */
[----:B------:R-:W-:Y:S01]  /*3a3f0*/  IMAD.X R93, R93, 0x1, R78, P1 ;  /* 0x000000015d5d7824 */ /* 0x000fe200008e064e */
[----:B------:R-:W-:Y:S01]  /*3a400*/  IADD3 R50, P6, PT, R5, R52, RZ ;  /* 0x0000003405327210 */ /* 0x000fe20007fde0ff */
[----:B------:R-:W-:Y:S01]  /*3a410*/  IMAD.X R55, RZ, RZ, RZ, P4 ;  /* 0x000000ffff377224 */ /* 0x000fe200020e06ff */
[----:B------:R-:W-:Y:S01]  /*3a420*/  IADD3 R91, P5, PT, R7, R54, RZ ;  /* 0x00000036075b7210 */ /* 0x000fe20007fbe0ff */
[----:B------:R-:W-:Y:S01]  /*3a430*/  @P0 IMAD.X R42, RZ, RZ, R42, P3 ;  /* 0x000000ffff2a0224 */ /* 0x000fe200018e062a */
[----:B------:R-:W-:Y:S01]  /*3a440*/  ISETP.GE.U32.AND P1, PT, R85, R76, PT ;  /* 0x0000004c5500720c */ /* 0x000fe20003f26070 */
[----:B------:R-:W-:Y:S01]  /*3a450*/  IMAD.X R33, R50, 0x1, R33, P2 ;  /* 0x0000000132217824 */ /* 0x000fe200010e0621 */
[----:B------:R-:W-:-:S02]  /*3a460*/  ISETP.GE.U32.AND P4, PT, R7, R4, PT ;  /* 0x000000040700720c */ /* 0x000fc40003f86070 */
[----:B------:R-:W0:Y:S01]  /*3a470*/  LDS.128 R4, [R43+0x20] ;  /* 0x000020002b047984 */ /* 0x000e220000000c00 */
[----:B------:R-:W-:Y:S01]  /*3a480*/  ISETP.GE.U32.AND.EX P1, PT, R93, R78, PT, P1 ;  /* 0x0000004e5d00720c */ /* 0x000fe20003f26110 */
[----:B------:R-:W-:Y:S01]  /*3a490*/  IMAD.X R52, R33, 0x1, R72, P5 ;  /* 0x0000000121347824 */ /* 0x000fe200028e0648 */
[----:B------:R-:W-:Y:S01]  /*3a4a0*/  ISETP.GE.U32.AND P2, PT, R91, R54, PT ;  /* 0x000000365b00720c */ /* 0x000fe20003f46070 */
[----:B------:R-:W-:Y:S01]  /*3a4b0*/  IMAD.MOV.U32 R54, RZ, RZ, R53 ;  /* 0x000000ffff367224 */ /* 0x000fe200078e0035 */
[----:B------:R-:W-:Y:S02]  /*3a4c0*/  SEL R35, RZ, 0x1, P1 ;  /* 0x00000001ff237807 */ /* 0x000fe40000800000 */
[----:B------:R-:W-:Y:S01]  /*3a4d0*/  ISETP.GE.U32.AND.EX P1, PT, R33, R50, PT, P4 ;  /* 0x000000322100720c */ /* 0x000fe20003f26140 */
[----:B------:R-:W-:Y:S01]  /*3a4e0*/  IMAD.WIDE.U32.X R54, R74, R67, R54, P6 ;  /* 0x000000434a367225 */ /* 0x000fe200030e0436 */
[----:B------:R-:W-:Y:S02]  /*3a4f0*/  ISETP.GE.U32.AND.EX P2, PT, R52, R72, PT, P2 ;  /* 0x000000483400720c */ /* 0x000fe40003f46120 */
[----:B------:R-:W-:Y:S01]  /*3a500*/  IADD3 R80, P4, P5, R35, R2, R39 ;  /* 0x0000000223507210 */ /* 0x000fe20007d9e027 */
[----:B------:R-:W-:Y:S01]  /*3a510*/  IMAD.WIDE.U32 R82, P6, R34, R65, R82 ;  /* 0x0000004122527225 */ /* 0x000fe200078c0052 */
[----:B------:R-:W-:-:S02]  /*3a520*/  SEL R2, RZ, 0x1, P1 ;  /* 0x00000001ff027807 */ /* 0x000fc40000800000 */
[----:B------:R-:W-:Y:S01]  /*3a530*/  SEL R33, RZ, 0x1, P2 ;  /* 0x00000001ff217807 */ /* 0x000fe20001000000 */
[----:B------:R-:W-:Y:S01]  /*3a540*/  IMAD.WIDE.U32 R72, R34, R64, RZ ;  /* 0x0000004022487225 */ /* 0x000fe200078e00ff */
[----:B------:R-:W-:Y:S02]  /*3a550*/  IADD3 R45, P1, PT, R45, R0, RZ ;  /* 0x000000002d2d7210 */ /* 0x000fe40007f3e0ff */
[----:B------:R-:W-:Y:S01]  /*3a560*/  IADD3.X R87, PT, PT, RZ, R3, RZ, P4, P5 ;  /* 0x00000003ff577210 */ /* 0x000fe200027ea4ff */
[----:B------:R-:W-:Y:S01]  /*3a570*/  IMAD.X R77, RZ, RZ, RZ, P6 ;  /* 0x000000ffff4d7224 */ /* 0x000fe200030e06ff */
[----:B------:R-:W-:Y:S01]  /*3a580*/  IADD3 R0, P2, P6, R33, R54, R2 ;  /* 0x0000003621007210 */ /* 0x000fe20007e5e002 */
[----:B------:R-:W-:Y:S01]  /*3a590*/  IMAD.MOV.U32 R76, RZ, RZ, R83 ;  /* 0x000000ffff4c7224 */ /* 0x000fe200078e0053 */
[----:B------:R-:W-:Y:S01]  /*3a5a0*/  IADD3 R3, P5, PT, R85, R72, RZ ;  /* 0x0000004855037210 */ /* 0x000fe20007fbe0ff */
[----:B------:R-:W-:Y:S01]  /*3a5b0*/  IMAD.X R42, R42, 0x1, R51, P1 ;  /* 0x000000012a2a7824 */ /* 0x000fe200008e0633 */
[----:B------:R-:W-:-:S02]  /*3a5c0*/  IADD3 R33, P4, PT, R73, R82, RZ ;  /* 0x0000005249217210 */ /* 0x000fc40007f9e0ff */
[----:B------:R-:W-:Y:S01]  /*3a5d0*/  IADD3.X R35, PT, PT, RZ, R55, RZ, P2, P6 ;  /* 0x00000037ff237210 */ /* 0x000fe200017ec4ff */
[----:B------:R-:W-:Y:S01]  /*3a5e0*/  IMAD.WIDE.U32 R54, R74, R46, RZ ;  /* 0x0000002e4a367225 */ /* 0x000fe200078e00ff */
[C---:B------:R-:W-:Y:S02]  /*3a5f0*/  ISETP.GE.U32.AND P6, PT, R3.reuse, R72, PT ;  /* 0x000000480300720c */ /* 0x040fe40003fc6070 */
[-C--:B------:R-:W-:Y:S01]  /*3a600*/  IADD3 R3, P2, PT, R3, R0.reuse, RZ ;  /* 0x0000000003037210 */ /* 0x080fe20007f5e0ff */
[----:B------:R-:W-:Y:S01]  /*3a610*/  IMAD.X R2, R33, 0x1, R93, P5 ;  /* 0x0000000121027824 */ /* 0x000fe200028e065d */
[----:B------:R-:W-:Y:S01]  /*3a620*/  ISETP.NE.U32.AND P5, PT, R80, RZ, PT ;  /* 0x000000ff5000720c */ /* 0x000fe20003fa5070 */
[----:B------:R-:W-:Y:S01]  /*3a630*/  IMAD.WIDE.U32 R54, P3, R34, R47, R54 ;  /* 0x0000002f22367225 */ /* 0x000fe20007860036 */
[----:B------:R-:W-:Y:S02]  /*3a640*/  ISETP.GE.U32.AND P0, PT, R3, R0, PT ;  /* 0x000000000300720c */ /* 0x000fe40003f06070 */
[C---:B------:R-:W-:Y:S01]  /*3a650*/  ISETP.GE.U32.AND.EX P6, PT, R2.reuse, R33, PT, P6 ;  /* 0x000000210200720c */ /* 0x040fe20003fc6160 */
[----:B------:R-:W-:Y:S01]  /*3a660*/  IMAD.X R0, R2, 0x1, R35, P2 ;  /* 0x0000000102007824 */ /* 0x000fe200010e0623 */
[----:B------:R-:W-:Y:S01]  /*3a670*/  ISETP.NE.AND.EX P2, PT, R87, RZ, PT, P5 ;  /* 0x000000ff5700720c */ /* 0x000fe20003f45350 */
[----:B------:R-:W-:Y:S01]  /*3a680*/  IMAD.WIDE.U32.X R76, R74, R65, R76, P4 ;  /* 0x000000414a4c7225 */ /* 0x000fe200020e044c */
[----:B------:R-:W-:-:S02]  /*3a690*/  SEL R78, RZ, 0x1, P6 ;  /* 0x00000001ff4e7807 */ /* 0x000fc40003000000 */
[----:B------:R-:W-:Y:S01]  /*3a6a0*/  ISETP.GE.U32.AND.EX P0, PT, R0, R35, PT, P0 ;  /* 0x000000230000720c */ /* 0x000fe20003f06100 */
[----:B------:R-:W-:Y:S02]  /*3a6b0*/  IMAD.X R73, RZ, RZ, RZ, P3 ;  /* 0x000000ffff497224 */ /* 0x000fe400018e06ff */
[----:B0-----:R-:W-:Y:S01]  /*3a6c0*/  IMAD.WIDE.U32 R50, R5, R28, RZ ;  /* 0x0000001c05327225 */ /* 0x001fe200078e00ff */
[----:B------:R-:W-:-:S03]  /*3a6d0*/  SEL R33, RZ, 0x1, P0 ;  /* 0x00000001ff217807 */ /* 0x000fc60000000000 */
[----:B------:R-:W-:Y:S01]  /*3a6e0*/  IMAD.WIDE.U32 R34, R34, R46, RZ ;  /* 0x0000002e22227225 */ /* 0x000fe200078e00ff */
[----:B------:R-:W-:Y:S02]  /*3a6f0*/  IADD3 R78, P0, P3, R33, R76, R78 ;  /* 0x0000004c214e7210 */ /* 0x000fe40007b1e04e */
[----:B------:R-:W-:Y:S01]  /*3a700*/  @P2 IADD3 R2, P1, PT, R80, R79, RZ ;  /* 0x0000004f50022210 */ /* 0x000fe20007f3e0ff */
[----:B------:R-:W-:Y:S01]  /*3a710*/  IMAD.MOV.U32 R72, RZ, RZ, R55 ;  /* 0x000000ffff487224 */ /* 0x000fe200078e0037 */
[----:B------:R-:W-:Y:S01]  /*3a720*/  IADD3.X R39, PT, PT, RZ, R77, RZ, P0, P3 ;  /* 0x0000004dff277210 */ /* 0x000fe200007e64ff */
[----:B------:R-:W-:Y:S01]  /*3a730*/  IMAD.WIDE.U32 R50, P3, R29, R4, R50 ;  /* 0x000000041d327225 */ /* 0x000fe20007860032 */
[----:B------:R-:W-:Y:S02]  /*3a740*/  @P2 ISETP.GE.U32.AND P0, PT, R2, R79, PT ;  /* 0x0000004f0200220c */ /* 0x000fe40003f06070 */
[----:B------:R-:W-:Y:S01]  /*3a750*/  IADD3 R53, P4, PT, R35, R54, RZ ;  /* 0x0000003623357210 */ /* 0x000fe20007f9e0ff */
[----:B------:R-:W-:-:S02]  /*3a760*/  @P2 IMAD.MOV.U32 R79, RZ, RZ, R2 ;  /* 0x000000ffff4f2224 */ /* 0x000fc400078e0002 */
[----:B------:R-:W-:Y:S02]  /*3a770*/  @P2 IMAD.X R33, R87, 0x1, R32, P1 ;  /* 0x0000000157212824 */ /* 0x000fe400008e0620 */
[----:B------:R-:W-:-:S03]  /*3a780*/  IMAD.WIDE.U32 R54, R4, R28, RZ ;  /* 0x0000001c04367225 */ /* 0x000fc600078e00ff */
[----:B------:R-:W-:Y:S01]  /*3a790*/  @P2 ISETP.GE.U32.AND.EX P0, PT, R33, R32, PT, P0 ;  /* 0x000000202100220c */ /* 0x000fe20003f06100 */
[----:B------:R-:W-:Y:S01]  /*3a7a0*/  IMAD.X R35, RZ, RZ, RZ, P3 ;  /* 0x000000ffff237224 */ /* 0x000fe200018e06ff */
[----:B------:R-:W-:Y:S01]  /*3a7b0*/  IADD3 R79, P3, PT, R79, R34, RZ ;  /* 0x000000224f4f7210 */ /* 0x000fe20007f7e0ff */
[----:B------:R-:W-:Y:S01]  /*3a7c0*/  IMAD.WIDE.U32.X R74, R74, R47, R72, P4 ;  /* 0x0000002f4a4a7225 */ /* 0x000fe200020e0448 */
[----:B------:R-:W-:Y:S02]  /*3a7d0*/  IADD3 RZ, P4, PT, R55, R50, RZ ;  /* 0x0000003237ff7210 */ /* 0x000fe40007f9e0ff */
[----:B------:R-:W-:Y:S01]  /*3a7e0*/  ISETP.GE.U32.AND P1, PT, R79, R34, PT ;  /* 0x000000224f00720c */ /* 0x000fe20003f26070 */
[----:B------:R-:W-:Y:S01]  /*3a7f0*/  IMAD.WIDE.U32 R72, R5, R30, RZ ;  /* 0x0000001e05487225 */ /* 0x000fe200078e00ff */
[----:B------:R-:W-:-:S03]  /*3a800*/  @P2 SEL R111, RZ, 0x1, P0 ;  /* 0x00000001ff6f2807 */ /* 0x000fc60000000000 */
[----:B------:R-:W-:Y:S02]  /*3a810*/  @P2 IMAD.MOV.U32 R32, RZ, RZ, R33 ;  /* 0x000000ffff202224 */ /* 0x000fe400078e0021 */
[----:B------:R-:W-:Y:S02]  /*3a820*/  IMAD.MOV.U32 R34, RZ, RZ, R51 ;  /* 0x000000ffff227224 */ /* 0x000fe400078e0033 */
[CC--:B------:R-:W-:Y:S02]  /*3a830*/  IMAD R33, R31.reuse, R4.reuse, RZ ;  /* 0x000000041f217224 */ /* 0x0c0fe400078e02ff */
[----:B------:R-:W-:-:S04]  /*3a840*/  IMAD.WIDE.U32 R54, P5, R31, R4, R72 ;  /* 0x000000041f367225 */ /* 0x000fc800078a0048 */
[----:B------:R-:W-:-:S04]  /*3a850*/  IMAD.WIDE.U32 R50, R30, R4, RZ ;  /* 0x000000041e327225 */ /* 0x000fc800078e00ff */
[----:B------:R-:W-:-:S04]  /*3a860*/  IMAD.WIDE.U32.X R72, R29, R5, R34, P4 ;  /* 0x000000051d487225 */ /* 0x000fc800020e0422 */
[----:B------:R-:W-:Y:S02]  /*3a870*/  IMAD.X R2, R32, 0x1, R53, P3 ;  /* 0x0000000120027824 */ /* 0x000fe400018e0635 */
[----:B------:R-:W-:Y:S02]  /*3a880*/  IMAD R77, R30, R5, R33 ;  /* 0x000000051e4d7224 */ /* 0x000fe400078e0221 */
[----:B------:R-:W-:Y:S01]  /*3a890*/  IMAD.X R35, RZ, RZ, RZ, P5 ;  /* 0x000000ffff237224 */ /* 0x000fe200028e06ff */
[----:B------:R-:W-:Y:S01]  /*3a8a0*/  ISETP.GE.U32.AND.EX P1, PT, R2, R53, PT, P1 ;  /* 0x000000350200720c */ /* 0x000fe20003f26110 */
[----:B------:R-:W-:Y:S01]  /*3a8b0*/  IMAD.WIDE.U32 R32, R4, R30, RZ ;  /* 0x0000001e04207225 */ /* 0x000fe200078e00ff */
[----:B------:R-:W-:-:S03]  /*3a8c0*/  IADD3 R93, P5, PT, R72, R50, RZ ;  /* 0x00000032485d7210 */ /* 0x000fc60007fbe0ff */
[----:B------:R-:W-:Y:S01]  /*3a8d0*/  IMAD.IADD R53, R51, 0x1, R77 ;  /* 0x0000000133357824 */ /* 0x000fe200078e024d */
[----:B------:R-:W-:Y:S01]  /*3a8e0*/  IADD3 RZ, P4, PT, R33, R54, RZ ;  /* 0x0000003621ff7210 */ /* 0x000fe20007f9e0ff */
[----:B------:R-:W-:Y:S01]  /*3a8f0*/  IMAD.MOV.U32 R34, RZ, RZ, R55 ;  /* 0x000000ffff227224 */ /* 0x000fe200078e0037 */
[----:B------:R-:W-:Y:S01]  /*3a900*/  ISETP.GE.U32.AND P3, PT, R93, R50, PT ;  /* 0x000000325d00720c */ /* 0x000fe20003f66070 */
[----:B------:R-:W-:Y:S02]  /*3a910*/  IMAD.X R72, R53, 0x1, R73, P5 ;  /* 0x0000000135487824 */ /* 0x000fe400028e0649 */
[----:B------:R-:W-:-:S03]  /*3a920*/  IMAD.WIDE.U32 R54, R28, R6, RZ ;  /* 0x000000061c367225 */ /* 0x000fc600078e00ff */
[----:B------:R-:W-:Y:S01]  /*3a930*/  ISETP.GE.U32.AND.EX P3, PT, R72, R53, PT, P3 ;  /* 0x000000354800720c */ /* 0x000fe20003f66130 */
[----:B------:R-:W-:Y:S01]  /*3a940*/  IMAD R33, R29, R6, RZ ;  /* 0x000000061d217224 */ /* 0x000fe200078e02ff */
[----:B------:R-:W-:Y:S01]  /*3a950*/  IADD3 R93, P5, PT, R93, R54, RZ ;  /* 0x000000365d5d7210 */ /* 0x000fe20007fbe0ff */
[----:B------:R-:W-:Y:S01]  /*3a960*/  IMAD.WIDE.U32 R50, R7, R28, RZ ;  /* 0x0000001c07327225 */ /* 0x000fe200078e00ff */
[----:B------:R-:W-:Y:S02]  /*3a970*/  SEL R87, RZ, 0x1, P3 ;  /* 0x00000001ff577807 */ /* 0x000fe40001800000 */
[----:B------:R-:W-:Y:S01]  /*3a980*/  ISETP.GE.U32.AND P3, PT, R93, R54, PT ;  /* 0x000000365d00720c */ /* 0x000fe20003f66070 */
[----:B------:R-:W-:Y:S02]  /*3a990*/  IMAD R53, R28, R7, R33 ;  /* 0x000000071c357224 */ /* 0x000fe400078e0221 */
[----:B------:R-:W-:Y:S02]  /*3a9a0*/  IMAD R73, R21, R4, RZ ;  /* 0x0000000415497224 */ /* 0x000fe400078e02ff */
[----:B------:R-:W-:-:S02]  /*3a9b0*/  IMAD.IADD R53, R55, 0x1, R53 ;  /* 0x0000000137357824 */ /* 0x000fc400078e0235 */
[----:B------:R-:W-:-:S04]  /*3a9c0*/  IMAD.WIDE.U32 R32, R20, R4, RZ ;  /* 0x0000000414207225 */ /* 0x000fc800078e00ff */
[-C--:B------:R-:W-:Y:S02]  /*3a9d0*/  IMAD R73, R20, R5.reuse, R73 ;  /* 0x0000000514497224 */ /* 0x080fe400078e0249 */
[----:B------:R-:W-:-:S04]  /*3a9e0*/  IMAD.WIDE.U32.X R54, R31, R5, R34, P4 ;  /* 0x000000051f367225 */ /* 0x000fc800020e0422 */
[----:B------:R-:W-:-:S04]  /*3a9f0*/  IMAD.WIDE.U32 R50, P6, R29, R6, R50 ;  /* 0x000000061d327225 */ /* 0x000fc800078c0032 */
[----:B------:R-:W-:-:S04]  /*3aa00*/  IMAD.WIDE.U32 R34, R6, R28, RZ ;  /* 0x0000001c06227225 */ /* 0x000fc800078e00ff */
[----:B------:R-:W-:Y:S01]  /*3aa10*/  IMAD.IADD R80, R33, 0x1, R73 ;  /* 0x0000000121507824 */ /* 0x000fe200078e0249 */
[----:B------:R-:W-:Y:S01]  /*3aa20*/  IADD3 RZ, P4, PT, R35, R50, RZ ;  /* 0x0000003223ff7210 */ /* 0x000fe20007f9e0ff */
[----:B------:R-:W-:Y:S02]  /*3aa30*/  IMAD.X R97, RZ, RZ, RZ, P6 ;  /* 0x000000ffff617224 */ /* 0x000fe400030e06ff */
[----:B------:R-:W-:Y:S01]  /*3aa40*/  IMAD.X R84, R53, 0x1, R72, P5 ;  /* 0x0000000135547824 */ /* 0x000fe200028e0648 */
[----:B------:R-:W-:Y:S01]  /*3aa50*/  IADD3 R87, P5, P6, R32, R54, R87 ;  /* 0x0000003620577210 */ /* 0x000fe20007ebe057 */
[----:B------:R-:W-:Y:S02]  /*3aa60*/  IMAD R33, R31, R6, RZ ;  /* 0x000000061f217224 */ /* 0x000fe400078e02ff */
[----:B------:R-:W-:Y:S01]  /*3aa70*/  IMAD.MOV.U32 R96, RZ, RZ, R51 ;  /* 0x000000ffff607224 */ /* 0x000fe200078e0033 */
[----:B------:R-:W-:Y:S01]  /*3aa80*/  ISETP.GE.U32.AND.EX P3, PT, R84, R53, PT, P3 ;  /* 0x000000355400720c */ /* 0x000fe20003f66130 */
[----:B------:R-:W-:Y:S01]  /*3aa90*/  IMAD.WIDE.U32 R72, R5, R20, RZ ;  /* 0x0000001405487225 */ /* 0x000fe200078e00ff */
[----:B------:R-:W-:-:S02]  /*3aaa0*/  IADD3.X R89, PT, PT, R80, R55, RZ, P5, P6 ;  /* 0x0000003750597210 */ /* 0x000fc40002fec4ff */
[----:B------:R-:W-:Y:S01]  /*3aab0*/  SEL R53, RZ, 0x1, P3 ;  /* 0x00000001ff357807 */ /* 0x000fe20001800000 */
[----:B------:R-:W-:-:S04]  /*3aac0*/  IMAD.WIDE.U32 R50, R30, R6, RZ ;  /* 0x000000061e327225 */ /* 0x000fc800078e00ff */
[----:B------:R-:W-:-:S04]  /*3aad0*/  IMAD.WIDE.U32 R76, R7, R30, RZ ;  /* 0x0000001e074c7225 */ /* 0x000fc800078e00ff */
[----:B------:R-:W-:Y:S02]  /*3aae0*/  IMAD R33, R30, R7, R33 ;  /* 0x000000071e217224 */ /* 0x000fe400078e0221 */
[----:B------:R-:W-:-:S04]  /*3aaf0*/  IMAD.WIDE.U32 R54, R6, R30, RZ ;  /* 0x0000001e06367225 */ /* 0x000fc800078e00ff */
[----:B------:R-:W-:Y:S01]  /*3ab00*/  IMAD.WIDE.U32.X R96, R29, R7, R96, P4 ;  /* 0x000000071d607225 */ /* 0x000fe200020e0460 */
[----:B------:R-:W-:-:S03]  /*3ab10*/  IADD3 R83, P4, PT, R87, R50, RZ ;  /* 0x0000003257537210 */ /* 0x000fc60007f9e0ff */
[----:B------:R-:W-:-:S04]  /*3ab20*/  IMAD.WIDE.U32 R34, R4, R20, RZ ;  /* 0x0000001404227225 */ /* 0x000fc800078e00ff */
[----:B------:R-:W-:-:S04]  /*3ab30*/  IMAD.WIDE.U32 R72, P5, R21, R4, R72 ;  /* 0x0000000415487225 */ /* 0x000fc800078a0048 */
[----:B------:R-:W-:Y:S02]  /*3ab40*/  IMAD.IADD R54, R51, 0x1, R33 ;  /* 0x0000000133367824 */ /* 0x000fe400078e0221 */
[----:B------:R-:W-:-:S04]  /*3ab50*/  IMAD.WIDE.U32 R76, P3, R31, R6, R76 ;  /* 0x000000061f4c7225 */ /* 0x000fc8000786004c */
[----:B------:R-:W-:Y:S01]  /*3ab60*/  IMAD.X R85, R54, 0x1, R89, P4 ;  /* 0x0000000136557824 */ /* 0x000fe200020e0659 */
[----:B------:R-:W-:Y:S01]  /*3ab70*/  IADD3 RZ, P4, PT, R35, R72, RZ ;  /* 0x0000004823ff7210 */ /* 0x000fe20007f9e0ff */
[----:B------:R-:W-:Y:S01]  /*3ab80*/  IMAD.X R33, RZ, RZ, RZ, P5 ;  /* 0x000000ffff217224 */ /* 0x000fe200028e06ff */
[----:B------:R-:W-:Y:S01]  /*3ab90*/  IADD3 R53, P5, P6, R83, R96, R53 ;  /* 0x0000006053357210 */ /* 0x000fe20007ebe035 */
[----:B------:R-:W-:Y:S01]  /*3aba0*/  IMAD.X R35, RZ, RZ, RZ, P3 ;  /* 0x000000ffff237224 */ /* 0x000fe200018e06ff */
[----:B------:R-:W-:Y:S01]  /*3abb0*/  ISETP.GE.U32.AND P3, PT, R87, R32, PT ;  /* 0x000000205700720c */ /* 0x000fe20003f66070 */
[----:B------:R-:W-:Y:S01]  /*3abc0*/  IMAD.MOV.U32 R32, RZ, RZ, R73 ;  /* 0x000000ffff207224 */ /* 0x000fe200078e0049 */
[----:B------:R-:W-:Y:S01]  /*3abd0*/  IADD3.X R96, PT, PT, R85, R97, RZ, P5, P6 ;  /* 0x0000006155607210 */ /* 0x000fe20002fec4ff */
[----:B------:R-:W-:Y:S01]  /*3abe0*/  IMAD.MOV.U32 R34, RZ, RZ, R77 ;  /* 0x000000ffff227224 */ /* 0x000fe200078e004d */
[----:B------:R-:W-:Y:S01]  /*3abf0*/  ISETP.GE.U32.AND.EX P3, PT, R89, R80, PT, P3 ;  /* 0x000000505900720c */ /* 0x000fe20003f66130 */
[----:B------:R-:W-:Y:S01]  /*3ac00*/  IMAD.WIDE.U32 R72, R7, R20, RZ ;  /* 0x0000001407487225 */ /* 0x000fe200078e00ff */
[----:B------:R-:W-:-:S02]  /*3ac10*/  IADD3 RZ, P5, PT, R55, R76, RZ ;  /* 0x0000004c37ff7210 */ /* 0x000fc40007fbe0ff */
[----:B------:R-:W-:Y:S01]  /*3ac20*/  ISETP.GE.U32.AND P6, PT, R83, R50, PT ;  /* 0x000000325300720c */ /* 0x000fe20003fc6070 */
[-C--:B------:R-:W-:Y:S01]  /*3ac30*/  IMAD R55, R23, R4.reuse, RZ ;  /* 0x0000000417377224 */ /* 0x080fe200078e02ff */
[----:B------:R-:W-:Y:S01]  /*3ac40*/  SEL R87, RZ, 0x1, P3 ;  /* 0x00000001ff577807 */ /* 0x000fe20001800000 */
[C---:B------:R-:W-:Y:S01]  /*3ac50*/  IMAD.WIDE.U32 R50, R22.reuse, R4, RZ ;  /* 0x0000000416327225 */ /* 0x040fe200078e00ff */
[----:B------:R-:W-:Y:S02]  /*3ac60*/  ISETP.GE.U32.AND P3, PT, R53, R83, PT ;  /* 0x000000533500720c */ /* 0x000fe40003f66070 */
[----:B------:R-:W-:Y:S01]  /*3ac70*/  ISETP.GE.U32.AND.EX P6, PT, R85, R54, PT, P6 ;  /* 0x000000365500720c */ /* 0x000fe20003fc6160 */
[----:B------:R-:W-:Y:S01]  /*3ac80*/  IMAD R77, R22, R5, R55 ;  /* 0x00000005164d7224 */ /* 0x000fe200078e0237 */
[----:B------:R-:W-:Y:S01]  /*3ac90*/  ISETP.GE.U32.AND.EX P3, PT, R96, R85, PT, P3 ;  /* 0x000000556000720c */ /* 0x000fe20003f66130 */
[----:B------:R-:W-:-:S04]  /*3aca0*/  IMAD.WIDE.U32.X R54, R21, R5, R32, P4 ;  /* 0x0000000515367225 */ /* 0x000fc800020e0420 */
[----:B------:R-:W-:Y:S02]  /*3acb0*/  IMAD.IADD R85, R51, 0x1, R77 ;  /* 0x0000000133557824 */ /* 0x000fe400078e024d */
[----:B------:R-:W-:Y:S02]  /*3acc0*/  IMAD R83, R21, R6, RZ ;  /* 0x0000000615537224 */ /* 0x000fe400078e02ff */
[----:B------:R-:W-:Y:S01]  /*3acd0*/  IMAD.WIDE.U32.X R76, R31, R7, R34, P5 ;  /* 0x000000071f4c7225 */ /* 0x000fe200028e0422 */
[----:B------:R-:W-:Y:S02]  /*3ace0*/  IADD3 R87, P4, P5, R50, R54, R87 ;  /* 0x0000003632577210 */ /* 0x000fe40007d9e057 */
[----:B------:R-:W-:Y:S01]  /*3acf0*/  SEL R34, RZ, 0x1, P6 ;  /* 0x00000001ff227807 */ /* 0x000fe20003000000 */
[C---:B------:R-:W-:Y:S01]  /*3ad00*/  IMAD.WIDE.U32 R32, R20.reuse, R6, RZ ;  /* 0x0000000614207225 */ /* 0x040fe200078e00ff */
[----:B------:R-:W-:Y:S02]  /*3ad10*/  SEL R35, RZ, 0x1, P3 ;  /* 0x00000001ff237807 */ /* 0x000fe40001800000 */
[----:B------:R-:W-:Y:S01]  /*3ad20*/  IADD3.X R86, PT, PT, R85, R55, RZ, P4, P5 ;  /* 0x0000003755567210 */ /* 0x000fe200027ea4ff */
[----:B------:R-:W-:Y:S01]  /*3ad30*/  IMAD R83, R20, R7, R83 ;  /* 0x0000000714537224 */ /* 0x000fe200078e0253 */
[----:B------:R-:W-:Y:S01]  /*3ad40*/  IADD3 R76, P5, P6, R35, R76, R34 ;  /* 0x0000004c234c7210 */ /* 0x000fe20007ebe022 */
[----:B------:R-:W-:Y:S01]  /*3ad50*/  IMAD.WIDE.U32 R34, P3, R21, R6, R72 ;  /* 0x0000000615227225 */ /* 0x000fe20007860048 */
[----:B------:R-:W-:-:S02]  /*3ad60*/  IADD3 R51, P4, PT, R87, R32, RZ ;  /* 0x0000002057337210 */ /* 0x000fc40007f9e0ff */
[----:B------:R-:W-:Y:S01]  /*3ad70*/  IADD3.X R82, PT, PT, RZ, R77, RZ, P5, P6 ;  /* 0x0000004dff527210 */ /* 0x000fe20002fec4ff */
[----:B------:R-:W-:Y:S01]  /*3ad80*/  IMAD.IADD R72, R33, 0x1, R83 ;  /* 0x0000000121487824 */ /* 0x000fe200078e0253 */
[----:B------:R-:W-:Y:S01]  /*3ad90*/  IADD3 R83, P5, PT, R51, R76, RZ ;  /* 0x0000004c33537210 */ /* 0x000fe20007fbe0ff */
[----:B------:R-:W-:-:S04]  /*3ada0*/  IMAD.WIDE.U32 R54, R6, R20, RZ ;  /* 0x0000001406367225 */ /* 0x000fc800078e00ff */
[----:B------:R-:W-:Y:S01]  /*3adb0*/  IMAD.X R73, R72, 0x1, R86, P4 ;  /* 0x0000000148497824 */ /* 0x000fe200020e0656 */
[----:B------:R-:W-:Y:S01]  /*3adc0*/  ISETP.GE.U32.AND P4, PT, R51, R32, PT ;  /* 0x000000203300720c */ /* 0x000fe20003f86070 */
[----:B------:R-:W-:Y:S01]  /*3add0*/  IMAD.X R33, RZ, RZ, RZ, P3 ;  /* 0x000000ffff217224 */ /* 0x000fe200018e06ff */
[----:B------:R-:W-:Y:S01]  /*3ade0*/  ISETP.GE.U32.AND P3, PT, R83, R51, PT ;  /* 0x000000335300720c */ /* 0x000fe20003f66070 */
[----:B------:R-:W-:Y:S01]  /*3adf0*/  IMAD.X R82, R73, 0x1, R82, P5 ;  /* 0x0000000149527824 */ /* 0x000fe200028e0652 */
[----:B------:R-:W-:Y:S01]  /*3ae00*/  IADD3 RZ, P5, PT, R55, R34, RZ ;  /* 0x0000002237ff7210 */ /* 0x000fe20007fbe0ff */
[----:B------:R-:W-:Y:S01]  /*3ae10*/  IMAD.MOV.U32 R32, RZ, RZ, R35 ;  /* 0x000000ffff207224 */ /* 0x000fe200078e0023 */
[----:B------:R-:W-:Y:S01]  /*3ae20*/  ISETP.GE.U32.AND.EX P4, PT, R73, R72, PT, P4 ;  /* 0x000000484900720c */ /* 0x000fe20003f86140 */
[----:B------:R-:W-:Y:S01]  /*3ae30*/  IMAD R51, R29, R4, RZ ;  /* 0x000000041d337224 */ /* 0x000fe200078e02ff */
[----:B------:R-:W-:Y:S01]  /*3ae40*/  ISETP.GE.U32.AND.EX P3, PT, R82, R73, PT, P3 ;  /* 0x000000495200720c */ /* 0x000fe20003f66130 */
[----:B------:R-:W-:Y:S01]  /*3ae50*/  IMAD.WIDE.U32 R34, R5, R22, RZ ;  /* 0x0000001605227225 */ /* 0x000fe200078e00ff */
[----:B------:R-:W-:-:S02]  /*3ae60*/  SEL R54, RZ, 0x1, P4 ;  /* 0x00000001ff367807 */ /* 0x000fc40002000000 */
[----:B------:R-:W-:Y:S01]  /*3ae70*/  SEL R99, RZ, 0x1, P3 ;  /* 0x00000001ff637807 */ /* 0x000fe20001800000 */
[----:B------:R-:W-:-:S04]  /*3ae80*/  IMAD.WIDE.U32.X R32, R21, R7, R32, P5 ;  /* 0x0000000715207225 */ /* 0x000fc800028e0420 */
[----:B------:R-:W-:Y:S01]  /*3ae90*/  IMAD.WIDE.U32 R76, R28, R4, RZ ;  /* 0x000000041c4c7225 */ /* 0x000fe200078e00ff */
[----:B------:R-:W-:-:S03]  /*3aea0*/  IADD3 R99, P3, P6, R99, R32, R54 ;  /* 0x0000002063637210 */ /* 0x000fc60007e7e036 */
[----:B------:R-:W-:Y:S01]  /*3aeb0*/  IMAD R97, R28, R5, R51 ;  /* 0x000000051c617224 */ /* 0x000fe200078e0233 */
[----:B------:R-:W-:Y:S01]  /*3aec0*/  IADD3 R51, P5, PT, R79, R78, RZ ;  /* 0x0000004e4f337210 */ /* 0x000fe20007fbe0ff */
[----:B------:R-:W-:Y:S01]  /*3aed0*/  IMAD.WIDE.U32 R34, P4, R23, R4, R34 ;  /* 0x0000000417227225 */ /* 0x000fe20007880022 */
[----:B------:R-:W-:-:S03]  /*3aee0*/  IADD3.X R80, PT, PT, RZ, R33, RZ, P3, P6 ;  /* 0x00000021ff507210 */ /* 0x000fc60001fec4ff */
[----:B------:R-:W-:-:S04]  /*3aef0*/  IMAD.WIDE.U32 R54, R4, R22, RZ ;  /* 0x0000001604367225 */ /* 0x000fc800078e00ff */
[----:B------:R-:W-:Y:S01]  /*3af00*/  IMAD.IADD R97, R77, 0x1, R97 ;  /* 0x000000014d617824 */ /* 0x000fe200078e0261 */
[----:B------:R-:W-:Y:S01]  /*3af10*/  IADD3 RZ, P3, PT, R55, R34, RZ ;  /* 0x0000002237ff7210 */ /* 0x000fe20007f7e0ff */
[----:B------:R-:W-:-:S04]  /*3af20*/  IMAD.WIDE.U32 R88, R7, R22, RZ ;  /* 0x0000001607587225 */ /* 0x000fc800078e00ff */
[----:B------:R-:W-:Y:S01]  /*3af30*/  IMAD.X R79, RZ, RZ, RZ, P4 ;  /* 0x000000ffff4f7224 */ /* 0x000fe200020e06ff */
[----:B------:R-:W-:Y:S01]  /*3af40*/  ISETP.GE.U32.AND P4, PT, R51, R78, PT ;  /* 0x0000004e3300720c */ /* 0x000fe20003f86070 */
[----:B------:R-:W-:Y:S02]  /*3af50*/  IMAD R4, R97, R70, RZ ;  /* 0x0000004661047224 */ /* 0x000fe400078e02ff */
[----:B------:R-:W-:Y:S02]  /*3af60*/  IMAD.MOV.U32 R78, RZ, RZ, R35 ;  /* 0x000000ffff4e7224 */ /* 0x000fe400078e0023 */
[----:B------:R-:W-:Y:S01]  /*3af70*/  IMAD.WIDE.U32 R88, P6, R23, R6, R88 ;  /* 0x0000000617587225 */ /* 0x000fe200078c0058 */
[----:B------:R-:W0:Y:S03]  /*3af80*/  LDS.128 R32, [R43+0x30] ;  /* 0x000030002b207984 */ /* 0x000e260000000c00 */
[----:B------:R-:W-:-:S04]  /*3af90*/  IMAD.WIDE.U32 R94, R6, R22, RZ ;  /* 0x00000016065e7225 */ /* 0x000fc800078e00ff */
[----:B------:R-:W-:-:S04]  /*3afa0*/  IMAD.WIDE.U32 R54, R76, R70, RZ ;  /* 0x000000464c367225 */ /* 0x000fc800078e00ff */
[----:B------:R-:W-:Y:S02]  /*3afb0*/  IMAD R77, R76, R71, R4 ;  /* 0x000000474c4d7224 */ /* 0x000fe400078e0204 */
[----:B------:R-:W-:Y:S01]  /*3afc0*/  IMAD.WIDE.U32.X R78, R23, R5, R78, P3 ;  /* 0x00000005174e7225 */ /* 0x000fe200018e044e */
[----:B------:R-:W-:-:S03]  /*3afd0*/  ISETP.GE.U32.AND P3, PT, R87, R50, PT ;  /* 0x000000325700720c */ /* 0x000fc60003f66070 */
[----:B------:R-:W-:Y:S01]  /*3afe0*/  IMAD.X R73, RZ, RZ, RZ, P6 ;  /* 0x000000ffff497224 */ /* 0x000fe200030e06ff */
[----:B------:R-:W-:Y:S01]  /*3aff0*/  IADD3 RZ, P6, PT, R95, R88, RZ ;  /* 0x000000585fff7210 */ /* 0x000fe20007fde0ff */
[----:B------:R-:W-:Y:S01]  /*3b000*/  IMAD.IADD R87, R55, 0x1, R77 ;  /* 0x0000000137577824 */ /* 0x000fe200078e024d */
[----:B------:R-:W-:Y:S01]  /*3b010*/  ISETP.GE.U32.AND.EX P3, PT, R86, R85, PT, P3 ;  /* 0x000000555600720c */ /* 0x000fe20003f66130 */
[----:B------:R-:W-:Y:S02]  /*3b020*/  IMAD R55, R23, R6, RZ ;  /* 0x0000000617377224 */ /* 0x000fe400078e02ff */
[----:B------:R-:W-:Y:S01]  /*3b030*/  IMAD.MOV.U32 R72, RZ, RZ, R89 ;  /* 0x000000ffff487224 */ /* 0x000fe200078e0059 */
[----:B------:R-:W-:Y:S01]  /*3b040*/  SEL R77, RZ, 0x1, P3 ;  /* 0x00000001ff4d7807 */ /* 0x000fe20001800000 */
[----:B------:R-:W-:-:S04]  /*3b050*/  IMAD.WIDE.U32 R4, R87, R68, RZ ;  /* 0x0000004457047225 */ /* 0x000fc800078e00ff */
[-C--:B------:R-:W-:Y:S02]  /*3b060*/  IMAD R55, R22, R7.reuse, R55 ;  /* 0x0000000716377224 */ /* 0x080fe400078e0237 */
[----:B------:R-:W-:-:S04]  /*3b070*/  IMAD.WIDE.U32.X R72, R23, R7, R72, P6 ;  /* 0x0000000717487225 */ /* 0x000fc800030e0448 */
[----:B------:R-:W-:-:S04]  /*3b080*/  IMAD.WIDE.U32 R6, R22, R6, RZ ;  /* 0x0000000616067225 */ /* 0x000fc800078e00ff */
[----:B------:R-:W-:Y:S01]  /*3b090*/  IMAD.X R2, R2, 0x1, R39, P5 ;  /* 0x0000000102027824 */ /* 0x000fe200028e0627 */
[----:B------:R-:W-:Y:S01]  /*3b0a0*/  IADD3 R50, P5, P6, R6, R78, R77 ;  /* 0x0000004e06327210 */ /* 0x000fe20007ebe04d */
[----:B------:R-:W-:Y:S02]  /*3b0b0*/  IMAD.IADD R55, R7, 0x1, R55 ;  /* 0x0000000107377824 */ /* 0x000fe400078e0237 */
[----:B------:R-:W-:Y:S01]  /*3b0c0*/  IMAD.WIDE.U32 R88, R54, R68, RZ ;  /* 0x0000004436587225 */ /* 0x000fe200078e00ff */
[----:B------:R-:W-:Y:S02]  /*3b0d0*/  ISETP.GE.U32.AND.EX P4, PT, R2, R39, PT, P4 ;  /* 0x000000270200720c */ /* 0x000fe40003f86140 */
[----:B------:R-:W-:Y:S01]  /*3b0e0*/  IADD3.X R78, PT, PT, R55, R79, RZ, P5, P6 ;  /* 0x0000004f374e7210 */ /* 0x000fe20002fec4ff */
[----:B------:R-:W-:Y:S01]  /*3b0f0*/  IMAD.WIDE.U32 R4, P3, R54, R69, R4 ;  /* 0x0000004536047225 */ /* 0x000fe20007860004 */
[----:B------:R-:W-:Y:S02]  /*3b100*/  LOP3.LUT R7, RZ, R88, RZ, 0x33, !PT ;  /* 0x00000058ff077212 */ /* 0x000fe400078e33ff */
[----:B------:R-:W-:Y:S01]  /*3b110*/  IADD3 R99, P6, PT, R50, R99, RZ ;  /* 0x0000006332637210 */ /* 0x000fe20007fde0ff */
[----:B------:R-:W-:Y:S01]  /*3b120*/  IMAD.X R77, RZ, RZ, RZ, P3 ;  /* 0x000000ffff4d7224 */ /* 0x000fe200018e06ff */
[----:B------:R-:W-:Y:S01]  /*3b130*/  IADD3 R4, P5, PT, R89, R4, RZ ;  /* 0x0000000459047210 */ /* 0x000fe20007fbe0ff */
[----:B0-----:R-:W-:Y:S01]  /*3b140*/  IMAD R95, R31, R32, RZ ;  /* 0x000000201f5f7224 */ /* 0x001fe200078e02ff */
[----:B------:R-:W-:Y:S01]  /*3b150*/  ISETP.GT.U32.AND P3, PT, R76, R7, PT ;  /* 0x000000074c00720c */ /* 0x000fe20003f64070 */
[----:B------:R-:W-:Y:S01]  /*3b160*/  IMAD.MOV.U32 R76, RZ, RZ, R5 ;  /* 0x000000ffff4c7224 */ /* 0x000fe200078e0005 */
[----:B------:R-:W-:Y:S01]  /*3b170*/  LOP3.LUT R4, RZ, R4, RZ, 0x33, !PT ;  /* 0x00000004ff047212 */ /* 0x000fe200078e33ff */
[----:B------:R-:W-:Y:S01]  /*3b180*/  IMAD.X R85, R78, 0x1, R80, P6 ;  /* 0x000000014e557824 */ /* 0x000fe200030e0650 */
[----:B------:R-:W-:Y:S01]  /*3b190*/  SEL R79, RZ, 0x1, P1 ;  /* 0x00000001ff4f7807 */ /* 0x000fe20000800000 */
[----:B------:R-:W-:Y:S01]  /*3b1a0*/  IMAD R95, R30, R33, R95 ;  /* 0x000000211e5f7224 */ /* 0x000fe200078e025f */
[----:B------:R-:W-:Y:S01]  /*3b1b0*/  ISETP.GT.U32.AND.EX P3, PT, R97, R4, PT, P3 ;  /* 0x000000046100720c */ /* 0x000fe20003f64130 */
[----:B------:R-:W-:Y:S01]  /*3b1c0*/  IMAD.WIDE.U32 R4, R28, R32, RZ ;  /* 0x000000201c047225 */ /* 0x000fe200078e00ff */
[----:B------:R-:W-:-:S02]  /*3b1d0*/  SEL R39, RZ, 0x1, P4 ;  /* 0x00000001ff277807 */ /* 0x000fc40002000000 */
[----:B------:R-:W-:Y:S01]  /*3b1e0*/  ISETP.GE.U32.AND P1, PT, R50, R6, PT ;  /* 0x000000063200720c */ /* 0x000fe20003f26070 */
[----:B------:R-:W-:Y:S01]  /*3b1f0*/  IMAD.WIDE.U32.X R6, R87, R69, R76, P5 ;  /* 0x0000004557067225 */ /* 0x000fe200028e044c */
[----:B------:R-:W-:Y:S02]  /*3b200*/  ISETP.GE.U32.AND P4, PT, R99, R50, PT ;  /* 0x000000326300720c */ /* 0x000fe40003f86070 */
[----:B------:R-:W-:Y:S01]  /*3b210*/  SEL R89, RZ, 0x1, !P3 ;  /* 0x00000001ff597807 */ /* 0x000fe20005800000 */
[----:B------:R-:W-:Y:S01]  /*3b220*/  IMAD R77, R29, R32, RZ ;  /* 0x000000201d4d7224 */ /* 0x000fe200078e02ff */
[----:B------:R-:W-:Y:S02]  /*3b230*/  ISETP.GE.U32.AND.EX P1, PT, R78, R55, PT, P1 ;  /* 0x000000374e00720c */ /* 0x000fe40003f26110 */
[----:B------:R-:W-:Y:S02]  /*3b240*/  ISETP.GE.U32.AND.EX P4, PT, R85, R78, PT, P4 ;  /* 0x0000004e5500720c */ /* 0x000fe40003f86140 */
[----:B------:R-:W-:-:S02]  /*3b250*/  IADD3 R89, P3, PT, R89, R6, RZ ;  /* 0x0000000659597210 */ /* 0x000fc40007f7e0ff */
[----:B------:R-:W-:Y:S02]  /*3b260*/  SEL R102, RZ, 0x1, P1 ;  /* 0x00000001ff667807 */ /* 0x000fe40000800000 */
[----:B------:R-:W-:Y:S01]  /*3b270*/  SEL R55, RZ, 0x1, P4 ;  /* 0x00000001ff377807 */ /* 0x000fe20002000000 */
[----:B------:R-:W-:Y:S01]  /*3b280*/  IMAD.X R80, RZ, RZ, R7, P3 ;  /* 0x000000ffff507224 */ /* 0x000fe200018e0607 */
[----:B------:R-:W-:Y:S01]  /*3b290*/  IADD3 R39, P6, P5, R39, R74, R79 ;  /* 0x0000004a27277210 */ /* 0x000fe20007dde04f */
[----:B------:R-:W-:Y:S01]  /*3b2a0*/  IMAD.WIDE.U32 R6, R33, R28, RZ ;  /* 0x0000001c21067225 */ /* 0x000fe200078e00ff */
[----:B------:R-:W-:Y:S02]  /*3b2b0*/  IADD3 R102, P1, P4, R55, R72, R102 ;  /* 0x0000004837667210 */ /* 0x000fe40007c3e066 */
[----:B------:R-:W-:Y:S01]  /*3b2c0*/  IADD3.X R50, PT, PT, RZ, R75, RZ, P6, P5 ;  /* 0x0000004bff327210 */ /* 0x000fe200037ea4ff */
[----:B------:R-:W-:Y:S01]  /*3b2d0*/  IMAD R55, R28, R33, R77 ;  /* 0x000000211c377224 */ /* 0x000fe200078e024d */
[----:B------:R-:W-:Y:S01]  /*3b2e0*/  IADD3 R53, P3, PT, R53, R4, RZ ;  /* 0x0000000435357210 */ /* 0x000fe20007f7e0ff */
[----:B------:R-:W-:Y:S01]  /*3b2f0*/  IMAD.WIDE.U32 R6, P5, R29, R32, R6 ;  /* 0x000000201d067225 */ /* 0x000fe200078a0006 */
[----:B------:R-:W-:-:S02]  /*3b300*/  IADD3.X R90, PT, PT, RZ, R73, RZ, P1, P4 ;  /* 0x00000049ff5a7210 */ /* 0x000fc40000fe84ff */
[----:B------:R-:W-:Y:S01]  /*3b310*/  ISETP.GE.U32.AND P1, PT, R53, R4, PT ;  /* 0x000000043500720c */ /* 0x000fe20003f26070 */
[----:B------:R-:W-:Y:S02]  /*3b320*/  IMAD.IADD R55, R5, 0x1, R55 ;  /* 0x0000000105377824 */ /* 0x000fe400078e0237 */
[----:B------:R-:W-:-:S04]  /*3b330*/  IMAD.WIDE.U32 R78, R32, R28, RZ ;  /* 0x0000001c204e7225 */ /* 0x000fc800078e00ff */
[----:B------:R-:W-:Y:S01]  /*3b340*/  IMAD.X R96, R55, 0x1, R96, P3 ;  /* 0x0000000137607824 */ /* 0x000fe200018e0660 */
[----:B------:R-:W-:Y:S01]  /*3b350*/  IADD3 RZ, P3, PT, R79, R6, RZ ;  /* 0x000000064fff7210 */ /* 0x000fe20007f7e0ff */
[----:B------:R-:W-:-:S03]  /*3b360*/  IMAD.WIDE.U32 R74, R33, R30, RZ ;  /* 0x0000001e214a7225 */ /* 0x000fc600078e00ff */
[----:B------:R-:W-:Y:S01]  /*3b370*/  ISETP.GE.U32.AND.EX P1, PT, R96, R55, PT, P1 ;  /* 0x000000376000720c */ /* 0x000fe20003f26110 */
[----:B------:R-:W-:-:S03]  /*3b380*/  IMAD.WIDE.U32 R76, R30, R32, RZ ;  /* 0x000000201e4c7225 */ /* 0x000fc600078e00ff */
[----:B------:R-:W-:Y:S01]  /*3b390*/  SEL R105, RZ, 0x1, P1 ;  /* 0x00000001ff697807 */ /* 0x000fe20000800000 */
[----:B------:R-:W-:Y:S02]  /*3b3a0*/  IMAD.X R73, RZ, RZ, RZ, P5 ;  /* 0x000000ffff497224 */ /* 0x000fe400028e06ff */
[----:B------:R-:W-:Y:S02]  /*3b3b0*/  IMAD.MOV.U32 R72, RZ, RZ, R7 ;  /* 0x000000ffff487224 */ /* 0x000fe400078e0007 */
[----:B------:R-:W-:Y:S02]  /*3b3c0*/  IMAD.IADD R77, R77, 0x1, R95 ;  /* 0x000000014d4d7824 */ /* 0x000fe400078e025f */
[----:B------:R-:W-:Y:S01]  /*3b3d0*/  IMAD.WIDE.U32.X R72, R29, R33, R72, P3 ;  /* 0x000000211d487225 */ /* 0x000fe200018e0448 */
[----:B------:R-:W-:-:S03]  /*3b3e0*/  IADD3 R95, P3, PT, R83, R76, RZ ;  /* 0x0000004c535f7210 */ /* 0x000fc60007f7e0ff */
[----:B------:R-:W-:-:S04]  /*3b3f0*/  IMAD.WIDE.U32 R4, R32, R30, RZ ;  /* 0x0000001e20047225 */ /* 0x000fc800078e00ff */
[----:B------:R-:W-:-:S04]  /*3b400*/  IMAD.WIDE.U32 R74, P4, R31, R32, R74 ;  /* 0x000000201f4a7225 */ /* 0x000fc8000788004a */
[----:B------:R-:W-:Y:S01]  /*3b410*/  IMAD.WIDE.U32 R6, R87, R66, RZ ;  /* 0x0000004257067225 */ /* 0x000fe200078e00ff */
[----:B------:R-:W-:-:S03]  /*3b420*/  IADD3 RZ, P5, PT, R5, R74, RZ ;  /* 0x0000004a05ff7210 */ /* 0x000fc60007fbe0ff */
[----:B------:R-:W-:Y:S01]  /*3b430*/  IMAD.X R86, R77, 0x1, R82, P3 ;  /* 0x000000014d567824 */ /* 0x000fe200018e0652 */
[----:B------:R-:W-:Y:S01]  /*3b440*/  IADD3 R105, P1, P3, R95, R72, R105 ;  /* 0x000000485f697210 */ /* 0x000fe20007b3e069 */
[----:B------:R-:W-:-:S03]  /*3b450*/  IMAD.WIDE.U32 R4, R54, R66, RZ ;  /* 0x0000004236047225 */ /* 0x000fc600078e00ff */
[----:B------:R-:W-:Y:S01]  /*3b460*/  IADD3.X R101, PT, PT, R86, R73, RZ, P1, P3 ;  /* 0x0000004956657210 */ /* 0x000fe20000fe64ff */
[----:B------:R-:W-:Y:S01]  /*3b470*/  IMAD.X R83, RZ, RZ, RZ, P4 ;  /* 0x000000ffff537224 */ /* 0x000fe200020e06ff */
[----:B------:R-:W-:Y:S01]  /*3b480*/  IADD3 R94, P3, PT, R93, R4, RZ ;  /* 0x000000045d5e7210 */ /* 0x000fe20007f7e0ff */
[----:B------:R-:W-:-:S03]  /*3b490*/  IMAD.WIDE.U32 R78, R87, R64, RZ ;  /* 0x00000040574e7225 */ /* 0x000fc600078e00ff */
[----:B------:R-:W-:Y:S01]  /*3b4a0*/  ISETP.GE.U32.AND P1, PT, R94, R4, PT ;  /* 0x000000045e00720c */ /* 0x000fe20003f26070 */
[----:B------:R-:W-:-:S04]  /*3b4b0*/  IMAD.WIDE.U32 R6, P4, R54, R67, R6 ;  /* 0x0000004336067225 */ /* 0x000fc80007880006 */
[----:B------:R-:W-:Y:S02]  /*3b4c0*/  IMAD.MOV.U32 R82, RZ, RZ, R75 ;  /* 0x000000ffff527224 */ /* 0x000fe400078e004b */
[----:B------:R-:W-:Y:S01]  /*3b4d0*/  IMAD.X R93, RZ, RZ, RZ, P4 ;  /* 0x000000ffff5d7224 */ /* 0x000fe200020e06ff */
[----:B------:R-:W-:Y:S01]  /*3b4e0*/  IADD3 R88, P4, PT, R5, R6, RZ ;  /* 0x0000000605587210 */ /* 0x000fe20007f9e0ff */
[----:B------:R-:W-:-:S04]  /*3b4f0*/  IMAD.WIDE.U32 R74, R87, R46, RZ ;  /* 0x0000002e574a7225 */ /* 0x000fc800078e00ff */
[----:B------:R-:W-:-:S04]  /*3b500*/  IMAD.WIDE.U32.X R82, R31, R33, R82, P5 ;  /* 0x000000211f527225 */ /* 0x000fc800028e0452 */
[----:B------:R-:W-:-:S04]  /*3b510*/  IMAD.WIDE.U32 R78, P5, R54, R65, R78 ;  /* 0x00000041364e7225 */ /* 0x000fc800078a004e */
[----:B------:R-:W-:-:S04]  /*3b520*/  IMAD.WIDE.U32 R4, R54, R64, RZ ;  /* 0x0000004036047225 */ /* 0x000fc800078e00ff */
[----:B------:R-:W-:Y:S02]  /*3b530*/  IMAD.MOV.U32 R92, RZ, RZ, R7 ;  /* 0x000000ffff5c7224 */ /* 0x000fe400078e0007 */
[----:B------:R-:W-:Y:S01]  /*3b540*/  IMAD.X R55, RZ, RZ, RZ, P5 ;  /* 0x000000ffff377224 */ /* 0x000fe200028e06ff */
[----:B------:R-:W-:Y:S01]  /*3b550*/  IADD3 R103, P5, PT, R5, R78, RZ ;  /* 0x0000004e05677210 */ /* 0x000fe20007fbe0ff */
[----:B------:R-:W-:Y:S01]  /*3b560*/  IMAD.X R97, R88, 0x1, R84, P3 ;  /* 0x0000000158617824 */ /* 0x000fe200018e0654 */
[----:B------:R-:W-:Y:S01]  /*3b570*/  ISETP.GE.U32.AND P3, PT, R95, R76, PT ;  /* 0x0000004c5f00720c */ /* 0x000fe20003f66070 */
[----:B------:R-:W-:Y:S01]  /*3b580*/  IMAD.WIDE.U32.X R92, R87, R67, R92, P4 ;  /* 0x00000043575c7225 */ /* 0x000fe200020e045c */
[----:B------:R-:W-:Y:S02]  /*3b590*/  ISETP.GE.U32.AND P4, PT, R105, R95, PT ;  /* 0x0000005f6900720c */ /* 0x000fe40003f86070 */
[----:B------:R-:W-:Y:S01]  /*3b5a0*/  ISETP.GE.U32.AND.EX P3, PT, R86, R77, PT, P3 ;  /* 0x0000004d5600720c */ /* 0x000fe20003f66130 */
[----:B------:R-:W-:Y:S01]  /*3b5b0*/  IMAD.WIDE.U32 R74, P6, R54, R47, R74 ;  /* 0x0000002f364a7225 */ /* 0x000fe200078c004a */
[----:B------:R-:W-:-:S02]  /*3b5c0*/  ISETP.GE.U32.AND.EX P4, PT, R101, R86, PT, P4 ;  /* 0x000000566500720c */ /* 0x000fc40003f86140 */
[----:B------:R-:W-:Y:S01]  /*3b5d0*/  SEL R108, RZ, 0x1, P3 ;  /* 0x00000001ff6c7807 */ /* 0x000fe20001800000 */
[----:B------:R-:W-:Y:S01]  /*3b5e0*/  IMAD.WIDE.U32 R6, R54, R46, RZ ;  /* 0x0000002e36067225 */ /* 0x000fe200078e00ff */
[----:B------:R-:W-:Y:S02]  /*3b5f0*/  SEL R5, RZ, 0x1, P4 ;  /* 0x00000001ff057807 */ /* 0x000fe40002000000 */
[----:B------:R-:W-:Y:S01]  /*3b600*/  ISETP.GE.U32.AND.EX P1, PT, R97, R88, PT, P1 ;  /* 0x000000586100720c */ /* 0x000fe20003f26110 */
[----:B------:R-:W-:Y:S02]  /*3b610*/  IMAD.MOV.U32 R54, RZ, RZ, R79 ;  /* 0x000000ffff367224 */ /* 0x000fe400078e004f */
[----:B------:R-:W-:Y:S01]  /*3b620*/  IMAD.X R73, RZ, RZ, RZ, P6 ;  /* 0x000000ffff497224 */ /* 0x000fe200030e06ff */
[----:B------:R-:W-:Y:S01]  /*3b630*/  IADD3 R100, P6, PT, R7, R74, RZ ;  /* 0x0000004a07647210 */ /* 0x000fe20007fde0ff */
[----:B------:R-:W-:Y:S01]  /*3b640*/  IMAD.WIDE.U32.X R54, R87, R65, R54, P5 ;  /* 0x0000004157367225 */ /* 0x000fe200028e0436 */
[----:B------:R-:W-:-:S03]  /*3b650*/  IADD3 R94, P5, PT, R94, R89, RZ ;  /* 0x000000595e5e7210 */ /* 0x000fc60007fbe0ff */
[----:B------:R-:W-:Y:S01]  /*3b660*/  IMAD R7, R29, R34, RZ ;  /* 0x000000221d077224 */ /* 0x000fe200078e02ff */
[----:B------:R-:W-:Y:S01]  /*3b670*/  ISETP.GE.U32.AND P3, PT, R94, R89, PT ;  /* 0x000000595e00720c */ /* 0x000fe20003f66070 */
[----:B------:R-:W-:Y:S01]  /*3b680*/  IMAD.X R97, R97, 0x1, R80, P5 ;  /* 0x0000000161617824 */ /* 0x000fe200028e0650 */
[----:B------:R-:W-:Y:S01]  /*3b690*/  IADD3 R108, P4, P5, R5, R82, R108 ;  /* 0x00000052056c7210 */ /* 0x000fe20007d9e06c */
[----:B------:R-:W-:-:S03]  /*3b6a0*/  IMAD.WIDE.U32 R76, R35, R28, RZ ;  /* 0x0000001c234c7225 */ /* 0x000fc600078e00ff */
[----:B------:R-:W-:Y:S01]  /*3b6b0*/  IADD3.X R106, PT, PT, RZ, R83, RZ, P4, P5 ;  /* 0x00000053ff6a7210 */ /* 0x000fe200027ea4ff */
[----:B------:R-:W-:Y:S01]  /*3b6c0*/  IMAD.WIDE.U32 R78, R28, R34, RZ ;  /* 0x000000221c4e7225 */ /* 0x000fe200078e00ff */
[----:B------:R-:W-:-:S03]  /*3b6d0*/  ISETP.GE.U32.AND.EX P3, PT, R97, R80, PT, P3 ;  /* 0x000000506100720c */ /* 0x000fc60003f66130 */
[----:B------:R-:W-:Y:S01]  /*3b6e0*/  IMAD.MOV.U32 R72, RZ, RZ, R75 ;  /* 0x000000ffff487224 */ /* 0x000fe200078e004b */
[----:B------:R-:W-:Y:S01]  /*3b6f0*/  IADD3 R105, P4, PT, R105, R78, RZ ;  /* 0x0000004e69697210 */ /* 0x000fe20007f9e0ff */
[----:B------:R-:W-:Y:S01]  /*3b700*/  IMAD R7, R28, R35, R7 ;  /* 0x000000231c077224 */ /* 0x000fe200078e0207 */
[----:B------:R-:W-:Y:S01]  /*3b710*/  SEL R109, RZ, 0x1, P3 ;  /* 0x00000001ff6d7807 */ /* 0x000fe20001800000 */
[----:B------:R-:W-:-:S04]  /*3b720*/  IMAD.WIDE.U32.X R72, R87, R47, R72, P6 ;  /* 0x0000002f57487225 */ /* 0x000fc800030e0448 */
[----:B------:R-:W-:-:S04]  /*3b730*/  IMAD.WIDE.U32 R76, P6, R29, R34, R76 ;  /* 0x000000221d4c7225 */ /* 0x000fc800078c004c */
[----:B------:R-:W-:-:S04]  /*3b740*/  IMAD.WIDE.U32 R74, R34, R28, RZ ;  /* 0x0000001c224a7225 */ /* 0x000fc800078e00ff */
[----:B------:R-:W-:Y:S01]  /*3b750*/  IMAD.IADD R80, R79, 0x1, R7 ;  /* 0x000000014f507824 */ /* 0x000fe200078e0207 */
[----:B------:R-:W-:Y:S01]  /*3b760*/  IADD3 RZ, P5, PT, R75, R76, RZ ;  /* 0x0000004c4bff7210 */ /* 0x000fe20007fbe0ff */
[----:B------:R-:W-:Y:S02]  /*3b770*/  IMAD R5, R21, R32, RZ ;  /* 0x0000002015057224 */ /* 0x000fe400078e02ff */
[----:B------:R-:W-:Y:S01]  /*3b780*/  IMAD.X R101, R80, 0x1, R101, P4 ;  /* 0x0000000150657824 */ /* 0x000fe200020e0665 */
[----:B------:R-:W-:Y:S01]  /*3b790*/  ISETP.GE.U32.AND P4, PT, R105, R78, PT ;  /* 0x0000004e6900720c */ /* 0x000fe20003f86070 */
[----:B------:R-:W-:-:S03]  /*3b7a0*/  IMAD.WIDE.U32 R74, R20, R32, RZ ;  /* 0x00000020144a7225 */ /* 0x000fc600078e00ff */
[----:B------:R-:W-:Y:S01]  /*3b7b0*/  ISETP.GE.U32.AND.EX P4, PT, R101, R80, PT, P4 ;  /* 0x000000506500720c */ /* 0x000fe20003f86140 */
[----:B------:R-:W-:Y:S02]  /*3b7c0*/  IMAD R5, R20, R33, R5 ;  /* 0x0000002114057224 */ /* 0x000fe400078e0205 */
[----:B------:R-:W-:Y:S02]  /*3b7d0*/  IMAD.X R89, RZ, RZ, RZ, P6 ;  /* 0x000000ffff597224 */ /* 0x000fe400030e06ff */
[----:B------:R-:W-:Y:S02]  /*3b7e0*/  IMAD.MOV.U32 R88, RZ, RZ, R77 ;  /* 0x000000ffff587224 */ /* 0x000fe400078e004d */
[----:B------:R-:W-:Y:S02]  /*3b7f0*/  IMAD R7, R31, R34, RZ ;  /* 0x000000221f077224 */ /* 0x000fe400078e02ff */
[----:B------:R-:W-:Y:S02]  /*3b800*/  IMAD.IADD R80, R75, 0x1, R5 ;  /* 0x000000014b507824 */ /* 0x000fe400078e0205 */
[----:B------:R-:W-:-:S02]  /*3b810*/  IMAD R5, R97, R70, RZ ;  /* 0x0000004661057224 */ /* 0x000fc400078e02ff */
[----:B------:R-:W-:Y:S01]  /*3b820*/  IMAD.WIDE.U32.X R88, R29, R35, R88, P5 ;  /* 0x000000231d587225 */ /* 0x000fe200028e0458 */
[----:B------:R-:W-:-:S03]  /*3b830*/  IADD3 R99, P5, PT, R99, R74, RZ ;  /* 0x0000004a63637210 */ /* 0x000fc60007fbe0ff */
[----:B------:R-:W-:-:S04]  /*3b840*/  IMAD.WIDE.U32 R76, R30, R34, RZ ;  /* 0x000000221e4c7225 */ /* 0x000fc800078e00ff */
[----:B------:R-:W-:Y:S02]  /*3b850*/  IMAD R7, R30, R35, R7 ;  /* 0x000000231e077224 */ /* 0x000fe400078e0207 */
[C---:B------:R-:W-:Y:S01]  /*3b860*/  IMAD R75, R94.reuse, R71, R5 ;  /* 0x000000475e4b7224 */ /* 0x040fe200078e0205 */
[----:B------:R-:W-:Y:S01]  /*3b870*/  SEL R5, RZ, 0x1, P1 ;  /* 0x00000001ff057807 */ /* 0x000fe20000800000 */
[----:B------:R-:W-:Y:S01]  /*3b880*/  IMAD.WIDE.U32 R78, R94, R70, RZ ;  /* 0x000000465e4e7225 */ /* 0x000fe200078e00ff */
[----:B------:R-:W-:-:S03]  /*3b890*/  IADD3 R108, P1, PT, R99, R108, RZ ;  /* 0x0000006c636c7210 */ /* 0x000fc60007f3e0ff */
[----:B------:R-:W-:Y:S01]  /*3b8a0*/  IMAD.IADD R107, R77, 0x1, R7 ;  /* 0x000000014d6b7824 */ /* 0x000fe200078e0207 */
[----:B------:R-:W-:Y:S01]  /*3b8b0*/  SEL R7, RZ, 0x1, P4 ;  /* 0x00000001ff077807 */ /* 0x000fe20002000000 */
[----:B------:R-:W-:Y:S01]  /*3b8c0*/  IMAD.X R77, R80, 0x1, R85, P5 ;  /* 0x00000001504d7824 */ /* 0x000fe200028e0655 */
[----:B------:R-:W-:Y:S01]  /*3b8d0*/  IADD3 R109, P5, P6, R109, R92, R5 ;  /* 0x0000005c6d6d7210 */ /* 0x000fe20007ebe005 */
[----:B------:R-:W-:Y:S01]  /*3b8e0*/  IMAD.IADD R75, R79, 0x1, R75 ;  /* 0x000000014f4b7824 */ /* 0x000fe200078e024b */
[----:B------:R-:W-:Y:S01]  /*3b8f0*/  IADD3 R79, P4, PT, R108, R76, RZ ;  /* 0x0000004c6c4f7210 */ /* 0x000fe20007f9e0ff */
[----:B------:R-:W-:Y:S01]  /*3b900*/  IMAD.X R106, R77, 0x1, R106, P1 ;  /* 0x000000014d6a7824 */ /* 0x000fe200008e066a */
[----:B------:R-:W-:Y:S01]  /*3b910*/  IADD3.X R110, PT, PT, RZ, R93, RZ, P5, P6 ;  /* 0x0000005dff6e7210 */ /* 0x000fe20002fec4ff */
[----:B------:R-:W-:Y:S01]  /*3b920*/  IMAD.WIDE.U32 R82, R75, R68, RZ ;  /* 0x000000444b527225 */ /* 0x000fe200078e00ff */
[----:B------:R-:W-:-:S03]  /*3b930*/  IADD3 R7, P1, P3, R79, R88, R7 ;  /* 0x000000584f077210 */ /* 0x000fc60007b3e007 */
[----:B------:R-:W-:Y:S02]  /*3b940*/  IMAD.X R98, R107, 0x1, R106, P4 ;  /* 0x000000016b627824 */ /* 0x000fe400020e066a */
[----:B------:R-:W-:-:S03]  /*3b950*/  IMAD.WIDE.U32 R84, R33, R20, RZ ;  /* 0x0000001421547225 */ /* 0x000fc600078e00ff */
[----:B------:R-:W-:Y:S01]  /*3b960*/  IADD3.X R5, PT, PT, R98, R89, RZ, P1, P3 ;  /* 0x0000005962057210 */ /* 0x000fe20000fe64ff */
[----:B------:R-:W-:-:S04]  /*3b970*/  IMAD.WIDE.U32 R86, R78, R68, RZ ;  /* 0x000000444e567225 */ /* 0x000fc800078e00ff */
[----:B------:R-:W-:Y:S01]  /*3b980*/  IMAD.WIDE.U32 R82, P4, R78, R69, R82 ;  /* 0x000000454e527225 */ /* 0x000fe20007880052 */
[----:B------:R-:W-:-:S03]  /*3b990*/  LOP3.LUT R95, RZ, R86, RZ, 0x33, !PT ;  /* 0x00000056ff5f7212 */ /* 0x000fc600078e33ff */
[----:B------:R-:W-:Y:S01]  /*3b9a0*/  IMAD.WIDE.U32 R88, R35, R30, RZ ;  /* 0x0000001e23587225 */ /* 0x000fe200078e00ff */
[----:B------:R-:W-:Y:S02]  /*3b9b0*/  IADD3 R82, P5, PT, R87, R82, RZ ;  /* 0x0000005257527210 */ /* 0x000fe40007fbe0ff */
[----:B------:R-:W-:Y:S01]  /*3b9c0*/  ISETP.GT.U32.AND P1, PT, R94, R95, PT ;  /* 0x0000005f5e00720c */ /* 0x000fe20003f24070 */
[----:B------:R-:W-:Y:S01]  /*3b9d0*/  IMAD.WIDE.U32 R84, P3, R21, R32, R84 ;  /* 0x0000002015547225 */ /* 0x000fe20007860054 */
[----:B------:R-:W-:-:S03]  /*3b9e0*/  LOP3.LUT R82, RZ, R82, RZ, 0x33, !PT ;  /* 0x00000052ff527212 */ /* 0x000fc600078e33ff */
[----:B------:R-:W-:-:S04]  /*3b9f0*/  IMAD.WIDE.U32 R92, R32, R20, RZ ;  /* 0x00000014205c7225 */ /* 0x000fc800078e00ff */
[----:B------:R-:W-:Y:S01]  /*3ba00*/  IMAD.X R87, RZ, RZ, RZ, P3 ;  /* 0x000000ffff577224 */ /* 0x000fe200018e06ff */
[----:B------:R-:W-:Y:S01]  /*3ba10*/  IADD3 RZ, P0, PT, R93, R84, RZ ;  /* 0x000000545dff7210 */ /* 0x000fe20007f1e0ff */
[----:B------:R-:W-:-:S04]  /*3ba20*/  IMAD.WIDE.U32 R88, P3, R31, R34, R88 ;  /* 0x000000221f587225 */ /* 0x000fc80007860058 */
[----:B------:R-:W-:-:S04]  /*3ba30*/  IMAD.WIDE.U32 R92, R34, R30, RZ ;  /* 0x0000001e225c7225 */ /* 0x000fc800078e00ff */
[----:B------:R-:W-:Y:S01]  /*3ba40*/  IMAD.X R95, RZ, RZ, RZ, P3 ;  /* 0x000000ffff5f7224 */ /* 0x000fe200018e06ff */
[----:B------:R-:W-:Y:S01]  /*3ba50*/  IADD3 RZ, P6, PT, R93, R88, RZ ;  /* 0x000000585dff7210 */ /* 0x000fe20007fde0ff */
[----:B------:R-:W-:Y:S01]  /*3ba60*/  IMAD.MOV.U32 R86, RZ, RZ, R85 ;  /* 0x000000ffff567224 */ /* 0x000fe200078e0055 */
[----:B------:R-:W-:Y:S01]  /*3ba70*/  @P2 IADD3 R36, P3, PT, R111, R36, RZ ;  /* 0x000000246f242210 */ /* 0x000fe20007f7e0ff */
[----:B------:R-:W-:Y:S02]  /*3ba80*/  IMAD.MOV.U32 R94, RZ, RZ, R89 ;  /* 0x000000ffff5e7224 */ /* 0x000fe400078e0059 */
[----:B------:R-:W-:Y:S01]  /*3ba90*/  IMAD.WIDE.U32.X R86, R21, R33, R86, P0 ;  /* 0x0000002115567225 */ /* 0x000fe200000e0456 */
[----:B------:R-:W-:-:S03]  /*3baa0*/  ISETP.GE.U32.AND P0, PT, R99, R74, PT ;  /* 0x0000004a6300720c */ /* 0x000fc60003f06070 */
[----:B------:R-:W-:Y:S01]  /*3bab0*/  IMAD.WIDE.U32.X R94, R31, R35, R94, P6 ;  /* 0x000000231f5e7225 */ /* 0x000fe200030e045e */
[----:B------:R-:W-:Y:S02]  /*3bac0*/  ISETP.GE.U32.AND P6, PT, R108, R99, PT ;  /* 0x000000636c00720c */ /* 0x000fe40003fc6070 */
[----:B------:R-:W-:Y:S01]  /*3bad0*/  ISETP.GE.U32.AND.EX P0, PT, R77, R80, PT, P0 ;  /* 0x000000504d00720c */ /* 0x000fe20003f06100 */
[----:B------:R-:W-:Y:S01]  /*3bae0*/  IMAD.WIDE.U32 R88, R75, R66, RZ ;  /* 0x000000424b587225 */ /* 0x000fe200078e00ff */
[----:B------:R-:W-:Y:S02]  /*3baf0*/  ISETP.GE.U32.AND.EX P6, PT, R106, R77, PT, P6 ;  /* 0x0000004d6a00720c */ /* 0x000fe40003fc6160 */
[----:B------:R-:W-:Y:S01]  /*3bb00*/  SEL R74, RZ, 0x1, P0 ;  /* 0x00000001ff4a7807 */ /* 0x000fe20000000000 */
[----:B------:R-:W-:Y:S01]  /*3bb10*/  IMAD.X R85, RZ, RZ, RZ, P4 ;  /* 0x000000ffff557224 */ /* 0x000fe200020e06ff */
[----:B------:R-:W-:Y:S01]  /*3bb20*/  ISETP.GE.U32.AND P4, PT, R79, R76, PT ;  /* 0x0000004c4f00720c */ /* 0x000fe20003f86070 */
[----:B------:R-:W-:Y:S01]  /*3bb30*/  IMAD.MOV.U32 R84, RZ, RZ, R83 ;  /* 0x000000ffff547224 */ /* 0x000fe200078e0053 */
[----:B------:R-:W-:Y:S01]  /*3bb40*/  SEL R99, RZ, 0x1, P6 ;  /* 0x00000001ff637807 */ /* 0x000fe20003000000 */
[----:B------:R-:W-:Y:S01]  /*3bb50*/  IMAD.WIDE.U32 R76, P6, R78, R67, R88 ;  /* 0x000000434e4c7225 */ /* 0x000fe200078c0058 */
[----:B------:R-:W-:-:S02]  /*3bb60*/  ISETP.GT.U32.AND.EX P0, PT, R97, R82, PT, P1 ;  /* 0x000000526100720c */ /* 0x000fc40003f04110 */
[----:B------:R-:W-:Y:S01]  /*3bb70*/  ISETP.GE.U32.AND P1, PT, R7, R79, PT ;  /* 0x0000004f0700720c */ /* 0x000fe20003f26070 */
[----:B------:R-:W-:Y:S01]  /*3bb80*/  IMAD.X R83, RZ, RZ, RZ, P6 ;  /* 0x000000ffff537224 */ /* 0x000fe200030e06ff */
[----:B------:R-:W-:Y:S01]  /*3bb90*/  ISETP.GE.U32.AND.EX P4, PT, R98, R107, PT, P4 ;  /* 0x0000006b6200720c */ /* 0x000fe20003f86140 */
[C---:B------:R-:W-:Y:S01]  /*3bba0*/  IMAD.WIDE.U32 R88, R78.reuse, R66, RZ ;  /* 0x000000424e587225 */ /* 0x040fe200078e00ff */
[----:B------:R-:W-:Y:S02]  /*3bbb0*/  SEL R93, RZ, 0x1, !P0 ;  /* 0x00000001ff5d7807 */ /* 0x000fe40004000000 */
[----:B------:R-:W-:Y:S01]  /*3bbc0*/  ISETP.GE.U32.AND.EX P6, PT, R5, R98, PT, P1 ;  /* 0x000000620500720c */ /* 0x000fe20003fc6110 */
[----:B------:R-:W-:Y:S01]  /*3bbd0*/  IMAD.WIDE.U32.X R84, R75, R69, R84, P5 ;  /* 0x000000454b547225 */ /* 0x000fe200028e0454 */
[----:B------:R-:W-:Y:S02]  /*3bbe0*/  IADD3 R74, P0, P5, R99, R86, R74 ;  /* 0x00000056634a7210 */ /* 0x000fe40007d1e04a */
[----:B------:R-:W-:Y:S01]  /*3bbf0*/  SEL R80, RZ, 0x1, P4 ;  /* 0x00000001ff507807 */ /* 0x000fe20002000000 */
[----:B------:R-:W-:Y:S01]  /*3bc00*/  IMAD.MOV.U32 R82, RZ, RZ, R77 ;  /* 0x000000ffff527224 */ /* 0x000fe200078e004d */
[----:B------:R-:W-:Y:S01]  /*3bc10*/  SEL R77, RZ, 0x1, P6 ;  /* 0x00000001ff4d7807 */ /* 0x000fe20003000000 */
[----:B------:R-:W-:Y:S01]  /*3bc20*/  IMAD.WIDE.U32 R112, R78, R46, RZ ;  /* 0x0000002e4e707225 */ /* 0x000fe200078e00ff */
[----:B------:R-:W-:-:S02]  /*3bc30*/  IADD3 R79, P1, PT, R89, R76, RZ ;  /* 0x0000004c594f7210 */ /* 0x000fc40007f3e0ff */
[----:B------:R-:W-:Y:S01]  /*3bc40*/  IADD3.X R106, PT, PT, RZ, R87, RZ, P0, P5 ;  /* 0x00000057ff6a7210 */ /* 0x000fe200007ea4ff */
[----:B------:R-:W-:Y:S01]  /*3bc50*/  IMAD.WIDE.U32 R86, R33, R22, RZ ;  /* 0x0000001621567225 */ /* 0x000fe200078e00ff */
[----:B------:R-:W-:Y:S02]  /*3bc60*/  IADD3 R89, P5, PT, R93, R84, RZ ;  /* 0x000000545d597210 */ /* 0x000fe40007fbe0ff */
[----:B------:R-:W-:Y:S01]  /*3bc70*/  IADD3 R80, P0, P4, R77, R94, R80 ;  /* 0x0000005e4d507210 */ /* 0x000fe20007c1e050 */
[----:B------:R-:W-:Y:S01]  /*3bc80*/  IMAD.WIDE.U32 R92, R32, R22, RZ ;  /* 0x00000016205c7225 */ /* 0x000fe200078e00ff */
[----:B------:R-:W-:Y:S02]  /*3bc90*/  IADD3 R53, P6, PT, R53, R4, RZ ;  /* 0x0000000435357210 */ /* 0x000fe40007fde0ff */
[----:B------:R-:W-:Y:S01]  /*3bca0*/  IADD3.X R108, PT, PT, RZ, R95, RZ, P0, P4 ;  /* 0x0000005fff6c7210 */ /* 0x000fe200007e84ff */
[----:B------:R-:W-:Y:S02]  /*3bcb0*/  IMAD.X R107, RZ, RZ, R85, P5 ;  /* 0x000000ffff6b7224 */ /* 0x000fe400028e0655 */
[----:B------:R-:W-:-:S04]  /*3bcc0*/  IMAD.WIDE.U32 R84, R35, R22, RZ ;  /* 0x0000001623547225 */ /* 0x000fc800078e00ff */
[----:B------:R-:W-:-:S04]  /*3bcd0*/  IMAD.WIDE.U32 R86, P0, R23, R32, R86 ;  /* 0x0000002017567225 */ /* 0x000fc80007800056 */
[----:B------:R-:W-:-:S04]  /*3bce0*/  IMAD.WIDE.U32 R76, R35, R20, RZ ;  /* 0x00000014234c7225 */ /* 0x000fc800078e00ff */
[----:B------:R-:W-:Y:S01]  /*3bcf0*/  IMAD.X R99, RZ, RZ, RZ, P0 ;  /* 0x000000ffff637224 */ /* 0x000fe200000e06ff */
[----:B------:R-:W-:Y:S01]  /*3bd00*/  IADD3 RZ, P0, PT, R93, R86, RZ ;  /* 0x000000565dff7210 */ /* 0x000fe20007f1e0ff */
[----:B------:R-:W-:-:S04]  /*3bd10*/  IMAD.WIDE.U32 R84, P4, R23, R34, R84 ;  /* 0x0000002217547225 */ /* 0x000fc80007880054 */
[----:B------:R-:W-:Y:S02]  /*3bd20*/  IMAD.MOV.U32 R98, RZ, RZ, R87 ;  /* 0x000000ffff627224 */ /* 0x000fe400078e0057 */
[----:B------:R-:W-:-:S04]  /*3bd30*/  IMAD.WIDE.U32 R76, P5, R21, R34, R76 ;  /* 0x00000022154c7225 */ /* 0x000fc800078a004c */
[----:B------:R-:W-:Y:S01]  /*3bd40*/  IMAD.X R97, RZ, RZ, RZ, P4 ;  /* 0x000000ffff617224 */ /* 0x000fe200020e06ff */
[----:B------:R-:W-:Y:S01]  /*3bd50*/  ISETP.GE.U32.AND P4, PT, R53, R4, PT ;  /* 0x000000043500720c */ /* 0x000fe20003f86070 */
[----:B------:R-:W-:Y:S01]  /*3bd60*/  IMAD.WIDE.U32.X R98, R23, R33, R98, P0 ;  /* 0x0000002117627225 */ /* 0x000fe200000e0462 */
[----:B------:R-:W-:-:S03]  /*3bd70*/  IADD3 R4, P0, PT, R53, R109, RZ ;  /* 0x0000006d35047210 */ /* 0x000fc60007f1e0ff */
[----:B------:R-:W-:Y:S02]  /*3bd80*/  IMAD.X R96, R103, 0x1, R96, P6 ;  /* 0x0000000167607824 */ /* 0x000fe400030e0660 */
[----:B------:R-:W-:Y:S02]  /*3bd90*/  IMAD.MOV.U32 R92, RZ, RZ, R77 ;  /* 0x000000ffff5c7224 */ /* 0x000fe400078e004d */
[----:B------:R-:W-:Y:S01]  /*3bda0*/  IMAD R77, R23, R32, RZ ;  /* 0x00000020174d7224 */ /* 0x000fe200078e02ff */
[C---:B------:R-:W-:Y:S01]  /*3bdb0*/  ISETP.GE.U32.AND.EX P4, PT, R96.reuse, R103, PT, P4 ;  /* 0x000000676000720c */ /* 0x040fe20003f86140 */
[----:B------:R-:W-:Y:S01]  /*3bdc0*/  IMAD.X R53, R96, 0x1, R110, P0 ;  /* 0x0000000160357824 */ /* 0x000fe200000e066e */
[----:B------:R-:W-:Y:S01]  /*3bdd0*/  ISETP.GE.U32.AND P0, PT, R4, R109, PT ;  /* 0x0000006d0400720c */ /* 0x000fe20003f06070 */
[----:B------:R-:W-:Y:S01]  /*3bde0*/  IMAD.WIDE.U32 R94, R34, R20, RZ ;  /* 0x00000014225e7225 */ /* 0x000fe200078e00ff */
[----:B------:R-:W-:Y:S02]  /*3bdf0*/  SEL R115, RZ, 0x1, P4 ;  /* 0x00000001ff737807 */ /* 0x000fe40002000000 */
[----:B------:R-:W-:Y:S01]  /*3be00*/  ISETP.GE.U32.AND.EX P0, PT, R53, R110, PT, P0 ;  /* 0x0000006e3500720c */ /* 0x000fe20003f06100 */
[----:B------:R-:W-:-:S02]  /*3be10*/  IMAD R109, R22, R33, R77 ;  /* 0x00000021166d7224 */ /* 0x000fc400078e024d */
[----:B------:R-:W-:-:S04]  /*3be20*/  IMAD.WIDE.U32 R32, R22, R32, RZ ;  /* 0x0000002016207225 */ /* 0x000fc800078e00ff */
[----:B------:R-:W-:Y:S01]  /*3be30*/  IMAD.X R93, RZ, RZ, RZ, P5 ;  /* 0x000000ffff5d7224 */ /* 0x000fe200028e06ff */
[----:B------:R-:W-:Y:S01]  /*3be40*/  IADD3 RZ, P5, PT, R95, R76, RZ ;  /* 0x0000004c5fff7210 */ /* 0x000fe20007fbe0ff */
[----:B------:R-:W-:Y:S01]  /*3be50*/  IMAD R87, R21, R34, RZ ;  /* 0x0000002215577224 */ /* 0x000fe200078e02ff */
[-C--:B------:R-:W-:Y:S01]  /*3be60*/  IADD3 R111, P6, PT, R102, R32.reuse, RZ ;  /* 0x00000020666f7210 */ /* 0x080fe20007fde0ff */
[----:B------:R-:W-:Y:S02]  /*3be70*/  IMAD.IADD R109, R33, 0x1, R109 ;  /* 0x00000001216d7824 */ /* 0x000fe400078e026d */
[-C--:B------:R-:W-:Y:S02]  /*3be80*/  IMAD R95, R20, R35.reuse, R87 ;  /* 0x00000023145f7224 */ /* 0x080fe400078e0257 */
[----:B------:R-:W-:Y:S01]  /*3be90*/  IMAD.WIDE.U32.X R92, R21, R35, R92, P5 ;  /* 0x00000023155c7225 */ /* 0x000fe200028e045c */
[----:B------:R-:W-:-:S03]  /*3bea0*/  ISETP.GE.U32.AND P5, PT, R111, R32, PT ;  /* 0x000000206f00720c */ /* 0x000fc60003fa6070 */
[----:B------:R-:W-:-:S04]  /*3beb0*/  IMAD.WIDE.U32 R86, R75, R64, RZ ;  /* 0x000000404b567225 */ /* 0x000fc800078e00ff */
[----:B------:R-:W-:-:S04]  /*3bec0*/  IMAD.WIDE.U32 R32, R75, R46, RZ ;  /* 0x0000002e4b207225 */ /* 0x000fc800078e00ff */
[----:B------:R-:W-:-:S04]  /*3bed0*/  IMAD.WIDE.U32 R76, R20, R34, RZ ;  /* 0x00000022144c7225 */ /* 0x000fc800078e00ff */
[----:B------:R-:W-:Y:S01]  /*3bee0*/  IMAD.X R90, R109, 0x1, R90, P6 ;  /* 0x000000016d5a7824 */ /* 0x000fe200030e065a */
[----:B------:R-:W-:Y:S01]  /*3bef0*/  IADD3 R74, P6, PT, R111, R74, RZ ;  /* 0x0000004a6f4a7210 */ /* 0x000fe20007fde0ff */
[----:B------:R-:W-:-:S03]  /*3bf00*/  IMAD.WIDE.U32 R86, P4, R78, R65, R86 ;  /* 0x000000414e567225 */ /* 0x000fc60007880056 */
[----:B------:R-:W-:Y:S01]  /*3bf10*/  ISETP.GE.U32.AND.EX P5, PT, R90, R109, PT, P5 ;  /* 0x0000006d5a00720c */ /* 0x000fe20003fa6150 */
[----:B------:R-:W-:Y:S02]  /*3bf20*/  IMAD.IADD R77, R77, 0x1, R95 ;  /* 0x000000014d4d7824 */ /* 0x000fe400078e025f */
[----:B------:R-:W-:-:S04]  /*3bf30*/  IMAD.WIDE.U32.X R82, R75, R67, R82, P1 ;  /* 0x000000434b527225 */ /* 0x000fc800008e0452 */
[----:B------:R-:W-:-:S04]  /*3bf40*/  IMAD.WIDE.U32 R94, R78, R64, RZ ;  /* 0x000000404e5e7225 */ /* 0x000fc800078e00ff */
[----:B------:R-:W-:-:S04]  /*3bf50*/  IMAD.WIDE.U32 R32, P1, R78, R47, R32 ;  /* 0x0000002f4e207225 */ /* 0x000fc80007820020 */
[----:B------:R-:W-:Y:S01]  /*3bf60*/  IMAD.X R103, RZ, RZ, RZ, P4 ;  /* 0x000000ffff677224 */ /* 0x000fe200020e06ff */
[----:B------:R-:W-:Y:S01]  /*3bf70*/  ISETP.GE.U32.AND P4, PT, R74, R111, PT ;  /* 0x0000006f4a00720c */ /* 0x000fe20003f86070 */
[----:B------:R-:W-:Y:S01]  /*3bf80*/  IMAD.X R106, R90, 0x1, R106, P6 ;  /* 0x000000015a6a7824 */ /* 0x000fe200030e066a */
[----:B------:R-:W-:Y:S01]  /*3bf90*/  IADD3 R117, P6, PT, R74, R76, RZ ;  /* 0x0000004c4a757210 */ /* 0x000fe20007fde0ff */
[----:B------:R-:W-:Y:S01]  /*3bfa0*/  IMAD.X R111, RZ, RZ, RZ, P1 ;  /* 0x000000ffff6f7224 */ /* 0x000fe200008e06ff */
[----:B------:R-:W-:Y:S01]  /*3bfb0*/  IADD3 R74, P1, PT, R95, R86, RZ ;  /* 0x000000565f4a7210 */ /* 0x000fe20007f3e0ff */
[----:B------:R-:W-:Y:S01]  /*3bfc0*/  IMAD.MOV.U32 R102, RZ, RZ, R87 ;  /* 0x000000ffff667224 */ /* 0x000fe200078e0057 */
[----:B------:R-:W-:Y:S01]  /*3bfd0*/  ISETP.GE.U32.AND.EX P4, PT, R106, R90, PT, P4 ;  /* 0x0000005a6a00720c */ /* 0x000fe20003f86140 */
[----:B------:R-:W-:Y:S01]  /*3bfe0*/  IMAD.X R119, R77, 0x1, R106, P6 ;  /* 0x000000014d777824 */ /* 0x000fe200030e066a */
[----:B------:R-:W-:Y:S01]  /*3bff0*/  IADD3 R78, P6, PT, R113, R32, RZ ;  /* 0x00000020714e7210 */ /* 0x000fe20007fde0ff */
[----:B------:R-:W-:Y:S01]  /*3c000*/  IMAD.WIDE.U32.X R102, R75, R65, R102, P1 ;  /* 0x000000414b667225 */ /* 0x000fe200008e0466 */
[----:B------:R-:W-:-:S02]  /*3c010*/  IADD3 R80, P1, PT, R117, R80, RZ ;  /* 0x0000005075507210 */ /* 0x000fc40007f3e0ff */
[----:B------:R-:W-:Y:S01]  /*3c020*/  SEL R87, RZ, 0x1, P4 ;  /* 0x00000001ff577807 */ /* 0x000fe20002000000 */
[----:B------:R-:W-:Y:S02]  /*3c030*/  IMAD.MOV.U32 R110, RZ, RZ, R33 ;  /* 0x000000ffff6e7224 */ /* 0x000fe400078e0021 */
[----:B------:R-:W-:Y:S01]  /*3c040*/  IMAD.X R108, R119, 0x1, R108, P1 ;  /* 0x00000001776c7824 */ /* 0x000fe200008e066c */
[----:B------:R-:W-:Y:S01]  /*3c050*/  ISETP.GE.U32.AND P1, PT, R80, R117, PT ;  /* 0x000000755000720c */ /* 0x000fe20003f26070 */
[----:B------:R-:W-:Y:S01]  /*3c060*/  IMAD.WIDE.U32.X R110, R75, R47, R110, P6 ;  /* 0x0000002f4b6e7225 */ /* 0x000fe200030e046e */
[----:B------:R-:W-:Y:S02]  /*3c070*/  SEL R75, RZ, 0x1, P0 ;  /* 0x00000001ff4b7807 */ /* 0x000fe40000000000 */
[----:B------:R-:W-:Y:S01]  /*3c080*/  ISETP.GE.U32.AND P0, PT, R117, R76, PT ;  /* 0x0000004c7500720c */ /* 0x000fe20003f06070 */
[----:B------:R-:W-:Y:S01]  /*3c090*/  IMAD.WIDE.U32 R32, R34, R22, RZ ;  /* 0x0000001622207225 */ /* 0x000fe200078e00ff */
[----:B------:R-:W-:-:S02]  /*3c0a0*/  ISETP.GE.U32.AND.EX P1, PT, R108, R119, PT, P1 ;  /* 0x000000776c00720c */ /* 0x000fc40003f26110 */
[----:B------:R-:W-:Y:S01]  /*3c0b0*/  ISETP.GE.U32.AND.EX P0, PT, R119, R77, PT, P0 ;  /* 0x0000004d7700720c */ /* 0x000fe20003f06100 */
[----:B------:R-:W-:Y:S01]  /*3c0c0*/  IMAD.MOV.U32 R96, RZ, RZ, R85 ;  /* 0x000000ffff607224 */ /* 0x000fe200078e0055 */
[----:B------:R-:W-:Y:S02]  /*3c0d0*/  SEL R76, RZ, 0x1, P5 ;  /* 0x00000001ff4c7807 */ /* 0x000fe40002800000 */
[----:B------:R-:W-:Y:S02]  /*3c0e0*/  IADD3 R54, P6, P5, R75, R54, R115 ;  /* 0x000000364b367210 */ /* 0x000fe40007dde073 */
[----:B------:R-:W-:Y:S02]  /*3c0f0*/  SEL R32, RZ, 0x1, P0 ;  /* 0x00000001ff207807 */ /* 0x000fe40000000000 */
[----:B------:R-:W-:Y:S02]  /*3c100*/  SEL R77, RZ, 0x1, P1 ;  /* 0x00000001ff4d7807 */ /* 0x000fe40000800000 */
[----:B------:R-:W-:-:S02]  /*3c110*/  IADD3 R75, P0, P1, R87, R98, R76 ;  /* 0x00000062574b7210 */ /* 0x000fc4000791e04c */
[----:B------:R-:W-:Y:S02]  /*3c120*/  IADD3.X R76, PT, PT, RZ, R55, RZ, P6, P5 ;  /* 0x00000037ff4c7210 */ /* 0x000fe400037ea4ff */
[----:B------:R-:W-:Y:S02]  /*3c130*/  IADD3 R105, P5, PT, R105, R6, RZ ;  /* 0x0000000669697210 */ /* 0x000fe40007fbe0ff */
[----:B------:R-:W-:Y:S02]  /*3c140*/  IADD3.X R98, PT, PT, RZ, R99, RZ, P0, P1 ;  /* 0x00000063ff627210 */ /* 0x000fe400007e24ff */
[----:B------:R-:W-:Y:S01]  /*3c150*/  IADD3 R32, P0, P1, R77, R92, R32 ;  /* 0x0000005c4d207210 */ /* 0x000fe2000791e020 */
[----:B------:R-:W-:Y:S01]  /*3c160*/  IMAD.X R101, R100, 0x1, R101, P5 ;  /* 0x0000000164657824 */ /* 0x000fe200028e0665 */
[----:B------:R-:W-:Y:S02]  /*3c170*/  IADD3 R55, P5, PT, R105, R54, RZ ;  /* 0x0000003669377210 */ /* 0x000fe40007fbe0ff */
[----:B------:R-:W-:-:S02]  /*3c180*/  IADD3.X R92, PT, PT, RZ, R93, RZ, P0, P1 ;  /* 0x0000005dff5c7210 */ /* 0x000fc400007e24ff */
[----:B------:R-:W-:Y:S01]  /*3c190*/  IADD3 R4, P1, PT, R4, R88, RZ ;  /* 0x0000005804047210 */ /* 0x000fe20007f3e0ff */
[----:B------:R-:W-:Y:S01]  /*3c1a0*/  IMAD.X R87, R101, 0x1, R76, P5 ;  /* 0x0000000165577824 */ /* 0x000fe200028e064c */
[----:B------:R-:W-:Y:S02]  /*3c1b0*/  ISETP.GE.U32.AND P0, PT, R105, R6, PT ;  /* 0x000000066900720c */ /* 0x000fe40003f06070 */
[----:B------:R-:W-:Y:S01]  /*3c1c0*/  ISETP.GE.U32.AND P6, PT, R55, R54, PT ;  /* 0x000000363700720c */ /* 0x000fe20003fc6070 */
[----:B------:R-:W-:Y:S01]  /*3c1d0*/  IMAD.X R54, R79, 0x1, R53, P1 ;  /* 0x000000014f367824 */ /* 0x000fe200008e0635 */
[----:B------:R-:W-:Y:S01]  /*3c1e0*/  IADD3 RZ, P4, PT, R33, R84, RZ ;  /* 0x0000005421ff7210 */ /* 0x000fe20007f9e0ff */
[----:B------:R-:W-:Y:S01]  /*3c1f0*/  IMAD R53, R23, R34, RZ ;  /* 0x0000002217357224 */ /* 0x000fe200078e02ff */
[----:B------:R-:W-:Y:S02]  /*3c200*/  ISETP.GE.U32.AND.EX P0, PT, R101, R100, PT, P0 ;  /* 0x000000646500720c */ /* 0x000fe40003f06100 */
[----:B------:R-:W-:Y:S01]  /*3c210*/  ISETP.GE.U32.AND.EX P6, PT, R87, R76, PT, P6 ;  /* 0x0000004c5700720c */ /* 0x000fe20003fc6160 */
[----:B------:R-:W-:Y:S01]  /*3c220*/  IMAD.WIDE.U32.X R96, R23, R35, R96, P4 ;  /* 0x0000002317607225 */ /* 0x000fe200020e0460 */
[----:B------:R-:W-:-:S02]  /*3c230*/  IADD3 R55, P1, PT, R55, R94, RZ ;  /* 0x0000005e37377210 */ /* 0x000fc40007f3e0ff */
[----:B------:R-:W-:Y:S01]  /*3c240*/  IADD3 R84, P5, PT, R4, R89, RZ ;  /* 0x0000005904547210 */ /* 0x000fe20007fbe0ff */
[----:B------:R-:W-:Y:S01]  /*3c250*/  IMAD R53, R22, R35, R53 ;  /* 0x0000002316357224 */ /* 0x000fe200078e0235 */
[----:B------:R-:W-:Y:S01]  /*3c260*/  SEL R6, RZ, 0x1, P0 ;  /* 0x00000001ff067807 */ /* 0x000fe20000000000 */
[----:B------:R-:W-:Y:S01]  /*3c270*/  IMAD.X R87, R74, 0x1, R87, P1 ;  /* 0x000000014a577824 */ /* 0x000fe200008e0657 */
[----:B------:R-:W-:Y:S01]  /*3c280*/  SEL R33, RZ, 0x1, P6 ;  /* 0x00000001ff217807 */ /* 0x000fe20003000000 */
[----:B------:R-:W-:Y:S01]  /*3c290*/  IMAD.X R77, R54, 0x1, R107, P5 ;  /* 0x00000001364d7824 */ /* 0x000fe200028e066b */
[----:B------:R-:W-:Y:S01]  /*3c2a0*/  ISETP.GE.U32.AND P4, PT, R4, R88, PT ;  /* 0x000000580400720c */ /* 0x000fe20003f86070 */
[----:B------:R-:W-:Y:S01]  /*3c2b0*/  IMAD.WIDE.U32 R34, R22, R34, RZ ;  /* 0x0000002216227225 */ /* 0x000fe200078e00ff */
[----:B------:R-:W-:Y:S02]  /*3c2c0*/  ISETP.GE.U32.AND P1, PT, R84, R89, PT ;  /* 0x000000595400720c */ /* 0x000fe40003f26070 */
[----:B------:R-:W-:-:S02]  /*3c2d0*/  IADD3 R6, P5, P6, R33, R72, R6 ;  /* 0x0000004821067210 */ /* 0x000fc40007ebe006 */
[----:B------:R-:W-:Y:S02]  /*3c2e0*/  ISETP.GE.U32.AND.EX P4, PT, R54, R79, PT, P4 ;  /* 0x0000004f3600720c */ /* 0x000fe40003f86140 */
[----:B------:R-:W-:Y:S02]  /*3c2f0*/  ISETP.GE.U32.AND.EX P1, PT, R77, R107, PT, P1 ;  /* 0x0000006b4d00720c */ /* 0x000fe40003f26110 */
[----:B------:R-:W-:Y:S01]  /*3c300*/  IADD3.X R76, PT, PT, RZ, R73, RZ, P5, P6 ;  /* 0x00000049ff4c7210 */ /* 0x000fe20002fec4ff */
[----:B------:R-:W-:Y:S01]  /*3c310*/  IMAD.IADD R73, R35, 0x1, R53 ;  /* 0x0000000123497824 */ /* 0x000fe200078e0235 */
[----:B------:R-:W-:Y:S01]  /*3c320*/  IADD3 R75, P5, PT, R75, R34, RZ ;  /* 0x000000224b4b7210 */ /* 0x000fe20007fbe0ff */
[----:B------:R-:W-:Y:S01]  /*3c330*/  IMAD R53, R77, R70, RZ ;  /* 0x000000464d357224 */ /* 0x000fe200078e02ff */
[----:B------:R-:W-:Y:S02]  /*3c340*/  SEL R54, RZ, 0x1, P4 ;  /* 0x00000001ff367807 */ /* 0x000fe40002000000 */
[----:B------:R-:W-:Y:S01]  /*3c350*/  SEL R35, RZ, 0x1, P1 ;  /* 0x00000001ff237807 */ /* 0x000fe20000800000 */
[----:B------:R-:W-:Y:S01]  /*3c360*/  IMAD.X R98, R73, 0x1, R98, P5 ;  /* 0x0000000149627824 */ /* 0x000fe200028e0662 */
[----:B------:R-:W-:Y:S01]  /*3c370*/  IADD3 R4, P1, PT, R75, R32, RZ ;  /* 0x000000204b047210 */ /* 0x000fe20007f3e0ff */
[C---:B------:R-:W-:Y:S01]  /*3c380*/  IMAD R85, R84.reuse, R71, R53 ;  /* 0x0000004754557224 */ /* 0x040fe200078e0235 */
[----:B------:R-:W-:Y:S01]  /*3c390*/  IADD3 R54, P5, P6, R35, R82, R54 ;  /* 0x0000005223367210 */ /* 0x000fe20007ebe036 */
[----:B------:R-:W-:Y:S01]  /*3c3a0*/  IMAD.WIDE.U32 R32, R84, R70, RZ ;  /* 0x0000004654207225 */ /* 0x000fe200078e00ff */
[----:B------:R-:W-:-:S02]  /*3c3b0*/  ISETP.GE.U32.AND P4, PT, R4, R75, PT ;  /* 0x0000004b0400720c */ /* 0x000fc40003f86070 */
[----:B------:R-:W-:Y:S01]  /*3c3c0*/  IADD3.X R82, PT, PT, RZ, R83, RZ, P5, P6 ;  /* 0x00000053ff527210 */ /* 0x000fe20002fec4ff */
[C---:B------:R-:W-:Y:S01]  /*3c3d0*/  IMAD.X R53, R98.reuse, 0x1, R92, P1 ;  /* 0x0000000162357824 */ /* 0x040fe200008e065c */
[----:B------:R-:W-:Y:S01]  /*3c3e0*/  IADD3 R89, P5, PT, R55, R54, RZ ;  /* 0x0000003637597210 */ /* 0x000fe20007fbe0ff */
[----:B------:R-:W-:Y:S01]  /*3c3f0*/  IMAD.IADD R85, R33, 0x1, R85 ;  /* 0x0000000121557824 */ /* 0x000fe200078e0255 */
[----:B------:R-:W-:Y:S02]  /*3c400*/  ISETP.GE.U32.AND P1, PT, R75, R34, PT ;  /* 0x000000224b00720c */ /* 0x000fe40003f26070 */
[----:B------:R-:W-:Y:S01]  /*3c410*/  ISETP.GE.U32.AND P0, PT, R55, R94, PT ;  /* 0x0000005e3700720c */ /* 0x000fe20003f06070 */
[----:B------:R-:W-:Y:S01]  /*3c420*/  IMAD.X R79, R87, 0x1, R82, P5 ;  /* 0x00000001574f7824 */ /* 0x000fe200028e0652 */
[----:B------:R-:W-:Y:S01]  /*3c430*/  ISETP.GE.U32.AND.EX P1, PT, R98, R73, PT, P1 ;  /* 0x000000496200720c */ /* 0x000fe20003f26110 */
[----:B------:R-:W-:Y:S01]  /*3c440*/  IMAD.WIDE.U32 R34, R85, R68, RZ ;  /* 0x0000004455227225 */ /* 0x000fe200078e00ff */
[----:B------:R-:W-:-:S02]  /*3c450*/  ISETP.GE.U32.AND P5, PT, R89, R54, PT ;  /* 0x000000365900720c */ /* 0x000fc40003fa6070 */
[----:B------:R-:W-:Y:S01]  /*3c460*/  ISETP.GE.U32.AND.EX P4, PT, R53, R98, PT, P4 ;  /* 0x000000623500720c */ /* 0x000fe20003f86140 */
[C---:B------:R-:W-:Y:S01]  /*3c470*/  IMAD.WIDE.U32 R54, R32.reuse, R68, RZ ;  /* 0x0000004420367225 */ /* 0x040fe200078e00ff */
[----:B------:R-:W-:Y:S02]  /*3c480*/  ISETP.GE.U32.AND.EX P0, PT, R87, R74, PT, P0 ;  /* 0x0000004a5700720c */ /* 0x000fe40003f06100 */
[----:B------:R-:W-:Y:S02]  /*3c490*/  SEL R74, RZ, 0x1, P1 ;  /* 0x00000001ff4a7807 */ /* 0x000fe40000800000 */
[----:B------:R-:W-:Y:S02]  /*3c4a0*/  ISETP.GE.U32.AND.EX P1, PT, R79, R82, PT, P5 ;  /* 0x000000524f00720c */ /* 0x000fe40003f26150 */
[----:B------:R-:W-:Y:S01]  /*3c4b0*/  SEL R73, RZ, 0x1, P4 ;  /* 0x00000001ff497807 */ /* 0x000fe20002000000 */
[----:B------:R-:W-:Y:S01]  /*3c4c0*/  IMAD.WIDE.U32 R34, P4, R32, R69, R34 ;  /* 0x0000004520227225 */ /* 0x000fe20007880022 */
[----:B------:R-:W-:-:S02]  /*3c4d0*/  SEL R83, RZ, 0x1, P1 ;  /* 0x00000001ff537807 */ /* 0x000fc40000800000 */
[----:B------:R-:W-:Y:S01]  /*3c4e0*/  IADD3 R82, P5, P6, R73, R96, R74 ;  /* 0x0000006049527210 */ /* 0x000fe20007ebe04a */
[----:B------:R-:W-:Y:S01]  /*3c4f0*/  IMAD.X R75, RZ, RZ, RZ, P4 ;  /* 0x000000ffff4b7224 */ /* 0x000fe200020e06ff */
[----:B------:R-:W-:Y:S01]  /*3c500*/  ISETP.NE.U32.AND P1, PT, R6, RZ, PT ;  /* 0x000000ff0600720c */ /* 0x000fe20003f25070 */
[----:B------:R-:W-:Y:S01]  /*3c510*/  IMAD.MOV.U32 R74, RZ, RZ, R35 ;  /* 0x000000ffff4a7224 */ /* 0x000fe200078e0023 */
[----:B------:R-:W-:Y:S02]  /*3c520*/  LOP3.LUT R73, RZ, R54, RZ, 0x33, !PT ;  /* 0x00000036ff497212 */ /* 0x000fe400078e33ff */
[----:B------:R-:W-:Y:S02]  /*3c530*/  SEL R72, RZ, 0x1, P0 ;  /* 0x00000001ff487807 */ /* 0x000fe40000000000 */
[----:B------:R-:W-:Y:S01]  /*3c540*/  IADD3 R34, P0, PT, R55, R34, RZ ;  /* 0x0000002237227210 */ /* 0x000fe20007f1e0ff */
[----:B------:R-:W-:Y:S01]  /*3c550*/  IMAD.WIDE.U32 R54, R32, R66, RZ ;  /* 0x0000004220367225 */ /* 0x000fe200078e00ff */
[----:B------:R-:W-:-:S02]  /*3c560*/  IADD3.X R96, PT, PT, RZ, R97, RZ, P5, P6 ;  /* 0x00000061ff607210 */ /* 0x000fc40002fec4ff */
[----:B------:R-:W-:Y:S01]  /*3c570*/  ISETP.NE.AND.EX P1, PT, R76, RZ, PT, P1 ;  /* 0x000000ff4c00720c */ /* 0x000fe20003f25310 */
[----:B------:R-:W-:Y:S01]  /*3c580*/  IMAD.WIDE.U32.X R74, R85, R69, R74, P0 ;  /* 0x00000045554a7225 */ /* 0x000fe200000e044a */
[----:B------:R-:W-:Y:S02]  /*3c590*/  ISETP.GT.U32.AND P6, PT, R84, R73, PT ;  /* 0x000000495400720c */ /* 0x000fe40003fc4070 */
[----:B------:R-:W-:Y:S01]  /*3c5a0*/  IADD3 R84, P4, P5, R83, R102, R72 ;  /* 0x0000006653547210 */ /* 0x000fe20007d9e048 */
[----:B------:R-:W-:Y:S01]  /*3c5b0*/  IMAD.WIDE.U32 R72, R85, R66, RZ ;  /* 0x0000004255487225 */ /* 0x000fe200078e00ff */
[----:B------:R-:W-:Y:S02]  /*3c5c0*/  LOP3.LUT R34, RZ, R34, RZ, 0x33, !PT ;  /* 0x00000022ff227212 */ /* 0x000fe400078e33ff */
[----:B------:R-:W-:Y:S02]  /*3c5d0*/  IADD3.X R102, PT, PT, RZ, R103, RZ, P4, P5 ;  /* 0x00000067ff667210 */ /* 0x000fe400027ea4ff */
[----:B------:R-:W-:Y:S01]  /*3c5e0*/  ISETP.GT.U32.AND.EX P6, PT, R77, R34, PT, P6 ;  /* 0x000000224d00720c */ /* 0x000fe20003fc4160 */
[----:B------:R-:W-:Y:S01]  /*3c5f0*/  IMAD.WIDE.U32 R72, P4, R32, R67, R72 ;  /* 0x0000004320487225 */ /* 0x000fe20007880048 */
[----:B------:R-:W-:-:S02]  /*3c600*/  IADD3 R77, P5, PT, R89, R54, RZ ;  /* 0x00000036594d7210 */ /* 0x000fc40007fbe0ff */
[----:B------:R-:W-:Y:S02]  /*3c610*/  SEL R83, RZ, 0x1, !P6 ;  /* 0x00000001ff537807 */ /* 0x000fe40007000000 */
[----:B------:R-:W-:Y:S02]  /*3c620*/  ISETP.GE.U32.AND P0, PT, R77, R54, PT ;  /* 0x000000364d00720c */ /* 0x000fe40003f06070 */
[----:B------:R-:W-:Y:S01]  /*3c630*/  IADD3 R54, P6, PT, R55, R72, RZ ;  /* 0x0000004837367210 */ /* 0x000fe20007fde0ff */
[----:B------:R-:W-:Y:S01]  /*3c640*/  IMAD.X R55, RZ, RZ, RZ, P4 ;  /* 0x000000ffff377224 */ /* 0x000fe200020e06ff */
        /* <DEDUP_REMOVED lines=25> */
.L_x_114:
[----:B------:R-:W-:Y:S05]  /*3c7e0*/  BSYNC.RECONVERGENT B2 ;  /* 0x0000000000027941 */ /* 0x000fea0003800200 */
.L_x_113:
[----:B------:R-:W-:Y:S01]  /*3c7f0*/  IADD3 R7, P1, PT, R7, R112, RZ ;  /* 0x0000007007077210 */ /* 0x000fe20007f3e0ff */
[----:B------:R-:W-:Y:S01]  /*3c800*/  IMAD.X R79, R54, 0x1, R79, P5 ;  /* 0x00000001364f7824 */ /* 0x000fe200028e064f */
[----:B------:R-:W-:Y:S01]  /*3c810*/  IADD3 R6, P4, PT, R83, R74, RZ ;  /* 0x0000004a53067210 */ /* 0x000fe20007f9e0ff */
[----:B------:R-:W-:Y:S01]  /*3c820*/  IMAD.MOV.U32 R72, RZ, RZ, R73 ;  /* 0x000000ffff487224 */ /* 0x000fe200078e0049 */
[----:B------:R-:W-:Y:S01]  /*3c830*/  IADD3 R83, P5, PT, R7, R84, RZ ;  /* 0x0000005407537210 */ /* 0x000fe20007fbe0ff */
[----:B------:R-:W-:Y:S01]  /*3c840*/  IMAD.X R5, R5, 0x1, R78, P1 ;  /* 0x0000000105057824 */ /* 0x000fe200008e064e */
[----:B------:R-:W-:Y:S01]  /*3c850*/  IADD3 R33, P1, PT, R77, R6, RZ ;  /* 0x000000064d217210 */ /* 0x000fe20007f3e0ff */
[----:B------:R-:W-:Y:S01]  /*3c860*/  IMAD.X R74, RZ, RZ, R75, P4 ;  /* 0x000000ffff4a7224 */ /* 0x000fe200020e064b */
[----:B------:R-:W-:Y:S01]  /*3c870*/  ISETP.GE.U32.AND P4, PT, R7, R112, PT ;  /* 0x000000700700720c */ /* 0x000fe20003f86070 */
[----:B------:R-:W-:Y:S01]  /*3c880*/  IMAD.X R93, R5, 0x1, R102, P5 ;  /* 0x00000001055d7824 */ /* 0x000fe200028e0666 */
[C---:B------:R-:W-:Y:S01]  /*3c890*/  ISETP.GE.U32.AND.EX P0, PT, R79.reuse, R54, PT, P0 ;  /* 0x000000364f00720c */ /* 0x040fe20003f06100 */
[----:B------:R-:W-:Y:S01]  /*3c8a0*/  IMAD.X R89, R79, 0x1, R74, P1 ;  /* 0x000000014f597824 */ /* 0x000fe200008e064a */
[----:B------:R-:W-:Y:S01]  /*3c8b0*/  ISETP.GE.U32.AND P1, PT, R83, R84, PT ;  /* 0x000000545300720c */ /* 0x000fe20003f26070 */
[----:B------:R-:W-:Y:S01]  /*3c8c0*/  IMAD.MOV.U32 R73, RZ, RZ, R55 ;  /* 0x000000ffff497224 */ /* 0x000fe200078e0037 */
[----:B------:R-:W-:Y:S01]  /*3c8d0*/  ISETP.GE.U32.AND.EX P4, PT, R5, R78, PT, P4 ;  /* 0x0000004e0500720c */ /* 0x000fe20003f86140 */
[----:B------:R-:W-:Y:S01]  /*3c8e0*/  IMAD.WIDE.U32 R54, R85, R64, RZ ;  /* 0x0000004055367225 */ /* 0x000fe200078e00ff */
[----:B------:R-:W-:Y:S01]  /*3c8f0*/  ISETP.GE.U32.AND.EX P1, PT, R93, R102, PT, P1 ;  /* 0x000000665d00720c */ /* 0x000fe20003f26110 */
[----:B------:R-:W-:Y:S01]  /*3c900*/  BSSY.RECONVERGENT B2, `(.L_x_115) ;  /* 0x0000045000027945 */ /* 0x000fe20003800200 */
[----:B------:R-:W-:Y:S01]  /*3c910*/  ISETP.GE.U32.AND P5, PT, R33, R6, PT ;  /* 0x000000062100720c */ /* 0x000fe20003fa6070 */
[----:B------:R-:W-:Y:S01]  /*3c920*/  IMAD R34, R89, R70, RZ ;  /* 0x0000004659227224 */ /* 0x000fe200078e02ff */
[----:B------:R-:W-:Y:S01]  /*3c930*/  SEL R5, RZ, 0x1, P4 ;  /* 0x00000001ff057807 */ /* 0x000fe20002000000 */
[----:B------:R-:W-:Y:S01]  /*3c940*/  IMAD.WIDE.U32 R54, P4, R32, R65, R54 ;  /* 0x0000004120367225 */ /* 0x000fe20007880036 */
[----:B------:R-:W-:-:S02]  /*3c950*/  SEL R87, RZ, 0x1, P1 ;  /* 0x00000001ff577807 */ /* 0x000fc40000800000 */
[----:B------:R-:W-:Y:S01]  /*3c960*/  ISETP.GE.U32.AND.EX P5, PT, R89, R74, PT, P5 ;  /* 0x0000004a5900720c */ /* 0x000fe20003fa6150 */
[----:B------:R-:W-:Y:S01]  /*3c970*/  IMAD R77, R33, R71, R34 ;  /* 0x00000047214d7224 */ /* 0x000fe200078e0222 */
[----:B------:R-:W-:Y:S01]  /*3c980*/  SEL R86, RZ, 0x1, P0 ;  /* 0x00000001ff567807 */ /* 0x000fe20000000000 */
[----:B------:R-:W-:-:S04]  /*3c990*/  IMAD.WIDE.U32 R34, R32, R64, RZ ;  /* 0x0000004020227225 */ /* 0x000fc800078e00ff */
[----:B------:R-:W-:-:S04]  /*3c9a0*/  IMAD.WIDE.U32 R6, R33, R70, RZ ;  /* 0x0000004621067225 */ /* 0x000fc800078e00ff */
[----:B------:R-:W-:Y:S01]  /*3c9b0*/  IMAD.WIDE.U32.X R72, R85, R67, R72, P6 ;  /* 0x0000004355487225 */ /* 0x000fe200030e0448 */
[----:B------:R-:W-:-:S03]  /*3c9c0*/  IADD3 R87, P1, P6, R87, R110, R5 ;  /* 0x0000006e57577210 */ /* 0x000fc60007e3e005 */
[----:B------:R-:W-:Y:S01]  /*3c9d0*/  IMAD.X R75, RZ, RZ, RZ, P4 ;  /* 0x000000ffff4b7224 */ /* 0x000fe200020e06ff */
[----:B------:R-:W-:Y:S01]  /*3c9e0*/  IADD3 R84, P4, PT, R35, R54, RZ ;  /* 0x0000003623547210 */ /* 0x000fe20007f9e0ff */
[----:B------:R-:W-:Y:S01]  /*3c9f0*/  IMAD.IADD R5, R7, 0x1, R77 ;  /* 0x0000000107057824 */ /* 0x000fe200078e024d */
[----:B------:R-:W-:Y:S01]  /*3ca00*/  SEL R35, RZ, 0x1, P5 ;  /* 0x00000001ff237807 */ /* 0x000fe20002800000 */
[----:B------:R-:W-:Y:S01]  /*3ca10*/  IMAD.MOV.U32 R74, RZ, RZ, R55 ;  /* 0x000000ffff4a7224 */ /* 0x000fe200078e0037 */
[----:B------:R-:W-:Y:S01]  /*3ca20*/  IADD3.X R111, PT, PT, RZ, R111, RZ, P1, P6 ;  /* 0x0000006fff6f7210 */ /* 0x000fe20000fec4ff */
[----:B------:R-:W-:Y:S01]  /*3ca30*/  IMAD.WIDE.U32 R78, R5, R68, RZ ;  /* 0x00000044054e7225 */ /* 0x000fe200078e00ff */
[----:B------:R-:W-:Y:S02]  /*3ca40*/  IADD3 R86, P0, P5, R35, R72, R86 ;  /* 0x0000004823567210 */ /* 0x000fe40007d1e056 */
[----:B------:R-:W-:Y:S01]  /*3ca50*/  IADD3 R55, P6, PT, R83, R34, RZ ;  /* 0x0000002253377210 */ /* 0x000fe20007fde0ff */
[----:B------:R-:W-:Y:S01]  /*3ca60*/  IMAD.WIDE.U32 R76, R6, R68, RZ ;  /* 0x00000044064c7225 */ /* 0x000fe200078e00ff */
[----:B------:R-:W-:-:S03]  /*3ca70*/  IADD3.X R88, PT, PT, RZ, R73, RZ, P0, P5 ;  /* 0x00000049ff587210 */ /* 0x000fc600007ea4ff */
[----:B------:R-:W-:Y:S01]  /*3ca80*/  IMAD.X R73, R84, 0x1, R93, P6 ;  /* 0x0000000154497824 */ /* 0x000fe200030e065d */
[----:B------:R-:W-:Y:S01]  /*3ca90*/  IADD3 R83, P6, PT, R55, R86, RZ ;  /* 0x0000005637537210 */ /* 0x000fe20007fde0ff */
[----:B------:R-:W-:Y:S01]  /*3caa0*/  IMAD.WIDE.U32 R78, P1, R6, R69, R78 ;  /* 0x00000045064e7225 */ /* 0x000fe2000782004e */
[----:B------:R-:W-:-:S03]  /*3cab0*/  LOP3.LUT R54, RZ, R76, RZ, 0x33, !PT ;  /* 0x0000004cff367212 */ /* 0x000fc600078e33ff */
[----:B------:R-:W-:Y:S01]  /*3cac0*/  IMAD.X R76, R73, 0x1, R88, P6 ;  /* 0x00000001494c7824 */ /* 0x000fe200030e0658 */
[----:B------:R-:W-:Y:S01]  /*3cad0*/  IADD3 R72, P5, PT, R77, R78, RZ ;  /* 0x0000004e4d487210 */ /* 0x000fe20007fbe0ff */
[----:B------:R-:W-:Y:S01]  /*3cae0*/  IMAD.X R35, RZ, RZ, RZ, P1 ;  /* 0x000000ffff237224 */ /* 0x000fe200008e06ff */
[----:B------:R-:W-:Y:S01]  /*3caf0*/  ISETP.GE.U32.AND P6, PT, R55, R34, PT ;  /* 0x000000223700720c */ /* 0x000fe20003fc6070 */
[----:B------:R-:W-:Y:S01]  /*3cb00*/  IMAD.WIDE.U32.X R74, R85, R65, R74, P4 ;  /* 0x00000041554a7225 */ /* 0x000fe200020e044a */
[----:B------:R-:W-:Y:S02]  /*3cb10*/  ISETP.GT.U32.AND P0, PT, R33, R54, PT ;  /* 0x000000362100720c */ /* 0x000fe40003f04070 */
[----:B------:R-:W-:Y:S01]  /*3cb20*/  LOP3.LUT R72, RZ, R72, RZ, 0x33, !PT ;  /* 0x00000048ff487212 */ /* 0x000fe200078e33ff */
[----:B------:R-:W-:Y:S01]  /*3cb30*/  IMAD.WIDE.U32 R54, R85, R46, RZ ;  /* 0x0000002e55367225 */ /* 0x000fe200078e00ff */
[----:B------:R-:W-:Y:S02]  /*3cb40*/  ISETP.GE.U32.AND.EX P6, PT, R73, R84, PT, P6 ;  /* 0x000000544900720c */ /* 0x000fe40003fc6160 */
[----:B------:R-:W-:Y:S01]  /*3cb50*/  ISETP.GT.U32.AND.EX P0, PT, R89, R72, PT, P0 ;  /* 0x000000485900720c */ /* 0x000fe20003f04100 */
[----:B------:R-:W-:Y:S01]  /*3cb60*/  IMAD.MOV.U32 R34, RZ, RZ, R79 ;  /* 0x000000ffff227224 */ /* 0x000fe200078e004f */
[----:B------:R-:W-:Y:S01]  /*3cb70*/  SEL R84, RZ, 0x1, P6 ;  /* 0x00000001ff547807 */ /* 0x000fe20003000000 */
[----:B------:R-:W-:Y:S01]  /*3cb80*/  IMAD.WIDE.U32 R54, P4, R32, R47, R54 ;  /* 0x0000002f20367225 */ /* 0x000fe20007880036 */
[----:B------:R-:W-:-:S02]  /*3cb90*/  ISETP.NE.U32.AND P6, PT, R87, RZ, PT ;  /* 0x000000ff5700720c */ /* 0x000fc40003fc5070 */
[----:B------:R-:W-:Y:S01]  /*3cba0*/  ISETP.GE.U32.AND P1, PT, R83, R86, PT ;  /* 0x000000565300720c */ /* 0x000fe20003f26070 */
[----:B------:R-:W-:Y:S01]  /*3cbb0*/  IMAD.WIDE.U32 R32, R32, R46, RZ ;  /* 0x0000002e20207225 */ /* 0x000fe200078e00ff */
[----:B------:R-:W-:Y:S02]  /*3cbc0*/  SEL R77, RZ, 0x1, !P0 ;  /* 0x00000001ff4d7807 */ /* 0x000fe40004000000 */
[----:B------:R-:W-:Y:S01]  /*3cbd0*/  ISETP.NE.AND.EX P0, PT, R111, RZ, PT, P6 ;  /* 0x000000ff6f00720c */ /* 0x000fe20003f05360 */
[----:B------:R-:W-:Y:S01]  /*3cbe0*/  IMAD.WIDE.U32.X R34, R5, R69, R34, P5 ;  /* 0x0000004505227225 */ /* 0x000fe200028e0422 */
[----:B------:R-:W-:Y:S02]  /*3cbf0*/  ISETP.GE.U32.AND.EX P1, PT, R76, R88, PT, P1 ;  /* 0x000000584c00720c */ /* 0x000fe40003f26110 */
[----:B------:R-:W-:Y:S01]  /*3cc00*/  IADD3 R79, P6, PT, R33, R54, RZ ;  /* 0x00000036214f7210 */ /* 0x000fe20007fde0ff */
[----:B------:R-:W-:Y:S01]  /*3cc10*/  IMAD.MOV.U32 R72, RZ, RZ, R55 ;  /* 0x000000ffff487224 */ /* 0x000fe200078e0037 */
[----:B------:R-:W-:-:S04]  /*3cc20*/  SEL R73, RZ, 0x1, P1 ;  /* 0x00000001ff497807 */ /* 0x000fc80000800000 */
[----:B------:R-:W-:Y:S01]  /*3cc30*/  IADD3 R84, P1, P5, R73, R74, R84 ;  /* 0x0000004a49547210 */ /* 0x000fe20007d3e054 */
[----:B------:R-:W-:Y:S01]  /*3cc40*/  IMAD.X R73, RZ, RZ, RZ, P4 ;  /* 0x000000ffff497224 */ /* 0x000fe200020e06ff */
[----:B------:R-:W-:Y:S01]  /*3cc50*/  IADD3 R78, P4, PT, R77, R34, RZ ;  /* 0x000000224d4e7210 */ /* 0x000fe20007f9e0ff */
[----:B------:R-:W-:Y:S01]  /*3cc60*/  IMAD.WIDE.U32.X R72, R85, R47, R72, P6 ;  /* 0x0000002f55487225 */ /* 0x000fe200030e0448 */
[----:B------:R-:W-:Y:S11]  /*3cc70*/  @!P0 BRA `(.L_x_116) ;  /* 0x0000000000348947 */ /* 0x000ff60003800000 */
        /* <DEDUP_REMOVED lines=13> */
.L_x_116:
[----:B------:R-:W-:Y:S05]  /*3cd50*/  BSYNC.RECONVERGENT B2 ;  /* 0x0000000000027941 */ /* 0x000fea0003800200 */
.L_x_115:
[----:B------:R-:W-:Y:S01]  /*3cd60*/  IMAD.X R77, RZ, RZ, R35, P4 ;  /* 0x000000ffff4d7224 */ /* 0x000fe200020e0623 */
[----:B------:R-:W-:Y:S01]  /*3cd70*/  IADD3 R7, P6, PT, R80, R32, RZ ;  /* 0x0000002050077210 */ /* 0x000fe20007fde0ff */
[----:B------:R-:W-:Y:S01]  /*3cd80*/  IMAD.WIDE.U32 R34, R5, R66, RZ ;  /* 0x0000004205227225 */ /* 0x000fe200078e00ff */
[----:B------:R-:W-:Y:S01]  /*3cd90*/  IADD3.X R75, PT, PT, RZ, R75, RZ, P1, P5 ;  /* 0x0000004bff4b7210 */ /* 0x000fe20000fea4ff */
[----:B------:R-:W-:Y:S01]  /*3cda0*/  BSSY.RECONVERGENT B2, `(.L_x_117) ;  /* 0x00002c7000027945 */ /* 0x000fe20003800200 */
[C---:B------:R-:W-:Y:S01]  /*3cdb0*/  ISETP.GE.U32.AND P0, PT, R7.reuse, R32, PT ;  /* 0x000000200700720c */ /* 0x040fe20003f06070 */
[----:B------:R-:W-:Y:S01]  /*3cdc0*/  IMAD.X R108, R108, 0x1, R79, P6 ;  /* 0x000000016c6c7824 */ /* 0x000fe200030e064f */
[----:B------:R-:W-:Y:S01]  /*3cdd0*/  IADD3 R85, P1, PT, R7, R84, RZ ;  /* 0x0000005407557210 */ /* 0x000fe20007f3e0ff */
[----:B------:R-:W-:Y:S01]  /*3cde0*/  IMAD.WIDE.U32 R32, R6, R66, RZ ;  /* 0x0000004206207225 */ /* 0x000fe200078e00ff */
[----:B------:R-:W-:Y:S02]  /*3cdf0*/  LOP3.LUT R26, R26, 0xfffffffd, RZ, 0xc0, !PT ;  /* 0xfffffffd1a1a7812 */ /* 0x000fe400078ec0ff */
[----:B------:R-:W-:Y:S01]  /*3ce00*/  ISETP.GE.U32.AND P4, PT, R85, R84, PT ;  /* 0x000000545500720c */ /* 0x000fe20003f86070 */
[----:B------:R-:W-:Y:S01]  /*3ce10*/  IMAD.WIDE.U32 R34, P5, R6, R67, R34 ;  /* 0x0000004306227225 */ /* 0x000fe200078a0022 */
[----:B------:R-:W-:-:S02]  /*3ce20*/  IADD3 R83, P6, PT, R83, R32, RZ ;  /* 0x0000002053537210 */ /* 0x000fc40007fde0ff */
[C---:B------:R-:W-:Y:S01]  /*3ce30*/  ISETP.GE.U32.AND.EX P0, PT, R108.reuse, R79, PT, P0 ;  /* 0x0000004f6c00720c */ /* 0x040fe20003f06100 */
[----:B------:R-:W-:Y:S01]  /*3ce40*/  IMAD.X R80, R108, 0x1, R75, P1 ;  /* 0x000000016c507824 */ /* 0x000fe200008e064b */
[----:B------:R-:W-:Y:S01]  /*3ce50*/  IADD3 R7, P1, PT, R33, R34, RZ ;  /* 0x0000002221077210 */ /* 0x000fe20007f3e0ff */
[----:B------:R-:W-:Y:S01]  /*3ce60*/  IMAD.X R55, RZ, RZ, RZ, P5 ;  /* 0x000000ffff377224 */ /* 0x000fe200028e06ff */
[----:B------:R-:W-:Y:S01]  /*3ce70*/  IADD3 R79, P5, PT, R83, R78, RZ ;  /* 0x0000004e534f7210 */ /* 0x000fe20007fbe0ff */
[----:B------:R-:W-:Y:S01]  /*3ce80*/  IMAD.MOV.U32 R54, RZ, RZ, R35 ;  /* 0x000000ffff367224 */ /* 0x000fe200078e0023 */
[----:B------:R-:W-:Y:S01]  /*3ce90*/  ISETP.GE.U32.AND.EX P4, PT, R80, R75, PT, P4 ;  /* 0x0000004b5000720c */ /* 0x000fe20003f86140 */
[----:B------:R-:W-:Y:S01]  /*3cea0*/  IMAD.X R76, R7, 0x1, R76, P6 ;  /* 0x00000001074c7824 */ /* 0x000fe200030e064c */
[----:B------:R-:W-:Y:S01]  /*3ceb0*/  SEL R34, RZ, 0x1, P0 ;  /* 0x00000001ff227807 */ /* 0x000fe20000000000 */
[----:B------:R-:W-:Y:S01]  /*3cec0*/  @P2 IMAD.X R37, RZ, RZ, R37, P3 ;  /* 0x000000ffff252224 */ /* 0x000fe200018e0625 */
[----:B------:R-:W-:Y:S01]  /*3ced0*/  SEL R33, RZ, 0x1, P4 ;  /* 0x00000001ff217807 */ /* 0x000fe20002000000 */
[----:B------:R-:W-:Y:S01]  /*3cee0*/  IMAD.X R74, R76, 0x1, R77, P5 ;  /* 0x000000014c4a7824 */ /* 0x000fe200028e064d */
[----:B------:R-:W-:-:S02]  /*3cef0*/  ISETP.GE.U32.AND P0, PT, R83, R32, PT ;  /* 0x000000205300720c */ /* 0x000fc40003f06070 */
[----:B------:R-:W-:Y:S02]  /*3cf00*/  ISETP.GE.U32.AND P6, PT, R79, R78, PT ;  /* 0x0000004e4f00720c */ /* 0x000fe40003fc6070 */
[----:B------:R-:W-:Y:S01]  /*3cf10*/  IADD3 R75, P4, P5, R33, R72, R34 ;  /* 0x00000048214b7210 */ /* 0x000fe20007d9e022 */
[C---:B------:R-:W-:Y:S01]  /*3cf20*/  IMAD.WIDE.U32.X R34, R5.reuse, R67, R54, P1 ;  /* 0x0000004305227225 */ /* 0x040fe200008e0436 */
[----:B------:R-:W-:Y:S02]  /*3cf30*/  ISETP.GE.U32.AND.EX P0, PT, R76, R7, PT, P0 ;  /* 0x000000074c00720c */ /* 0x000fe40003f06100 */
[----:B------:R-:W-:Y:S01]  /*3cf40*/  ISETP.GE.U32.AND.EX P6, PT, R74, R77, PT, P6 ;  /* 0x0000004d4a00720c */ /* 0x000fe20003fc6160 */
[----:B------:R-:W-:Y:S01]  /*3cf50*/  IMAD.WIDE.U32 R32, R5, R64, RZ ;  /* 0x0000004005207225 */ /* 0x000fe200078e00ff */
[----:B------:R-:W-:Y:S02]  /*3cf60*/  ISETP.NE.U32.AND P1, PT, R49, R66, PT ;  /* 0x000000423100720c */ /* 0x000fe40003f25070 */
[----:B------:R-:W-:-:S02]  /*3cf70*/  SEL R54, RZ, 0x1, P0 ;  /* 0x00000001ff367807 */ /* 0x000fc40000000000 */
[----:B------:R-:W-:Y:S02]  /*3cf80*/  SEL R7, RZ, 0x1, P6 ;  /* 0x00000001ff077807 */ /* 0x000fe40003000000 */
[----:B------:R-:W-:Y:S02]  /*3cf90*/  ISETP.LT.U32.AND P0, PT, R81, R68, PT ;  /* 0x000000445100720c */ /* 0x000fe40003f01070 */
[----:B------:R-:W-:Y:S02]  /*3cfa0*/  ISETP.NE.AND.EX P1, PT, R48, R67, PT, P1 ;  /* 0x000000433000720c */ /* 0x000fe40003f25310 */
[----:B------:R-:W-:Y:S02]  /*3cfb0*/  IADD3.X R76, PT, PT, RZ, R73, RZ, P4, P5 ;  /* 0x00000049ff4c7210 */ /* 0x000fe400027ea4ff */
[----:B------:R-:W-:Y:S01]  /*3cfc0*/  IADD3 R34, P4, P6, R7, R34, R54 ;  /* 0x0000002207227210 */ /* 0x000fe20007e9e036 */
[----:B------:R-:W-:Y:S01]  /*3cfd0*/  IMAD.WIDE.U32 R54, R6, R64, RZ ;  /* 0x0000004006367225 */ /* 0x000fe200078e00ff */
[----:B------:R-:W-:-:S02]  /*3cfe0*/  ISETP.LT.U32.AND.EX P0, PT, R104, R69, !P1, P0 ;  /* 0x000000456800720c */ /* 0x000fc40004f01100 */
[----:B------:R-:W-:Y:S01]  /*3cff0*/  ISETP.LT.U32.AND P5, PT, R49, R66, PT ;  /* 0x000000423100720c */ /* 0x000fe20003fa1070 */
[----:B------:R-:W-:Y:S01]  /*3d000*/  IMAD.WIDE.U32 R32, P1, R6, R65, R32 ;  /* 0x0000004106207225 */ /* 0x000fe20007820020 */
[----:B------:R-:W-:Y:S02]  /*3d010*/  IADD3.X R73, PT, PT, RZ, R35, RZ, P4, P6 ;  /* 0x00000023ff497210 */ /* 0x000fe400027ec4ff */
[----:B------:R-:W-:Y:S01]  /*3d020*/  ISETP.LT.U32.OR.EX P0, PT, R48, R67, P0, P5 ;  /* 0x000000433000720c */ /* 0x000fe20000701550 */
[----:B------:R-:W-:Y:S01]  /*3d030*/  IMAD.X R35, RZ, RZ, RZ, P1 ;  /* 0x000000ffff237224 */ /* 0x000fe200008e06ff */
[----:B------:R-:W-:Y:S02]  /*3d040*/  ISETP.EQ.U32.AND P4, PT, R9, R64, PT ;  /* 0x000000400900720c */ /* 0x000fe40003f82070 */
[----:B------:R-:W-:Y:S02]  /*3d050*/  IADD3 R72, P3, PT, R55, R32, RZ ;  /* 0x0000002037487210 */ /* 0x000fe40007f7e0ff */
[----:B------:R-:W-:-:S02]  /*3d060*/  ISETP.GE.U32.AND P2, PT, R45, R46, PT ;  /* 0x0000002e2d00720c */ /* 0x000fc40003f46070 */
[----:B------:R-:W-:Y:S02]  /*3d070*/  IADD3 R7, P6, PT, R85, R54, RZ ;  /* 0x0000003655077210 */ /* 0x000fe40007fde0ff */
[----:B------:R-:W-:Y:S02]  /*3d080*/  ISETP.EQ.AND.EX P0, PT, R38, R65, P0, P4 ;  /* 0x000000412600720c */ /* 0x000fe40000702340 */
[----:B------:R-:W-:Y:S01]  /*3d090*/  ISETP.GE.U32.AND.EX P2, PT, R42, R47, PT, P2 ;  /* 0x0000002f2a00720c */ /* 0x000fe20003f46120 */
[----:B------:R-:W-:Y:S01]  /*3d0a0*/  IMAD.X R55, R72, 0x1, R80, P6 ;  /* 0x0000000148377824 */ /* 0x000fe200030e0650 */
[----:B------:R-:W-:Y:S02]  /*3d0b0*/  IADD3 R97, P1, PT, R7, R34, RZ ;  /* 0x0000002207617210 */ /* 0x000fe40007f3e0ff */
[----:B------:R-:W-:-:S03]  /*3d0c0*/  ISETP.LT.U32.AND P4, PT, R9, R64, PT ;  /* 0x000000400900720c */ /* 0x000fc60003f81070 */
[----:B------:R-:W-:Y:S01]  /*3d0d0*/  IMAD.X R32, R55, 0x1, R73, P1 ;  /* 0x0000000137207824 */ /* 0x000fe200008e0649 */
[----:B------:R-:W-:Y:S02]  /*3d0e0*/  ISETP.LT.U32.OR.EX P6, PT, R38, R65, P0, P4 ;  /* 0x000000412600720c */ /* 0x000fe400007c1540 */
[----:B------:R-:W-:Y:S02]  /*3d0f0*/  ISETP.GE.U32.AND P0, PT, R7, R54, PT ;  /* 0x000000360700720c */ /* 0x000fe40003f06070 */
[----:B------:R-:W-:Y:S01]  /*3d100*/  ISETP.GE.U32.AND P4, PT, R97, R34, PT ;  /* 0x000000226100720c */ /* 0x000fe20003f86070 */
[----:B------:R-:W-:Y:S01]  /*3d110*/  IMAD.MOV.U32 R34, RZ, RZ, R33 ;  /* 0x000000ffff227224 */ /* 0x000fe200078e0021 */
[----:B------:R-:W-:Y:S02]  /*3d120*/  ISETP.GE.U32.AND.EX P0, PT, R55, R72, PT, P0 ;  /* 0x000000483700720c */ /* 0x000fe40003f06100 */
[----:B------:R-:W-:Y:S01]  /*3d130*/  ISETP.GE.U32.AND.EX P4, PT, R32, R73, PT, P4 ;  /* 0x000000492000720c */ /* 0x000fe20003f86140 */
[----:B------:R-:W-:Y:S01]  /*3d140*/  IMAD.WIDE.U32.X R34, R5, R65, R34, P3 ;  /* 0x0000004105227225 */ /* 0x000fe200018e0422 */
[----:B------:R-:W-:-:S02]  /*3d150*/  @P2 ISETP.NE.U32.AND P3, PT, R45, R46, PT ;  /* 0x0000002e2d00220c */ /* 0x000fc40003f65070 */
[----:B------:R-:W-:Y:S02]  /*3d160*/  SEL R54, RZ, 0x1, P0 ;  /* 0x00000001ff367807 */ /* 0x000fe40000000000 */
[----:B------:R-:W-:Y:S02]  /*3d170*/  SEL R7, RZ, 0x1, P4 ;  /* 0x00000001ff077807 */ /* 0x000fe40002000000 */
[----:B------:R-:W-:Y:S02]  /*3d180*/  IADD3 R39, P1, PT, R36, R39, RZ ;  /* 0x0000002724277210 */ /* 0x000fe40007f3e0ff */
[----:B------:R-:W-:Y:S02]  /*3d190*/  PLOP3.LUT P0, PT, PT, PT, PT, 0x8, 0x80 ;  /* 0x000000000080781c */ /* 0x000fe40003f0e170 */
[----:B------:R-:W-:Y:S01]  /*3d1a0*/  @P2 ISETP.NE.OR.EX P0, PT, R42, R47, !P6, P3 ;  /* 0x0000002f2a00220c */ /* 0x000fe20007705730 */
[----:B------:R-:W-:Y:S01]  /*3d1b0*/  IMAD.X R80, R37, 0x1, R50, P1 ;  /* 0x0000000125507824 */ /* 0x000fe200008e0632 */
[----:B------:R-:W-:-:S02]  /*3d1c0*/  ISETP.NE.U32.AND P2, PT, R3, R66, PT ;  /* 0x000000420300720c */ /* 0x000fc40003f45070 */
[----:B------:R-:W-:Y:S02]  /*3d1d0*/  IADD3 R54, P3, P4, R7, R34, R54 ;  /* 0x0000002207367210 */ /* 0x000fe40007c7e036 */
[----:B------:R-:W-:Y:S02]  /*3d1e0*/  ISETP.LT.U32.AND P1, PT, R91, R68, PT ;  /* 0x000000445b00720c */ /* 0x000fe40003f21070 */
[----:B------:R-:W-:Y:S02]  /*3d1f0*/  ISETP.NE.AND.EX P2, PT, R0, R67, PT, P2 ;  /* 0x000000430000720c */ /* 0x000fe40003f45320 */
[----:B------:R-:W-:Y:S01]  /*3d200*/  IADD3.X R33, PT, PT, RZ, R35, RZ, P3, P4 ;  /* 0x00000023ff217210 */ /* 0x000fe20001fe84ff */
[-C--:B------:R-:W-:Y:S01]  /*3d210*/  IMAD.WIDE.U32 R34, R5, R46.reuse, RZ ;  /* 0x0000002e05227225 */ /* 0x080fe200078e00ff */
[----:B------:R-:W-:Y:S02]  /*3d220*/  ISETP.GE.U32.AND P3, PT, R39, R46, PT ;  /* 0x0000002e2700720c */ /* 0x000fe40003f66070 */
[----:B------:R-:W-:-:S02]  /*3d230*/  @P6 LOP3.LUT R26, R26, 0x2, RZ, 0xfc, !PT ;  /* 0x000000021a1a6812 */ /* 0x000fc400078efcff */
[----:B------:R-:W-:Y:S02]  /*3d240*/  ISETP.LT.U32.AND P6, PT, R3, R66, PT ;  /* 0x000000420300720c */ /* 0x000fe40003fc1070 */
[----:B------:R-:W-:Y:S02]  /*3d250*/  ISETP.LT.U32.AND.EX P1, PT, R52, R69, !P2, P1 ;  /* 0x000000453400720c */ /* 0x000fe40005721110 */
[----:B------:R-:W-:Y:S02]  /*3d260*/  ISETP.GE.U32.AND.EX P2, PT, R80, R47, PT, P3 ;  /* 0x0000002f5000720c */ /* 0x000fe40003f46130 */
[----:B------:R-:W-:Y:S02]  /*3d270*/  ISETP.LT.U32.OR.EX P1, PT, R0, R67, P1, P6 ;  /* 0x000000430000720c */ /* 0x000fe40000f21560 */
[----:B------:R-:W-:Y:S02]  /*3d280*/  ISETP.EQ.U32.AND P3, PT, R51, R64, PT ;  /* 0x000000403300720c */ /* 0x000fe40003f62070 */
[----:B------:R-:W-:-:S02]  /*3d290*/  LOP3.LUT R26, R26, 0xfffffffb, RZ, 0xc0, !PT ;  /* 0xfffffffb1a1a7812 */ /* 0x000fc400078ec0ff */
[-C--:B------:R-:W-:Y:S02]  /*3d2a0*/  ISETP.EQ.AND.EX P1, PT, R2, R65.reuse, P1, P3 ;  /* 0x000000410200720c */ /* 0x080fe40000f22330 */
[----:B------:R-:W-:Y:S02]  /*3d2b0*/  ISETP.LT.U32.AND P3, PT, R51, R64, PT ;  /* 0x000000403300720c */ /* 0x000fe40003f61070 */
[----:B------:R-:W-:Y:S02]  /*3d2c0*/  @P6 LOP3.LUT R26, R26, 0x4, RZ, 0xfc, !PT ;  /* 0x000000041a1a6812 */ /* 0x000fe400078efcff */
[----:B------:R-:W-:Y:S02]  /*3d2d0*/  ISETP.LT.U32.OR.EX P4, PT, R2, R65, P1, P3 ;  /* 0x000000410200720c */ /* 0x000fe40000f81530 */
[----:B------:R-:W-:Y:S02]  /*3d2e0*/  @P2 ISETP.NE.U32.AND P3, PT, R39, R46, PT ;  /* 0x0000002e2700220c */ /* 0x000fe40003f65070 */
[----:B------:R-:W-:-:S02]  /*3d2f0*/  PLOP3.LUT P1, PT, PT, PT, PT, 0x8, 0x80 ;  /* 0x000000000080781c */ /* 0x000fc40003f2e170 */
[-C--:B------:R-:W-:Y:S01]  /*3d300*/  @P2 ISETP.NE.OR.EX P1, PT, R80, R47.reuse, !P4, P3 ;  /* 0x0000002f5000220c */ /* 0x080fe20006725730 */
[----:B------:R-:W-:Y:S01]  /*3d310*/  IMAD.WIDE.U32 R34, P2, R6, R47, R34 ;  /* 0x0000002f06227225 */ /* 0x000fe20007840022 */
[----:B------:R-:W-:Y:S02]  /*3d320*/  LOP3.LUT R26, R26, 0xfffffff7, RZ, 0xc0, !PT ;  /* 0xfffffff71a1a7812 */ /* 0x000fe400078ec0ff */
[----:B------:R-:W-:Y:S01]  /*3d330*/  P2R R55, PR, RZ, 0x2 ;  /* 0x00000002ff377803 */ /* 0x000fe20000000000 */
[----:B------:R-:W-:Y:S02]  /*3d340*/  IMAD.WIDE.U32 R6, R6, R46, RZ ;  /* 0x0000002e06067225 */ /* 0x000fe400078e00ff */
[----:B------:R-:W-:Y:S02]  /*3d350*/  @P4 LOP3.LUT R26, R26, 0x8, RZ, 0xfc, !PT ;  /* 0x000000081a1a4812 */ /* 0x000fe400078efcff */
[----:B------:R-:W-:Y:S01]  /*3d360*/  IMAD.X R37, RZ, RZ, RZ, P2 ;  /* 0x000000ffff257224 */ /* 0x000fe200010e06ff */
[----:B------:R-:W-:Y:S01]  /*3d370*/  IADD3 R50, P2, PT, R7, R34, RZ ;  /* 0x0000002207327210 */ /* 0x000fe20007f5e0ff */
[----:B------:R-:W-:-:S04]  /*3d380*/  IMAD.MOV.U32 R36, RZ, RZ, R35 ;  /* 0x000000ffff247224 */ /* 0x000fc800078e0023 */
        /* <DEDUP_REMOVED lines=17> */
[----:B------:R-:W-:Y:S02]  /*3d4a0*/  ISETP.GE.U32.AND.EX P4, PT, R4, R33, PT, P4 ;  /* 0x000000210400720c */ /* 0x000fe40003f86140 */
[----:B------:R-:W-:Y:S02]  /*3d4b0*/  @P2 SEL R33, RZ, 0x1, P3 ;  /* 0x00000001ff212807 */ /* 0x000fe40001800000 */
[----:B------:R-:W-:Y:S02]  /*3d4c0*/  SEL R5, RZ, 0x1, P4 ;  /* 0x00000001ff057807 */ /* 0x000fe40002000000 */
[----:B------:R-:W-:Y:S02]  /*3d4d0*/  @P2 IADD3 R82, P3, PT, R33, R82, RZ ;  /* 0x0000005221522210 */ /* 0x000fe40007f7e0ff */
[----:B------:R-:W-:-:S03]  /*3d4e0*/  IADD3 R5, P4, P6, R5, R34, R6 ;  /* 0x0000002205057210 */ /* 0x000fc60007e9e006 */
[----:B------:R-:W-:Y:S01]  /*3d4f0*/  @P2 IMAD.X R96, RZ, RZ, R96, P3 ;  /* 0x000000ffff602224 */ /* 0x000fe200018e0660 */
[----:B------:R-:W-:Y:S02]  /*3d500*/  IADD3.X R7, PT, PT, RZ, R35, RZ, P4, P6 ;  /* 0x00000023ff077210 */ /* 0x000fe400027ec4ff */
[----:B------:R-:W-:Y:S02]  /*3d510*/  IADD3 R35, P2, PT, R82, R5, RZ ;  /* 0x0000000552237210 */ /* 0x000fe40007f5e0ff */
[----:B------:R-:W-:Y:S02]  /*3d520*/  ISETP.LT.U32.AND P3, PT, R79, R68, PT ;  /* 0x000000444f00720c */ /* 0x000fe40003f61070 */
[CC--:B------:R-:W-:Y:S01]  /*3d530*/  ISETP.LT.U32.AND P4, PT, R97.reuse, R66.reuse, PT ;  /* 0x000000426100720c */ /* 0x0c0fe20003f81070 */
[----:B------:R-:W-:Y:S01]  /*3d540*/  IMAD.X R96, R96, 0x1, R7, P2 ;  /* 0x0000000160607824 */ /* 0x000fe200010e0607 */
[----:B------:R-:W-:Y:S02]  /*3d550*/  ISETP.NE.U32.AND P2, PT, R97, R66, PT ;  /* 0x000000426100720c */ /* 0x000fe40003f45070 */
[----:B------:R-:W-:-:S02]  /*3d560*/  PLOP3.LUT P6, PT, PT, PT, PT, 0x8, 0x80 ;  /* 0x000000000080781c */ /* 0x000fc40003fce170 */
[----:B------:R-:W-:-:S04]  /*3d570*/  ISETP.NE.AND.EX P2, PT, R32, R67, PT, P2 ;  /* 0x000000432000720c */ /* 0x000fc80003f45320 */
[----:B------:R-:W-:Y:S02]  /*3d580*/  ISETP.LT.U32.AND.EX P2, PT, R74, R69, !P2, P3 ;  /* 0x000000454a00720c */ /* 0x000fe40005741130 */
[----:B------:R-:W-:Y:S02]  /*3d590*/  ISETP.EQ.U32.AND P3, PT, R85, R64, PT ;  /* 0x000000405500720c */ /* 0x000fe40003f62070 */
[----:B------:R-:W-:-:S04]  /*3d5a0*/  ISETP.LT.U32.OR.EX P2, PT, R32, R67, P2, P4 ;  /* 0x000000432000720c */ /* 0x000fc80001741540 */
[----:B------:R-:W-:Y:S02]  /*3d5b0*/  ISETP.EQ.AND.EX P2, PT, R4, R65, P2, P3 ;  /* 0x000000410400720c */ /* 0x000fe40001742330 */
[----:B------:R-:W-:-:S04]  /*3d5c0*/  ISETP.LT.U32.AND P3, PT, R85, R64, PT ;  /* 0x000000405500720c */ /* 0x000fc80003f61070 */
[----:B------:R-:W-:Y:S02]  /*3d5d0*/  ISETP.LT.U32.OR.EX P2, PT, R4, R65, P2, P3 ;  /* 0x000000410400720c */ /* 0x000fe40001741530 */
[----:B------:R-:W-:-:S04]  /*3d5e0*/  ISETP.GE.U32.AND P3, PT, R35, R46, PT ;  /* 0x0000002e2300720c */ /* 0x000fc80003f66070 */
[----:B------:R-:W-:-:S13]  /*3d5f0*/  ISETP.GE.U32.AND.EX P3, PT, R96, R47, PT, P3 ;  /* 0x0000002f6000720c */ /* 0x000fda0003f66130 */
[----:B------:R-:W-:-:S04]  /*3d600*/  @P3 ISETP.NE.U32.AND P1, PT, R35, R46, PT ;  /* 0x0000002e2300320c */ /* 0x000fc80003f25070 */
[----:B------:R-:W-:Y:S02]  /*3d610*/  @P3 ISETP.NE.OR.EX P6, PT, R96, R47, !P2, P1 ;  /* 0x0000002f6000320c */ /* 0x000fe400057c5710 */
[----:B------:R-:W-:Y:S02]  /*3d620*/  ISETP.GE.U32.AND P3, PT, R81, R68, PT ;  /* 0x000000445100720c */ /* 0x000fe40003f66070 */
[----:B------:R-:W-:Y:S02]  /*3d630*/  ISETP.EQ.U32.AND P1, PT, R49, R66, PT ;  /* 0x000000423100720c */ /* 0x000fe40003f22070 */
[----:B------:R-:W-:Y:S02]  /*3d640*/  ISETP.GE.U32.AND.EX P3, PT, R104, R69, PT, P3 ;  /* 0x000000456800720c */ /* 0x000fe40003f66130 */
[----:B------:R-:W-:Y:S02]  /*3d650*/  SEL R101, R69, RZ, P6 ;  /* 0x000000ff45657207 */ /* 0x000fe40003000000 */
[----:B------:R-:W-:-:S02]  /*3d660*/  SEL R5, RZ, 0x1, P3 ;  /* 0x00000001ff057807 */ /* 0x000fc40001800000 */
[CC--:B------:R-:W-:Y:S02]  /*3d670*/  ISETP.EQ.AND.EX P1, PT, R48.reuse, R67.reuse, !P3, P1 ;  /* 0x000000433000720c */ /* 0x0c0fe40005f22310 */
[----:B------:R-:W-:Y:S02]  /*3d680*/  IADD3 R6, P3, PT, R5, R66, RZ ;  /* 0x0000004205067210 */ /* 0x000fe40007f7e0ff */
[----:B------:R-:W-:Y:S02]  /*3d690*/  ISETP.LT.U32.OR.EX P5, PT, R48, R67, P1, P5 ;  /* 0x000000433000720c */ /* 0x000fe40000fa1550 */
[----:B------:R-:W-:Y:S01]  /*3d6a0*/  SEL R6, R6, RZ, P0 ;  /* 0x000000ff06067207 */ /* 0x000fe20000000000 */
[----:B------:R-:W-:Y:S01]  /*3d6b0*/  IMAD.X R7, RZ, RZ, R67, P3 ;  /* 0x000000ffff077224 */ /* 0x000fe200018e0643 */
[----:B------:R-:W-:Y:S02]  /*3d6c0*/  SEL R5, RZ, 0x1, !P5 ;  /* 0x00000001ff057807 */ /* 0x000fe40006800000 */
[----:B------:R-:W-:-:S02]  /*3d6d0*/  IADD3 R49, P3, PT, -R6, R49, RZ ;  /* 0x0000003106317210 */ /* 0x000fc40007f7e1ff */
[----:B------:R-:W-:Y:S02]  /*3d6e0*/  SEL R7, R7, RZ, P0 ;  /* 0x000000ff07077207 */ /* 0x000fe40000000000 */
[----:B------:R-:W-:Y:S02]  /*3d6f0*/  LOP3.LUT P5, RZ, R26, 0x2, RZ, 0xc0, !PT ;  /* 0x000000021aff7812 */ /* 0x000fe400078ac0ff */
[----:B------:R-:W-:Y:S01]  /*3d700*/  ISETP.NE.AND P1, PT, R55, RZ, PT ;  /* 0x000000ff3700720c */ /* 0x000fe20003f25270 */
[----:B------:R-:W-:Y:S01]  /*3d710*/  IMAD.X R48, R48, 0x1, ~R7, P3 ;  /* 0x0000000130307824 */ /* 0x000fe200018e0e07 */
[----:B------:R-:W-:Y:S02]  /*3d720*/  IADD3 R36, P3, PT, R5, R64, RZ ;  /* 0x0000004005247210 */ /* 0x000fe40007f7e0ff */
[----:B------:R-:W-:Y:S02]  /*3d730*/  SEL R5, RZ, 0x1, !P5 ;  /* 0x00000001ff057807 */ /* 0x000fe40006800000 */
[----:B------:R-:W-:Y:S01]  /*3d740*/  SEL R36, R36, RZ, P0 ;  /* 0x000000ff24247207 */ /* 0x000fe20000000000 */
[----:B------:R-:W-:Y:S01]  /*3d750*/  IMAD.X R37, RZ, RZ, R65, P3 ;  /* 0x000000ffff257224 */ /* 0x000fe200018e0641 */
[----:B------:R-:W-:-:S02]  /*3d760*/  ISETP.EQ.U32.AND P5, PT, R3, R66, PT ;  /* 0x000000420300720c */ /* 0x000fc40003fa2070 */
[----:B------:R-:W-:Y:S02]  /*3d770*/  IADD3 R36, P3, PT, -R36, R9, RZ ;  /* 0x0000000924247210 */ /* 0x000fe40007f7e1ff */
[----:B------:R-:W-:-:S05]  /*3d780*/  SEL R37, R37, RZ, P0 ;  /* 0x000000ff25257207 */ /* 0x000fca0000000000 */
[----:B------:R-:W-:Y:S01]  /*3d790*/  IMAD.X R37, R38, 0x1, ~R37, P3 ;  /* 0x0000000126257824 */ /* 0x000fe200018e0e25 */
[----:B------:R-:W-:-:S04]  /*3d7a0*/  IADD3 R6, P3, PT, R5, R46, RZ ;  /* 0x0000002e05067210 */ /* 0x000fc80007f7e0ff */
[----:B------:R-:W-:Y:S01]  /*3d7b0*/  SEL R6, R6, RZ, P0 ;  /* 0x000000ff06067207 */ /* 0x000fe20000000000 */
[----:B------:R-:W-:-:S03]  /*3d7c0*/  IMAD.X R5, RZ, RZ, R47, P3 ;  /* 0x000000ffff057224 */ /* 0x000fc600018e062f */
[----:B------:R-:W-:Y:S02]  /*3d7d0*/  IADD3 R45, P3, PT, -R6, R45, RZ ;  /* 0x0000002d062d7210 */ /* 0x000fe40007f7e1ff */
[----:B------:R-:W-:-:S05]  /*3d7e0*/  SEL R5, R5, RZ, P0 ;  /* 0x000000ff05057207 */ /* 0x000fca0000000000 */
[----:B------:R-:W-:Y:S01]  /*3d7f0*/  IMAD.X R42, R42, 0x1, ~R5, P3 ;  /* 0x000000012a2a7824 */ /* 0x000fe200018e0e05 */
[----:B------:R-:W-:-:S04]  /*3d800*/  ISETP.GE.U32.AND P3, PT, R91, R68, PT ;  /* 0x000000445b00720c */ /* 0x000fc80003f66070 */
[----:B------:R-:W-:-:S04]  /*3d810*/  ISETP.GE.U32.AND.EX P3, PT, R52, R69, PT, P3 ;  /* 0x000000453400720c */ /* 0x000fc80003f66130 */
[----:B------:R-:W-:Y:S02]  /*3d820*/  SEL R5, RZ, 0x1, P3 ;  /* 0x00000001ff057807 */ /* 0x000fe40001800000 */
[----:B------:R-:W-:Y:S02]  /*3d830*/  ISETP.EQ.AND.EX P5, PT, R0, R67, !P3, P5 ;  /* 0x000000430000720c */ /* 0x000fe40005fa2350 */
[----:B------:R-:W-:-:S04]  /*3d840*/  IADD3 R86, P3, PT, R5, R66, RZ ;  /* 0x0000004205567210 */ /* 0x000fc80007f7e0ff */
[----:B------:R-:W-:Y:S01]  /*3d850*/  SEL R86, R86, RZ, P1 ;  /* 0x000000ff56567207 */ /* 0x000fe20000800000 */
[----:B------:R-:W-:Y:S01]  /*3d860*/  IMAD.X R53, RZ, RZ, R67, P3 ;  /* 0x000000ffff357224 */ /* 0x000fe200018e0643 */
[----:B------:R-:W-:-:S04]  /*3d870*/  LOP3.LUT P3, RZ, R26, 0x4, RZ, 0xc0, !PT ;  /* 0x000000041aff7812 */ /* 0x000fc8000786c0ff */
[----:B------:R-:W-:Y:S02]  /*3d880*/  ISETP.LT.U32.OR.EX P5, PT, R0, R67, P5, P3 ;  /* 0x000000430000720c */ /* 0x000fe40002fa1530 */
[----:B------:R-:W-:Y:S02]  /*3d890*/  SEL R53, R53, RZ, P1 ;  /* 0x000000ff35357207 */ /* 0x000fe40000800000 */
[----:B------:R-:W-:Y:S02]  /*3d8a0*/  IADD3 R86, P3, PT, -R86, R3, RZ ;  /* 0x0000000356567210 */ /* 0x000fe40007f7e1ff */
[----:B------:R-:W-:Y:S02]  /*3d8b0*/  SEL R3, RZ, 0x1, !P5 ;  /* 0x00000001ff037807 */ /* 0x000fe40006800000 */
[----:B------:R-:W-:Y:S01]  /*3d8c0*/  ISETP.EQ.U32.AND P5, PT, R97, R66, PT ;  /* 0x000000426100720c */ /* 0x000fe20003fa2070 */
[----:B------:R-:W-:Y:S01]  /*3d8d0*/  IMAD.X R53, R0, 0x1, ~R53, P3 ;  /* 0x0000000100357824 */ /* 0x000fe200018e0e35 */
[----:B------:R-:W-:-:S04]  /*3d8e0*/  IADD3 R0, P3, PT, R3, R64, RZ ;  /* 0x0000004003007210 */ /* 0x000fc80007f7e0ff */
[----:B------:R-:W-:Y:S01]  /*3d8f0*/  SEL R0, R0, RZ, P1 ;  /* 0x000000ff00007207 */ /* 0x000fe20000800000 */
[----:B------:R-:W-:-:S03]  /*3d900*/  IMAD.X R3, RZ, RZ, R65, P3 ;  /* 0x000000ffff037224 */ /* 0x000fc600018e0641 */
[----:B------:R-:W-:Y:S02]  /*3d910*/  IADD3 R51, P3, PT, -R0, R51, RZ ;  /* 0x0000003300337210 */ /* 0x000fe40007f7e1ff */
[----:B------:R-:W-:Y:S02]  /*3d920*/  SEL R3, R3, RZ, P1 ;  /* 0x000000ff03037207 */ /* 0x000fe40000800000 */
[----:B------:R-:W-:-:S03]  /*3d930*/  SEL R0, R68, RZ, P6 ;  /* 0x000000ff44007207 */ /* 0x000fc60003000000 */
[----:B------:R-:W-:Y:S01]  /*3d940*/  IMAD.X R2, R2, 0x1, ~R3, P3 ;  /* 0x0000000102027824 */ /* 0x000fe200018e0e03 */
[----:B------:R-:W-:-:S04]  /*3d950*/  ISETP.GE.U32.AND P3, PT, R79, R68, PT ;  /* 0x000000444f00720c */ /* 0x000fc80003f66070 */
[----:B------:R-:W-:-:S04]  /*3d960*/  ISETP.GE.U32.AND.EX P3, PT, R74, R69, PT, P3 ;  /* 0x000000454a00720c */ /* 0x000fc80003f66130 */
[----:B------:R-:W-:Y:S02]  /*3d970*/  SEL R3, RZ, 0x1, P3 ;  /* 0x00000001ff037807 */ /* 0x000fe40001800000 */
[----:B------:R-:W-:Y:S02]  /*3d980*/  ISETP.EQ.AND.EX P5, PT, R32, R67, !P3, P5 ;  /* 0x000000432000720c */ /* 0x000fe40005fa2350 */
[----:B------:R-:W-:Y:S02]  /*3d990*/  IADD3 R79, P3, PT, -R0, R79, RZ ;  /* 0x0000004f004f7210 */ /* 0x000fe40007f7e1ff */
[----:B------:R-:W-:-:S03]  /*3d9a0*/  ISETP.LT.U32.OR.EX P5, PT, R32, R67, P5, P4 ;  /* 0x000000432000720c */ /* 0x000fc60002fa1540 */
[----:B------:R-:W-:Y:S01]  /*3d9b0*/  IMAD.X R101, R74, 0x1, ~R101, P3 ;  /* 0x000000014a657824 */ /* 0x000fe200018e0e65 */
[----:B------:R-:W-:Y:S01]  /*3d9c0*/  IADD3 R0, P3, PT, R3, R66, RZ ;  /* 0x0000004203007210 */ /* 0x000fe20007f7e0ff */
[----:B------:R-:W-:Y:S01]  /*3d9d0*/  IMAD.WIDE.U32 R54, R79, R15, RZ ;  /* 0x0000000f4f367225 */ /* 0x000fe200078e00ff */
[----:B------:R-:W-:Y:S02]  /*3d9e0*/  SEL R3, RZ, 0x1, !P5 ;  /* 0x00000001ff037807 */ /* 0x000fe40006800000 */
[----:B------:R-:W-:Y:S01]  /*3d9f0*/  SEL R0, R0, RZ, P6 ;  /* 0x000000ff00007207 */ /* 0x000fe20003000000 */
[----:B------:R-:W-:Y:S01]  /*3da00*/  IMAD.X R95, RZ, RZ, R67, P3 ;  /* 0x000000ffff5f7224 */ /* 0x000fe200018e0643 */
[----:B------:R-:W-:Y:S01]  /*3da10*/  IADD3 R34, P3, PT, R3, R64, RZ ;  /* 0x0000004003227210 */ /* 0x000fe20007f7e0ff */
[----:B------:R-:W-:Y:S01]  /*3da20*/  IMAD.WIDE.U32 R6, R101, R16, RZ ;  /* 0x0000001065067225 */ /* 0x000fe200078e00ff */
[----:B------:R-:W-:Y:S02]  /*3da30*/  IADD3 R97, P4, PT, -R0, R97, RZ ;  /* 0x0000006100617210 */ /* 0x000fe40007f9e1ff */
[----:B------:R-:W-:Y:S01]  /*3da40*/  SEL R95, R95, RZ, P6 ;  /* 0x000000ff5f5f7207 */ /* 0x000fe20003000000 */
[----:B------:R-:W-:Y:S01]  /*3da50*/  IMAD.X R87, RZ, RZ, R65, P3 ;  /* 0x000000ffff577224 */ /* 0x000fe200018e0641 */
[----:B------:R-:W-:Y:S01]  /*3da60*/  SEL R3, RZ, 0x1, !P2 ;  /* 0x00000001ff037807 */ /* 0x000fe20005000000 */
[----:B------:R-:W-:Y:S01]  /*3da70*/  IMAD.WIDE.U32 R6, P3, R79, R12, R6 ;  /* 0x0000000c4f067225 */ /* 0x000fe20007860006 */
[----:B------:R-:W-:-:S02]  /*3da80*/  SEL R34, R34, RZ, P6 ;  /* 0x000000ff22227207 */ /* 0x000fc40003000000 */
[----:B------:R-:W-:Y:S01]  /*3da90*/  SEL R87, R87, RZ, P6 ;  /* 0x000000ff57577207 */ /* 0x000fe20003000000 */
[----:B------:R-:W-:Y:S01]  /*3daa0*/  IMAD.X R95, R32, 0x1, ~R95, P4 ;  /* 0x00000001205f7824 */ /* 0x000fe200020e0e5f */
[----:B------:R-:W-:Y:S01]  /*3dab0*/  IADD3 R0, P4, PT, R3, R46, RZ ;  /* 0x0000002e03007210 */ /* 0x000fe20007f9e0ff */
[----:B------:R-:W-:Y:S01]  /*3dac0*/  IMAD.WIDE.U32 R32, R79, R16, RZ ;  /* 0x000000104f207225 */ /* 0x000fe200078e00ff */
[----:B------:R-:W-:Y:S02]  /*3dad0*/  IADD3 R85, P2, PT, -R34, R85, RZ ;  /* 0x0000005522557210 */ /* 0x000fe40007f5e1ff */
[----:B------:R-:W-:Y:S01]  /*3dae0*/  SEL R0, R0, RZ, P6 ;  /* 0x000000ff00007207 */ /* 0x000fe20003000000 */
[----:B------:R-:W-:Y:S02]  /*3daf0*/  IMAD.X R5, RZ, RZ, RZ, P3 ;  /* 0x000000ffff057224 */ /* 0x000fe400018e06ff */
[----:B------:R-:W-:Y:S01]  /*3db00*/  IMAD.X R87, R4, 0x1, ~R87, P2 ;  /* 0x0000000104577824 */ /* 0x000fe200010e0e57 */
[----:B------:R-:W-:Y:S01]  /*3db10*/  IADD3 R3, P3, PT, -R0, R35, RZ ;  /* 0x0000002300037210 */ /* 0x000fe20007f7e1ff */
[----:B------:R-:W-:Y:S01]  /*3db20*/  IMAD.WIDE.U32 R34, R101, R15, RZ ;  /* 0x0000000f65227225 */ /* 0x000fe200078e00ff */
[----:B------:R-:W-:-:S03]  /*3db30*/  IADD3 RZ, P2, PT, R33, R6, RZ ;  /* 0x0000000621ff7210 */ /* 0x000fc60007f5e0ff */
[----:B------:R-:W-:Y:S02]  /*3db40*/  IMAD.MOV.U32 R4, RZ, RZ, R7 ;  /* 0x000000ffff047224 */ /* 0x000fe400078e0007 */
[----:B------:R-:W-:Y:S02]  /*3db50*/  IMAD.X R83, RZ, RZ, R47, P4 ;  /* 0x000000ffff537224 */ /* 0x000fe400020e062f */
[----:B------:R-:W-:Y:S02]  /*3db60*/  IMAD R0, R11, R79, RZ ;  /* 0x0000004f0b007224 */ /* 0x000fe400078e02ff */
[----:B------:R-:W-:Y:S01]  /*3db70*/  IMAD.WIDE.U32 R6, P4, R79, R11, R34 ;  /* 0x0000000b4f067225 */ /* 0x000fe20007880022 */
[----:B------:R-:W-:-:S03]  /*3db80*/  SEL R83, R83, RZ, P6 ;  /* 0x000000ff53537207 */ /* 0x000fc60003000000 */
[----:B------:R-:W-:-:S04]  /*3db90*/  IMAD.WIDE.U32 R34, R15, R79, RZ ;  /* 0x0000004f0f227225 */ /* 0x000fc800078e00ff */
[----:B------:R-:W-:-:S04]  /*3dba0*/  IMAD.WIDE.U32.X R4, R101, R12, R4, P2 ;  /* 0x0000000c65047225 */ /* 0x000fc800010e0404 */
[----:B------:R-:W-:Y:S02]  /*3dbb0*/  IMAD R9, R101, R15, R0 ;  /* 0x0000000f65097224 */ /* 0x000fe400078e0200 */
[----:B------:R-:W-:Y:S01]  /*3dbc0*/  IMAD.X R33, RZ, RZ, RZ, P4 ;  /* 0x000000ffff217224 */ /* 0x000fe200020e06ff */
[-C--:B------:R-:W-:Y:S01]  /*3dbd0*/  IADD3 R89, P4, PT, R4, R34.reuse, RZ ;  /* 0x0000002204597210 */ /* 0x080fe20007f9e0ff */
[----:B------:R-:W-:Y:S02]  /*3dbe0*/  IMAD.IADD R9, R35, 0x1, R9 ;  /* 0x0000000123097824 */ /* 0x000fe400078e0209 */
[----:B------:R-:W-:Y:S01]  /*3dbf0*/  IMAD R4, R12, R97, RZ ;  /* 0x000000610c047224 */ /* 0x000fe200078e02ff */
[----:B------:R-:W-:Y:S01]  /*3dc00*/  ISETP.GE.U32.AND P2, PT, R89, R34, PT ;  /* 0x000000225900720c */ /* 0x000fe20003f46070 */
[----:B------:R-:W-:Y:S01]  /*3dc10*/  IMAD.X R83, R96, 0x1, ~R83, P3 ;  /* 0x0000000160537824 */ /* 0x000fe200018e0e53 */
[----:B------:R-:W-:Y:S01]  /*3dc20*/  IADD3 RZ, P3, PT, R55, R6, RZ ;  /* 0x0000000637ff7210 */ /* 0x000fe20007f7e0ff */
[----:B------:R-:W-:-:S02]  /*3dc30*/  IMAD.MOV.U32 R32, RZ, RZ, R7 ;  /* 0x000000ffff207224 */ /* 0x000fc400078e0007 */
[----:B------:R-:W-:Y:S02]  /*3dc40*/  IMAD.X R38, R9, 0x1, R5, P4 ;  /* 0x0000000109267824 */ /* 0x000fe400020e0605 */
[----:B------:R-:W-:-:S03]  /*3dc50*/  IMAD.WIDE.U32 R6, R16, R97, RZ ;  /* 0x0000006110067225 */ /* 0x000fc600078e00ff */
[----:B------:R-:W-:Y:S01]  /*3dc60*/  ISETP.GE.U32.AND.EX P2, PT, R38, R9, PT, P2 ;  /* 0x000000092600720c */ /* 0x000fe20003f46120 */
[----:B------:R-:W-:Y:S01]  /*3dc70*/  IMAD R73, R95, R16, R4 ;  /* 0x000000105f497224 */ /* 0x000fe200078e0204 */
[----:B------:R-:W-:Y:S01]  /*3dc80*/  IADD3 R89, P4, PT, R89, R6, RZ ;  /* 0x0000000659597210 */ /* 0x000fe20007f9e0ff */
[----:B------:R-:W-:Y:S01]  /*3dc90*/  IMAD.WIDE.U32 R4, R95, R16, RZ ;  /* 0x000000105f047225 */ /* 0x000fe200078e00ff */
[----:B------:R-:W-:Y:S02]  /*3dca0*/  SEL R77, RZ, 0x1, P2 ;  /* 0x00000001ff4d7807 */ /* 0x000fe40001000000 */
[----:B------:R-:W-:Y:S01]  /*3dcb0*/  ISETP.GE.U32.AND P2, PT, R89, R6, PT ;  /* 0x000000065900720c */ /* 0x000fe20003f46070 */
[-C--:B------:R-:W-:Y:S02]  /*3dcc0*/  IMAD R0, R10, R79.reuse, RZ ;  /* 0x0000004f0a007224 */ /* 0x080fe400078e02ff */
[----:B------:R-:W-:-:S04]  /*3dcd0*/  IMAD.WIDE.U32 R54, R14, R79, RZ ;  /* 0x0000004f0e367225 */ /* 0x000fc800078e00ff */
[----:B------:R-:W-:Y:S02]  /*3dce0*/  IMAD R35, R101, R14, R0 ;  /* 0x0000000e65237224 */ /* 0x000fe400078e0200 */
[----:B------:R-:W-:Y:S02]  /*3dcf0*/  IMAD.IADD R9, R7, 0x1, R73 ;  /* 0x0000000107097824 */ /* 0x000fe400078e0249 */
[----:B------:R-:W-:-:S04]  /*3dd00*/  IMAD.WIDE.U32 R4, P5, R97, R12, R4 ;  /* 0x0000000c61047225 */ /* 0x000fc800078a0004 */
[----:B------:R-:W-:-:S04]  /*3dd10*/  IMAD.WIDE.U32.X R32, R101, R11, R32, P3 ;  /* 0x0000000b65207225 */ /* 0x000fc800018e0420 */
[----:B------:R-:W-:-:S04]  /*3dd20*/  IMAD.WIDE.U32 R6, R97, R16, RZ ;  /* 0x0000001061067225 */ /* 0x000fc800078e00ff */
[----:B------:R-:W-:Y:S01]  /*3dd30*/  IMAD.X R75, RZ, RZ, RZ, P5 ;  /* 0x000000ffff4b7224 */ /* 0x000fe200028e06ff */
[----:B------:R-:W-:Y:S01]  /*3dd40*/  IADD3 RZ, P3, PT, R7, R4, RZ ;  /* 0x0000000407ff7210 */ /* 0x000fe20007f7e0ff */
[----:B------:R-:W-:Y:S02]  /*3dd50*/  IMAD.IADD R50, R55, 0x1, R35 ;  /* 0x0000000137327824 */ /* 0x000fe400078e0223 */
[----:B------:R-:W-:Y:S01]  /*3dd60*/  IMAD.X R38, R9, 0x1, R38, P4 ;  /* 0x0000000109267824 */ /* 0x000fe200020e0626 */
[----:B------:R-:W-:Y:S01]  /*3dd70*/  IADD3 R77, P4, P5, R54, R32, R77 ;  /* 0x00000020364d7210 */ /* 0x000fe20007d9e04d */
[----:B------:R-:W-:Y:S02]  /*3dd80*/  IMAD R0, R11, R97, RZ ;  /* 0x000000610b007224 */ /* 0x000fe400078e02ff */
[----:B------:R-:W-:Y:S01]  /*3dd90*/  IMAD.MOV.U32 R74, RZ, RZ, R5 ;  /* 0x000000ffff4a7224 */ /* 0x000fe200078e0005 */
[----:B------:R-:W-:Y:S01]  /*3dda0*/  IADD3.X R93, PT, PT, R50, R33, RZ, P4, P5 ;  /* 0x00000021325d7210 */ /* 0x000fe200027ea4ff */
[----:B------:R-:W-:Y:S01]  /*3ddb0*/  IMAD.WIDE.U32 R72, R101, R14, RZ ;  /* 0x0000000e65487225 */ /* 0x000fe200078e00ff */
[----:B------:R-:W-:-:S03]  /*3ddc0*/  ISETP.GE.U32.AND.EX P2, PT, R38, R9, PT, P2 ;  /* 0x000000092600720c */ /* 0x000fc60003f46120 */
[----:B------:R-:W-:Y:S01]  /*3ddd0*/  IMAD.WIDE.U32 R4, R15, R97, RZ ;  /* 0x000000610f047225 */ /* 0x000fe200078e00ff */
[----:B------:R-:W-:-:S03]  /*3dde0*/  SEL R99, RZ, 0x1, P2 ;  /* 0x00000001ff637807 */ /* 0x000fc60001000000 */
[CC--:B------:R-:W-:Y:S02]  /*3ddf0*/  IMAD R55, R95.reuse, R15.reuse, R0 ;  /* 0x0000000f5f377224 */ /* 0x0c0fe400078e0200 */
[----:B------:R-:W-:-:S04]  /*3de00*/  IMAD.WIDE.U32 R32, R95, R15, RZ ;  /* 0x0000000f5f207225 */ /* 0x000fc800078e00ff */
        /* <DEDUP_REMOVED lines=10> */
[----:B------:R-:W-:Y:S01]  /*3deb0*/  ISETP.GE.U32.AND P2, PT, R77, R54, PT ;  /* 0x000000364d00720c */ /* 0x000fe20003f46070 */
[----:B------:R-:W-:Y:S01]  /*3dec0*/  IMAD.X R55, RZ, RZ, RZ, P4 ;  /* 0x000000ffff377224 */ /* 0x000fe200020e06ff */
[----:B------:R-:W-:Y:S01]  /*3ded0*/  IADD3 R99, P4, P5, R9, R74, R99 ;  /* 0x0000004a09637210 */ /* 0x000fe20007d9e063 */
[----:B------:R-:W-:Y:S01]  /*3dee0*/  IMAD.MOV.U32 R54, RZ, RZ, R73 ;  /* 0x000000ffff367224 */ /* 0x000fe200078e0049 */
[----:B------:R-:W-:Y:S01]  /*3def0*/  ISETP.GE.U32.AND.EX P2, PT, R93, R50, PT, P2 ;  /* 0x000000325d00720c */ /* 0x000fe20003f46120 */
[----:B------:R-:W-:Y:S01]  /*3df00*/  IMAD.MOV.U32 R34, RZ, RZ, R33 ;  /* 0x000000ffff227224 */ /* 0x000fe200078e0021 */
[----:B------:R-:W-:Y:S01]  /*3df10*/  IADD3.X R0, PT, PT, R5, R75, RZ, P4, P5 ;  /* 0x0000004b05007210 */ /* 0x000fe200027ea4ff */
[----:B------:R-:W-:Y:S01]  /*3df20*/  IMAD.WIDE.U32.X R54, R101, R10, R54, P3 ;  /* 0x0000000a65367225 */ /* 0x000fe200018e0436 */
[----:B------:R-:W-:-:S02]  /*3df30*/  ISETP.GE.U32.AND P5, PT, R9, R4, PT ;  /* 0x000000040900720c */ /* 0x000fc40003fa6070 */
[----:B------:R-:W-:Y:S01]  /*3df40*/  SEL R93, RZ, 0x1, P2 ;  /* 0x00000001ff5d7807 */ /* 0x000fe20001000000 */
[----:B------:R-:W-:Y:S01]  /*3df50*/  IMAD R4, R8, R79, RZ ;  /* 0x0000004f08047224 */ /* 0x000fe200078e02ff */
[----:B------:R-:W-:Y:S01]  /*3df60*/  ISETP.GE.U32.AND P2, PT, R99, R9, PT ;  /* 0x000000096300720c */ /* 0x000fe20003f46070 */
[----:B------:R-:W-:Y:S01]  /*3df70*/  IMAD R74, R10, R97, RZ ;  /* 0x000000610a4a7224 */ /* 0x000fe200078e02ff */
[----:B------:R-:W-:Y:S01]  /*3df80*/  ISETP.GE.U32.AND.EX P5, PT, R5, R6, PT, P5 ;  /* 0x000000060500720c */ /* 0x000fe20003fa6150 */
[----:B------:R-:W-:Y:S01]  /*3df90*/  IMAD R9, R101, R13, R4 ;  /* 0x0000000d65097224 */ /* 0x000fe200078e0204 */
[----:B------:R-:W-:Y:S01]  /*3dfa0*/  ISETP.GE.U32.AND.EX P2, PT, R0, R5, PT, P2 ;  /* 0x000000050000720c */ /* 0x000fe20003f46120 */
[----:B------:R-:W-:Y:S01]  /*3dfb0*/  IMAD.WIDE.U32 R4, R95, R14, RZ ;  /* 0x0000000e5f047225 */ /* 0x000fe200078e00ff */
[----:B------:R-:W-:Y:S02]  /*3dfc0*/  IADD3 RZ, P4, PT, R7, R32, RZ ;  /* 0x0000002007ff7210 */ /* 0x000fe40007f9e0ff */
[----:B------:R-:W-:Y:S01]  /*3dfd0*/  SEL R78, RZ, 0x1, P5 ;  /* 0x00000001ff4e7807 */ /* 0x000fe20002800000 */
[----:B------:R-:W-:-:S04]  /*3dfe0*/  IMAD.WIDE.U32 R6, R13, R79, RZ ;  /* 0x0000004f0d067225 */ /* 0x000fc800078e00ff */
[----:B------:R-:W-:Y:S01]  /*3dff0*/  IMAD.IADD R9, R7, 0x1, R9 ;  /* 0x0000000107097824 */ /* 0x000fe200078e0209 */
[----:B------:R-:W-:Y:S01]  /*3e000*/  SEL R7, RZ, 0x1, P2 ;  /* 0x00000001ff077807 */ /* 0x000fe20001000000 */
[----:B------:R-:W-:Y:S01]  /*3e010*/  IMAD.WIDE.U32.X R34, R95, R11, R34, P4 ;  /* 0x0000000b5f227225 */ /* 0x000fe200020e0422 */
[----:B------:R-:W-:-:S03]  /*3e020*/  IADD3 R93, P4, P5, R6, R54, R93 ;  /* 0x00000036065d7210 */ /* 0x000fc60007d9e05d */
[----:B------:R-:W-:Y:S01]  /*3e030*/  IMAD.WIDE.U32 R32, R97, R14, RZ ;  /* 0x0000000e61207225 */ /* 0x000fe200078e00ff */
[----:B------:R-:W-:Y:S02]  /*3e040*/  IADD3.X R50, PT, PT, R9, R55, RZ, P4, P5 ;  /* 0x0000003709327210 */ /* 0x000fe400027ea4ff */
[----:B------:R-:W-:Y:S01]  /*3e050*/  IADD3 R78, P2, P5, R7, R34, R78 ;  /* 0x00000022074e7210 */ /* 0x000fe20007d5e04e */
[----:B------:R-:W-:-:S03]  /*3e060*/  IMAD.WIDE.U32 R4, P3, R97, R10, R4 ;  /* 0x0000000a61047225 */ /* 0x000fc60007860004 */
[----:B------:R-:W-:Y:S01]  /*3e070*/  IADD3.X R82, PT, PT, RZ, R35, RZ, P2, P5 ;  /* 0x00000023ff527210 */ /* 0x000fe200017ea4ff */
[----:B------:R-:W-:Y:S01]  /*3e080*/  IMAD.WIDE.U32 R72, R14, R97, RZ ;  /* 0x000000610e487225 */ /* 0x000fe200078e00ff */
[----:B------:R-:W-:-:S03]  /*3e090*/  IADD3 RZ, P4, PT, R33, R4, RZ ;  /* 0x0000000421ff7210 */ /* 0x000fc60007f9e0ff */
[----:B------:R-:W-:-:S04]  /*3e0a0*/  IMAD.WIDE.U32 R32, R101, R13, RZ ;  /* 0x0000000d65207225 */ /* 0x000fc800078e00ff */
[----:B------:R-:W-:Y:S02]  /*3e0b0*/  IMAD R7, R95, R14, R74 ;  /* 0x0000000e5f077224 */ /* 0x000fe400078e024a */
[----:B------:R-:W-:-:S04]  /*3e0c0*/  IMAD.WIDE.U32 R34, R79, R13, RZ ;  /* 0x0000000d4f227225 */ /* 0x000fc800078e00ff */
[----:B------:R-:W-:Y:S01]  /*3e0d0*/  IMAD.IADD R4, R73, 0x1, R7 ;  /* 0x0000000149047824 */ /* 0x000fe200078e0207 */
[----:B------:R-:W-:Y:S01]  /*3e0e0*/  IADD3 R7, P5, PT, R93, R72, RZ ;  /* 0x000000485d077210 */ /* 0x000fe20007fbe0ff */
[----:B------:R-:W-:-:S04]  /*3e0f0*/  IMAD.WIDE.U32 R32, P2, R79, R8, R32 ;  /* 0x000000084f207225 */ /* 0x000fc80007840020 */
[----:B------:R-:W-:Y:S01]  /*3e100*/  IMAD.X R75, RZ, RZ, RZ, P3 ;  /* 0x000000ffff4b7224 */ /* 0x000fe200018e06ff */
[----:B------:R-:W-:Y:S01]  /*3e110*/  IADD3 RZ, P3, PT, R35, R32, RZ ;  /* 0x0000002023ff7210 */ /* 0x000fe20007f7e0ff */
[----:B------:R-:W-:-:S04]  /*3e120*/  IMAD.WIDE.U32 R76, R87, R16, RZ ;  /* 0x00000010574c7225 */ /* 0x000fc800078e00ff */
[----:B------:R-:W-:Y:S02]  /*3e130*/  IMAD.X R105, R4, 0x1, R50, P5 ;  /* 0x0000000104697824 */ /* 0x000fe400028e0632 */
[----:B------:R-:W-:Y:S01]  /*3e140*/  IMAD.X R35, RZ, RZ, RZ, P2 ;  /* 0x000000ffff237224 */ /* 0x000fe200010e06ff */
[----:B------:R-:W-:Y:S01]  /*3e150*/  ISETP.GE.U32.AND P2, PT, R7, R72, PT ;  /* 0x000000480700720c */ /* 0x000fe20003f46070 */
[----:B------:R-:W-:Y:S02]  /*3e160*/  IMAD.MOV.U32 R34, RZ, RZ, R33 ;  /* 0x000000ffff227224 */ /* 0x000fe400078e0021 */
[----:B------:R-:W-:Y:S01]  /*3e170*/  IMAD R33, R12, R85, RZ ;  /* 0x000000550c217224 */ /* 0x000fe200078e02ff */
[----:B------:R-:W-:Y:S01]  /*3e180*/  ISETP.GE.U32.AND.EX P2, PT, R105, R4, PT, P2 ;  /* 0x000000046900720c */ /* 0x000fe20003f46120 */
[----:B------:R-:W-:Y:S02]  /*3e190*/  IMAD.MOV.U32 R74, RZ, RZ, R5 ;  /* 0x000000ffff4a7224 */ /* 0x000fe400078e0005 */
[----:B------:R-:W-:-:S04]  /*3e1a0*/  IMAD.WIDE.U32 R76, P5, R85, R12, R76 ;  /* 0x0000000c554c7225 */ /* 0x000fc800078a004c */
[----:B------:R-:W-:-:S04]  /*3e1b0*/  IMAD.WIDE.U32 R4, R16, R85, RZ ;  /* 0x0000005510047225 */ /* 0x000fc800078e00ff */
[----:B------:R-:W-:Y:S01]  /*3e1c0*/  IMAD.WIDE.U32 R54, R85, R16, RZ ;  /* 0x0000001055367225 */ /* 0x000fe200078e00ff */
[----:B------:R-:W-:Y:S02]  /*3e1d0*/  SEL R54, RZ, 0x1, P2 ;  /* 0x00000001ff367807 */ /* 0x000fe40001000000 */
[----:B------:R-:W-:Y:S01]  /*3e1e0*/  IADD3 R103, P2, PT, R7, R78, RZ ;  /* 0x0000004e07677210 */ /* 0x000fe20007f5e0ff */
[----:B------:R-:W-:Y:S02]  /*3e1f0*/  IMAD R33, R87, R16, R33 ;  /* 0x0000001057217224 */ /* 0x000fe400078e0221 */
[----:B------:R-:W-:Y:S02]  /*3e200*/  IMAD.MOV.U32 R72, RZ, RZ, R77 ;  /* 0x000000ffff487224 */ /* 0x000fe400078e004d */
[----:B------:R-:W-:Y:S01]  /*3e210*/  IMAD.WIDE.U32.X R74, R95, R10, R74, P4 ;  /* 0x0000000a5f4a7225 */ /* 0x000fe200020e044a */
[----:B------:R-:W-:-:S03]  /*3e220*/  IADD3 R77, P4, PT, R99, R4, RZ ;  /* 0x00000004634d7210 */ /* 0x000fc60007f9e0ff */
[----:B------:R-:W-:Y:S02]  /*3e230*/  IMAD.IADD R5, R5, 0x1, R33 ;  /* 0x0000000105057824 */ /* 0x000fe400078e0221 */
[----:B------:R-:W-:Y:S01]  /*3e240*/  IMAD.X R73, RZ, RZ, RZ, P5 ;  /* 0x000000ffff497224 */ /* 0x000fe200028e06ff */
[----:B------:R-:W-:Y:S01]  /*3e250*/  IADD3 RZ, P5, PT, R55, R76, RZ ;  /* 0x0000004c37ff7210 */ /* 0x000fe20007fbe0ff */
[----:B------:R-:W-:Y:S01]  /*3e260*/  IMAD.X R76, R105, 0x1, R82, P2 ;  /* 0x00000001694c7824 */ /* 0x000fe200010e0652 */
[----:B------:R-:W-:Y:S01]  /*3e270*/  ISETP.GE.U32.AND P2, PT, R103, R7, PT ;  /* 0x000000076700720c */ /* 0x000fe20003f46070 */
[----:B------:R-:W-:Y:S02]  /*3e280*/  IMAD R32, R12, R79, RZ ;  /* 0x0000004f0c207224 */ /* 0x000fe400078e02ff */
[----:B------:R-:W-:Y:S01]  /*3e290*/  IMAD.WIDE.U32.X R34, R101, R8, R34, P3 ;  /* 0x0000000865227225 */ /* 0x000fe200018e0422 */
[----:B------:R-:W-:Y:S02]  /*3e2a0*/  ISETP.GE.U32.AND P3, PT, R77, R4, PT ;  /* 0x000000044d00720c */ /* 0x000fe40003f66070 */
[----:B------:R-:W-:Y:S01]  /*3e2b0*/  ISETP.GE.U32.AND.EX P2, PT, R76, R105, PT, P2 ;  /* 0x000000694c00720c */ /* 0x000fe20003f46120 */
[----:B------:R-:W-:-:S02]  /*3e2c0*/  IMAD.X R0, R5, 0x1, R0, P4 ;  /* 0x0000000105007824 */ /* 0x000fc400020e0600 */
[----:B------:R-:W-:Y:S01]  /*3e2d0*/  IMAD R78, R11, R85, RZ ;  /* 0x000000550b4e7224 */ /* 0x000fe200078e02ff */
[----:B------:R-:W-:Y:S01]  /*3e2e0*/  SEL R7, RZ, 0x1, P2 ;  /* 0x00000001ff077807 */ /* 0x000fe20001000000 */
[----:B------:R-:W-:Y:S01]  /*3e2f0*/  IMAD R99, R101, R16, R32 ;  /* 0x0000001065637224 */ /* 0x000fe200078e0220 */
[----:B------:R-:W-:Y:S01]  /*3e300*/  ISETP.GE.U32.AND.EX P3, PT, R0, R5, PT, P3 ;  /* 0x000000050000720c */ /* 0x000fe20003f66130 */
[----:B------:R-:W-:Y:S01]  /*3e310*/  IMAD.WIDE.U32 R32, R87, R15, RZ ;  /* 0x0000000f57207225 */ /* 0x000fe200078e00ff */
[----:B------:R-:W-:-:S03]  /*3e320*/  IADD3 R74, P4, P2, R7, R74, R54 ;  /* 0x0000004a074a7210 */ /* 0x000fc60007a9e036 */
[----:B------:R-:W-:Y:S01]  /*3e330*/  IMAD.WIDE.U32 R4, R15, R85, RZ ;  /* 0x000000550f047225 */ /* 0x000fe200078e00ff */
[----:B------:R-:W-:-:S03]  /*3e340*/  IADD3.X R75, PT, PT, RZ, R75, RZ, P4, P2 ;  /* 0x0000004bff4b7210 */ /* 0x000fc600027e44ff */
[C---:B------:R-:W-:Y:S01]  /*3e350*/  IMAD R101, R87.reuse, R15, R78 ;  /* 0x0000000f57657224 */ /* 0x040fe200078e024e */
[----:B------:R-:W-:Y:S01]  /*3e360*/  SEL R78, RZ, 0x1, P3 ;  /* 0x00000001ff4e7807 */ /* 0x000fe20001800000 */
[----:B------:R-:W-:-:S04]  /*3e370*/  IMAD.WIDE.U32.X R72, R87, R12, R72, P5 ;  /* 0x0000000c57487225 */ /* 0x000fc800028e0448 */
[----:B------:R-:W-:Y:S01]  /*3e380*/  IMAD.IADD R101, R5, 0x1, R101 ;  /* 0x0000000105657824 */ /* 0x000fe200078e0265 */
[----:B------:R-:W-:Y:S01]  /*3e390*/  IADD3 R5, P5, PT, R103, R4, RZ ;  /* 0x0000000467057210 */ /* 0x000fe20007fbe0ff */
[----:B------:R-:W-:-:S04]  /*3e3a0*/  IMAD.WIDE.U32 R32, P3, R85, R11, R32 ;  /* 0x0000000b55207225 */ /* 0x000fc80007860020 */
[----:B------:R-:W-:Y:S01]  /*3e3b0*/  IMAD.X R7, RZ, RZ, RZ, P3 ;  /* 0x000000ffff077224 */ /* 0x000fe200018e06ff */
[----:B------:R-:W-:Y:S01]  /*3e3c0*/  ISETP.GE.U32.AND P3, PT, R93, R6, PT ;  /* 0x000000065d00720c */ /* 0x000fe20003f66070 */
[----:B------:R-:W-:-:S03]  /*3e3d0*/  IMAD.WIDE.U32 R54, R85, R15, RZ ;  /* 0x0000000f55367225 */ /* 0x000fc600078e00ff */
[----:B------:R-:W-:Y:S01]  /*3e3e0*/  ISETP.GE.U32.AND.EX P3, PT, R50, R9, PT, P3 ;  /* 0x000000093200720c */ /* 0x000fe20003f66130 */
[----:B------:R-:W-:Y:S01]  /*3e3f0*/  IMAD.X R76, R101, 0x1, R76, P5 ;  /* 0x00000001654c7824 */ /* 0x000fe200028e064c */
[----:B------:R-:W-:Y:S01]  /*3e400*/  IADD3 R93, P2, P5, R5, R72, R78 ;  /* 0x00000048055d7210 */ /* 0x000fe20007d5e04e */
[----:B------:R-:W-:Y:S01]  /*3e410*/  IMAD.MOV.U32 R6, RZ, RZ, R33 ;  /* 0x000000ffff067224 */ /* 0x000fe200078e0021 */
[----:B------:R-:W-:Y:S01]  /*3e420*/  IADD3 RZ, P4, PT, R55, R32, RZ ;  /* 0x0000002037ff7210 */ /* 0x000fe20007f9e0ff */
[----:B------:R-:W-:Y:S01]  /*3e430*/  IMAD.WIDE.U32 R32, R95, R13, RZ ;  /* 0x0000000d5f207225 */ /* 0x000fe200078e00ff */
[----:B------:R-:W-:Y:S02]  /*3e440*/  IADD3.X R9, PT, PT, R76, R73, RZ, P2, P5 ;  /* 0x000000494c097210 */ /* 0x000fe400017ea4ff */
[----:B------:R-:W-:Y:S01]  /*3e450*/  ISETP.GE.U32.AND P2, PT, R5, R4, PT ;  /* 0x000000040500720c */ /* 0x000fe20003f46070 */
[-C--:B------:R-:W-:Y:S01]  /*3e460*/  IMAD R4, R8, R97.reuse, RZ ;  /* 0x0000006108047224 */ /* 0x080fe200078e02ff */
[----:B------:R-:W-:Y:S01]  /*3e470*/  SEL R103, RZ, 0x1, P3 ;  /* 0x00000001ff677807 */ /* 0x000fe20001800000 */
[----:B------:R-:W-:Y:S01]  /*3e480*/  IMAD.WIDE.U32 R54, R13, R97, RZ ;  /* 0x000000610d367225 */ /* 0x000fe200078e00ff */
[----:B------:R-:W-:-:S02]  /*3e490*/  ISETP.GE.U32.AND P3, PT, R93, R5, PT ;  /* 0x000000055d00720c */ /* 0x000fc40003f66070 */
[----:B------:R-:W-:Y:S01]  /*3e4a0*/  ISETP.GE.U32.AND.EX P2, PT, R76, R101, PT, P2 ;  /* 0x000000654c00720c */ /* 0x000fe20003f46120 */
[----:B------:R-:W-:Y:S01]  /*3e4b0*/  IMAD R73, R95, R13, R4 ;  /* 0x0000000d5f497224 */ /* 0x000fe200078e0204 */
[----:B------:R-:W-:Y:S01]  /*3e4c0*/  ISETP.GE.U32.AND.EX P3, PT, R9, R76, PT, P3 ;  /* 0x0000004c0900720c */ /* 0x000fe20003f66130 */
[----:B------:R-:W-:-:S04]  /*3e4d0*/  IMAD.WIDE.U32 R32, P5, R97, R8, R32 ;  /* 0x0000000861207225 */ /* 0x000fc800078a0020 */
[----:B------:R-:W-:Y:S01]  /*3e4e0*/  IMAD.WIDE.U32 R4, R97, R13, RZ ;  /* 0x0000000d61047225 */ /* 0x000fe200078e00ff */
[----:B------:R-:W-:Y:S02]  /*3e4f0*/  SEL R4, RZ, 0x1, P2 ;  /* 0x00000001ff047807 */ /* 0x000fe40001000000 */
[----:B------:R-:W-:Y:S01]  /*3e500*/  SEL R97, RZ, 0x1, P3 ;  /* 0x00000001ff617807 */ /* 0x000fe20001800000 */
[----:B------:R-:W-:Y:S02]  /*3e510*/  IMAD.IADD R73, R55, 0x1, R73 ;  /* 0x0000000137497824 */ /* 0x000fe400078e0249 */
[----:B------:R-:W-:Y:S01]  /*3e520*/  IMAD.X R55, RZ, RZ, RZ, P5 ;  /* 0x000000ffff377224 */ /* 0x000fe200028e06ff */
[----:B------:R-:W-:Y:S01]  /*3e530*/  IADD3 R101, P2, P5, R54, R34, R103 ;  /* 0x0000002236657210 */ /* 0x000fe20007d5e067 */
[----:B------:R-:W-:Y:S01]  /*3e540*/  IMAD.WIDE.U32.X R6, R87, R11, R6, P4 ;  /* 0x0000000b57067225 */ /* 0x000fe200020e0406 */
[----:B------:R-:W-:Y:S02]  /*3e550*/  IADD3 RZ, P4, PT, R5, R32, RZ ;  /* 0x0000002005ff7210 */ /* 0x000fe40007f9e0ff */
[----:B------:R-:W-:Y:S01]  /*3e560*/  ISETP.GE.U32.AND P3, PT, R101, R54, PT ;  /* 0x000000366500720c */ /* 0x000fe20003f66070 */
[----:B------:R-:W-:Y:S01]  /*3e570*/  IMAD.MOV.U32 R54, RZ, RZ, R33 ;  /* 0x000000ffff367224 */ /* 0x000fe200078e0021 */
[----:B------:R-:W-:Y:S01]  /*3e580*/  IADD3.X R84, PT, PT, R73, R35, RZ, P2, P5 ;  /* 0x0000002349547210 */ /* 0x000fe200017ea4ff */
[----:B------:R-:W-:Y:S01]  /*3e590*/  IMAD.WIDE.U32 R34, R87, R14, RZ ;  /* 0x0000000e57227225 */ /* 0x000fe200078e00ff */
[----:B------:R-:W-:-:S02]  /*3e5a0*/  IADD3 R97, P2, P5, R97, R6, R4 ;  /* 0x0000000661617210 */ /* 0x000fc40007d5e004 */
[----:B------:R-:W-:Y:S01]  /*3e5b0*/  ISETP.GE.U32.AND.EX P3, PT, R84, R73, PT, P3 ;  /* 0x000000495400720c */ /* 0x000fe20003f66130 */
[----:B------:R-:W-:Y:S01]  /*3e5c0*/  IMAD R6, R10, R85, RZ ;  /* 0x000000550a067224 */ /* 0x000fe200078e02ff */
[----:B------:R-:W-:Y:S01]  /*3e5d0*/  IADD3.X R76, PT, PT, RZ, R7, RZ, P2, P5 ;  /* 0x00000007ff4c7210 */ /* 0x000fe200017ea4ff */
[----:B------:R-:W-:Y:S01]  /*3e5e0*/  IMAD.WIDE.U32.X R4, R95, R8, R54, P4 ;  /* 0x000000085f047225 */ /* 0x000fe200020e0436 */
[----:B------:R-:W-:Y:S02]  /*3e5f0*/  IADD3 R95, P5, PT, R101, R74, RZ ;  /* 0x0000004a655f7210 */ /* 0x000fe40007fbe0ff */
[----:B------:R-:W-:Y:S01]  /*3e600*/  SEL R82, RZ, 0x1, P3 ;  /* 0x00000001ff527807 */ /* 0x000fe20001800000 */
[----:B------:R-:W-:-:S04]  /*3e610*/  IMAD.WIDE.U32 R54, R14, R85, RZ ;  /* 0x000000550e367225 */ /* 0x000fc800078e00ff */
[----:B------:R-:W-:Y:S01]  /*3e620*/  IMAD R73, R87, R14, R6 ;  /* 0x0000000e57497224 */ /* 0x000fe200078e0206 */
[----:B------:R-:W-:Y:S01]  /*3e630*/  IADD3 R50, P2, PT, R95, R54, RZ ;  /* 0x000000365f327210 */ /* 0x000fe20007f5e0ff */
[----:B------:R-:W-:-:S03]  /*3e640*/  IMAD.WIDE.U32 R32, R16, R79, RZ ;  /* 0x0000004f10207225 */ /* 0x000fc600078e00ff */
[----:B------:R-:W-:Y:S01]  /*3e650*/  IADD3 R79, P3, PT, R50, R97, RZ ;  /* 0x00000061324f7210 */ /* 0x000fe20007f7e0ff */
[----:B------:R-:W-:Y:S02]  /*3e660*/  IMAD.IADD R78, R55, 0x1, R73 ;  /* 0x00000001374e7824 */ /* 0x000fe400078e0249 */
[----:B------:R-:W-:Y:S02]  /*3e670*/  IMAD.X R55, R84, 0x1, R75, P5 ;  /* 0x0000000154377824 */ /* 0x000fe400028e064b */
[----:B------:R-:W-:Y:S02]  /*3e680*/  IMAD.IADD R99, R33, 0x1, R99 ;  /* 0x0000000121637824 */ /* 0x000fe400078e0263 */
[----:B------:R-:W-:-:S04]  /*3e690*/  IMAD.WIDE.U32 R6, R85, R14, RZ ;  /* 0x0000000e55067225 */ /* 0x000fc800078e00ff */
[----:B------:R-:W-:-:S04]  /*3e6a0*/  IMAD.WIDE.U32 R34, P4, R85, R10, R34 ;  /* 0x0000000a55227225 */ /* 0x000fc80007880022 */
[----:B------:R-:W-:Y:S01]  /*3e6b0*/  IMAD.WIDE.U32 R72, R87, R13, RZ ;  /* 0x0000000d57487225 */ /* 0x000fe200078e00ff */
[----:B------:R-:W-:-:S03]  /*3e6c0*/  IADD3 RZ, P5, PT, R7, R34, RZ ;  /* 0x0000002207ff7210 */ /* 0x000fc60007fbe0ff */
[----:B------:R-:W-:Y:S01]  /*3e6d0*/  IMAD.X R97, R78, 0x1, R55, P2 ;  /* 0x000000014e617824 */ /* 0x000fe200010e0637 */
[----:B------:R-:W-:Y:S01]  /*3e6e0*/  ISETP.GE.U32.AND P2, PT, R95, R101, PT ;  /* 0x000000655f00720c */ /* 0x000fe20003f46070 */
[----:B------:R-:W-:Y:S02]  /*3e6f0*/  IMAD R33, R99, R70, RZ ;  /* 0x0000004663217224 */ /* 0x000fe400078e02ff */
[----:B------:R-:W-:Y:S01]  /*3e700*/  IMAD.X R76, R97, 0x1, R76, P3 ;  /* 0x00000001614c7824 */ /* 0x000fe200018e064c */
[----:B------:R-:W-:Y:S01]  /*3e710*/  ISETP.GE.U32.AND.EX P2, PT, R55, R84, PT, P2 ;  /* 0x000000543700720c */ /* 0x000fe20003f46120 */
[----:B------:R-:W-:-:S03]  /*3e720*/  IMAD.WIDE.U32 R74, R85, R13, RZ ;  /* 0x0000000d554a7225 */ /* 0x000fc600078e00ff */
[----:B------:R-:W-:Y:S01]  /*3e730*/  SEL R101, RZ, 0x1, P2 ;  /* 0x00000001ff657807 */ /* 0x000fe20001000000 */
[----:B------:R-:W-:Y:S01]  /*3e740*/  IMAD.WIDE.U32 R72, P3, R85, R8, R72 ;  /* 0x0000000855487225 */ /* 0x000fe20007860048 */
[----:B------:R-:W-:-:S03]  /*3e750*/  ISETP.GE.U32.AND P2, PT, R50, R54, PT ;  /* 0x000000363200720c */ /* 0x000fc60003f46070 */
[----:B------:R-:W-:Y:S01]  /*3e760*/  IMAD.WIDE.U32 R6, R32, R70, RZ ;  /* 0x0000004620067225 */ /* 0x000fe200078e00ff */
[----:B------:R-:W-:-:S03]  /*3e770*/  ISETP.GE.U32.AND.EX P2, PT, R97, R78, PT, P2 ;  /* 0x0000004e6100720c */ /* 0x000fc60003f46120 */
[----:B------:R-:W-:Y:S02]  /*3e780*/  IMAD R33, R32, R71, R33 ;  /* 0x0000004720217224 */ /* 0x000fe400078e0221 */
[----:B------:R-:W-:Y:S01]  /*3e790*/  IMAD.X R55, RZ, RZ, RZ, P4 ;  /* 0x000000ffff377224 */ /* 0x000fe200020e06ff */
[----:B------:R-:W-:Y:S01]  /*3e7a0*/  IADD3 RZ, P4, PT, R75, R72, RZ ;  /* 0x000000484bff7210 */ /* 0x000fe20007f9e0ff */
[----:B------:R-:W-:Y:S02]  /*3e7b0*/  IMAD.IADD R95, R7, 0x1, R33 ;  /* 0x00000001075f7824 */ /* 0x000fe400078e0221 */
[----:B------:R-:W-:Y:S01]  /*3e7c0*/  IMAD.X R75, RZ, RZ, RZ, P3 ;  /* 0x000000ffff4b7224 */ /* 0x000fe200018e06ff */
[----:B------:R-:W-:Y:S01]  /*3e7d0*/  ISETP.GE.U32.AND P3, PT, R79, R50, PT ;  /* 0x000000324f00720c */ /* 0x000fe20003f66070 */
[----:B------:R-:W-:Y:S01]  /*3e7e0*/  IMAD.MOV.U32 R74, RZ, RZ, R73 ;  /* 0x000000ffff4a7224 */ /* 0x000fe200078e0049 */
[----:B------:R-:W-:Y:S01]  /*3e7f0*/  SEL R50, RZ, 0x1, P2 ;  /* 0x00000001ff327807 */ /* 0x000fe20001000000 */
[----:B------:R-:W-:Y:S01]  /*3e800*/  IMAD.WIDE.U32 R72, R95, R68, RZ ;  /* 0x000000445f487225 */ /* 0x000fe200078e00ff */
[----:B------:R-:W-:-:S03]  /*3e810*/  ISETP.GE.U32.AND.EX P3, PT, R76, R97, PT, P3 ;  /* 0x000000614c00720c */ /* 0x000fc60003f66130 */
[----:B------:R-:W-:Y:S01]  /*3e820*/  IMAD.MOV.U32 R54, RZ, RZ, R35 ;  /* 0x000000ffff367224 */ /* 0x000fe200078e0023 */
[----:B------:R-:W-:Y:S01]  /*3e830*/  SEL R33, RZ, 0x1, P3 ;  /* 0x00000001ff217807 */ /* 0x000fe20001800000 */
[----:B------:R-:W-:-:S04]  /*3e840*/  IMAD.WIDE.U32 R34, R6, R68, RZ ;  /* 0x0000004406227225 */ /* 0x000fc800078e00ff */
[----:B------:R-:W-:Y:S01]  /*3e850*/  IMAD.WIDE.U32 R72, P2, R6, R69, R72 ;  /* 0x0000004506487225 */ /* 0x000fe20007840048 */
[----:B------:R-:W-:-:S03]  /*3e860*/  LOP3.LUT R7, RZ, R34, RZ, 0x33, !PT ;  /* 0x00000022ff077212 */ /* 0x000fc600078e33ff */
[----:B------:R-:W-:Y:S01]  /*3e870*/  IMAD.WIDE.U32.X R54, R87, R10, R54, P5 ;  /* 0x0000000a57367225 */ /* 0x000fe200028e0436 */
[----:B------:R-:W-:-:S03]  /*3e880*/  IADD3 R97, P3, P5, R101, R4, R82 ;  /* 0x0000000465617210 */ /* 0x000fc60007d7e052 */
[----:B------:R-:W-:Y:S01]  /*3e890*/  IMAD.WIDE.U32.X R74, R87, R8, R74, P4 ;  /* 0x00000008574a7225 */ /* 0x000fe200020e044a */
[----:B------:R-:W-:Y:S02]  /*3e8a0*/  IADD3 R34, P4, PT, R35, R72, RZ ;  /* 0x0000004823227210 */ /* 0x000fe40007f9e0ff */
[----:B------:R-:W-:Y:S01]  /*3e8b0*/  IADD3.X R72, PT, PT, RZ, R5, RZ, P3, P5 ;  /* 0x00000005ff487210 */ /* 0x000fe20001fea4ff */
[-C--:B------:R-:W-:Y:S01]  /*3e8c0*/  IMAD R78, R8, R85.reuse, RZ ;  /* 0x00000055084e7224 */ /* 0x080fe200078e02ff */
[----:B------:R-:W-:Y:S01]  /*3e8d0*/  IADD3 R50, P3, P5, R33, R54, R50 ;  /* 0x0000003621327210 */ /* 0x000fe20007d7e032 */
[----:B------:R-:W-:Y:S01]  /*3e8e0*/  IMAD.WIDE.U32 R4, R13, R85, RZ ;  /* 0x000000550d047225 */ /* 0x000fe200078e00ff */
[----:B------:R-:W-:-:S03]  /*3e8f0*/  LOP3.LUT R34, RZ, R34, RZ, 0x33, !PT ;  /* 0x00000022ff227212 */ /* 0x000fc600078e33ff */
[----:B------:R-:W-:Y:S01]  /*3e900*/  IMAD R101, R87, R13, R78 ;  /* 0x0000000d57657224 */ /* 0x000fe200078e024e */
[----:B------:R-:W-:Y:S01]  /*3e910*/  IADD3.X R87, PT, PT, RZ, R55, RZ, P3, P5 ;  /* 0x00000037ff577210 */ /* 0x000fe20001fea4ff */
[----:B------:R-:W-:Y:S01]  /*3e920*/  IMAD.X R33, RZ, RZ, RZ, P2 ;  /* 0x000000ffff217224 */ /* 0x000fe200010e06ff */
[----:B------:R-:W-:Y:S01]  /*3e930*/  ISETP.GT.U32.AND P2, PT, R32, R7, PT ;  /* 0x000000072000720c */ /* 0x000fe20003f44070 */
[----:B------:R-:W-:Y:S01]  /*3e940*/  IMAD.MOV.U32 R32, RZ, RZ, R73 ;  /* 0x000000ffff207224 */ /* 0x000fe200078e0049 */
[----:B------:R-:W-:Y:S01]  /*3e950*/  IADD3 R35, P5, PT, R97, R4, RZ ;  /* 0x0000000461237210 */ /* 0x000fe20007fbe0ff */
[----:B------:R-:W-:Y:S01]  /*3e960*/  IMAD.IADD R55, R5, 0x1, R101 ;  /* 0x0000000105377824 */ /* 0x000fe200078e0265 */
[----:B------:R-:W-:Y:S01]  /*3e970*/  ISETP.GT.U32.AND.EX P2, PT, R99, R34, PT, P2 ;  /* 0x000000226300720c */ /* 0x000fe20003f44120 */
[----:B------:R-:W-:Y:S01]  /*3e980*/  IMAD.WIDE.U32.X R32, R95, R69, R32, P4 ;  /* 0x000000455f207225 */ /* 0x000fe200020e0420 */
[C---:B------:R-:W-:Y:S02]  /*3e990*/  ISETP.GE.U32.AND P3, PT, R35.reuse, R4, PT ;  /* 0x000000042300720c */ /* 0x040fe40003f66070 */
[----:B------:R-:W-:Y:S01]  /*3e9a0*/  IADD3 R85, P4, PT, R35, R50, RZ ;  /* 0x0000003223557210 */ /* 0x000fe20007f9e0ff */
[----:B------:R-:W-:Y:S01]  /*3e9b0*/  IMAD.X R72, R55, 0x1, R72, P5 ;  /* 0x0000000137487824 */ /* 0x000fe200028e0648 */
[----:B------:R-:W-:Y:S01]  /*3e9c0*/  SEL R7, RZ, 0x1, !P2 ;  /* 0x00000001ff077807 */ /* 0x000fe20005000000 */
[----:B------:R-:W-:Y:S01]  /*3e9d0*/  IMAD.WIDE.U32 R4, R95, R66, RZ ;  /* 0x000000425f047225 */ /* 0x000fe200078e00ff */
[----:B------:R-:W-:-:S02]  /*3e9e0*/  ISETP.GE.U32.AND P2, PT, R85, R35, PT ;  /* 0x000000235500720c */ /* 0x000fc40003f46070 */
[----:B------:R-:W-:Y:S01]  /*3e9f0*/  IADD3 R50, P5, PT, R7, R32, RZ ;  /* 0x0000002007327210 */ /* 0x000fe20007fbe0ff */
[C---:B------:R-:W-:Y:S01]  /*3ea00*/  IMAD.X R87, R72.reuse, 0x1, R87, P4 ;  /* 0x0000000148577824 */ /* 0x040fe200020e0657 */
[----:B------:R-:W-:Y:S01]  /*3ea10*/  ISETP.GE.U32.AND.EX P3, PT, R72, R55, PT, P3 ;  /* 0x000000374800720c */ /* 0x000fe20003f66130 */
[----:B------:R-:W-:-:S03]  /*3ea20*/  IMAD.WIDE.U32 R34, R6, R66, RZ ;  /* 0x0000004206227225 */ /* 0x000fc600078e00ff */
[----:B------:R-:W-:Y:S01]  /*3ea30*/  ISETP.GE.U32.AND.EX P2, PT, R87, R72, PT, P2 ;  /* 0x000000485700720c */ /* 0x000fe20003f46120 */
[----:B------:R-:W-:Y:S01]  /*3ea40*/  IMAD.WIDE.U32 R4, P4, R6, R67, R4 ;  /* 0x0000004306047225 */ /* 0x000fe20007880004 */
[----:B------:R-:W-:Y:S02]  /*3ea50*/  SEL R72, RZ, 0x1, P3 ;  /* 0x00000001ff487807 */ /* 0x000fe40001800000 */
[----:B------:R-:W-:Y:S01]  /*3ea60*/  SEL R97, RZ, 0x1, P2 ;  /* 0x00000001ff617807 */ /* 0x000fe20001000000 */
[----:B------:R-:W-:Y:S01]  /*3ea70*/  IMAD.X R54, RZ, RZ, R33, P5 ;  /* 0x000000ffff367224 */ /* 0x000fe200028e0621 */
[----:B------:R-:W-:Y:S01]  /*3ea80*/  IADD3 R89, P5, PT, R89, R34, RZ ;  /* 0x0000002259597210 */ /* 0x000fe20007fbe0ff */
[----:B------:R-:W-:Y:S01]  /*3ea90*/  IMAD.WIDE.U32 R32, R83, R16, RZ ;  /* 0x0000001053207225 */ /* 0x000fe200078e00ff */
[----:B------:R-:W-:-:S03]  /*3eaa0*/  IADD3 R7, P3, PT, R35, R4, RZ ;  /* 0x0000000423077210 */ /* 0x000fc60007f7e0ff */
        /* <DEDUP_REMOVED lines=8> */
[----:B------:R-:W-:-:S03]  /*3eb30*/  IMAD.WIDE.U32 R4, P4, R3, R12, R32 ;  /* 0x0000000c03047225 */ /* 0x000fc60007880020 */
[----:B------:R-:W-:Y:S01]  /*3eb40*/  ISETP.GE.U32.AND.EX P2, PT, R89, R54, PT, P2 ;  /* 0x000000365900720c */ /* 0x000fe20003f46120 */
[-C--:B------:R-:W-:Y:S01]  /*3eb50*/  IMAD R50, R12, R3.reuse, RZ ;  /* 0x000000030c327224 */ /* 0x080fe200078e02ff */
[----:B------:R-:W-:Y:S01]  /*3eb60*/  SEL R7, RZ, 0x1, P5 ;  /* 0x00000001ff077807 */ /* 0x000fe20002800000 */
[----:B------:R-:W-:Y:S01]  /*3eb70*/  IMAD.X R73, RZ, RZ, RZ, P4 ;  /* 0x000000ffff497224 */ /* 0x000fe200020e06ff */
[----:B------:R-:W-:Y:S01]  /*3eb80*/  IADD3 R38, P4, P5, R97, R74, R72 ;  /* 0x0000004a61267210 */ /* 0x000fe20007d9e048 */
[----:B------:R-:W-:-:S04]  /*3eb90*/  IMAD.WIDE.U32 R32, R16, R3, RZ ;  /* 0x0000000310207225 */ /* 0x000fc800078e00ff */
[----:B------:R-:W-:-:S04]  /*3eba0*/  IMAD.WIDE.U32 R54, R3, R16, RZ ;  /* 0x0000001003367225 */ /* 0x000fc800078e00ff */
[----:B------:R-:W-:Y:S01]  /*3ebb0*/  IMAD.WIDE.U32.X R34, R95, R67, R34, P3 ;  /* 0x000000435f227225 */ /* 0x000fe200018e0422 */
[----:B------:R-:W-:-:S03]  /*3ebc0*/  IADD3 RZ, P3, PT, R55, R4, RZ ;  /* 0x0000000437ff7210 */ /* 0x000fc60007f7e0ff */
[----:B------:R-:W-:Y:S01]  /*3ebd0*/  IMAD.MOV.U32 R72, RZ, RZ, R5 ;  /* 0x000000ffff487224 */ /* 0x000fe200078e0005 */
[----:B------:R-:W-:Y:S01]  /*3ebe0*/  SEL R5, RZ, 0x1, P2 ;  /* 0x00000001ff057807 */ /* 0x000fe20001000000 */
[C---:B------:R-:W-:Y:S01]  /*3ebf0*/  IMAD R97, R83.reuse, R16, R50 ;  /* 0x0000001053617224 */ /* 0x040fe200078e0232 */
[----:B------:R-:W-:Y:S01]  /*3ec00*/  IADD3.X R50, PT, PT, RZ, R75, RZ, P4, P5 ;  /* 0x0000004bff327210 */ /* 0x000fe200027ea4ff */
[----:B------:R-:W-:Y:S01]  /*3ec10*/  IMAD.WIDE.U32.X R72, R83, R12, R72, P3 ;  /* 0x0000000c53487225 */ /* 0x000fe200018e0448 */
[----:B------:R-:W-:Y:S02]  /*3ec20*/  IADD3 R93, P2, PT, R93, R32, RZ ;  /* 0x000000205d5d7210 */ /* 0x000fe40007f5e0ff */
[----:B------:R-:W-:Y:S01]  /*3ec30*/  IADD3 R74, P4, P5, R5, R34, R7 ;  /* 0x00000022054a7210 */ /* 0x000fe20007d9e007 */
[----:B------:R-:W-:Y:S02]  /*3ec40*/  IMAD.IADD R54, R33, 0x1, R97 ;  /* 0x0000000121367824 */ /* 0x000fe400078e0261 */
[----:B------:R-:W-:Y:S01]  /*3ec50*/  IMAD.WIDE.U32 R4, R95, R64, RZ ;  /* 0x000000405f047225 */ /* 0x000fe200078e00ff */
[----:B------:R-:W-:-:S03]  /*3ec60*/  IADD3.X R75, PT, PT, RZ, R35, RZ, P4, P5 ;  /* 0x00000023ff4b7210 */ /* 0x000fc600027ea4ff */
[----:B------:R-:W-:Y:S02]  /*3ec70*/  IMAD R34, R11, R3, RZ ;  /* 0x000000030b227224 */ /* 0x000fe400078e02ff */
[----:B------:R-:W-:Y:S01]  /*3ec80*/  IMAD.X R9, R54, 0x1, R9, P2 ;  /* 0x0000000136097824 */ /* 0x000fe200010e0609 */
[----:B------:R-:W-:Y:S01]  /*3ec90*/  ISETP.GE.U32.AND P2, PT, R93, R32, PT ;  /* 0x000000205d00720c */ /* 0x000fe20003f46070 */
[----:B------:R-:W-:Y:S02]  /*3eca0*/  IMAD R97, R83, R15, R34 ;  /* 0x0000000f53617224 */ /* 0x000fe400078e0222 */
[----:B------:R-:W-:Y:S01]  /*3ecb0*/  IMAD.WIDE.U32 R4, P4, R6, R65, R4 ;  /* 0x0000004106047225 */ /* 0x000fe20007880004 */
[----:B------:R-:W-:-:S03]  /*3ecc0*/  ISETP.GE.U32.AND.EX P2, PT, R9, R54, PT, P2 ;  /* 0x000000360900720c */ /* 0x000fc60003f46120 */
[----:B------:R-:W-:-:S04]  /*3ecd0*/  IMAD.WIDE.U32 R34, R6, R64, RZ ;  /* 0x0000004006227225 */ /* 0x000fc800078e00ff */
[----:B------:R-:W-:Y:S01]  /*3ece0*/  IMAD.WIDE.U32 R32, R15, R3, RZ ;  /* 0x000000030f207225 */ /* 0x000fe200078e00ff */
[----:B------:R-:W-:Y:S02]  /*3ecf0*/  IADD3 R7, P5, PT, R35, R4, RZ ;  /* 0x0000000423077210 */ /* 0x000fe40007fbe0ff */
[----:B------:R-:W-:Y:S01]  /*3ed00*/  SEL R4, RZ, 0x1, P2 ;  /* 0x00000001ff047807 */ /* 0x000fe20001000000 */
[----:B------:R-:W-:Y:S01]  /*3ed10*/  IMAD.IADD R97, R33, 0x1, R97 ;  /* 0x0000000121617824 */ /* 0x000fe200078e0261 */
[----:B------:R-:W-:Y:S01]  /*3ed20*/  IADD3 R77, P3, PT, R77, R34, RZ ;  /* 0x000000224d4d7210 */ /* 0x000fe20007f7e0ff */
[----:B------:R-:W-:Y:S01]  /*3ed30*/  IMAD.X R55, RZ, RZ, RZ, P4 ;  /* 0x000000ffff377224 */ /* 0x000fe200020e06ff */
[----:B------:R-:W-:Y:S01]  /*3ed40*/  IADD3 R33, P2, PT, R79, R32, RZ ;  /* 0x000000204f217210 */ /* 0x000fe20007f5e0ff */
[----:B------:R-:W-:Y:S02]  /*3ed50*/  IMAD.MOV.U32 R54, RZ, RZ, R5 ;  /* 0x000000ffff367224 */ /* 0x000fe400078e0005 */
[----:B------:R-:W-:Y:S01]  /*3ed60*/  IMAD.X R82, R7, 0x1, R0, P3 ;  /* 0x0000000107527824 */ /* 0x000fe200018e0600 */
[----:B------:R-:W-:Y:S01]  /*3ed70*/  IADD3 R79, P3, P4, R33, R72, R4 ;  /* 0x00000048214f7210 */ /* 0x000fe20007c7e004 */
[----:B------:R-:W-:Y:S01]  /*3ed80*/  IMAD.X R101, R97, 0x1, R76, P2 ;  /* 0x0000000161657824 */ /* 0x000fe200010e064c */
[----:B------:R-:W-:Y:S01]  /*3ed90*/  ISETP.GE.U32.AND P2, PT, R77, R34, PT ;  /* 0x000000224d00720c */ /* 0x000fe20003f46070 */
[----:B------:R-:W-:-:S03]  /*3eda0*/  IMAD.WIDE.U32 R4, R83, R15, RZ ;  /* 0x0000000f53047225 */ /* 0x000fc600078e00ff */
[----:B------:R-:W-:Y:S01]  /*3edb0*/  IADD3.X R0, PT, PT, R101, R73, RZ, P3, P4 ;  /* 0x0000004965007210 */ /* 0x000fe20001fe84ff */
[----:B------:R-:W-:Y:S01]  /*3edc0*/  IMAD.WIDE.U32 R34, R95, R46, RZ ;  /* 0x0000002e5f227225 */ /* 0x000fe200078e00ff */
[-C--:B------:R-:W-:Y:S02]  /*3edd0*/  IADD3 R78, P4, PT, R77, R74.reuse, RZ ;  /* 0x0000004a4d4e7210 */ /* 0x080fe40007f9e0ff */
[----:B------:R-:W-:Y:S01]  /*3ede0*/  ISETP.GE.U32.AND.EX P2, PT, R82, R7, PT, P2 ;  /* 0x000000075200720c */ /* 0x000fe20003f46120 */
[----:B------:R-:W-:Y:S01]  /*3edf0*/  IMAD.WIDE.U32.X R54, R95, R65, R54, P5 ;  /* 0x000000415f367225 */ /* 0x000fe200028e0436 */
[----:B------:R-:W-:Y:S02]  /*3ee00*/  ISETP.GE.U32.AND P3, PT, R78, R74, PT ;  /* 0x0000004a4e00720c */ /* 0x000fe40003f66070 */
[----:B------:R-:W-:Y:S01]  /*3ee10*/  SEL R88, RZ, 0x1, P2 ;  /* 0x00000001ff587807 */ /* 0x000fe20001000000 */
[----:B------:R-:W-:Y:S02]  /*3ee20*/  IMAD.X R82, R82, 0x1, R75, P4 ;  /* 0x0000000152527824 */ /* 0x000fe400020e064b */
[----:B------:R-:W-:-:S03]  /*3ee30*/  IMAD.WIDE.U32 R72, R3, R15, RZ ;  /* 0x0000000f03487225 */ /* 0x000fc600078e00ff */
[----:B------:R-:W-:Y:S01]  /*3ee40*/  ISETP.GE.U32.AND.EX P3, PT, R82, R75, PT, P3 ;  /* 0x0000004b5200720c */ /* 0x000fe20003f66130 */
[----:B------:R-:W-:-:S03]  /*3ee50*/  IMAD.WIDE.U32 R4, P5, R3, R11, R4 ;  /* 0x0000000b03047225 */ /* 0x000fc600078a0004 */
[----:B------:R-:W-:Y:S01]  /*3ee60*/  SEL R99, RZ, 0x1, P3 ;  /* 0x00000001ff637807 */ /* 0x000fe20001800000 */
[----:B------:R-:W-:Y:S01]  /*3ee70*/  IMAD.WIDE.U32 R76, R83, R14, RZ ;  /* 0x0000000e534c7225 */ /* 0x000fe200078e00ff */
[----:B------:R-:W-:Y:S02]  /*3ee80*/  IADD3 RZ, P2, PT, R73, R4, RZ ;  /* 0x0000000449ff7210 */ /* 0x000fe40007f5e0ff */
[----:B------:R-:W-:Y:S01]  /*3ee90*/  ISETP.GE.U32.AND P3, PT, R33, R32, PT ;  /* 0x000000202100720c */ /* 0x000fe20003f66070 */
[----:B------:R-:W-:-:S03]  /*3eea0*/  IMAD.WIDE.U32 R34, P4, R6, R47, R34 ;  /* 0x0000002f06227225 */ /* 0x000fc60007880022 */
[----:B------:R-:W-:Y:S01]  /*3eeb0*/  ISETP.GE.U32.AND.EX P3, PT, R101, R97, PT, P3 ;  /* 0x000000616500720c */ /* 0x000fe20003f66130 */
[----:B------:R-:W-:Y:S01]  /*3eec0*/  IMAD.X R73, RZ, RZ, RZ, P5 ;  /* 0x000000ffff497224 */ /* 0x000fe200028e06ff */
[----:B------:R-:W-:Y:S01]  /*3eed0*/  ISETP.GE.U32.AND P5, PT, R79, R33, PT ;  /* 0x000000214f00720c */ /* 0x000fe20003fa6070 */
[----:B------:R-:W-:Y:S02]  /*3eee0*/  IMAD.X R7, RZ, RZ, RZ, P4 ;  /* 0x000000ffff077224 */ /* 0x000fe400020e06ff */
[C---:B------:R-:W-:Y:S01]  /*3eef0*/  IMAD.WIDE.U32 R74, R3.reuse, R14, RZ ;  /* 0x0000000e034a7225 */ /* 0x040fe200078e00ff */
[----:B------:R-:W-:Y:S02]  /*3ef00*/  ISETP.GE.U32.AND.EX P5, PT, R0, R101, PT, P5 ;  /* 0x000000650000720c */ /* 0x000fe40003fa6150 */
[----:B------:R-:W-:Y:S01]  /*3ef10*/  SEL R74, RZ, 0x1, P3 ;  /* 0x00000001ff4a7807 */ /* 0x000fe20001800000 */
[----:B------:R-:W-:-:S04]  /*3ef20*/  IMAD.WIDE.U32 R76, P4, R3, R10, R76 ;  /* 0x0000000a034c7225 */ /* 0x000fc8000788004c */
[----:B------:R-:W-:Y:S02]  /*3ef30*/  IMAD.MOV.U32 R72, RZ, RZ, R5 ;  /* 0x000000ffff487224 */ /* 0x000fe400078e0005 */
[----:B------:R-:W-:Y:S01]  /*3ef40*/  IMAD.X R33, RZ, RZ, RZ, P4 ;  /* 0x000000ffff217224 */ /* 0x000fe200020e06ff */
[----:B------:R-:W-:Y:S01]  /*3ef50*/  IADD3 RZ, P4, PT, R75, R76, RZ ;  /* 0x0000004c4bff7210 */ /* 0x000fe20007f9e0ff */
[----:B------:R-:W-:Y:S01]  /*3ef60*/  IMAD.WIDE.U32 R4, R6, R46, RZ ;  /* 0x0000002e06047225 */ /* 0x000fe200078e00ff */
[----:B------:R-:W-:Y:S02]  /*3ef70*/  SEL R75, RZ, 0x1, P5 ;  /* 0x00000001ff4b7807 */ /* 0x000fe40002800000 */
[----:B------:R-:W-:Y:S01]  /*3ef80*/  IADD3 R88, P3, P5, R99, R54, R88 ;  /* 0x0000003663587210 */ /* 0x000fe20007d7e058 */
[----:B------:R-:W-:Y:S01]  /*3ef90*/  IMAD.WIDE.U32.X R72, R83, R11, R72, P2 ;  /* 0x0000000b53487225 */ /* 0x000fe200010e0448 */
[----:B------:R-:W-:Y:S02]  /*3efa0*/  IADD3 R90, P2, PT, R5, R34, RZ ;  /* 0x00000022055a7210 */ /* 0x000fe40007f5e0ff */
[----:B------:R-:W-:Y:S01]  /*3efb0*/  IADD3.X R97, PT, PT, RZ, R55, RZ, P3, P5 ;  /* 0x00000037ff617210 */ /* 0x000fe20001fea4ff */
[----:B------:R-:W-:Y:S01]  /*3efc0*/  IMAD R54, R89, R70, RZ ;  /* 0x0000004659367224 */ /* 0x000fe200078e02ff */
[----:B------:R-:W-:Y:S01]  /*3efd0*/  IADD3 R55, P3, P5, R75, R72, R74 ;  /* 0x000000484b377210 */ /* 0x000fe20007d7e04a */
[----:B------:R-:W-:-:S02]  /*3efe0*/  IMAD.MOV.U32 R6, RZ, RZ, R35 ;  /* 0x000000ffff067224 */ /* 0x000fc400078e0023 */
[-C--:B------:R-:W-:Y:S02]  /*3eff0*/  IMAD R5, R10, R3.reuse, RZ ;  /* 0x000000030a057224 */ /* 0x080fe400078e02ff */
[----:B------:R-:W-:-:S04]  /*3f000*/  IMAD.WIDE.U32 R34, R14, R3, RZ ;  /* 0x000000030e227225 */ /* 0x000fc800078e00ff */
[----:B------:R-:W-:Y:S02]  /*3f010*/  IMAD.MOV.U32 R32, RZ, RZ, R77 ;  /* 0x000000ffff207224 */ /* 0x000fe400078e004d */
[----:B------:R-:W-:-:S04]  /*3f020*/  IMAD.WIDE.U32 R74, R84, R70, RZ ;  /* 0x00000046544a7225 */ /* 0x000fc800078e00ff */
[----:B------:R-:W-:Y:S02]  /*3f030*/  IMAD R77, R84, R71, R54 ;  /* 0x00000047544d7224 */ /* 0x000fe400078e0236 */
[----:B------:R-:W-:Y:S02]  /*3f040*/  IMAD R5, R83, R14, R5 ;  /* 0x0000000e53057224 */ /* 0x000fe400078e0205 */
[----:B------:R-:W-:Y:S01]  /*3f050*/  IMAD.WIDE.U32.X R6, R95, R47, R6, P2 ;  /* 0x0000002f5f067225 */ /* 0x000fe200010e0406 */
[----:B------:R-:W-:Y:S02]  /*3f060*/  IADD3 R92, P2, PT, R85, R34, RZ ;  /* 0x00000022555c7210 */ /* 0x000fe40007f5e0ff */
[----:B------:R-:W-:Y:S01]  /*3f070*/  IADD3.X R95, PT, PT, RZ, R73, RZ, P3, P5 ;  /* 0x00000049ff5f7210 */ /* 0x000fe20001fea4ff */
[----:B------:R-:W-:Y:S01]  /*3f080*/  IMAD.IADD R85, R75, 0x1, R77 ;  /* 0x000000014b557824 */ /* 0x000fe200078e024d */
[----:B------:R-:W-:Y:S01]  /*3f090*/  IADD3 R93, P5, PT, R93, R4, RZ ;  /* 0x000000045d5d7210 */ /* 0x000fe20007fbe0ff */
[----:B------:R-:W-:Y:S01]  /*3f0a0*/  IMAD.IADD R5, R35, 0x1, R5 ;  /* 0x0000000123057824 */ /* 0x000fe200078e0205 */
[----:B------:R-:W-:Y:S01]  /*3f0b0*/  ISETP.GE.U32.AND P3, PT, R92, R34, PT ;  /* 0x000000225c00720c */ /* 0x000fe20003f66070 */
[----:B------:R-:W-:-:S04]  /*3f0c0*/  IMAD.WIDE.U32 R72, R83, R13, RZ ;  /* 0x0000000d53487225 */ /* 0x000fc800078e00ff */
[----:B------:R-:W-:-:S04]  /*3f0d0*/  IMAD.WIDE.U32 R34, R85, R68, RZ ;  /* 0x0000004455227225 */ /* 0x000fc800078e00ff */
[----:B------:R-:W-:Y:S02]  /*3f0e0*/  IMAD.X R75, R90, 0x1, R9, P5 ;  /* 0x000000015a4b7824 */ /* 0x000fe400028e0609 */
[----:B------:R-:W-:Y:S01]  /*3f0f0*/  IMAD.X R94, R5, 0x1, R87, P2 ;  /* 0x00000001055e7824 */ /* 0x000fe200010e0657 */
[----:B------:R-:W-:Y:S01]  /*3f100*/  IADD3 R87, P5, PT, R92, R55, RZ ;  /* 0x000000375c577210 */ /* 0x000fe20007fbe0ff */
[----:B------:R-:W-:-:S03]  /*3f110*/  IMAD.WIDE.U32 R76, R3, R13, RZ ;  /* 0x0000000d034c7225 */ /* 0x000fc600078e00ff */
[----:B------:R-:W-:Y:S01]  /*3f120*/  ISETP.GE.U32.AND.EX P3, PT, R94, R5, PT, P3 ;  /* 0x000000055e00720c */ /* 0x000fe20003f66130 */
[----:B------:R-:W-:-:S04]  /*3f130*/  IMAD.WIDE.U32 R72, P2, R3, R8, R72 ;  /* 0x0000000803487225 */ /* 0x000fc80007840048 */
[----:B------:R-:W-:-:S04]  /*3f140*/  IMAD.WIDE.U32.X R32, R83, R10, R32, P4 ;  /* 0x0000000a53207225 */ /* 0x000fc800020e0420 */
[----:B------:R-:W-:-:S04]  /*3f150*/  IMAD.WIDE.U32 R54, R74, R68, RZ ;  /* 0x000000444a367225 */ /* 0x000fc800078e00ff */
[----:B------:R-:W-:Y:S01]  /*3f160*/  IMAD.WIDE.U32 R34, P4, R74, R69, R34 ;  /* 0x000000454a227225 */ /* 0x000fe20007880022 */
[----:B------:R-:W-:-:S03]  /*3f170*/  LOP3.LUT R5, RZ, R54, RZ, 0x33, !PT ;  /* 0x00000036ff057212 */ /* 0x000fc600078e33ff */
[----:B------:R-:W-:Y:S01]  /*3f180*/  IMAD.X R9, R94, 0x1, R95, P5 ;  /* 0x000000015e097824 */ /* 0x000fe200028e065f */
[----:B------:R-:W-:Y:S01]  /*3f190*/  IADD3 RZ, P5, PT, R77, R72, RZ ;  /* 0x000000484dff7210 */ /* 0x000fe20007fbe0ff */
[----:B------:R-:W-:Y:S01]  /*3f1a0*/  IMAD.X R77, RZ, RZ, RZ, P2 ;  /* 0x000000ffff4d7224 */ /* 0x000fe200010e06ff */
[----:B------:R-:W-:Y:S01]  /*3f1b0*/  IADD3 R34, P2, PT, R55, R34, RZ ;  /* 0x0000002237227210 */ /* 0x000fe20007f5e0ff */
[----:B------:R-:W-:Y:S01]  /*3f1c0*/  IMAD.X R55, RZ, RZ, RZ, P4 ;  /* 0x000000ffff377224 */ /* 0x000fe200020e06ff */
[----:B------:R-:W-:Y:S01]  /*3f1d0*/  SEL R72, RZ, 0x1, P3 ;  /* 0x00000001ff487807 */ /* 0x000fe20001800000 */
[----:B------:R-:W-:Y:S01]  /*3f1e0*/  IMAD.MOV.U32 R54, RZ, RZ, R35 ;  /* 0x000000ffff367224 */ /* 0x000fe200078e0023 */
[----:B------:R-:W-:Y:S01]  /*3f1f0*/  ISETP.GT.U32.AND P3, PT, R84, R5, PT ;  /* 0x000000055400720c */ /* 0x000fe20003f64070 */
[----:B------:R-:W-:Y:S01]  /*3f200*/  IMAD.MOV.U32 R76, RZ, RZ, R73 ;  /* 0x000000ffff4c7224 */ /* 0x000fe200078e0049 */
[----:B------:R-:W-:Y:S01]  /*3f210*/  LOP3.LUT R34, RZ, R34, RZ, 0x33, !PT ;  /* 0x00000022ff227212 */ /* 0x000fe200078e33ff */
[----:B------:R-:W-:Y:S01]  /*3f220*/  IMAD.WIDE.U32.X R54, R85, R69, R54, P2 ;  /* 0x0000004555367225 */ /* 0x000fe200010e0436 */
[----:B------:R-:W-:-:S02]  /*3f230*/  ISETP.GE.U32.AND P4, PT, R87, R92, PT ;  /* 0x0000005c5700720c */ /* 0x000fc40003f86070 */
[----:B------:R-:W-:Y:S01]  /*3f240*/  ISETP.GT.U32.AND.EX P3, PT, R89, R34, PT, P3 ;  /* 0x000000225900720c */ /* 0x000fe20003f64130 */
[----:B------:R-:W-:Y:S01]  /*3f250*/  IMAD R34, R8, R3, RZ ;  /* 0x0000000308227224 */ /* 0x000fe200078e02ff */
[----:B------:R-:W-:Y:S02]  /*3f260*/  ISETP.GE.U32.AND.EX P4, PT, R9, R94, PT, P4 ;  /* 0x0000005e0900720c */ /* 0x000fe40003f86140 */
[----:B------:R-:W-:Y:S01]  /*3f270*/  SEL R89, RZ, 0x1, !P3 ;  /* 0x00000001ff597807 */ /* 0x000fe20005800000 */
[----:B------:R-:W-:Y:S01]  /*3f280*/  IMAD R95, R83, R13, R34 ;  /* 0x0000000d535f7224 */ /* 0x000fe200078e0222 */
[----:B------:R-:W-:Y:S01]  /*3f290*/  SEL R99, RZ, 0x1, P4 ;  /* 0x00000001ff637807 */ /* 0x000fe20002000000 */
[----:B------:R-:W-:Y:S01]  /*3f2a0*/  IMAD.WIDE.U32 R34, R13, R3, RZ ;  /* 0x000000030d227225 */ /* 0x000fe200078e00ff */
[----:B------:R-:W-:Y:S02]  /*3f2b0*/  ISETP.GE.U32.AND P2, PT, R93, R4, PT ;  /* 0x000000045d00720c */ /* 0x000fe40003f46070 */
[----:B------:R-:W-:Y:S01]  /*3f2c0*/  IADD3 R89, P4, PT, R89, R54, RZ ;  /* 0x0000003659597210 */ /* 0x000fe20007f9e0ff */
[----:B------:R-:W-:Y:S01]  /*3f2d0*/  IMAD.WIDE.U32.X R4, R83, R8, R76, P5 ;  /* 0x0000000853047225 */ /* 0x000fe200028e044c */
[----:B------:R-:W-:-:S02]  /*3f2e0*/  IADD3 R93, P3, PT, R93, R88, RZ ;  /* 0x000000585d5d7210 */ /* 0x000fc40007f7e0ff */
[----:B------:R-:W-:Y:S01]  /*3f2f0*/  ISETP.GE.U32.AND.EX P2, PT, R75, R90, PT, P2 ;  /* 0x0000005a4b00720c */ /* 0x000fe20003f46120 */
[----:B------:R-:W-:Y:S01]  /*3f300*/  IMAD.X R76, RZ, RZ, R55, P4 ;  /* 0x000000ffff4c7224 */ /* 0x000fe200020e0637 */
[----:B------:R-:W-:Y:S01]  /*3f310*/  ISETP.GE.U32.AND P5, PT, R93, R88, PT ;  /* 0x000000585d00720c */ /* 0x000fe20003fa6070 */
[----:B------:R-:W-:Y:S01]  /*3f320*/  IMAD.X R84, R75, 0x1, R97, P3 ;  /* 0x000000014b547824 */ /* 0x000fe200018e0661 */
[----:B------:R-:W-:Y:S01]  /*3f330*/  IADD3 R99, P3, P4, R99, R32, R72 ;  /* 0x0000002063637210 */ /* 0x000fe20007c7e048 */
[-C--:B------:R-:W-:Y:S01]  /*3f340*/  IMAD.WIDE.U32 R54, R85, R66.reuse, RZ ;  /* 0x0000004255367225 */ /* 0x080fe200078e00ff */
[----:B------:R-:W-:Y:S02]  /*3f350*/  SEL R77, RZ, 0x1, P2 ;  /* 0x00000001ff4d7807 */ /* 0x000fe40001000000 */
[----:B------:R-:W-:Y:S01]  /*3f360*/  IADD3.X R88, PT, PT, RZ, R33, RZ, P3, P4 ;  /* 0x00000021ff587210 */ /* 0x000fe20001fe84ff */
[----:B------:R-:W-:Y:S01]  /*3f370*/  IMAD.WIDE.U32 R72, R74, R66, RZ ;  /* 0x000000424a487225 */ /* 0x000fe200078e00ff */
[----:B------:R-:W-:-:S03]  /*3f380*/  ISETP.GE.U32.AND.EX P5, PT, R84, R97, PT, P5 ;  /* 0x000000615400720c */ /* 0x000fc60003fa6150 */
[----:B------:R-:W-:Y:S01]  /*3f390*/  IMAD.WIDE.U32 R54, P3, R74, R67, R54 ;  /* 0x000000434a367225 */ /* 0x000fe20007860036 */
[----:B------:R-:W-:Y:S02]  /*3f3a0*/  IADD3 R3, P2, PT, R78, R72, RZ ;  /* 0x000000484e037210 */ /* 0x000fe40007f5e0ff */
[----:B------:R-:W-:Y:S01]  /*3f3b0*/  SEL R75, RZ, 0x1, P5 ;  /* 0x00000001ff4b7807 */ /* 0x000fe20002800000 */
[----:B------:R-:W-:Y:S01]  /*3f3c0*/  IMAD.IADD R83, R35, 0x1, R95 ;  /* 0x0000000123537824 */ /* 0x000fe200078e025f */
[----:B------:R-:W-:Y:S01]  /*3f3d0*/  IADD3 R35, P4, PT, R73, R54, RZ ;  /* 0x0000003649237210 */ /* 0x000fe20007f9e0ff */
[----:B------:R-:W-:Y:S01]  /*3f3e0*/  IMAD.X R33, RZ, RZ, RZ, P3 ;  /* 0x000000ffff217224 */ /* 0x000fe200018e06ff */
[----:B------:R-:W-:Y:S01]  /*3f3f0*/  IADD3 R54, P5, PT, R38, R34, RZ ;  /* 0x0000002226367210 */ /* 0x000fe20007fbe0ff */
[----:B------:R-:W-:Y:S01]  /*3f400*/  IMAD.MOV.U32 R32, RZ, RZ, R55 ;  /* 0x000000ffff207224 */ /* 0x000fe200078e0037 */
[----:B------:R-:W-:Y:S01]  /*3f410*/  IADD3 R78, P3, PT, R3, R89, RZ ;  /* 0x00000059034e7210 */ /* 0x000fe20007f7e0ff */
[----:B------:R-:W-:-:S02]  /*3f420*/  IMAD.X R82, R35, 0x1, R82, P2 ;  /* 0x0000000123527824 */ /* 0x000fc400010e0652 */
[----:B------:R-:W-:Y:S01]  /*3f430*/  IMAD.X R73, R83, 0x1, R50, P5 ;  /* 0x0000000153497824 */ /* 0x000fe200028e0632 */
[----:B------:R-:W-:Y:S01]  /*3f440*/  ISETP.GE.U32.AND P5, PT, R3, R72, PT ;  /* 0x000000480300720c */ /* 0x000fe20003fa6070 */
[----:B------:R-:W-:Y:S01]  /*3f450*/  IMAD.X R95, R82, 0x1, R76, P3 ;  /* 0x00000001525f7824 */ /* 0x000fe200018e064c */
[----:B------:R-:W-:Y:S01]  /*3f460*/  ISETP.GE.U32.AND P2, PT, R78, R89, PT ;  /* 0x000000594e00720c */ /* 0x000fe20003f46070 */
[----:B------:R-:W-:Y:S01]  /*3f470*/  IMAD.WIDE.U32.X R32, R85, R67, R32, P4 ;  /* 0x0000004355207225 */ /* 0x000fe200020e0420 */
[----:B------:R-:W-:Y:S02]  /*3f480*/  ISETP.GE.U32.AND.EX P5, PT, R82, R35, PT, P5 ;  /* 0x000000235200720c */ /* 0x000fe40003fa6150 */
[C---:B------:R-:W-:Y:S01]  /*3f490*/  IADD3 R3, P3, PT, R54.reuse, R99, RZ ;  /* 0x0000006336037210 */ /* 0x040fe20007f7e0ff */
[----:B------:R-:W-:Y:S01]  /*3f4a0*/  IMAD.U32 R50, RZ, RZ, UR5 ;  /* 0x00000005ff327e24 */ /* 0x000fe2000f8e00ff */
[----:B------:R-:W-:Y:S02]  /*3f4b0*/  ISETP.GE.U32.AND.EX P2, PT, R95, R76, PT, P2 ;  /* 0x0000004c5f00720c */ /* 0x000fe40003f46120 */
[----:B------:R-:W-:Y:S01]  /*3f4c0*/  SEL R92, RZ, 0x1, P5 ;  /* 0x00000001ff5c7807 */ /* 0x000fe20002800000 */
[----:B------:R-:W-:Y:S01]  /*3f4d0*/  IMAD.X R38, R73, 0x1, R88, P3 ;  /* 0x0000000149267824 */ /* 0x000fe200018e0658 */
[----:B------:R-:W-:Y:S01]  /*3f4e0*/  ISETP.GE.U32.AND P5, PT, R54, R34, PT ;  /* 0x000000223600720c */ /* 0x000fe20003fa6070 */
[----:B------:R-:W-:Y:S01]  /*3f4f0*/  IMAD.WIDE.U32 R34, R85, R64, RZ ;  /* 0x0000004055227225 */ /* 0x000fe200078e00ff */
[----:B------:R-:W-:-:S02]  /*3f500*/  SEL R55, RZ, 0x1, P2 ;  /* 0x00000001ff377807 */ /* 0x000fc40001000000 */
[----:B------:R-:W-:Y:S01]  /*3f510*/  ISETP.GE.U32.AND P2, PT, R3, R54, PT ;  /* 0x000000360300720c */ /* 0x000fe20003f46070 */
[----:B------:R-:W-:Y:S01]  /*3f520*/  IMAD R50, R50, 0x60, R43 ;  /* 0x0000006032327824 */ /* 0x000fe200078e022b */
[----:B------:R-:W-:Y:S01]  /*3f530*/  IADD3 R82, P4, P3, R75, R6, R77 ;  /* 0x000000064b527210 */ /* 0x000fe20007b9e04d */
[----:B------:R-:W-:Y:S01]  /*3f540*/  IMAD.WIDE.U32 R76, R74, R64, RZ ;  /* 0x000000404a4c7225 */ /* 0x000fe200078e00ff */
[----:B------:R-:W-:Y:S02]  /*3f550*/  ISETP.GE.U32.AND.EX P5, PT, R73, R83, PT, P5 ;  /* 0x000000534900720c */ /* 0x000fe40003fa6150 */
[----:B------:R-:W-:Y:S02]  /*3f560*/  ISETP.GE.U32.AND.EX P2, PT, R38, R73, PT, P2 ;  /* 0x000000492600720c */ /* 0x000fe40003f46120 */
[----:B------:R-:W-:Y:S02]  /*3f570*/  IADD3.X R97, PT, PT, RZ, R7, RZ, P4, P3 ;  /* 0x00000007ff617210 */ /* 0x000fe400027e64ff */
[----:B------:R-:W-:Y:S01]  /*3f580*/  SEL R90, RZ, 0x1, P5 ;  /* 0x00000001ff5a7807 */ /* 0x000fe20002800000 */
[----:B------:R-:W-:Y:S01]  /*3f590*/  IMAD.WIDE.U32 R6, P5, R74, R65, R34 ;  /* 0x000000414a067225 */ /* 0x000fe200078a0022 */
[----:B------:R-:W-:-:S02]  /*3f5a0*/  IADD3 R92, P3, P4, R55, R32, R92 ;  /* 0x00000020375c7210 */ /* 0x000fc40007c7e05c */
[----:B------:R-:W-:Y:S01]  /*3f5b0*/  SEL R35, RZ, 0x1, P2 ;  /* 0x00000001ff237807 */ /* 0x000fe20001000000 */
[----:B------:R-:W-:Y:S01]  /*3f5c0*/  IMAD.WIDE.U32 R54, R78, R70, RZ ;  /* 0x000000464e367225 */ /* 0x000fe200078e00ff */
[----:B------:R-:W-:Y:S02]  /*3f5d0*/  IADD3.X R103, PT, PT, RZ, R33, RZ, P3, P4 ;  /* 0x00000021ff677210 */ /* 0x000fe40001fe84ff */
[----:B------:R-:W-:Y:S01]  /*3f5e0*/  IADD3 R90, P3, P4, R35, R4, R90 ;  /* 0x00000004235a7210 */ /* 0x000fe20007c7e05a */
[----:B------:R-:W-:Y:S01]  /*3f5f0*/  IMAD.WIDE.U32 R34, R85, R46, RZ ;  /* 0x0000002e55227225 */ /* 0x000fe200078e00ff */
[----:B------:R-:W-:Y:S02]  /*3f600*/  IADD3 R101, P2, PT, R77, R6, RZ ;  /* 0x000000064d657210 */ /* 0x000fe40007f5e0ff */
[----:B------:R-:W-:Y:S01]  /*3f610*/  IADD3.X R89, PT, PT, RZ, R5, RZ, P3, P4 ;  /* 0x00000005ff597210 */ /* 0x000fe20001fe84ff */
[----:B------:R-:W-:Y:S02]  /*3f620*/  IMAD R4, R95, R70, RZ ;  /* 0x000000465f047224 */ /* 0x000fe400078e02ff */
[----:B------:R-:W-:-:S04]  /*3f630*/  IMAD.WIDE.U32 R34, P3, R74, R47, R34 ;  /* 0x0000002f4a227225 */ /* 0x000fc80007860022 */
[----:B------:R-:W-:Y:S02]  /*3f640*/  IMAD R83, R78, R71, R4 ;  /* 0x000000474e537224 */ /* 0x000fe400078e0204 */
[----:B------:R-:W-:-:S04]  /*3f650*/  IMAD.WIDE.U32 R74, R74, R46, RZ ;  /* 0x0000002e4a4a7225 */ /* 0x000fc800078e00ff */
[----:B------:R-:W-:Y:S02]  /*3f660*/  IMAD.MOV.U32 R72, RZ, RZ, R7 ;  /* 0x000000ffff487224 */ /* 0x000fe400078e0007 */
[----:B------:R-:W-:Y:S01]  /*3f670*/  IMAD.X R33, RZ, RZ, RZ, P3 ;  /* 0x000000ffff217224 */ /* 0x000fe200018e06ff */
[----:B------:R0:W1:Y:S01]  /*3f680*/  LDS.128 R4, [R50+0x20] ;  /* 0x0000200032047984 */ /* 0x0000620000000c00 */
[----:B------:R-:W-:Y:S01]  /*3f690*/  IADD3 R77, P3, PT, R93, R76, RZ ;  /* 0x0000004c5d4d7210 */ /* 0x000fe20007f7e0ff */
[----:B------:R-:W-:Y:S01]  /*3f6a0*/  IMAD.IADD R83, R55, 0x1, R83 ;  /* 0x0000000137537824 */ /* 0x000fe200078e0253 */
[----:B------:R-:W-:Y:S01]  /*3f6b0*/  IADD3 R93, P4, PT, R75, R34, RZ ;  /* 0x000000224b5d7210 */ /* 0x000fe20007f9e0ff */
[----:B------:R-:W-:Y:S01]  /*3f6c0*/  IMAD.X R73, RZ, RZ, RZ, P5 ;  /* 0x000000ffff497224 */ /* 0x000fe200028e06ff */
[----:B------:R-:W-:Y:S01]  /*3f6d0*/  IADD3 R99, P5, PT, R77, R92, RZ ;  /* 0x0000005c4d637210 */ /* 0x000fe20007fbe0ff */
[----:B------:R-:W-:Y:S02]  /*3f6e0*/  IMAD.MOV.U32 R32, RZ, RZ, R35 ;  /* 0x000000ffff207224 */ /* 0x000fe400078e0023 */
[----:B------:R-:W-:-:S04]  /*3f6f0*/  IMAD.WIDE.U32 R34, R83, R68, RZ ;  /* 0x0000004453227225 */ /* 0x000fc800078e00ff */
[----:B------:R-:W-:Y:S01]  /*3f700*/  IMAD.X R88, R101, 0x1, R84, P3 ;  /* 0x0000000165587824 */ /* 0x000fe200018e0654 */
[----:B------:R-:W-:Y:S01]  /*3f710*/  ISETP.GE.U32.AND P3, PT, R99, R92, PT ;  /* 0x0000005c6300720c */ /* 0x000fe20003f66070 */
[----:B------:R-:W-:Y:S01]  /*3f720*/  IMAD.WIDE.U32.X R72, R85, R65, R72, P2 ;  /* 0x0000004155487225 */ /* 0x000fe200010e0448 */
[----:B------:R-:W-:-:S03]  /*3f730*/  ISETP.GE.U32.AND P2, PT, R77, R76, PT ;  /* 0x0000004c4d00720c */ /* 0x000fc60003f46070 */
[C---:B------:R-:W-:Y:S01]  /*3f740*/  IMAD.X R84, R88.reuse, 0x1, R103, P5 ;  /* 0x0000000158547824 */ /* 0x040fe200028e0667 */
[----:B------:R-:W-:Y:S01]  /*3f750*/  ISETP.GE.U32.AND.EX P2, PT, R88, R101, PT, P2 ;  /* 0x000000655800720c */ /* 0x000fe20003f46120 */
[----:B------:R-:W-:-:S03]  /*3f760*/  IMAD.WIDE.U32 R76, R54, R68, RZ ;  /* 0x00000044364c7225 */ /* 0x000fc600078e00ff */
[----:B------:R-:W-:Y:S01]  /*3f770*/  ISETP.GE.U32.AND.EX P3, PT, R84, R103, PT, P3 ;  /* 0x000000675400720c */ /* 0x000fe20003f66130 */
[----:B------:R-:W-:Y:S01]  /*3f780*/  IMAD.WIDE.U32 R34, P5, R54, R69, R34 ;  /* 0x0000004536227225 */ /* 0x000fe200078a0022 */
[----:B------:R-:W-:Y:S02]  /*3f790*/  SEL R88, RZ, 0x1, P2 ;  /* 0x00000001ff587807 */ /* 0x000fe40001000000 */
[----:B------:R-:W-:Y:S01]  /*3f7a0*/  SEL R101, RZ, 0x1, P3 ;  /* 0x00000001ff657807 */ /* 0x000fe20001800000 */
[----:B------:R-:W-:Y:S01]  /*3f7b0*/  IMAD.WIDE.U32.X R32, R85, R47, R32, P4 ;  /* 0x0000002f55207225 */ /* 0x000fe200020e0420 */
[----:B------:R-:W-:Y:S02]  /*3f7c0*/  IADD3 R34, P4, PT, R77, R34, RZ ;  /* 0x000000224d227210 */ /* 0x000fe40007f9e0ff */
[----:B------:R-:W-:Y:S01]  /*3f7d0*/  LOP3.LUT R85, RZ, R76, RZ, 0x33, !PT ;  /* 0x0000004cff557212 */ /* 0x000fe200078e33ff */
[----:B------:R-:W-:Y:S01]  /*3f7e0*/  IMAD.X R77, RZ, RZ, RZ, P5 ;  /* 0x000000ffff4d7224 */ /* 0x000fe200028e06ff */
[----:B------:R-:W-:Y:S01]  /*3f7f0*/  ISETP.NE.U32.AND P5, PT, R82, RZ, PT ;  /* 0x000000ff5200720c */ /* 0x000fe20003fa5070 */
[----:B------:R-:W-:Y:S01]  /*3f800*/  IMAD.MOV.U32 R76, RZ, RZ, R35 ;  /* 0x000000ffff4c7224 */ /* 0x000fe200078e0023 */
[----:B------:R-:W-:-:S02]  /*3f810*/  ISETP.GT.U32.AND P2, PT, R78, R85, PT ;  /* 0x000000554e00720c */ /* 0x000fc40003f44070 */
[----:B------:R-:W-:Y:S01]  /*3f820*/  ISETP.NE.AND.EX P3, PT, R97, RZ, PT, P5 ;  /* 0x000000ff6100720c */ /* 0x000fe20003f65350 */
[----:B------:R-:W-:Y:S01]  /*3f830*/  IMAD.WIDE.U32.X R76, R83, R69, R76, P4 ;  /* 0x00000045534c7225 */ /* 0x000fe200020e044c */
[----:B------:R-:W-:Y:S02]  /*3f840*/  LOP3.LUT R34, RZ, R34, RZ, 0x33, !PT ;  /* 0x00000022ff227212 */ /* 0x000fe400078e33ff */
[----:B------:R-:W-:Y:S02]  /*3f850*/  IADD3 R78, P4, P5, R101, R72, R88 ;  /* 0x00000048654e7210 */ /* 0x000fe40007d9e058 */
[----:B------:R-:W-:-:S04]  /*3f860*/  ISETP.GT.U32.AND.EX P2, PT, R95, R34, PT, P2 ;  /* 0x000000225f00720c */ /* 0x000fc80003f44120 */
[----:B------:R-:W-:-:S03]  /*3f870*/  SEL R85, RZ, 0x1, !P2 ;  /* 0x00000001ff557807 */ /* 0x000fc60005000000 */
[----:B01----:R-:W-:Y:S06]  /*3f880*/  @!P3 BRA `(.L_x_118) ;  /* 0x000000000060b947 */ /* 0x003fec0003800000 */
        /* <DEDUP_REMOVED lines=24> */
.L_x_118:
[----:B------:R-:W-:Y:S05]  /*3fa10*/  BSYNC.RECONVERGENT B2 ;  /* 0x0000000000027941 */ /* 0x000fea0003800200 */
.L_x_117:
[----:B------:R-:W-:Y:S01]  /*3fa20*/  IADD3 R76, P3, PT, R85, R76, RZ ;  /* 0x0000004c554c7210 */ /* 0x000fe20007f7e0ff */
[----:B------:R-:W-:Y:S01]  /*3fa30*/  IMAD.WIDE.U32 R34, R83, R66, RZ ;  /* 0x0000004253227225 */ /* 0x000fe200078e00ff */
[----:B------:R-:W-:Y:S01]  /*3fa40*/  IADD3 R79, P2, PT, R79, R74, RZ ;  /* 0x0000004a4f4f7210 */ /* 0x000fe20007f5e0ff */
[----:B------:R-:W-:Y:S01]  /*3fa50*/  BSSY.RECONVERGENT B2, `(.L_x_119) ;  /* 0x000004a000027945 */ /* 0x000fe20003800200 */
[----:B------:R-:W-:Y:S01]  /*3fa60*/  IADD3.X R85, PT, PT, RZ, R73, RZ, P4, P5 ;  /* 0x00000049ff557210 */ /* 0x000fe200027ea4ff */
[----:B------:R-:W-:Y:S01]  /*3fa70*/  IMAD.X R77, RZ, RZ, R77, P3 ;  /* 0x000000ffff4d7224 */ /* 0x000fe200018e064d */
[C---:B------:R-:W-:Y:S01]  /*3fa80*/  IADD3 R95, P3, PT, R79.reuse, R78, RZ ;  /* 0x0000004e4f5f7210 */ /* 0x040fe20007f7e0ff */
[----:B------:R-:W-:Y:S01]  /*3fa90*/  IMAD.X R0, R0, 0x1, R93, P2 ;  /* 0x0000000100007824 */ /* 0x000fe200010e065d */
[----:B------:R-:W-:Y:S01]  /*3faa0*/  ISETP.GE.U32.AND P2, PT, R79, R74, PT ;  /* 0x0000004a4f00720c */ /* 0x000fe20003f46070 */
[----:B------:R-:W-:Y:S01]  /*3fab0*/  IMAD.WIDE.U32 R72, R54, R66, RZ ;  /* 0x0000004236487225 */ /* 0x000fe200078e00ff */
[----:B------:R-:W-:-:S02]  /*3fac0*/  LOP3.LUT P6, RZ, R26, 0x8, RZ, 0xc0, !PT ;  /* 0x000000081aff7812 */ /* 0x000fc400078cc0ff */
[----:B------:R-:W-:Y:S01]  /*3fad0*/  ISETP.GE.U32.AND.EX P2, PT, R0, R93, PT, P2 ;  /* 0x0000005d0000720c */ /* 0x000fe20003f46120 */
[----:B------:R-:W-:Y:S01]  /*3fae0*/  IMAD.WIDE.U32 R34, P4, R54, R67, R34 ;  /* 0x0000004336227225 */ /* 0x000fe20007880022 */
[----:B------:R-:W-:-:S03]  /*3faf0*/  IADD3 R99, P5, PT, R99, R72, RZ ;  /* 0x0000004863637210 */ /* 0x000fc60007fbe0ff */
[----:B------:R-:W-:Y:S01]  /*3fb00*/  IMAD.X R94, R0, 0x1, R85, P3 ;  /* 0x00000001005e7824 */ /* 0x000fe200018e0655 */
[----:B------:R-:W-:Y:S01]  /*3fb10*/  ISETP.GE.U32.AND P3, PT, R95, R78, PT ;  /* 0x0000004e5f00720c */ /* 0x000fe20003f66070 */
[----:B------:R-:W-:Y:S01]  /*3fb20*/  IMAD.X R75, RZ, RZ, RZ, P4 ;  /* 0x000000ffff4b7224 */ /* 0x000fe200020e06ff */
[----:B------:R-:W-:Y:S01]  /*3fb30*/  IADD3 R73, P4, PT, R73, R34, RZ ;  /* 0x0000002249497210 */ /* 0x000fe20007f9e0ff */
[----:B------:R-:W-:Y:S01]  /*3fb40*/  IMAD.MOV.U32 R74, RZ, RZ, R35 ;  /* 0x000000ffff4a7224 */ /* 0x000fe200078e0023 */
[----:B------:R-:W-:Y:S01]  /*3fb50*/  ISETP.GE.U32.AND.EX P3, PT, R94, R85, PT, P3 ;  /* 0x000000555e00720c */ /* 0x000fe20003f66130 */
[----:B------:R-:W-:Y:S01]  /*3fb60*/  IMAD.WIDE.U32 R34, R5, R60, RZ ;  /* 0x0000003c05227225 */ /* 0x000fe200078e00ff */
[----:B------:R-:W-:Y:S02]  /*3fb70*/  SEL R0, RZ, 0x1, P2 ;  /* 0x00000001ff007807 */ /* 0x000fe40001000000 */
[----:B------:R-:W-:Y:S01]  /*3fb80*/  SEL R79, RZ, 0x1, P3 ;  /* 0x00000001ff4f7807 */ /* 0x000fe20001800000 */
[----:B------:R-:W-:Y:S01]  /*3fb90*/  IMAD.X R84, R73, 0x1, R84, P5 ;  /* 0x0000000149547824 */ /* 0x000fe200028e0654 */
[----:B------:R-:W-:Y:S01]  /*3fba0*/  ISETP.GE.U32.AND P3, PT, R99, R72, PT ;  /* 0x000000486300720c */ /* 0x000fe20003f66070 */
[----:B------:R-:W-:Y:S01]  /*3fbb0*/  IMAD.WIDE.U32.X R74, R83, R67, R74, P4 ;  /* 0x00000043534a7225 */ /* 0x000fe200020e044a */
[----:B------:R-:W-:-:S02]  /*3fbc0*/  IADD3 R96, P5, PT, R99, R76, RZ ;  /* 0x0000004c63607210 */ /* 0x000fc40007fbe0ff */
[C---:B------:R-:W-:Y:S02]  /*3fbd0*/  ISETP.GE.U32.AND.EX P3, PT, R84.reuse, R73, PT, P3 ;  /* 0x000000495400720c */ /* 0x040fe40003f66130 */
[----:B------:R-:W-:Y:S01]  /*3fbe0*/  SEL R73, RZ, 0x1, !P6 ;  /* 0x00000001ff497807 */ /* 0x000fe20007000000 */
[----:B------:R-:W-:Y:S01]  /*3fbf0*/  IMAD.X R93, R84, 0x1, R77, P5 ;  /* 0x00000001545d7824 */ /* 0x000fe200028e064d */
[----:B------:R-:W-:Y:S02]  /*3fc00*/  ISETP.GE.U32.AND P2, PT, R96, R76, PT ;  /* 0x0000004c6000720c */ /* 0x000fe40003f46070 */
[----:B------:R-:W-:Y:S01]  /*3fc10*/  IADD3 R76, P5, P6, R79, R32, R0 ;  /* 0x000000204f4c7210 */ /* 0x000fe20007ebe000 */
[----:B------:R-:W-:Y:S01]  /*3fc20*/  IMAD.WIDE.U32 R78, R5, R62, RZ ;  /* 0x0000003e054e7225 */ /* 0x000fe200078e00ff */
[----:B------:R-:W-:Y:S02]  /*3fc30*/  IADD3 R0, P4, PT, R73, R46, RZ ;  /* 0x0000002e49007210 */ /* 0x000fe40007f9e0ff */
[----:B------:R-:W-:Y:S01]  /*3fc40*/  SEL R92, RZ, 0x1, P3 ;  /* 0x00000001ff5c7807 */ /* 0x000fe20001800000 */
[----:B------:R-:W-:Y:S01]  /*3fc50*/  IMAD.WIDE.U32 R34, P3, R4, R61, R34 ;  /* 0x0000003d04227225 */ /* 0x000fe20007860022 */
[----:B------:R-:W-:-:S02]  /*3fc60*/  SEL R0, R0, RZ, P1 ;  /* 0x000000ff00007207 */ /* 0x000fc40000800000 */
[----:B------:R-:W-:Y:S01]  /*3fc70*/  ISETP.GE.U32.AND.EX P2, PT, R93, R77, PT, P2 ;  /* 0x0000004d5d00720c */ /* 0x000fe20003f46120 */
[----:B------:R-:W-:Y:S01]  /*3fc80*/  IMAD.WIDE.U32 R72, R4, R60, RZ ;  /* 0x0000003c04487225 */ /* 0x000fe200078e00ff */
[----:B------:R-:W-:Y:S02]  /*3fc90*/  IADD3.X R72, PT, PT, RZ, R33, RZ, P5, P6 ;  /* 0x00000021ff487210 */ /* 0x000fe40002fec4ff */
[----:B------:R-:W-:Y:S01]  /*3fca0*/  IADD3 R0, P5, PT, -R0, R39, RZ ;  /* 0x0000002700007210 */ /* 0x000fe20007fbe1ff */
[----:B------:R-:W-:Y:S01]  /*3fcb0*/  IMAD.X R33, RZ, RZ, RZ, P3 ;  /* 0x000000ffff217224 */ /* 0x000fe200018e06ff */
[----:B------:R-:W-:Y:S01]  /*3fcc0*/  IADD3 RZ, P3, PT, R73, R34, RZ ;  /* 0x0000002249ff7210 */ /* 0x000fe20007f7e0ff */
[----:B------:R-:W-:Y:S01]  /*3fcd0*/  IMAD.MOV.U32 R32, RZ, RZ, R35 ;  /* 0x000000ffff207224 */ /* 0x000fe200078e0023 */
[----:B------:R-:W-:Y:S01]  /*3fce0*/  SEL R77, RZ, 0x1, P2 ;  /* 0x00000001ff4d7807 */ /* 0x000fe20001000000 */
[----:B------:R-:W-:Y:S02]  /*3fcf0*/  IMAD R39, R63, R4, RZ ;  /* 0x000000043f277224 */ /* 0x000fe400078e02ff */
[----:B------:R-:W-:Y:S01]  /*3fd00*/  IMAD.WIDE.U32.X R32, R5, R61, R32, P3 ;  /* 0x0000003d05207225 */ /* 0x000fe200018e0420 */
[----:B------:R-:W-:-:S02]  /*3fd10*/  ISETP.NE.U32.AND P3, PT, R76, RZ, PT ;  /* 0x000000ff4c00720c */ /* 0x000fc40003f65070 */
[----:B------:R-:W-:Y:S01]  /*3fd20*/  IADD3 R92, P2, P6, R77, R74, R92 ;  /* 0x0000004a4d5c7210 */ /* 0x000fe20007e5e05c */
[----:B------:R-:W-:Y:S01]  /*3fd30*/  IMAD.WIDE.U32 R34, R62, R4, RZ ;  /* 0x000000043e227225 */ /* 0x000fe200078e00ff */
[----:B------:R-:W-:Y:S02]  /*3fd40*/  ISETP.NE.AND.EX P3, PT, R72, RZ, PT, P3 ;  /* 0x000000ff4800720c */ /* 0x000fe40003f65330 */
[----:B------:R-:W-:Y:S01]  /*3fd50*/  IADD3.X R88, PT, PT, RZ, R75, RZ, P2, P6 ;  /* 0x0000004bff587210 */ /* 0x000fe200017ec4ff */
[----:B------:R-:W-:Y:S02]  /*3fd60*/  IMAD R73, R5, R62, R39 ;  /* 0x0000003e05497224 */ /* 0x000fe400078e0227 */
[----:B------:R-:W-:Y:S01]  /*3fd70*/  IMAD.X R39, RZ, RZ, R47, P4 ;  /* 0x000000ffff277224 */ /* 0x000fe200020e062f */
[----:B------:R-:W-:Y:S01]  /*3fd80*/  IADD3 R99, P4, PT, R32, R34, RZ ;  /* 0x0000002220637210 */ /* 0x000fe20007f9e0ff */
[----:B------:R-:W-:Y:S02]  /*3fd90*/  IMAD.IADD R35, R35, 0x1, R73 ;  /* 0x0000000123237824 */ /* 0x000fe400078e0249 */
[----:B------:R-:W-:Y:S01]  /*3fda0*/  IMAD.WIDE.U32 R78, P6, R4, R63, R78 ;  /* 0x0000003f044e7225 */ /* 0x000fe200078c004e */
[----:B------:R-:W-:-:S02]  /*3fdb0*/  SEL R39, R39, RZ, P1 ;  /* 0x000000ff27277207 */ /* 0x000fc40000800000 */
[----:B------:R-:W-:Y:S01]  /*3fdc0*/  ISETP.GE.U32.AND P2, PT, R99, R34, PT ;  /* 0x000000226300720c */ /* 0x000fe20003f46070 */
[----:B------:R-:W-:Y:S02]  /*3fdd0*/  IMAD.X R82, R35, 0x1, R33, P4 ;  /* 0x0000000123527824 */ /* 0x000fe400020e0621 */
[----:B------:R-:W-:Y:S02]  /*3fde0*/  IMAD.X R39, R80, 0x1, ~R39, P5 ;  /* 0x0000000150277824 */ /* 0x000fe400028e0e27 */
[----:B------:R-:W-:-:S04]  /*3fdf0*/  IMAD.WIDE.U32 R32, R4, R62, RZ ;  /* 0x0000003e04207225 */ /* 0x000fc800078e00ff */
[----:B------:R-:W-:Y:S01]  /*3fe00*/  IMAD.X R73, RZ, RZ, RZ, P6 ;  /* 0x000000ffff497224 */ /* 0x000fe200030e06ff */
        /* <DEDUP_REMOVED lines=14> */
.L_x_120:
[----:B------:R-:W-:Y:S05]  /*3fef0*/  BSYNC.RECONVERGENT B2 ;  /* 0x0000000000027941 */ /* 0x000fea0003800200 */
.L_x_119:
[----:B------:R-:W-:Y:S01]  /*3ff00*/  IADD3 RZ, P4, PT, R33, R78, RZ ;  /* 0x0000004e21ff7210 */ /* 0x000fe20007f9e0ff */
[----:B------:R-:W-:Y:S01]  /*3ff10*/  IMAD.MOV.U32 R78, RZ, RZ, R79 ;  /* 0x000000ffff4e7224 */ /* 0x000fe200078e004f */
[----:B------:R-:W-:Y:S01]  /*3ff20*/  ISETP.GE.U32.AND.EX P2, PT, R82, R35, PT, P2 ;  /* 0x000000235200720c */ /* 0x000fe20003f46120 */
[----:B------:R-:W-:Y:S01]  /*3ff30*/  IMAD R55, R57, R4, RZ ;  /* 0x0000000439377224 */ /* 0x000fe200078e02ff */
[----:B------:R-:W-:Y:S01]  /*3ff40*/  BSSY.RECONVERGENT B2, `(.L_x_121) ;  /* 0x00001f4000027945 */ /* 0x000fe20003800200 */
[----:B------:R-:W-:Y:S02]  /*3ff50*/  IMAD.MOV.U32 R79, RZ, RZ, R73 ;  /* 0x000000ffff4f7224 */ /* 0x000fe400078e0049 */
[----:B------:R-:W-:Y:S02]  /*3ff60*/  IMAD R97, R61, R6, RZ ;  /* 0x000000063d617224 */ /* 0x000fe400078e02ff */
[----:B------:R-:W-:-:S04]  /*3ff70*/  IMAD.WIDE.U32 R34, R7, R60, RZ ;  /* 0x0000003c07227225 */ /* 0x000fc800078e00ff */
[----:B------:R-:W-:-:S04]  /*3ff80*/  IMAD.WIDE.U32 R76, R5, R56, RZ ;  /* 0x00000038054c7225 */ /* 0x000fc800078e00ff */
[----:B------:R-:W-:-:S04]  /*3ff90*/  IMAD.WIDE.U32 R32, R56, R4, RZ ;  /* 0x0000000438207225 */ /* 0x000fc800078e00ff */
[----:B------:R-:W-:-:S04]  /*3ffa0*/  IMAD.WIDE.U32 R84, R60, R6, RZ ;  /* 0x000000063c547225 */ /* 0x000fc800078e00ff */
[----:B------:R-:W-:Y:S02]  /*3ffb0*/  IMAD R55, R5, R56, R55 ;  /* 0x0000003805377224 */ /* 0x000fe400078e0237 */
[----:B------:R-:W-:Y:S01]  /*3ffc0*/  IMAD R103, R7, R60, R97 ;  /* 0x0000003c07677224 */ /* 0x000fe200078e0261 */
[----:B------:R-:W-:Y:S01]  /*3ffd0*/  SEL R97, RZ, 0x1, P2 ;  /* 0x00000001ff617807 */ /* 0x000fe20001000000 */
[----:B------:R-:W-:-:S04]  /*3ffe0*/  IMAD.WIDE.U32.X R78, R5, R63, R78, P4 ;  /* 0x0000003f054e7225 */ /* 0x000fc800020e044e */
[----:B------:R-:W-:Y:S01]  /*3fff0*/  IMAD.WIDE.U32 R34, P6, R6, R61, R34 ;  /* 0x0000003d06227225 */ /* 0x000fe200078c0022 */
[----:B------:R-:W-:-:S03]  /*40000*/  IADD3 R97, P2, P5, R32, R78, R97 ;  /* 0x0000004e20617210 */ /* 0x000fc60007d5e061 */
[----:B------:R-:W-:-:S04]  /*40010*/  IMAD.WIDE.U32 R74, R4, R56, RZ ;  /* 0x00000038044a7225 */ /* 0x000fc800078e00ff */
[----:B------:R-:W-:-:S04]  /*40020*/  IMAD.WIDE.U32 R76, P3, R4, R57, R76 ;  /* 0x00000039044c7225 */ /* 0x000fc8000786004c */
[----:B------:R-:W-:Y:S01]  /*40030*/  IMAD.IADD R101, R33, 0x1, R55 ;  /* 0x0000000121657824 */ /* 0x000fe200078e0237 */
[----:B------:R-:W-:Y:S01]  /*40040*/  IADD3 R55, P4, PT, R99, R84, RZ ;  /* 0x0000005463377210 */ /* 0x000fe20007f9e0ff */
[----:B------:R-:W-:Y:S02]  /*40050*/  IMAD.IADD R33, R85, 0x1, R103 ;  /* 0x0000000155217824 */ /* 0x000fe400078e0267 */
[----:B------:R-:W-:Y:S02]  /*40060*/  IMAD.MOV.U32 R98, RZ, RZ, R35 ;  /* 0x000000ffff627224 */ /* 0x000fe400078e0023 */
[----:B------:R-:W-:-:S04]  /*40070*/  IMAD.WIDE.U32 R72, R6, R60, RZ ;  /* 0x0000003c06487225 */ /* 0x000fc800078e00ff */
[----:B------:R-:W-:Y:S01]  /*40080*/  IMAD.X R99, RZ, RZ, RZ, P6 ;  /* 0x000000ffff637224 */ /* 0x000fe200030e06ff */
[----:B------:R-:W-:Y:S01]  /*40090*/  IADD3 RZ, P6, PT, R75, R76, RZ ;  /* 0x0000004c4bff7210 */ /* 0x000fe20007fde0ff */
[----:B------:R-:W-:Y:S01]  /*400a0*/  IMAD R35, R63, R6, RZ ;  /* 0x000000063f237224 */ /* 0x000fe200078e02ff */
[----:B------:R-:W-:Y:S01]  /*400b0*/  IADD3.X R76, PT, PT, R101, R79, RZ, P2, P5 ;  /* 0x0000004f654c7210 */ /* 0x000fe200017ea4ff */
[----:B------:R-:W-:Y:S01]  /*400c0*/  IMAD.X R82, R33, 0x1, R82, P4 ;  /* 0x0000000121527824 */ /* 0x000fe200020e0652 */
[----:B------:R-:W-:Y:S01]  /*400d0*/  ISETP.GE.U32.AND P2, PT, R55, R84, PT ;  /* 0x000000543700720c */ /* 0x000fe20003f46070 */
[----:B------:R-:W-:Y:S01]  /*400e0*/  IMAD.WIDE.U32 R74, R62, R6, RZ ;  /* 0x000000063e4a7225 */ /* 0x000fe200078e00ff */
[----:B------:R-:W-:Y:S02]  /*400f0*/  IADD3 RZ, P4, PT, R73, R34, RZ ;  /* 0x0000002249ff7210 */ /* 0x000fe40007f9e0ff */
[----:B------:R-:W-:Y:S01]  /*40100*/  ISETP.GE.U32.AND.EX P2, PT, R82, R33, PT, P2 ;  /* 0x000000215200720c */ /* 0x000fe20003f46120 */
[----:B------:R-:W-:-:S02]  /*40110*/  IMAD R103, R7, R62, R35 ;  /* 0x0000003e07677224 */ /* 0x000fc400078e0223 */
[----:B------:R-:W-:Y:S01]  /*40120*/  IMAD.X R107, RZ, RZ, RZ, P3 ;  /* 0x000000ffff6b7224 */ /* 0x000fe200018e06ff */
[----:B------:R-:W-:Y:S01]  /*40130*/  SEL R113, RZ, 0x1, P2 ;  /* 0x00000001ff717807 */ /* 0x000fe20001000000 */
[----:B------:R-:W-:Y:S01]  /*40140*/  IMAD.IADD R103, R75, 0x1, R103 ;  /* 0x000000014b677824 */ /* 0x000fe200078e0267 */
[----:B------:R-:W-:Y:S01]  /*40150*/  IADD3 R75, P3, PT, R97, R74, RZ ;  /* 0x0000004a614b7210 */ /* 0x000fe20007f7e0ff */
[----:B------:R-:W-:-:S04]  /*40160*/  IMAD.WIDE.U32.X R98, R7, R61, R98, P4 ;  /* 0x0000003d07627225 */ /* 0x000fc800020e0462 */
[----:B------:R-:W-:-:S04]  /*40170*/  IMAD.WIDE.U32 R72, R7, R62, RZ ;  /* 0x0000003e07487225 */ /* 0x000fc800078e00ff */
[----:B------:R-:W-:-:S04]  /*40180*/  IMAD.WIDE.U32 R34, R7, R56, RZ ;  /* 0x0000003807227225 */ /* 0x000fc800078e00ff */
[----:B------:R-:W-:Y:S01]  /*40190*/  IMAD.X R105, R103, 0x1, R76, P3 ;  /* 0x0000000167697824 */ /* 0x000fe200018e064c */
[----:B------:R-:W-:Y:S01]  /*401a0*/  IADD3 R113, P2, P3, R75, R98, R113 ;  /* 0x000000624b717210 */ /* 0x000fe20007b5e071 */
[----:B------:R-:W-:-:S03]  /*401b0*/  IMAD.WIDE.U32 R78, R6, R62, RZ ;  /* 0x0000003e064e7225 */ /* 0x000fc600078e00ff */
[----:B------:R-:W-:Y:S01]  /*401c0*/  IADD3.X R80, PT, PT, R105, R99, RZ, P2, P3 ;  /* 0x0000006369507210 */ /* 0x000fe200017e64ff */
[C---:B------:R-:W-:Y:S01]  /*401d0*/  IMAD.WIDE.U32 R72, P5, R6.reuse, R63, R72 ;  /* 0x0000003f06487225 */ /* 0x040fe200078a0048 */
[----:B------:R-:W-:Y:S02]  /*401e0*/  ISETP.GE.U32.AND P2, PT, R97, R32, PT ;  /* 0x000000206100720c */ /* 0x000fe40003f46070 */
[----:B------:R-:W-:Y:S01]  /*401f0*/  ISETP.GE.U32.AND P3, PT, R75, R74, PT ;  /* 0x0000004a4b00720c */ /* 0x000fe20003f66070 */
[----:B------:R-:W-:Y:S01]  /*40200*/  IMAD.WIDE.U32 R84, R6, R56, RZ ;  /* 0x0000003806547225 */ /* 0x000fe200078e00ff */
[----:B------:R-:W-:Y:S02]  /*40210*/  ISETP.GE.U32.AND.EX P2, PT, R76, R101, PT, P2 ;  /* 0x000000654c00720c */ /* 0x000fe40003f46120 */
[----:B------:R-:W-:Y:S01]  /*40220*/  ISETP.GE.U32.AND.EX P3, PT, R105, R103, PT, P3 ;  /* 0x000000676900720c */ /* 0x000fe20003f66130 */
[----:B------:R-:W-:-:S03]  /*40230*/  IMAD.WIDE.U32 R34, P4, R6, R57, R34 ;  /* 0x0000003906227225 */ /* 0x000fc60007880022 */
[----:B------:R-:W-:Y:S01]  /*40240*/  SEL R108, RZ, 0x1, P3 ;  /* 0x00000001ff6c7807 */ /* 0x000fe20001800000 */
[----:B------:R-:W-:Y:S02]  /*40250*/  IMAD.MOV.U32 R106, RZ, RZ, R77 ;  /* 0x000000ffff6a7224 */ /* 0x000fe400078e004d */
[----:B------:R-:W-:Y:S01]  /*40260*/  IMAD.X R33, RZ, RZ, RZ, P5 ;  /* 0x000000ffff217224 */ /* 0x000fe200028e06ff */
[----:B------:R-:W-:Y:S01]  /*40270*/  IADD3 RZ, P5, PT, R79, R72, RZ ;  /* 0x000000484fff7210 */ /* 0x000fe20007fbe0ff */
[----:B------:R-:W-:Y:S02]  /*40280*/  IMAD R77, R61, R4, RZ ;  /* 0x000000043d4d7224 */ /* 0x000fe400078e02ff */
[----:B------:R-:W-:Y:S01]  /*40290*/  IMAD.X R79, RZ, RZ, RZ, P4 ;  /* 0x000000ffff4f7224 */ /* 0x000fe200020e06ff */
[----:B------:R-:W-:Y:S01]  /*402a0*/  IADD3 RZ, P4, PT, R85, R34, RZ ;  /* 0x0000002255ff7210 */ /* 0x000fe20007f9e0ff */
[----:B------:R-:W-:Y:S02]  /*402b0*/  IMAD.MOV.U32 R78, RZ, RZ, R35 ;  /* 0x000000ffff4e7224 */ /* 0x000fe400078e0023 */
[----:B------:R-:W-:-:S04]  /*402c0*/  IMAD.WIDE.U32 R34, R60, R4, RZ ;  /* 0x000000043c227225 */ /* 0x000fc800078e00ff */
[----:B------:R-:W-:Y:S02]  /*402d0*/  IMAD R77, R5, R60, R77 ;  /* 0x0000003c054d7224 */ /* 0x000fe400078e024d */
[----:B------:R-:W-:Y:S01]  /*402e0*/  IMAD.MOV.U32 R32, RZ, RZ, R73 ;  /* 0x000000ffff207224 */ /* 0x000fe200078e0049 */
[----:B------:R-:W-:Y:S01]  /*402f0*/  SEL R73, RZ, 0x1, P2 ;  /* 0x00000001ff497807 */ /* 0x000fe20001000000 */
[-C--:B------:R-:W-:Y:S01]  /*40300*/  IMAD R85, R59, R4.reuse, RZ ;  /* 0x000000043b557224 */ /* 0x080fe200078e02ff */
[----:B------:R-:W-:Y:S01]  /*40310*/  ISETP.GE.U32.AND P2, PT, R113, R75, PT ;  /* 0x0000004b7100720c */ /* 0x000fe20003f46070 */
[----:B------:R-:W-:Y:S02]  /*40320*/  IMAD.IADD R109, R35, 0x1, R77 ;  /* 0x00000001236d7824 */ /* 0x000fe400078e024d */
[----:B------:R-:W-:Y:S01]  /*40330*/  IMAD.WIDE.U32 R74, R58, R4, RZ ;  /* 0x000000043a4a7225 */ /* 0x000fe200078e00ff */
[----:B------:R-:W-:-:S03]  /*40340*/  ISETP.GE.U32.AND.EX P2, PT, R80, R105, PT, P2 ;  /* 0x000000695000720c */ /* 0x000fc60003f46120 */
[C---:B------:R-:W-:Y:S02]  /*40350*/  IMAD R97, R5.reuse, R58, R85 ;  /* 0x0000003a05617224 */ /* 0x040fe400078e0255 */
[----:B------:R-:W-:-:S04]  /*40360*/  IMAD.WIDE.U32.X R106, R5, R57, R106, P6 ;  /* 0x00000039056a7225 */ /* 0x000fc800030e046a */
[----:B------:R-:W-:Y:S02]  /*40370*/  IMAD R35, R109, R70, RZ ;  /* 0x000000466d237224 */ /* 0x000fe400078e02ff */
[----:B------:R-:W-:Y:S01]  /*40380*/  IMAD.IADD R97, R75, 0x1, R97 ;  /* 0x000000014b617824 */ /* 0x000fe200078e0261 */
[----:B------:R-:W-:Y:S01]  /*40390*/  IADD3 R75, P3, P6, R74, R106, R73 ;  /* 0x0000006a4a4b7210 */ /* 0x000fe20007e7e049 */
[----:B------:R-:W-:Y:S01]  /*403a0*/  IMAD.WIDE.U32 R84, R34, R70, RZ ;  /* 0x0000004622547225 */ /* 0x000fe200078e00ff */
[----:B------:R-:W-:Y:S02]  /*403b0*/  SEL R73, RZ, 0x1, P2 ;  /* 0x00000001ff497807 */ /* 0x000fe40001000000 */
[----:B------:R-:W-:Y:S01]  /*403c0*/  IADD3.X R106, PT, PT, R97, R107, RZ, P3, P6 ;  /* 0x0000006b616a7210 */ /* 0x000fe20001fec4ff */
[----:B------:R-:W-:-:S04]  /*403d0*/  IMAD.WIDE.U32.X R32, R7, R63, R32, P5 ;  /* 0x0000003f07207225 */ /* 0x000fc800028e0420 */
[----:B------:R-:W-:Y:S01]  /*403e0*/  IMAD R117, R34, R71, R35 ;  /* 0x0000004722757224 */ /* 0x000fe200078e0223 */
[----:B------:R-:W-:Y:S01]  /*403f0*/  IADD3 R108, P3, P5, R73, R32, R108 ;  /* 0x00000020496c7210 */ /* 0x000fe20007d7e06c */
[----:B------:R-:W-:Y:S02]  /*40400*/  IMAD R77, R57, R6, RZ ;  /* 0x00000006394d7224 */ /* 0x000fe400078e02ff */
[----:B------:R-:W-:Y:S01]  /*40410*/  IMAD.IADD R117, R85, 0x1, R117 ;  /* 0x0000000155757824 */ /* 0x000fe200078e0275 */
[----:B------:R-:W-:Y:S01]  /*40420*/  IADD3.X R110, PT, PT, RZ, R33, RZ, P3, P5 ;  /* 0x00000021ff6e7210 */ /* 0x000fe20001fea4ff */
[----:B------:R-:W-:-:S04]  /*40430*/  IMAD.WIDE.U32 R100, R84, R68, RZ ;  /* 0x0000004454647225 */ /* 0x000fc800078e00ff */
[----:B------:R-:W-:Y:S01]  /*40440*/  IMAD.WIDE.U32 R72, R56, R6, RZ ;  /* 0x0000000638487225 */ /* 0x000fe200078e00ff */
[----:B------:R-:W-:-:S03]  /*40450*/  LOP3.LUT R35, RZ, R100, RZ, 0x33, !PT ;  /* 0x00000064ff237212 */ /* 0x000fc600078e33ff */
[----:B------:R-:W-:Y:S01]  /*40460*/  IMAD R77, R7, R56, R77 ;  /* 0x00000038074d7224 */ /* 0x000fe200078e024d */
[----:B------:R-:W-:Y:S01]  /*40470*/  IADD3 R85, P5, PT, R75, R72, RZ ;  /* 0x000000484b557210 */ /* 0x000fe20007fbe0ff */
[----:B------:R-:W-:Y:S01]  /*40480*/  IMAD.WIDE.U32 R98, R117, R68, RZ ;  /* 0x0000004475627225 */ /* 0x000fe200078e00ff */
[----:B------:R-:W-:Y:S02]  /*40490*/  ISETP.GT.U32.AND P2, PT, R34, R35, PT ;  /* 0x000000232200720c */ /* 0x000fe40003f44070 */
[----:B------:R0:W1:Y:S01]  /*404a0*/  LDS.128 R32, [R50+0x30] ;  /* 0x0000300032207984 */ /* 0x0000620000000c00 */
[----:B------:R-:W-:-:S04]  /*404b0*/  IMAD.WIDE.U32 R102, R5, R58, RZ ;  /* 0x0000003a05667225 */ /* 0x000fc800078e00ff */
[----:B------:R-:W-:Y:S02]  /*404c0*/  IMAD.IADD R100, R73, 0x1, R77 ;  /* 0x0000000149647824 */ /* 0x000fe400078e024d */
[----:B------:R-:W-:-:S04]  /*404d0*/  IMAD.WIDE.U32 R98, P3, R84, R69, R98 ;  /* 0x0000004554627225 */ /* 0x000fc80007860062 */
[----:B------:R-:W-:Y:S01]  /*404e0*/  IMAD.X R105, R100, 0x1, R106, P5 ;  /* 0x0000000164697824 */ /* 0x000fe200028e066a */
[----:B------:R-:W-:Y:S01]  /*404f0*/  IADD3 R107, P5, PT, R85, R108, RZ ;  /* 0x0000006c556b7210 */ /* 0x000fe20007fbe0ff */
[----:B------:R-:W-:-:S04]  /*40500*/  IMAD.WIDE.U32 R76, R4, R58, RZ ;  /* 0x0000003a044c7225 */ /* 0x000fc800078e00ff */
[----:B------:R-:W-:-:S04]  /*40510*/  IMAD.WIDE.U32 R102, P6, R4, R59, R102 ;  /* 0x0000003b04667225 */ /* 0x000fc800078c0066 */
[----:B------:R-:W-:Y:S01]  /*40520*/  IMAD.WIDE.U32.X R78, R7, R57, R78, P4 ;  /* 0x00000039074e7225 */ /* 0x000fe200020e044e */
[----:B------:R-:W-:-:S03]  /*40530*/  IADD3 R4, P4, PT, R101, R98, RZ ;  /* 0x0000006265047210 */ /* 0x000fc60007f9e0ff */
[----:B0-----:R-:W-:Y:S01]  /*40540*/  IMAD.X R50, R105, 0x1, R110, P5 ;  /* 0x0000000169327824 */ /* 0x001fe200028e066e */
[----:B------:R-:W-:Y:S01]  /*40550*/  IADD3 RZ, P5, PT, R77, R102, RZ ;  /* 0x000000664dff7210 */ /* 0x000fe20007fbe0ff */
[----:B------:R-:W-:Y:S01]  /*40560*/  IMAD.X R73, RZ, RZ, RZ, P3 ;  /* 0x000000ffff497224 */ /* 0x000fe200018e06ff */
[----:B------:R-:W-:Y:S01]  /*40570*/  LOP3.LUT R4, RZ, R4, RZ, 0x33, !PT ;  /* 0x00000004ff047212 */ /* 0x000fe200078e33ff */
[----:B------:R-:W-:Y:S01]  /*40580*/  IMAD.WIDE.U32 R76, R7, R58, RZ ;  /* 0x0000003a074c7225 */ /* 0x000fe200078e00ff */
[----:B------:R-:W-:Y:S02]  /*40590*/  ISETP.GE.U32.AND P3, PT, R85, R72, PT ;  /* 0x000000485500720c */ /* 0x000fe40003f66070 */
[----:B------:R-:W-:Y:S01]  /*405a0*/  ISETP.GT.U32.AND.EX P2, PT, R109, R4, PT, P2 ;  /* 0x000000046d00720c */ /* 0x000fe20003f44120 */
[----:B------:R-:W-:Y:S01]  /*405b0*/  IMAD.MOV.U32 R72, RZ, RZ, R99 ;  /* 0x000000ffff487224 */ /* 0x000fe200078e0063 */
[----:B------:R-:W-:Y:S01]  /*405c0*/  ISETP.GE.U32.AND.EX P3, PT, R105, R100, PT, P3 ;  /* 0x000000646900720c */ /* 0x000fe20003f66130 */
[----:B------:R-:W-:-:S02]  /*405d0*/  IMAD.X R101, RZ, RZ, RZ, P6 ;  /* 0x000000ffff657224 */ /* 0x000fc400030e06ff */
[----:B------:R-:W-:Y:S01]  /*405e0*/  IMAD.WIDE.U32 R98, R6, R58, RZ ;  /* 0x0000003a06627225 */ /* 0x000fe200078e00ff */
[----:B------:R-:W-:-:S03]  /*405f0*/  SEL R102, RZ, 0x1, P3 ;  /* 0x00000001ff667807 */ /* 0x000fc60001800000 */
[----:B------:R-:W-:-:S04]  /*40600*/  IMAD.WIDE.U32 R76, P6, R6, R59, R76 ;  /* 0x0000003b064c7225 */ /* 0x000fc800078c004c */
[----:B------:R-:W-:Y:S01]  /*40610*/  IMAD.WIDE.U32.X R72, R117, R69, R72, P4 ;  /* 0x0000004575487225 */ /* 0x000fe200020e0448 */
[----:B------:R-:W-:Y:S02]  /*40620*/  ISETP.GE.U32.AND P4, PT, R107, R85, PT ;  /* 0x000000556b00720c */ /* 0x000fe40003f86070 */
[----:B------:R-:W-:Y:S01]  /*40630*/  SEL R85, RZ, 0x1, !P2 ;  /* 0x00000001ff557807 */ /* 0x000fe20005000000 */
[----:B------:R-:W-:Y:S01]  /*40640*/  IMAD.MOV.U32 R100, RZ, RZ, R103 ;  /* 0x000000ffff647224 */ /* 0x000fe200078e0067 */
[----:B------:R-:W-:Y:S01]  /*40650*/  IADD3 RZ, P3, PT, R99, R76, RZ ;  /* 0x0000004c63ff7210 */ /* 0x000fe20007f7e0ff */
[----:B-1----:R-:W-:Y:S01]  /*40660*/  IMAD R109, R63, R32, RZ ;  /* 0x000000203f6d7224 */ /* 0x002fe200078e02ff */
[----:B------:R-:W-:Y:S01]  /*40670*/  ISETP.GE.U32.AND.EX P4, PT, R50, R105, PT, P4 ;  /* 0x000000693200720c */ /* 0x000fe20003f86140 */
[----:B------:R-:W-:Y:S01]  /*40680*/  IMAD.WIDE.U32.X R100, R5, R59, R100, P5 ;  /* 0x0000003b05647225 */ /* 0x000fe200028e0464 */
[----:B------:R-:W-:Y:S02]  /*40690*/  IADD3 R76, P2, PT, R85, R72, RZ ;  /* 0x00000048554c7210 */ /* 0x000fe40007f5e0ff */
[----:B------:R-:W-:Y:S01]  /*406a0*/  SEL R111, RZ, 0x1, P4 ;  /* 0x00000001ff6f7807 */ /* 0x000fe20002000000 */
[----:B------:R-:W-:-:S04]  /*406b0*/  IMAD.WIDE.U32 R4, R117, R66, RZ ;  /* 0x0000004275047225 */ /* 0x000fc800078e00ff */
[----:B------:R-:W-:Y:S01]  /*406c0*/  IMAD.X R98, RZ, RZ, R73, P2 ;  /* 0x000000ffff627224 */ /* 0x000fe200010e0649 */
[----:B------:R-:W-:Y:S01]  /*406d0*/  ISETP.GE.U32.AND P2, PT, R75, R74, PT ;  /* 0x0000004a4b00720c */ /* 0x000fe20003f46070 */
[----:B------:R-:W-:Y:S01]  /*406e0*/  IMAD.X R73, RZ, RZ, RZ, P6 ;  /* 0x000000ffff497224 */ /* 0x000fe200030e06ff */
[----:B------:R-:W-:Y:S01]  /*406f0*/  IADD3 R111, P4, P6, R111, R78, R102 ;  /* 0x0000004e6f6f7210 */ /* 0x000fe20007e9e066 */
[----:B------:R-:W-:Y:S01]  /*40700*/  IMAD.WIDE.U32 R74, R84, R66, RZ ;  /* 0x00000042544a7225 */ /* 0x000fe200078e00ff */
[----:B------:R-:W-:Y:S02]  /*40710*/  ISETP.GE.U32.AND.EX P2, PT, R106, R97, PT, P2 ;  /* 0x000000616a00720c */ /* 0x000fe40003f46120 */
[----:B------:R-:W-:Y:S01]  /*40720*/  IADD3.X R110, PT, PT, RZ, R79, RZ, P4, P6 ;  /* 0x0000004fff6e7210 */ /* 0x000fe200027ec4ff */
[----:B------:R-:W-:Y:S01]  /*40730*/  IMAD.WIDE.U32 R4, P5, R84, R67, R4 ;  /* 0x0000004354047225 */ /* 0x000fe200078a0004 */
[----:B------:R-:W-:-:S03]  /*40740*/  SEL R85, RZ, 0x1, P2 ;  /* 0x00000001ff557807 */ /* 0x000fc60001000000 */
[----:B------:R-:W-:Y:S01]  /*40750*/  IMAD.MOV.U32 R72, RZ, RZ, R77 ;  /* 0x000000ffff487224 */ /* 0x000fe200078e004d */
[----:B------:R-:W-:Y:S01]  /*40760*/  IADD3 R77, P4, PT, R55, R74, RZ ;  /* 0x0000004a374d7210 */ /* 0x000fe20007f9e0ff */
[----:B------:R-:W-:Y:S01]  /*40770*/  IMAD.X R79, RZ, RZ, RZ, P5 ;  /* 0x000000ffff4f7224 */ /* 0x000fe200028e06ff */
[----:B------:R-:W-:Y:S01]  /*40780*/  IADD3 R4, P5, PT, R75, R4, RZ ;  /* 0x000000044b047210 */ /* 0x000fe20007fbe0ff */
[----:B------:R-:W-:Y:S01]  /*40790*/  IMAD R97, R61, R32, RZ ;  /* 0x000000203d617224 */ /* 0x000fe200078e02ff */
[C---:B------:R-:W-:Y:S01]  /*407a0*/  IADD3 R55, P6, PT, R77.reuse, R76, RZ ;  /* 0x0000004c4d377210 */ /* 0x040fe20007fde0ff */
[----:B------:R-:W-:Y:S01]  /*407b0*/  IMAD.MOV.U32 R78, RZ, RZ, R5 ;  /* 0x000000ffff4e7224 */ /* 0x000fe200078e0005 */
[----:B------:R-:W-:Y:S01]  /*407c0*/  ISETP.GE.U32.AND P2, PT, R77, R74, PT ;  /* 0x0000004a4d00720c */ /* 0x000fe20003f46070 */
[----:B------:R-:W-:Y:S01]  /*407d0*/  IMAD.X R77, R4, 0x1, R82, P4 ;  /* 0x00000001044d7824 */ /* 0x000fe200020e0652 */
[----:B------:R-:W-:Y:S01]  /*407e0*/  ISETP.GE.U32.AND P4, PT, R55, R76, PT ;  /* 0x0000004c3700720c */ /* 0x000fe20003f86070 */
[----:B------:R-:W-:-:S03]  /*407f0*/  IMAD.WIDE.U32 R74, R60, R32, RZ ;  /* 0x000000203c4a7225 */ /* 0x000fc600078e00ff */
[C---:B------:R-:W-:Y:S01]  /*40800*/  ISETP.GE.U32.AND.EX P2, PT, R77.reuse, R4, PT, P2 ;  /* 0x000000044d00720c */ /* 0x040fe20003f46120 */
[----:B------:R-:W-:Y:S01]  /*40810*/  IMAD.X R99, R77, 0x1, R98, P6 ;  /* 0x000000014d637824 */ /* 0x000fe200030e0662 */
[----:B------:R-:W-:Y:S01]  /*40820*/  IADD3 R113, P6, PT, R113, R74, RZ ;  /* 0x0000004a71717210 */ /* 0x000fe20007fde0ff */
[----:B------:R-:W-:-:S03]  /*40830*/  IMAD.WIDE.U32 R76, R33, R60, RZ ;  /* 0x0000003c214c7225 */ /* 0x000fc600078e00ff */
[----:B------:R-:W-:Y:S01]  /*40840*/  ISETP.GE.U32.AND.EX P4, PT, R99, R98, PT, P4 ;  /* 0x000000626300720c */ /* 0x000fe20003f86140 */
[----:B------:R-:W-:Y:S02]  /*40850*/  IMAD R97, R33, R60, R97 ;  /* 0x0000003c21617224 */ /* 0x000fe400078e0261 */
[----:B------:R-:W-:Y:S02]  /*40860*/  IMAD R5, R59, R6, RZ ;  /* 0x000000063b057224 */ /* 0x000fe400078e02ff */
[----:B------:R-:W-:Y:S02]  /*40870*/  IMAD.IADD R97, R75, 0x1, R97 ;  /* 0x000000014b617824 */ /* 0x000fe400078e0261 */
[----:B------:R-:W-:-:S04]  /*40880*/  IMAD.WIDE.U32.X R72, R7, R59, R72, P3 ;  /* 0x0000003b07487225 */ /* 0x000fc800018e0448 */
[----:B------:R-:W-:-:S04]  /*40890*/  IMAD.WIDE.U32 R76, P3, R32, R61, R76 ;  /* 0x0000003d204c7225 */ /* 0x000fc8000786004c */
[----:B------:R-:W-:-:S04]  /*408a0*/  IMAD.WIDE.U32 R102, R32, R60, RZ ;  /* 0x0000003c20667225 */ /* 0x000fc800078e00ff */
[----:B------:R-:W-:Y:S01]  /*408b0*/  IMAD.X R80, R97, 0x1, R80, P6 ;  /* 0x0000000161507824 */ /* 0x000fe200030e0650 */
[----:B------:R-:W-:Y:S01]  /*408c0*/  ISETP.GE.U32.AND P6, PT, R113, R74, PT ;  /* 0x0000004a7100720c */ /* 0x000fe20003fc6070 */
[----:B------:R-:W-:Y:S02]  /*408d0*/  IMAD R105, R7, R58, R5 ;  /* 0x0000003a07697224 */ /* 0x000fe400078e0205 */
[----:B------:R-:W-:Y:S01]  /*408e0*/  IMAD.X R7, RZ, RZ, RZ, P3 ;  /* 0x000000ffff077224 */ /* 0x000fe200018e06ff */
[----:B------:R-:W-:Y:S01]  /*408f0*/  IADD3 RZ, P3, PT, R103, R76, RZ ;  /* 0x0000004c67ff7210 */ /* 0x000fe20007f7e0ff */
[----:B------:R-:W-:Y:S01]  /*40900*/  IMAD.WIDE.U32 R4, R58, R6, RZ ;  /* 0x000000063a047225 */ /* 0x000fe200078e00ff */
[----:B------:R-:W-:-:S03]  /*40910*/  ISETP.GE.U32.AND.EX P6, PT, R80, R97, PT, P6 ;  /* 0x000000615000720c */ /* 0x000fc60003fc6160 */
[----:B------:R-:W-:-:S04]  /*40920*/  IMAD.WIDE.U32 R74, R62, R32, RZ ;  /* 0x000000203e4a7225 */ /* 0x000fc800078e00ff */
[----:B------:R-:W-:Y:S02]  /*40930*/  IMAD R109, R33, R62, R109 ;  /* 0x0000003e216d7224 */ /* 0x000fe400078e026d */
[----:B------:R-:W-:Y:S02]  /*40940*/  IMAD.MOV.U32 R6, RZ, RZ, R77 ;  /* 0x000000ffff067224 */ /* 0x000fe400078e004d */
[----:B------:R-:W-:Y:S01]  /*40950*/  IMAD.IADD R75, R75, 0x1, R109 ;  /* 0x000000014b4b7824 */ /* 0x000fe200078e026d */
[----:B------:R-:W-:Y:S01]  /*40960*/  SEL R109, RZ, 0x1, P4 ;  /* 0x00000001ff6d7807 */ /* 0x000fe20002000000 */
[----:B------:R-:W-:Y:S01]  /*40970*/  IMAD.IADD R82, R5, 0x1, R105 ;  /* 0x0000000105527824 */ /* 0x000fe200078e0269 */
[----:B------:R-:W-:Y:S01]  /*40980*/  SEL R5, RZ, 0x1, P2 ;  /* 0x00000001ff057807 */ /* 0x000fe20001000000 */
[----:B------:R-:W-:Y:S01]  /*40990*/  IMAD.WIDE.U32.X R76, R33, R61, R6, P3 ;  /* 0x0000003d214c7225 */ /* 0x000fe200018e0406 */
[----:B------:R-:W-:Y:S02]  /*409a0*/  IADD3 R108, P4, P3, R4, R100, R85 ;  /* 0x00000064046c7210 */ /* 0x000fe40007b9e055 */
[----:B------:R-:W-:Y:S01]  /*409b0*/  SEL R105, RZ, 0x1, P6 ;  /* 0x00000001ff697807 */ /* 0x000fe20003000000 */
[----:B------:R-:W-:Y:S01]  /*409c0*/  IMAD.WIDE.U32.X R78, R117, R67, R78, P5 ;  /* 0x00000043754e7225 */ /* 0x000fe200028e044e */
[----:B------:R-:W-:-:S02]  /*409d0*/  IADD3 R107, P5, PT, R107, R74, RZ ;  /* 0x0000004a6b6b7210 */ /* 0x000fc40007fbe0ff */
[----:B------:R-:W-:Y:S01]  /*409e0*/  IADD3.X R115, PT, PT, R82, R101, RZ, P4, P3 ;  /* 0x0000006552737210 */ /* 0x000fe200027e64ff */
[----:B------:R-:W-:Y:S01]  /*409f0*/  IMAD.WIDE.U32 R102, R33, R62, RZ ;  /* 0x0000003e21667225 */ /* 0x000fe200078e00ff */
[----:B------:R-:W-:Y:S02]  /*40a00*/  IADD3 R109, P2, P6, R109, R78, R5 ;  /* 0x0000004e6d6d7210 */ /* 0x000fe40007e5e005 */
[----:B------:R-:W-:Y:S01]  /*40a10*/  ISETP.GE.U32.AND P3, PT, R108, R4, PT ;  /* 0x000000046c00720c */ /* 0x000fe20003f66070 */
[----:B------:R-:W-:Y:S01]  /*40a20*/  IMAD.X R97, R75, 0x1, R50, P5 ;  /* 0x000000014b617824 */ /* 0x000fe200028e0632 */
[----:B------:R-:W-:Y:S01]  /*40a30*/  IADD3 R105, P4, P5, R107, R76, R105 ;  /* 0x0000004c6b697210 */ /* 0x000fe20007d9e069 */
[----:B------:R-:W-:Y:S01]  /*40a40*/  IMAD.WIDE.U32 R6, R117, R64, RZ ;  /* 0x0000004075067225 */ /* 0x000fe200078e00ff */
[----:B------:R-:W-:Y:S02]  /*40a50*/  IADD3.X R106, PT, PT, RZ, R79, RZ, P2, P6 ;  /* 0x0000004fff6a7210 */ /* 0x000fe400017ec4ff */
[----:B------:R-:W-:Y:S01]  /*40a60*/  IADD3.X R98, PT, PT, R97, R77, RZ, P4, P5 ;  /* 0x0000004d61627210 */ /* 0x000fe200027ea4ff */
[----:B------:R-:W-:Y:S01]  /*40a70*/  IMAD.WIDE.U32 R4, R117, R46, RZ ;  /* 0x0000002e75047225 */ /* 0x000fe200078e00ff */
[----:B------:R-:W-:-:S02]  /*40a80*/  SEL R50, R68, RZ, P0 ;  /* 0x000000ff44327207 */ /* 0x000fc40000000000 */
[----:B------:R-:W-:Y:S01]  /*40a90*/  ISETP.GE.U32.AND.EX P3, PT, R115, R82, PT, P3 ;  /* 0x000000527300720c */ /* 0x000fe20003f66130 */
[----:B------:R-:W-:-:S04]  /*40aa0*/  IMAD.WIDE.U32 R76, R32, R62, RZ ;  /* 0x0000003e204c7225 */ /* 0x000fc800078e00ff */
[----:B------:R-:W-:-:S04]  /*40ab0*/  IMAD.WIDE.U32 R102, P4, R32, R63, R102 ;  /* 0x0000003f20667225 */ /* 0x000fc80007880066 */
[----:B------:R-:W-:Y:S01]  /*40ac0*/  IMAD.WIDE.U32 R6, P5, R84, R65, R6 ;  /* 0x0000004154067225 */ /* 0x000fe200078a0006 */
[----:B------:R-:W-:-:S03]  /*40ad0*/  IADD3 RZ, P2, PT, R77, R102, RZ ;  /* 0x000000664dff7210 */ /* 0x000fc60007f5e0ff */
[----:B------:R-:W-:-:S04]  /*40ae0*/  IMAD.WIDE.U32 R4, P6, R84, R47, R4 ;  /* 0x0000002f54047225 */ /* 0x000fc800078c0004 */
[----:B------:R-:W-:-:S04]  /*40af0*/  IMAD.WIDE.U32 R100, R84, R64, RZ ;  /* 0x0000004054647225 */ /* 0x000fc800078e00ff */
[----:B------:R-:W-:-:S04]  /*40b00*/  IMAD.WIDE.U32 R84, R84, R46, RZ ;  /* 0x0000002e54547225 */ /* 0x000fc800078e00ff */
[----:B------:R-:W-:Y:S01]  /*40b10*/  IMAD.X R77, RZ, RZ, RZ, P5 ;  /* 0x000000ffff4d7224 */ /* 0x000fe200028e06ff */
[----:B------:R-:W-:Y:S01]  /*40b20*/  IADD3 R102, P5, PT, R85, R4, RZ ;  /* 0x0000000455667210 */ /* 0x000fe20007fbe0ff */
[----:B------:R-:W-:Y:S01]  /*40b30*/  IMAD.X R79, RZ, RZ, RZ, P6 ;  /* 0x000000ffff4f7224 */ /* 0x000fe200030e06ff */
[----:B------:R-:W-:Y:S01]  /*40b40*/  IADD3 R101, P6, PT, R101, R6, RZ ;  /* 0x0000000665657210 */ /* 0x000fe20007fde0ff */
[----:B------:R-:W-:Y:S02]  /*40b50*/  IMAD.MOV.U32 R78, RZ, RZ, R5 ;  /* 0x000000ffff4e7224 */ /* 0x000fe400078e0005 */
[----:B------:R-:W-:-:S04]  /*40b60*/  IMAD.WIDE.U32 R4, R55, R70, RZ ;  /* 0x0000004637047225 */ /* 0x000fc800078e00ff */
[----:B------:R-:W-:Y:S02]  /*40b70*/  IMAD.MOV.U32 R76, RZ, RZ, R7 ;  /* 0x000000ffff4c7224 */ /* 0x000fe400078e0007 */
[----:B------:R-:W-:Y:S01]  /*40b80*/  IMAD.WIDE.U32.X R78, R117, R47, R78, P5 ;  /* 0x0000002f754e7225 */ /* 0x000fe200028e044e */
[----:B------:R-:W-:Y:S02]  /*40b90*/  IADD3 R50, P5, PT, -R50, R81, RZ ;  /* 0x0000005132327210 */ /* 0x000fe40007fbe1ff */
[----:B------:R-:W-:Y:S01]  /*40ba0*/  SEL R81, R69, RZ, P0 ;  /* 0x000000ff45517207 */ /* 0x000fe20000000000 */
[----:B------:R-:W-:Y:S01]  /*40bb0*/  IMAD.WIDE.U32.X R76, R117, R65, R76, P6 ;  /* 0x00000041754c7225 */ /* 0x000fe200030e044c */
[----:B------:R-:W-:-:S03]  /*40bc0*/  IADD3 R111, P6, PT, R108, R111, RZ ;  /* 0x0000006f6c6f7210 */ /* 0x000fc60007fde0ff */
[----:B------:R-:W-:Y:S01]  /*40bd0*/  IMAD.WIDE.U32 R6, R4, R68, RZ ;  /* 0x0000004404067225 */ /* 0x000fe200078e00ff */
[----:B------:R-:W-:-:S03]  /*40be0*/  ISETP.GE.U32.AND P0, PT, R111, R108, PT ;  /* 0x0000006c6f00720c */ /* 0x000fc60003f06070 */
[----:B------:R-:W-:Y:S01]  /*40bf0*/  IMAD.X R104, R104, 0x1, ~R81, P5 ;  /* 0x0000000168687824 */ /* 0x000fe200028e0e51 */
[----:B------:R-:W-:Y:S01]  /*40c00*/  LOP3.LUT R6, RZ, R6, RZ, 0x33, !PT ;  /* 0x00000006ff067212 */ /* 0x000fe200078e33ff */
[----:B------:R-:W-:Y:S01]  /*40c10*/  IMAD.X R110, R115, 0x1, R110, P6 ;  /* 0x00000001736e7824 */ /* 0x000fe200030e066e */
[----:B------:R-:W-:Y:S01]  /*40c20*/  IADD3 R113, P5, PT, R113, R100, RZ ;  /* 0x0000006471717210 */ /* 0x000fe20007fbe0ff */
[----:B------:R-:W-:Y:S02]  /*40c30*/  IMAD R82, R99, R70, RZ ;  /* 0x0000004663527224 */ /* 0x000fe400078e02ff */
[----:B------:R-:W-:Y:S01]  /*40c40*/  IMAD.X R81, RZ, RZ, RZ, P4 ;  /* 0x000000ffff517224 */ /* 0x000fe200020e06ff */
[----:B------:R-:W-:Y:S01]  /*40c50*/  ISETP.GT.U32.AND P4, PT, R55, R6, PT ;  /* 0x000000063700720c */ /* 0x000fe20003f84070 */
[----:B------:R-:W-:Y:S01]  /*40c60*/  IMAD.X R6, R101, 0x1, R80, P5 ;  /* 0x0000000165067824 */ /* 0x000fe200028e0650 */
[----:B------:R-:W-:Y:S01]  /*40c70*/  ISETP.GE.U32.AND.EX P0, PT, R110, R115, PT, P0 ;  /* 0x000000736e00720c */ /* 0x000fe20003f06100 */
[----:B------:R-:W-:Y:S01]  /*40c80*/  IMAD R115, R55, R71, R82 ;  /* 0x0000004737737224 */ /* 0x000fe200078e0252 */
[-C--:B------:R-:W-:Y:S01]  /*40c90*/  IADD3 R82, P5, PT, R113, R109.reuse, RZ ;  /* 0x0000006d71527210 */ /* 0x080fe20007fbe0ff */
[----:B------:R-:W-:Y:S01]  /*40ca0*/  IMAD.MOV.U32 R80, RZ, RZ, R103 ;  /* 0x000000ffff507224 */ /* 0x000fe200078e0067 */
[----:B------:R-:W-:Y:S01]  /*40cb0*/  SEL R85, RZ, 0x1, P0 ;  /* 0x00000001ff557807 */ /* 0x000fe20000000000 */
[----:B------:R-:W-:Y:S01]  /*40cc0*/  IMAD.IADD R5, R5, 0x1, R115 ;  /* 0x0000000105057824 */ /* 0x000fe200078e0273 */
[----:B------:R-:W-:Y:S01]  /*40cd0*/  ISETP.GE.U32.AND P0, PT, R82, R109, PT ;  /* 0x0000006d5200720c */ /* 0x000fe20003f06070 */
[----:B------:R-:W-:Y:S01]  /*40ce0*/  IMAD.WIDE.U32.X R80, R33, R63, R80, P2 ;  /* 0x0000003f21507225 */ /* 0x000fe200010e0450 */
[----:B------:R-:W-:-:S02]  /*40cf0*/  ISETP.GE.U32.AND P2, PT, R113, R100, PT ;  /* 0x000000647100720c */ /* 0x000fc40003f46070 */
[----:B------:R-:W-:Y:S01]  /*40d00*/  SEL R100, RZ, 0x1, P3 ;  /* 0x00000001ff647807 */ /* 0x000fe20001800000 */
[----:B------:R-:W-:Y:S01]  /*40d10*/  IMAD.X R55, R6, 0x1, R106, P5 ;  /* 0x0000000106377824 */ /* 0x000fe200028e066a */
[----:B------:R-:W-:Y:S01]  /*40d20*/  ISETP.GE.U32.AND P5, PT, R107, R74, PT ;  /* 0x0000004a6b00720c */ /* 0x000fe20003fa6070 */
[----:B------:R-:W-:Y:S01]  /*40d30*/  IMAD R113, R57, R32, RZ ;  /* 0x0000002039717224 */ /* 0x000fe200078e02ff */
[----:B------:R-:W-:Y:S01]  /*40d40*/  ISETP.GE.U32.AND P3, PT, R105, R107, PT ;  /* 0x0000006b6900720c */ /* 0x000fe20003f66070 */
[----:B------:R-:W-:Y:S01]  /*40d50*/  IMAD R115, R61, R34, RZ ;  /* 0x000000223d737224 */ /* 0x000fe200078e02ff */
[----:B------:R-:W-:Y:S01]  /*40d60*/  ISETP.GE.U32.AND.EX P5, PT, R97, R75, PT, P5 ;  /* 0x0000004b6100720c */ /* 0x000fe20003fa6150 */
[----:B------:R-:W-:Y:S01]  /*40d70*/  IMAD.WIDE.U32 R74, R5, R68, RZ ;  /* 0x00000044054a7225 */ /* 0x000fe200078e00ff */
[----:B------:R-:W-:Y:S02]  /*40d80*/  ISETP.GE.U32.AND.EX P3, PT, R98, R97, PT, P3 ;  /* 0x000000616200720c */ /* 0x000fe40003f66130 */
[----:B------:R-:W-:Y:S01]  /*40d90*/  ISETP.GE.U32.AND.EX P2, PT, R6, R101, PT, P2 ;  /* 0x000000650600720c */ /* 0x000fe20003f46120 */
[----:B------:R-:W-:Y:S01]  /*40da0*/  IMAD R113, R33, R56, R113 ;  /* 0x0000003821717224 */ /* 0x000fe200078e0271 */
[----:B------:R-:W-:Y:S01]  /*40db0*/  ISETP.GE.U32.AND.EX P6, PT, R55, R106, PT, P0 ;  /* 0x0000006a3700720c */ /* 0x000fe20003fc6100 */
[----:B------:R-:W-:Y:S01]  /*40dc0*/  IMAD.WIDE.U32 R106, R33, R56, RZ ;  /* 0x00000038216a7225 */ /* 0x000fe200078e00ff */
[----:B------:R-:W-:-:S02]  /*40dd0*/  SEL R6, RZ, 0x1, P5 ;  /* 0x00000001ff067807 */ /* 0x000fc40002800000 */
[----:B------:R-:W-:Y:S01]  /*40de0*/  SEL R97, RZ, 0x1, P3 ;  /* 0x00000001ff617807 */ /* 0x000fe20001800000 */
[----:B------:R-:W-:Y:S01]  /*40df0*/  IMAD R115, R35, R60, R115 ;  /* 0x0000003c23737224 */ /* 0x000fe200078e0273 */
[----:B------:R-:W-:Y:S02]  /*40e00*/  IADD3 R101, P0, P3, R85, R72, R100 ;  /* 0x0000004855657210 */ /* 0x000fe40007b1e064 */
[----:B------:R-:W-:Y:S01]  /*40e10*/  SEL R108, RZ, 0x1, P2 ;  /* 0x00000001ff6c7807 */ /* 0x000fe20001000000 */
[----:B------:R-:W-:Y:S01]  /*40e20*/  IMAD.WIDE.U32 R74, P2, R4, R69, R74 ;  /* 0x00000045044a7225 */ /* 0x000fe2000784004a */
[----:B------:R-:W-:Y:S02]  /*40e30*/  SEL R85, RZ, 0x1, P6 ;  /* 0x00000001ff557807 */ /* 0x000fe40003000000 */
[----:B------:R-:W-:Y:S02]  /*40e40*/  IADD3 R97, P5, P6, R97, R80, R6 ;  /* 0x0000005061617210 */ /* 0x000fe40007ebe006 */
[----:B------:R-:W-:Y:S01]  /*40e50*/  IADD3.X R100, PT, PT, RZ, R73, RZ, P0, P3 ;  /* 0x00000049ff647210 */ /* 0x000fe200007e64ff */
[----:B------:R-:W-:Y:S01]  /*40e60*/  IMAD.WIDE.U32 R72, R33, R58, RZ ;  /* 0x0000003a21487225 */ /* 0x000fe200078e00ff */
[----:B------:R-:W-:-:S02]  /*40e70*/  IADD3 R108, P0, P3, R85, R76, R108 ;  /* 0x0000004c556c7210 */ /* 0x000fc40007b1e06c */
[----:B------:R-:W-:Y:S01]  /*40e80*/  IADD3.X R109, PT, PT, RZ, R81, RZ, P5, P6 ;  /* 0x00000051ff6d7210 */ /* 0x000fe20002fec4ff */
[C---:B------:R-:W-:Y:S01]  /*40e90*/  IMAD.WIDE.U32 R106, P6, R32.reuse, R57, R106 ;  /* 0x00000039206a7225 */ /* 0x040fe200078c006a */
[----:B------:R-:W-:Y:S02]  /*40ea0*/  IADD3 R85, P5, PT, R7, R74, RZ ;  /* 0x0000004a07557210 */ /* 0x000fe40007fbe0ff */
[----:B------:R-:W-:Y:S01]  /*40eb0*/  IADD3.X R103, PT, PT, RZ, R77, RZ, P0, P3 ;  /* 0x0000004dff677210 */ /* 0x000fe200007e64ff */
[----:B------:R-:W-:-:S04]  /*40ec0*/  IMAD.WIDE.U32 R6, R32, R56, RZ ;  /* 0x0000003820067225 */ /* 0x000fc800078e00ff */
[----:B------:R-:W-:Y:S01]  /*40ed0*/  IMAD.WIDE.U32 R72, P3, R32, R59, R72 ;  /* 0x0000003b20487225 */ /* 0x000fe20007860048 */
[----:B------:R-:W-:-:S03]  /*40ee0*/  IADD3 RZ, P0, PT, R7, R106, RZ ;  /* 0x0000006a07ff7210 */ /* 0x000fc60007f1e0ff */
[----:B------:R-:W-:-:S04]  /*40ef0*/  IMAD.WIDE.U32 R76, R32, R58, RZ ;  /* 0x0000003a204c7225 */ /* 0x000fc800078e00ff */
[----:B------:R-:W-:Y:S01]  /*40f00*/  IMAD.X R7, RZ, RZ, RZ, P3 ;  /* 0x000000ffff077224 */ /* 0x000fe200018e06ff */
[----:B------:R-:W-:Y:S01]  /*40f10*/  IADD3 RZ, P3, PT, R77, R72, RZ ;  /* 0x000000484dff7210 */ /* 0x000fe20007f7e0ff */
[----:B------:R-:W-:-:S04]  /*40f20*/  IMAD.WIDE.U32 R76, R56, R32, RZ ;  /* 0x00000020384c7225 */ /* 0x000fc800078e00ff */
[----:B------:R-:W-:Y:S02]  /*40f30*/  IMAD.MOV.U32 R6, RZ, RZ, R73 ;  /* 0x000000ffff067224 */ /* 0x000fe400078e0049 */
[----:B------:R-:W-:Y:S02]  /*40f40*/  IMAD.X R81, RZ, RZ, RZ, P6 ;  /* 0x000000ffff517224 */ /* 0x000fe400030e06ff */
[----:B------:R-:W-:Y:S02]  /*40f50*/  IMAD.MOV.U32 R80, RZ, RZ, R107 ;  /* 0x000000ffff507224 */ /* 0x000fe400078e006b */
[----:B------:R-:W-:-:S04]  /*40f60*/  IMAD.WIDE.U32 R72, R60, R34, RZ ;  /* 0x000000223c487225 */ /* 0x000fc800078e00ff */
[----:B------:R-:W-:Y:S01]  /*40f70*/  IMAD.WIDE.U32.X R6, R33, R59, R6, P3 ;  /* 0x0000003b21067225 */ /* 0x000fe200018e0406 */
[----:B------:R-:W-:-:S03]  /*40f80*/  IADD3 R112, P3, PT, R111, R76, RZ ;  /* 0x0000004c6f707210 */ /* 0x000fc60007f7e0ff */
[----:B------:R-:W-:Y:S01]  /*40f90*/  IMAD.IADD R113, R77, 0x1, R113 ;  /* 0x000000014d717824 */ /* 0x000fe200078e0271 */
[----:B------:R-:W-:Y:S01]  /*40fa0*/  IADD3 R97, P6, PT, R112, R97, RZ ;  /* 0x0000006170617210 */ /* 0x000fe20007fde0ff */
[----:B------:R-:W-:Y:S01]  /*40fb0*/  IMAD.WIDE.U32.X R80, R33, R57, R80, P0 ;  /* 0x0000003921507225 */ /* 0x000fe200000e0450 */
[----:B------:R-:W-:-:S03]  /*40fc0*/  IADD3 R111, P0, PT, R105, R72, RZ ;  /* 0x00000048696f7210 */ /* 0x000fc60007f1e0ff */
[----:B------:R-:W-:Y:S01]  /*40fd0*/  IMAD.X R74, R113, 0x1, R110, P3 ;  /* 0x00000001714a7824 */ /* 0x000fe200018e066e */
[----:B------:R-:W-:Y:S01]  /*40fe0*/  ISETP.GE.U32.AND P3, PT, R111, R72, PT ;  /* 0x000000486f00720c */ /* 0x000fe20003f66070 */
[----:B------:R-:W-:Y:S02]  /*40ff0*/  IMAD.IADD R105, R73, 0x1, R115 ;  /* 0x0000000149697824 */ /* 0x000fe400078e0273 */
[----:B------:R-:W-:-:S04]  /*41000*/  IMAD.WIDE.U32 R72, R35, R60, RZ ;  /* 0x0000003c23487225 */ /* 0x000fc800078e00ff */
[----:B------:R-:W-:Y:S01]  /*41010*/  IMAD.X R106, R105, 0x1, R98, P0 ;  /* 0x00000001696a7824 */ /* 0x000fe200000e0662 */
[----:B------:R-:W-:Y:S01]  /*41020*/  IADD3 R111, P0, PT, R111, R84, RZ ;  /* 0x000000546f6f7210 */ /* 0x000fe20007f1e0ff */
[----:B------:R-:W-:Y:S01]  /*41030*/  IMAD.X R109, R74, 0x1, R109, P6 ;  /* 0x000000014a6d7824 */ /* 0x000fe200030e066d */
[----:B------:R-:W-:Y:S01]  /*41040*/  LOP3.LUT R98, RZ, R85, RZ, 0x33, !PT ;  /* 0x00000055ff627212 */ /* 0x000fe200078e33ff */
[----:B------:R-:W-:Y:S01]  /*41050*/  IMAD.WIDE.U32 R72, P6, R34, R61, R72 ;  /* 0x0000003d22487225 */ /* 0x000fe200078c0048 */
[----:B------:R-:W-:Y:S02]  /*41060*/  ISETP.GE.U32.AND.EX P3, PT, R106, R105, PT, P3 ;  /* 0x000000696a00720c */ /* 0x000fe40003f66130 */
[----:B------:R-:W-:Y:S01]  /*41070*/  ISETP.GT.U32.AND.EX P4, PT, R99, R98, PT, P4 ;  /* 0x000000626300720c */ /* 0x000fe20003f84140 */
[----:B------:R-:W-:Y:S01]  /*41080*/  IMAD.X R107, R102, 0x1, R106, P0 ;  /* 0x00000001666b7824 */ /* 0x000fe200000e066a */
[C---:B------:R-:W-:Y:S01]  /*41090*/  ISETP.GE.U32.AND P0, PT, R111.reuse, R84, PT ;  /* 0x000000546f00720c */ /* 0x040fe20003f06070 */
[----:B------:R-:W-:Y:S01]  /*410a0*/  IMAD.X R77, RZ, RZ, RZ, P6 ;  /* 0x000000ffff4d7224 */ /* 0x000fe200030e06ff */
[----:B------:R-:W-:Y:S01]  /*410b0*/  IADD3 R111, P6, PT, R111, R108, RZ ;  /* 0x0000006c6f6f7210 */ /* 0x000fe20007fde0ff */
[----:B------:R-:W-:Y:S01]  /*410c0*/  IMAD.WIDE.U32 R84, R34, R60, RZ ;  /* 0x0000003c22547225 */ /* 0x000fe200078e00ff */
[----:B------:R-:W-:-:S03]  /*410d0*/  ISETP.GE.U32.AND.EX P0, PT, R107, R102, PT, P0 ;  /* 0x000000666b00720c */ /* 0x000fc60003f06100 */
[----:B------:R-:W-:Y:S01]  /*410e0*/  IMAD.MOV.U32 R98, RZ, RZ, R75 ;  /* 0x000000ffff627224 */ /* 0x000fe200078e004b */
[----:B------:R-:W-:Y:S01]  /*410f0*/  SEL R106, RZ, 0x1, P0 ;  /* 0x00000001ff6a7807 */ /* 0x000fe20000000000 */
[----:B------:R-:W-:Y:S01]  /*41100*/  IMAD.X R110, R107, 0x1, R103, P6 ;  /* 0x000000016b6e7824 */ /* 0x000fe200030e0667 */
[----:B------:R-:W-:Y:S01]  /*41110*/  IADD3 RZ, P6, PT, R85, R72, RZ ;  /* 0x0000004855ff7210 */ /* 0x000fe20007fde0ff */
[----:B------:R-:W-:Y:S02]  /*41120*/  IMAD R75, R63, R34, RZ ;  /* 0x000000223f4b7224 */ /* 0x000fe400078e02ff */
[----:B------:R-:W-:Y:S01]  /*41130*/  IMAD.X R99, RZ, RZ, RZ, P2 ;  /* 0x000000ffff637224 */ /* 0x000fe200010e06ff */
[----:B------:R-:W-:Y:S01]  /*41140*/  ISETP.GE.U32.AND P2, PT, R112, R76, PT ;  /* 0x0000004c7000720c */ /* 0x000fe20003f46070 */
[----:B------:R-:W-:-:S03]  /*41150*/  IMAD.WIDE.U32 R84, R83, R64, RZ ;  /* 0x0000004053547225 */ /* 0x000fc600078e00ff */
[----:B------:R-:W-:Y:S01]  /*41160*/  ISETP.GE.U32.AND.EX P2, PT, R74, R113, PT, P2 ;  /* 0x000000714a00720c */ /* 0x000fe20003f46120 */
[----:B------:R-:W-:Y:S02]  /*41170*/  IMAD.MOV.U32 R76, RZ, RZ, R73 ;  /* 0x000000ffff4c7224 */ /* 0x000fe400078e0049 */
[----:B------:R-:W-:-:S04]  /*41180*/  IMAD.WIDE.U32 R72, R62, R34, RZ ;  /* 0x000000223e487225 */ /* 0x000fc800078e00ff */
[C---:B------:R-:W-:Y:S02]  /*41190*/  IMAD R75, R35.reuse, R62, R75 ;  /* 0x0000003e234b7224 */ /* 0x040fe400078e024b */
[----:B------:R-:W-:-:S04]  /*411a0*/  IMAD.WIDE.U32.X R76, R35, R61, R76, P6 ;  /* 0x0000003d234c7225 */ /* 0x000fc800030e044c */
[----:B------:R-:W-:-:S04]  /*411b0*/  IMAD.WIDE.U32 R84, P6, R54, R65, R84 ;  /* 0x0000004136547225 */ /* 0x000fc800078c0054 */
[----:B------:R-:W-:Y:S01]  /*411c0*/  IMAD.WIDE.U32.X R98, R5, R69, R98, P5 ;  /* 0x0000004505627225 */ /* 0x000fe200028e0462 */
[----:B------:R-:W-:-:S03]  /*411d0*/  ISETP.GE.U32.AND P5, PT, R97, R112, PT ;  /* 0x000000706100720c */ /* 0x000fc60003fa6070 */
[----:B------:R-:W-:Y:S01]  /*411e0*/  IMAD.IADD R114, R73, 0x1, R75 ;  /* 0x0000000149727824 */ /* 0x000fe200078e024b */
[----:B------:R-:W-:Y:S01]  /*411f0*/  SEL R73, RZ, 0x1, !P4 ;  /* 0x00000001ff497807 */ /* 0x000fe20006000000 */
[----:B------:R-:W-:Y:S01]  /*41200*/  IMAD.X R75, RZ, RZ, RZ, P6 ;  /* 0x000000ffff4b7224 */ /* 0x000fe200030e06ff */
[----:B------:R-:W-:Y:S01]  /*41210*/  IADD3 R113, P4, PT, R97, R72, RZ ;  /* 0x0000004861717210 */ /* 0x000fe20007f9e0ff */
[----:B------:R-:W-:Y:S01]  /*41220*/  IMAD R105, R59, R32, RZ ;  /* 0x000000203b697224 */ /* 0x000fe200078e02ff */
[----:B------:R-:W-:Y:S02]  /*41230*/  IADD3 R98, P6, PT, R73, R98, RZ ;  /* 0x0000006249627210 */ /* 0x000fe40007fde0ff */
[----:B------:R-:W-:Y:S01]  /*41240*/  ISETP.GE.U32.AND.EX P5, PT, R109, R74, PT, P5 ;  /* 0x0000004a6d00720c */ /* 0x000fe20003fa6150 */
[----:B------:R-:W-:Y:S01]  /*41250*/  IMAD.X R115, R114, 0x1, R109, P4 ;  /* 0x0000000172737824 */ /* 0x000fe200020e066d */
[----:B------:R-:W-:Y:S01]  /*41260*/  ISETP.GE.U32.AND P4, PT, R113, R72, PT ;  /* 0x000000487100720c */ /* 0x000fe20003f86070 */
[----:B------:R-:W-:Y:S01]  /*41270*/  IMAD.X R112, RZ, RZ, R99, P6 ;  /* 0x000000ffff707224 */ /* 0x000fe200030e0663 */
[----:B------:R-:W-:Y:S01]  /*41280*/  ISETP.GE.U32.AND P6, PT, R111, R108, PT ;  /* 0x0000006c6f00720c */ /* 0x000fe20003fc6070 */
[----:B------:R-:W-:Y:S01]  /*41290*/  IMAD.WIDE.U32 R72, R54, R64, RZ ;  /* 0x0000004036487225 */ /* 0x000fe200078e00ff */
[----:B------:R-:W-:-:S02]  /*412a0*/  SEL R109, RZ, 0x1, P2 ;  /* 0x00000001ff6d7807 */ /* 0x000fc40001000000 */
[----:B------:R-:W-:Y:S01]  /*412b0*/  ISETP.GE.U32.AND.EX P6, PT, R110, R103, PT, P6 ;  /* 0x000000676e00720c */ /* 0x000fe20003fc6160 */
[----:B------:R-:W-:Y:S01]  /*412c0*/  IMAD.MOV.U32 R74, RZ, RZ, R85 ;  /* 0x000000ffff4a7224 */ /* 0x000fe200078e0055 */
[----:B------:R-:W-:Y:S01]  /*412d0*/  SEL R99, RZ, 0x1, P5 ;  /* 0x00000001ff637807 */ /* 0x000fe20002800000 */
[----:B------:R-:W-:Y:S01]  /*412e0*/  IMAD R105, R33, R58, R105 ;  /* 0x0000003a21697224 */ /* 0x000fe200078e0269 */
[----:B------:R-:W-:Y:S01]  /*412f0*/  SEL R85, RZ, 0x1, P6 ;  /* 0x00000001ff557807 */ /* 0x000fe20003000000 */
[----:B------:R-:W-:Y:S01]  /*41300*/  IMAD.WIDE.U32 R102, R35, R62, RZ ;  /* 0x0000003e23667225 */ /* 0x000fe200078e00ff */
[----:B------:R-:W-:Y:S02]  /*41310*/  IADD3 R99, P5, P0, R99, R80, R109 ;  /* 0x0000005063637210 */ /* 0x000fe400078be06d */
[----:B------:R-:W-:Y:S02]  /*41320*/  SEL R109, RZ, 0x1, P3 ;  /* 0x00000001ff6d7807 */ /* 0x000fe40001800000 */
[----:B------:R-:W-:-:S02]  /*41330*/  IADD3 R97, P2, PT, R73, R84, RZ ;  /* 0x0000005449617210 */ /* 0x000fc40007f5e0ff */
[----:B------:R-:W-:Y:S01]  /*41340*/  IADD3 R106, P3, P6, R85, R78, R106 ;  /* 0x0000004e556a7210 */ /* 0x000fe20007e7e06a */
[----:B------:R-:W-:Y:S01]  /*41350*/  IMAD.WIDE.U32 R84, R58, R32, RZ ;  /* 0x000000203a547225 */ /* 0x000fe200078e00ff */
[----:B------:R-:W-:Y:S02]  /*41360*/  IADD3.X R80, PT, PT, RZ, R81, RZ, P5, P0 ;  /* 0x00000051ff507210 */ /* 0x000fe40002fe04ff */
[----:B------:R-:W-:Y:S01]  /*41370*/  IADD3.X R107, PT, PT, RZ, R79, RZ, P3, P6 ;  /* 0x0000004fff6b7210 */ /* 0x000fe20001fec4ff */
[----:B------:R-:W-:Y:S01]  /*41380*/  IMAD.IADD R85, R85, 0x1, R105 ;  /* 0x0000000155557824 */ /* 0x000fe200078e0269 */
[----:B------:R-:W-:Y:S01]  /*41390*/  IADD3 R109, P3, P6, R113, R76, R109 ;  /* 0x0000004c716d7210 */ /* 0x000fe20007e7e06d */
[----:B------:R-:W-:Y:S01]  /*413a0*/  IMAD.WIDE.U32 R78, R5, R66, RZ ;  /* 0x00000042054e7225 */ /* 0x000fe200078e00ff */
[-C--:B------:R-:W-:Y:S02]  /*413b0*/  IADD3 R76, P5, PT, R101, R84.reuse, RZ ;  /* 0x00000054654c7210 */ /* 0x080fe40007fbe0ff */
[----:B------:R-:W-:Y:S01]  /*413c0*/  IADD3.X R108, PT, PT, R115, R77, RZ, P3, P6 ;  /* 0x0000004d736c7210 */ /* 0x000fe20001fec4ff */
[----:B------:R-:W-:Y:S01]  /*413d0*/  IMAD.WIDE.U32 R32, P0, R34, R63, R102 ;  /* 0x0000003f22207225 */ /* 0x000fe20007800066 */
[----:B------:R-:W-:-:S02]  /*413e0*/  ISETP.GE.U32.AND P3, PT, R76, R84, PT ;  /* 0x000000544c00720c */ /* 0x000fc40003f66070 */
[----:B------:R-:W-:Y:S01]  /*413f0*/  ISETP.GE.U32.AND.EX P4, PT, R115, R114, PT, P4 ;  /* 0x000000727300720c */ /* 0x000fe20003f86140 */
[----:B------:R-:W-:Y:S01]  /*41400*/  IMAD.X R117, R85, 0x1, R100, P5 ;  /* 0x0000000155757824 */ /* 0x000fe200028e0664 */
[----:B------:R-:W-:Y:S01]  /*41410*/  IADD3 R77, P5, PT, R76, R99, RZ ;  /* 0x000000634c4d7210 */ /* 0x000fe20007fbe0ff */
[C---:B------:R-:W-:Y:S01]  /*41420*/  IMAD.WIDE.U32 R100, P6, R4.reuse, R67, R78 ;  /* 0x0000004304647225 */ /* 0x040fe200078c004e */
[----:B------:R-:W-:Y:S02]  /*41430*/  SEL R99, RZ, 0x1, P4 ;  /* 0x00000001ff637807 */ /* 0x000fe40002000000 */
[----:B------:R-:W-:Y:S01]  /*41440*/  ISETP.GE.U32.AND.EX P3, PT, R117, R85, PT, P3 ;  /* 0x000000557500720c */ /* 0x000fe20003f66130 */
[----:B------:R-:W-:-:S04]  /*41450*/  IMAD.WIDE.U32 R84, R4, R66, RZ ;  /* 0x0000004204547225 */ /* 0x000fc800078e00ff */
[----:B------:R-:W-:Y:S01]  /*41460*/  IMAD.WIDE.U32 R102, R34, R62, RZ ;  /* 0x0000003e22667225 */ /* 0x000fe200078e00ff */
[----:B------:R-:W-:-:S03]  /*41470*/  IADD3 R105, P4, PT, R82, R84, RZ ;  /* 0x0000005452697210 */ /* 0x000fc60007f9e0ff */
[----:B------:R-:W-:Y:S01]  /*41480*/  IMAD.X R81, RZ, RZ, RZ, P0 ;  /* 0x000000ffff517224 */ /* 0x000fe200000e06ff */
[----:B------:R-:W-:Y:S01]  /*41490*/  ISETP.GE.U32.AND P0, PT, R77, R76, PT ;  /* 0x0000004c4d00720c */ /* 0x000fe20003f06070 */
[----:B------:R-:W-:Y:S01]  /*414a0*/  IMAD.X R82, R117, 0x1, R80, P5 ;  /* 0x0000000175527824 */ /* 0x000fe200028e0650 */
[----:B------:R-:W-:Y:S01]  /*414b0*/  IADD3 R76, P5, PT, R85, R100, RZ ;  /* 0x00000064554c7210 */ /* 0x000fe20007fbe0ff */
[----:B------:R-:W-:Y:S01]  /*414c0*/  IMAD.X R79, RZ, RZ, RZ, P6 ;  /* 0x000000ffff4f7224 */ /* 0x000fe200030e06ff */
[----:B------:R-:W-:Y:S01]  /*414d0*/  IADD3 RZ, P6, PT, R103, R32, RZ ;  /* 0x0000002067ff7210 */ /* 0x000fe20007fde0ff */
[----:B------:R-:W-:Y:S01]  /*414e0*/  IMAD.MOV.U32 R78, RZ, RZ, R101 ;  /* 0x000000ffff4e7224 */ /* 0x000fe200078e0065 */
[----:B------:R-:W-:Y:S01]  /*414f0*/  ISETP.GE.U32.AND.EX P0, PT, R82, R117, PT, P0 ;  /* 0x000000755200720c */ /* 0x000fe20003f06100 */
[----:B------:R-:W-:Y:S01]  /*41500*/  IMAD.X R55, R76, 0x1, R55, P4 ;  /* 0x000000014c377824 */ /* 0x000fe200020e0637 */
[----:B------:R-:W-:Y:S01]  /*41510*/  SEL R32, RZ, 0x1, P3 ;  /* 0x00000001ff207807 */ /* 0x000fe20001800000 */
[----:B------:R-:W-:Y:S01]  /*41520*/  IMAD.MOV.U32 R80, RZ, RZ, R33 ;  /* 0x000000ffff507224 */ /* 0x000fe200078e0021 */
[----:B------:R-:W-:Y:S01]  /*41530*/  IADD3 R103, P3, PT, R105, R98, RZ ;  /* 0x0000006269677210 */ /* 0x000fe20007f7e0ff */
[----:B------:R-:W-:Y:S01]  /*41540*/  IMAD.WIDE.U32.X R74, R83, R65, R74, P2 ;  /* 0x00000041534a7225 */ /* 0x000fe200010e044a */
[----:B------:R-:W-:-:S02]  /*41550*/  SEL R101, RZ, 0x1, P0 ;  /* 0x00000001ff657807 */ /* 0x000fc40000000000 */
[----:B------:R-:W-:Y:S02]  /*41560*/  ISETP.GE.U32.AND P4, PT, R109, R113, PT ;  /* 0x000000716d00720c */ /* 0x000fe40003f86070 */
[----:B------:R-:W-:Y:S01]  /*41570*/  ISETP.GE.U32.AND P0, PT, R105, R84, PT ;  /* 0x000000546900720c */ /* 0x000fe20003f06070 */
[----:B------:R-:W-:Y:S01]  /*41580*/  IMAD.X R105, R55, 0x1, R112, P3 ;  /* 0x0000000137697824 */ /* 0x000fe200018e0670 */
[----:B------:R-:W-:Y:S01]  /*41590*/  ISETP.GE.U32.AND P3, PT, R103, R98, PT ;  /* 0x000000626700720c */ /* 0x000fe20003f66070 */
[----:B------:R-:W-:Y:S01]  /*415a0*/  IMAD.WIDE.U32 R84, R35, R56, RZ ;  /* 0x0000003823547225 */ /* 0x000fe200078e00ff */
[----:B------:R-:W-:Y:S02]  /*415b0*/  ISETP.GE.U32.AND.EX P4, PT, R108, R115, PT, P4 ;  /* 0x000000736c00720c */ /* 0x000fe40003f86140 */
[----:B------:R-:W-:Y:S01]  /*415c0*/  ISETP.GE.U32.AND.EX P0, PT, R55, R76, PT, P0 ;  /* 0x0000004c3700720c */ /* 0x000fe20003f06100 */
[----:B------:R-:W-:Y:S01]  /*415d0*/  IMAD.WIDE.U32 R114, R34, R56, RZ ;  /* 0x0000003822727225 */ /* 0x000fe200078e00ff */
[----:B------:R-:W-:-:S02]  /*415e0*/  ISETP.GE.U32.AND.EX P3, PT, R105, R112, PT, P3 ;  /* 0x000000706900720c */ /* 0x000fc40003f66130 */
[----:B------:R-:W-:Y:S01]  /*415f0*/  SEL R76, RZ, 0x1, P4 ;  /* 0x00000001ff4c7807 */ /* 0x000fe20002000000 */
[----:B------:R-:W-:Y:S01]  /*41600*/  IMAD.WIDE.U32.X R112, R35, R63, R80, P6 ;  /* 0x0000003f23707225 */ /* 0x000fe200030e0450 */
[----:B------:R-:W-:Y:S02]  /*41610*/  IADD3 R101, P4, P6, R101, R6, R32 ;  /* 0x0000000665657210 */ /* 0x000fe40007e9e020 */
[----:B------:R-:W-:Y:S01]  /*41620*/  SEL R6, RZ, 0x1, P0 ;  /* 0x00000001ff067807 */ /* 0x000fe20000000000 */
[----:B------:R-:W-:Y:S01]  /*41630*/  IMAD.WIDE.U32.X R32, R5, R67, R78, P5 ;  /* 0x0000004305207225 */ /* 0x000fe200028e044e */
[----:B------:R-:W-:Y:S02]  /*41640*/  SEL R55, RZ, 0x1, P3 ;  /* 0x00000001ff377807 */ /* 0x000fe40001800000 */
[----:B------:R-:W-:Y:S01]  /*41650*/  IADD3.X R102, PT, PT, RZ, R7, RZ, P4, P6 ;  /* 0x00000007ff667210 */ /* 0x000fe200027ec4ff */
[----:B------:R-:W-:Y:S01]  /*41660*/  IMAD.WIDE.U32 R80, R35, R58, RZ ;  /* 0x0000003a23507225 */ /* 0x000fe200078e00ff */
[----:B------:R-:W-:-:S02]  /*41670*/  IADD3 R99, P3, P5, R76, R112, R99 ;  /* 0x000000704c637210 */ /* 0x000fc40007d7e063 */
[----:B------:R-:W-:Y:S01]  /*41680*/  IADD3 R112, P0, P4, R55, R32, R6 ;  /* 0x0000002037707210 */ /* 0x000fe20007c1e006 */
[----:B------:R-:W-:Y:S01]  /*41690*/  IMAD.WIDE.U32 R84, P6, R34, R57, R84 ;  /* 0x0000003922547225 */ /* 0x000fe200078c0054 */
[----:B------:R-:W-:-:S03]  /*416a0*/  IADD3.X R100, PT, PT, RZ, R113, RZ, P3, P5 ;  /* 0x00000071ff647210 */ /* 0x000fc60001fea4ff */
[----:B------:R-:W-:Y:S01]  /*416b0*/  IMAD.WIDE.U32 R78, R83, R46, RZ ;  /* 0x0000002e534e7225 */ /* 0x000fe200078e00ff */
[----:B------:R-:W-:Y:S02]  /*416c0*/  IADD3 RZ, P3, PT, R115, R84, RZ ;  /* 0x0000005473ff7210 */ /* 0x000fe40007f7e0ff */
[----:B------:R-:W-:Y:S01]  /*416d0*/  IADD3.X R84, PT, PT, RZ, R33, RZ, P0, P4 ;  /* 0x00000021ff547210 */ /* 0x000fe200007e84ff */
[----:B------:R-:W-:-:S04]  /*416e0*/  IMAD.WIDE.U32 R6, R34, R58, RZ ;  /* 0x0000003a22067225 */ /* 0x000fc800078e00ff */
[----:B------:R-:W-:-:S04]  /*416f0*/  IMAD.WIDE.U32 R80, P5, R34, R59, R80 ;  /* 0x0000003b22507225 */ /* 0x000fc800078a0050 */
[----:B------:R-:W-:Y:S01]  /*41700*/  IMAD R113, R57, R34, RZ ;  /* 0x0000002239717224 */ /* 0x000fe200078e02ff */
[----:B------:R-:W-:Y:S01]  /*41710*/  IADD3 RZ, P4, PT, R7, R80, RZ ;  /* 0x0000005007ff7210 */ /* 0x000fe20007f9e0ff */
[----:B------:R-:W-:-:S04]  /*41720*/  IMAD.WIDE.U32 R78, P0, R54, R47, R78 ;  /* 0x0000002f364e7225 */ /* 0x000fc8000780004e */
[----:B------:R-:W-:-:S04]  /*41730*/  IMAD.WIDE.U32 R54, R54, R46, RZ ;  /* 0x0000002e36367225 */ /* 0x000fc800078e00ff */
[----:B------:R-:W-:Y:S01]  /*41740*/  IMAD.WIDE.U32 R32, R56, R34, RZ ;  /* 0x0000002238207225 */ /* 0x000fe200078e00ff */
[----:B------:R-:W-:-:S03]  /*41750*/  IADD3 R98, P2, PT, R55, R78, RZ ;  /* 0x0000004e37627210 */ /* 0x000fc60007f5e0ff */
[----:B------:R-:W-:Y:S02]  /*41760*/  IMAD R113, R35, R56, R113 ;  /* 0x0000003823717224 */ /* 0x000fe400078e0271 */
[----:B------:R-:W-:Y:S01]  /*41770*/  IMAD.X R7, RZ, RZ, RZ, P0 ;  /* 0x000000ffff077224 */ /* 0x000fe200000e06ff */
[----:B------:R-:W-:Y:S01]  /*41780*/  IADD3 R80, P0, PT, R77, R32, RZ ;  /* 0x000000204d507210 */ /* 0x000fe20007f1e0ff */
[----:B------:R-:W-:Y:S02]  /*41790*/  IMAD.IADD R33, R33, 0x1, R113 ;  /* 0x0000000121217824 */ /* 0x000fe400078e0271 */
[----:B------:R-:W-:Y:S02]  /*417a0*/  IMAD.MOV.U32 R6, RZ, RZ, R79 ;  /* 0x000000ffff067224 */ /* 0x000fe400078e004f */
[----:B------:R-:W-:-:S04]  /*417b0*/  IMAD.WIDE.U32 R76, R5, R64, RZ ;  /* 0x00000040054c7225 */ /* 0x000fc800078e00ff */
[----:B------:R-:W-:Y:S01]  /*417c0*/  IMAD.WIDE.U32.X R6, R83, R47, R6, P2 ;  /* 0x0000002f53067225 */ /* 0x000fe200010e0406 */
[----:B------:R-:W-:-:S03]  /*417d0*/  ISETP.GE.U32.AND P2, PT, R80, R32, PT ;  /* 0x000000205000720c */ /* 0x000fc60003f46070 */
[----:B------:R-:W-:Y:S02]  /*417e0*/  IMAD.X R115, R33, 0x1, R82, P0 ;  /* 0x0000000121737824 */ /* 0x000fe400000e0652 */
[----:B------:R-:W-:Y:S01]  /*417f0*/  IMAD.X R83, RZ, RZ, RZ, P6 ;  /* 0x000000ffff537224 */ /* 0x000fe200030e06ff */
[----:B------:R-:W-:Y:S01]  /*41800*/  IADD3 R99, P6, PT, R80, R99, RZ ;  /* 0x0000006350637210 */ /* 0x000fe20007fde0ff */
[----:B------:R-:W-:Y:S01]  /*41810*/  IMAD.WIDE.U32 R76, P0, R4, R65, R76 ;  /* 0x00000041044c7225 */ /* 0x000fe2000780004c */
[----:B------:R-:W-:-:S03]  /*41820*/  ISETP.GE.U32.AND.EX P2, PT, R115, R33, PT, P2 ;  /* 0x000000217300720c */ /* 0x000fc60003f46120 */
[----:B------:R-:W-:Y:S01]  /*41830*/  IMAD.WIDE.U32 R78, R4, R64, RZ ;  /* 0x00000040044e7225 */ /* 0x000fe200078e00ff */
[----:B------:R-:W-:-:S03]  /*41840*/  SEL R113, RZ, 0x1, P2 ;  /* 0x00000001ff717807 */ /* 0x000fc60001000000 */
[----:B------:R-:W-:Y:S01]  /*41850*/  IMAD.X R100, R115, 0x1, R100, P6 ;  /* 0x0000000173647824 */ /* 0x000fe200030e0664 */
[----:B------:R-:W-:Y:S01]  /*41860*/  IADD3 R79, P2, PT, R79, R76, RZ ;  /* 0x0000004c4f4f7210 */ /* 0x000fe20007f5e0ff */
[----:B------:R-:W-:Y:S01]  /*41870*/  IMAD.X R33, RZ, RZ, RZ, P0 ;  /* 0x000000ffff217224 */ /* 0x000fe200000e06ff */
[----:B------:R-:W-:Y:S01]  /*41880*/  IADD3 R111, P6, PT, R111, R78, RZ ;  /* 0x0000004e6f6f7210 */ /* 0x000fe20007fde0ff */
[----:B------:R-:W-:Y:S01]  /*41890*/  IMAD.MOV.U32 R32, RZ, RZ, R77 ;  /* 0x000000ffff207224 */ /* 0x000fe200078e004d */
[----:B------:R-:W-:Y:S01]  /*418a0*/  ISETP.GE.U32.AND P0, PT, R99, R80, PT ;  /* 0x000000506300720c */ /* 0x000fe20003f06070 */
[----:B------:R-:W-:Y:S01]  /*418b0*/  IMAD.X R77, RZ, RZ, RZ, P5 ;  /* 0x000000ffff4d7224 */ /* 0x000fe200028e06ff */
[----:B------:R-:W-:Y:S01]  /*418c0*/  ISETP.GE.U32.AND P5, PT, R111, R78, PT ;  /* 0x0000004e6f00720c */ /* 0x000fe20003fa6070 */
[----:B------:R-:W-:Y:S01]  /*418d0*/  IMAD.X R117, R79, 0x1, R110, P6 ;  /* 0x000000014f757824 */ /* 0x000fe200030e066e */
[----:B------:R-:W-:Y:S01]  /*418e0*/  ISETP.GE.U32.AND.EX P0, PT, R100, R115, PT, P0 ;  /* 0x000000736400720c */ /* 0x000fe20003f06100 */
[----:B------:R-:W-:Y:S01]  /*418f0*/  IMAD.MOV.U32 R82, RZ, RZ, R85 ;  /* 0x000000ffff527224 */ /* 0x000fe200078e0055 */
[----:B------:R-:W-:Y:S01]  /*41900*/  IADD3 R85, P6, PT, R111, R112, RZ ;  /* 0x000000706f557210 */ /* 0x000fe20007fde0ff */
[----:B------:R-:W-:Y:S01]  /*41910*/  IMAD.MOV.U32 R76, RZ, RZ, R81 ;  /* 0x000000ffff4c7224 */ /* 0x000fe200078e0051 */
[----:B------:R-:W-:Y:S01]  /*41920*/  ISETP.GE.U32.AND.EX P5, PT, R117, R79, PT, P5 ;  /* 0x0000004f7500720c */ /* 0x000fe20003fa6150 */
[----:B------:R-:W-:Y:S01]  /*41930*/  IMAD R81, R59, R34, RZ ;  /* 0x000000223b517224 */ /* 0x000fe200078e02ff */
[----:B------:R-:W-:Y:S01]  /*41940*/  SEL R80, RZ, 0x1, P0 ;  /* 0x00000001ff507807 */ /* 0x000fe20000000000 */
[----:B------:R-:W-:Y:S01]  /*41950*/  IMAD.WIDE.U32.X R78, R35, R57, R82, P3 ;  /* 0x00000039234e7225 */ /* 0x000fe200018e0452 */
[----:B------:R-:W-:-:S03]  /*41960*/  ISETP.GE.U32.AND P0, PT, R85, R112, PT ;  /* 0x000000705500720c */ /* 0x000fc60003f06070 */
[C---:B------:R-:W-:Y:S02]  /*41970*/  IMAD R111, R35.reuse, R58, R81 ;  /* 0x0000003a236f7224 */ /* 0x040fe400078e0251 */
[----:B------:R-:W-:Y:S01]  /*41980*/  IMAD.WIDE.U32.X R76, R35, R59, R76, P4 ;  /* 0x0000003b234c7225 */ /* 0x000fe200020e044c */
[----:B------:R-:W-:-:S03]  /*41990*/  IADD3 R113, P4, P3, R80, R78, R113 ;  /* 0x0000004e50717210 */ /* 0x000fc60007b9e071 */
[----:B------:R-:W-:Y:S02]  /*419a0*/  IMAD R82, R105, R70, RZ ;  /* 0x0000004669527224 */ /* 0x000fe400078e02ff */
[----:B------:R-:W-:-:S04]  /*419b0*/  IMAD.WIDE.U32 R34, R58, R34, RZ ;  /* 0x000000223a227225 */ /* 0x000fc800078e00ff */
[----:B------:R-:W-:Y:S01]  /*419c0*/  IMAD.X R83, R117, 0x1, R84, P6 ;  /* 0x0000000175537824 */ /* 0x000fe200030e0654 */
[----:B------:R-:W-:Y:S01]  /*419d0*/  IADD3 R110, P6, PT, R101, R34, RZ ;  /* 0x00000022656e7210 */ /* 0x000fe20007fde0ff */
[----:B------:R-:W-:-:S03]  /*419e0*/  IMAD.WIDE.U32 R80, R103, R70, RZ ;  /* 0x0000004667507225 */ /* 0x000fc600078e00ff */
[----:B------:R-:W-:Y:S01]  /*419f0*/  ISETP.GE.U32.AND.EX P0, PT, R83, R84, PT, P0 ;  /* 0x000000545300720c */ /* 0x000fe20003f06100 */
[----:B------:R-:W-:Y:S01]  /*41a00*/  IMAD R117, R103, R71, R82 ;  /* 0x0000004767757224 */ /* 0x000fe200078e0252 */
[----:B------:R-:W-:Y:S01]  /*41a10*/  IADD3.X R84, PT, PT, RZ, R79, RZ, P4, P3 ;  /* 0x0000004fff547210 */ /* 0x000fe200027e64ff */
[----:B------:R-:W-:Y:S01]  /*41a20*/  IMAD.IADD R111, R35, 0x1, R111 ;  /* 0x00000001236f7824 */ /* 0x000fe200078e026f */
[----:B------:R-:W-:Y:S01]  /*41a30*/  SEL R82, RZ, 0x1, P5 ;  /* 0x00000001ff527807 */ /* 0x000fe20002800000 */
[----:B------:R-:W-:Y:S01]  /*41a40*/  IMAD.IADD R117, R81, 0x1, R117 ;  /* 0x0000000151757824 */ /* 0x000fe200078e0275 */
[C---:B------:R-:W-:Y:S01]  /*41a50*/  IADD3 R101, P5, PT, R110.reuse, R113, RZ ;  /* 0x000000716e657210 */ /* 0x040fe20007fbe0ff */
[----:B------:R-:W-:Y:S01]  /*41a60*/  IMAD.WIDE.U32.X R78, R5, R65, R32, P2 ;  /* 0x00000041054e7225 */ /* 0x000fe200010e0420 */
[----:B------:R-:W-:Y:S02]  /*41a70*/  ISETP.GE.U32.AND P3, PT, R110, R34, PT ;  /* 0x000000226e00720c */ /* 0x000fe40003f66070 */
[----:B------:R-:W-:Y:S01]  /*41a80*/  SEL R115, RZ, 0x1, P0 ;  /* 0x00000001ff737807 */ /* 0x000fe20000000000 */
[----:B------:R-:W-:Y:S01]  /*41a90*/  IMAD.X R113, R111, 0x1, R102, P6 ;  /* 0x000000016f717824 */ /* 0x000fe200030e0666 */
[----:B------:R-:W-:Y:S01]  /*41aa0*/  ISETP.GE.U32.AND P0, PT, R101, R110, PT ;  /* 0x0000006e6500720c */ /* 0x000fe20003f06070 */
[----:B------:R-:W-:Y:S01]  /*41ab0*/  IMAD.WIDE.U32 R34, R117, R68, RZ ;  /* 0x0000004475227225 */ /* 0x000fe200078e00ff */
[----:B------:R-:W-:-:S02]  /*41ac0*/  IADD3 R82, P4, P2, R115, R78, R82 ;  /* 0x0000004e73527210 */ /* 0x000fc40007a9e052 */
[----:B------:R-:W-:Y:S01]  /*41ad0*/  ISETP.GE.U32.AND.EX P3, PT, R113, R111, PT, P3 ;  /* 0x0000006f7100720c */ /* 0x000fe20003f66130 */
[----:B------:R-:W-:Y:S01]  /*41ae0*/  IMAD.WIDE.U32 R32, R80, R68, RZ ;  /* 0x0000004450207225 */ /* 0x000fe200078e00ff */
[----:B------:R-:W-:-:S03]  /*41af0*/  IADD3.X R111, PT, PT, RZ, R79, RZ, P4, P2 ;  /* 0x0000004fff6f7210 */ /* 0x000fc600027e44ff */
[----:B------:R-:W-:Y:S01]  /*41b00*/  IMAD.X R102, R113, 0x1, R84, P5 ;  /* 0x0000000171667824 */ /* 0x000fe200028e0654 */
[----:B------:R-:W-:Y:S01]  /*41b10*/  LOP3.LUT R32, RZ, R32, RZ, 0x33, !PT ;  /* 0x00000020ff207212 */ /* 0x000fe200078e33ff */
[----:B------:R-:W-:Y:S01]  /*41b20*/  IMAD.WIDE.U32 R34, P6, R80, R69, R34 ;  /* 0x0000004550227225 */ /* 0x000fe200078c0022 */
[----:B------:R-:W-:Y:S02]  /*41b30*/  SEL R84, R68, RZ, P1 ;  /* 0x000000ff44547207 */ /* 0x000fe40000800000 */
[----:B------:R-:W-:Y:S01]  /*41b40*/  ISETP.GE.U32.AND.EX P2, PT, R102, R113, PT, P0 ;  /* 0x000000716600720c */ /* 0x000fe20003f46100 */
[----:B------:R-:W-:Y:S01]  /*41b50*/  IMAD.WIDE.U32 R78, R5, R46, RZ ;  /* 0x0000002e054e7225 */ /* 0x000fe200078e00ff */
[----:B------:R-:W-:Y:S02]  /*41b60*/  ISETP.GT.U32.AND P5, PT, R103, R32, PT ;  /* 0x000000206700720c */ /* 0x000fe40003fa4070 */
[----:B------:R-:W-:Y:S01]  /*41b70*/  IADD3 R34, P0, PT, R33, R34, RZ ;  /* 0x0000002221227210 */ /* 0x000fe20007f1e0ff */
[----:B------:R-:W-:Y:S01]  /*41b80*/  IMAD.X R33, RZ, RZ, RZ, P6 ;  /* 0x000000ffff217224 */ /* 0x000fe200030e06ff */
[----:B------:R-:W-:-:S02]  /*41b90*/  SEL R32, RZ, 0x1, P3 ;  /* 0x00000001ff207807 */ /* 0x000fc40001800000 */
[----:B------:R-:W-:Y:S02]  /*41ba0*/  SEL R103, RZ, 0x1, P2 ;  /* 0x00000001ff677807 */ /* 0x000fe40001000000 */
[----:B------:R-:W-:Y:S02]  /*41bb0*/  LOP3.LUT R34, RZ, R34, RZ, 0x33, !PT ;  /* 0x00000022ff227212 */ /* 0x000fe400078e33ff */
[----:B------:R-:W-:Y:S01]  /*41bc0*/  IADD3 R103, P2, P4, R103, R76, R32 ;  /* 0x0000004c67677210 */ /* 0x000fe20007c5e020 */
[----:B------:R-:W-:Y:S01]  /*41bd0*/  IMAD.MOV.U32 R32, RZ, RZ, R35 ;  /* 0x000000ffff207224 */ /* 0x000fe200078e0023 */
[----:B------:R-:W-:Y:S01]  /*41be0*/  ISETP.GT.U32.AND.EX P5, PT, R105, R34, PT, P5 ;  /* 0x000000226900720c */ /* 0x000fe20003fa4150 */
[----:B------:R-:W-:Y:S01]  /*41bf0*/  IMAD.WIDE.U32 R34, R4, R46, RZ ;  /* 0x0000002e04227225 */ /* 0x000fe200078e00ff */
[----:B------:R-:W-:Y:S02]  /*41c00*/  IADD3.X R105, PT, PT, RZ, R77, RZ, P2, P4 ;  /* 0x0000004dff697210 */ /* 0x000fe400017e84ff */
[----:B------:R-:W-:Y:S01]  /*41c10*/  ISETP.NE.U32.AND P4, PT, R106, RZ, PT ;  /* 0x000000ff6a00720c */ /* 0x000fe20003f85070 */
[----:B------:R-:W-:Y:S01]  /*41c20*/  IMAD.WIDE.U32.X R112, R117, R69, R32, P0 ;  /* 0x0000004575707225 */ /* 0x000fe200000e0420 */
[----:B------:R-:W-:-:S02]  /*41c30*/  SEL R119, RZ, 0x1, !P5 ;  /* 0x00000001ff777807 */ /* 0x000fc40006800000 */
[----:B------:R-:W-:Y:S01]  /*41c40*/  ISETP.NE.AND.EX P0, PT, R107, RZ, PT, P4 ;  /* 0x000000ff6b00720c */ /* 0x000fe20003f05340 */
[----:B------:R-:W-:Y:S01]  /*41c50*/  IMAD.WIDE.U32 R76, R117, R66, RZ ;  /* 0x00000042754c7225 */ /* 0x000fe200078e00ff */
[----:B------:R-:W-:Y:S02]  /*41c60*/  IADD3 R119, P4, PT, R119, R112, RZ ;  /* 0x0000007077777210 */ /* 0x000fe40007f9e0ff */
[----:B------:R-:W-:Y:S01]  /*41c70*/  IADD3 R91, P3, PT, -R84, R91, RZ ;  /* 0x0000005b545b7210 */ /* 0x000fe20007f7e1ff */
[----:B------:R-:W-:-:S04]  /*41c80*/  IMAD.WIDE.U32 R78, P2, R4, R47, R78 ;  /* 0x0000002f044e7225 */ /* 0x000fc8000784004e */
[----:B------:R-:W-:Y:S01]  /*41c90*/  IMAD.X R84, RZ, RZ, R113, P4 ;  /* 0x000000ffff547224 */ /* 0x000fe200020e0671 */
[----:B------:R-:W-:Y:S01]  /*41ca0*/  IADD3 R115, P5, PT, R35, R78, RZ ;  /* 0x0000004e23737210 */ /* 0x000fe20007fbe0ff */
[----:B------:R-:W-:-:S04]  /*41cb0*/  IMAD.WIDE.U32 R76, P6, R80, R67, R76 ;  /* 0x00000043504c7225 */ /* 0x000fc800078c004c */
[----:B------:R-:W-:Y:S02]  /*41cc0*/  IMAD.X R33, RZ, RZ, RZ, P2 ;  /* 0x000000ffff217224 */ /* 0x000fe400010e06ff */
        /* <DEDUP_REMOVED lines=27> */
.L_x_122:
[----:B------:R-:W-:Y:S05]  /*41e80*/  BSYNC.RECONVERGENT B2 ;  /* 0x0000000000027941 */ /* 0x000fea0003800200 */
.L_x_121:
[----:B------:R-:W-:Y:S01]  /*41e90*/  IADD3 R85, P0, PT, R85, R112, RZ ;  /* 0x0000007055557210 */ /* 0x000fe20007f1e0ff */
[----:B------:R-:W-:Y:S01]  /*41ea0*/  IMAD.X R79, RZ, RZ, RZ, P6 ;  /* 0x000000ffff4f7224 */ /* 0x000fe200030e06ff */
[----:B------:R-:W-:Y:S01]  /*41eb0*/  IADD3 R76, P4, PT, R113, R76, RZ ;  /* 0x0000004c714c7210 */ /* 0x000fe20007f9e0ff */
[----:B------:R-:W-:Y:S01]  /*41ec0*/  IMAD.MOV.U32 R78, RZ, RZ, R77 ;  /* 0x000000ffff4e7224 */ /* 0x000fe200078e004d */
[----:B------:R-:W-:Y:S01]  /*41ed0*/  IADD3 R4, P6, PT, R85, R119, RZ ;  /* 0x0000007755047210 */ /* 0x000fe20007fde0ff */
[----:B------:R-:W-:Y:S01]  /*41ee0*/  BSSY.RECONVERGENT B2, `(.L_x_123) ;  /* 0x0000059000027945 */ /* 0x000fe20003800200 */
[----:B------:R-:W-:Y:S01]  /*41ef0*/  IADD3 R35, P2, PT, R109, R34, RZ ;  /* 0x000000226d237210 */ /* 0x000fe20007f5e0ff */
[----:B------:R-:W-:Y:S01]  /*41f00*/  IMAD.X R83, R76, 0x1, R83, P0 ;  /* 0x000000014c537824 */ /* 0x000fe200000e0653 */
[----:B------:R-:W-:-:S03]  /*41f10*/  ISETP.GE.U32.AND P0, PT, R85, R112, PT ;  /* 0x000000705500720c */ /* 0x000fc60003f06070 */
[----:B------:R-:W-:Y:S01]  /*41f20*/  IMAD.X R109, R83, 0x1, R84, P6 ;  /* 0x00000001536d7824 */ /* 0x000fe200030e0654 */
[----:B------:R-:W-:Y:S01]  /*41f30*/  IADD3 R113, P6, PT, R35, R82, RZ ;  /* 0x0000005223717210 */ /* 0x000fe20007fde0ff */
[----:B------:R-:W-:Y:S01]  /*41f40*/  IMAD.X R106, R108, 0x1, R115, P2 ;  /* 0x000000016c6a7824 */ /* 0x000fe200010e0673 */
[----:B------:R-:W-:Y:S02]  /*41f50*/  ISETP.GE.U32.AND P2, PT, R4, R119, PT ;  /* 0x000000770400720c */ /* 0x000fe40003f46070 */
[----:B------:R-:W-:Y:S01]  /*41f60*/  ISETP.GE.U32.AND.EX P0, PT, R83, R76, PT, P0 ;  /* 0x0000004c5300720c */ /* 0x000fe20003f06100 */
[----:B------:R-:W-:Y:S01]  /*41f70*/  IMAD.X R108, R106, 0x1, R111, P6 ;  /* 0x000000016a6c7824 */ /* 0x000fe200030e066f */
[----:B------:R-:W-:Y:S01]  /*41f80*/  ISETP.GE.U32.AND P6, PT, R35, R34, PT ;  /* 0x000000222300720c */ /* 0x000fe20003fc6070 */
[----:B------:R-:W-:Y:S01]  /*41f90*/  IMAD.WIDE.U32.X R34, R117, R67, R78, P4 ;  /* 0x0000004375227225 */ /* 0x000fe200020e044e */
[----:B------:R-:W-:Y:S02]  /*41fa0*/  ISETP.GE.U32.AND.EX P2, PT, R109, R84, PT, P2 ;  /* 0x000000546d00720c */ /* 0x000fe40003f46120 */
[----:B------:R-:W-:Y:S01]  /*41fb0*/  ISETP.GE.U32.AND P4, PT, R113, R82, PT ;  /* 0x000000527100720c */ /* 0x000fe20003f86070 */
[----:B------:R-:W-:Y:S01]  /*41fc0*/  IMAD.WIDE.U32 R78, R4, R70, RZ ;  /* 0x00000046044e7225 */ /* 0x000fe200078e00ff */
[----:B------:R-:W-:-:S02]  /*41fd0*/  SEL R110, RZ, 0x1, P0 ;  /* 0x00000001ff6e7807 */ /* 0x000fc40000000000 */
[----:B------:R-:W-:Y:S01]  /*41fe0*/  SEL R81, RZ, 0x1, P2 ;  /* 0x00000001ff517807 */ /* 0x000fe20001000000 */
[----:B------:R-:W-:Y:S01]  /*41ff0*/  IMAD.WIDE.U32.X R76, R5, R47, R32, P5 ;  /* 0x0000002f054c7225 */ /* 0x000fe200028e0420 */
[----:B------:R-:W-:Y:S02]  /*42000*/  ISETP.GE.U32.AND.EX P6, PT, R106, R115, PT, P6 ;  /* 0x000000736a00720c */ /* 0x000fe40003fc6160 */
[----:B------:R-:W-:Y:S01]  /*42010*/  ISETP.GE.U32.AND.EX P4, PT, R108, R111, PT, P4 ;  /* 0x0000006f6c00720c */ /* 0x000fe20003f86140 */
[----:B------:R-:W-:Y:S01]  /*42020*/  IMAD.WIDE.U32 R32, R78, R68, RZ ;  /* 0x000000444e207225 */ /* 0x000fe200078e00ff */
[----:B------:R-:W-:Y:S02]  /*42030*/  IADD3 R110, P2, P0, R81, R34, R110 ;  /* 0x00000022516e7210 */ /* 0x000fe4000785e06e */
[----:B------:R-:W-:Y:S01]  /*42040*/  SEL R106, RZ, 0x1, P6 ;  /* 0x00000001ff6a7807 */ /* 0x000fe20003000000 */
[----:B------:R-:W-:Y:S01]  /*42050*/  IMAD.WIDE.U32 R82, R117, R64, RZ ;  /* 0x0000004075527225 */ /* 0x000fe200078e00ff */
[----:B------:R-:W-:-:S02]  /*42060*/  SEL R81, RZ, 0x1, P4 ;  /* 0x00000001ff517807 */ /* 0x000fc40002000000 */
[----:B------:R-:W-:Y:S01]  /*42070*/  LOP3.LUT R5, RZ, R32, RZ, 0x33, !PT ;  /* 0x00000020ff057212 */ /* 0x000fe200078e33ff */
[----:B------:R-:W-:Y:S01]  /*42080*/  IMAD R34, R109, R70, RZ ;  /* 0x000000466d227224 */ /* 0x000fe200078e02ff */
[----:B------:R-:W-:Y:S01]  /*42090*/  IADD3 R106, P5, P6, R81, R76, R106 ;  /* 0x0000004c516a7210 */ /* 0x000fe20007ebe06a */
[----:B------:R-:W-:Y:S01]  /*420a0*/  IMAD.WIDE.U32 R84, R117, R46, RZ ;  /* 0x0000002e75547225 */ /* 0x000fe200078e00ff */
[C---:B------:R-:W-:Y:S02]  /*420b0*/  ISETP.GT.U32.AND P4, PT, R4.reuse, R5, PT ;  /* 0x000000050400720c */ /* 0x040fe40003f84070 */
[----:B------:R-:W-:Y:S01]  /*420c0*/  IADD3.X R111, PT, PT, RZ, R35, RZ, P2, P0 ;  /* 0x00000023ff6f7210 */ /* 0x000fe200017e04ff */
[----:B------:R-:W-:Y:S01]  /*420d0*/  IMAD R81, R4, R71, R34 ;  /* 0x0000004704517224 */ /* 0x000fe200078e0222 */
[----:B------:R-:W-:Y:S01]  /*420e0*/  IADD3.X R107, PT, PT, RZ, R77, RZ, P5, P6 ;  /* 0x0000004dff6b7210 */ /* 0x000fe20002fec4ff */
[----:B------:R-:W-:-:S04]  /*420f0*/  IMAD.WIDE.U32 R4, P0, R80, R65, R82 ;  /* 0x0000004150047225 */ /* 0x000fc80007800052 */
[----:B------:R-:W-:-:S04]  /*42100*/  IMAD.WIDE.U32 R76, R80, R64, RZ ;  /* 0x00000040504c7225 */ /* 0x000fc800078e00ff */
[----:B------:R-:W-:Y:S01]  /*42110*/  IMAD.IADD R32, R79, 0x1, R81 ;  /* 0x000000014f207824 */ /* 0x000fe200078e0251 */
[----:B------:R-:W-:Y:S01]  /*42120*/  IADD3 R115, P6, PT, R77, R4, RZ ;  /* 0x000000044d737210 */ /* 0x000fe20007fde0ff */
[----:B------:R-:W-:-:S04]  /*42130*/  IMAD.WIDE.U32 R84, P5, R80, R47, R84 ;  /* 0x0000002f50547225 */ /* 0x000fc800078a0054 */
[----:B------:R-:W-:Y:S01]  /*42140*/  IMAD.X R35, RZ, RZ, RZ, P0 ;  /* 0x000000ffff237224 */ /* 0x000fe200000e06ff */
[----:B------:R-:W-:Y:S01]  /*42150*/  IADD3 R113, P0, PT, R113, R76, RZ ;  /* 0x0000004c71717210 */ /* 0x000fe20007f1e0ff */
[----:B------:R-:W-:-:S03]  /*42160*/  IMAD.WIDE.U32 R80, R80, R46, RZ ;  /* 0x0000002e50507225 */ /* 0x000fc600078e00ff */
[----:B------:R-:W-:Y:S01]  /*42170*/  ISETP.GE.U32.AND P2, PT, R113, R76, PT ;  /* 0x0000004c7100720c */ /* 0x000fe20003f46070 */
[----:B------:R-:W-:Y:S02]  /*42180*/  IMAD.MOV.U32 R34, RZ, RZ, R5 ;  /* 0x000000ffff227224 */ /* 0x000fe400078e0005 */
[----:B------:R-:W-:-:S04]  /*42190*/  IMAD.WIDE.U32 R82, R32, R68, RZ ;  /* 0x0000004420527225 */ /* 0x000fc800078e00ff */
[----:B------:R-:W-:Y:S01]  /*421a0*/  IMAD.WIDE.U32.X R34, R117, R65, R34, P6 ;  /* 0x0000004175227225 */ /* 0x000fe200030e0422 */
[----:B------:R-:W-:-:S03]  /*421b0*/  IADD3 R119, P6, PT, R81, R84, RZ ;  /* 0x0000005451777210 */ /* 0x000fc60007fde0ff */
[----:B------:R-:W-:Y:S02]  /*421c0*/  IMAD.X R77, RZ, RZ, RZ, P5 ;  /* 0x000000ffff4d7224 */ /* 0x000fe400028e06ff */
[----:B------:R-:W-:Y:S02]  /*421d0*/  IMAD.MOV.U32 R76, RZ, RZ, R85 ;  /* 0x000000ffff4c7224 */ /* 0x000fe400078e0055 */
[----:B------:R-:W-:-:S04]  /*421e0*/  IMAD.WIDE.U32 R82, P5, R78, R69, R82 ;  /* 0x000000454e527225 */ /* 0x000fc800078a0052 */
[----:B------:R-:W-:Y:S01]  /*421f0*/  IMAD.WIDE.U32.X R76, R117, R47, R76, P6 ;  /* 0x0000002f754c7225 */ /* 0x000fe200030e044c */
[----:B------:R-:W-:Y:S02]  /*42200*/  SEL R117, R69, RZ, P1 ;  /* 0x000000ff45757207 */ /* 0x000fe40000800000 */
[----:B------:R-:W-:Y:S01]  /*42210*/  IADD3 R82, P6, PT, R33, R82, RZ ;  /* 0x0000005221527210 */ /* 0x000fe20007fde0ff */
[----:B------:R-:W-:-:S04]  /*42220*/  IMAD.WIDE.U32 R4, R96, R70, RZ ;  /* 0x0000004660047225 */ /* 0x000fc800078e00ff */
[----:B------:R-:W-:Y:S01]  /*42230*/  IMAD.X R33, R52, 0x1, ~R117, P3 ;  /* 0x0000000134217824 */ /* 0x000fe200018e0e75 */
[----:B------:R-:W-:Y:S01]  /*42240*/  LOP3.LUT R52, RZ, R82, RZ, 0x33, !PT ;  /* 0x00000052ff347212 */ /* 0x000fe200078e33ff */
[----:B------:R-:W-:Y:S01]  /*42250*/  IMAD.X R82, R115, 0x1, R108, P0 ;  /* 0x0000000173527824 */ /* 0x000fe200000e066c */
[----:B------:R-:W-:Y:S01]  /*42260*/  IADD3 R117, P3, PT, R113, R110, RZ ;  /* 0x0000006e71757210 */ /* 0x000fe20007f7e0ff */
[----:B------:R-:W-:Y:S01]  /*42270*/  IMAD.WIDE.U32 R84, R4, R68, RZ ;  /* 0x0000004404547225 */ /* 0x000fe200078e00ff */
[----:B------:R-:W-:Y:S02]  /*42280*/  ISETP.GT.U32.AND.EX P1, PT, R109, R52, PT, P4 ;  /* 0x000000346d00720c */ /* 0x000fe40003f24140 */
[----:B------:R-:W-:Y:S01]  /*42290*/  ISETP.NE.U32.AND P4, PT, R106, RZ, PT ;  /* 0x000000ff6a00720c */ /* 0x000fe20003f85070 */
[----:B------:R-:W-:Y:S01]  /*422a0*/  IMAD.X R52, R82, 0x1, R111, P3 ;  /* 0x0000000152347824 */ /* 0x000fe200018e066f */
[----:B------:R-:W-:Y:S01]  /*422b0*/  ISETP.GE.U32.AND P3, PT, R117, R110, PT ;  /* 0x0000006e7500720c */ /* 0x000fe20003f66070 */
[----:B------:R-:W-:Y:S01]  /*422c0*/  IMAD.WIDE.U32 R108, R32, R66, RZ ;  /* 0x00000042206c7225 */ /* 0x000fe200078e00ff */
[----:B------:R-:W-:-:S02]  /*422d0*/  ISETP.NE.AND.EX P4, PT, R107, RZ, PT, P4 ;  /* 0x000000ff6b00720c */ /* 0x000fc40003f85340 */
[----:B------:R-:W-:Y:S01]  /*422e0*/  ISETP.GE.U32.AND.EX P3, PT, R52, R111, PT, P3 ;  /* 0x0000006f3400720c */ /* 0x000fe20003f66130 */
[----:B------:R-:W-:Y:S01]  /*422f0*/  IMAD.X R111, RZ, RZ, RZ, P5 ;  /* 0x000000ffff6f7224 */ /* 0x000fe200028e06ff */
[----:B------:R-:W-:Y:S01]  /*42300*/  LOP3.LUT R121, RZ, R84, RZ, 0x33, !PT ;  /* 0x00000054ff797212 */ /* 0x000fe200078e33ff */
[----:B------:R-:W-:Y:S01]  /*42310*/  IMAD.WIDE.U32 R108, P5, R78, R67, R108 ;  /* 0x000000434e6c7225 */ /* 0x000fe200078a006c */
[----:B------:R-:W-:Y:S02]  /*42320*/  ISETP.GE.U32.AND.EX P2, PT, R82, R115, PT, P2 ;  /* 0x000000735200720c */ /* 0x000fe40003f46120 */
[----:B------:R-:W-:Y:S01]  /*42330*/  ISETP.GT.U32.AND P0, PT, R96, R121, PT ;  /* 0x000000796000720c */ /* 0x000fe20003f04070 */
[----:B------:R-:W-:Y:S02]  /*42340*/  IMAD R115, R93, R70, RZ ;  /* 0x000000465d737224 */ /* 0x000fe400078e02ff */
[----:B------:R-:W-:-:S04]  /*42350*/  IMAD.WIDE.U32 R112, R78, R66, RZ ;  /* 0x000000424e707225 */ /* 0x000fc800078e00ff */
[----:B------:R-:W-:Y:S02]  /*42360*/  IMAD R115, R96, R71, R115 ;  /* 0x0000004760737224 */ /* 0x000fe400078e0273 */
[----:B------:R-:W-:Y:S02]  /*42370*/  IMAD.X R121, RZ, RZ, RZ, P5 ;  /* 0x000000ffff797224 */ /* 0x000fe400028e06ff */
        /* <DEDUP_REMOVED lines=15> */
.L_x_124:
[----:B------:R-:W-:Y:S05]  /*42470*/  BSYNC.RECONVERGENT B2 ;  /* 0x0000000000027941 */ /* 0x000fea0003800200 */
.L_x_123:
[----:B------:R-:W-:Y:S01]  /*42480*/  IMAD.WIDE.U32.X R110, R32, R69, R110, P6 ;  /* 0x00000045206e7225 */ /* 0x000fe200030e046e */
[----:B------:R-:W-:Y:S01]  /*42490*/  SEL R55, RZ, 0x1, !P1 ;  /* 0x00000001ff377807 */ /* 0x000fe20004800000 */
[----:B------:R-:W-:Y:S01]  /*424a0*/  BSSY.RECONVERGENT B2, `(.L_x_125) ;  /* 0x00002dd000027945 */ /* 0x000fe20003800200 */
[----:B------:R-:W-:Y:S01]  /*424b0*/  SEL R81, RZ, 0x1, P2 ;  /* 0x00000001ff517807 */ /* 0x000fe20001000000 */
[----:B------:R-:W-:Y:S01]  /*424c0*/  IMAD.WIDE.U32 R106, R78, R64, RZ ;  /* 0x000000404e6a7225 */ /* 0x000fe200078e00ff */
[----:B------:R-:W-:Y:S02]  /*424d0*/  SEL R79, RZ, 0x1, P3 ;  /* 0x00000001ff4f7807 */ /* 0x000fe40001800000 */
[----:B------:R-:W-:Y:S02]  /*424e0*/  IADD3 R82, P3, PT, R55, R110, RZ ;  /* 0x0000006e37527210 */ /* 0x000fe40007f7e0ff */
[----:B------:R-:W-:Y:S02]  /*424f0*/  IADD3 R55, P1, PT, R117, R112, RZ ;  /* 0x0000007075377210 */ /* 0x000fe40007f3e0ff */
[----:B------:R-:W-:Y:S01]  /*42500*/  IADD3 R34, P2, P6, R79, R34, R81 ;  /* 0x000000224f227210 */ /* 0x000fe20007e5e051 */
[----:B------:R-:W-:Y:S01]  /*42510*/  IMAD.X R111, RZ, RZ, R111, P3 ;  /* 0x000000ffff6f7224 */ /* 0x000fe200018e066f */
[----:B------:R-:W-:Y:S01]  /*42520*/  IADD3 R73, P4, PT, R113, R108, RZ ;  /* 0x0000006c71497210 */ /* 0x000fe20007f9e0ff */
[----:B------:R-:W-:Y:S01]  /*42530*/  IMAD.MOV.U32 R108, RZ, RZ, R109 ;  /* 0x000000ffff6c7224 */ /* 0x000fe200078e006d */
[----:B------:R-:W-:Y:S01]  /*42540*/  IADD3 R99, P5, PT, R99, R80, RZ ;  /* 0x0000005063637210 */ /* 0x000fe20007fbe0ff */
[----:B------:R-:W-:Y:S01]  /*42550*/  IMAD.MOV.U32 R109, RZ, RZ, R121 ;  /* 0x000000ffff6d7224 */ /* 0x000fe200078e0079 */
[----:B------:R-:W-:Y:S01]  /*42560*/  ISETP.GE.U32.AND P3, PT, R55, R112, PT ;  /* 0x000000703700720c */ /* 0x000fe20003f66070 */
[----:B------:R-:W-:Y:S01]  /*42570*/  IMAD.X R52, R73, 0x1, R52, P1 ;  /* 0x0000000149347824 */ /* 0x000fe200008e0634 */
[----:B------:R-:W-:Y:S01]  /*42580*/  IADD3.X R81, PT, PT, RZ, R35, RZ, P2, P6 ;  /* 0x00000023ff517210 */ /* 0x000fe200017ec4ff */
[----:B------:R-:W-:Y:S01]  /*42590*/  IMAD.X R100, R100, 0x1, R119, P5 ;  /* 0x0000000164647824 */ /* 0x000fe200028e0677 */
[----:B------:R-:W-:Y:S01]  /*425a0*/  IADD3 R55, P2, PT, R55, R82, RZ ;  /* 0x0000005237377210 */ /* 0x000fe20007f5e0ff */
[----:B------:R-:W-:Y:S01]  /*425b0*/  IMAD.WIDE.U32.X R108, R32, R67, R108, P4 ;  /* 0x00000043206c7225 */ /* 0x000fe200020e046c */
[----:B------:R-:W-:-:S02]  /*425c0*/  IADD3 R35, P6, PT, R99, R34, RZ ;  /* 0x0000002263237210 */ /* 0x000fc40007fde0ff */
[----:B------:R-:W-:Y:S01]  /*425d0*/  ISETP.GE.U32.AND P1, PT, R99, R80, PT ;  /* 0x000000506300720c */ /* 0x000fe20003f26070 */
[----:B------:R-:W-:Y:S01]  /*425e0*/  IMAD.X R96, R52, 0x1, R111, P2 ;  /* 0x0000000134607824 */ /* 0x000fe200010e066f */
[----:B------:R-:W-:Y:S01]  /*425f0*/  ISETP.GE.U32.AND P2, PT, R35, R34, PT ;  /* 0x000000222300720c */ /* 0x000fe20003f46070 */
[C---:B------:R-:W-:Y:S01]  /*42600*/  IMAD.X R79, R100.reuse, 0x1, R81, P6 ;  /* 0x00000001644f7824 */ /* 0x040fe200030e0651 */
[----:B------:R-:W-:Y:S01]  /*42610*/  ISETP.GE.U32.AND P5, PT, R55, R82, PT ;  /* 0x000000523700720c */ /* 0x000fe20003fa6070 */
[----:B------:R-:W-:Y:S01]  /*42620*/  IMAD.IADD R34, R5, 0x1, R115 ;  /* 0x0000000105227824 */ /* 0x000fe200078e0273 */
[----:B------:R-:W-:Y:S02]  /*42630*/  ISETP.GE.U32.AND.EX P1, PT, R100, R119, PT, P1 ;  /* 0x000000776400720c */ /* 0x000fe40003f26110 */
[----:B------:R-:W-:Y:S01]  /*42640*/  ISETP.GE.U32.AND.EX P2, PT, R79, R81, PT, P2 ;  /* 0x000000514f00720c */ /* 0x000fe20003f46120 */
[----:B------:R-:W-:Y:S01]  /*42650*/  IMAD.WIDE.U32 R80, R32, R64, RZ ;  /* 0x0000004020507225 */ /* 0x000fe200078e00ff */
[----:B------:R-:W-:-:S02]  /*42660*/  ISETP.GE.U32.AND.EX P3, PT, R52, R73, PT, P3 ;  /* 0x000000493400720c */ /* 0x000fc40003f66130 */
[----:B------:R-:W-:Y:S01]  /*42670*/  ISETP.GE.U32.AND.EX P5, PT, R96, R111, PT, P5 ;  /* 0x0000006f6000720c */ /* 0x000fe20003fa6150 */
[----:B------:R-:W-:Y:S01]  /*42680*/  IMAD.WIDE.U32 R82, R34, R68, RZ ;  /* 0x0000004422527225 */ /* 0x000fe200078e00ff */
[----:B------:R-:W-:Y:S02]  /*42690*/  SEL R52, RZ, 0x1, P1 ;  /* 0x00000001ff347807 */ /* 0x000fe40000800000 */
[----:B------:R-:W-:Y:S01]  /*426a0*/  SEL R99, RZ, 0x1, P2 ;  /* 0x00000001ff637807 */ /* 0x000fe20001000000 */
[----:B------:R-:W-:Y:S01]  /*426b0*/  IMAD.WIDE.U32 R80, P2, R78, R65, R80 ;  /* 0x000000414e507225 */ /* 0x000fe20007840050 */
[----:B------:R-:W-:Y:S02]  /*426c0*/  SEL R73, RZ, 0x1, P3 ;  /* 0x00000001ff497807 */ /* 0x000fe40001800000 */
[----:B------:R-:W-:Y:S01]  /*426d0*/  SEL R5, RZ, 0x1, P5 ;  /* 0x00000001ff057807 */ /* 0x000fe20002800000 */
[----:B------:R-:W-:Y:S01]  /*426e0*/  IMAD.WIDE.U32 R82, P6, R4, R69, R82 ;  /* 0x0000004504527225 */ /* 0x000fe200078c0052 */
[----:B------:R-:W-:-:S02]  /*426f0*/  IADD3 R52, P3, P5, R99, R76, R52 ;  /* 0x0000004c63347210 */ /* 0x000fc40007d7e034 */
[----:B------:R-:W-:Y:S01]  /*42700*/  IADD3 R76, P1, P4, R5, R108, R73 ;  /* 0x0000006c054c7210 */ /* 0x000fe20007c3e049 */
[----:B------:R-:W-:Y:S01]  /*42710*/  IMAD.MOV.U32 R84, RZ, RZ, R81 ;  /* 0x000000ffff547224 */ /* 0x000fe200078e0051 */
[----:B------:R-:W-:Y:S02]  /*42720*/  IADD3.X R5, PT, PT, RZ, R77, RZ, P3, P5 ;  /* 0x0000004dff057210 */ /* 0x000fe40001fea4ff */
[----:B------:R-:W-:Y:S02]  /*42730*/  IADD3 R77, P3, PT, R35, R106, RZ ;  /* 0x0000006a234d7210 */ /* 0x000fe40007f7e0ff */
[----:B------:R-:W-:Y:S02]  /*42740*/  IADD3 R80, P5, PT, R107, R80, RZ ;  /* 0x000000506b507210 */ /* 0x000fe40007fbe0ff */
[----:B------:R-:W-:Y:S02]  /*42750*/  IADD3.X R108, PT, PT, RZ, R109, RZ, P1, P4 ;  /* 0x0000006dff6c7210 */ /* 0x000fe40000fe84ff */
[----:B------:R-:W-:Y:S01]  /*42760*/  IADD3 R73, P1, PT, R77, R76, RZ ;  /* 0x0000004c4d497210 */ /* 0x000fe20007f3e0ff */
[----:B------:R-:W-:Y:S01]  /*42770*/  IMAD.X R79, R80, 0x1, R79, P3 ;  /* 0x00000001504f7824 */ /* 0x000fe200018e064f */
[----:B------:R-:W-:Y:S01]  /*42780*/  IADD3 R35, P4, PT, R85, R82, RZ ;  /* 0x0000005255237210 */ /* 0x000fe20007f9e0ff */
[----:B------:R-:W-:Y:S01]  /*42790*/  IMAD.X R85, RZ, RZ, RZ, P2 ;  /* 0x000000ffff557224 */ /* 0x000fe200010e06ff */
[----:B------:R-:W-:Y:S01]  /*427a0*/  ISETP.GE.U32.AND P3, PT, R77, R106, PT ;  /* 0x0000006a4d00720c */ /* 0x000fe20003f66070 */
[----:B------:R-:W-:Y:S01]  /*427b0*/  IMAD.X R100, R79, 0x1, R108, P1 ;  /* 0x000000014f647824 */ /* 0x000fe200008e066c */
[----:B------:R-:W-:Y:S01]  /*427c0*/  ISETP.NE.U32.AND P1, PT, R52, RZ, PT ;  /* 0x000000ff3400720c */ /* 0x000fe20003f25070 */
[----:B------:R-:W-:Y:S01]  /*427d0*/  IMAD.WIDE.U32.X R84, R32, R65, R84, P5 ;  /* 0x0000004120547225 */ /* 0x000fe200028e0454 */
[----:B------:R-:W-:-:S02]  /*427e0*/  ISETP.GE.U32.AND P2, PT, R73, R76, PT ;  /* 0x0000004c4900720c */ /* 0x000fc40003f46070 */
[----:B------:R-:W-:Y:S01]  /*427f0*/  ISETP.NE.AND.EX P1, PT, R5, RZ, PT, P1 ;  /* 0x000000ff0500720c */ /* 0x000fe20003f25310 */
[----:B------:R-:W-:Y:S01]  /*42800*/  IMAD.WIDE.U32 R76, R32, R46, RZ ;  /* 0x0000002e204c7225 */ /* 0x000fe200078e00ff */
[----:B------:R-:W-:Y:S02]  /*42810*/  ISETP.GE.U32.AND.EX P3, PT, R79, R80, PT, P3 ;  /* 0x000000504f00720c */ /* 0x000fe40003f66130 */
[----:B------:R-:W-:Y:S01]  /*42820*/  ISETP.GE.U32.AND.EX P2, PT, R100, R108, PT, P2 ;  /* 0x0000006c6400720c */ /* 0x000fe20003f46120 */
[----:B------:R-:W-:Y:S01]  /*42830*/  IMAD.X R79, RZ, RZ, RZ, P6 ;  /* 0x000000ffff4f7224 */ /* 0x000fe200030e06ff */
[----:B------:R-:W-:Y:S01]  /*42840*/  SEL R82, RZ, 0x1, P3 ;  /* 0x00000001ff527807 */ /* 0x000fe20001800000 */
[----:B------:R-:W-:Y:S01]  /*42850*/  IMAD.WIDE.U32 R76, P6, R78, R47, R76 ;  /* 0x0000002f4e4c7225 */ /* 0x000fe200078c004c */
[----:B------:R-:W-:-:S03]  /*42860*/  SEL R107, RZ, 0x1, P2 ;  /* 0x00000001ff6b7807 */ /* 0x000fc60001000000 */
[----:B------:R-:W-:Y:S01]  /*42870*/  IMAD.WIDE.U32 R80, R78, R46, RZ ;  /* 0x0000002e4e507225 */ /* 0x000fe200078e00ff */
[----:B------:R-:W-:Y:S02]  /*42880*/  IADD3 R84, P3, P5, R107, R84, R82 ;  /* 0x000000546b547210 */ /* 0x000fe40007d7e052 */
[----:B------:R-:W-:Y:S01]  /*42890*/  @P1 IADD3 R52, P2, PT, R52, R101, RZ ;  /* 0x0000006534341210 */ /* 0x000fe20007f5e0ff */
[----:B------:R-:W-:Y:S01]  /*428a0*/  IMAD.MOV.U32 R78, RZ, RZ, R83 ;  /* 0x000000ffff4e7224 */ /* 0x000fe200078e0053 */
[----:B------:R-:W-:Y:S01]  /*428b0*/  IADD3.X R109, PT, PT, RZ, R85, RZ, P3, P5 ;  /* 0x00000055ff6d7210 */ /* 0x000fe20001fea4ff */
[----:B------:R-:W-:Y:S01]  /*428c0*/  IMAD.X R83, RZ, RZ, RZ, P6 ;  /* 0x000000ffff537224 */ /* 0x000fe200030e06ff */
[----:B------:R-:W-:Y:S01]  /*428d0*/  IADD3 R111, P3, PT, R95, R72, RZ ;  /* 0x000000485f6f7210 */ /* 0x000fe20007f7e0ff */
[----:B------:R-:W-:Y:S01]  /*428e0*/  @P1 IMAD.X R5, R5, 0x1, R102, P2 ;  /* 0x0000000105051824 */ /* 0x000fe200010e0666 */
[----:B------:R-:W-:Y:S01]  /*428f0*/  @P1 ISETP.GE.U32.AND P2, PT, R52, R101, PT ;  /* 0x000000653400120c */ /* 0x000fe20003f46070 */
[----:B------:R-:W-:Y:S01]  /*42900*/  IMAD.WIDE.U32 R106, R34, R66, RZ ;  /* 0x00000042226a7225 */ /* 0x000fe200078e00ff */
[----:B------:R-:W-:-:S02]  /*42910*/  IADD3 R99, P6, PT, R81, R76, RZ ;  /* 0x0000004c51637210 */ /* 0x000fc40007fde0ff */
[----:B------:R-:W-:Y:S01]  /*42920*/  @P1 ISETP.GE.U32.AND.EX P2, PT, R5, R102, PT, P2 ;  /* 0x000000660500120c */ /* 0x000fe20003f46120 */
[----:B------:R-:W-:Y:S02]  /*42930*/  IMAD.MOV.U32 R82, RZ, RZ, R77 ;  /* 0x000000ffff527224 */ /* 0x000fe400078e004d */
[----:B------:R-:W-:Y:S02]  /*42940*/  @P1 IMAD.MOV.U32 R101, RZ, RZ, R52 ;  /* 0x000000ffff651224 */ /* 0x000fe400078e0034 */
[----:B------:R-:W-:Y:S02]  /*42950*/  @P1 IMAD.MOV.U32 R102, RZ, RZ, R5 ;  /* 0x000000ffff661224 */ /* 0x000fe400078e0005 */
[----:B------:R-:W-:Y:S01]  /*42960*/  IMAD.X R108, R97, 0x1, R94, P3 ;  /* 0x00000001616c7824 */ /* 0x000fe200018e065e */
[----:B------:R-:W-:Y:S01]  /*42970*/  IADD3 R5, P3, PT, R111, R92, RZ ;  /* 0x0000005c6f057210 */ /* 0x000fe20007f7e0ff */
[----:B------:R-:W-:Y:S01]  /*42980*/  IMAD.WIDE.U32.X R82, R32, R47, R82, P6 ;  /* 0x0000002f20527225 */ /* 0x000fe200030e0452 */
[----:B------:R-:W-:-:S03]  /*42990*/  IADD3 R85, P6, PT, R101, R80, RZ ;  /* 0x0000005065557210 */ /* 0x000fc60007fde0ff */
[----:B------:R-:W-:-:S04]  /*429a0*/  IMAD.WIDE.U32 R106, P5, R4, R67, R106 ;  /* 0x00000043046a7225 */ /* 0x000fc800078a006a */
[----:B------:R-:W-:Y:S01]  /*429b0*/  IMAD.X R81, RZ, RZ, RZ, P5 ;  /* 0x000000ffff517224 */ /* 0x000fe200028e06ff */
[C---:B------:R-:W-:Y:S01]  /*429c0*/  ISETP.GE.U32.AND P5, PT, R85.reuse, R80, PT ;  /* 0x000000505500720c */ /* 0x040fe20003fa6070 */
[----:B------:R-:W-:Y:S01]  /*429d0*/  IMAD.X R95, R108, 0x1, R88, P3 ;  /* 0x000000016c5f7824 */ /* 0x000fe200018e0658 */
[-C--:B------:R-:W-:Y:S01]  /*429e0*/  IADD3 R85, P3, PT, R85, R84.reuse, RZ ;  /* 0x0000005455557210 */ /* 0x080fe20007f7e0ff */
[----:B------:R-:W-:Y:S02]  /*429f0*/  IMAD.X R102, R102, 0x1, R99, P6 ;  /* 0x0000000166667824 */ /* 0x000fe400030e0663 */
[----:B------:R-:W-:Y:S01]  /*42a00*/  IMAD.WIDE.U32.X R78, R34, R69, R78, P4 ;  /* 0x00000045224e7225 */ /* 0x000fe200020e044e */
[----:B------:R-:W-:Y:S02]  /*42a10*/  ISETP.GE.U32.AND P4, PT, R85, R84, PT ;  /* 0x000000545500720c */ /* 0x000fe40003f86070 */
[C---:B------:R-:W-:Y:S01]  /*42a20*/  ISETP.GE.U32.AND.EX P5, PT, R102.reuse, R99, PT, P5 ;  /* 0x000000636600720c */ /* 0x040fe20003fa6150 */
[----:B------:R-:W-:Y:S01]  /*42a30*/  IMAD.X R94, R102, 0x1, R109, P3 ;  /* 0x00000001665e7824 */ /* 0x000fe200018e066d */
[----:B------:R-:W-:Y:S01]  /*42a40*/  ISETP.GE.U32.AND P3, PT, R111, R72, PT ;  /* 0x000000486f00720c */ /* 0x000fe20003f66070 */
[----:B------:R-:W-:Y:S01]  /*42a50*/  IMAD.WIDE.U32 R76, R4, R66, RZ ;  /* 0x00000042044c7225 */ /* 0x000fe200078e00ff */
[----:B------:R-:W-:-:S02]  /*42a60*/  LOP3.LUT R72, RZ, R35, RZ, 0x33, !PT ;  /* 0x00000023ff487212 */ /* 0x000fc400078e33ff */
[----:B------:R-:W-:Y:S01]  /*42a70*/  ISETP.GE.U32.AND.EX P4, PT, R94, R109, PT, P4 ;  /* 0x0000006d5e00720c */ /* 0x000fe20003f86140 */
[----:B------:R-:W-:Y:S01]  /*42a80*/  IMAD.MOV.U32 R80, RZ, RZ, R107 ;  /* 0x000000ffff507224 */ /* 0x000fe200078e006b */
[----:B------:R-:W-:Y:S02]  /*42a90*/  SEL R52, RZ, 0x1, P5 ;  /* 0x00000001ff347807 */ /* 0x000fe40002800000 */
[----:B------:R-:W-:Y:S02]  /*42aa0*/  ISETP.GE.U32.AND P5, PT, R5, R92, PT ;  /* 0x0000005c0500720c */ /* 0x000fe40003fa6070 */
[----:B------:R-:W-:Y:S02]  /*42ab0*/  ISETP.GT.U32.AND.EX P0, PT, R93, R72, PT, P0 ;  /* 0x000000485d00720c */ /* 0x000fe40003f04100 */
[----:B------:R-:W-:Y:S02]  /*42ac0*/  @P1 SEL R72, RZ, 0x1, P2 ;  /* 0x00000001ff481807 */ /* 0x000fe40001000000 */
[----:B------:R-:W-:-:S02]  /*42ad0*/  IADD3 R32, P6, PT, R77, R106, RZ ;  /* 0x0000006a4d207210 */ /* 0x000fc40007fde0ff */
[----:B------:R-:W-:Y:S02]  /*42ae0*/  SEL R35, RZ, 0x1, P4 ;  /* 0x00000001ff237807 */ /* 0x000fe40002000000 */
[----:B------:R-:W-:Y:S01]  /*42af0*/  ISETP.GE.U32.AND.EX P3, PT, R108, R97, PT, P3 ;  /* 0x000000616c00720c */ /* 0x000fe20003f66130 */
[----:B------:R-:W-:Y:S01]  /*42b00*/  IMAD.WIDE.U32.X R80, R34, R67, R80, P6 ;  /* 0x0000004322507225 */ /* 0x000fe200030e0450 */
[----:B------:R-:W-:Y:S02]  /*42b10*/  ISETP.GE.U32.AND.EX P5, PT, R95, R88, PT, P5 ;  /* 0x000000585f00720c */ /* 0x000fe40003fa6150 */
[----:B------:R-:W-:Y:S02]  /*42b20*/  SEL R77, RZ, 0x1, !P0 ;  /* 0x00000001ff4d7807 */ /* 0x000fe40004000000 */
[----:B------:R-:W-:Y:S02]  /*42b30*/  @P1 IADD3 R103, P0, PT, R72, R103, RZ ;  /* 0x0000006748671210 */ /* 0x000fe40007f1e0ff */
[----:B------:R-:W-:-:S02]  /*42b40*/  IADD3 R52, P2, P4, R35, R82, R52 ;  /* 0x0000005223347210 */ /* 0x000fc40007c5e034 */
[----:B------:R-:W-:Y:S01]  /*42b50*/  SEL R82, RZ, 0x1, P3 ;  /* 0x00000001ff527807 */ /* 0x000fe20001800000 */
[----:B------:R-:W-:Y:S01]  /*42b60*/  @P1 IMAD.X R105, RZ, RZ, R105, P0 ;  /* 0x000000ffff691224 */ /* 0x000fe200000e0669 */
[----:B------:R-:W-:Y:S02]  /*42b70*/  SEL R35, RZ, 0x1, P5 ;  /* 0x00000001ff237807 */ /* 0x000fe40002800000 */
[----:B------:R-:W-:Y:S02]  /*42b80*/  IADD3.X R102, PT, PT, RZ, R83, RZ, P2, P4 ;  /* 0x00000053ff667210 */ /* 0x000fe400017e84ff */
[----:B------:R-:W-:Y:S02]  /*42b90*/  IADD3 R103, P0, PT, R103, R52, RZ ;  /* 0x0000003467677210 */ /* 0x000fe40007f1e0ff */
[----:B------:R-:W-:Y:S02]  /*42ba0*/  IADD3 R74, P2, P3, R35, R74, R82 ;  /* 0x0000004a234a7210 */ /* 0x000fe40007b5e052 */
[----:B------:R-:W-:Y:S01]  /*42bb0*/  IADD3 R72, P4, PT, R77, R78, RZ ;  /* 0x0000004e4d487210 */ /* 0x000fe20007f9e0ff */
[----:B------:R-:W-:Y:S01]  /*42bc0*/  IMAD.X R102, R105, 0x1, R102, P0 ;  /* 0x0000000169667824 */ /* 0x000fe200000e0666 */
[----:B------:R-:W-:-:S02]  /*42bd0*/  ISETP.NE.U32.AND P1, PT, R73, R66, PT ;  /* 0x000000424900720c */ /* 0x000fc40003f25070 */
[----:B------:R-:W-:Y:S01]  /*42be0*/  IADD3.X R77, PT, PT, RZ, R75, RZ, P2, P3 ;  /* 0x0000004bff4d7210 */ /* 0x000fe200017e64ff */
[----:B------:R-:W-:Y:S01]  /*42bf0*/  IMAD.X R78, RZ, RZ, R79, P4 ;  /* 0x000000ffff4e7224 */ /* 0x000fe200020e064f */
[----:B------:R-:W-:Y:S02]  /*42c00*/  ISETP.LT.U32.AND P2, PT, R55, R68, PT ;  /* 0x000000443700720c */ /* 0x000fe40003f41070 */
[----:B------:R-:W-:Y:S02]  /*42c10*/  ISETP.NE.AND.EX P1, PT, R100, R67, PT, P1 ;  /* 0x000000436400720c */ /* 0x000fe40003f25310 */
[----:B------:R-:W-:Y:S02]  /*42c20*/  ISETP.GE.U32.AND P3, PT, R103, R46, PT ;  /* 0x0000002e6700720c */ /* 0x000fe40003f66070 */
[----:B------:R-:W-:Y:S02]  /*42c30*/  IADD3 R5, P4, PT, R5, R76, RZ ;  /* 0x0000004c05057210 */ /* 0x000fe40007f9e0ff */
[----:B------:R-:W-:-:S02]  /*42c40*/  ISETP.LT.U32.AND P0, PT, R73, R66, PT ;  /* 0x000000424900720c */ /* 0x000fc40003f01070 */
[----:B------:R-:W-:Y:S01]  /*42c50*/  ISETP.LT.U32.AND.EX P1, PT, R96, R69, !P1, P2 ;  /* 0x000000456000720c */ /* 0x000fe20004f21120 */
[----:B------:R-:W-:Y:S01]  /*42c60*/  IMAD.X R95, R32, 0x1, R95, P4 ;  /* 0x00000001205f7824 */ /* 0x000fe200020e065f */
[----:B------:R-:W-:Y:S02]  /*42c70*/  ISETP.GE.U32.AND.EX P3, PT, R102, R47, PT, P3 ;  /* 0x0000002f6600720c */ /* 0x000fe40003f66130 */
[----:B------:R-:W-:Y:S02]  /*42c80*/  ISETP.LT.U32.OR.EX P2, PT, R100, R67, P1, P0 ;  /* 0x000000436400720c */ /* 0x000fe40000f41500 */
[CC--:B------:R-:W-:Y:S02]  /*42c90*/  ISETP.EQ.U32.AND P4, PT, R85.reuse, R64.reuse, PT ;  /* 0x000000405500720c */ /* 0x0c0fe40003f82070 */
[----:B------:R-:W-:Y:S02]  /*42ca0*/  ISETP.LT.U32.AND P1, PT, R85, R64, PT ;  /* 0x000000405500720c */ /* 0x000fe40003f21070 */
[----:B------:R-:W-:-:S02]  /*42cb0*/  ISETP.EQ.AND.EX P4, PT, R94, R65, P2, P4 ;  /* 0x000000415e00720c */ /* 0x000fc40001782340 */
[----:B------:R-:W-:Y:S02]  /*42cc0*/  IADD3 R75, P5, PT, R87, R54, RZ ;  /* 0x00000036574b7210 */ /* 0x000fe40007fbe0ff */
[----:B------:R-:W-:Y:S02]  /*42cd0*/  IADD3 R35, P6, PT, R5, R72, RZ ;  /* 0x0000004805237210 */ /* 0x000fe40007fde0ff */
[----:B------:R-:W-:Y:S01]  /*42ce0*/  ISETP.LT.U32.OR.EX P1, PT, R94, R65, P4, P1 ;  /* 0x000000415e00720c */ /* 0x000fe20002721510 */
[----:B------:R-:W-:Y:S01]  /*42cf0*/  IMAD.X R9, R9, 0x1, R98, P5 ;  /* 0x0000000109097824 */ /* 0x000fe200028e0662 */
[----:B------:R-:W-:Y:S01]  /*42d00*/  @P3 ISETP.NE.U32.AND P4, PT, R103, R46, PT ;  /* 0x0000002e6700320c */ /* 0x000fe20003f85070 */
[----:B------:R-:W-:Y:S01]  /*42d10*/  IMAD.X R52, R95, 0x1, R78, P6 ;  /* 0x000000015f347824 */ /* 0x000fe200030e064e */
[----:B------:R-:W-:Y:S02]  /*42d20*/  IADD3 R87, P5, PT, R75, R74, RZ ;  /* 0x0000004a4b577210 */ /* 0x000fe40007fbe0ff */
[----:B------:R-:W-:-:S02]  /*42d30*/  PLOP3.LUT P6, PT, PT, PT, PT, 0x8, 0x80 ;  /* 0x000000000080781c */ /* 0x000fc40003fce170 */
[----:B------:R-:W-:Y:S01]  /*42d40*/  @P3 ISETP.NE.OR.EX P6, PT, R102, R47, !P1, P4 ;  /* 0x0000002f6600320c */ /* 0x000fe20004fc5740 */
[----:B------:R-:W-:Y:S01]  /*42d50*/  IMAD.X R92, R9, 0x1, R77, P5 ;  /* 0x00000001095c7824 */ /* 0x000fe200028e064d */
[----:B------:R-:W-:Y:S02]  /*42d60*/  ISETP.GE.U32.AND P4, PT, R75, R54, PT ;  /* 0x000000364b00720c */ /* 0x000fe40003f86070 */
[----:B------:R-:W-:Y:S02]  /*42d70*/  ISETP.GE.U32.AND P2, PT, R5, R76, PT ;  /* 0x0000004c0500720c */ /* 0x000fe40003f46070 */
[----:B------:R-:W-:Y:S02]  /*42d80*/  ISETP.GE.U32.AND P5, PT, R35, R72, PT ;  /* 0x000000482300720c */ /* 0x000fe40003fa6070 */
[----:B------:R-:W-:Y:S02]  /*42d90*/  ISETP.GE.U32.AND.EX P4, PT, R9, R98, PT, P4 ;  /* 0x000000620900720c */ /* 0x000fe40003f86140 */
[----:B------:R-:W-:-:S02]  /*42da0*/  SEL R110, R68, RZ, P6 ;  /* 0x000000ff446e7207 */ /* 0x000fc40003000000 */
[----:B------:R-:W-:Y:S02]  /*42db0*/  ISETP.GE.U32.AND P3, PT, R87, R74, PT ;  /* 0x0000004a5700720c */ /* 0x000fe40003f66070 */
[----:B------:R-:W-:Y:S02]  /*42dc0*/  ISETP.GE.U32.AND.EX P2, PT, R95, R32, PT, P2 ;  /* 0x000000205f00720c */ /* 0x000fe40003f46120 */
[----:B------:R-:W-:Y:S02]  /*42dd0*/  ISETP.GE.U32.AND.EX P5, PT, R52, R78, PT, P5 ;  /* 0x0000004e3400720c */ /* 0x000fe40003fa6150 */
[----:B------:R-:W-:Y:S02]  /*42de0*/  SEL R32, RZ, 0x1, P4 ;  /* 0x00000001ff207807 */ /* 0x000fe40002000000 */
[----:B------:R-:W-:Y:S02]  /*42df0*/  IADD3 R110, P4, PT, -R110, R55, RZ ;  /* 0x000000376e6e7210 */ /* 0x000fe40007f9e1ff */
[----:B------:R-:W-:-:S02]  /*42e00*/  SEL R83, R69, RZ, P6 ;  /* 0x000000ff45537207 */ /* 0x000fc40003000000 */
[----:B------:R-:W-:Y:S01]  /*42e10*/  ISETP.GE.U32.AND.EX P3, PT, R92, R77, PT, P3 ;  /* 0x0000004d5c00720c */ /* 0x000fe20003f66130 */
[----:B------:R-:W-:Y:S01]  /*42e20*/  IMAD.WIDE.U32 R106, R110, R18, RZ ;  /* 0x000000126e6a7225 */ /* 0x000fe200078e00ff */
[----:B------:R-:W-:Y:S02]  /*42e30*/  SEL R88, RZ, 0x1, P2 ;  /* 0x00000001ff587807 */ /* 0x000fe40001000000 */
[----:B------:R-:W-:Y:S01]  /*42e40*/  ISETP.GE.U32.AND P2, PT, R55, R68, PT ;  /* 0x000000443700720c */ /* 0x000fe20003f46070 */
[C---:B------:R-:W-:Y:S01]  /*42e50*/  IMAD.X R83, R96.reuse, 0x1, ~R83, P4 ;  /* 0x0000000160537824 */ /* 0x040fe200020e0e53 */
[----:B------:R-:W-:Y:S02]  /*42e60*/  SEL R9, RZ, 0x1, P5 ;  /* 0x00000001ff097807 */ /* 0x000fe40002800000 */
[----:B------:R-:W-:Y:S02]  /*42e70*/  SEL R55, RZ, 0x1, P3 ;  /* 0x00000001ff377807 */ /* 0x000fe40001800000 */
[----:B------:R-:W-:-:S02]  /*42e80*/  ISETP.GE.U32.AND.EX P2, PT, R96, R69, PT, P2 ;  /* 0x000000456000720c */ /* 0x000fc40003f46120 */
[----:B------:R-:W-:Y:S02]  /*42e90*/  IADD3 R88, P3, P4, R9, R80, R88 ;  /* 0x0000005009587210 */ /* 0x000fe40007c7e058 */
[----:B------:R-:W-:Y:S02]  /*42ea0*/  ISETP.EQ.U32.AND P5, PT, R73, R66, PT ;  /* 0x000000424900720c */ /* 0x000fe40003fa2070 */
[----:B------:R-:W-:Y:S02]  /*42eb0*/  SEL R5, RZ, 0x1, P2 ;  /* 0x00000001ff057807 */ /* 0x000fe40001000000 */
[----:B------:R-:W-:Y:S01]  /*42ec0*/  IADD3.X R93, PT, PT, RZ, R81, RZ, P3, P4 ;  /* 0x00000051ff5d7210 */ /* 0x000fe20001fe84ff */
[----:B------:R-:W-:Y:S01]  /*42ed0*/  IMAD.WIDE.U32 R80, R83, R27, RZ ;  /* 0x0000001b53507225 */ /* 0x000fe200078e00ff */
[C---:B------:R-:W-:Y:S02]  /*42ee0*/  ISETP.EQ.AND.EX P2, PT, R100.reuse, R67, !P2, P5 ;  /* 0x000000436400720c */ /* 0x040fe40005742350 */
[----:B------:R-:W-:Y:S01]  /*42ef0*/  IADD3 R32, P3, P4, R55, R6, R32 ;  /* 0x0000000637207210 */ /* 0x000fe20007c7e020 */
[----:B------:R-:W-:Y:S01]  /*42f00*/  IMAD.WIDE.U32 R54, R83, R41, RZ ;  /* 0x0000002953367225 */ /* 0x000fe200078e00ff */
[----:B------:R-:W-:-:S02]  /*42f10*/  ISETP.LT.U32.OR.EX P0, PT, R100, R67, P2, P0 ;  /* 0x000000436400720c */ /* 0x000fc40001701500 */
[----:B------:R-:W-:Y:S02]  /*42f20*/  IADD3 R82, P2, PT, R5, R66, RZ ;  /* 0x0000004205527210 */ /* 0x000fe40007f5e0ff */
[----:B------:R-:W-:Y:S01]  /*42f30*/  IADD3.X R5, PT, PT, RZ, R7, RZ, P3, P4 ;  /* 0x00000007ff057210 */ /* 0x000fe20001fe84ff */
[----:B------:R-:W-:Y:S01]  /*42f40*/  IMAD.WIDE.U32 R6, P3, R110, R25, R54 ;  /* 0x000000196e067225 */ /* 0x000fe20007860036 */
[----:B------:R-:W-:Y:S02]  /*42f50*/  SEL R75, RZ, 0x1, !P0 ;  /* 0x00000001ff4b7807 */ /* 0x000fe40004000000 */
[----:B------:R-:W-:Y:S01]  /*42f60*/  SEL R82, R82, RZ, P6 ;  /* 0x000000ff52527207 */ /* 0x000fe20003000000 */
[----:B------:R-:W-:Y:S01]  /*42f70*/  IMAD.WIDE.U32 R54, R110, R41, RZ ;  /* 0x000000296e367225 */ /* 0x000fe200078e00ff */
[----:B------:R-:W-:Y:S02]  /*42f80*/  SEL R9, RZ, 0x1, !P1 ;  /* 0x00000001ff097807 */ /* 0x000fe40004800000 */
[----:B------:R-:W-:Y:S01]  /*42f90*/  IADD3 R96, P0, PT, R75, R64, RZ ;  /* 0x000000404b607210 */ /* 0x000fe20007f1e0ff */
[----:B------:R-:W-:Y:S01]  /*42fa0*/  IMAD.X R54, RZ, RZ, R67, P2 ;  /* 0x000000ffff367224 */ /* 0x000fe200010e0643 */
[----:B------:R-:W-:Y:S01]  /*42fb0*/  IADD3 R82, P4, PT, -R82, R73, RZ ;  /* 0x0000004952527210 */ /* 0x000fe20007f9e1ff */
[----:B------:R-:W-:Y:S01]  /*42fc0*/  IMAD.X R73, RZ, RZ, RZ, P3 ;  /* 0x000000ffff497224 */ /* 0x000fe200018e06ff */
[----:B------:R-:W-:Y:S01]  /*42fd0*/  IADD3 RZ, P2, PT, R55, R6, RZ ;  /* 0x0000000637ff7210 */ /* 0x000fe20007f5e0ff */
[----:B------:R-:W-:Y:S01]  /*42fe0*/  IMAD.MOV.U32 R72, RZ, RZ, R7 ;  /* 0x000000ffff487224 */ /* 0x000fe200078e0007 */
[----:B------:R-:W-:Y:S01]  /*42ff0*/  SEL R55, R54, RZ, P6 ;  /* 0x000000ff36377207 */ /* 0x000fe20003000000 */
[----:B------:R-:W-:Y:S01]  /*43000*/  IMAD R54, R24, R110, RZ ;  /* 0x0000006e18367224 */ /* 0x000fe200078e02ff */
[----:B------:R-:W-:Y:S01]  /*43010*/  IADD3 R98, P1, PT, R9, R46, RZ ;  /* 0x0000002e09627210 */ /* 0x000fe20007f3e0ff */
[----:B------:R-:W-:Y:S01]  /*43020*/  IMAD.X R9, RZ, RZ, R65, P0 ;  /* 0x000000ffff097224 */ /* 0x000fe200000e0641 */
[----:B------:R-:W-:Y:S01]  /*43030*/  SEL R96, R96, RZ, P6 ;  /* 0x000000ff60607207 */ /* 0x000fe20003000000 */
[----:B------:R-:W-:Y:S01]  /*43040*/  IMAD.WIDE.U32 R6, R83, R40, RZ ;  /* 0x0000002853067225 */ /* 0x000fe200078e00ff */
[----:B------:R-:W-:-:S02]  /*43050*/  SEL R98, R98, RZ, P6 ;  /* 0x000000ff62627207 */ /* 0x000fc40003000000 */
[----:B------:R-:W-:Y:S01]  /*43060*/  IADD3 R96, P5, PT, -R96, R85, RZ ;  /* 0x0000005560607210 */ /* 0x000fe20007fbe1ff */
[----:B------:R-:W-:Y:S01]  /*43070*/  IMAD.WIDE.U32 R74, R40, R110, RZ ;  /* 0x0000006e284a7225 */ /* 0x000fe200078e00ff */
[----:B------:R-:W-:Y:S02]  /*43080*/  SEL R9, R9, RZ, P6 ;  /* 0x000000ff09097207 */ /* 0x000fe40003000000 */
[----:B------:R-:W-:Y:S01]  /*43090*/  IADD3 R98, P3, PT, -R98, R103, RZ ;  /* 0x0000006762627210 */ /* 0x000fe20007f7e1ff */
[----:B------:R-:W-:-:S04]  /*430a0*/  IMAD.WIDE.U32.X R72, R83, R25, R72, P2 ;  /* 0x0000001953487225 */ /* 0x000fc800010e0448 */
[----:B------:R-:W-:Y:S01]  /*430b0*/  IMAD R77, R83, R40, R54 ;  /* 0x00000028534d7224 */ /* 0x000fe200078e0236 */
[----:B------:R-:W-:Y:S01]  /*430c0*/  IADD3 R79, P2, PT, R72, R74, RZ ;  /* 0x0000004a484f7210 */ /* 0x000fe20007f5e0ff */
[----:B------:R-:W-:-:S04]  /*430d0*/  IMAD.WIDE.U32 R6, P0, R110, R24, R6 ;  /* 0x000000186e067225 */ /* 0x000fc80007800006 */
[----:B------:R-:W-:Y:S02]  /*430e0*/  IMAD.IADD R72, R75, 0x1, R77 ;  /* 0x000000014b487824 */ /* 0x000fe400078e024d */
[----:B------:R-:W-:Y:S02]  /*430f0*/  IMAD.X R78, R100, 0x1, ~R55, P4 ;  /* 0x00000001644e7824 */ /* 0x000fe400020e0e37 */
[----:B------:R-:W-:-:S04]  /*43100*/  IMAD.WIDE.U32 R54, R110, R40, RZ ;  /* 0x000000286e367225 */ /* 0x000fc800078e00ff */
[----:B------:R-:W-:Y:S02]  /*43110*/  IMAD.X R94, R94, 0x1, ~R9, P5 ;  /* 0x000000015e5e7824 */ /* 0x000fe400028e0e09 */
[----:B------:R-:W-:Y:S01]  /*43120*/  IMAD.X R101, RZ, RZ, RZ, P0 ;  /* 0x000000ffff657224 */ /* 0x000fe200000e06ff */
[----:B------:R-:W-:Y:S01]  /*43130*/  ISETP.GE.U32.AND P0, PT, R79, R74, PT ;  /* 0x0000004a4f00720c */ /* 0x000fe20003f06070 */
[----:B------:R-:W-:Y:S02]  /*43140*/  IMAD.X R9, R72, 0x1, R73, P2 ;  /* 0x0000000148097824 */ /* 0x000fe400010e0649 */
[----:B------:R-:W-:Y:S01]  /*43150*/  IMAD.X R99, RZ, RZ, R47, P1 ;  /* 0x000000ffff637224 */ /* 0x000fe200008e062f */
[----:B------:R-:W-:Y:S01]  /*43160*/  IADD3 RZ, P1, PT, R55, R6, RZ ;  /* 0x0000000637ff7210 */ /* 0x000fe20007f3e0ff */
[----:B------:R-:W-:Y:S01]  /*43170*/  IMAD.MOV.U32 R100, RZ, RZ, R7 ;  /* 0x000000ffff647224 */ /* 0x000fe200078e0007 */
[----:B------:R-:W-:Y:S01]  /*43180*/  ISETP.GE.U32.AND.EX P0, PT, R9, R72, PT, P0 ;  /* 0x000000480900720c */ /* 0x000fe20003f06100 */
[----:B------:R-:W-:Y:S01]  /*43190*/  IMAD R6, R19, R110, RZ ;  /* 0x0000006e13067224 */ /* 0x000fe200078e02ff */
[----:B------:R-:W-:Y:S01]  /*431a0*/  SEL R99, R99, RZ, P6 ;  /* 0x000000ff63637207 */ /* 0x000fe20003000000 */
[----:B------:R-:W-:Y:S01]  /*431b0*/  IMAD.WIDE.U32 R76, R78, R41, RZ ;  /* 0x000000294e4c7225 */ /* 0x000fe200078e00ff */
[----:B------:R-:W-:-:S03]  /*431c0*/  SEL R95, RZ, 0x1, P0 ;  /* 0x00000001ff5f7807 */ /* 0x000fc60000000000 */
[----:B------:R-:W-:-:S04]  /*431d0*/  IMAD.WIDE.U32 R54, R27, R110, RZ ;  /* 0x0000006e1b367225 */ /* 0x000fc800078e00ff */
[----:B------:R-:W-:Y:S02]  /*431e0*/  IMAD R97, R83, R27, R6 ;  /* 0x0000001b53617224 */ /* 0x000fe400078e0206 */
[----:B------:R-:W-:-:S04]  /*431f0*/  IMAD.WIDE.U32 R72, R78, R40, RZ ;  /* 0x000000284e487225 */ /* 0x000fc800078e00ff */
[----:B------:R-:W-:-:S04]  /*43200*/  IMAD.WIDE.U32.X R100, R83, R24, R100, P1 ;  /* 0x0000001853647225 */ /* 0x000fc800008e0464 */
[----:B------:R-:W-:Y:S01]  /*43210*/  IMAD.WIDE.U32 R74, R82, R41, RZ ;  /* 0x00000029524a7225 */ /* 0x000fe200078e00ff */
[----:B------:R-:W-:-:S03]  /*43220*/  IADD3 R95, P0, P1, R54, R100, R95 ;  /* 0x00000064365f7210 */ /* 0x000fc6000791e05f */
[----:B------:R-:W-:-:S04]  /*43230*/  IMAD.WIDE.U32 R76, P2, R82, R25, R76 ;  /* 0x00000019524c7225 */ /* 0x000fc8000784004c */
[----:B------:R-:W-:Y:S01]  /*43240*/  IMAD.IADD R97, R55, 0x1, R97 ;  /* 0x0000000137617824 */ /* 0x000fe200078e0261 */
[----:B------:R-:W-:Y:S01]  /*43250*/  IADD3 RZ, P6, PT, R75, R76, RZ ;  /* 0x0000004c4bff7210 */ /* 0x000fe20007fde0ff */
[----:B------:R-:W-:-:S03]  /*43260*/  IMAD.WIDE.U32 R6, R82, R40, RZ ;  /* 0x0000002852067225 */ /* 0x000fc600078e00ff */
[----:B------:R-:W-:Y:S01]  /*43270*/  IADD3.X R76, PT, PT, R97, R101, RZ, P0, P1 ;  /* 0x00000065614c7210 */ /* 0x000fe200007e24ff */
[----:B------:R-:W-:Y:S01]  /*43280*/  IMAD.WIDE.U32 R72, P4, R82, R24, R72 ;  /* 0x0000001852487225 */ /* 0x000fe20007880048 */
[----:B------:R-:W-:-:S03]  /*43290*/  ISETP.GE.U32.AND P0, PT, R95, R54, PT ;  /* 0x000000365f00720c */ /* 0x000fc60003f06070 */
[----:B------:R-:W-:Y:S01]  /*432a0*/  IMAD.WIDE.U32 R84, R110, R27, RZ ;  /* 0x0000001b6e547225 */ /* 0x000fe200078e00ff */
[----:B------:R-:W-:Y:S02]  /*432b0*/  IADD3 RZ, P1, PT, R7, R72, RZ ;  /* 0x0000004807ff7210 */ /* 0x000fe40007f3e0ff */
[----:B------:R-:W-:Y:S01]  /*432c0*/  ISETP.GE.U32.AND.EX P0, PT, R76, R97, PT, P0 ;  /* 0x000000614c00720c */ /* 0x000fe20003f06100 */
[----:B------:R-:W-:-:S04]  /*432d0*/  IMAD.WIDE.U32 R80, P5, R110, R19, R80 ;  /* 0x000000136e507225 */ /* 0x000fc800078a0050 */
[----:B------:R-:W-:Y:S02]  /*432e0*/  IMAD R72, R25, R82, RZ ;  /* 0x0000005219487224 */ /* 0x000fe400078e02ff */
[----:B------:R-:W-:Y:S01]  /*432f0*/  IMAD.X R100, R102, 0x1, ~R99, P3 ;  /* 0x0000000166647824 */ /* 0x000fe200018e0e63 */
[----:B------:R-:W-:Y:S01]  /*43300*/  IADD3 RZ, P3, PT, R85, R80, RZ ;  /* 0x0000005055ff7210 */ /* 0x000fe20007f7e0ff */
[----:B------:R-:W-:Y:S01]  /*43310*/  IMAD.WIDE.U32 R54, R78, R27, RZ ;  /* 0x0000001b4e367225 */ /* 0x000fe200078e00ff */
[----:B------:R-:W-:-:S03]  /*43320*/  SEL R99, RZ, 0x1, P0 ;  /* 0x00000001ff637807 */ /* 0x000fc60000000000 */
[----:B------:R-:W-:-:S04]  /*43330*/  IMAD.WIDE.U32 R6, R41, R82, RZ ;  /* 0x0000005229067225 */ /* 0x000fc800078e00ff */
[----:B------:R-:W-:Y:S01]  /*43340*/  IMAD R85, R78, R41, R72 ;  /* 0x000000294e557224 */ /* 0x000fe200078e0248 */
[----:B------:R-:W-:Y:S01]  /*43350*/  IADD3 R79, P0, PT, R79, R6, RZ ;  /* 0x000000064f4f7210 */ /* 0x000fe20007f1e0ff */
[----:B------:R-:W-:Y:S02]  /*43360*/  IMAD.X R109, RZ, RZ, RZ, P5 ;  /* 0x000000ffff6d7224 */ /* 0x000fe400028e06ff */
[----:B------:R-:W-:-:S04]  /*43370*/  IMAD.WIDE.U32 R74, R82, R27, RZ ;  /* 0x0000001b524a7225 */ /* 0x000fc800078e00ff */
[----:B------:R-:W-:-:S04]  /*43380*/  IMAD.WIDE.U32 R54, P5, R82, R19, R54 ;  /* 0x0000001352367225 */ /* 0x000fc800078a0036 */
[----:B------:R-:W-:Y:S02]  /*43390*/  IMAD.IADD R72, R7, 0x1, R85 ;  /* 0x0000000107487824 */ /* 0x000fe400078e0255 */
[----:B------:R-:W-:Y:S01]  /*433a0*/  IMAD.X R85, RZ, RZ, RZ, P2 ;  /* 0x000000ffff557224 */ /* 0x000fe200010e06ff */
[----:B------:R-:W-:Y:S01]  /*433b0*/  IADD3 RZ, P2, PT, R75, R54, RZ ;  /* 0x000000364bff7210 */ /* 0x000fe20007f5e0ff */
[----:B------:R-:W-:Y:S01]  /*433c0*/  IMAD.X R9, R72, 0x1, R9, P0 ;  /* 0x0000000148097824 */ /* 0x000fe200000e0609 */
[----:B------:R-:W-:Y:S01]  /*433d0*/  ISETP.GE.U32.AND P0, PT, R79, R6, PT ;  /* 0x000000064f00720c */ /* 0x000fe20003f06070 */
[----:B------:R-:W-:Y:S02]  /*433e0*/  IMAD.MOV.U32 R108, RZ, RZ, R81 ;  /* 0x000000ffff6c7224 */ /* 0x000fe400078e0051 */
[----:B------:R-:W-:Y:S01]  /*433f0*/  IMAD R54, R17, R110, RZ ;  /* 0x0000006e11367224 */ /* 0x000fe200078e02ff */
[----:B------:R-:W-:Y:S01]  /*43400*/  ISETP.GE.U32.AND.EX P0, PT, R9, R72, PT, P0 ;  /* 0x000000480900720c */ /* 0x000fe20003f06100 */
[----:B------:R-:W-:-:S02]  /*43410*/  IMAD R75, R24, R82, RZ ;  /* 0x00000052184b7224 */ /* 0x000fc400078e02ff */
[----:B------:R-:W-:Y:S01]  /*43420*/  IMAD.WIDE.U32 R80, R40, R82, RZ ;  /* 0x0000005228507225 */ /* 0x000fe200078e00ff */
[----:B------:R-:W-:-:S03]  /*43430*/  SEL R97, RZ, 0x1, P0 ;  /* 0x00000001ff617807 */ /* 0x000fc60000000000 */
[----:B------:R-:W-:Y:S01]  /*43440*/  IMAD.MOV.U32 R84, RZ, RZ, R77 ;  /* 0x000000ffff547224 */ /* 0x000fe200078e004d */
[----:B------:R-:W-:Y:S01]  /*43450*/  IADD3 R95, P0, PT, R95, R80, RZ ;  /* 0x000000505f5f7210 */ /* 0x000fe20007f1e0ff */
[----:B------:R-:W-:-:S04]  /*43460*/  IMAD.WIDE.U32 R6, R18, R110, RZ ;  /* 0x0000006e12067225 */ /* 0x000fc800078e00ff */
[C---:B------:R-:W-:Y:S02]  /*43470*/  IMAD R101, R83.reuse, R18, R54 ;  /* 0x0000001253657224 */ /* 0x040fe400078e0236 */
[----:B------:R-:W-:-:S04]  /*43480*/  IMAD.WIDE.U32.X R108, R83, R19, R108, P3 ;  /* 0x00000013536c7225 */ /* 0x000fc800018e046c */
[----:B------:R-:W-:Y:S02]  /*43490*/  IMAD R75, R78, R40, R75 ;  /* 0x000000284e4b7224 */ /* 0x000fe400078e024b */
[----:B------:R-:W-:-:S04]  /*434a0*/  IMAD.WIDE.U32 R102, R83, R18, RZ ;  /* 0x0000001253667225 */ /* 0x000fc800078e00ff */
[----:B------:R-:W-:Y:S02]  /*434b0*/  IMAD.IADD R101, R7, 0x1, R101 ;  /* 0x0000000107657824 */ /* 0x000fe400078e0265 */
[----:B------:R-:W-:Y:S02]  /*434c0*/  IMAD.X R77, RZ, RZ, RZ, P4 ;  /* 0x000000ffff4d7224 */ /* 0x000fe400020e06ff */
[----:B------:R-:W-:Y:S01]  /*434d0*/  IMAD.WIDE.U32.X R84, R78, R25, R84, P6 ;  /* 0x000000194e547225 */ /* 0x000fe200030e0454 */
[----:B------:R-:W-:-:S03]  /*434e0*/  IADD3 R99, P4, P6, R6, R108, R99 ;  /* 0x0000006c06637210 */ /* 0x000fc60007e9e063 */
[----:B------:R-:W-:Y:S01]  /*434f0*/  IMAD.IADD R7, R81, 0x1, R75 ;  /* 0x0000000151077824 */ /* 0x000fe200078e024b */
[----:B------:R-:W-:Y:S01]  /*43500*/  IADD3.X R54, PT, PT, R101, R109, RZ, P4, P6 ;  /* 0x0000006d65367210 */ /* 0x000fe200027ec4ff */
[----:B------:R-:W-:Y:S01]  /*43510*/  IMAD.WIDE.U32 R102, P3, R110, R17, R102 ;  /* 0x000000116e667225 */ /* 0x000fe20007860066 */
[----:B------:R-:W-:-:S03]  /*43520*/  ISETP.GE.U32.AND P6, PT, R95, R80, PT ;  /* 0x000000505f00720c */ /* 0x000fc60003fc6070 */
[----:B------:R-:W-:Y:S01]  /*43530*/  IMAD.X R72, R7, 0x1, R76, P0 ;  /* 0x0000000107487824 */ /* 0x000fe200000e064c */
[----:B------:R-:W-:Y:S01]  /*43540*/  IADD3 R97, P0, P4, R95, R84, R97 ;  /* 0x000000545f617210 */ /* 0x000fe20007c1e061 */
[----:B------:R-:W-:Y:S01]  /*43550*/  IMAD.X R75, RZ, RZ, RZ, P3 ;  /* 0x000000ffff4b7224 */ /* 0x000fe200018e06ff */
[----:B------:R-:W-:Y:S01]  /*43560*/  IADD3 RZ, P3, PT, R107, R102, RZ ;  /* 0x000000666bff7210 */ /* 0x000fe20007f7e0ff */
[----:B------:R-:W-:Y:S01]  /*43570*/  IMAD.MOV.U32 R74, RZ, RZ, R103 ;  /* 0x000000ffff4a7224 */ /* 0x000fe200078e0067 */
[----:B------:R-:W-:Y:S01]  /*43580*/  IADD3.X R115, PT, PT, R72, R85, RZ, P0, P4 ;  /* 0x0000005548737210 */ /* 0x000fe200007e84ff */
[-C--:B------:R-:W-:Y:S01]  /*43590*/  IMAD R84, R25, R110.reuse, RZ ;  /* 0x0000006e19547224 */ /* 0x080fe200078e02ff */
[----:B------:R-:W-:Y:S01]  /*435a0*/  ISETP.GE.U32.AND P0, PT, R97, R95, PT ;  /* 0x0000005f6100720c */ /* 0x000fe20003f06070 */
[----:B------:R-:W-:Y:S01]  /*435b0*/  IMAD.WIDE.U32 R80, R41, R110, RZ ;  /* 0x0000006e29507225 */ /* 0x000fe200078e00ff */
[----:B------:R-:W-:Y:S02]  /*435c0*/  ISETP.GE.U32.AND P4, PT, R99, R6, PT ;  /* 0x000000066300720c */ /* 0x000fe40003f86070 */
[----:B------:R-:W-:Y:S01]  /*435d0*/  ISETP.GE.U32.AND.EX P0, PT, R115, R72, PT, P0 ;  /* 0x000000487300720c */ /* 0x000fe20003f06100 */
[----:B------:R-:W-:Y:S01]  /*435e0*/  IMAD.MOV.U32 R76, RZ, RZ, R73 ;  /* 0x000000ffff4c7224 */ /* 0x000fe200078e0049 */
[----:B------:R-:W-:Y:S01]  /*435f0*/  ISETP.GE.U32.AND.EX P4, PT, R54, R101, PT, P4 ;  /* 0x000000653600720c */ /* 0x000fe20003f86140 */
[----:B------:R-:W-:Y:S01]  /*43600*/  IMAD.WIDE.U32.X R74, R83, R17, R74, P3 ;  /* 0x00000011534a7225 */ /* 0x000fe200018e044a */
[----:B------:R-:W-:-:S02]  /*43610*/  ISETP.GE.U32.AND.EX P3, PT, R72, R7, PT, P6 ;  /* 0x000000074800720c */ /* 0x000fc40003f66160 */
[----:B------:R-:W-:Y:S01]  /*43620*/  SEL R113, RZ, 0x1, P4 ;  /* 0x00000001ff717807 */ /* 0x000fe20002000000 */
[----:B------:R-:W-:Y:S01]  /*43630*/  IMAD R105, R83, R41, R84 ;  /* 0x0000002953697224 */ /* 0x000fe200078e0254 */
[----:B------:R-:W-:Y:S01]  /*43640*/  SEL R112, RZ, 0x1, P3 ;  /* 0x00000001ff707807 */ /* 0x000fe20001800000 */
[----:B------:R-:W-:Y:S01]  /*43650*/  IMAD.WIDE.U32.X R76, R78, R24, R76, P1 ;  /* 0x000000184e4c7225 */ /* 0x000fe200008e044c */
[----:B------:R-:W-:-:S03]  /*43660*/  SEL R83, RZ, 0x1, P0 ;  /* 0x00000001ff537807 */ /* 0x000fc60000000000 */
[----:B------:R-:W-:Y:S01]  /*43670*/  IMAD.WIDE.U32 R72, R80, R70, RZ ;  /* 0x0000004650487225 */ /* 0x000fe200078e00ff */
[----:B------:R-:W-:-:S03]  /*43680*/  IADD3 R112, P3, P1, R83, R76, R112 ;  /* 0x0000004c53707210 */ /* 0x000fc6000797e070 */
[----:B------:R-:W-:Y:S01]  /*43690*/  IMAD.IADD R105, R81, 0x1, R105 ;  /* 0x0000000151697824 */ /* 0x000fe200078e0269 */
[----:B------:R-:W-:Y:S01]  /*436a0*/  IADD3.X R95, PT, PT, RZ, R77, RZ, P3, P1 ;  /* 0x0000004dff5f7210 */ /* 0x000fe20001fe24ff */
[----:B------:R-:W-:-:S04]  /*436b0*/  IMAD.WIDE.U32 R6, R72, R68, RZ ;  /* 0x0000004448067225 */ /* 0x000fc800078e00ff */
[----:B------:R-:W-:Y:S01]  /*436c0*/  IMAD R76, R105, R70, RZ ;  /* 0x00000046694c7224 */ /* 0x000fe200078e02ff */
[----:B------:R-:W-:Y:S01]  /*436d0*/  LOP3.LUT R81, RZ, R6, RZ, 0x33, !PT ;  /* 0x00000006ff517212 */ /* 0x000fe200078e33ff */
[-C--:B------:R-:W-:Y:S02]  /*436e0*/  IMAD R85, R17, R82.reuse, RZ ;  /* 0x0000005211557224 */ /* 0x080fe400078e02ff */
[C---:B------:R-:W-:Y:S01]  /*436f0*/  IMAD R111, R80.reuse, R71, R76 ;  /* 0x00000047506f7224 */ /* 0x040fe200078e024c */
[----:B------:R-:W-:Y:S01]  /*43700*/  ISETP.GT.U32.AND P0, PT, R80, R81, PT ;  /* 0x000000515000720c */ /* 0x000fe20003f04070 */
[----:B------:R-:W-:-:S04]  /*43710*/  IMAD.WIDE.U32 R108, R18, R82, RZ ;  /* 0x00000052126c7225 */ /* 0x000fc800078e00ff */
[----:B------:R-:W-:Y:S01]  /*43720*/  IMAD R85, R78, R18, R85 ;  /* 0x000000124e557224 */ /* 0x000fe200078e0255 */
[----:B------:R-:W-:Y:S01]  /*43730*/  IADD3 R113, P4, P6, R108, R74, R113 ;  /* 0x0000004a6c717210 */ /* 0x000fe20007e9e071 */
[----:B------:R-:W-:Y:S02]  /*43740*/  IMAD.IADD R111, R73, 0x1, R111 ;  /* 0x00000001496f7824 */ /* 0x000fe400078e026f */
[----:B------:R-:W-:Y:S02]  /*43750*/  IMAD R6, R25, R96, RZ ;  /* 0x0000006019067224 */ /* 0x000fe400078e02ff */
[----:B------:R-:W-:Y:S02]  /*43760*/  IMAD.IADD R114, R109, 0x1, R85 ;  /* 0x000000016d727824 */ /* 0x000fe400078e0255 */
[----:B------:R-:W-:-:S03]  /*43770*/  IMAD.WIDE.U32 R76, R78, R18, RZ ;  /* 0x000000124e4c7225 */ /* 0x000fc600078e00ff */
[----:B------:R-:W-:Y:S01]  /*43780*/  IADD3.X R101, PT, PT, R114, R75, RZ, P4, P6 ;  /* 0x0000004b72657210 */ /* 0x000fe200027ec4ff */
[----:B------:R-:W-:-:S04]  /*43790*/  IMAD.WIDE.U32 R80, R41, R96, RZ ;  /* 0x0000006029507225 */ /* 0x000fc800078e00ff */
[----:B------:R-:W-:Y:S01]  /*437a0*/  IMAD.WIDE.U32 R102, R94, R41, RZ ;  /* 0x000000295e667225 */ /* 0x000fe200078e00ff */
[----:B------:R-:W-:-:S03]  /*437b0*/  IADD3 R97, P1, PT, R97, R80, RZ ;  /* 0x0000005061617210 */ /* 0x000fc60007f3e0ff */
[----:B------:R-:W-:-:S04]  /*437c0*/  IMAD.WIDE.U32 R84, R111, R68, RZ ;  /* 0x000000446f547225 */ /* 0x000fc800078e00ff */
[----:B------:R-:W-:Y:S02]  /*437d0*/  IMAD R73, R94, R41, R6 ;  /* 0x000000295e497224 */ /* 0x000fe400078e0206 */
[----:B------:R-:W-:-:S04]  /*437e0*/  IMAD.WIDE.U32 R74, R82, R18, RZ ;  /* 0x00000012524a7225 */ /* 0x000fc800078e00ff */
[----:B------:R-:W-:-:S04]  /*437f0*/  IMAD.WIDE.U32 R76, P4, R82, R17, R76 ;  /* 0x00000011524c7225 */ /* 0x000fc8000788004c */
[----:B------:R-:W-:Y:S02]  /*43800*/  IMAD.IADD R110, R81, 0x1, R73 ;  /* 0x00000001516e7824 */ /* 0x000fe400078e0249 */
[----:B------:R-:W-:-:S04]  /*43810*/  IMAD.WIDE.U32 R102, P6, R96, R25, R102 ;  /* 0x0000001960667225 */ /* 0x000fc800078c0066 */
[----:B------:R-:W-:-:S04]  /*43820*/  IMAD.WIDE.U32 R84, P3, R72, R69, R84 ;  /* 0x0000004548547225 */ /* 0x000fc80007860054 */
[----:B------:R-:W-:Y:S01]  /*43830*/  IMAD.X R115, R110, 0x1, R115, P1 ;  /* 0x000000016e737824 */ /* 0x000fe200008e0673 */
[----:B------:R-:W-:Y:S01]  /*43840*/  IADD3 RZ, P1, PT, R75, R76, RZ ;  /* 0x0000004c4bff7210 */ /* 0x000fe20007f3e0ff */
[----:B------:R-:W-:Y:S01]  /*43850*/  IMAD.X R83, RZ, RZ, RZ, P6 ;  /* 0x000000ffff537224 */ /* 0x000fe200030e06ff */
[----:B------:R-:W-:Y:S01]  /*43860*/  IADD3 R76, P6, PT, R7, R84, RZ ;  /* 0x00000054074c7210 */ /* 0x000fe20007fde0ff */
[----:B------:R-:W-:-:S03]  /*43870*/  IMAD.WIDE.U32 R6, R96, R41, RZ ;  /* 0x0000002960067225 */ /* 0x000fc600078e00ff */
[----:B------:R-:W-:Y:S01]  /*43880*/  LOP3.LUT R76, RZ, R76, RZ, 0x33, !PT ;  /* 0x0000004cff4c7212 */ /* 0x000fe200078e33ff */
[----:B------:R-:W-:Y:S02]  /*43890*/  IMAD R6, R19, R82, RZ ;  /* 0x0000005213067224 */ /* 0x000fe400078e02ff */
[----:B------:R-:W-:Y:S01]  /*438a0*/  IMAD.X R75, RZ, RZ, RZ, P3 ;  /* 0x000000ffff4b7224 */ /* 0x000fe200018e06ff */
[----:B------:R-:W-:Y:S01]  /*438b0*/  IADD3 RZ, P3, PT, R7, R102, RZ ;  /* 0x0000006607ff7210 */ /* 0x000fe20007f7e0ff */
[----:B------:R-:W-:Y:S01]  /*438c0*/  IMAD R73, R78, R27, R6 ;  /* 0x0000001b4e497224 */ /* 0x000fe200078e0206 */
[----:B------:R-:W-:Y:S01]  /*438d0*/  ISETP.GT.U32.AND.EX P0, PT, R105, R76, PT, P0 ;  /* 0x0000004c6900720c */ /* 0x000fe20003f04100 */
[----:B------:R-:W-:-:S04]  /*438e0*/  IMAD.WIDE.U32 R6, R27, R82, RZ ;  /* 0x000000521b067225 */ /* 0x000fc800078e00ff */
[----:B------:R-:W-:Y:S02]  /*438f0*/  IMAD.MOV.U32 R74, RZ, RZ, R85 ;  /* 0x000000ffff4a7224 */ /* 0x000fe400078e0055 */
[----:B------:R-:W-:Y:S02]  /*43900*/  IMAD.MOV.U32 R82, RZ, RZ, R103 ;  /* 0x000000ffff527224 */ /* 0x000fe400078e0067 */
[----:B------:R-:W-:Y:S01]  /*43910*/  IMAD.WIDE.U32.X R74, R111, R69, R74, P6 ;  /* 0x000000456f4a7225 */ /* 0x000fe200030e044a */
[----:B------:R-:W-:-:S03]  /*43920*/  IADD3 R85, P6, PT, R99, R6, RZ ;  /* 0x0000000663557210 */ /* 0x000fc60007fde0ff */
[----:B------:R-:W-:Y:S01]  /*43930*/  IMAD.IADD R7, R7, 0x1, R73 ;  /* 0x0000000107077824 */ /* 0x000fe200078e0249 */
[----:B------:R-:W-:Y:S01]  /*43940*/  SEL R73, RZ, 0x1, !P0 ;  /* 0x00000001ff497807 */ /* 0x000fe20004000000 */
[----:B------:R-:W-:Y:S01]  /*43950*/  IMAD R81, R24, R96, RZ ;  /* 0x0000006018517224 */ /* 0x000fe200078e02ff */
[----:B------:R-:W-:Y:S01]  /*43960*/  ISETP.GE.U32.AND P0, PT, R97, R80, PT ;  /* 0x000000506100720c */ /* 0x000fe20003f06070 */
[----:B------:R-:W-:Y:S01]  /*43970*/  IMAD.WIDE.U32.X R82, R94, R25, R82, P3 ;  /* 0x000000195e527225 */ /* 0x000fe200018e0452 */
[----:B------:R-:W-:Y:S02]  /*43980*/  IADD3 R84, P3, PT, R85, R112, RZ ;  /* 0x0000007055547210 */ /* 0x000fe40007f7e0ff */
[----:B------:R-:W-:Y:S01]  /*43990*/  ISETP.GE.U32.AND.EX P0, PT, R115, R110, PT, P0 ;  /* 0x0000006e7300720c */ /* 0x000fe20003f06100 */
[----:B------:R-:W-:Y:S01]  /*439a0*/  IMAD.X R54, R7, 0x1, R54, P6 ;  /* 0x0000000107367824 */ /* 0x000fe200030e0636 */
[----:B------:R-:W-:Y:S01]  /*439b0*/  IADD3 R102, P6, PT, R73, R74, RZ ;  /* 0x0000004a49667210 */ /* 0x000fe20007fde0ff */
[----:B------:R-:W-:Y:S01]  /*439c0*/  IMAD.WIDE.U32 R106, R40, R96, RZ ;  /* 0x00000060286a7225 */ /* 0x000fe200078e00ff */
[----:B------:R-:W-:-:S02]  /*439d0*/  SEL R105, RZ, 0x1, P0 ;  /* 0x00000001ff697807 */ /* 0x000fc40000000000 */
[----:B------:R-:W-:Y:S01]  /*439e0*/  ISETP.GE.U32.AND P0, PT, R85, R6, PT ;  /* 0x000000065500720c */ /* 0x000fe20003f06070 */
[----:B------:R-:W-:Y:S02]  /*439f0*/  IMAD R81, R94, R40, R81 ;  /* 0x000000285e517224 */ /* 0x000fe400078e0251 */
[----:B------:R-:W-:Y:S01]  /*43a00*/  IMAD.X R76, R54, 0x1, R95, P3 ;  /* 0x00000001364c7824 */ /* 0x000fe200018e065f */
[----:B------:R-:W-:Y:S01]  /*43a10*/  IADD3 R73, P3, PT, R84, R106, RZ ;  /* 0x0000006a54497210 */ /* 0x000fe20007f7e0ff */
[----:B------:R-:W-:Y:S01]  /*43a20*/  IMAD.IADD R99, R107, 0x1, R81 ;  /* 0x000000016b637824 */ /* 0x000fe200078e0251 */
[----:B------:R-:W-:Y:S01]  /*43a30*/  ISETP.GE.U32.AND.EX P0, PT, R54, R7, PT, P0 ;  /* 0x000000073600720c */ /* 0x000fe20003f06100 */
[----:B------:R-:W-:Y:S02]  /*43a40*/  IMAD.X R74, RZ, RZ, R75, P6 ;  /* 0x000000ffff4a7224 */ /* 0x000fe400030e064b */
[----:B------:R-:W-:-:S04]  /*43a50*/  IMAD.WIDE.U32 R80, R111, R66, RZ ;  /* 0x000000426f507225 */ /* 0x000fc800078e00ff */
[----:B------:R-:W-:Y:S01]  /*43a60*/  IMAD.X R116, R99, 0x1, R76, P3 ;  /* 0x0000000163747824 */ /* 0x000fe200018e064c */
[----:B------:R-:W-:Y:S01]  /*43a70*/  IADD3 R105, P3, P6, R73, R82, R105 ;  /* 0x0000005249697210 */ /* 0x000fe20007e7e069 */
[----:B------:R-:W-:-:S03]  /*43a80*/  IMAD.WIDE.U32 R6, R72, R66, RZ ;  /* 0x0000004248067225 */ /* 0x000fc600078e00ff */
[----:B------:R-:W-:Y:S01]  /*43a90*/  IADD3.X R109, PT, PT, R116, R83, RZ, P3, P6 ;  /* 0x00000053746d7210 */ /* 0x000fe20001fec4ff */
[----:B------:R-:W-:Y:S01]  /*43aa0*/  IMAD.X R75, RZ, RZ, RZ, P5 ;  /* 0x000000ffff4b7224 */ /* 0x000fe200028e06ff */
[-C--:B------:R-:W-:Y:S01]  /*43ab0*/  IADD3 R95, P5, PT, R79, R6.reuse, RZ ;  /* 0x000000064f5f7210 */ /* 0x080fe20007fbe0ff */
[----:B------:R-:W-:Y:S01]  /*43ac0*/  IMAD.WIDE.U32 R80, P3, R72, R67, R80 ;  /* 0x0000004348507225 */ /* 0x000fe20007860050 */
[----:B------:R-:W-:Y:S02]  /*43ad0*/  SEL R79, RZ, 0x1, P0 ;  /* 0x00000001ff4f7807 */ /* 0x000fe40000000000 */
[----:B------:R-:W-:Y:S01]  /*43ae0*/  ISETP.GE.U32.AND P0, PT, R95, R6, PT ;  /* 0x000000065f00720c */ /* 0x000fe20003f06070 */
[----:B------:R-:W-:Y:S01]  /*43af0*/  IMAD.X R103, RZ, RZ, RZ, P4 ;  /* 0x000000ffff677224 */ /* 0x000fe200020e06ff */
[----:B------:R-:W-:Y:S01]  /*43b00*/  IADD3 R6, P6, PT, R7, R80, RZ ;  /* 0x0000005007067210 */ /* 0x000fe20007fde0ff */
[----:B------:R-:W-:Y:S01]  /*43b10*/  IMAD.X R7, RZ, RZ, RZ, P3 ;  /* 0x000000ffff077224 */ /* 0x000fe200018e06ff */
[----:B------:R-:W-:Y:S01]  /*43b20*/  ISETP.GE.U32.AND P3, PT, R84, R85, PT ;  /* 0x000000555400720c */ /* 0x000fe20003f66070 */
[----:B------:R-:W-:-:S03]  /*43b30*/  IMAD.WIDE.U32 R84, R94, R40, RZ ;  /* 0x000000285e547225 */ /* 0x000fc600078e00ff */
[----:B------:R-:W-:Y:S01]  /*43b40*/  ISETP.GE.U32.AND.EX P3, PT, R76, R54, PT, P3 ;  /* 0x000000364c00720c */ /* 0x000fe20003f66130 */
[----:B------:R-:W-:Y:S01]  /*43b50*/  IMAD.X R9, R6, 0x1, R9, P5 ;  /* 0x0000000106097824 */ /* 0x000fe200028e0609 */
[----:B------:R-:W-:-:S04]  /*43b60*/  IADD3 R95, P5, PT, R95, R102, RZ ;  /* 0x000000665f5f7210 */ /* 0x000fc80007fbe0ff */
[C---:B------:R-:W-:Y:S01]  /*43b70*/  ISETP.GE.U32.AND.EX P0, PT, R9.reuse, R6, PT, P0 ;  /* 0x000000060900720c */ /* 0x040fe20003f06100 */
[----:B------:R-:W-:Y:S02]  /*43b80*/  IMAD.MOV.U32 R6, RZ, RZ, R81 ;  /* 0x000000ffff067224 */ /* 0x000fe400078e0051 */
[----:B------:R-:W-:Y:S01]  /*43b90*/  IMAD.X R9, R9, 0x1, R74, P5 ;  /* 0x0000000109097824 */ /* 0x000fe200028e064a */
[----:B------:R-:W-:Y:S01]  /*43ba0*/  SEL R112, RZ, 0x1, P0 ;  /* 0x00000001ff707807 */ /* 0x000fe20000000000 */
[----:B------:R-:W-:-:S04]  /*43bb0*/  IMAD.WIDE.U32 R84, P5, R96, R24, R84 ;  /* 0x0000001860547225 */ /* 0x000fc800078a0054 */
[----:B------:R-:W-:-:S04]  /*43bc0*/  IMAD.WIDE.U32 R80, R96, R40, RZ ;  /* 0x0000002860507225 */ /* 0x000fc800078e00ff */
[----:B------:R-:W-:Y:S01]  /*43bd0*/  IMAD.WIDE.U32.X R6, R111, R67, R6, P6 ;  /* 0x000000436f067225 */ /* 0x000fe200030e0406 */
[----:B------:R-:W-:Y:S02]  /*43be0*/  ISETP.GE.U32.AND P6, PT, R95, R102, PT ;  /* 0x000000665f00720c */ /* 0x000fe40003fc6070 */
[----:B------:R-:W-:Y:S01]  /*43bf0*/  IADD3 RZ, P0, PT, R81, R84, RZ ;  /* 0x0000005451ff7210 */ /* 0x000fe20007f1e0ff */
[-C--:B------:R-:W-:Y:S01]  /*43c00*/  IMAD.WIDE.U32 R80, R94, R27.reuse, RZ ;  /* 0x0000001b5e507225 */ /* 0x080fe200078e00ff */
[----:B------:R-:W-:Y:S02]  /*43c10*/  ISETP.GE.U32.AND.EX P6, PT, R9, R74, PT, P6 ;  /* 0x0000004a0900720c */ /* 0x000fe40003fc6160 */
[----:B------:R-:W-:Y:S01]  /*43c20*/  SEL R84, RZ, 0x1, P3 ;  /* 0x00000001ff547807 */ /* 0x000fe20001800000 */
[----:B------:R-:W-:Y:S01]  /*43c30*/  IMAD.MOV.U32 R74, RZ, RZ, R55 ;  /* 0x000000ffff4a7224 */ /* 0x000fe200078e0037 */
[----:B------:R-:W-:Y:S01]  /*43c40*/  SEL R83, RZ, 0x1, P6 ;  /* 0x00000001ff537807 */ /* 0x000fe20003000000 */
[----:B------:R-:W-:-:S03]  /*43c50*/  IMAD.WIDE.U32 R54, R96, R27, RZ ;  /* 0x0000001b60367225 */ /* 0x000fc600078e00ff */
[----:B------:R-:W-:Y:S01]  /*43c60*/  IADD3 R112, P3, P6, R83, R6, R112 ;  /* 0x0000000653707210 */ /* 0x000fe20007e7e070 */
[----:B------:R-:W-:-:S04]  /*43c70*/  IMAD.WIDE.U32.X R74, R78, R19, R74, P2 ;  /* 0x000000134e4a7225 */ /* 0x000fc800010e044a */
[----:B------:R-:W-:-:S04]  /*43c80*/  IMAD.WIDE.U32 R80, P2, R96, R19, R80 ;  /* 0x0000001360507225 */ /* 0x000fc80007840050 */
[----:B------:R-:W-:Y:S01]  /*43c90*/  IMAD.X R83, RZ, RZ, RZ, P5 ;  /* 0x000000ffff537224 */ /* 0x000fe200028e06ff */
[----:B------:R-:W-:Y:S01]  /*43ca0*/  IADD3 RZ, P4, PT, R55, R80, RZ ;  /* 0x0000005037ff7210 */ /* 0x000fe20007f9e0ff */
[----:B------:R-:W-:Y:S01]  /*43cb0*/  IMAD.WIDE.U32 R54, R111, R64, RZ ;  /* 0x000000406f367225 */ /* 0x000fe200078e00ff */
[----:B------:R-:W-:Y:S02]  /*43cc0*/  IADD3.X R80, PT, PT, RZ, R7, RZ, P3, P6 ;  /* 0x00000007ff507210 */ /* 0x000fe40001fec4ff */
[----:B------:R-:W-:Y:S01]  /*43cd0*/  IADD3 R84, P3, P6, R84, R74, R79 ;  /* 0x0000004a54547210 */ /* 0x000fe20007e7e04f */
[----:B------:R-:W-:-:S03]  /*43ce0*/  IMAD.WIDE.U32 R6, R72, R64, RZ ;  /* 0x0000004048067225 */ /* 0x000fc600078e00ff */
[----:B------:R-:W-:Y:S01]  /*43cf0*/  IADD3.X R110, PT, PT, RZ, R75, RZ, P3, P6 ;  /* 0x0000004bff6e7210 */ /* 0x000fe20001fec4ff */
[----:B------:R-:W-:Y:S01]  /*43d00*/  IMAD.WIDE.U32 R54, P6, R72, R65, R54 ;  /* 0x0000004148367225 */ /* 0x000fe200078c0036 */
[----:B------:R-:W-:-:S03]  /*43d10*/  IADD3 R97, P3, PT, R97, R6, RZ ;  /* 0x0000000661617210 */ /* 0x000fc60007f7e0ff */
[----:B------:R-:W-:Y:S01]  /*43d20*/  IMAD.MOV.U32 R102, RZ, RZ, R77 ;  /* 0x000000ffff667224 */ /* 0x000fe200078e004d */
[----:B------:R-:W-:Y:S01]  /*43d30*/  IADD3 R54, P5, PT, R7, R54, RZ ;  /* 0x0000003607367210 */ /* 0x000fe20007fbe0ff */
[----:B------:R-:W-:-:S04]  /*43d40*/  IMAD.WIDE.U32 R76, R94, R18, RZ ;  /* 0x000000125e4c7225 */ /* 0x000fc800078e00ff */
[----:B------:R-:W-:Y:S01]  /*43d50*/  IMAD.X R115, R54, 0x1, R115, P3 ;  /* 0x0000000136737824 */ /* 0x000fe200018e0673 */
[----:B------:R-:W-:Y:S01]  /*43d60*/  ISETP.GE.U32.AND P3, PT, R73, R106, PT ;  /* 0x0000006a4900720c */ /* 0x000fe20003f66070 */
[----:B------:R-:W-:Y:S01]  /*43d70*/  IMAD.WIDE.U32.X R102, R78, R17, R102, P1 ;  /* 0x000000114e667225 */ /* 0x000fe200008e0466 */
[----:B------:R-:W-:Y:S02]  /*43d80*/  ISETP.GE.U32.AND P1, PT, R97, R6, PT ;  /* 0x000000066100720c */ /* 0x000fe40003f26070 */
[----:B------:R-:W-:Y:S01]  /*43d90*/  ISETP.GE.U32.AND.EX P3, PT, R116, R99, PT, P3 ;  /* 0x000000637400720c */ /* 0x000fe20003f66130 */
[----:B------:R-:W-:Y:S01]  /*43da0*/  IMAD.X R7, RZ, RZ, RZ, P6 ;  /* 0x000000ffff077224 */ /* 0x000fe200030e06ff */
[----:B------:R-:W-:Y:S01]  /*43db0*/  ISETP.GE.U32.AND.EX P1, PT, R115, R54, PT, P1 ;  /* 0x000000367300720c */ /* 0x000fe20003f26110 */
[----:B------:R-:W-:Y:S01]  /*43dc0*/  IMAD.MOV.U32 R82, RZ, RZ, R85 ;  /* 0x000000ffff527224 */ /* 0x000fe200078e0055 */
[----:B------:R-:W-:Y:S01]  /*43dd0*/  SEL R85, RZ, 0x1, P3 ;  /* 0x00000001ff557807 */ /* 0x000fe20001800000 */
[----:B------:R-:W-:Y:S01]  /*43de0*/  IMAD.MOV.U32 R6, RZ, RZ, R55 ;  /* 0x000000ffff067224 */ /* 0x000fe200078e0037 */
[----:B------:R-:W-:Y:S01]  /*43df0*/  IADD3 R97, P3, PT, R97, R112, RZ ;  /* 0x0000007061617210 */ /* 0x000fe20007f7e0ff */
[----:B------:R-:W-:-:S04]  /*43e00*/  IMAD.WIDE.U32 R54, R111, R46, RZ ;  /* 0x0000002e6f367225 */ /* 0x000fc800078e00ff */
[----:B------:R-:W-:Y:S02]  /*43e10*/  IMAD.X R75, RZ, RZ, RZ, P2 ;  /* 0x000000ffff4b7224 */ /* 0x000fe400010e06ff */
[----:B------:R-:W-:Y:S01]  /*43e20*/  IMAD.WIDE.U32.X R6, R111, R65, R6, P5 ;  /* 0x000000416f067225 */ /* 0x000fe200028e0406 */
[----:B------:R-:W-:-:S03]  /*43e30*/  ISETP.GE.U32.AND P5, PT, R105, R73, PT ;  /* 0x000000496900720c */ /* 0x000fc60003fa6070 */
[----:B------:R-:W-:Y:S01]  /*43e40*/  IMAD.WIDE.U32 R76, P2, R96, R17, R76 ;  /* 0x00000011604c7225 */ /* 0x000fe2000784004c */
[----:B------:R-:W-:-:S03]  /*43e50*/  ISETP.GE.U32.AND.EX P5, PT, R109, R116, PT, P5 ;  /* 0x000000746d00720c */ /* 0x000fc60003fa6150 */
[----:B------:R-:W-:Y:S01]  /*43e60*/  IMAD.WIDE.U32 R78, R96, R18, RZ ;  /* 0x00000012604e7225 */ /* 0x000fe200078e00ff */
[----:B------:R-:W-:-:S03]  /*43e70*/  SEL R106, RZ, 0x1, P5 ;  /* 0x00000001ff6a7807 */ /* 0x000fc60002800000 */
[----:B------:R-:W-:Y:S01]  /*43e80*/  IMAD.MOV.U32 R74, RZ, RZ, R81 ;  /* 0x000000ffff4a7224 */ /* 0x000fe200078e0051 */
[----:B------:R-:W-:Y:S01]  /*43e90*/  SEL R81, RZ, 0x1, P1 ;  /* 0x00000001ff517807 */ /* 0x000fe20000800000 */
[----:B------:R-:W-:Y:S01]  /*43ea0*/  IMAD.WIDE.U32 R54, P1, R72, R47, R54 ;  /* 0x0000002f48367225 */ /* 0x000fe20007820036 */
[----:B------:R-:W-:-:S03]  /*43eb0*/  IADD3 RZ, P6, PT, R79, R76, RZ ;  /* 0x0000004c4fff7210 */ /* 0x000fc60007fde0ff */
[----:B------:R-:W-:Y:S01]  /*43ec0*/  IMAD.X R99, R115, 0x1, R80, P3 ;  /* 0x0000000173637824 */ /* 0x000fe200018e0650 */
[----:B------:R-:W-:Y:S01]  /*43ed0*/  IADD3 R84, P3, PT, R113, R84, RZ ;  /* 0x0000005471547210 */ /* 0x000fe20007f7e0ff */
[----:B------:R-:W-:-:S04]  /*43ee0*/  IMAD.WIDE.U32 R72, R72, R46, RZ ;  /* 0x0000002e48487225 */ /* 0x000fc800078e00ff */
[----:B------:R-:W-:Y:S01]  /*43ef0*/  IMAD.WIDE.U32.X R82, R94, R24, R82, P0 ;  /* 0x000000185e527225 */ /* 0x000fe200000e0452 */
[----:B------:R-:W-:Y:S02]  /*43f00*/  ISETP.GE.U32.AND P0, PT, R113, R108, PT ;  /* 0x0000006c7100720c */ /* 0x000fe40003f06070 */
[----:B------:R-:W-:Y:S01]  /*43f10*/  IADD3 R76, P5, PT, R73, R54, RZ ;  /* 0x00000036494c7210 */ /* 0x000fe20007fbe0ff */
[----:B------:R-:W-:Y:S01]  /*43f20*/  IMAD.X R79, RZ, RZ, RZ, P1 ;  /* 0x000000ffff4f7224 */ /* 0x000fe200008e06ff */
        /* <DEDUP_REMOVED lines=8> */
[----:B------:R-:W-:-:S02]  /*43fb0*/  ISETP.GE.U32.AND.EX P3, PT, R110, R101, PT, P3 ;  /* 0x000000656e00720c */ /* 0x000fc40003f66130 */
[----:B------:R-:W-:Y:S01]  /*43fc0*/  SEL R73, RZ, 0x1, P1 ;  /* 0x00000001ff497807 */ /* 0x000fe20000800000 */
[----:B------:R-:W-:Y:S01]  /*43fd0*/  IMAD.WIDE.U32.X R112, R94, R19, R74, P4 ;  /* 0x000000135e707225 */ /* 0x000fe200020e044a */
[----:B------:R-:W-:Y:S02]  /*43fe0*/  SEL R78, RZ, 0x1, P0 ;  /* 0x00000001ff4e7807 */ /* 0x000fe40000000000 */
[----:B------:R-:W-:Y:S01]  /*43ff0*/  IADD3 R85, P1, P0, R106, R82, R85 ;  /* 0x000000526a557210 */ /* 0x000fe2000783e055 */
[----:B------:R-:W-:Y:S01]  /*44000*/  IMAD.WIDE.U32 R74, R98, R41, RZ ;  /* 0x00000029624a7225 */ /* 0x000fe200078e00ff */
[----:B------:R-:W-:Y:S02]  /*44010*/  SEL R101, RZ, 0x1, P3 ;  /* 0x00000001ff657807 */ /* 0x000fe40001800000 */
[----:B------:R-:W-:Y:S01]  /*44020*/  IADD3 R81, P3, P5, R73, R6, R81 ;  /* 0x0000000649517210 */ /* 0x000fe20007d7e051 */
[----:B------:R-:W-:Y:S01]  /*44030*/  IMAD R6, R19, R96, RZ ;  /* 0x0000006013067224 */ /* 0x000fe200078e02ff */
[----:B------:R-:W-:Y:S01]  /*44040*/  IADD3.X R107, PT, PT, RZ, R83, RZ, P1, P0 ;  /* 0x00000053ff6b7210 */ /* 0x000fe20000fe04ff */
[----:B------:R-:W-:Y:S01]  /*44050*/  IMAD.MOV.U32 R82, RZ, RZ, R77 ;  /* 0x000000ffff527224 */ /* 0x000fe200078e004d */
[----:B------:R-:W-:Y:S01]  /*44060*/  IADD3 R101, P0, P1, R101, R102, R78 ;  /* 0x0000006665657210 */ /* 0x000fe2000791e04e */
[----:B------:R-:W-:Y:S01]  /*44070*/  IMAD.WIDE.U32 R78, R27, R96, RZ ;  /* 0x000000601b4e7225 */ /* 0x000fe200078e00ff */
[----:B------:R-:W-:-:S02]  /*44080*/  IADD3.X R83, PT, PT, RZ, R7, RZ, P3, P5 ;  /* 0x00000007ff537210 */ /* 0x000fc40001fea4ff */
[----:B------:R-:W-:Y:S01]  /*44090*/  IADD3.X R102, PT, PT, RZ, R103, RZ, P0, P1 ;  /* 0x00000067ff667210 */ /* 0x000fe200007e24ff */
[----:B------:R-:W-:Y:S01]  /*440a0*/  IMAD R73, R94, R27, R6 ;  /* 0x0000001b5e497224 */ /* 0x000fe200078e0206 */
[----:B------:R-:W-:Y:S01]  /*440b0*/  IADD3 R84, P0, PT, R84, R78, RZ ;  /* 0x0000004e54547210 */ /* 0x000fe20007f1e0ff */
[----:B------:R-:W-:-:S04]  /*440c0*/  IMAD.WIDE.U32 R6, R41, R98, RZ ;  /* 0x0000006229067225 */ /* 0x000fc800078e00ff */
[----:B------:R-:W-:Y:S01]  /*440d0*/  IMAD.IADD R73, R79, 0x1, R73 ;  /* 0x000000014f497824 */ /* 0x000fe200078e0249 */
[----:B------:R-:W-:Y:S01]  /*440e0*/  IADD3 R103, P3, PT, R105, R6, RZ ;  /* 0x0000000669677210 */ /* 0x000fe20007f7e0ff */
[----:B------:R-:W-:Y:S01]  /*440f0*/  IMAD R79, R100, R41, R80 ;  /* 0x00000029644f7224 */ /* 0x000fe200078e0250 */
[C---:B------:R-:W-:Y:S01]  /*44100*/  IADD3 R105, P1, PT, R84.reuse, R85, RZ ;  /* 0x0000005554697210 */ /* 0x040fe20007f3e0ff */
[----:B------:R-:W-:Y:S01]  /*44110*/  IMAD.X R110, R73, 0x1, R110, P0 ;  /* 0x00000001496e7824 */ /* 0x000fe200000e066e */
[----:B------:R-:W-:Y:S01]  /*44120*/  IADD3 R108, P5, PT, R103, R72, RZ ;  /* 0x00000048676c7210 */ /* 0x000fe20007fbe0ff */
[----:B------:R-:W-:Y:S01]  /*44130*/  IMAD.IADD R106, R7, 0x1, R79 ;  /* 0x00000001076a7824 */ /* 0x000fe200078e024f */
[----:B------:R-:W-:Y:S01]  /*44140*/  ISETP.GE.U32.AND P0, PT, R84, R78, PT ;  /* 0x0000004e5400720c */ /* 0x000fe20003f06070 */
[----:B------:R-:W-:Y:S01]  /*44150*/  IMAD.X R107, R110, 0x1, R107, P1 ;  /* 0x000000016e6b7824 */ /* 0x000fe200008e066b */
[----:B------:R-:W-:Y:S01]  /*44160*/  ISETP.GE.U32.AND P4, PT, R105, R84, PT ;  /* 0x000000546900720c */ /* 0x000fe20003f86070 */
[----:B------:R-:W-:Y:S01]  /*44170*/  IMAD.X R109, R106, 0x1, R109, P3 ;  /* 0x000000016a6d7824 */ /* 0x000fe200018e066d */
[----:B------:R-:W-:Y:S01]  /*44180*/  ISETP.GE.U32.AND P1, PT, R108, R72, PT ;  /* 0x000000486c00720c */ /* 0x000fe20003f26070 */
[----:B------:R-:W-:Y:S01]  /*44190*/  IMAD.WIDE.U32 R78, R100, R27, RZ ;  /* 0x0000001b644e7225 */ /* 0x000fe200078e00ff */
[----:B------:R-:W-:-:S02]  /*441a0*/  ISETP.GE.U32.AND.EX P0, PT, R110, R73, PT, P0 ;  /* 0x000000496e00720c */ /* 0x000fc40003f06100 */
[----:B------:R-:W-:Y:S01]  /*441b0*/  ISETP.GE.U32.AND.EX P4, PT, R107, R110, PT, P4 ;  /* 0x0000006e6b00720c */ /* 0x000fe20003f86140 */
[----:B------:R-:W-:Y:S01]  /*441c0*/  IMAD.WIDE.U32 R72, R100, R41, RZ ;  /* 0x0000002964487225 */ /* 0x000fe200078e00ff */
[----:B------:R-:W-:Y:S02]  /*441d0*/  SEL R7, RZ, 0x1, P0 ;  /* 0x00000001ff077807 */ /* 0x000fe40000000000 */
[----:B------:R-:W-:Y:S01]  /*441e0*/  SEL R111, RZ, 0x1, P4 ;  /* 0x00000001ff6f7807 */ /* 0x000fe20002000000 */
[----:B------:R-:W-:Y:S01]  /*441f0*/  IMAD.X R110, R76, 0x1, R109, P5 ;  /* 0x000000014c6e7824 */ /* 0x000fe200028e066d */
[----:B------:R-:W-:Y:S01]  /*44200*/  IADD3 R108, P5, PT, R108, R81, RZ ;  /* 0x000000516c6c7210 */ /* 0x000fe20007fbe0ff */
[----:B------:R-:W-:-:S03]  /*44210*/  IMAD.WIDE.U32 R72, P3, R98, R25, R72 ;  /* 0x0000001962487225 */ /* 0x000fc60007860048 */
[C---:B------:R-:W-:Y:S01]  /*44220*/  ISETP.GE.U32.AND.EX P1, PT, R110.reuse, R76, PT, P1 ;  /* 0x0000004c6e00720c */ /* 0x040fe20003f26110 */
[----:B------:R-:W-:Y:S01]  /*44230*/  IMAD.X R110, R110, 0x1, R83, P5 ;  /* 0x000000016e6e7824 */ /* 0x000fe200028e0653 */
[----:B------:R-:W-:Y:S01]  /*44240*/  ISETP.GE.U32.AND P0, PT, R108, R81, PT ;  /* 0x000000516c00720c */ /* 0x000fe20003f06070 */
[----:B------:R-:W-:Y:S01]  /*44250*/  IMAD.WIDE.U32 R80, R98, R40, RZ ;  /* 0x0000002862507225 */ /* 0x000fe200078e00ff */
[----:B------:R-:W-:Y:S02]  /*44260*/  IADD3 RZ, P4, PT, R75, R72, RZ ;  /* 0x000000484bff7210 */ /* 0x000fe40007f9e0ff */
[----:B------:R-:W-:Y:S01]  /*44270*/  ISETP.GE.U32.AND.EX P0, PT, R110, R83, PT, P0 ;  /* 0x000000536e00720c */ /* 0x000fe20003f06100 */
[----:B------:R-:W-:Y:S01]  /*44280*/  IMAD.WIDE.U32 R74, R100, R40, RZ ;  /* 0x00000028644a7225 */ /* 0x000fe200078e00ff */
[----:B------:R-:W-:Y:S02]  /*44290*/  SEL R72, RZ, 0x1, P1 ;  /* 0x00000001ff487807 */ /* 0x000fe40000800000 */
[----:B------:R-:W-:Y:S01]  /*442a0*/  IADD3 R111, P1, P5, R111, R112, R7 ;  /* 0x000000706f6f7210 */ /* 0x000fe20007d3e007 */
[----:B------:R-:W-:Y:S01]  /*442b0*/  IMAD.X R83, RZ, RZ, RZ, P2 ;  /* 0x000000ffff537224 */ /* 0x000fe200010e06ff */
[----:B------:R-:W-:Y:S01]  /*442c0*/  SEL R7, RZ, 0x1, P0 ;  /* 0x00000001ff077807 */ /* 0x000fe20000000000 */
[----:B------:R-:W-:Y:S01]  /*442d0*/  IMAD.WIDE.U32 R74, P0, R98, R24, R74 ;  /* 0x00000018624a7225 */ /* 0x000fe2000780004a */
[----:B------:R-:W-:-:S02]  /*442e0*/  IADD3.X R112, PT, PT, RZ, R113, RZ, P1, P5 ;  /* 0x00000071ff707210 */ /* 0x000fc40000fea4ff */
[----:B------:R-:W-:Y:S01]  /*442f0*/  IADD3 R7, P2, P5, R7, R54, R72 ;  /* 0x0000003607077210 */ /* 0x000fe20007d5e048 */
[----:B------:R-:W-:Y:S01]  /*44300*/  IMAD.WIDE.U32 R84, R98, R27, RZ ;  /* 0x0000001b62547225 */ /* 0x000fe200078e00ff */
[----:B------:R-:W-:Y:S02]  /*44310*/  IADD3 RZ, P1, PT, R81, R74, RZ ;  /* 0x0000004a51ff7210 */ /* 0x000fe40007f3e0ff */
[----:B------:R-:W-:Y:S01]  /*44320*/  IADD3.X R72, PT, PT, RZ, R55, RZ, P2, P5 ;  /* 0x00000037ff487210 */ /* 0x000fe200017ea4ff */
[----:B------:R-:W-:-:S04]  /*44330*/  IMAD.WIDE.U32 R80, R100, R18, RZ ;  /* 0x0000001264507225 */ /* 0x000fc800078e00ff */
[----:B------:R-:W-:-:S04]  /*44340*/  IMAD.WIDE.U32 R76, P2, R98, R19, R78 ;  /* 0x00000013624c7225 */ /* 0x000fc8000784004e */
[----:B------:R-:W-:-:S04]  /*44350*/  IMAD.WIDE.U32 R78, R98, R18, RZ ;  /* 0x00000012624e7225 */ /* 0x000fc800078e00ff */
[----:B------:R-:W-:-:S04]  /*44360*/  IMAD.WIDE.U32 R80, P5, R98, R17, R80 ;  /* 0x0000001162507225 */ /* 0x000fc800078a0050 */
[----:B------:R-:W-:-:S04]  /*44370*/  IMAD.WIDE.U32 R54, R95, R70, RZ ;  /* 0x000000465f367225 */ /* 0x000fc800078e00ff */
[----:B------:R-:W-:Y:S01]  /*44380*/  IMAD.WIDE.U32.X R82, R94, R17, R82, P6 ;  /* 0x000000115e527225 */ /* 0x000fe200030e0452 */
[----:B------:R-:W-:-:S03]  /*44390*/  IADD3 RZ, P6, PT, R85, R76, RZ ;  /* 0x0000004c55ff7210 */ /* 0x000fc60007fde0ff */
[----:B------:R-:W-:Y:S01]  /*443a0*/  IMAD.X R85, RZ, RZ, RZ, P3 ;  /* 0x000000ffff557224 */ /* 0x000fe200018e06ff */
[----:B------:R-:W-:Y:S01]  /*443b0*/  IADD3 RZ, P3, PT, R79, R80, RZ ;  /* 0x000000504fff7210 */ /* 0x000fe20007f7e0ff */
[----:B------:R-:W-:-:S04]  /*443c0*/  IMAD.WIDE.U32 R78, R54, R68, RZ ;  /* 0x00000044364e7225 */ /* 0x000fc800078e00ff */
[----:B------:R-:W-:Y:S01]  /*443d0*/  IMAD.X R115, RZ, RZ, RZ, P0 ;  /* 0x000000ffff737224 */ /* 0x000fe200000e06ff */
[----:B------:R-:W-:Y:S01]  /*443e0*/  ISETP.GE.U32.AND P0, PT, R103, R6, PT ;  /* 0x000000066700720c */ /* 0x000fe20003f06070 */
[----:B------:R-:W-:Y:S01]  /*443f0*/  IMAD R74, R9, R70, RZ ;  /* 0x00000046094a7224 */ /* 0x000fe200078e02ff */
[----:B------:R-:W-:Y:S01]  /*44400*/  LOP3.LUT R6, RZ, R78, RZ, 0x33, !PT ;  /* 0x0000004eff067212 */ /* 0x000fe200078e33ff */
[----:B------:R-:W-:Y:S01]  /*44410*/  IMAD R113, R17, R96, RZ ;  /* 0x0000006011717224 */ /* 0x000fe200078e02ff */
[----:B------:R-:W-:Y:S01]  /*44420*/  ISETP.GE.U32.AND.EX P0, PT, R109, R106, PT, P0 ;  /* 0x0000006a6d00720c */ /* 0x000fe20003f06100 */
[----:B------:R-:W-:Y:S02]  /*44430*/  IMAD.MOV.U32 R84, RZ, RZ, R73 ;  /* 0x000000ffff547224 */ /* 0x000fe400078e0049 */
[----:B------:R-:W-:Y:S01]  /*44440*/  IMAD R73, R24, R98, RZ ;  /* 0x0000006218497224 */ /* 0x000fe200078e02ff */
[----:B------:R-:W-:Y:S01]  /*44450*/  SEL R80, RZ, 0x1, P0 ;  /* 0x00000001ff507807 */ /* 0x000fe20000000000 */
[----:B------:R-:W-:Y:S01]  /*44460*/  IMAD.X R117, RZ, RZ, RZ, P2 ;  /* 0x000000ffff757224 */ /* 0x000fe200010e06ff */
[C---:B------:R-:W-:Y:S01]  /*44470*/  ISETP.GT.U32.AND P2, PT, R95.reuse, R6, PT ;  /* 0x000000065f00720c */ /* 0x040fe20003f44070 */
[----:B------:R-:W-:-:S02]  /*44480*/  IMAD R103, R95, R71, R74 ;  /* 0x000000475f677224 */ /* 0x000fc400078e024a */
[----:B------:R-:W-:Y:S02]  /*44490*/  IMAD R76, R94, R18, R113 ;  /* 0x000000125e4c7224 */ /* 0x000fe400078e0271 */
[----:B------:R-:W-:-:S04]  /*444a0*/  IMAD.WIDE.U32 R94, R40, R98, RZ ;  /* 0x00000062285e7225 */ /* 0x000fc800078e00ff */
[C---:B------:R-:W-:Y:S02]  /*444b0*/  IMAD R73, R100.reuse, R40, R73 ;  /* 0x0000002864497224 */ /* 0x040fe400078e0249 */
[----:B------:R-:W-:Y:S02]  /*444c0*/  IMAD.IADD R55, R55, 0x1, R103 ;  /* 0x0000000137377824 */ /* 0x000fe400078e0267 */
[----:B------:R-:W-:Y:S01]  /*444d0*/  IMAD.WIDE.U32.X R84, R100, R25, R84, P4 ;  /* 0x0000001964547225 */ /* 0x000fe200020e0454 */
[----:B------:R-:W-:-:S03]  /*444e0*/  IADD3 R105, P4, PT, R105, R94, RZ ;  /* 0x0000005e69697210 */ /* 0x000fc60007f9e0ff */
[----:B------:R-:W-:Y:S02]  /*444f0*/  IMAD.IADD R6, R95, 0x1, R73 ;  /* 0x000000015f067824 */ /* 0x000fe400078e0249 */
[----:B------:R-:W-:-:S04]  /*44500*/  IMAD.WIDE.U32 R118, R55, R68, RZ ;  /* 0x0000004437767225 */ /* 0x000fc800078e00ff */
[----:B------:R-:W-:Y:S02]  /*44510*/  IMAD.MOV.U32 R114, RZ, RZ, R75 ;  /* 0x000000ffff727224 */ /* 0x000fe400078e004b */
[----:B------:R-:W-:Y:S01]  /*44520*/  IMAD.X R75, RZ, RZ, RZ, P5 ;  /* 0x000000ffff4b7224 */ /* 0x000fe200028e06ff */
[----:B------:R-:W-:Y:S01]  /*44530*/  IADD3 R80, P0, P5, R105, R84, R80 ;  /* 0x0000005469507210 */ /* 0x000fe20007d1e050 */
[----:B------:R-:W-:Y:S02]  /*44540*/  IMAD.X R107, R6, 0x1, R107, P4 ;  /* 0x00000001066b7824 */ /* 0x000fe400020e066b */
[----:B------:R-:W-:-:S03]  /*44550*/  IMAD.WIDE.U32 R118, P4, R54, R69, R118 ;  /* 0x0000004536767225 */ /* 0x000fc60007880076 */
[----:B------:R-:W-:Y:S01]  /*44560*/  IADD3.X R73, PT, PT, R107, R85, RZ, P0, P5 ;  /* 0x000000556b497210 */ /* 0x000fe200007ea4ff */
[----:B------:R-:W-:Y:S01]  /*44570*/  IMAD.WIDE.U32.X R114, R100, R24, R114, P1 ;  /* 0x0000001864727225 */ /* 0x000fe200008e0472 */
[----:B------:R-:W-:Y:S02]  /*44580*/  ISETP.GE.U32.AND P5, PT, R105, R94, PT ;  /* 0x0000005e6900720c */ /* 0x000fe40003fa6070 */
[----:B------:R-:W-:Y:S01]  /*44590*/  IADD3 R94, P1, PT, R79, R118, RZ ;  /* 0x000000764f5e7210 */ /* 0x000fe20007f3e0ff */
[----:B------:R-:W-:Y:S01]  /*445a0*/  IMAD.WIDE.U32 R78, R55, R66, RZ ;  /* 0x00000042374e7225 */ /* 0x000fe200078e00ff */
[----:B------:R-:W-:Y:S02]  /*445b0*/  ISETP.GE.U32.AND P0, PT, R80, R105, PT ;  /* 0x000000695000720c */ /* 0x000fe40003f06070 */
[----:B------:R-:W-:Y:S01]  /*445c0*/  ISETP.GE.U32.AND.EX P5, PT, R107, R6, PT, P5 ;  /* 0x000000066b00720c */ /* 0x000fe20003fa6150 */
[----:B------:R-:W-:Y:S01]  /*445d0*/  IMAD.MOV.U32 R116, RZ, RZ, R77 ;  /* 0x000000ffff747224 */ /* 0x000fe200078e004d */
[----:B------:R-:W-:Y:S01]  /*445e0*/  ISETP.GE.U32.AND.EX P0, PT, R73, R107, PT, P0 ;  /* 0x0000006b4900720c */ /* 0x000fe20003f06100 */
[----:B------:R-:W-:Y:S01]  /*445f0*/  IMAD.WIDE.U32 R84, R54, R66, RZ ;  /* 0x0000004236547225 */ /* 0x000fe200078e00ff */
[----:B------:R-:W-:-:S02]  /*44600*/  SEL R103, RZ, 0x1, P5 ;  /* 0x00000001ff677807 */ /* 0x000fc40002800000 */
[----:B------:R-:W-:Y:S01]  /*44610*/  LOP3.LUT R94, RZ, R94, RZ, 0x33, !PT ;  /* 0x0000005eff5e7212 */ /* 0x000fe200078e33ff */
[----:B------:R-:W-:-:S03]  /*44620*/  IMAD.WIDE.U32.X R116, R100, R19, R116, P6 ;  /* 0x0000001364747225 */ /* 0x000fc600030e0474 */
[----:B------:R-:W-:Y:S01]  /*44630*/  ISETP.GT.U32.AND.EX P2, PT, R9, R94, PT, P2 ;  /* 0x0000005e0900720c */ /* 0x000fe20003f44120 */
[----:B------:R-:W-:Y:S01]  /*44640*/  IMAD.MOV.U32 R74, RZ, RZ, R81 ;  /* 0x000000ffff4a7224 */ /* 0x000fe200078e0051 */
[----:B------:R-:W-:Y:S01]  /*44650*/  IADD3 R81, P5, PT, R97, R84, RZ ;  /* 0x0000005461517210 */ /* 0x000fe20007fbe0ff */
[-C--:B------:R-:W-:Y:S01]  /*44660*/  IMAD R6, R19, R98.reuse, RZ ;  /* 0x0000006213067224 */ /* 0x080fe200078e02ff */
[----:B------:R-:W-:Y:S01]  /*44670*/  SEL R97, RZ, 0x1, P0 ;  /* 0x00000001ff617807 */ /* 0x000fe20000000000 */
[----:B------:R-:W-:Y:S01]  /*44680*/  IMAD R77, R17, R98, RZ ;  /* 0x00000062114d7224 */ /* 0x000fe200078e02ff */
[----:B------:R-:W-:Y:S01]  /*44690*/  ISETP.GE.U32.AND P0, PT, R81, R84, PT ;  /* 0x000000545100720c */ /* 0x000fe20003f06070 */
[----:B------:R-:W-:-:S04]  /*446a0*/  IMAD.WIDE.U32 R78, P6, R54, R67, R78 ;  /* 0x00000043364e7225 */ /* 0x000fc800078c004e */
[C---:B------:R-:W-:Y:S02]  /*446b0*/  IMAD R6, R100.reuse, R27, R6 ;  /* 0x0000001b64067224 */ /* 0x040fe400078e0206 */
[C---:B------:R-:W-:Y:S02]  /*446c0*/  IMAD R77, R100.reuse, R18, R77 ;  /* 0x00000012644d7224 */ /* 0x040fe400078e024d */
[----:B------:R-:W-:Y:S01]  /*446d0*/  IMAD.WIDE.U32.X R74, R100, R17, R74, P3 ;  /* 0x00000011644a7225 */ /* 0x000fe200018e044a */
[----:B------:R-:W-:-:S03]  /*446e0*/  IADD3 R100, P3, PT, R85, R78, RZ ;  /* 0x0000004e55647210 */ /* 0x000fc60007f7e0ff */
[----:B------:R-:W-:Y:S02]  /*446f0*/  IMAD.X R95, RZ, RZ, RZ, P4 ;  /* 0x000000ffff5f7224 */ /* 0x000fe400020e06ff */
[----:B------:R-:W-:Y:S01]  /*44700*/  IMAD.X R85, RZ, RZ, RZ, P6 ;  /* 0x000000ffff557224 */ /* 0x000fe200030e06ff */
[----:B------:R-:W-:Y:S01]  /*44710*/  IADD3 R9, P4, P6, R97, R114, R103 ;  /* 0x0000007261097210 */ /* 0x000fe20007e9e067 */
[----:B------:R-:W-:Y:S01]  /*44720*/  IMAD.WIDE.U32 R106, R18, R96, RZ ;  /* 0x00000060126a7225 */ /* 0x000fe200078e00ff */
[----:B------:R-:W-:Y:S02]  /*44730*/  SEL R103, RZ, 0x1, !P2 ;  /* 0x00000001ff677807 */ /* 0x000fe40005000000 */
[----:B------:R-:W-:Y:S01]  /*44740*/  IADD3.X R114, PT, PT, RZ, R115, RZ, P4, P6 ;  /* 0x00000073ff727210 */ /* 0x000fe200027ec4ff */
[----:B------:R-:W-:Y:S01]  /*44750*/  IMAD.WIDE.U32 R96, R55, R64, RZ ;  /* 0x0000004037607225 */ /* 0x000fe200078e00ff */
[----:B------:R-:W-:-:S03]  /*44760*/  IADD3 R101, P4, PT, R101, R106, RZ ;  /* 0x0000006a65657210 */ /* 0x000fc60007f9e0ff */
[----:B------:R-:W-:Y:S01]  /*44770*/  IMAD.MOV.U32 R94, RZ, RZ, R119 ;  /* 0x000000ffff5e7224 */ /* 0x000fe200078e0077 */
[----:B------:R-:W-:Y:S01]  /*44780*/  IADD3 R111, P2, PT, R101, R111, RZ ;  /* 0x0000006f656f7210 */ /* 0x000fe20007f5e0ff */
[----:B------:R-:W-:Y:S02]  /*44790*/  IMAD.IADD R76, R107, 0x1, R76 ;  /* 0x000000016b4c7824 */ /* 0x000fe400078e024c */
[----:B------:R-:W-:Y:S01]  /*447a0*/  IMAD.WIDE.U32.X R94, R55, R69, R94, P1 ;  /* 0x00000045375e7225 */ /* 0x000fe200008e045e */
[----:B------:R-:W-:-:S03]  /*447b0*/  ISETP.GE.U32.AND P1, PT, R101, R106, PT ;  /* 0x0000006a6500720c */ /* 0x000fc60003f26070 */
[----:B------:R-:W-:-:S04]  /*447c0*/  IMAD.WIDE.U32 R96, P6, R54, R65, R96 ;  /* 0x0000004136607225 */ /* 0x000fc800078c0060 */
[----:B------:R-:W-:-:S04]  /*447d0*/  IMAD.WIDE.U32 R106, R54, R64, RZ ;  /* 0x00000040366a7225 */ /* 0x000fc800078e00ff */
[----:B------:R-:W-:Y:S02]  /*447e0*/  IMAD.MOV.U32 R84, RZ, RZ, R79 ;  /* 0x000000ffff547224 */ /* 0x000fe400078e004f */
[----:B------:R-:W-:Y:S01]  /*447f0*/  IMAD.X R105, R76, 0x1, R102, P4 ;  /* 0x000000014c697824 */ /* 0x000fe200020e0666 */
[----:B------:R-:W-:Y:S01]  /*44800*/  IADD3 R107, P4, PT, R107, R96, RZ ;  /* 0x000000606b6b7210 */ /* 0x000fe20007f9e0ff */
[----:B------:R-:W-:Y:S01]  /*44810*/  IMAD.X R79, RZ, RZ, RZ, P6 ;  /* 0x000000ffff4f7224 */ /* 0x000fe200030e06ff */
[----:B------:R-:W-:Y:S01]  /*44820*/  IADD3 R96, P6, PT, R103, R94, RZ ;  /* 0x0000005e67607210 */ /* 0x000fe20007fde0ff */
[----:B------:R-:W-:Y:S01]  /*44830*/  IMAD.X R99, R100, 0x1, R99, P5 ;  /* 0x0000000164637824 */ /* 0x000fe200028e0663 */
[C---:B------:R-:W-:Y:S01]  /*44840*/  ISETP.GE.U32.AND.EX P1, PT, R105.reuse, R76, PT, P1 ;  /* 0x0000004c6900720c */ /* 0x040fe20003f26110 */
[----:B------:R-:W-:Y:S01]  /*44850*/  IMAD.X R112, R105, 0x1, R112, P2 ;  /* 0x0000000169707824 */ /* 0x000fe200010e0670 */
[----:B------:R-:W-:Y:S01]  /*44860*/  IADD3 R81, P5, PT, R81, R96, RZ ;  /* 0x0000006051517210 */ /* 0x000fe20007fbe0ff */
[----:B------:R-:W-:Y:S01]  /*44870*/  IMAD.X R102, RZ, RZ, R95, P6 ;  /* 0x000000ffff667224 */ /* 0x000fe200030e065f */
[----:B------:R-:W-:Y:S01]  /*44880*/  IADD3 R103, P2, PT, R108, R106, RZ ;  /* 0x0000006a6c677210 */ /* 0x000fe20007f5e0ff */
[----:B------:R-:W-:Y:S01]  /*44890*/  IMAD.MOV.U32 R78, RZ, RZ, R97 ;  /* 0x000000ffff4e7224 */ /* 0x000fe200078e0061 */
[----:B------:R-:W-:Y:S01]  /*448a0*/  ISETP.GE.U32.AND.EX P0, PT, R99, R100, PT, P0 ;  /* 0x000000646300720c */ /* 0x000fe20003f06100 */
[----:B------:R-:W-:Y:S01]  /*448b0*/  IMAD.WIDE.U32 R94, R81, R70, RZ ;  /* 0x00000046515e7225 */ /* 0x000fe200078e00ff */
[----:B------:R-:W-:-:S02]  /*448c0*/  ISETP.GE.U32.AND P6, PT, R103, R106, PT ;  /* 0x0000006a6700720c */ /* 0x000fc40003fc6070 */
[----:B------:R-:W-:Y:S01]  /*448d0*/  SEL R106, RZ, 0x1, P1 ;  /* 0x00000001ff6a7807 */ /* 0x000fe20000800000 */
[----:B------:R-:W-:Y:S01]  /*448e0*/  IMAD.X R99, R99, 0x1, R102, P5 ;  /* 0x0000000163637824 */ /* 0x000fe200028e0666 */
[----:B------:R-:W-:Y:S01]  /*448f0*/  ISETP.GE.U32.AND P1, PT, R81, R96, PT ;  /* 0x000000605100720c */ /* 0x000fe20003f26070 */
[----:B------:R-:W-:Y:S01]  /*44900*/  IMAD.WIDE.U32 R96, R94, R68, RZ ;  /* 0x000000445e607225 */ /* 0x000fe200078e00ff */
[----:B------:R-:W-:-:S03]  /*44910*/  ISETP.GE.U32.AND P5, PT, R111, R101, PT ;  /* 0x000000656f00720c */ /* 0x000fc60003fa6070 */
[----:B------:R-:W-:Y:S01]  /*44920*/  IMAD.X R110, R107, 0x1, R110, P2 ;  /* 0x000000016b6e7824 */ /* 0x000fe200010e066e */
[----:B------:R-:W-:Y:S01]  /*44930*/  LOP3.LUT R76, RZ, R96, RZ, 0x33, !PT ;  /* 0x00000060ff4c7212 */ /* 0x000fe200078e33ff */
[----:B------:R-:W-:Y:S01]  /*44940*/  IMAD.WIDE.U32 R100, R27, R98, RZ ;  /* 0x000000621b647225 */ /* 0x000fe200078e00ff */
[----:B------:R-:W-:Y:S02]  /*44950*/  ISETP.GE.U32.AND.EX P5, PT, R112, R105, PT, P5 ;  /* 0x000000697000720c */ /* 0x000fe40003fa6150 */
[C---:B------:R-:W-:Y:S01]  /*44960*/  ISETP.GE.U32.AND.EX P2, PT, R99.reuse, R102, PT, P1 ;  /* 0x000000666300720c */ /* 0x040fe20003f46110 */
[----:B------:R-:W-:Y:S01]  /*44970*/  IMAD R108, R99, R70, RZ ;  /* 0x00000046636c7224 */ /* 0x000fe200078e02ff */
[----:B------:R-:W-:Y:S01]  /*44980*/  ISETP.GT.U32.AND P1, PT, R81, R76, PT ;  /* 0x0000004c5100720c */ /* 0x000fe20003f24070 */
[----:B------:R-:W-:Y:S01]  /*44990*/  IMAD.IADD R105, R101, 0x1, R6 ;  /* 0x0000000165697824 */ /* 0x000fe200078e0206 */
[----:B------:R-:W-:Y:S01]  /*449a0*/  SEL R76, RZ, 0x1, P0 ;  /* 0x00000001ff4c7807 */ /* 0x000fe20000000000 */
[----:B------:R-:W-:Y:S01]  /*449b0*/  IMAD R109, R81, R71, R108 ;  /* 0x00000047516d7224 */ /* 0x000fe200078e026c */
[----:B------:R-:W-:Y:S01]  /*449c0*/  ISETP.GE.U32.AND.EX P6, PT, R110, R107, PT, P6 ;  /* 0x0000006b6e00720c */ /* 0x000fe20003fc6160 */
[----:B------:R-:W-:Y:S01]  /*449d0*/  IMAD.WIDE.U32.X R84, R55, R67, R84, P3 ;  /* 0x0000004337547225 */ /* 0x000fe200018e0454 */
[----:B------:R-:W-:-:S02]  /*449e0*/  IADD3 R111, P0, PT, R111, R100, RZ ;  /* 0x000000646f6f7210 */ /* 0x000fc40007f1e0ff */
[----:B------:R-:W-:Y:S01]  /*449f0*/  SEL R107, RZ, 0x1, P5 ;  /* 0x00000001ff6b7807 */ /* 0x000fe20002800000 */
[----:B------:R-:W-:Y:S01]  /*44a00*/  IMAD.IADD R81, R95, 0x1, R109 ;  /* 0x000000015f517824 */ /* 0x000fe200078e026d */
[----:B------:R-:W-:Y:S01]  /*44a10*/  SEL R101, RZ, 0x1, P2 ;  /* 0x00000001ff657807 */ /* 0x000fe20001000000 */
[----:B------:R-:W-:Y:S01]  /*44a20*/  IMAD.X R112, R105, 0x1, R112, P0 ;  /* 0x0000000169707824 */ /* 0x000fe200000e0670 */
[----:B------:R-:W-:Y:S01]  /*44a30*/  IADD3 R6, P3, P5, R107, R82, R106 ;  /* 0x000000526b067210 */ /* 0x000fe20007d7e06a */
[----:B------:R-:W-:Y:S01]  /*44a40*/  IMAD.WIDE.U32 R108, R81, R68, RZ ;  /* 0x00000044516c7225 */ /* 0x000fe200078e00ff */
[----:B------:R-:W-:Y:S02]  /*44a50*/  IADD3 R82, P0, PT, R111, R9, RZ ;  /* 0x000000096f527210 */ /* 0x000fe40007f1e0ff */
[----:B------:R-:W-:Y:S01]  /*44a60*/  IADD3.X R83, PT, PT, RZ, R83, RZ, P3, P5 ;  /* 0x00000053ff537210 */ /* 0x000fe20001fea4ff */
[----:B------:R-:W-:Y:S01]  /*44a70*/  IMAD.WIDE.U32 R106, R81, R66, RZ ;  /* 0x00000042516a7225 */ /* 0x000fe200078e00ff */
[----:B------:R-:W-:-:S02]  /*44a80*/  IADD3 R76, P2, P5, R101, R84, R76 ;  /* 0x00000054654c7210 */ /* 0x000fc40007d5e04c */
[----:B------:R-:W-:Y:S01]  /*44a90*/  ISETP.GE.U32.AND P3, PT, R82, R111, PT ;  /* 0x0000006f5200720c */ /* 0x000fe20003f66070 */
[----:B------:R-:W-:Y:S01]  /*44aa0*/  IMAD.X R101, R112, 0x1, R114, P0 ;  /* 0x0000000170657824 */ /* 0x000fe200000e0672 */
[----:B------:R-:W-:Y:S02]  /*44ab0*/  ISETP.GE.U32.AND P0, PT, R111, R100, PT ;  /* 0x000000646f00720c */ /* 0x000fe40003f06070 */
[----:B------:R-:W-:Y:S01]  /*44ac0*/  IADD3.X R9, PT, PT, RZ, R85, RZ, P2, P5 ;  /* 0x00000055ff097210 */ /* 0x000fe200017ea4ff */
[----:B------:R-:W-:Y:S01]  /*44ad0*/  IMAD.WIDE.U32 R108, P5, R94, R69, R108 ;  /* 0x000000455e6c7225 */ /* 0x000fe200078a006c */
[----:B------:R-:W-:Y:S02]  /*44ae0*/  ISETP.GE.U32.AND.EX P0, PT, R112, R105, PT, P0 ;  /* 0x000000697000720c */ /* 0x000fe40003f06100 */
[----:B------:R-:W-:Y:S01]  /*44af0*/  ISETP.GE.U32.AND.EX P3, PT, R101, R112, PT, P3 ;  /* 0x000000706500720c */ /* 0x000fe20003f66130 */
[----:B------:R-:W-:Y:S01]  /*44b00*/  IMAD.WIDE.U32 R84, R94, R66, RZ ;  /* 0x000000425e547225 */ /* 0x000fe200078e00ff */
[----:B------:R-:W-:-:S02]  /*44b10*/  IADD3 R111, P2, PT, R103, R76, RZ ;  /* 0x0000004c676f7210 */ /* 0x000fc40007f5e0ff */
[----:B------:R-:W-:Y:S01]  /*44b20*/  SEL R105, RZ, 0x1, P0 ;  /* 0x00000001ff697807 */ /* 0x000fe20000000000 */
[----:B------:R-:W-:Y:S01]  /*44b30*/  IMAD.X R103, RZ, RZ, RZ, P5 ;  /* 0x000000ffff677224 */ /* 0x000fe200028e06ff */
[----:B------:R-:W-:Y:S01]  /*44b40*/  ISETP.GE.U32.AND P0, PT, R111, R76, PT ;  /* 0x0000004c6f00720c */ /* 0x000fe20003f06070 */
[----:B------:R-:W-:Y:S01]  /*44b50*/  IMAD.MOV.U32 R102, RZ, RZ, R109 ;  /* 0x000000ffff667224 */ /* 0x000fe200078e006d */
[----:B------:R-:W-:Y:S01]  /*44b60*/  SEL R100, RZ, 0x1, P3 ;  /* 0x00000001ff647807 */ /* 0x000fe20001800000 */
[----:B------:R-:W-:Y:S01]  /*44b70*/  IMAD.X R110, R110, 0x1, R9, P2 ;  /* 0x000000016e6e7824 */ /* 0x000fe200010e0609 */
[----:B------:R-:W-:Y:S01]  /*44b80*/  IADD3 R76, P3, PT, R97, R108, RZ ;  /* 0x0000006c614c7210 */ /* 0x000fe20007f7e0ff */
[----:B------:R-:W-:Y:S01]  /*44b90*/  IMAD.WIDE.U32 R96, P5, R94, R67, R106 ;  /* 0x000000435e607225 */ /* 0x000fe200078a006a */
[----:B------:R-:W-:Y:S02]  /*44ba0*/  IADD3 R107, P2, PT, R111, R84, RZ ;  /* 0x000000546f6b7210 */ /* 0x000fe40007f5e0ff */
[----:B------:R-:W-:Y:S01]  /*44bb0*/  LOP3.LUT R76, RZ, R76, RZ, 0x33, !PT ;  /* 0x0000004cff4c7212 */ /* 0x000fe200078e33ff */
[----:B------:R-:W-:Y:S01]  /*44bc0*/  IMAD.WIDE.U32.X R102, R81, R69, R102, P3 ;  /* 0x0000004551667225 */ /* 0x000fe200018e0466 */
[----:B------:R-:W-:-:S02]  /*44bd0*/  IADD3 R109, P3, PT, R85, R96, RZ ;  /* 0x00000060556d7210 */ /* 0x000fc40007f7e0ff */
[----:B------:R-:W-:Y:S01]  /*44be0*/  ISETP.GT.U32.AND.EX P1, PT, R99, R76, PT, P1 ;  /* 0x0000004c6300720c */ /* 0x000fe20003f24110 */
[----:B------:R-:W-:Y:S01]  /*44bf0*/  IMAD.WIDE.U32 R98, R18, R98, RZ ;  /* 0x0000006212627225 */ /* 0x000fe200078e00ff */
[----:B------:R-:W-:Y:S02]  /*44c00*/  ISETP.GE.U32.AND.EX P0, PT, R110, R9, PT, P0 ;  /* 0x000000096e00720c */ /* 0x000fe40003f06100 */
[----:B------:R-:W-:Y:S01]  /*44c10*/  SEL R111, RZ, 0x1, !P1 ;  /* 0x00000001ff6f7807 */ /* 0x000fe20004800000 */
[----:B------:R-:W-:Y:S01]  /*44c20*/  IMAD.X R76, R109, 0x1, R110, P2 ;  /* 0x000000016d4c7824 */ /* 0x000fe200010e066e */
[----:B------:R-:W-:Y:S01]  /*44c30*/  IADD3 R105, P2, P1, R100, R116, R105 ;  /* 0x0000007464697210 */ /* 0x000fe2000795e069 */
[----:B------:R-:W-:Y:S01]  /*44c40*/  IMAD.X R85, RZ, RZ, RZ, P5 ;  /* 0x000000ffff557224 */ /* 0x000fe200028e06ff */
[----:B------:R-:W-:Y:S01]  /*44c50*/  ISETP.GE.U32.AND P5, PT, R107, R84, PT ;  /* 0x000000546b00720c */ /* 0x000fe20003fa6070 */
[----:B------:R-:W-:Y:S01]  /*44c60*/  IMAD.IADD R106, R99, 0x1, R77 ;  /* 0x00000001636a7824 */ /* 0x000fe200078e024d */
[----:B------:R-:W-:Y:S01]  /*44c70*/  IADD3.X R116, PT, PT, RZ, R117, RZ, P2, P1 ;  /* 0x00000075ff747210 */ /* 0x000fe200017e24ff */
[----:B------:R-:W-:Y:S01]  /*44c80*/  IMAD.MOV.U32 R84, RZ, RZ, R97 ;  /* 0x000000ffff547224 */ /* 0x000fe200078e0061 */
[----:B------:R-:W-:Y:S01]  /*44c90*/  IADD3 R100, P1, PT, R6, R98, RZ ;  /* 0x0000006206647210 */ /* 0x000fe20007f3e0ff */
[----:B------:R-:W-:Y:S01]  /*44ca0*/  IMAD.WIDE.U32.X R96, R55, R65, R78, P4 ;  /* 0x0000004137607225 */ /* 0x000fe200020e044e */
[----:B------:R-:W-:-:S02]  /*44cb0*/  IADD3 R6, P2, PT, R111, R102, RZ ;  /* 0x000000666f067210 */ /* 0x000fc40007f5e0ff */
[----:B------:R-:W-:Y:S01]  /*44cc0*/  ISETP.GE.U32.AND P4, PT, R100, R98, PT ;  /* 0x000000626400720c */ /* 0x000fe20003f86070 */
[----:B------:R-:W-:Y:S01]  /*44cd0*/  IMAD.X R83, R106, 0x1, R83, P1 ;  /* 0x000000016a537824 */ /* 0x000fe200008e0653 */
[----:B------:R-:W-:Y:S01]  /*44ce0*/  IADD3 R98, P1, PT, R107, R6, RZ ;  /* 0x000000066b627210 */ /* 0x000fe20007f3e0ff */
        /* <DEDUP_REMOVED lines=8> */
[----:B------:R-:W-:-:S02]  /*44d70*/  SEL R110, RZ, 0x1, P6 ;  /* 0x00000001ff6e7807 */ /* 0x000fc40003000000 */
[----:B------:R-:W-:Y:S01]  /*44d80*/  ISETP.GE.U32.AND.EX P5, PT, R76, R109, PT, P5 ;  /* 0x0000006d4c00720c */ /* 0x000fe20003fa6150 */
[----:B------:R-:W-:Y:S01]  /*44d90*/  IMAD.WIDE.U32.X R76, R81, R67, R84, P3 ;  /* 0x00000043514c7225 */ /* 0x000fe200018e0454 */
[----:B------:R-:W-:Y:S02]  /*44da0*/  ISETP.GE.U32.AND.EX P4, PT, R83, R106, PT, P4 ;  /* 0x0000006a5300720c */ /* 0x000fe40003f86140 */
[----:B------:R-:W-:Y:S01]  /*44db0*/  ISETP.GE.U32.AND.EX P0, PT, R100, R83, PT, P0 ;  /* 0x000000536400720c */ /* 0x000fe20003f06100 */
[----:B------:R-:W-:Y:S01]  /*44dc0*/  IMAD.WIDE.U32 R106, R54, R46, RZ ;  /* 0x0000002e366a7225 */ /* 0x000fe200078e00ff */
[----:B------:R-:W-:Y:S02]  /*44dd0*/  ISETP.GE.U32.AND.EX P2, PT, R105, R102, PT, P2 ;  /* 0x000000666900720c */ /* 0x000fe40003f46120 */
[----:B------:R-:W-:Y:S01]  /*44de0*/  IADD3 R110, P1, P6, R9, R96, R110 ;  /* 0x00000060096e7210 */ /* 0x000fe20007e3e06e */
[----:B------:R-:W-:Y:S01]  /*44df0*/  IMAD.WIDE.U32 R102, R34, R46, RZ ;  /* 0x0000002e22667225 */ /* 0x000fe200078e00ff */
[----:B------:R-:W-:-:S02]  /*44e00*/  SEL R6, RZ, 0x1, P4 ;  /* 0x00000001ff067807 */ /* 0x000fc40002000000 */
[----:B------:R-:W-:Y:S02]  /*44e10*/  SEL R83, RZ, 0x1, P0 ;  /* 0x00000001ff537807 */ /* 0x000fe40000000000 */
[----:B------:R-:W-:Y:S02]  /*44e20*/  SEL R108, RZ, 0x1, P5 ;  /* 0x00000001ff6c7807 */ /* 0x000fe40002800000 */
[----:B------:R-:W-:Y:S02]  /*44e30*/  SEL R9, RZ, 0x1, P2 ;  /* 0x00000001ff097807 */ /* 0x000fe40001000000 */
[----:B------:R-:W-:Y:S02]  /*44e40*/  ISETP.GE.U32.AND P4, PT, R91, R50, PT ;  /* 0x000000325b00720c */ /* 0x000fe40003f86070 */
[----:B------:R-:W-:Y:S02]  /*44e50*/  IADD3.X R109, PT, PT, RZ, R97, RZ, P1, P6 ;  /* 0x00000061ff6d7210 */ /* 0x000fe40000fec4ff */
[----:B------:R-:W-:-:S02]  /*44e60*/  IADD3 R83, P2, P0, R83, R74, R6 ;  /* 0x0000004a53537210 */ /* 0x000fc4000785e006 */
[----:B------:R-:W-:Y:S02]  /*44e70*/  IADD3 R108, P1, P3, R9, R76, R108 ;  /* 0x0000004c096c7210 */ /* 0x000fe40007b3e06c */
[----:B------:R-:W-:Y:S02]  /*44e80*/  ISETP.GE.U32.AND.EX P4, PT, R33, R104, PT, P4 ;  /* 0x000000682100720c */ /* 0x000fe40003f86140 */
[----:B------:R-:W-:Y:S01]  /*44e90*/  IADD3.X R85, PT, PT, RZ, R75, RZ, P2, P0 ;  /* 0x0000004bff557210 */ /* 0x000fe200017e04ff */
[C---:B------:R-:W-:Y:S01]  /*44ea0*/  IMAD.WIDE.U32 R78, P0, R4.reuse, R65, R78 ;  /* 0x00000041044e7225 */ /* 0x040fe2000780004e */
[----:B------:R-:W-:Y:S02]  /*44eb0*/  IADD3.X R111, PT, PT, RZ, R77, RZ, P1, P3 ;  /* 0x0000004dff6f7210 */ /* 0x000fe40000fe64ff */
[----:B------:R-:W-:Y:S01]  /*44ec0*/  SEL R6, RZ, 0xffffffff, P4 ;  /* 0xffffffffff067807 */ /* 0x000fe20002000000 */
[----:B------:R-:W-:Y:S01]  /*44ed0*/  IMAD.WIDE.U32 R76, R4, R64, RZ ;  /* 0x00000040044c7225 */ /* 0x000fe200078e00ff */
[----:B------:R-:W-:-:S02]  /*44ee0*/  ISETP.EQ.U32.AND P5, PT, R86, R49, PT ;  /* 0x000000315600720c */ /* 0x000fc40003fa2070 */
[C---:B------:R-:W-:Y:S01]  /*44ef0*/  IADD3 R9, P2, P3, R6.reuse, R86, -R49 ;  /* 0x0000005606097210 */ /* 0x040fe20007b5e831 */
[----:B------:R-:W-:Y:S01]  /*44f00*/  IMAD.X R75, RZ, RZ, RZ, P0 ;  /* 0x000000ffff4b7224 */ /* 0x000fe200000e06ff */
[----:B------:R-:W-:Y:S01]  /*44f10*/  IADD3 R97, P1, PT, R87, R76, RZ ;  /* 0x0000004c57617210 */ /* 0x000fe20007f3e0ff */
[----:B------:R-:W-:Y:S01]  /*44f20*/  IMAD.MOV.U32 R74, RZ, RZ, R79 ;  /* 0x000000ffff4a7224 */ /* 0x000fe200078e004f */
[----:B------:R-:W-:Y:S02]  /*44f30*/  IADD3 R77, P0, PT, R77, R78, RZ ;  /* 0x0000004e4d4d7210 */ /* 0x000fe40007f1e0ff */
[----:B------:R-:W-:Y:S02]  /*44f40*/  IADD3.X R6, PT, PT, R6, R53, ~R48, P2, P3 ;  /* 0x0000003506067210 */ /* 0x000fe400017e6c30 */
[----:B------:R-:W-:Y:S01]  /*44f50*/  IADD3 R87, P3, PT, R97, R88, RZ ;  /* 0x0000005861577210 */ /* 0x000fe20007f7e0ff */
[----:B------:R-:W-:Y:S01]  /*44f60*/  IMAD.X R92, R77, 0x1, R92, P1 ;  /* 0x000000014d5c7824 */ /* 0x000fe200008e065c */
[----:B------:R-:W-:Y:S01]  /*44f70*/  ISETP.GE.U32.AND P1, PT, R97, R76, PT ;  /* 0x0000004c6100720c */ /* 0x000fe20003f26070 */
[----:B------:R-:W-:Y:S01]  /*44f80*/  IMAD.WIDE.U32.X R78, R34, R65, R74, P0 ;  /* 0x00000041224e7225 */ /* 0x000fe200000e044a */
[----:B------:R-:W-:-:S02]  /*44f90*/  ISETP.LT.U32.AND P6, PT, R86, R49, PT ;  /* 0x000000315600720c */ /* 0x000fc40003fc1070 */
[C---:B------:R-:W-:Y:S01]  /*44fa0*/  ISETP.GE.U32.AND.EX P1, PT, R92.reuse, R77, PT, P1 ;  /* 0x0000004d5c00720c */ /* 0x040fe20003f26110 */
[----:B------:R-:W-:Y:S01]  /*44fb0*/  IMAD.X R84, R92, 0x1, R93, P3 ;  /* 0x000000015c547824 */ /* 0x000fe200018e065d */
[----:B------:R-:W-:Y:S01]  /*44fc0*/  ISETP.EQ.AND.EX P5, PT, R53, R48, !P4, P5 ;  /* 0x000000303500720c */ /* 0x000fe200067a2350 */
[----:B------:R-:W-:Y:S01]  /*44fd0*/  IMAD.WIDE.U32 R102, P3, R4, R47, R102 ;  /* 0x0000002f04667225 */ /* 0x000fe20007860066 */
[----:B------:R-:W-:Y:S02]  /*44fe0*/  ISETP.GE.U32.AND P2, PT, R87, R88, PT ;  /* 0x000000585700720c */ /* 0x000fe40003f46070 */
[----:B------:R-:W-:Y:S01]  /*44ff0*/  ISETP.LT.U32.OR.EX P6, PT, R53, R48, P5, P6 ;  /* 0x000000303500720c */ /* 0x000fe20002fc1560 */
[----:B------:R-:W-:Y:S01]  /*45000*/  IMAD.X R75, RZ, RZ, RZ, P3 ;  /* 0x000000ffff4b7224 */ /* 0x000fe200018e06ff */
[----:B------:R-:W-:Y:S01]  /*45010*/  ISETP.NE.U32.AND P3, PT, R7, RZ, PT ;  /* 0x000000ff0700720c */ /* 0x000fe20003f65070 */
[----:B------:R-:W-:Y:S01]  /*45020*/  IMAD.WIDE.U32 R96, R55, R46, RZ ;  /* 0x0000002e37607225 */ /* 0x000fe200078e00ff */
[----:B------:R-:W-:-:S02]  /*45030*/  ISETP.GE.U32.AND.EX P2, PT, R84, R93, PT, P2 ;  /* 0x0000005d5400720c */ /* 0x000fc40003f46120 */
[----:B------:R-:W-:Y:S01]  /*45040*/  ISETP.NE.AND.EX P3, PT, R72, RZ, PT, P3 ;  /* 0x000000ff4800720c */ /* 0x000fe20003f65330 */
[----:B------:R-:W-:-:S04]  /*45050*/  IMAD.WIDE.U32 R76, R4, R46, RZ ;  /* 0x0000002e044c7225 */ /* 0x000fc800078e00ff */
[----:B------:R-:W-:Y:S01]  /*45060*/  IMAD.WIDE.U32 R96, P0, R54, R47, R96 ;  /* 0x0000002f36607225 */ /* 0x000fe20007800060 */
[----:B------:R-:W-:-:S03]  /*45070*/  IADD3 R113, P4, PT, R77, R102, RZ ;  /* 0x000000664d717210 */ /* 0x000fc60007f9e0ff */
[----:B------:R-:W-:Y:S02]  /*45080*/  IMAD.MOV.U32 R74, RZ, RZ, R103 ;  /* 0x000000ffff4a7224 */ /* 0x000fe400078e0067 */
[----:B------:R-:W-:Y:S01]  /*45090*/  IMAD.X R93, RZ, RZ, RZ, P0 ;  /* 0x000000ffff5d7224 */ /* 0x000fe200000e06ff */
[----:B------:R-:W-:Y:S01]  /*450a0*/  IADD3 R86, P0, PT, R107, R96, RZ ;  /* 0x000000606b567210 */ /* 0x000fe20007f1e0ff */
[----:B------:R-:W-:Y:S01]  /*450b0*/  IMAD.WIDE.U32.X R74, R34, R47, R74, P4 ;  /* 0x0000002f224a7225 */ /* 0x000fe200020e044a */
[----:B------:R-:W-:-:S03]  /*450c0*/  SEL R34, RZ, 0xffffffff, !P6 ;  /* 0xffffffffff227807 */ /* 0x000fc60007000000 */
        /* <DEDUP_REMOVED lines=26> */
.L_x_126:
[----:B------:R-:W-:Y:S05]  /*45270*/  BSYNC.RECONVERGENT B2 ;  /* 0x0000000000027941 */ /* 0x000fea0003800200 */
.L_x_125:
[----:B------:R-:W-:Y:S01]  /*45280*/  IADD3 R53, P3, PT, R80, R106, RZ ;  /* 0x0000006a50357210 */ /* 0x000fe20007f7e0ff */
[----:B------:R-:W-:Y:S01]  /*45290*/  IMAD.WIDE.U32.X R92, R55, R47, R92, P0 ;  /* 0x0000002f375c7225 */ /* 0x000fe200000e045c */
[C---:B------:R-:W-:Y:S01]  /*452a0*/  IADD3 R7, P4, P5, R34.reuse, R51, -R36 ;  /* 0x0000003322077210 */ /* 0x040fe20007d9e824 */
[----:B------:R-:W-:Y:S01]  /*452b0*/  BSSY.RECONVERGENT B2, `(.L_x_127) ;  /* 0x000005a000027945 */ /* 0x000fe20003800200 */
[----:B------:R-:W-:Y:S01]  /*452c0*/  SEL R95, RZ, 0x1, P2 ;  /* 0x00000001ff5f7807 */ /* 0x000fe20001000000 */
[----:B------:R-:W-:Y:S01]  /*452d0*/  IMAD.WIDE.U32 R54, R81, R64, RZ ;  /* 0x0000004051367225 */ /* 0x000fe200078e00ff */
[----:B------:R-:W-:Y:S02]  /*452e0*/  IADD3.X R4, PT, PT, R34, R2, ~R37, P4, P5 ;  /* 0x0000000222047210 */ /* 0x000fe400027eac25 */
[----:B------:R-:W-:Y:S01]  /*452f0*/  ISETP.GE.U32.AND P0, PT, R53, R106, PT ;  /* 0x0000006a3500720c */ /* 0x000fe20003f06070 */
[----:B------:R-:W-:Y:S01]  /*45300*/  IMAD.X R34, R73, 0x1, R86, P3 ;  /* 0x0000000149227824 */ /* 0x000fe200018e0656 */
[----:B------:R-:W-:Y:S01]  /*45310*/  SEL R80, RZ, 0x1, P1 ;  /* 0x00000001ff507807 */ /* 0x000fe20000800000 */
[----:B------:R-:W-:Y:S01]  /*45320*/  IMAD.WIDE.U32 R54, P1, R94, R65, R54 ;  /* 0x000000415e367225 */ /* 0x000fe20007820036 */
[----:B------:R-:W-:-:S02]  /*45330*/  IADD3 R103, P2, PT, R53, R110, RZ ;  /* 0x0000006e35677210 */ /* 0x000fc40007f5e0ff */
[----:B------:R-:W-:Y:S01]  /*45340*/  ISETP.GE.U32.AND.EX P0, PT, R34, R86, PT, P0 ;  /* 0x000000562200720c */ /* 0x000fe20003f06100 */
[----:B------:R-:W-:Y:S01]  /*45350*/  IMAD.WIDE.U32 R72, R94, R64, RZ ;  /* 0x000000405e487225 */ /* 0x000fe200078e00ff */
[CC--:B------:R-:W-:Y:S02]  /*45360*/  ISETP.EQ.U32.AND P4, PT, R51.reuse, R36.reuse, PT ;  /* 0x000000243300720c */ /* 0x0c0fe40003f82070 */
[----:B------:R-:W-:Y:S01]  /*45370*/  ISETP.LT.U32.AND P5, PT, R51, R36, PT ;  /* 0x000000243300720c */ /* 0x000fe20003fa1070 */
[----:B------:R-:W-:Y:S01]  /*45380*/  IMAD.X R86, R34, 0x1, R109, P2 ;  /* 0x0000000122567824 */ /* 0x000fe200010e066d */
[----:B------:R-:W-:Y:S01]  /*45390*/  IADD3 R51, P2, PT, R103, R72, RZ ;  /* 0x0000004867337210 */ /* 0x000fe20007f5e0ff */
[----:B------:R-:W-:Y:S01]  /*453a0*/  IMAD.X R97, RZ, RZ, RZ, P1 ;  /* 0x000000ffff617224 */ /* 0x000fe200008e06ff */
[----:B------:R-:W-:Y:S01]  /*453b0*/  IADD3 R53, P3, PT, R73, R54, RZ ;  /* 0x0000003649357210 */ /* 0x000fe20007f7e0ff */
[----:B------:R-:W-:Y:S01]  /*453c0*/  IMAD.MOV.U32 R96, RZ, RZ, R55 ;  /* 0x000000ffff607224 */ /* 0x000fe200078e0037 */
[----:B------:R-:W-:-:S02]  /*453d0*/  SEL R54, RZ, 0x1, P0 ;  /* 0x00000001ff367807 */ /* 0x000fc40000000000 */
[----:B------:R-:W-:Y:S01]  /*453e0*/  ISETP.GE.U32.AND P0, PT, R51, R72, PT ;  /* 0x000000483300720c */ /* 0x000fe20003f06070 */
[----:B------:R-:W-:Y:S01]  /*453f0*/  IMAD.X R34, R53, 0x1, R86, P2 ;  /* 0x0000000135227824 */ /* 0x000fe200010e0656 */
[----:B------:R-:W-:Y:S01]  /*45400*/  IADD3 R51, P2, PT, R51, R108, RZ ;  /* 0x0000006c33337210 */ /* 0x000fe20007f5e0ff */
[----:B------:R-:W-:Y:S01]  /*45410*/  IMAD.WIDE.U32.X R96, R81, R65, R96, P3 ;  /* 0x0000004151607225 */ /* 0x000fe200018e0460 */
[----:B------:R-:W-:Y:S02]  /*45420*/  ISETP.GE.U32.AND P1, PT, R103, R110, PT ;  /* 0x0000006e6700720c */ /* 0x000fe40003f26070 */
[C---:B------:R-:W-:Y:S01]  /*45430*/  ISETP.GE.U32.AND.EX P0, PT, R34.reuse, R53, PT, P0 ;  /* 0x000000352200720c */ /* 0x040fe20003f06100 */
[----:B------:R-:W-:Y:S01]  /*45440*/  IMAD.X R34, R34, 0x1, R111, P2 ;  /* 0x0000000122227824 */ /* 0x000fe200010e066f */
[----:B------:R-:W-:Y:S01]  /*45450*/  ISETP.NE.U32.AND P2, PT, R32, RZ, PT ;  /* 0x000000ff2000720c */ /* 0x000fe20003f45070 */
[----:B------:R-:W-:Y:S01]  /*45460*/  IMAD R53, R105, R70, RZ ;  /* 0x0000004669357224 */ /* 0x000fe200078e02ff */
[----:B------:R-:W-:Y:S01]  /*45470*/  ISETP.GE.U32.AND P3, PT, R51, R108, PT ;  /* 0x0000006c3300720c */ /* 0x000fe20003f66070 */
[----:B------:R-:W-:Y:S01]  /*45480*/  IMAD.WIDE.U32 R72, R81, R46, RZ ;  /* 0x0000002e51487225 */ /* 0x000fe200078e00ff */
[----:B------:R-:W-:-:S02]  /*45490*/  ISETP.GE.U32.AND.EX P1, PT, R86, R109, PT, P1 ;  /* 0x0000006d5600720c */ /* 0x000fc40003f26110 */
[----:B------:R-:W-:Y:S01]  /*454a0*/  ISETP.NE.AND.EX P2, PT, R5, RZ, PT, P2 ;  /* 0x000000ff0500720c */ /* 0x000fe20003f45320 */
[----:B------:R-:W-:Y:S01]  /*454b0*/  IMAD R53, R98, R71, R53 ;  /* 0x0000004762357224 */ /* 0x000fe200078e0235 */
[----:B------:R-:W-:Y:S02]  /*454c0*/  ISETP.GE.U32.AND.EX P3, PT, R34, R111, PT, P3 ;  /* 0x0000006f2200720c */ /* 0x000fe40003f66130 */
[----:B------:R-:W-:Y:S02]  /*454d0*/  SEL R107, RZ, 0x1, P1 ;  /* 0x00000001ff6b7807 */ /* 0x000fe40000800000 */
[----:B------:R-:W-:Y:S02]  /*454e0*/  SEL R86, RZ, 0x1, P0 ;  /* 0x00000001ff567807 */ /* 0x000fe40000000000 */
[----:B------:R-:W-:Y:S02]  /*454f0*/  IADD3 R80, P1, P0, R95, R78, R80 ;  /* 0x0000004e5f507210 */ /* 0x000fe4000783e050 */
[----:B------:R-:W-:-:S02]  /*45500*/  ISETP.EQ.AND.EX P6, PT, R2, R37, P6, P4 ;  /* 0x000000250200720c */ /* 0x000fc400037c2340 */
[----:B------:R-:W-:Y:S02]  /*45510*/  SEL R95, RZ, 0x1, P3 ;  /* 0x00000001ff5f7807 */ /* 0x000fe40001800000 */
[----:B------:R-:W-:Y:S01]  /*45520*/  IADD3 R107, P3, P4, R107, R92, R54 ;  /* 0x0000005c6b6b7210 */ /* 0x000fe20007c7e036 */
[----:B------:R-:W-:Y:S01]  /*45530*/  IMAD.WIDE.U32 R54, R98, R70, RZ ;  /* 0x0000004662367225 */ /* 0x000fe200078e00ff */
[----:B------:R-:W-:Y:S02]  /*45540*/  ISETP.LT.U32.OR.EX P5, PT, R2, R37, P6, P5 ;  /* 0x000000250200720c */ /* 0x000fe400037a1550 */
[----:B------:R-:W-:Y:S01]  /*45550*/  IADD3.X R103, PT, PT, RZ, R79, RZ, P1, P0 ;  /* 0x0000004fff677210 */ /* 0x000fe20000fe04ff */
[----:B------:R-:W-:Y:S01]  /*45560*/  IMAD.IADD R53, R55, 0x1, R53 ;  /* 0x0000000137357824 */ /* 0x000fe200078e0235 */
[----:B------:R-:W-:Y:S01]  /*45570*/  IADD3.X R2, PT, PT, RZ, R93, RZ, P3, P4 ;  /* 0x0000005dff027210 */ /* 0x000fe20001fe84ff */
[----:B------:R-:W-:Y:S01]  /*45580*/  IMAD.WIDE.U32 R72, P4, R94, R47, R72 ;  /* 0x0000002f5e487225 */ /* 0x000fe20007880048 */
[----:B------:R-:W-:-:S02]  /*45590*/  IADD3 R86, P1, P3, R95, R96, R86 ;  /* 0x000000605f567210 */ /* 0x000fc40007b3e056 */
[----:B------:R-:W-:Y:S01]  /*455a0*/  @P2 IADD3 R96, P0, PT, R32, R3, RZ ;  /* 0x0000000320602210 */ /* 0x000fe20007f1e0ff */
[----:B------:R-:W-:Y:S01]  /*455b0*/  IMAD.WIDE.U32 R94, R94, R46, RZ ;  /* 0x0000002e5e5e7225 */ /* 0x000fe200078e00ff */
[----:B------:R-:W-:Y:S02]  /*455c0*/  IADD3.X R32, PT, PT, RZ, R97, RZ, P1, P3 ;  /* 0x00000061ff207210 */ /* 0x000fe40000fe64ff */
[----:B------:R-:W-:Y:S01]  /*455d0*/  @P2 ISETP.GE.U32.AND P3, PT, R96, R3, PT ;  /* 0x000000036000220c */ /* 0x000fe20003f66070 */
[----:B------:R-:W-:Y:S01]  /*455e0*/  IMAD.WIDE.U32 R78, R53, R68, RZ ;  /* 0x00000044354e7225 */ /* 0x000fe200078e00ff */
[----:B------:R-:W-:-:S03]  /*455f0*/  LOP3.LUT R26, R26, 0xffffffdf, RZ, 0xc0, !PT ;  /* 0xffffffdf1a1a7812 */ /* 0x000fc600078ec0ff */
[----:B------:R-:W-:Y:S01]  /*45600*/  @P2 IMAD.X R5, R5, 0x1, R38, P0 ;  /* 0x0000000105052824 */ /* 0x000fe200000e0626 */
[----:B------:R-:W-:Y:S01]  /*45610*/  ISETP.NE.U32.AND P0, PT, R107, RZ, PT ;  /* 0x000000ff6b00720c */ /* 0x000fe20003f05070 */
[----:B------:R-:W-:Y:S01]  /*45620*/  IMAD.X R97, RZ, RZ, RZ, P4 ;  /* 0x000000ffff617224 */ /* 0x000fe200020e06ff */
[----:B------:R-:W-:Y:S01]  /*45630*/  IADD3 R88, P4, PT, R95, R72, RZ ;  /* 0x000000485f587210 */ /* 0x000fe20007f9e0ff */
[----:B------:R-:W-:Y:S01]  /*45640*/  @P2 IMAD.MOV.U32 R3, RZ, RZ, R96 ;  /* 0x000000ffff032224 */ /* 0x000fe200078e0060 */
[----:B------:R-:W-:Y:S01]  /*45650*/  ISETP.NE.AND.EX P0, PT, R2, RZ, PT, P0 ;  /* 0x000000ff0200720c */ /* 0x000fe20003f05300 */
[----:B------:R-:W-:Y:S01]  /*45660*/  IMAD.WIDE.U32 R92, R54, R68, RZ ;  /* 0x00000044365c7225 */ /* 0x000fe200078e00ff */
[----:B------:R-:W-:-:S03]  /*45670*/  @P2 ISETP.GE.U32.AND.EX P3, PT, R5, R38, PT, P3 ;  /* 0x000000260500220c */ /* 0x000fc60003f66130 */
[----:B------:R-:W-:-:S04]  /*45680*/  IMAD.WIDE.U32 R78, P1, R54, R69, R78 ;  /* 0x00000045364e7225 */ /* 0x000fc8000782004e */
[----:B------:R-:W-:Y:S02]  /*45690*/  IMAD.MOV.U32 R96, RZ, RZ, R73 ;  /* 0x000000ffff607224 */ /* 0x000fe400078e0049 */
[----:B------:R-:W-:Y:S02]  /*456a0*/  @P2 IMAD.MOV.U32 R38, RZ, RZ, R5 ;  /* 0x000000ffff262224 */ /* 0x000fe400078e0005 */
[----:B------:R-:W-:Y:S01]  /*456b0*/  IMAD.WIDE.U32.X R72, R81, R47, R96, P4 ;  /* 0x0000002f51487225 */ /* 0x000fe200020e0460 */
[----:B------:R-:W-:Y:S02]  /*456c0*/  LOP3.LUT R81, RZ, R92, RZ, 0x33, !PT ;  /* 0x0000005cff517212 */ /* 0x000fe400078e33ff */
[----:B------:R-:W-:Y:S01]  /*456d0*/  IADD3 R78, P4, PT, R93, R78, RZ ;  /* 0x0000004e5d4e7210 */ /* 0x000fe20007f9e0ff */
[----:B------:R-:W-:Y:S01]  /*456e0*/  IMAD.X R93, RZ, RZ, RZ, P1 ;  /* 0x000000ffff5d7224 */ /* 0x000fe200008e06ff */
[----:B------:R-:W-:Y:S01]  /*456f0*/  ISETP.GT.U32.AND P1, PT, R98, R81, PT ;  /* 0x000000516200720c */ /* 0x000fe20003f24070 */
[----:B------:R-:W-:Y:S01]  /*45700*/  IMAD.MOV.U32 R92, RZ, RZ, R79 ;  /* 0x000000ffff5c7224 */ /* 0x000fe200078e004f */
[----:B------:R-:W-:-:S02]  /*45710*/  LOP3.LUT R78, RZ, R78, RZ, 0x33, !PT ;  /* 0x0000004eff4e7212 */ /* 0x000fc400078e33ff */
[----:B------:R-:W-:Y:S01]  /*45720*/  @P3 LOP3.LUT R26, R26, 0x20, RZ, 0xfc, !PT ;  /* 0x000000201a1a3812 */ /* 0x000fe200078efcff */
[----:B------:R-:W-:Y:S01]  /*45730*/  IMAD.WIDE.U32.X R92, R53, R69, R92, P4 ;  /* 0x00000045355c7225 */ /* 0x000fe200020e045c */
[----:B------:R-:W-:Y:S02]  /*45740*/  ISETP.GT.U32.AND.EX P1, PT, R105, R78, PT, P1 ;  /* 0x0000004e6900720c */ /* 0x000fe40003f24110 */
[----:B------:R-:W-:Y:S02]  /*45750*/  SEL R81, RZ, 0xffffffff, !P5 ;  /* 0xffffffffff517807 */ /* 0x000fe40006800000 */
[----:B------:R-:W-:Y:S01]  /*45760*/  SEL R5, RZ, 0x1, !P1 ;  /* 0x00000001ff057807 */ /* 0x000fe20004800000 */
        /* <DEDUP_REMOVED lines=14> */
.L_x_128:
[----:B------:R-:W-:Y:S05]  /*45850*/  BSYNC.RECONVERGENT B2 ;  /* 0x0000000000027941 */ /* 0x000fea0003800200 */
.L_x_127:
[----:B------:R-:W-:Y:S01]  /*45860*/  IADD3 R96, P0, PT, R5, R92, RZ ;  /* 0x0000005c05607210 */ /* 0x000fe20007f1e0ff */
[----:B------:R-:W-:Y:S01]  /*45870*/  IMAD.WIDE.U32 R78, R53, R66, RZ ;  /* 0x00000042354e7225 */ /* 0x000fe200078e00ff */
[C---:B------:R-:W-:Y:S01]  /*45880*/  IADD3 R5, P3, P4, R81.reuse, R0, -R45 ;  /* 0x0000000051057210 */ /* 0x040fe20007c7e82d */
[----:B------:R-:W-:Y:S01]  /*45890*/  BSSY.RECONVERGENT B2, `(.L_x_129) ;  /* 0x0000043000027945 */ /* 0x000fe20003800200 */
[----:B------:R-:W-:Y:S01]  /*458a0*/  IADD3 R97, P1, PT, R82, R94, RZ ;  /* 0x0000005e52617210 */ /* 0x000fe20007f3e0ff */
[----:B------:R-:W-:Y:S01]  /*458b0*/  IMAD.X R77, RZ, RZ, R93, P0 ;  /* 0x000000ffff4d7224 */ /* 0x000fe200000e065d */
[----:B------:R-:W-:Y:S02]  /*458c0*/  IADD3.X R2, PT, PT, R81, R39, ~R42, P3, P4 ;  /* 0x0000002751027210 */ /* 0x000fe40001fe8c2a */
[----:B------:R-:W-:Y:S01]  /*458d0*/  IADD3 R81, P3, PT, R3, R76, RZ ;  /* 0x0000004c03517210 */ /* 0x000fe20007f7e0ff */
[----:B------:R-:W-:Y:S01]  /*458e0*/  IMAD.X R101, R101, 0x1, R88, P1 ;  /* 0x0000000165657824 */ /* 0x000fe200008e0658 */
[----:B------:R-:W-:Y:S01]  /*458f0*/  ISETP.GE.U32.AND P0, PT, R97, R94, PT ;  /* 0x0000005e6100720c */ /* 0x000fe20003f06070 */
[----:B------:R-:W-:Y:S01]  /*45900*/  IMAD.WIDE.U32 R92, P1, R54, R67, R78 ;  /* 0x00000043365c7225 */ /* 0x000fe2000782004e */
[----:B------:R-:W-:-:S02]  /*45910*/  LOP3.LUT R26, R26, 0xfffffffe, RZ, 0xc0, !PT ;  /* 0xfffffffe1a1a7812 */ /* 0x000fc400078ec0ff */
[----:B------:R-:W-:Y:S01]  /*45920*/  ISETP.GE.U32.AND.EX P0, PT, R101, R88, PT, P0 ;  /* 0x000000586500720c */ /* 0x000fe20003f06100 */
[----:B------:R-:W-:-:S04]  /*45930*/  IMAD.WIDE.U32 R94, R54, R66, RZ ;  /* 0x00000042365e7225 */ /* 0x000fc800078e00ff */
[----:B------:R-:W-:Y:S01]  /*45940*/  IMAD.X R82, R38, 0x1, R113, P3 ;  /* 0x0000000126527824 */ /* 0x000fe200018e0671 */
[----:B------:R-:W-:Y:S01]  /*45950*/  IADD3 R97, P3, PT, R97, R86, RZ ;  /* 0x0000005661617210 */ /* 0x000fe20007f7e0ff */
[----:B------:R-:W-:Y:S01]  /*45960*/  IMAD.X R79, RZ, RZ, RZ, P1 ;  /* 0x000000ffff4f7224 */ /* 0x000fe200008e06ff */
[----:B------:R-:W-:Y:S01]  /*45970*/  IADD3 R115, P1, PT, R51, R94, RZ ;  /* 0x0000005e33737210 */ /* 0x000fe20007f3e0ff */
[----:B------:R-:W-:Y:S01]  /*45980*/  IMAD.MOV.U32 R78, RZ, RZ, R93 ;  /* 0x000000ffff4e7224 */ /* 0x000fe200078e005d */
[----:B------:R-:W-:Y:S01]  /*45990*/  SEL R38, RZ, 0x1, P0 ;  /* 0x00000001ff267807 */ /* 0x000fe20000000000 */
[----:B------:R-:W-:Y:S01]  /*459a0*/  IMAD.X R51, R101, 0x1, R32, P3 ;  /* 0x0000000165337824 */ /* 0x000fe200018e0620 */
[----:B------:R-:W-:Y:S02]  /*459b0*/  IADD3 R3, P3, PT, R95, R92, RZ ;  /* 0x0000005c5f037210 */ /* 0x000fe40007f7e0ff */
[----:B------:R-:W-:Y:S02]  /*459c0*/  ISETP.GE.U32.AND P0, PT, R97, R86, PT ;  /* 0x000000566100720c */ /* 0x000fe40003f06070 */
[----:B------:R-:W-:Y:S01]  /*459d0*/  ISETP.GE.U32.AND P4, PT, R115, R94, PT ;  /* 0x0000005e7300720c */ /* 0x000fe20003f86070 */
[----:B------:R-:W-:Y:S01]  /*459e0*/  IMAD.X R34, R3, 0x1, R34, P1 ;  /* 0x0000000103227824 */ /* 0x000fe200008e0622 */
[----:B------:R-:W-:Y:S01]  /*459f0*/  ISETP.GE.U32.AND.EX P1, PT, R51, R32, PT, P0 ;  /* 0x000000203300720c */ /* 0x000fe20003f26100 */
[----:B------:R-:W-:Y:S01]  /*45a00*/  IMAD.WIDE.U32.X R78, R53, R67, R78, P3 ;  /* 0x00000043354e7225 */ /* 0x000fe200018e044e */
[----:B------:R-:W-:-:S02]  /*45a10*/  ISETP.NE.U32.AND P3, PT, R0, R45, PT ;  /* 0x0000002d0000720c */ /* 0x000fc40003f65070 */
[----:B------:R-:W-:Y:S02]  /*45a20*/  ISETP.GE.U32.AND.EX P4, PT, R34, R3, PT, P4 ;  /* 0x000000032200720c */ /* 0x000fe40003f86140 */
[----:B------:R-:W-:Y:S02]  /*45a30*/  IADD3 R3, P0, PT, R91, -R50, RZ ;  /* 0x800000325b037210 */ /* 0x000fe40007f1e0ff */
[----:B------:R-:W-:Y:S02]  /*45a40*/  SEL R91, RZ, 0x1, P1 ;  /* 0x00000001ff5b7807 */ /* 0x000fe40000800000 */
[----:B------:R-:W-:Y:S02]  /*45a50*/  IADD3 R115, P1, PT, R115, R96, RZ ;  /* 0x0000006073737210 */ /* 0x000fe40007f3e0ff */
[----:B------:R-:W-:Y:S02]  /*45a60*/  SEL R88, RZ, 0x1, P4 ;  /* 0x00000001ff587807 */ /* 0x000fe40002000000 */
[----:B------:R-:W-:Y:S01]  /*45a70*/  ISETP.GE.U32.AND P4, PT, R0, R45, PT ;  /* 0x0000002d0000720c */ /* 0x000fe20003f86070 */
[----:B------:R-:W-:Y:S01]  /*45a80*/  IMAD.X R110, R34, 0x1, R77, P1 ;  /* 0x00000001226e7824 */ /* 0x000fe200008e064d */
[----:B------:R-:W-:Y:S01]  /*45a90*/  ISETP.GE.U32.AND P1, PT, R81, R76, PT ;  /* 0x0000004c5100720c */ /* 0x000fe20003f26070 */
[----:B------:R-:W-:Y:S01]  /*45aa0*/  IMAD.X R0, R33, 0x1, ~R104, P0 ;  /* 0x0000000121007824 */ /* 0x000fe200000e0e68 */
[----:B------:R-:W-:-:S02]  /*45ab0*/  ISETP.GE.U32.AND.EX P4, PT, R39, R42, PT, P4 ;  /* 0x0000002a2700720c */ /* 0x000fc40003f86140 */
[----:B------:R-:W-:Y:S02]  /*45ac0*/  ISETP.NE.OR.EX P5, PT, R39, R42, !P5, P3 ;  /* 0x0000002a2700720c */ /* 0x000fe40006fa5730 */
[----:B------:R-:W-:Y:S02]  /*45ad0*/  ISETP.GE.U32.AND.EX P6, PT, R82, R113, PT, P1 ;  /* 0x000000715200720c */ /* 0x000fe40003fc6110 */
[----:B------:R-:W-:Y:S02]  /*45ae0*/  ISETP.GE.U32.AND P0, PT, R115, R96, PT ;  /* 0x000000607300720c */ /* 0x000fe40003f06070 */
[----:B------:R-:W-:Y:S02]  /*45af0*/  IADD3 R86, P1, P3, R91, R72, R38 ;  /* 0x000000485b567210 */ /* 0x000fe40007b3e026 */
[----:B------:R-:W-:-:S07]  /*45b00*/  ISETP.GE.U32.AND.EX P0, PT, R110, R77, PT, P0 ;  /* 0x0000004d6e00720c */ /* 0x000fce0003f06100 */
[----:B------:R-:W-:Y:S01]  /*45b10*/  @P6 LOP3.LUT R26, R26, 0x1, RZ, 0xfc, !PT ;  /* 0x000000011a1a6812 */ /* 0x000fe200078efcff */
[----:B------:R-:W-:Y:S06]  /*45b20*/  @P5 BRA P4, `(.L_x_130) ;  /* 0x0000000000645947 */ /* 0x000fec0002000000 */
[----:B------:R-:W-:-:S05]  /*45b30*/  IADD3 R3, P4, PT, R3, R68, RZ ;  /* 0x0000004403037210 */ /* 0x000fca0007f9e0ff */
[----:B------:R-:W-:Y:S01]  /*45b40*/  IMAD.X R0, R0, 0x1, R69, P4 ;  /* 0x0000000100007824 */ /* 0x000fe200020e0645 */
[----:B------:R-:W-:-:S04]  /*45b50*/  ISETP.GE.U32.AND P4, PT, R3, R68, PT ;  /* 0x000000440300720c */ /* 0x000fc80003f86070 */
[----:B------:R-:W-:-:S04]  /*45b60*/  ISETP.GE.U32.AND.EX P4, PT, R0, R69, PT, P4 ;  /* 0x000000450000720c */ /* 0x000fc80003f86140 */
[----:B------:R-:W-:-:S04]  /*45b70*/  SEL R34, RZ, 0x1, P4 ;  /* 0x00000001ff227807 */ /* 0x000fc80002000000 */
[----:B------:R-:W-:-:S04]  /*45b80*/  IADD3 R34, P5, P6, R34, R66, R9 ;  /* 0x0000004222227210 */ /* 0x000fc80007ebe009 */
[----:B------:R-:W-:Y:S02]  /*45b90*/  IADD3.X R39, PT, PT, RZ, R67, R6, P5, P6 ;  /* 0x00000043ff277210 */ /* 0x000fe40002fec406 */
[----:B------:R-:W-:-:S04]  /*45ba0*/  ISETP.EQ.U32.AND P5, PT, R34, R9, PT ;  /* 0x000000092200720c */ /* 0x000fc80003fa2070 */
[----:B------:R-:W-:Y:S02]  /*45bb0*/  ISETP.EQ.AND.EX P4, PT, R39, R6, !P4, P5 ;  /* 0x000000062700720c */ /* 0x000fe40006782350 */
[----:B------:R-:W-:Y:S01]  /*45bc0*/  ISETP.LT.U32.AND P5, PT, R34, R9, PT ;  /* 0x000000092200720c */ /* 0x000fe20003fa1070 */
[----:B------:R-:W-:-:S03]  /*45bd0*/  IMAD.MOV.U32 R9, RZ, RZ, R34 ;  /* 0x000000ffff097224 */ /* 0x000fc600078e0022 */
[----:B------:R-:W-:Y:S01]  /*45be0*/  ISETP.LT.U32.OR.EX P4, PT, R39, R6, P4, P5 ;  /* 0x000000062700720c */ /* 0x000fe20002781550 */
[----:B------:R-:W-:-:S03]  /*45bf0*/  IMAD.MOV.U32 R6, RZ, RZ, R39 ;  /* 0x000000ffff067224 */ /* 0x000fc600078e0027 */
[----:B------:R-:W-:-:S04]  /*45c00*/  SEL R32, RZ, 0x1, !P4 ;  /* 0x00000001ff207807 */ /* 0x000fc80006000000 */
[----:B------:R-:W-:-:S04]  /*45c10*/  IADD3 R32, P5, P6, R32, R64, R7 ;  /* 0x0000004020207210 */ /* 0x000fc80007ebe007 */
[----:B------:R-:W-:Y:S02]  /*45c20*/  IADD3.X R33, PT, PT, RZ, R65, R4, P5, P6 ;  /* 0x00000041ff217210 */ /* 0x000fe40002fec404 */
[----:B------:R-:W-:-:S04]  /*45c30*/  ISETP.EQ.U32.AND P5, PT, R32, R7, PT ;  /* 0x000000072000720c */ /* 0x000fc80003fa2070 */
[----:B------:R-:W-:Y:S02]  /*45c40*/  ISETP.EQ.AND.EX P5, PT, R33, R4, P4, P5 ;  /* 0x000000042100720c */ /* 0x000fe400027a2350 */
[----:B------:R-:W-:Y:S01]  /*45c50*/  ISETP.LT.U32.AND P4, PT, R32, R7, PT ;  /* 0x000000072000720c */ /* 0x000fe20003f81070 */
[----:B------:R-:W-:-:S03]  /*45c60*/  IMAD.MOV.U32 R7, RZ, RZ, R32 ;  /* 0x000000ffff077224 */ /* 0x000fc600078e0020 */
[----:B------:R-:W-:-:S04]  /*45c70*/  ISETP.LT.U32.OR.EX P4, PT, R33, R4, P5, P4 ;  /* 0x000000042100720c */ /* 0x000fc80002f81540 */
[----:B------:R-:W-:-:S04]  /*45c80*/  SEL R4, RZ, 0x1, !P4 ;  /* 0x00000001ff047807 */ /* 0x000fc80006000000 */
[----:B------:R-:W-:Y:S01]  /*45c90*/  IADD3 R5, P4, P5, R4, R46, R5 ;  /* 0x0000002e04057210 */ /* 0x000fe20007d9e005 */
[----:B------:R-:W-:-:S03]  /*45ca0*/  IMAD.MOV.U32 R4, RZ, RZ, R33 ;  /* 0x000000ffff047224 */ /* 0x000fc600078e0021 */
[----:B------:R-:W-:-:S09]  /*45cb0*/  IADD3.X R2, PT, PT, RZ, R47, R2, P4, P5 ;  /* 0x0000002fff027210 */ /* 0x000fd200027ea402 */
.L_x_130:
[----:B------:R-:W-:Y:S05]  /*45cc0*/  BSYNC.RECONVERGENT B2 ;  /* 0x0000000000027941 */ /* 0x000fea0003800200 */
.L_x_129:
[C---:B------:R-:W-:Y:S01]  /*45cd0*/  SHF.L.W.U32.HI R72, R0.reuse, 0x1, R9 ;  /* 0x0000000100487819 */ /* 0x040fe20000010e09 */
[----:B------:R-:W-:Y:S01]  /*45ce0*/  IMAD.WIDE.U32 R38, R53, R64, RZ ;  /* 0x0000004035267225 */ /* 0x000fe200078e00ff */
[----:B------:R-:W-:Y:S01]  /*45cf0*/  SEL R33, RZ, 0x1, P0 ;  /* 0x00000001ff217807 */ /* 0x000fe20000000000 */
[----:B------:R-:W-:Y:S01]  /*45d00*/  BSSY.RECONVERGENT B2, `(.L_x_131) ;  /* 0x0000074000027945 */ /* 0x000fe20003800200 */
[----:B------:R-:W-:Y:S01]  /*45d10*/  ISETP.GE.AND P4, PT, R0, RZ, PT ;  /* 0x000000ff0000720c */ /* 0x000fe20003f86270 */
[----:B------:R-:W-:Y:S01]  /*45d20*/  IMAD.SHL.U32 R76, R7, 0x2, RZ ;  /* 0x00000002074c7824 */ /* 0x000fe200078e00ff */
[----:B------:R-:W-:Y:S01]  /*45d30*/  SHF.L.W.U32.HI R77, R9, 0x1, R6 ;  /* 0x00000001094d7819 */ /* 0x000fe20000010e06 */
[----:B------:R-:W-:Y:S01]  /*45d40*/  IMAD.SHL.U32 R102, R5, 0x2, RZ ;  /* 0x0000000205667824 */ /* 0x000fe200078e00ff */
[----:B------:R-:W-:Y:S02]  /*45d50*/  ISETP.EQ.U32.AND P0, PT, R72, R9, PT ;  /* 0x000000094800720c */ /* 0x000fe40003f02070 */
[----:B------:R-:W-:-:S02]  /*45d60*/  IADD3.X R55, PT, PT, RZ, R73, RZ, P1, P3 ;  /* 0x00000049ff377210 */ /* 0x000fc40000fe64ff */
[----:B------:R-:W-:Y:S01]  /*45d70*/  IADD3 R88, P3, P1, R33, R78, R88 ;  /* 0x0000004e21587210 */ /* 0x000fe2000797e058 */
[----:B------:R-:W-:Y:S01]  /*45d80*/  IMAD.WIDE.U32 R32, R54, R64, RZ ;  /* 0x0000004036207225 */ /* 0x000fe200078e00ff */
[----:B------:R-:W-:Y:S02]  /*45d90*/  ISETP.EQ.AND.EX P0, PT, R77, R6, !P4, P0 ;  /* 0x000000064d00720c */ /* 0x000fe40006702300 */
[----:B------:R-:W-:Y:S02]  /*45da0*/  ISETP.LT.U32.AND P4, PT, R72, R9, PT ;  /* 0x000000094800720c */ /* 0x000fe40003f81070 */
[----:B------:R-:W-:Y:S02]  /*45db0*/  IADD3.X R79, PT, PT, RZ, R79, RZ, P3, P1 ;  /* 0x0000004fff4f7210 */ /* 0x000fe40001fe24ff */
[----:B------:R-:W-:Y:S02]  /*45dc0*/  IADD3 R81, P1, PT, R81, R80, RZ ;  /* 0x0000005051517210 */ /* 0x000fe40007f3e0ff */
[----:B------:R-:W-:Y:S01]  /*45dd0*/  ISETP.LT.U32.OR.EX P3, PT, R77, R6, P0, P4 ;  /* 0x000000064d00720c */ /* 0x000fe20000761540 */
[----:B------:R-:W-:Y:S01]  /*45de0*/  IMAD.WIDE.U32 R38, P0, R54, R65, R38 ;  /* 0x0000004136267225 */ /* 0x000fe20007800026 */
[----:B------:R-:W-:-:S02]  /*45df0*/  LOP3.LUT P5, RZ, R26, 0x1, RZ, 0xc0, !PT ;  /* 0x000000011aff7812 */ /* 0x000fc400078ac0ff */
[----:B------:R-:W-:Y:S01]  /*45e00*/  SEL R73, RZ, 0x1, !P3 ;  /* 0x00000001ff497807 */ /* 0x000fe20005800000 */
[----:B------:R-:W-:Y:S01]  /*45e10*/  IMAD.X R82, R82, 0x1, R103, P1 ;  /* 0x0000000152527824 */ /* 0x000fe200008e0667 */
[----:B------:R-:W-:Y:S02]  /*45e20*/  SEL R91, RZ, 0x1, P5 ;  /* 0x00000001ff5b7807 */ /* 0x000fe40002800000 */
[----:B------:R-:W-:Y:S01]  /*45e30*/  IADD3 R78, P5, PT, R33, R38, RZ ;  /* 0x00000026214e7210 */ /* 0x000fe20007fbe0ff */
[----:B------:R-:W-:Y:S01]  /*45e40*/  IMAD.X R33, RZ, RZ, RZ, P0 ;  /* 0x000000ffff217224 */ /* 0x000fe200000e06ff */
[----:B------:R-:W-:Y:S02]  /*45e50*/  IADD3 R97, P1, PT, R97, R32, RZ ;  /* 0x0000002061617210 */ /* 0x000fe40007f3e0ff */
[----:B------:R-:W-:Y:S02]  /*45e60*/  LOP3.LUT R73, R76, R73, RZ, 0xfc, !PT ;  /* 0x000000494c497212 */ /* 0x000fe400078efcff */
[----:B------:R-:W-:Y:S01]  /*45e70*/  SHF.L.U64.HI R109, R7, 0x1, R4 ;  /* 0x00000001076d7819 */ /* 0x000fe20000010204 */
[----:B------:R-:W-:Y:S01]  /*45e80*/  IMAD.X R38, R78, 0x1, R51, P1 ;  /* 0x000000014e267824 */ /* 0x000fe200008e0633 */
[----:B------:R-:W-:-:S02]  /*45e90*/  IADD3 R51, P0, PT, R97, R88, RZ ;  /* 0x0000005861337210 */ /* 0x000fc40007f1e0ff */
[CC--:B------:R-:W-:Y:S02]  /*45ea0*/  ISETP.EQ.U32.AND P4, PT, R73.reuse, R7.reuse, PT ;  /* 0x000000074900720c */ /* 0x0c0fe40003f82070 */
[----:B------:R-:W-:Y:S01]  /*45eb0*/  ISETP.LT.U32.AND P1, PT, R73, R7, PT ;  /* 0x000000074900720c */ /* 0x000fe20003f21070 */
[----:B------:R-:W-:Y:S01]  /*45ec0*/  IMAD.X R34, R38, 0x1, R79, P0 ;  /* 0x0000000126227824 */ /* 0x000fe200000e064f */
[----:B------:R-:W-:Y:S02]  /*45ed0*/  ISETP.EQ.AND.EX P3, PT, R109, R4, P3, P4 ;  /* 0x000000046d00720c */ /* 0x000fe40001f62340 */
[----:B------:R-:W-:Y:S02]  /*45ee0*/  ISETP.GE.U32.AND P0, PT, R81, R80, PT ;  /* 0x000000505100720c */ /* 0x000fe40003f06070 */
[----:B------:R-:W-:Y:S02]  /*45ef0*/  ISETP.LT.U32.OR.EX P1, PT, R109, R4, P3, P1 ;  /* 0x000000046d00720c */ /* 0x000fe40001f21510 */
[----:B------:R-:W-:-:S02]  /*45f00*/  ISETP.GE.U32.AND.EX P0, PT, R82, R103, PT, P0 ;  /* 0x000000675200720c */ /* 0x000fc40003f06100 */
[----:B------:R-:W-:Y:S01]  /*45f10*/  ISETP.GE.U32.AND P4, PT, R97, R32, PT ;  /* 0x000000206100720c */ /* 0x000fe20003f86070 */
[----:B------:R-:W-:Y:S01]  /*45f20*/  IMAD.MOV.U32 R32, RZ, RZ, R39 ;  /* 0x000000ffff207224 */ /* 0x000fe200078e0027 */
[----:B------:R-:W-:Y:S02]  /*45f30*/  ISETP.GE.U32.AND P3, PT, R51, R88, PT ;  /* 0x000000583300720c */ /* 0x000fe40003f66070 */
[----:B------:R-:W-:Y:S01]  /*45f40*/  SEL R39, RZ, 0x1, !P1 ;  /* 0x00000001ff277807 */ /* 0x000fe20004800000 */
[----:B------:R-:W-:Y:S01]  /*45f50*/  IMAD.WIDE.U32.X R32, R53, R65, R32, P5 ;  /* 0x0000004135207225 */ /* 0x000fe200028e0420 */
[----:B------:R-:W-:Y:S02]  /*45f60*/  SEL R97, RZ, 0x1, P0 ;  /* 0x00000001ff617807 */ /* 0x000fe40000000000 */
[----:B------:R-:W-:Y:S02]  /*45f70*/  ISETP.NE.U32.AND P0, PT, R86, RZ, PT ;  /* 0x000000ff5600720c */ /* 0x000fe40003f05070 */
[----:B------:R-:W-:-:S02]  /*45f80*/  ISETP.GE.U32.AND.EX P4, PT, R38, R78, PT, P4 ;  /* 0x0000004e2600720c */ /* 0x000fc40003f86140 */
[----:B------:R-:W-:Y:S02]  /*45f90*/  ISETP.GE.U32.AND.EX P3, PT, R34, R79, PT, P3 ;  /* 0x0000004f2200720c */ /* 0x000fe40003f66130 */
[----:B------:R-:W-:Y:S02]  /*45fa0*/  LOP3.LUT R78, R102, R39, RZ, 0xfc, !PT ;  /* 0x00000027664e7212 */ /* 0x000fe400078efcff */
[----:B------:R-:W-:Y:S02]  /*45fb0*/  ISETP.NE.AND.EX P0, PT, R55, RZ, PT, P0 ;  /* 0x000000ff3700720c */ /* 0x000fe40003f05300 */
[----:B------:R-:W-:Y:S02]  /*45fc0*/  SEL R38, RZ, 0x1, P4 ;  /* 0x00000001ff267807 */ /* 0x000fe40002000000 */
[----:B------:R-:W-:Y:S02]  /*45fd0*/  SHF.L.U64.HI R98, R5, 0x1, R2 ;  /* 0x0000000105627819 */ /* 0x000fe40000010202 */
[----:B------:R-:W-:-:S02]  /*45fe0*/  ISETP.GE.U32.AND P4, PT, R78, R5, PT ;  /* 0x000000054e00720c */ /* 0x000fc40003f86070 */
[----:B------:R-:W-:Y:S02]  /*45ff0*/  SEL R39, RZ, 0x1, P3 ;  /* 0x00000001ff277807 */ /* 0x000fe40001800000 */
[----:B------:R-:W-:Y:S02]  /*46000*/  IADD3 R97, P3, P5, R97, R74, R91 ;  /* 0x0000004a61617210 */ /* 0x000fe40007d7e05b */
[----:B------:R-:W-:Y:S02]  /*46010*/  ISETP.GE.U32.AND.EX P4, PT, R98, R2, PT, P4 ;  /* 0x000000026200720c */ /* 0x000fe40003f86140 */
[----:B------:R-:W-:Y:S02]  /*46020*/  IADD3.X R94, PT, PT, RZ, R75, RZ, P3, P5 ;  /* 0x0000004bff5e7210 */ /* 0x000fe40001fea4ff */
[----:B------:R-:W-:Y:S01]  /*46030*/  IADD3 R74, P3, P5, R39, R32, R38 ;  /* 0x00000020274a7210 */ /* 0x000fe20007d7e026 */
[----:B------:R-:W-:Y:S01]  /*46040*/  IMAD.WIDE.U32 R38, R53, R46, RZ ;  /* 0x0000002e35267225 */ /* 0x000fe200078e00ff */
[----:B------:R-:W-:-:S02]  /*46050*/  LOP3.LUT R26, R26, 0xffffffbf, RZ, 0xc0, !PT ;  /* 0xffffffbf1a1a7812 */ /* 0x000fc400078ec0ff */
[----:B------:R-:W-:Y:S02]  /*46060*/  IADD3.X R75, PT, PT, RZ, R33, RZ, P3, P5 ;  /* 0x00000021ff4b7210 */ /* 0x000fe40001fea4ff */
[----:B------:R-:W-:Y:S01]  /*46070*/  @P0 IADD3 R86, P5, PT, R86, R99, RZ ;  /* 0x0000006356560210 */ /* 0x000fe20007fbe0ff */
[----:B------:R-:W-:-:S04]  /*46080*/  IMAD.WIDE.U32 R32, P3, R54, R47, R38 ;  /* 0x0000002f36207225 */ /* 0x000fc80007860026 */
[----:B------:R-:W-:Y:S01]  /*46090*/  @P0 IMAD.X R79, R55, 0x1, R100, P5 ;  /* 0x00000001374f0824 */ /* 0x000fe200028e0664 */
[----:B------:R-:W-:Y:S01]  /*460a0*/  @P4 ISETP.EQ.U32.AND P5, PT, R78, R5, PT ;  /* 0x000000054e00420c */ /* 0x000fe20003fa2070 */
[----:B------:R-:W-:-:S04]  /*460b0*/  IMAD.WIDE.U32 R54, R54, R46, RZ ;  /* 0x0000002e36367225 */ /* 0x000fc800078e00ff */
[----:B------:R-:W-:Y:S01]  /*460c0*/  IMAD.X R39, RZ, RZ, RZ, P3 ;  /* 0x000000ffff277224 */ /* 0x000fe200018e06ff */
[----:B------:R-:W-:Y:S01]  /*460d0*/  PLOP3.LUT P3, PT, PT, PT, PT, 0x80, 0x8 ;  /* 0x000000000008781c */ /* 0x000fe20003f6f070 */
[----:B------:R-:W-:Y:S01]  /*460e0*/  IMAD.MOV.U32 R38, RZ, RZ, R33 ;  /* 0x000000ffff267224 */ /* 0x000fe200078e0021 */
[----:B------:R-:W-:Y:S02]  /*460f0*/  @P4 ISETP.EQ.AND.EX P3, PT, R98, R2, P1, P5 ;  /* 0x000000026200420c */ /* 0x000fe40000f62350 */
[----:B------:R-:W-:Y:S02]  /*46100*/  IADD3 R55, P5, PT, R55, R32, RZ ;  /* 0x0000002037377210 */ /* 0x000fe40007fbe0ff */
[----:B------:R-:W-:Y:S01]  /*46110*/  @P0 ISETP.GE.U32.AND P4, PT, R86, R99, PT ;  /* 0x000000635600020c */ /* 0x000fe20003f86070 */
[----:B------:R-:W-:Y:S02]  /*46120*/  @P0 IMAD.MOV.U32 R99, RZ, RZ, R86 ;  /* 0x000000ffff630224 */ /* 0x000fe400078e0056 */
[----:B------:R-:W-:Y:S01]  /*46130*/  IMAD.WIDE.U32.X R32, R53, R47, R38, P5 ;  /* 0x0000002f35207225 */ /* 0x000fe200028e0426 */
[----:B------:R-:W-:-:S02]  /*46140*/  @P0 ISETP.GE.U32.AND.EX P5, PT, R79, R100, PT, P4 ;  /* 0x000000644f00020c */ /* 0x000fc40003fa6140 */
[----:B------:R-:W-:Y:S01]  /*46150*/  IADD3 R53, P4, PT, R99, R54, RZ ;  /* 0x0000003663357210 */ /* 0x000fe20007f9e0ff */
[----:B------:R-:W-:Y:S01]  /*46160*/  @P0 IMAD.MOV.U32 R100, RZ, RZ, R79 ;  /* 0x000000ffff640224 */ /* 0x000fe200078e004f */
[----:B------:R-:W-:-:S03]  /*46170*/  SHF.L.U64.HI R38, R3, 0x1, R0 ;  /* 0x0000000103267819 */ /* 0x000fc60000010200 */
[----:B------:R-:W-:Y:S01]  /*46180*/  IMAD.X R80, R100, 0x1, R55, P4 ;  /* 0x0000000164507824 */ /* 0x000fe200020e0637 */
[----:B------:R-:W-:-:S04]  /*46190*/  ISETP.GE.U32.AND P4, PT, R53, R54, PT ;  /* 0x000000363500720c */ /* 0x000fc80003f86070 */
[----:B------:R-:W-:Y:S02]  /*461a0*/  ISETP.GE.U32.AND.EX P4, PT, R80, R55, PT, P4 ;  /* 0x000000375000720c */ /* 0x000fe40003f86140 */
[----:B------:R-:W-:Y:S02]  /*461b0*/  @P5 LOP3.LUT R26, R26, 0x40, RZ, 0xfc, !PT ;  /* 0x000000401a1a5812 */ /* 0x000fe400078efcff */
[----:B------:R-:W-:Y:S02]  /*461c0*/  SEL R86, RZ, 0x1, P4 ;  /* 0x00000001ff567807 */ /* 0x000fe40002000000 */
[----:B------:R-:W-:-:S05]  /*461d0*/  IADD3 R53, P4, PT, R53, R74, RZ ;  /* 0x0000004a35357210 */ /* 0x000fca0007f9e0ff */
[----:B------:R-:W-:Y:S01]  /*461e0*/  IMAD.X R80, R80, 0x1, R75, P4 ;  /* 0x0000000150507824 */ /* 0x000fe200020e064b */
[----:B------:R-:W-:-:S04]  /*461f0*/  ISETP.GE.U32.AND P4, PT, R53, R74, PT ;  /* 0x0000004a3500720c */ /* 0x000fc80003f86070 */
[----:B------:R-:W-:-:S04]  /*46200*/  ISETP.GE.U32.AND.EX P4, PT, R80, R75, PT, P4 ;  /* 0x0000004b5000720c */ /* 0x000fc80003f86140 */
[----:B------:R-:W-:-:S04]  /*46210*/  SEL R39, RZ, 0x1, P4 ;  /* 0x00000001ff277807 */ /* 0x000fc80002000000 */
[----:B------:R-:W-:Y:S01]  /*46220*/  IADD3 R86, P4, P5, R39, R32, R86 ;  /* 0x0000002027567210 */ /* 0x000fe20007d9e056 */
[----:B------:R-:W-:-:S03]  /*46230*/  IMAD.SHL.U32 R39, R3, 0x2, RZ ;  /* 0x0000000203277824 */ /* 0x000fc600078e00ff */
[----:B------:R-:W-:Y:S02]  /*46240*/  IADD3.X R88, PT, PT, RZ, R33, RZ, P4, P5 ;  /* 0x00000021ff587210 */ /* 0x000fe400027ea4ff */
[----:B------:R-:W-:Y:S02]  /*46250*/  ISETP.NE.U32.AND P4, PT, R72, R66, PT ;  /* 0x000000424800720c */ /* 0x000fe40003f85070 */
[----:B------:R-:W-:Y:S02]  /*46260*/  ISETP.LT.U32.AND P5, PT, R39, R68, PT ;  /* 0x000000442700720c */ /* 0x000fe40003fa1070 */
[----:B------:R-:W-:Y:S02]  /*46270*/  ISETP.NE.AND.EX P4, PT, R77, R67, PT, P4 ;  /* 0x000000434d00720c */ /* 0x000fe40003f85340 */
[----:B------:R-:W-:Y:S02]  /*46280*/  SEL R33, RZ, 0x1, !P1 ;  /* 0x00000001ff217807 */ /* 0x000fe40004800000 */
[----:B------:R-:W-:-:S02]  /*46290*/  ISETP.LT.U32.AND.EX P4, PT, R38, R69, !P4, P5 ;  /* 0x000000452600720c */ /* 0x000fc40006781150 */
[----:B------:R-:W-:Y:S02]  /*462a0*/  ISETP.LT.U32.AND P5, PT, R72, R66, PT ;  /* 0x000000424800720c */ /* 0x000fe40003fa1070 */
[----:B------:R-:W-:Y:S02]  /*462b0*/  LOP3.LUT R33, R102, R33, RZ, 0xfc, !PT ;  /* 0x0000002166217212 */ /* 0x000fe400078efcff */
[----:B------:R-:W-:Y:S02]  /*462c0*/  ISETP.LT.U32.OR.EX P4, PT, R77, R67, P4, P5 ;  /* 0x000000434d00720c */ /* 0x000fe40002781550 */
[CC--:B------:R-:W-:Y:S02]  /*462d0*/  ISETP.EQ.U32.AND P5, PT, R73.reuse, R64.reuse, PT ;  /* 0x000000404900720c */ /* 0x0c0fe40003fa2070 */
[----:B------:R-:W-:Y:S02]  /*462e0*/  ISETP.LT.U32.AND P1, PT, R73, R64, PT ;  /* 0x000000404900720c */ /* 0x000fe40003f21070 */
[----:B------:R-:W-:-:S02]  /*462f0*/  ISETP.EQ.AND.EX P5, PT, R109, R65, P4, P5 ;  /* 0x000000416d00720c */ /* 0x000fc400027a2350 */
[----:B------:R-:W-:Y:S02]  /*46300*/  ISETP.GE.U32.AND P4, PT, R33, R46, PT ;  /* 0x0000002e2100720c */ /* 0x000fe40003f86070 */
[----:B------:R-:W-:Y:S02]  /*46310*/  ISETP.LT.U32.OR.EX P5, PT, R109, R65, P5, P1 ;  /* 0x000000416d00720c */ /* 0x000fe40002fa1510 */
[----:B------:R-:W-:Y:S02]  /*46320*/  ISETP.GE.U32.AND.EX P4, PT, R98, R47, PT, P4 ;  /* 0x0000002f6200720c */ /* 0x000fe40003f86140 */
[----:B------:R-:W-:-:S11]  /*46330*/  PLOP3.LUT P1, PT, PT, PT, PT, 0x8, 0x80 ;  /* 0x000000000080781c */ /* 0x000fd60003f2e170 */
[----:B------:R-:W-:Y:S05]  /*46340*/  @!P4 BRA `(.L_x_132) ;  /* 0x00000000003cc947 */ /* 0x000fea0003800000 */
        /* <DEDUP_REMOVED lines=15> */
.L_x_132:
[----:B------:R-:W-:Y:S05]  /*46440*/  BSYNC.RECONVERGENT B2 ;  /* 0x0000000000027941 */ /* 0x000fea0003800200 */
.L_x_131:
[----:B------:R-:W-:Y:S01]  /*46450*/  PLOP3.LUT P3, PT, P3, P1, PT, 0xf8, 0x8f ;  /* 0x00000000008f781c */ /* 0x000fe20001f63f70 */
[----:B------:R-:W-:Y:S01]  /*46460*/  BSSY.RECONVERGENT B2, `(.L_x_133) ;  /* 0x00001ec000027945 */ /* 0x000fe20003800200 */
[----:B------:R-:W-:Y:S02]  /*46470*/  ISETP.EQ.U32.AND P4, PT, R72, R66, PT ;  /* 0x000000424800720c */ /* 0x000fe40003f82070 */
[----:B------:R-:W-:Y:S02]  /*46480*/  SEL R105, R68, RZ, P3 ;  /* 0x000000ff44697207 */ /* 0x000fe40001800000 */
[----:B------:R-:W-:Y:S02]  /*46490*/  SEL R113, R69, RZ, P3 ;  /* 0x000000ff45717207 */ /* 0x000fe40001800000 */
[----:B------:R-:W-:Y:S02]  /*464a0*/  IADD3 R105, P1, PT, -R105, R39, RZ ;  /* 0x0000002769697210 */ /* 0x000fe40007f3e1ff */
[----:B------:R-:W-:-:S02]  /*464b0*/  ISETP.LT.U32.AND P6, PT, R72, R9, PT ;  /* 0x000000094800720c */ /* 0x000fc40003fc1070 */
[----:B------:R-:W-:Y:S01]  /*464c0*/  P2R R92, PR, RZ, 0x4 ;  /* 0x00000004ff5c7803 */ /* 0x000fe20000000000 */
[C---:B------:R-:W-:Y:S01]  /*464d0*/  IMAD.X R113, R38.reuse, 0x1, ~R113, P1 ;  /* 0x0000000126717824 */ /* 0x040fe200008e0e71 */
[----:B------:R-:W-:Y:S01]  /*464e0*/  ISETP.GE.U32.AND P1, PT, R39, R68, PT ;  /* 0x000000442700720c */ /* 0x000fe20003f26070 */
[----:B------:R-:W-:Y:S01]  /*464f0*/  IMAD.WIDE.U32 R118, R105, R105, RZ ;  /* 0x0000006969767225 */ /* 0x000fe200078e00ff */
[----:B------:R-:W-:Y:S02]  /*46500*/  P2R R99, PR, RZ, 0x1 ;  /* 0x00000001ff637803 */ /* 0x000fe40000000000 */
[----:B------:R-:W-:Y:S01]  /*46510*/  ISETP.GE.U32.AND.EX P1, PT, R38, R69, PT, P1 ;  /* 0x000000452600720c */ /* 0x000fe20003f26110 */
[----:B------:R-:W-:Y:S01]  /*46520*/  IMAD.WIDE.U32 R38, R113, R105, RZ ;  /* 0x0000006971267225 */ /* 0x000fe200078e00ff */
[----:B------:R-:W-:Y:S02]  /*46530*/  LOP3.LUT R26, R26, 0xfffffff7, RZ, 0xc0, !PT ;  /* 0xfffffff71a1a7812 */ /* 0x000fe400078ec0ff */
[----:B------:R-:W-:-:S02]  /*46540*/  ISETP.EQ.AND.EX P4, PT, R77, R67, !P1, P4 ;  /* 0x000000434d00720c */ /* 0x000fc40004f82340 */
[----:B------:R-:W-:Y:S02]  /*46550*/  SEL R33, RZ, 0x1, P1 ;  /* 0x00000001ff217807 */ /* 0x000fe40000800000 */
[----:B------:R-:W-:-:S04]  /*46560*/  ISETP.LT.U32.AND P1, PT, R72, R66, PT ;  /* 0x000000424800720c */ /* 0x000fc80003f21070 */
[----:B------:R-:W-:Y:S02]  /*46570*/  ISETP.LT.U32.OR.EX P1, PT, R77, R67, P4, P1 ;  /* 0x000000434d00720c */ /* 0x000fe40002721510 */
[----:B------:R-:W-:Y:S02]  /*46580*/  IADD3 R33, P4, PT, R33, R66, RZ ;  /* 0x0000004221217210 */ /* 0x000fe40007f9e0ff */
[----:B------:R-:W-:Y:S01]  /*46590*/  SEL R95, RZ, 0x1, !P1 ;  /* 0x00000001ff5f7807 */ /* 0x000fe20004800000 */
[----:B------:R-:W-:Y:S01]  /*465a0*/  IMAD.WIDE.U32 R38, P1, R105, R113, R38 ;  /* 0x0000007169267225 */ /* 0x000fe20007820026 */
[----:B------:R-:W-:-:S03]  /*465b0*/  SEL R33, R33, RZ, P3 ;  /* 0x000000ff21217207 */ /* 0x000fc60001800000 */
[----:B------:R-:W-:Y:S01]  /*465c0*/  IMAD.X R96, RZ, RZ, R67, P4 ;  /* 0x000000ffff607224 */ /* 0x000fe200020e0643 */
[----:B------:R-:W-:Y:S01]  /*465d0*/  IADD3 R108, P4, PT, -R33, R72, RZ ;  /* 0x00000048216c7210 */ /* 0x000fe20007f9e1ff */
[----:B------:R-:W-:Y:S01]  /*465e0*/  IMAD.X R33, RZ, RZ, RZ, P1 ;  /* 0x000000ffff217224 */ /* 0x000fe200008e06ff */
[----:B------:R-:W-:Y:S01]  /*465f0*/  IADD3 R123, P1, PT, R119, R38, RZ ;  /* 0x00000026777b7210 */ /* 0x000fe20007f3e0ff */
[----:B------:R-:W-:Y:S01]  /*46600*/  IMAD.MOV.U32 R32, RZ, RZ, R39 ;  /* 0x000000ffff207224 */ /* 0x000fe200078e0027 */
[----:B------:R-:W-:Y:S01]  /*46610*/  SEL R96, R96, RZ, P3 ;  /* 0x000000ff60607207 */ /* 0x000fe20001800000 */
[----:B------:R-:W-:-:S04]  /*46620*/  IMAD.WIDE.U32 R38, R108, R105, RZ ;  /* 0x000000696c267225 */ /* 0x000fc800078e00ff */
[----:B------:R-:W-:Y:S01]  /*46630*/  IMAD.X R96, R77, 0x1, ~R96, P4 ;  /* 0x000000014d607824 */ /* 0x000fe200020e0e60 */
[----:B------:R-:W-:Y:S01]  /*46640*/  ISETP.NE.U32.AND P4, PT, R72, R9, PT ;  /* 0x000000094800720c */ /* 0x000fe20003f85070 */
[----:B------:R-:W-:-:S03]  /*46650*/  IMAD.WIDE.U32.X R32, R113, R113, R32, P1 ;  /* 0x0000007171207225 */ /* 0x000fc600008e0420 */
[----:B------:R-:W-:Y:S01]  /*46660*/  ISETP.NE.AND.EX P4, PT, R77, R6, PT, P4 ;  /* 0x000000064d00720c */ /* 0x000fe20003f85340 */
[----:B------:R-:W-:-:S03]  /*46670*/  IMAD.WIDE.U32 R72, R96, R105, RZ ;  /* 0x0000006960487225 */ /* 0x000fc600078e00ff */
[----:B------:R-:W-:Y:S01]  /*46680*/  ISETP.LT.AND P4, PT, R0, RZ, !P4 ;  /* 0x000000ff0000720c */ /* 0x000fe20006781270 */
[----:B------:R-:W-:-:S03]  /*46690*/  IMAD.WIDE.U32 R54, R113, R108, RZ ;  /* 0x0000006c71367225 */ /* 0x000fc600078e00ff */
[----:B------:R-:W-:Y:S01]  /*466a0*/  ISETP.LT.U32.OR.EX P4, PT, R77, R6, P4, P6 ;  /* 0x000000064d00720c */ /* 0x000fe20002781560 */
[----:B------:R-:W-:Y:S01]  /*466b0*/  IMAD.WIDE.U32 R72, P2, R108, R113, R72 ;  /* 0x000000716c487225 */ /* 0x000fe20007840048 */
[----:B------:R-:W-:-:S03]  /*466c0*/  IADD3 R121, P6, PT, R32, R38, RZ ;  /* 0x0000002620797210 */ /* 0x000fc60007fde0ff */
[----:B------:R-:W-:Y:S01]  /*466d0*/  IMAD.WIDE.U32 R74, R105, R108, RZ ;  /* 0x0000006c694a7225 */ /* 0x000fe200078e00ff */
[----:B------:R-:W-:Y:S02]  /*466e0*/  IADD3 R78, P1, PT, R39, R72, RZ ;  /* 0x00000048274e7210 */ /* 0x000fe40007f3e0ff */
[----:B------:R-:W-:-:S03]  /*466f0*/  SEL R39, RZ, 0x1, !P4 ;  /* 0x00000001ff277807 */ /* 0x000fc60006000000 */
[----:B------:R-:W-:Y:S01]  /*46700*/  IMAD.X R119, R78, 0x1, R33, P6 ;  /* 0x000000014e777824 */ /* 0x000fe200030e0621 */
[----:B------:R-:W-:Y:S02]  /*46710*/  IADD3 R95, P6, PT, R95, R64, RZ ;  /* 0x000000405f5f7210 */ /* 0x000fe40007fde0ff */
[----:B------:R-:W-:Y:S02]  /*46720*/  LOP3.LUT R72, R76, R39, RZ, 0xfc, !PT ;  /* 0x000000274c487212 */ /* 0x000fe400078efcff */
[----:B------:R-:W-:Y:S01]  /*46730*/  SEL R95, R95, RZ, P3 ;  /* 0x000000ff5f5f7207 */ /* 0x000fe20001800000 */
[----:B------:R-:W-:Y:S02]  /*46740*/  IMAD.X R32, RZ, RZ, R65, P6 ;  /* 0x000000ffff207224 */ /* 0x000fe400030e0641 */
[----:B------:R-:W-:-:S03]  /*46750*/  IMAD.WIDE.U32 R54, P6, R96, R105, R54 ;  /* 0x0000006960367225 */ /* 0x000fc600078c0036 */
[----:B------:R-:W-:Y:S01]  /*46760*/  SEL R32, R32, RZ, P3 ;  /* 0x000000ff20207207 */ /* 0x000fe20001800000 */
[----:B------:R-:W-:Y:S01]  /*46770*/  IMAD.X R33, RZ, RZ, RZ, P6 ;  /* 0x000000ffff217224 */ /* 0x000fe200030e06ff */
[----:B------:R-:W-:-:S05]  /*46780*/  IADD3 R95, P6, PT, -R95, R72, RZ ;  /* 0x000000485f5f7210 */ /* 0x000fca0007fde1ff */
[----:B------:R-:W-:Y:S01]  /*46790*/  IMAD.X R91, R109, 0x1, ~R32, P6 ;  /* 0x000000016d5b7824 */ /* 0x000fe200030e0e20 */
        /* <DEDUP_REMOVED lines=9> */
[----:B------:R-:W-:-:S03]  /*46830*/  IMAD.WIDE.U32 R54, P6, R95, R113, R54 ;  /* 0x000000715f367225 */ /* 0x000fc600078c0036 */
[----:B------:R-:W-:-:S04]  /*46840*/  IADD3 R77, P0, PT, R77, R54, RZ ;  /* 0x000000364d4d7210 */ /* 0x000fc80007f1e0ff */
[----:B------:R-:W-:-:S06]  /*46850*/  P2R R103, PR, RZ, 0x1 ;  /* 0x00000001ff677803 */ /* 0x000fcc0000000000 */
[----:B------:R-:W-:Y:S02]  /*46860*/  @P6 LOP3.LUT R26, R26, 0x8, RZ, 0xfc, !PT ;  /* 0x000000081a1a6812 */ /* 0x000fe400078efcff */
[----:B------:R-:W-:Y:S01]  /*46870*/  IADD3 R107, P0, P6, R76, R32, R107 ;  /* 0x000000204c6b7210 */ /* 0x000fe20007e1e06b */
[----:B------:R-:W-:-:S03]  /*46880*/  IMAD.MOV.U32 R32, RZ, RZ, R73 ;  /* 0x000000ffff207224 */ /* 0x000fc600078e0049 */
[----:B------:R-:W-:Y:S01]  /*46890*/  IADD3.X R106, PT, PT, R77, R33, RZ, P0, P6 ;  /* 0x000000214d6a7210 */ /* 0x000fe200007ec4ff */
[----:B------:R-:W-:Y:S02]  /*468a0*/  IMAD.X R33, RZ, RZ, RZ, P2 ;  /* 0x000000ffff217224 */ /* 0x000fe400010e06ff */
        /* <DEDUP_REMOVED lines=8> */
[----:B------:R-:W-:Y:S02]  /*46930*/  IADD3 R54, P1, PT, R75, R78, RZ ;  /* 0x0000004e4b367210 */ /* 0x000fe40007f3e0ff */
[----:B------:R-:W-:-:S05]  /*46940*/  IADD3 R75, P6, PT, R107, R74, RZ ;  /* 0x0000004a6b4b7210 */ /* 0x000fca0007fde0ff */
[----:B------:R-:W-:Y:S01]  /*46950*/  IMAD.X R101, R54, 0x1, R106, P6 ;  /* 0x0000000136657824 */ /* 0x000fe200030e066a */
[----:B------:R-:W-:-:S04]  /*46960*/  IADD3 R93, P2, P6, R75, R32, R93 ;  /* 0x000000204b5d7210 */ /* 0x000fc80007e5e05d */
[----:B------:R-:W-:Y:S02]  /*46970*/  IADD3.X R100, PT, PT, R101, R33, RZ, P2, P6 ;  /* 0x0000002165647210 */ /* 0x000fe400017ec4ff */
[----:B------:R-:W-:Y:S02]  /*46980*/  SEL R33, RZ, 0x1, !P5 ;  /* 0x00000001ff217807 */ /* 0x000fe40006800000 */
[-C--:B------:R-:W-:Y:S02]  /*46990*/  ISETP.EQ.U32.AND P5, PT, R72, R7.reuse, PT ;  /* 0x000000074800720c */ /* 0x080fe40003fa2070 */
[----:B------:R-:W-:Y:S02]  /*469a0*/  LOP3.LUT P6, RZ, R26, 0x8, RZ, 0xc0, !PT ;  /* 0x000000081aff7812 */ /* 0x000fe400078cc0ff */
[----:B------:R-:W-:Y:S02]  /*469b0*/  ISETP.EQ.AND.EX P5, PT, R109, R4, P4, P5 ;  /* 0x000000046d00720c */ /* 0x000fe400027a2350 */
[----:B------:R-:W-:-:S04]  /*469c0*/  ISETP.LT.U32.AND P4, PT, R72, R7, PT ;  /* 0x000000074800720c */ /* 0x000fc80003f81070 */
[----:B------:R-:W-:Y:S02]  /*469d0*/  ISETP.LT.U32.OR.EX P4, PT, R109, R4, P5, P4 ;  /* 0x000000046d00720c */ /* 0x000fe40002f81540 */
[----:B------:R-:W-:Y:S02]  /*469e0*/  IADD3 R33, P5, PT, R33, R46, RZ ;  /* 0x0000002e21217210 */ /* 0x000fe40007fbe0ff */
[----:B------:R-:W-:Y:S02]  /*469f0*/  SEL R73, RZ, 0x1, !P4 ;  /* 0x00000001ff497807 */ /* 0x000fe40006000000 */
[----:B------:R-:W-:Y:S01]  /*46a00*/  SEL R33, R33, RZ, P3 ;  /* 0x000000ff21217207 */ /* 0x000fe20001800000 */
[----:B------:R-:W-:Y:S01]  /*46a10*/  IMAD.X R39, RZ, RZ, R47, P5 ;  /* 0x000000ffff277224 */ /* 0x000fe200028e062f */
[----:B------:R-:W-:-:S04]  /*46a20*/  LOP3.LUT R102, R102, R73, RZ, 0xfc, !PT ;  /* 0x0000004966667212 */ /* 0x000fc800078efcff */
[----:B------:R-:W-:Y:S02]  /*46a30*/  SEL R39, R39, RZ, P3 ;  /* 0x000000ff27277207 */ /* 0x000fe40001800000 */
[----:B------:R-:W-:Y:S01]  /*46a40*/  IADD3 R102, P3, PT, R102, -R33, RZ ;  /* 0x8000002166667210 */ /* 0x000fe20007f7e0ff */
[----:B------:R-:W-:-:S04]  /*46a50*/  IMAD.WIDE.U32 R32, R113, R95, RZ ;  /* 0x0000005f71207225 */ /* 0x000fc800078e00ff */
[----:B------:R-:W-:Y:S02]  /*46a60*/  IMAD.X R98, R98, 0x1, ~R39, P3 ;  /* 0x0000000162627824 */ /* 0x000fe400018e0e27 */
        /* <DEDUP_REMOVED lines=13> */
[----:B------:R-:W-:Y:S01]  /*46b40*/  IADD3 R107, P4, P5, R32, R72, R107 ;  /* 0x00000048206b7210 */ /* 0x000fe20007d9e06b */
[----:B------:R-:W-:-:S03]  /*46b50*/  IMAD.MOV.U32 R72, RZ, RZ, R79 ;  /* 0x000000ffff487224 */ /* 0x000fc600078e004f */
[----:B------:R-:W-:Y:S01]  /*46b60*/  IADD3.X R109, PT, PT, R106, R73, RZ, P4, P5 ;  /* 0x000000496a6d7210 */ /* 0x000fe200027ea4ff */
[----:B------:R-:W-:Y:S01]  /*46b70*/  IMAD.X R73, RZ, RZ, RZ, P0 ;  /* 0x000000ffff497224 */ /* 0x000fe200000e06ff */
[----:B------:R-:W-:Y:S01]  /*46b80*/  ISETP.NE.AND P0, PT, R103, RZ, PT ;  /* 0x000000ff6700720c */ /* 0x000fe20003f05270 */
[----:B------:R-:W-:Y:S01]  /*46b90*/  IMAD.WIDE.U32.X R72, R96, R96, R72, P1 ;  /* 0x0000006060487225 */ /* 0x000fe200008e0448 */
[----:B------:R-:W-:-:S03]  /*46ba0*/  ISETP.GE.U32.AND P1, PT, R75, R74, PT ;  /* 0x0000004a4b00720c */ /* 0x000fc60003f26070 */
[----:B------:R-:W-:Y:S01]  /*46bb0*/  IMAD.MOV.U32 R74, RZ, RZ, R55 ;  /* 0x000000ffff4a7224 */ /* 0x000fe200078e0037 */
[----:B------:R-:W-:Y:S01]  /*46bc0*/  ISETP.GE.U32.AND.EX P1, PT, R101, R54, PT, P1 ;  /* 0x000000366500720c */ /* 0x000fe20003f26110 */
[----:B------:R-:W-:-:S03]  /*46bd0*/  IMAD.WIDE.U32 R54, R95, R108, RZ ;  /* 0x0000006c5f367225 */ /* 0x000fc600078e00ff */
[----:B------:R-:W-:Y:S02]  /*46be0*/  SEL R33, RZ, 0x1, P1 ;  /* 0x00000001ff217807 */ /* 0x000fe40000800000 */
[----:B------:R-:W-:Y:S01]  /*46bf0*/  ISETP.GE.U32.AND P1, PT, R93, R75, PT ;  /* 0x0000004b5d00720c */ /* 0x000fe20003f26070 */
[----:B------:R-:W-:Y:S01]  /*46c00*/  IMAD.X R75, RZ, RZ, RZ, P6 ;  /* 0x000000ffff4b7224 */ /* 0x000fe200030e06ff */
[----:B------:R-:W-:Y:S02]  /*46c10*/  IADD3 R116, P5, PT, R107, R54, RZ ;  /* 0x000000366b747210 */ /* 0x000fe40007fbe0ff */
[----:B------:R-:W-:Y:S01]  /*46c20*/  ISETP.GE.U32.AND.EX P1, PT, R100, R101, PT, P1 ;  /* 0x000000656400720c */ /* 0x000fe20003f26110 */
[----:B------:R-:W-:-:S03]  /*46c30*/  IMAD.WIDE.U32.X R74, R91, R113, R74, P0 ;  /* 0x000000715b4a7225 */ /* 0x000fc600000e044a */
[----:B------:R-:W-:-:S04]  /*46c40*/  SEL R101, RZ, 0x1, P1 ;  /* 0x00000001ff657807 */ /* 0x000fc80000800000 */
[----:B------:R-:W-:-:S04]  /*46c50*/  IADD3 R101, P1, P4, R101, R72, R33 ;  /* 0x0000004865657210 */ /* 0x000fc80007c3e021 */
[----:B------:R-:W-:Y:S01]  /*46c60*/  IADD3.X R38, PT, PT, RZ, R73, RZ, P1, P4 ;  /* 0x00000049ff267210 */ /* 0x000fe20000fe84ff */
[----:B------:R-:W-:Y:S01]  /*46c70*/  IMAD.WIDE.U32 R72, R91, R108, RZ ;  /* 0x0000006c5b487225 */ /* 0x000fe200078e00ff */
[----:B------:R-:W-:-:S03]  /*46c80*/  IADD3 R93, P1, PT, R93, R76, RZ ;  /* 0x0000004c5d5d7210 */ /* 0x000fc60007f3e0ff */
[----:B------:R-:W-:-:S04]  /*46c90*/  IMAD.WIDE.U32 R72, P4, R95, R96, R72 ;  /* 0x000000605f487225 */ /* 0x000fc80007880048 */
[----:B------:R-:W-:Y:S01]  /*46ca0*/  IMAD.X R100, R100, 0x1, R77, P1 ;  /* 0x0000000164647824 */ /* 0x000fe200008e064d */
[----:B------:R-:W-:-:S05]  /*46cb0*/  IADD3 R114, P1, PT, R55, R72, RZ ;  /* 0x0000004837727210 */ /* 0x000fca0007f3e0ff */
[----:B------:R-:W-:Y:S01]  /*46cc0*/  IMAD.X R55, R114, 0x1, R109, P5 ;  /* 0x0000000172377824 */ /* 0x000fe200028e066d */
[----:B------:R-:W-:-:S05]  /*46cd0*/  IADD3 R101, P5, PT, R116, R101, RZ ;  /* 0x0000006574657210 */ /* 0x000fca0007fbe0ff */
[----:B------:R-:W-:Y:S01]  /*46ce0*/  IMAD.X R117, R55, 0x1, R38, P5 ;  /* 0x0000000137757824 */ /* 0x000fe200028e0626 */
[----:B------:R-:W-:Y:S01]  /*46cf0*/  ISETP.GE.U32.AND P5, PT, R93, R76, PT ;  /* 0x0000004c5d00720c */ /* 0x000fe20003fa6070 */
[----:B------:R-:W-:-:S03]  /*46d00*/  IMAD R38, R123, R70, RZ ;  /* 0x000000467b267224 */ /* 0x000fc600078e02ff */
[----:B------:R-:W-:Y:S01]  /*46d10*/  ISETP.GE.U32.AND.EX P5, PT, R100, R77, PT, P5 ;  /* 0x0000004d6400720c */ /* 0x000fe20003fa6150 */
[----:B------:R-:W-:-:S03]  /*46d20*/  IMAD R103, R118, R71, R38 ;  /* 0x0000004776677224 */ /* 0x000fc600078e0226 */
[----:B------:R-:W-:Y:S02]  /*46d30*/  SEL R33, RZ, 0x1, P5 ;  /* 0x00000001ff217807 */ /* 0x000fe40002800000 */
[----:B------:R-:W-:-:S05]  /*46d40*/  IADD3 R72, P5, PT, R101, R54, RZ ;  /* 0x0000003665487210 */ /* 0x000fca0007fbe0ff */
[----:B------:R-:W-:Y:S01]  /*46d50*/  IMAD.X R112, R117, 0x1, R114, P5 ;  /* 0x0000000175707824 */ /* 0x000fe200028e0672 */
[----:B------:R-:W-:-:S04]  /*46d60*/  IADD3 R33, P5, P6, R72, R74, R33 ;  /* 0x0000004a48217210 */ /* 0x000fc80007ebe021 */
[----:B------:R-:W-:Y:S01]  /*46d70*/  IADD3.X R111, PT, PT, R112, R75, RZ, P5, P6 ;  /* 0x0000004b706f7210 */ /* 0x000fe20002fec4ff */
[----:B------:R-:W-:-:S04]  /*46d80*/  IMAD.WIDE.U32 R74, R118, R70, RZ ;  /* 0x00000046764a7225 */ /* 0x000fc800078e00ff */
[----:B------:R-:W-:Y:S02]  /*46d90*/  IMAD.IADD R103, R75, 0x1, R103 ;  /* 0x000000014b677824 */ /* 0x000fe400078e0267 */
[----:B------:R-:W-:-:S04]  /*46da0*/  IMAD.WIDE.U32 R78, R74, R68, RZ ;  /* 0x000000444a4e7225 */ /* 0x000fc800078e00ff */
[----:B------:R-:W-:-:S04]  /*46db0*/  IMAD.WIDE.U32 R124, R103, R68, RZ ;  /* 0x00000044677c7225 */ /* 0x000fc800078e00ff */
[----:B------:R-:W-:-:S04]  /*46dc0*/  IMAD.WIDE.U32 R124, P5, R74, R69, R124 ;  /* 0x000000454a7c7225 */ /* 0x000fc800078a007c */
[----:B------:R-:W-:Y:S01]  /*46dd0*/  IMAD.X R77, RZ, RZ, RZ, P5 ;  /* 0x000000ffff4d7224 */ /* 0x000fe200028e06ff */
[----:B------:R-:W-:Y:S01]  /*46de0*/  IADD3 R38, P5, PT, R79, R124, RZ ;  /* 0x0000007c4f267210 */ /* 0x000fe20007fbe0ff */
[----:B------:R-:W-:Y:S01]  /*46df0*/  IMAD.MOV.U32 R76, RZ, RZ, R125 ;  /* 0x000000ffff4c7224 */ /* 0x000fe200078e007d */
[----:B------:R-:W-:Y:S02]  /*46e00*/  LOP3.LUT R79, RZ, R78, RZ, 0x33, !PT ;  /* 0x0000004eff4f7212 */ /* 0x000fe400078e33ff */
[----:B------:R-:W-:Y:S01]  /*46e10*/  LOP3.LUT R38, RZ, R38, RZ, 0x33, !PT ;  /* 0x00000026ff267212 */ /* 0x000fe200078e33ff */
[----:B------:R-:W-:Y:S01]  /*46e20*/  IMAD.WIDE.U32.X R76, R103, R69, R76, P5 ;  /* 0x00000045674c7225 */ /* 0x000fe200028e044c */
[----:B------:R-:W-:-:S03]  /*46e30*/  ISETP.GT.U32.AND P5, PT, R118, R79, PT ;  /* 0x0000004f7600720c */ /* 0x000fc60003fa4070 */
[----:B------:R-:W-:Y:S01]  /*46e40*/  IMAD.WIDE.U32 R78, R74, R66, RZ ;  /* 0x000000424a4e7225 */ /* 0x000fe200078e00ff */
[----:B------:R-:W-:-:S03]  /*46e50*/  ISETP.GT.U32.AND.EX P5, PT, R123, R38, PT, P5 ;  /* 0x000000267b00720c */ /* 0x000fc60003fa4150 */
[----:B------:R-:W-:Y:S01]  /*46e60*/  IMAD.WIDE.U32 R122, R103, R66, RZ ;  /* 0x00000042677a7225 */ /* 0x000fe200078e00ff */
[----:B------:R-:W-:-:S04]  /*46e70*/  SEL R75, RZ, 0x1, !P5 ;  /* 0x00000001ff4b7807 */ /* 0x000fc80006800000 */
        /* <DEDUP_REMOVED lines=9> */
[----:B------:R-:W-:Y:S01]  /*46f10*/  IADD3 R119, P6, PT, R79, R118, RZ ;  /* 0x000000764f777210 */ /* 0x000fe20007fde0ff */
[----:B------:R-:W-:Y:S01]  /*46f20*/  IMAD.WIDE.U32.X R76, R103, R67, R76, P5 ;  /* 0x00000043674c7225 */ /* 0x000fe200028e044c */
[----:B------:R-:W-:-:S03]  /*46f30*/  ISETP.GE.U32.AND P5, PT, R79, R78, PT ;  /* 0x0000004e4f00720c */ /* 0x000fc60003fa6070 */
[C---:B------:R-:W-:Y:S01]  /*46f40*/  IMAD.X R79, R75.reuse, 0x1, R120, P6 ;  /* 0x000000014b4f7824 */ /* 0x040fe200030e0678 */
[----:B------:R-:W-:-:S04]  /*46f50*/  ISETP.GE.U32.AND.EX P5, PT, R75, R38, PT, P5 ;  /* 0x000000264b00720c */ /* 0x000fc80003fa6150 */
[----:B------:R-:W-:Y:S02]  /*46f60*/  SEL R38, RZ, 0x1, P5 ;  /* 0x00000001ff267807 */ /* 0x000fe40002800000 */
[----:B------:R-:W-:-:S04]  /*46f70*/  ISETP.GE.U32.AND P5, PT, R119, R118, PT ;  /* 0x000000767700720c */ /* 0x000fc80003fa6070 */
[----:B------:R-:W-:Y:S01]  /*46f80*/  ISETP.GE.U32.AND.EX P5, PT, R79, R120, PT, P5 ;  /* 0x000000784f00720c */ /* 0x000fe20003fa6150 */
[----:B------:R-:W-:-:S03]  /*46f90*/  IMAD.WIDE.U32 R120, R96, R95, RZ ;  /* 0x0000005f60787225 */ /* 0x000fc600078e00ff */
[----:B------:R-:W-:-:S04]  /*46fa0*/  SEL R75, RZ, 0x1, P5 ;  /* 0x00000001ff4b7807 */ /* 0x000fc80002800000 */
[----:B------:R-:W-:-:S04]  /*46fb0*/  IADD3 R38, P5, P6, R75, R76, R38 ;  /* 0x0000004c4b267210 */ /* 0x000fc80007ebe026 */
[----:B------:R-:W-:Y:S01]  /*46fc0*/  IADD3.X R75, PT, PT, RZ, R77, RZ, P5, P6 ;  /* 0x0000004dff4b7210 */ /* 0x000fe20002fec4ff */
        /* <DEDUP_REMOVED lines=16> */
[----:B------:R-:W-:Y:S02]  /*470d0*/  IMAD.X R77, RZ, RZ, RZ, P5 ;  /* 0x000000ffff4d7224 */ /* 0x000fe400028e06ff */
[----:B------:R-:W-:Y:S01]  /*470e0*/  IMAD.MOV.U32 R76, RZ, RZ, R117 ;  /* 0x000000ffff4c7224 */ /* 0x000fe200078e0075 */
[----:B------:R-:W-:-:S05]  /*470f0*/  IADD3 R117, P5, PT, R121, R116, RZ ;  /* 0x0000007479757210 */ /* 0x000fca0007fbe0ff */
[----:B------:R-:W-:Y:S01]  /*47100*/  IMAD.WIDE.U32.X R76, R103, R65, R76, P5 ;  /* 0x00000041674c7225 */ /* 0x000fe200028e044c */
[----:B------:R-:W-:-:S05]  /*47110*/  IADD3 R101, P5, PT, R93, R120, RZ ;  /* 0x000000785d657210 */ /* 0x000fca0007fbe0ff */
[----:B------:R-:W-:Y:S01]  /*47120*/  IMAD.X R116, R117, 0x1, R100, P5 ;  /* 0x0000000175747824 */ /* 0x000fe200028e0664 */
[----:B------:R-:W-:-:S05]  /*47130*/  IADD3 R93, P5, PT, R101, R38, RZ ;  /* 0x00000026655d7210 */ /* 0x000fca0007fbe0ff */
[----:B------:R-:W-:Y:S01]  /*47140*/  IMAD.X R100, R116, 0x1, R75, P5 ;  /* 0x0000000174647824 */ /* 0x000fe200028e064b */
[----:B------:R-:W-:Y:S01]  /*47150*/  ISETP.GE.U32.AND P5, PT, R101, R120, PT ;  /* 0x000000786500720c */ /* 0x000fe20003fa6070 */
[----:B------:R-:W-:-:S03]  /*47160*/  IMAD.WIDE.U32 R120, R96, R102, RZ ;  /* 0x0000006660787225 */ /* 0x000fc600078e00ff */
[----:B------:R-:W-:Y:S01]  /*47170*/  ISETP.GE.U32.AND.EX P5, PT, R116, R117, PT, P5 ;  /* 0x000000757400720c */ /* 0x000fe20003fa6150 */
[----:B------:R-:W-:-:S03]  /*47180*/  IMAD.WIDE.U32 R116, R105, R102, RZ ;  /* 0x0000006669747225 */ /* 0x000fc600078e00ff */
[----:B------:R-:W-:Y:S02]  /*47190*/  SEL R101, RZ, 0x1, P5 ;  /* 0x00000001ff657807 */ /* 0x000fe40002800000 */
[----:B------:R-:W-:-:S04]  /*471a0*/  ISETP.GE.U32.AND P5, PT, R93, R38, PT ;  /* 0x000000265d00720c */ /* 0x000fc80003fa6070 */
[----:B------:R-:W-:-:S04]  /*471b0*/  ISETP.GE.U32.AND.EX P5, PT, R100, R75, PT, P5 ;  /* 0x0000004b6400720c */ /* 0x000fc80003fa6150 */
[----:B------:R-:W-:-:S04]  /*471c0*/  SEL R75, RZ, 0x1, P5 ;  /* 0x00000001ff4b7807 */ /* 0x000fc80002800000 */
[----:B------:R-:W-:Y:S01]  /*471d0*/  IADD3 R38, P5, P6, R75, R76, R101 ;  /* 0x0000004c4b267210 */ /* 0x000fe20007ebe065 */
[----:B------:R-:W-:-:S03]  /*471e0*/  IMAD.MOV.U32 R76, RZ, RZ, R73 ;  /* 0x000000ffff4c7224 */ /* 0x000fc600078e0049 */
[----:B------:R-:W-:Y:S01]  /*471f0*/  IADD3.X R75, PT, PT, RZ, R77, RZ, P5, P6 ;  /* 0x0000004dff4b7210 */ /* 0x000fe20002fec4ff */
[----:B------:R-:W-:Y:S02]  /*47200*/  IMAD.X R77, RZ, RZ, RZ, P4 ;  /* 0x000000ffff4d7224 */ /* 0x000fe400020e06ff */
        /* <DEDUP_REMOVED lines=22> */
[----:B------:R-:W-:-:S04]  /*47370*/  IADD3 R76, P4, P5, R116, R72, R107 ;  /* 0x00000048744c7210 */ /* 0x000fc80007d9e06b */
[----:B------:R-:W-:Y:S01]  /*47380*/  IADD3.X R107, PT, PT, R105, R73, RZ, P4, P5 ;  /* 0x00000049696b7210 */ /* 0x000fe200027ea4ff */
[----:B------:R-:W-:-:S04]  /*47390*/  IMAD.WIDE.U32 R120, P4, R98, R108, R120 ;  /* 0x0000006c62787225 */ /* 0x000fc80007880078 */
[----:B------:R-:W-:-:S04]  /*473a0*/  IMAD.WIDE.U32 R108, R108, R102, RZ ;  /* 0x000000666c6c7225 */ /* 0x000fc800078e00ff */
[----:B------:R-:W-:Y:S01]  /*473b0*/  IMAD.X R73, RZ, RZ, RZ, P4 ;  /* 0x000000ffff497224 */ /* 0x000fe200020e06ff */
[----:B------:R-:W-:Y:S01]  /*473c0*/  IADD3 RZ, P4, PT, R109, R120, RZ ;  /* 0x000000786dff7210 */ /* 0x000fe20007f9e0ff */
[----:B------:R-:W-:Y:S02]  /*473d0*/  IMAD.MOV.U32 R72, RZ, RZ, R121 ;  /* 0x000000ffff487224 */ /* 0x000fe400078e0079 */
[----:B------:R-:W-:-:S04]  /*473e0*/  IMAD.WIDE.U32 R120, R74, R46, RZ ;  /* 0x0000002e4a787225 */ /* 0x000fc800078e00ff */
[----:B------:R-:W-:Y:S01]  /*473f0*/  IMAD.WIDE.U32.X R72, R98, R96, R72, P4 ;  /* 0x0000006062487225 */ /* 0x000fe200020e0448 */
        /* <DEDUP_REMOVED lines=18> */
[----:B------:R-:W-:-:S05]  /*47520*/  IADD3 R73, P4, PT, R33, R120, RZ ;  /* 0x0000007821497210 */ /* 0x000fca0007f9e0ff */
[----:B------:R-:W-:Y:S01]  /*47530*/  IMAD.X R112, R72, 0x1, R111, P4 ;  /* 0x0000000148707824 */ /* 0x000fe200020e066f */
[----:B------:R-:W-:-:S05]  /*47540*/  IADD3 R103, P4, PT, R73, R38, RZ ;  /* 0x0000002649677210 */ /* 0x000fca0007f9e0ff */
[----:B------:R-:W-:Y:S01]  /*47550*/  IMAD.X R74, R112, 0x1, R75, P4 ;  /* 0x00000001704a7824 */ /* 0x000fe200020e064b */
[----:B------:R-:W-:Y:S01]  /*47560*/  ISETP.GE.U32.AND P4, PT, R73, R120, PT ;  /* 0x000000784900720c */ /* 0x000fe20003f86070 */
[----:B------:R-:W-:Y:S01]  /*47570*/  IMAD.X R73, RZ, RZ, RZ, P2 ;  /* 0x000000ffff497224 */ /* 0x000fe200010e06ff */
[----:B------:R-:W-:Y:S02]  /*47580*/  ISETP.NE.AND P2, PT, R92, RZ, PT ;  /* 0x000000ff5c00720c */ /* 0x000fe40003f45270 */
        /* <DEDUP_REMOVED lines=9> */
[----:B------:R-:W-:Y:S01]  /*47620*/  IMAD.WIDE.U32.X R72, R98, R113, R72, P3 ;  /* 0x0000007162487225 */ /* 0x000fe200018e0448 */
[----:B------:R-:W-:-:S03]  /*47630*/  ISETP.GE.U32.AND P3, PT, R33, R32, PT ;  /* 0x000000202100720c */ /* 0x000fc60003f66070 */
[----:B------:R-:W-:Y:S01]  /*47640*/  IMAD.WIDE.U32 R32, R91, R95, RZ ;  /* 0x0000005f5b207225 */ /* 0x000fe200078e00ff */
[----:B------:R-:W-:Y:S02]  /*47650*/  ISETP.GE.U32.AND.EX P3, PT, R111, R106, PT, P3 ;  /* 0x0000006a6f00720c */ /* 0x000fe40003f66130 */
[----:B------:R-:W-:Y:S02]  /*47660*/  IADD3 R111, P5, PT, R55, R38, RZ ;  /* 0x00000026376f7210 */ /* 0x000fe40007fbe0ff */
[----:B------:R-:W-:Y:S01]  /*47670*/  SEL R106, RZ, 0x1, P3 ;  /* 0x00000001ff6a7807 */ /* 0x000fe20001800000 */
[----:B------:R-:W-:-:S04]  /*47680*/  IMAD.WIDE.U32 R32, P3, R95, R91, R32 ;  /* 0x0000005b5f207225 */ /* 0x000fc80007860020 */
[----:B------:R-:W-:Y:S01]  /*47690*/  IMAD.X R55, RZ, RZ, RZ, P3 ;  /* 0x000000ffff377224 */ /* 0x000fe200018e06ff */
[----:B------:R-:W-:Y:S02]  /*476a0*/  IADD3 R39, P4, PT, R39, R32, RZ ;  /* 0x0000002027277210 */ /* 0x000fe40007f9e0ff */
[----:B------:R-:W-:-:S03]  /*476b0*/  ISETP.GE.U32.AND P3, PT, R111, R38, PT ;  /* 0x000000266f00720c */ /* 0x000fc60003f66070 */
[----:B------:R-:W-:Y:S01]  /*476c0*/  IMAD.X R114, R39, 0x1, R78, P5 ;  /* 0x0000000127727824 */ /* 0x000fe200028e064e */
[----:B------:R-:W-:Y:S01]  /*476d0*/  IADD3 R32, P5, PT, R111, R54, RZ ;  /* 0x000000366f207210 */ /* 0x000fe20007fbe0ff */
[----:B------:R-:W-:-:S03]  /*476e0*/  IMAD.MOV.U32 R54, RZ, RZ, R33 ;  /* 0x000000ffff367224 */ /* 0x000fc600078e0021 */
[C---:B------:R-:W-:Y:S01]  /*476f0*/  ISETP.GE.U32.AND.EX P3, PT, R114.reuse, R39, PT, P3 ;  /* 0x000000277200720c */ /* 0x040fe20003f66130 */
[----:B------:R-:W-:Y:S01]  /*47700*/  IMAD.X R112, R114, 0x1, R101, P5 ;  /* 0x0000000172707824 */ /* 0x000fe200028e0665 */
[----:B------:R-:W-:Y:S01]  /*47710*/  IADD3 R109, P5, PT, R32, R116, RZ ;  /* 0x00000074206d7210 */ /* 0x000fe20007fbe0ff */
[----:B------:R-:W-:-:S04]  /*47720*/  IMAD.WIDE.U32.X R54, R91, R91, R54, P4 ;  /* 0x0000005b5b367225 */ /* 0x000fc800020e0436 */
[----:B------:R-:W-:Y:S01]  /*47730*/  IMAD.X R92, R112, 0x1, R105, P5 ;  /* 0x00000001705c7824 */ /* 0x000fe200028e0669 */
[----:B------:R-:W-:Y:S01]  /*47740*/  IADD3 R78, P5, P6, R109, R72, R106 ;  /* 0x000000486d4e7210 */ /* 0x000fe20007ebe06a */
[----:B------:R-:W-:Y:S01]  /*47750*/  IMAD.WIDE.U32 R38, R91, R102, RZ ;  /* 0x000000665b267225 */ /* 0x000fe200078e00ff */
[----:B------:R-:W-:Y:S02]  /*47760*/  SEL R106, RZ, 0x1, P3 ;  /* 0x00000001ff6a7807 */ /* 0x000fe40001800000 */
[----:B------:R-:W-:Y:S02]  /*47770*/  ISETP.GE.U32.AND P3, PT, R32, R111, PT ;  /* 0x0000006f2000720c */ /* 0x000fe40003f66070 */
[----:B------:R-:W-:Y:S02]  /*47780*/  IADD3.X R101, PT, PT, R92, R73, RZ, P5, P6 ;  /* 0x000000495c657210 */ /* 0x000fe40002fec4ff */
[----:B------:R-:W-:-:S04]  /*47790*/  ISETP.GE.U32.AND.EX P3, PT, R112, R114, PT, P3 ;  /* 0x000000727000720c */ /* 0x000fc80003f66130 */
[----:B------:R-:W-:-:S04]  /*477a0*/  SEL R33, RZ, 0x1, P3 ;  /* 0x00000001ff217807 */ /* 0x000fc80001800000 */
[----:B------:R-:W-:-:S04]  /*477b0*/  IADD3 R106, P3, P4, R33, R54, R106 ;  /* 0x00000036216a7210 */ /* 0x000fc80007c7e06a */
[----:B------:R-:W-:Y:S01]  /*477c0*/  IADD3.X R111, PT, PT, RZ, R55, RZ, P3, P4 ;  /* 0x00000037ff6f7210 */ /* 0x000fe20001fe84ff */
[----:B------:R-:W-:-:S04]  /*477d0*/  IMAD.WIDE.U32 R38, P3, R98, R95, R38 ;  /* 0x0000005f62267225 */ /* 0x000fc80007860026 */
[----:B------:R-:W-:-:S04]  /*477e0*/  IMAD.WIDE.U32 R54, R95, R102, RZ ;  /* 0x000000665f367225 */ /* 0x000fc800078e00ff */
[----:B------:R-:W-:Y:S01]  /*477f0*/  IMAD.X R33, RZ, RZ, RZ, P3 ;  /* 0x000000ffff217224 */ /* 0x000fe200018e06ff */
[----:B------:R-:W-:Y:S01]  /*47800*/  IADD3 RZ, P3, PT, R55, R38, RZ ;  /* 0x0000002637ff7210 */ /* 0x000fe20007f7e0ff */
[----:B------:R-:W-:-:S04]  /*47810*/  IMAD.WIDE.U32 R54, R98, R95, RZ ;  /* 0x0000005f62367225 */ /* 0x000fc800078e00ff */
[----:B------:R-:W-:Y:S02]  /*47820*/  IMAD.MOV.U32 R32, RZ, RZ, R39 ;  /* 0x000000ffff207224 */ /* 0x000fe400078e0027 */
[----:B------:R-:W-:-:S04]  /*47830*/  IMAD.WIDE.U32 R38, R102, R95, RZ ;  /* 0x0000005f66267225 */ /* 0x000fc800078e00ff */
[----:B------:R-:W-:-:S04]  /*47840*/  IMAD.WIDE.U32.X R72, R98, R91, R32, P3 ;  /* 0x0000005b62487225 */ /* 0x000fc800018e0420 */
[----:B------:R-:W-:Y:S01]  /*47850*/  IMAD.WIDE.U32 R32, P3, R102, R91, R54 ;  /* 0x0000005b66207225 */ /* 0x000fe20007860036 */
[----:B------:R-:W-:-:S03]  /*47860*/  IADD3 R55, P5, PT, R76, R38, RZ ;  /* 0x000000264c377210 */ /* 0x000fc60007fbe0ff */
[----:B------:R-:W-:Y:S01]  /*47870*/  IMAD.X R113, RZ, RZ, RZ, P3 ;  /* 0x000000ffff717224 */ /* 0x000fe200018e06ff */
[----:B------:R-:W-:Y:S01]  /*47880*/  IADD3 R32, P4, PT, R39, R32, RZ ;  /* 0x0000002027207210 */ /* 0x000fe20007f9e0ff */
[----:B------:R-:W-:-:S04]  /*47890*/  IMAD.MOV.U32 R112, RZ, RZ, R33 ;  /* 0x000000ffff707224 */ /* 0x000fc800078e0021 */
[----:B------:R-:W-:Y:S01]  /*478a0*/  IMAD.X R76, R32, 0x1, R107, P5 ;  /* 0x00000001204c7824 */ /* 0x000fe200028e066b */
[----:B------:R-:W-:Y:S01]  /*478b0*/  IADD3 R39, P5, PT, R55, R106, RZ ;  /* 0x0000006a37277210 */ /* 0x000fe20007fbe0ff */
[----:B------:R-:W-:-:S04]  /*478c0*/  IMAD.WIDE.U32.X R112, R98, R91, R112, P4 ;  /* 0x0000005b62707225 */ /* 0x000fc800020e0470 */
[----:B------:R-:W-:Y:S01]  /*478d0*/  IMAD.X R111, R76, 0x1, R111, P5 ;  /* 0x000000014c6f7824 */ /* 0x000fe200028e066f */
[----:B------:R-:W-:-:S04]  /*478e0*/  ISETP.GE.U32.AND P5, PT, R55, R38, PT ;  /* 0x000000263700720c */ /* 0x000fc80003fa6070 */
[----:B------:R-:W-:-:S04]  /*478f0*/  ISETP.GE.U32.AND.EX P5, PT, R76, R32, PT, P5 ;  /* 0x000000204c00720c */ /* 0x000fc80003fa6150 */
[----:B------:R-:W-:Y:S02]  /*47900*/  SEL R54, RZ, 0x1, P5 ;  /* 0x00000001ff367807 */ /* 0x000fe40002800000 */
[----:B------:R-:W-:Y:S01]  /*47910*/  ISETP.GE.U32.AND P5, PT, R39, R55, PT ;  /* 0x000000372700720c */ /* 0x000fe20003fa6070 */
[----:B------:R-:W-:Y:S01]  /*47920*/  IMAD.X R55, RZ, RZ, RZ, P0 ;  /* 0x000000ffff377224 */ /* 0x000fe200000e06ff */
[----:B------:R-:W-:Y:S02]  /*47930*/  ISETP.NE.AND P0, PT, R99, RZ, PT ;  /* 0x000000ff6300720c */ /* 0x000fe40003f05270 */
[----:B------:R-:W-:-:S04]  /*47940*/  ISETP.GE.U32.AND.EX P5, PT, R111, R76, PT, P5 ;  /* 0x0000004c6f00720c */ /* 0x000fc80003fa6150 */
[----:B------:R-:W-:-:S04]  /*47950*/  SEL R95, RZ, 0x1, P5 ;  /* 0x00000001ff5f7807 */ /* 0x000fc80002800000 */
[----:B------:R-:W-:Y:S01]  /*47960*/  IADD3 R95, P5, P6, R95, R72, R54 ;  /* 0x000000485f5f7210 */ /* 0x000fe20007ebe036 */
[----:B------:R-:W-:Y:S02]  /*47970*/  IMAD.MOV.U32 R54, RZ, RZ, R77 ;  /* 0x000000ffff367224 */ /* 0x000fe400078e004d */
[----:B------:R-:W-:Y:S01]  /*47980*/  IMAD.WIDE.U32 R76, R119, R70, RZ ;  /* 0x00000046774c7225 */ /* 0x000fe200078e00ff */
[----:B------:R-:W-:Y:S02]  /*47990*/  IADD3.X R106, PT, PT, RZ, R73, RZ, P5, P6 ;  /* 0x00000049ff6a7210 */ /* 0x000fe40002fec4ff */
[----:B------:R-:W-:Y:S01]  /*479a0*/  ISETP.GE.U32.AND P5, PT, R109, R116, PT ;  /* 0x000000746d00720c */ /* 0x000fe20003fa6070 */
[----:B------:R-:W-:Y:S01]  /*479b0*/  IMAD.WIDE.U32.X R54, R98, R96, R54, P1 ;  /* 0x0000006062367225 */ /* 0x000fe200008e0436 */
[----:B------:R-:W-:Y:S02]  /*479c0*/  LOP3.LUT P6, RZ, R26, 0x20, RZ, 0xc0, !PT ;  /* 0x000000201aff7812 */ /* 0x000fe400078cc0ff */
[----:B------:R-:W-:-:S02]  /*479d0*/  ISETP.GE.U32.AND P1, PT, R78, R109, PT ;  /* 0x0000006d4e00720c */ /* 0x000fc40003f26070 */
[----:B------:R-:W-:Y:S02]  /*479e0*/  ISETP.GE.U32.AND.EX P5, PT, R92, R105, PT, P5 ;  /* 0x000000695c00720c */ /* 0x000fe40003fa6150 */
[----:B------:R-:W-:Y:S02]  /*479f0*/  @P2 SEL R73, RZ, 0x1, P6 ;  /* 0x00000001ff492807 */ /* 0x000fe40003000000 */
[----:B------:R-:W-:Y:S02]  /*47a00*/  ISETP.GE.U32.AND.EX P1, PT, R101, R92, PT, P1 ;  /* 0x0000005c6500720c */ /* 0x000fe40003f26110 */
[----:B------:R-:W-:Y:S02]  /*47a10*/  SEL R92, RZ, 0x1, P5 ;  /* 0x00000001ff5c7807 */ /* 0x000fe40002800000 */
[----:B------:R-:W-:Y:S02]  /*47a20*/  @P2 IADD3 R90, P5, PT, R73, R90, RZ ;  /* 0x0000005a495a2210 */ /* 0x000fe40007fbe0ff */
[----:B------:R-:W-:-:S02]  /*47a30*/  SEL R73, RZ, 0x1, P1 ;  /* 0x00000001ff497807 */ /* 0x000fc40000800000 */
[----:B------:R-:W-:Y:S01]  /*47a40*/  ISETP.LT.U32.AND P6, PT, R87, R66, PT ;  /* 0x000000425700720c */ /* 0x000fe20003fc1070 */
[----:B------:R-:W-:Y:S01]  /*47a50*/  @P2 IMAD.X R89, RZ, RZ, R89, P5 ;  /* 0x000000ffff592224 */ /* 0x000fe200028e0659 */
[----:B------:R-:W-:Y:S01]  /*47a60*/  IADD3 R92, P1, P5, R73, R54, R92 ;  /* 0x00000036495c7210 */ /* 0x000fe20007d3e05c */
[----:B------:R-:W-:Y:S01]  /*47a70*/  IMAD R54, R79, R70, RZ ;  /* 0x000000464f367224 */ /* 0x000fe200078e02ff */
[----:B------:R-:W-:Y:S01]  /*47a80*/  ISETP.NE.U32.AND P2, PT, R87, R66, PT ;  /* 0x000000425700720c */ /* 0x000fe20003f45070 */
[-C--:B------:R-:W-:Y:S01]  /*47a90*/  IMAD.WIDE.U32 R72, R76, R68.reuse, RZ ;  /* 0x000000444c487225 */ /* 0x080fe200078e00ff */
[----:B------:R-:W-:Y:S02]  /*47aa0*/  IADD3.X R96, PT, PT, RZ, R55, RZ, P1, P5 ;  /* 0x00000037ff607210 */ /* 0x000fe40000fea4ff */
[----:B------:R-:W-:Y:S02]  /*47ab0*/  ISETP.LT.U32.AND P1, PT, R35, R68, PT ;  /* 0x000000442300720c */ /* 0x000fe40003f21070 */
[----:B------:R-:W-:-:S02]  /*47ac0*/  ISETP.NE.AND.EX P2, PT, R84, R67, PT, P2 ;  /* 0x000000435400720c */ /* 0x000fc40003f45320 */
[----:B------:R-:W-:Y:S02]  /*47ad0*/  IADD3 R97, P5, PT, R90, R97, RZ ;  /* 0x000000615a617210 */ /* 0x000fe40007fbe0ff */
[----:B------:R-:W-:Y:S02]  /*47ae0*/  ISETP.LT.U32.AND.EX P1, PT, R52, R69, !P2, P1 ;  /* 0x000000453400720c */ /* 0x000fe40005721110 */
[-C--:B------:R-:W-:Y:S01]  /*47af0*/  ISETP.EQ.U32.AND P2, PT, R81, R64.reuse, PT ;  /* 0x000000405100720c */ /* 0x080fe20003f42070 */
[----:B------:R-:W-:Y:S01]  /*47b00*/  IMAD.X R94, R89, 0x1, R94, P5 ;  /* 0x00000001595e7824 */ /* 0x000fe200028e065e */
[----:B------:R-:W-:Y:S01]  /*47b10*/  ISETP.LT.U32.OR.EX P1, PT, R84, R67, P1, P6 ;  /* 0x000000435400720c */ /* 0x000fe20000f21560 */
[----:B------:R-:W-:Y:S01]  /*47b20*/  IMAD R89, R119, R71, R54 ;  /* 0x0000004777597224 */ /* 0x000fe200078e0236 */
[----:B------:R-:W-:Y:S02]  /*47b30*/  LOP3.LUT R26, R26, 0xfffffffe, RZ, 0xc0, !PT ;  /* 0xfffffffe1a1a7812 */ /* 0x000fe400078ec0ff */
[----:B------:R-:W-:Y:S01]  /*47b40*/  ISETP.EQ.AND.EX P1, PT, R82, R65, P1, P2 ;  /* 0x000000415200720c */ /* 0x000fe20000f22320 */
[----:B------:R-:W-:Y:S01]  /*47b50*/  IMAD.IADD R89, R77, 0x1, R89 ;  /* 0x000000014d597824 */ /* 0x000fe200078e0259 */
[----:B------:R-:W-:-:S02]  /*47b60*/  ISETP.LT.U32.AND P2, PT, R81, R64, PT ;  /* 0x000000405100720c */ /* 0x000fc40003f41070 */
[----:B------:R-:W-:Y:S01]  /*47b70*/  @P6 LOP3.LUT R26, R26, 0x1, RZ, 0xfc, !PT ;  /* 0x000000011a1a6812 */ /* 0x000fe200078efcff */
[----:B------:R-:W-:Y:S01]  /*47b80*/  IMAD.WIDE.U32 R54, R89, R68, RZ ;  /* 0x0000004459367225 */ /* 0x000fe200078e00ff */
[----:B------:R-:W-:Y:S02]  /*47b90*/  ISETP.LT.U32.OR.EX P6, PT, R82, R65, P1, P2 ;  /* 0x000000415200720c */ /* 0x000fe40000fc1520 */
[----:B------:R-:W-:Y:S02]  /*47ba0*/  ISETP.GE.U32.AND P2, PT, R97, R46, PT ;  /* 0x0000002e6100720c */ /* 0x000fe40003f46070 */
[----:B------:R-:W-:Y:S02]  /*47bb0*/  PLOP3.LUT P1, PT, PT, PT, PT, 0x8, 0x80 ;  /* 0x000000000080781c */ /* 0x000fe40003f2e170 */
[----:B------:R-:W-:Y:S02]  /*47bc0*/  ISETP.GE.U32.AND.EX P2, PT, R94, R47, PT, P2 ;  /* 0x0000002f5e00720c */ /* 0x000fe40003f46120 */
[----:B------:R-:W-:-:S02]  /*47bd0*/  LOP3.LUT R72, RZ, R72, RZ, 0x33, !PT ;  /* 0x00000048ff487212 */ /* 0x000fc400078e33ff */
[----:B------:R-:W-:-:S04]  /*47be0*/  LOP3.LUT R26, R26, 0xfffffffd, RZ, 0xc0, !PT ;  /* 0xfffffffd1a1a7812 */ /* 0x000fc800078ec0ff */
[----:B------:R-:W-:-:S05]  /*47bf0*/  @P6 LOP3.LUT R26, R26, 0x2, RZ, 0xfc, !PT ;  /* 0x000000021a1a6812 */ /* 0x000fca00078efcff */
[----:B------:R-:W-:-:S04]  /*47c00*/  @P2 ISETP.NE.U32.AND P5, PT, R97, R46, PT ;  /* 0x0000002e6100220c */ /* 0x000fc80003fa5070 */
[----:B------:R-:W-:Y:S01]  /*47c10*/  @P2 ISETP.NE.OR.EX P1, PT, R94, R47, !P6, P5 ;  /* 0x0000002f5e00220c */ /* 0x000fe20007725750 */
[----:B------:R-:W-:-:S03]  /*47c20*/  IMAD.WIDE.U32 R54, P2, R76, R69, R54 ;  /* 0x000000454c367225 */ /* 0x000fc60007840036 */
[----:B------:R-:W-:Y:S01]  /*47c30*/  IADD3 R54, P3, PT, R73, R54, RZ ;  /* 0x0000003649367210 */ /* 0x000fe20007f7e0ff */
[----:B------:R-:W-:Y:S01]  /*47c40*/  IMAD.X R73, RZ, RZ, RZ, P2 ;  /* 0x000000ffff497224 */ /* 0x000fe200010e06ff */
[----:B------:R-:W-:Y:S01]  /*47c50*/  ISETP.GT.U32.AND P2, PT, R119, R72, PT ;  /* 0x000000487700720c */ /* 0x000fe20003f44070 */
[----:B------:R-:W-:Y:S01]  /*47c60*/  IMAD.MOV.U32 R72, RZ, RZ, R55 ;  /* 0x000000ffff487224 */ /* 0x000fe200078e0037 */
[----:B------:R-:W-:-:S03]  /*47c70*/  LOP3.LUT R54, RZ, R54, RZ, 0x33, !PT ;  /* 0x00000036ff367212 */ /* 0x000fc600078e33ff */
[----:B------:R-:W-:Y:S01]  /*47c80*/  IMAD.WIDE.U32.X R72, R89, R69, R72, P3 ;  /* 0x0000004559487225 */ /* 0x000fe200018e0448 */
[----:B------:R-:W-:Y:S02]  /*47c90*/  ISETP.GT.U32.AND.EX P2, PT, R79, R54, PT, P2 ;  /* 0x000000364f00720c */ /* 0x000fe40003f44120 */
[----:B------:R-:W-:Y:S01]  /*47ca0*/  IADD3 R91, P3, PT, R39, R38, RZ ;  /* 0x00000026275b7210 */ /* 0x000fe20007f7e0ff */
[----:B------:R-:W-:Y:S01]  /*47cb0*/  IMAD.WIDE.U32 R54, R89, R66, RZ ;  /* 0x0000004259367225 */ /* 0x000fe200078e00ff */
[----:B------:R-:W-:Y:S02]  /*47cc0*/  SEL R79, RZ, 0x1, !P2 ;  /* 0x00000001ff4f7807 */ /* 0x000fe40005000000 */
[----:B------:R-:W-:Y:S01]  /*47cd0*/  IADD3 R92, P2, PT, R91, R92, RZ ;  /* 0x0000005c5b5c7210 */ /* 0x000fe20007f5e0ff */
[----:B------:R-:W-:Y:S01]  /*47ce0*/  IMAD.X R111, R111, 0x1, R32, P3 ;  /* 0x000000016f6f7824 */ /* 0x000fe200018e0620 */
[----:B------:R-:W-:-:S03]  /*47cf0*/  IADD3 R79, P3, PT, R79, R72, RZ ;  /* 0x000000484f4f7210 */ /* 0x000fc60007f7e0ff */
[----:B------:R-:W-:Y:S01]  /*47d00*/  IMAD.X R96, R111, 0x1, R96, P2 ;  /* 0x000000016f607824 */ /* 0x000fe200010e0660 */
[----:B------:R-:W-:Y:S01]  /*47d10*/  ISETP.GE.U32.AND P2, PT, R91, R38, PT ;  /* 0x000000265b00720c */ /* 0x000fe20003f46070 */
[----:B------:R-:W-:Y:S02]  /*47d20*/  IMAD.X R90, RZ, RZ, R73, P3 ;  /* 0x000000ffff5a7224 */ /* 0x000fe400018e0649 */
[----:B------:R-:W-:Y:S01]  /*47d30*/  IMAD.WIDE.U32 R54, P3, R76, R67, R54 ;  /* 0x000000434c367225 */ /* 0x000fe20007860036 */
[----:B------:R-:W-:-:S03]  /*47d40*/  ISETP.GE.U32.AND.EX P2, PT, R111, R32, PT, P2 ;  /* 0x000000206f00720c */ /* 0x000fc60003f46120 */
[----:B------:R-:W-:Y:S01]  /*47d50*/  IMAD.WIDE.U32 R38, R76, R66, RZ ;  /* 0x000000424c267225 */ /* 0x000fe200078e00ff */
[----:B------:R-:W-:Y:S02]  /*47d60*/  SEL R99, RZ, 0x1, P2 ;  /* 0x00000001ff637807 */ /* 0x000fe40001000000 */
[----:B------:R-:W-:Y:S01]  /*47d70*/  ISETP.GE.U32.AND P2, PT, R92, R91, PT ;  /* 0x0000005b5c00720c */ /* 0x000fe20003f46070 */
[----:B------:R-:W-:Y:S01]  /*47d80*/  IMAD.X R33, RZ, RZ, RZ, P3 ;  /* 0x000000ffff217224 */ /* 0x000fe200018e06ff */
[----:B------:R-:W-:Y:S01]  /*47d90*/  IADD3 R39, P3, PT, R39, R54, RZ ;  /* 0x0000003627277210 */ /* 0x000fe20007f7e0ff */
[----:B------:R-:W-:Y:S01]  /*47da0*/  IMAD.MOV.U32 R32, RZ, RZ, R55 ;  /* 0x000000ffff207224 */ /* 0x000fe200078e0037 */
[----:B------:R-:W-:-:S03]  /*47db0*/  ISETP.GE.U32.AND.EX P2, PT, R96, R111, PT, P2 ;  /* 0x0000006f6000720c */ /* 0x000fc60003f46120 */
[----:B------:R-:W-:Y:S01]  /*47dc0*/  IMAD.WIDE.U32.X R32, R89, R67, R32, P3 ;  /* 0x0000004359207225 */ /* 0x000fe200018e0420 */
[-C--:B------:R-:W-:Y:S02]  /*47dd0*/  IADD3 R93, P3, PT, R93, R38.reuse, RZ ;  /* 0x000000265d5d7210 */ /* 0x080fe40007f7e0ff */
[----:B------:R-:W-:Y:S02]  /*47de0*/  SEL R91, RZ, 0x1, P2 ;  /* 0x00000001ff5b7807 */ /* 0x000fe40001000000 */
[----:B------:R-:W-:Y:S01]  /*47df0*/  IADD3 R72, P2, PT, R93, R79, RZ ;  /* 0x0000004f5d487210 */ /* 0x000fe20007f5e0ff */
[----:B------:R-:W-:Y:S01]  /*47e00*/  IMAD.X R100, R39, 0x1, R100, P3 ;  /* 0x0000000127647824 */ /* 0x000fe200018e0664 */
[----:B------:R-:W-:-:S03]  /*47e10*/  ISETP.GE.U32.AND P3, PT, R93, R38, PT ;  /* 0x000000265d00720c */ /* 0x000fc60003f66070 */
[----:B------:R-:W-:Y:S01]  /*47e20*/  IMAD.X R73, R100, 0x1, R90, P2 ;  /* 0x0000000164497824 */ /* 0x000fe200010e065a */
[----:B------:R-:W-:Y:S02]  /*47e30*/  ISETP.GE.U32.AND P2, PT, R72, R79, PT ;  /* 0x0000004f4800720c */ /* 0x000fe40003f46070 */
[----:B------:R-:W-:Y:S01]  /*47e40*/  ISETP.GE.U32.AND.EX P3, PT, R100, R39, PT, P3 ;  /* 0x000000276400720c */ /* 0x000fe20003f66130 */
[----:B------:R-:W-:Y:S01]  /*47e50*/  IMAD.WIDE.U32 R38, R98, R102, RZ ;  /* 0x0000006662267225 */ /* 0x000fe200078e00ff */
[----:B------:R-:W-:Y:S02]  /*47e60*/  ISETP.GE.U32.AND.EX P2, PT, R73, R90, PT, P2 ;  /* 0x0000005a4900720c */ /* 0x000fe40003f46120 */
[----:B------:R-:W-:Y:S02]  /*47e70*/  SEL R90, RZ, 0x1, P3 ;  /* 0x00000001ff5a7807 */ /* 0x000fe40001800000 */
[----:B------:R-:W-:Y:S02]  /*47e80*/  SEL R55, RZ, 0x1, P2 ;  /* 0x00000001ff377807 */ /* 0x000fe40001000000 */
[----:B------:R-:W-:-:S04]  /*47e90*/  IADD3 R100, P2, P3, R91, R112, R99 ;  /* 0x000000705b647210 */ /* 0x000fc80007b5e063 */
[----:B------:R-:W-:Y:S02]  /*47ea0*/  IADD3.X R93, PT, PT, RZ, R113, RZ, P2, P3 ;  /* 0x00000071ff5d7210 */ /* 0x000fe400017e64ff */
[----:B------:R-:W-:Y:S01]  /*47eb0*/  IADD3 R90, P2, P3, R55, R32, R90 ;  /* 0x00000020375a7210 */ /* 0x000fe20007b5e05a */
[----:B------:R-:W-:-:S03]  /*47ec0*/  IMAD.WIDE.U32 R54, R102, R102, RZ ;  /* 0x0000006666367225 */ /* 0x000fc600078e00ff */
[----:B------:R-:W-:Y:S01]  /*47ed0*/  IADD3.X R91, PT, PT, RZ, R33, RZ, P2, P3 ;  /* 0x00000021ff5b7210 */ /* 0x000fe200017e64ff */
[----:B------:R-:W-:-:S04]  /*47ee0*/  IMAD.WIDE.U32 R38, P2, R102, R98, R38 ;  /* 0x0000006266267225 */ /* 0x000fc80007840026 */
[----:B------:R-:W-:Y:S01]  /*47ef0*/  IMAD.X R33, RZ, RZ, RZ, P2 ;  /* 0x000000ffff217224 */ /* 0x000fe200010e06ff */
[----:B------:R-:W-:Y:S01]  /*47f00*/  IADD3 R55, P3, PT, R55, R38, RZ ;  /* 0x0000002637377210 */ /* 0x000fe20007f7e0ff */
[----:B------:R-:W-:Y:S01]  /*47f10*/  IMAD.MOV.U32 R32, RZ, RZ, R39 ;  /* 0x000000ffff207224 */ /* 0x000fe200078e0027 */
[----:B------:R-:W-:-:S03]  /*47f20*/  IADD3 R95, P2, PT, R95, R54, RZ ;  /* 0x000000365f5f7210 */ /* 0x000fc60007f5e0ff */
[----:B------:R-:W-:Y:S01]  /*47f30*/  IMAD.WIDE.U32.X R98, R98, R98, R32, P3 ;  /* 0x0000006262627225 */ /* 0x000fe200018e0420 */
[----:B------:R-:W-:-:S03]  /*47f40*/  IADD3 R79, P3, PT, R95, R100, RZ ;  /* 0x000000645f4f7210 */ /* 0x000fc60007f7e0ff */
[----:B------:R-:W-:-:S04]  /*47f50*/  IMAD.WIDE.U32 R32, R89, R64, RZ ;  /* 0x0000004059207225 */ /* 0x000fc800078e00ff */
[----:B------:R-:W-:Y:S01]  /*47f60*/  IMAD.X R106, R55, 0x1, R106, P2 ;  /* 0x00000001376a7824 */ /* 0x000fe200010e066a */
[----:B------:R-:W-:-:S03]  /*47f70*/  ISETP.GE.U32.AND P2, PT, R95, R54, PT ;  /* 0x000000365f00720c */ /* 0x000fc60003f46070 */
[C---:B------:R-:W-:Y:S01]  /*47f80*/  IMAD.X R93, R106.reuse, 0x1, R93, P3 ;  /* 0x000000016a5d7824 */ /* 0x040fe200018e065d */
[----:B------:R-:W-:Y:S01]  /*47f90*/  ISETP.GE.U32.AND.EX P2, PT, R106, R55, PT, P2 ;  /* 0x000000376a00720c */ /* 0x000fe20003f46120 */
[----:B------:R-:W-:-:S03]  /*47fa0*/  IMAD.WIDE.U32 R38, P3, R76, R65, R32 ;  /* 0x000000414c267225 */ /* 0x000fc60007860020 */
[----:B------:R-:W-:Y:S01]  /*47fb0*/  SEL R102, RZ, 0x1, P2 ;  /* 0x00000001ff667807 */ /* 0x000fe20001000000 */
[----:B------:R-:W-:Y:S01]  /*47fc0*/  IMAD.WIDE.U32 R54, R76, R64, RZ ;  /* 0x000000404c367225 */ /* 0x000fe200078e00ff */
[----:B------:R-:W-:-:S03]  /*47fd0*/  ISETP.GE.U32.AND P2, PT, R79, R95, PT ;  /* 0x0000005f4f00720c */ /* 0x000fc60003f46070 */
[----:B------:R-:W-:Y:S01]  /*47fe0*/  IMAD.X R33, RZ, RZ, RZ, P3 ;  /* 0x000000ffff217224 */ /* 0x000fe200018e06ff */
[----:B------:R-:W-:Y:S01]  /*47ff0*/  IADD3 R55, P3, PT, R55, R38, RZ ;  /* 0x0000002637377210 */ /* 0x000fe20007f7e0ff */
[----:B------:R-:W-:Y:S01]  /*48000*/  IMAD.MOV.U32 R32, RZ, RZ, R39 ;  /* 0x000000ffff207224 */ /* 0x000fe200078e0027 */
[----:B------:R-:W-:-:S03]  /*48010*/  ISETP.GE.U32.AND.EX P2, PT, R93, R106, PT, P2 ;  /* 0x0000006a5d00720c */ /* 0x000fc60003f46120 */
[----:B------:R-:W-:Y:S01]  /*48020*/  IMAD.WIDE.U32.X R32, R89, R65, R32, P3 ;  /* 0x0000004159207225 */ /* 0x000fe200018e0420 */
[----:B------:R-:W-:Y:S02]  /*48030*/  IADD3 R103, P3, PT, R103, R54, RZ ;  /* 0x0000003667677210 */ /* 0x000fe40007f7e0ff */
[----:B------:R-:W-:Y:S02]  /*48040*/  SEL R105, RZ, 0x1, P2 ;  /* 0x00000001ff697807 */ /* 0x000fe40001000000 */
[----:B------:R-:W-:Y:S01]  /*48050*/  IADD3 R95, P2, PT, R103, R90, RZ ;  /* 0x0000005a675f7210 */ /* 0x000fe20007f5e0ff */
[----:B------:R-:W-:Y:S01]  /*48060*/  IMAD.X R74, R55, 0x1, R74, P3 ;  /* 0x00000001374a7824 */ /* 0x000fe200018e064a */
[----:B------:R-:W-:-:S03]  /*48070*/  ISETP.GE.U32.AND P3, PT, R103, R54, PT ;  /* 0x000000366700720c */ /* 0x000fc60003f66070 */
[C---:B------:R-:W-:Y:S01]  /*48080*/  IMAD.X R100, R74.reuse, 0x1, R91, P2 ;  /* 0x000000014a647824 */ /* 0x040fe200010e065b */
[----:B------:R-:W-:Y:S02]  /*48090*/  ISETP.GE.U32.AND P2, PT, R95, R90, PT ;  /* 0x0000005a5f00720c */ /* 0x000fe40003f46070 */
[----:B------:R-:W-:Y:S02]  /*480a0*/  ISETP.GE.U32.AND.EX P3, PT, R74, R55, PT, P3 ;  /* 0x000000374a00720c */ /* 0x000fe40003f66130 */
[----:B------:R-:W-:Y:S02]  /*480b0*/  ISETP.GE.U32.AND.EX P2, PT, R100, R91, PT, P2 ;  /* 0x0000005b6400720c */ /* 0x000fe40003f46120 */
[----:B------:R-:W-:Y:S02]  /*480c0*/  SEL R38, RZ, 0x1, P3 ;  /* 0x00000001ff267807 */ /* 0x000fe40001800000 */
[----:B------:R-:W-:Y:S02]  /*480d0*/  SEL R39, RZ, 0x1, P2 ;  /* 0x00000001ff277807 */ /* 0x000fe40001000000 */
[----:B------:R-:W-:-:S04]  /*480e0*/  IADD3 R98, P2, P3, R105, R98, R102 ;  /* 0x0000006269627210 */ /* 0x000fc80007b5e066 */
[----:B------:R-:W-:Y:S02]  /*480f0*/  IADD3.X R102, PT, PT, RZ, R99, RZ, P2, P3 ;  /* 0x00000063ff667210 */ /* 0x000fe400017e64ff */
[----:B------:R-:W-:Y:S01]  /*48100*/  IADD3 R99, P2, P3, R39, R32, R38 ;  /* 0x0000002027637210 */ /* 0x000fe20007b5e026 */
[----:B------:R-:W-:-:S03]  /*48110*/  IMAD R38, R73, R70, RZ ;  /* 0x0000004649267224 */ /* 0x000fc600078e02ff */
[----:B------:R-:W-:Y:S01]  /*48120*/  IADD3.X R105, PT, PT, RZ, R33, RZ, P2, P3 ;  /* 0x00000021ff697210 */ /* 0x000fe200017e64ff */
[----:B------:R-:W-:Y:S01]  /*48130*/  IMAD.WIDE.U32 R32, R72, R70, RZ ;  /* 0x0000004648207225 */ /* 0x000fe200078e00ff */
[----:B------:R-:W-:-:S03]  /*48140*/  ISETP.NE.U32.AND P2, PT, R75, RZ, PT ;  /* 0x000000ff4b00720c */ /* 0x000fc60003f45070 */
[----:B------:R-:W-:Y:S01]  /*48150*/  IMAD R103, R72, R71, R38 ;  /* 0x0000004748677224 */ /* 0x000fe200078e0226 */
[----:B------:R-:W-:Y:S01]  /*48160*/  ISETP.NE.AND.EX P2, PT, R108, RZ, PT, P2 ;  /* 0x000000ff6c00720c */ /* 0x000fe20003f45320 */
[----:B------:R-:W-:-:S04]  /*48170*/  IMAD.WIDE.U32 R38, R89, R46, RZ ;  /* 0x0000002e59267225 */ /* 0x000fc800078e00ff */
[----:B------:R-:W-:-:S08]  /*48180*/  IMAD.IADD R103, R33, 0x1, R103 ;  /* 0x0000000121677824 */ /* 0x000fd000078e0267 */
        /* <DEDUP_REMOVED lines=25> */
.L_x_134:
[----:B------:R-:W-:Y:S05]  /*48320*/  BSYNC.RECONVERGENT B2 ;  /* 0x0000000000027941 */ /* 0x000fea0003800200 */
.L_x_133:
[C---:B------:R-:W-:Y:S01]  /*48330*/  IMAD.WIDE.U32 R38, P2, R76.reuse, R47, R38 ;  /* 0x0000002f4c267225 */ /* 0x040fe20007840026 */
[----:B------:R-:W-:Y:S03]  /*48340*/  BSSY.RECONVERGENT B2, `(.L_x_135) ;  /* 0x0000079000027945 */ /* 0x000fe60003800200 */
[----:B------:R-:W-:-:S04]  /*48350*/  IMAD.WIDE.U32 R90, R76, R46, RZ ;  /* 0x0000002e4c5a7225 */ /* 0x000fc800078e00ff */
[----:B------:R-:W-:Y:S01]  /*48360*/  IMAD.WIDE.U32 R54, R103, R68, RZ ;  /* 0x0000004467367225 */ /* 0x000fe200078e00ff */
[----:B------:R-:W-:-:S03]  /*48370*/  IADD3 R108, P3, PT, R91, R38, RZ ;  /* 0x000000265b6c7210 */ /* 0x000fc60007f7e0ff */
[----:B------:R-:W-:Y:S02]  /*48380*/  IMAD.X R77, RZ, RZ, RZ, P2 ;  /* 0x000000ffff4d7224 */ /* 0x000fe400010e06ff */
[----:B------:R-:W-:-:S04]  /*48390*/  IMAD.WIDE.U32 R74, R32, R68, RZ ;  /* 0x00000044204a7225 */ /* 0x000fc800078e00ff */
[----:B------:R-:W-:-:S04]  /*483a0*/  IMAD.WIDE.U32 R54, P2, R32, R69, R54 ;  /* 0x0000004520367225 */ /* 0x000fc80007840036 */
[----:B------:R-:W-:Y:S02]  /*483b0*/  IMAD.MOV.U32 R76, RZ, RZ, R39 ;  /* 0x000000ffff4c7224 */ /* 0x000fe400078e0027 */
[----:B------:R-:W-:Y:S02]  /*483c0*/  IMAD.X R39, RZ, RZ, RZ, P2 ;  /* 0x000000ffff277224 */ /* 0x000fe400010e06ff */
[----:B------:R-:W-:Y:S01]  /*483d0*/  IMAD.WIDE.U32.X R76, R89, R47, R76, P3 ;  /* 0x0000002f594c7225 */ /* 0x000fe200018e044c */
[----:B------:R-:W-:Y:S02]  /*483e0*/  LOP3.LUT R89, RZ, R74, RZ, 0x33, !PT ;  /* 0x0000004aff597212 */ /* 0x000fe400078e33ff */
[----:B------:R-:W-:Y:S01]  /*483f0*/  IADD3 R54, P3, PT, R75, R54, RZ ;  /* 0x000000364b367210 */ /* 0x000fe20007f7e0ff */
[----:B------:R-:W-:Y:S01]  /*48400*/  IMAD.MOV.U32 R38, RZ, RZ, R55 ;  /* 0x000000ffff267224 */ /* 0x000fe200078e0037 */
[----:B------:R-:W-:Y:S02]  /*48410*/  ISETP.GT.U32.AND P2, PT, R72, R89, PT ;  /* 0x000000594800720c */ /* 0x000fe40003f44070 */
[----:B------:R-:W-:Y:S01]  /*48420*/  LOP3.LUT R54, RZ, R54, RZ, 0x33, !PT ;  /* 0x00000036ff367212 */ /* 0x000fe200078e33ff */
[----:B------:R-:W-:Y:S01]  /*48430*/  IMAD.WIDE.U32.X R38, R103, R69, R38, P3 ;  /* 0x0000004567267225 */ /* 0x000fe200018e0426 */
[----:B------:R-:W-:-:S02]  /*48440*/  IADD3 R72, P3, PT, R78, R90, RZ ;  /* 0x0000005a4e487210 */ /* 0x000fc40007f7e0ff */
[----:B------:R-:W-:Y:S01]  /*48450*/  ISETP.GT.U32.AND.EX P2, PT, R73, R54, PT, P2 ;  /* 0x000000364900720c */ /* 0x000fe20003f44120 */
[----:B------:R-:W-:-:S03]  /*48460*/  IMAD.WIDE.U32 R54, R103, R66, RZ ;  /* 0x0000004267367225 */ /* 0x000fc600078e00ff */
[----:B------:R-:W-:Y:S01]  /*48470*/  SEL R73, RZ, 0x1, !P2 ;  /* 0x00000001ff497807 */ /* 0x000fe20005000000 */
[----:B------:R-:W-:Y:S01]  /*48480*/  IMAD.X R101, R101, 0x1, R108, P3 ;  /* 0x0000000165657824 */ /* 0x000fe200018e066c */
[----:B------:R-:W-:Y:S02]  /*48490*/  IADD3 R106, P2, PT, R72, R99, RZ ;  /* 0x00000063486a7210 */ /* 0x000fe40007f5e0ff */
[----:B------:R-:W-:-:S03]  /*484a0*/  IADD3 R74, P3, PT, R73, R38, RZ ;  /* 0x00000026494a7210 */ /* 0x000fc60007f7e0ff */
[C---:B------:R-:W-:Y:S01]  /*484b0*/  IMAD.X R78, R101.reuse, 0x1, R105, P2 ;  /* 0x00000001654e7824 */ /* 0x040fe200010e0669 */
        /* <DEDUP_REMOVED lines=10> */
[----:B------:R-:W-:Y:S01]  /*48560*/  ISETP.GE.U32.AND.EX P2, PT, R78, R105, PT, P2 ;  /* 0x000000694e00720c */ /* 0x000fe20003f46120 */
[----:B------:R-:W-:-:S03]  /*48570*/  IMAD.WIDE.U32 R54, R103, R64, RZ ;  /* 0x0000004067367225 */ /* 0x000fc600078e00ff */
[----:B------:R-:W-:Y:S01]  /*48580*/  SEL R89, RZ, 0x1, P2 ;  /* 0x00000001ff597807 */ /* 0x000fe20001000000 */
[----:B------:R-:W-:Y:S01]  /*48590*/  IMAD.WIDE.U32.X R38, R103, R67, R38, P3 ;  /* 0x0000004367267225 */ /* 0x000fe200018e0426 */
[----:B------:R-:W-:-:S04]  /*485a0*/  IADD3 R95, P3, PT, R95, R72, RZ ;  /* 0x000000485f5f7210 */ /* 0x000fc80007f7e0ff */
[----:B------:R-:W-:Y:S01]  /*485b0*/  IADD3 R99, P2, PT, R95, R74, RZ ;  /* 0x0000004a5f637210 */ /* 0x000fe20007f5e0ff */
[----:B------:R-:W-:Y:S01]  /*485c0*/  IMAD.X R100, R73, 0x1, R100, P3 ;  /* 0x0000000149647824 */ /* 0x000fe200018e0664 */
[----:B------:R-:W-:-:S03]  /*485d0*/  ISETP.GE.U32.AND P3, PT, R95, R72, PT ;  /* 0x000000485f00720c */ /* 0x000fc60003f66070 */
[C---:B------:R-:W-:Y:S01]  /*485e0*/  IMAD.X R101, R100.reuse, 0x1, R75, P2 ;  /* 0x0000000164657824 */ /* 0x040fe200010e064b */
[----:B------:R-:W-:Y:S02]  /*485f0*/  ISETP.GE.U32.AND P2, PT, R99, R74, PT ;  /* 0x0000004a6300720c */ /* 0x000fe40003f46070 */
        /* <DEDUP_REMOVED lines=8> */
[----:B------:R-:W-:-:S03]  /*48680*/  IMAD R72, R101, R70, RZ ;  /* 0x0000004665487224 */ /* 0x000fc600078e02ff */
[----:B------:R-:W-:Y:S01]  /*48690*/  IADD3.X R107, PT, PT, RZ, R39, RZ, P2, P3 ;  /* 0x00000027ff6b7210 */ /* 0x000fe200017e64ff */
[----:B------:R-:W-:-:S04]  /*486a0*/  IMAD.WIDE.U32 R54, P2, R32, R65, R54 ;  /* 0x0000004120367225 */ /* 0x000fc80007840036 */
[----:B------:R-:W-:-:S04]  /*486b0*/  IMAD.WIDE.U32 R38, R32, R64, RZ ;  /* 0x0000004020267225 */ /* 0x000fc800078e00ff */
[----:B------:R-:W-:Y:S01]  /*486c0*/  IMAD.X R73, RZ, RZ, RZ, P2 ;  /* 0x000000ffff497224 */ /* 0x000fe200010e06ff */
[----:B------:R-:W-:Y:S01]  /*486d0*/  IADD3 R105, P3, PT, R39, R54, RZ ;  /* 0x0000003627697210 */ /* 0x000fe20007f7e0ff */
[----:B------:R-:W-:Y:S01]  /*486e0*/  IMAD R77, R99, R71, R72 ;  /* 0x00000047634d7224 */ /* 0x000fe200078e0248 */
[----:B------:R-:W-:Y:S01]  /*486f0*/  IADD3 R39, P2, PT, R106, R38, RZ ;  /* 0x000000266a277210 */ /* 0x000fe20007f5e0ff */
[----:B------:R-:W-:Y:S02]  /*48700*/  IMAD.MOV.U32 R72, RZ, RZ, R55 ;  /* 0x000000ffff487224 */ /* 0x000fe400078e0037 */
[----:B------:R-:W-:Y:S02]  /*48710*/  IMAD.IADD R77, R75, 0x1, R77 ;  /* 0x000000014b4d7824 */ /* 0x000fe400078e024d */
[----:B------:R-:W-:Y:S01]  /*48720*/  IMAD.WIDE.U32.X R72, R103, R65, R72, P3 ;  /* 0x0000004167487225 */ /* 0x000fe200018e0448 */
[----:B------:R-:W-:-:S03]  /*48730*/  IADD3 R95, P3, PT, R39, R76, RZ ;  /* 0x0000004c275f7210 */ /* 0x000fc60007f7e0ff */
[----:B------:R-:W-:Y:S01]  /*48740*/  IMAD.X R78, R105, 0x1, R78, P2 ;  /* 0x00000001694e7824 */ /* 0x000fe200010e064e */
[----:B------:R-:W-:Y:S01]  /*48750*/  ISETP.GE.U32.AND P2, PT, R39, R38, PT ;  /* 0x000000262700720c */ /* 0x000fe20003f46070 */
[----:B------:R-:W-:-:S03]  /*48760*/  IMAD.WIDE.U32 R54, R77, R68, RZ ;  /* 0x000000444d367225 */ /* 0x000fc600078e00ff */
[C---:B------:R-:W-:Y:S01]  /*48770*/  ISETP.GE.U32.AND.EX P2, PT, R78.reuse, R105, PT, P2 ;  /* 0x000000694e00720c */ /* 0x040fe20003f46120 */
[----:B------:R-:W-:Y:S01]  /*48780*/  IMAD.X R90, R78, 0x1, R107, P3 ;  /* 0x000000014e5a7824 */ /* 0x000fe200018e066b */
[----:B------:R-:W-:Y:S01]  /*48790*/  ISETP.GE.U32.AND P3, PT, R95, R76, PT ;  /* 0x0000004c5f00720c */ /* 0x000fe20003f66070 */
[----:B------:R-:W-:Y:S01]  /*487a0*/  IMAD.WIDE.U32 R38, R74, R68, RZ ;  /* 0x000000444a267225 */ /* 0x000fe200078e00ff */
[----:B------:R-:W-:Y:S02]  /*487b0*/  SEL R76, RZ, 0x1, P2 ;  /* 0x00000001ff4c7807 */ /* 0x000fe40001000000 */
[----:B------:R-:W-:Y:S01]  /*487c0*/  ISETP.GE.U32.AND.EX P3, PT, R90, R107, PT, P3 ;  /* 0x0000006b5a00720c */ /* 0x000fe20003f66130 */
[----:B------:R-:W-:Y:S01]  /*487d0*/  IMAD.WIDE.U32 R54, P2, R74, R69, R54 ;  /* 0x000000454a367225 */ /* 0x000fe20007840036 */
[----:B------:R-:W-:Y:S02]  /*487e0*/  LOP3.LUT R38, RZ, R38, RZ, 0x33, !PT ;  /* 0x00000026ff267212 */ /* 0x000fe400078e33ff */
[----:B------:R-:W-:-:S02]  /*487f0*/  SEL R105, RZ, 0x1, P3 ;  /* 0x00000001ff697807 */ /* 0x000fc40001800000 */
[----:B------:R-:W-:Y:S01]  /*48800*/  IADD3 R54, P3, PT, R39, R54, RZ ;  /* 0x0000003627367210 */ /* 0x000fe20007f7e0ff */
[----:B------:R-:W-:Y:S01]  /*48810*/  IMAD.X R39, RZ, RZ, RZ, P2 ;  /* 0x000000ffff277224 */ /* 0x000fe200010e06ff */
[----:B------:R-:W-:Y:S02]  /*48820*/  ISETP.GT.U32.AND P2, PT, R99, R38, PT ;  /* 0x000000266300720c */ /* 0x000fe40003f44070 */
[----:B------:R-:W-:-:S04]  /*48830*/  LOP3.LUT R38, RZ, R54, RZ, 0x33, !PT ;  /* 0x00000036ff267212 */ /* 0x000fc800078e33ff */
[----:B------:R-:W-:Y:S01]  /*48840*/  ISETP.GT.U32.AND.EX P2, PT, R101, R38, PT, P2 ;  /* 0x000000266500720c */ /* 0x000fe20003f44120 */
[----:B------:R-:W-:Y:S02]  /*48850*/  IMAD.MOV.U32 R38, RZ, RZ, R55 ;  /* 0x000000ffff267224 */ /* 0x000fe400078e0037 */
[----:B------:R-:W-:Y:S01]  /*48860*/  IMAD.WIDE.U32 R54, R77, R66, RZ ;  /* 0x000000424d367225 */ /* 0x000fe200078e00ff */
[----:B------:R-:W-:-:S03]  /*48870*/  SEL R99, RZ, 0x1, !P2 ;  /* 0x00000001ff637807 */ /* 0x000fc60005000000 */
[----:B------:R-:W-:Y:S01]  /*48880*/  IMAD.WIDE.U32.X R38, R77, R69, R38, P3 ;  /* 0x000000454d267225 */ /* 0x000fe200018e0426 */
[----:B------:R-:W-:-:S04]  /*48890*/  IADD3 R76, P2, P3, R105, R72, R76 ;  /* 0x00000048694c7210 */ /* 0x000fc80007b5e04c */
[----:B------:R-:W-:Y:S01]  /*488a0*/  IADD3.X R78, PT, PT, RZ, R73, RZ, P2, P3 ;  /* 0x00000049ff4e7210 */ /* 0x000fe200017e64ff */
[----:B------:R-:W-:Y:S01]  /*488b0*/  IMAD.WIDE.U32 R54, P3, R74, R67, R54 ;  /* 0x000000434a367225 */ /* 0x000fe20007860036 */
[----:B------:R-:W-:-:S03]  /*488c0*/  IADD3 R100, P2, PT, R99, R38, RZ ;  /* 0x0000002663647210 */ /* 0x000fc60007f5e0ff */
[----:B------:R-:W-:-:S04]  /*488d0*/  IMAD.WIDE.U32 R72, R74, R66, RZ ;  /* 0x000000424a487225 */ /* 0x000fc800078e00ff */
[----:B------:R-:W-:Y:S01]  /*488e0*/  IMAD.X R99, RZ, RZ, R39, P2 ;  /* 0x000000ffff637224 */ /* 0x000fe200010e0627 */
[----:B------:R-:W-:Y:S01]  /*488f0*/  IADD3 R73, P2, PT, R73, R54, RZ ;  /* 0x0000003649497210 */ /* 0x000fe20007f5e0ff */
[----:B------:R-:W-:Y:S01]  /*48900*/  IMAD.X R39, RZ, RZ, RZ, P3 ;  /* 0x000000ffff277224 */ /* 0x000fe200018e06ff */
[----:B------:R-:W-:Y:S01]  /*48910*/  IADD3 R95, P3, PT, R95, R72, RZ ;  /* 0x000000485f5f7210 */ /* 0x000fe20007f7e0ff */
[----:B------:R-:W-:-:S04]  /*48920*/  IMAD.MOV.U32 R38, RZ, RZ, R55 ;  /* 0x000000ffff267224 */ /* 0x000fc800078e0037 */
[----:B------:R-:W-:Y:S01]  /*48930*/  IMAD.X R108, R73, 0x1, R90, P3 ;  /* 0x00000001496c7824 */ /* 0x000fe200018e065a */
[----:B------:R-:W-:Y:S01]  /*48940*/  ISETP.GE.U32.AND P3, PT, R95, R72, PT ;  /* 0x000000485f00720c */ /* 0x000fe20003f66070 */
[----:B------:R-:W-:Y:S01]  /*48950*/  IMAD.WIDE.U32.X R38, R77, R67, R38, P2 ;  /* 0x000000434d267225 */ /* 0x000fe200010e0426 */
[----:B------:R-:W-:Y:S02]  /*48960*/  IADD3 R117, P2, PT, R95, R100, RZ ;  /* 0x000000645f757210 */ /* 0x000fe40007f5e0ff */
[----:B------:R-:W-:-:S03]  /*48970*/  ISETP.GE.U32.AND.EX P3, PT, R108, R73, PT, P3 ;  /* 0x000000496c00720c */ /* 0x000fc60003f66130 */
[----:B------:R-:W-:Y:S01]  /*48980*/  IMAD.X R108, R108, 0x1, R99, P2 ;  /* 0x000000016c6c7824 */ /* 0x000fe200010e0663 */
[----:B------:R-:W-:Y:S02]  /*48990*/  SEL R90, RZ, 0x1, P3 ;  /* 0x00000001ff5a7807 */ /* 0x000fe40001800000 */
[----:B------:R-:W-:Y:S02]  /*489a0*/  ISETP.NE.U32.AND P3, PT, R89, RZ, PT ;  /* 0x000000ff5900720c */ /* 0x000fe40003f65070 */
[----:B------:R-:W-:Y:S02]  /*489b0*/  ISETP.GE.U32.AND P2, PT, R117, R100, PT ;  /* 0x000000647500720c */ /* 0x000fe40003f46070 */
[----:B------:R-:W-:Y:S02]  /*489c0*/  ISETP.NE.AND.EX P3, PT, R91, RZ, PT, P3 ;  /* 0x000000ff5b00720c */ /* 0x000fe40003f65330 */
[----:B------:R-:W-:-:S04]  /*489d0*/  ISETP.GE.U32.AND.EX P2, PT, R108, R99, PT, P2 ;  /* 0x000000636c00720c */ /* 0x000fc80003f46120 */
[----:B------:R-:W-:-:S07]  /*489e0*/  SEL R73, RZ, 0x1, P2 ;  /* 0x00000001ff497807 */ /* 0x000fce0001000000 */
        /* <DEDUP_REMOVED lines=14> */
.L_x_136:
[----:B------:R-:W-:Y:S05]  /*48ad0*/  BSYNC.RECONVERGENT B2 ;  /* 0x0000000000027941 */ /* 0x000fea0003800200 */
.L_x_135:
[----:B------:R-:W-:Y:S01]  /*48ae0*/  IMAD.WIDE.U32 R54, R103, R46, RZ ;  /* 0x0000002e67367225 */ /* 0x000fe200078e00ff */
[----:B------:R-:W-:Y:S01]  /*48af0*/  IADD3 R90, P2, P3, R73, R38, R90 ;  /* 0x00000026495a7210 */ /* 0x000fe20007b5e05a */
[----:B------:R-:W-:Y:S03]  /*48b00*/  BSSY.RECONVERGENT B2, `(.L_x_137) ;  /* 0x00002a8000027945 */ /* 0x000fe60003800200 */
[----:B------:R-:W-:Y:S01]  /*48b10*/  IADD3.X R75, PT, PT, RZ, R39, RZ, P2, P3 ;  /* 0x00000027ff4b7210 */ /* 0x000fe200017e64ff */
[----:B------:R-:W-:-:S04]  /*48b20*/  IMAD.WIDE.U32 R54, P2, R32, R47, R54 ;  /* 0x0000002f20367225 */ /* 0x000fc80007840036 */
[----:B------:R-:W-:-:S04]  /*48b30*/  IMAD.WIDE.U32 R38, R32, R46, RZ ;  /* 0x0000002e20267225 */ /* 0x000fc800078e00ff */
        /* <DEDUP_REMOVED lines=24> */
[----:B------:R-:W-:Y:S02]  /*48cc0*/  ISETP.GE.U32.AND P3, PT, R39, R72, PT ;  /* 0x000000482700720c */ /* 0x000fe40003f66070 */
[C---:B------:R-:W-:Y:S01]  /*48cd0*/  ISETP.LT.U32.AND P4, PT, R103.reuse, R66, PT ;  /* 0x000000426700720c */ /* 0x040fe20003f81070 */
[----:B------:R-:W-:Y:S01]  /*48ce0*/  IMAD.X R114, R38, 0x1, R75, P2 ;  /* 0x0000000126727824 */ /* 0x000fe200010e064b */
[----:B------:R-:W-:-:S02]  /*48cf0*/  ISETP.GE.U32.AND P2, PT, R103, R90, PT ;  /* 0x0000005a6700720c */ /* 0x000fc40003f46070 */
[----:B------:R-:W-:Y:S02]  /*48d00*/  ISETP.GE.U32.AND.EX P3, PT, R38, R73, PT, P3 ;  /* 0x000000492600720c */ /* 0x000fe40003f66130 */
[----:B------:R-:W-:Y:S02]  /*48d10*/  ISETP.GE.U32.AND.EX P2, PT, R114, R75, PT, P2 ;  /* 0x0000004b7200720c */ /* 0x000fe40003f46120 */
[----:B------:R-:W-:Y:S02]  /*48d20*/  SEL R38, RZ, 0x1, P3 ;  /* 0x00000001ff267807 */ /* 0x000fe40001800000 */
[----:B------:R-:W-:Y:S02]  /*48d30*/  SEL R39, RZ, 0x1, P2 ;  /* 0x00000001ff277807 */ /* 0x000fe40001000000 */
[----:B------:R-:W-:-:S04]  /*48d40*/  IADD3 R76, P2, P3, R89, R54, R91 ;  /* 0x00000036594c7210 */ /* 0x000fc80007b5e05b */
[----:B------:R-:W-:Y:S02]  /*48d50*/  IADD3.X R78, PT, PT, RZ, R55, RZ, P2, P3 ;  /* 0x00000037ff4e7210 */ /* 0x000fe400017e64ff */
[----:B------:R-:W-:-:S04]  /*48d60*/  IADD3 R54, P2, P3, R39, R32, R38 ;  /* 0x0000002027367210 */ /* 0x000fc80007b5e026 */
[----:B------:R-:W-:Y:S01]  /*48d70*/  IADD3.X R72, PT, PT, RZ, R33, RZ, P2, P3 ;  /* 0x00000021ff487210 */ /* 0x000fe200017e64ff */
[----:B------:R-:W-:Y:S01]  /*48d80*/  IMAD.WIDE.U32 R32, R77, R46, RZ ;  /* 0x0000002e4d207225 */ /* 0x000fe200078e00ff */
[----:B------:R-:W-:-:S04]  /*48d90*/  ISETP.NE.U32.AND P2, PT, R76, RZ, PT ;  /* 0x000000ff4c00720c */ /* 0x000fc80003f45070 */
[----:B------:R-:W-:-:S13]  /*48da0*/  ISETP.NE.AND.EX P2, PT, R78, RZ, PT, P2 ;  /* 0x000000ff4e00720c */ /* 0x000fda0003f45320 */
[----:B------:R-:W-:-:S05]  /*48db0*/  @P2 IADD3 R38, P3, PT, R76, R79, RZ ;  /* 0x0000004f4c262210 */ /* 0x000fca0007f7e0ff */
[----:B------:R-:W-:Y:S01]  /*48dc0*/  @P2 IMAD.X R76, R78, 0x1, R93, P3 ;  /* 0x000000014e4c2824 */ /* 0x000fe200018e065d */
[----:B------:R-:W-:Y:S01]  /*48dd0*/  @P2 ISETP.GE.U32.AND P3, PT, R38, R79, PT ;  /* 0x0000004f2600220c */ /* 0x000fe20003f66070 */
[----:B------:R-:W-:-:S03]  /*48de0*/  @P2 IMAD.MOV.U32 R79, RZ, RZ, R38 ;  /* 0x000000ffff4f2224 */ /* 0x000fc600078e0026 */
[----:B------:R-:W-:Y:S01]  /*48df0*/  @P2 ISETP.GE.U32.AND.EX P3, PT, R76, R93, PT, P3 ;  /* 0x0000005d4c00220c */ /* 0x000fe20003f66130 */
[----:B------:R-:W-:-:S03]  /*48e00*/  @P2 IMAD.MOV.U32 R93, RZ, RZ, R76 ;  /* 0x000000ffff5d2224 */ /* 0x000fc600078e004c */
[----:B------:R-:W-:Y:S01]  /*48e10*/  @P2 SEL R55, RZ, 0x1, P3 ;  /* 0x00000001ff372807 */ /* 0x000fe20001800000 */
        /* <DEDUP_REMOVED lines=15> */
[----:B------:R-:W-:Y:S02]  /*48f10*/  SEL R107, RZ, 0x1, P3 ;  /* 0x00000001ff6b7807 */ /* 0x000fe40001800000 */
[----:B------:R-:W-:-:S05]  /*48f20*/  @P2 IADD3 R98, P3, PT, R55, R98, RZ ;  /* 0x0000006237622210 */ /* 0x000fca0007f7e0ff */
[----:B------:R-:W-:Y:S01]  /*48f30*/  @P2 IMAD.X R102, RZ, RZ, R102, P3 ;  /* 0x000000ffff662224 */ /* 0x000fe200018e0666 */
[----:B------:R-:W-:-:S04]  /*48f40*/  IADD3 R107, P2, P3, R107, R38, R32 ;  /* 0x000000266b6b7210 */ /* 0x000fc80007b5e020 */
[----:B------:R-:W-:Y:S02]  /*48f50*/  IADD3.X R39, PT, PT, RZ, R39, RZ, P2, P3 ;  /* 0x00000027ff277210 */ /* 0x000fe400017e64ff */
[----:B------:R-:W-:Y:S02]  /*48f60*/  IADD3 R107, P2, PT, R98, R107, RZ ;  /* 0x0000006b626b7210 */ /* 0x000fe40007f5e0ff */
[----:B------:R-:W-:Y:S02]  /*48f70*/  ISETP.NE.U32.AND P3, PT, R103, R66, PT ;  /* 0x000000426700720c */ /* 0x000fe40003f65070 */
[----:B------:R-:W-:Y:S01]  /*48f80*/  ISETP.GE.U32.AND P5, PT, R107, R46, PT ;  /* 0x0000002e6b00720c */ /* 0x000fe20003fa6070 */
[----:B------:R-:W-:Y:S01]  /*48f90*/  IMAD.X R102, R102, 0x1, R39, P2 ;  /* 0x0000000166667824 */ /* 0x000fe200010e0627 */
[----:B------:R-:W-:Y:S02]  /*48fa0*/  ISETP.LT.U32.AND P2, PT, R117, R68, PT ;  /* 0x000000447500720c */ /* 0x000fe40003f41070 */
[----:B------:R-:W-:-:S02]  /*48fb0*/  ISETP.NE.AND.EX P3, PT, R114, R67, PT, P3 ;  /* 0x000000437200720c */ /* 0x000fc40003f65330 */
[----:B------:R-:W-:Y:S02]  /*48fc0*/  ISETP.GE.U32.AND.EX P5, PT, R102, R47, PT, P5 ;  /* 0x0000002f6600720c */ /* 0x000fe40003fa6150 */
[----:B------:R-:W-:Y:S02]  /*48fd0*/  ISETP.LT.U32.AND.EX P2, PT, R108, R69, !P3, P2 ;  /* 0x000000456c00720c */ /* 0x000fe40005f41120 */
[----:B------:R-:W-:Y:S02]  /*48fe0*/  ISETP.EQ.U32.AND P3, PT, R79, R64, PT ;  /* 0x000000404f00720c */ /* 0x000fe40003f62070 */
[----:B------:R-:W-:-:S04]  /*48ff0*/  ISETP.LT.U32.OR.EX P2, PT, R114, R67, P2, P4 ;  /* 0x000000437200720c */ /* 0x000fc80001741540 */
[-C--:B------:R-:W-:Y:S02]  /*49000*/  ISETP.EQ.AND.EX P3, PT, R93, R65.reuse, P2, P3 ;  /* 0x000000415d00720c */ /* 0x080fe40001762330 */
[----:B------:R-:W-:Y:S02]  /*49010*/  ISETP.LT.U32.AND P2, PT, R79, R64, PT ;  /* 0x000000404f00720c */ /* 0x000fe40003f41070 */
[----:B------:R-:W-:Y:S02]  /*49020*/  @P5 ISETP.NE.U32.AND P6, PT, R107, R46, PT ;  /* 0x0000002e6b00520c */ /* 0x000fe40003fc5070 */
[----:B------:R-:W-:Y:S02]  /*49030*/  ISETP.LT.U32.OR.EX P3, PT, R93, R65, P3, P2 ;  /* 0x000000415d00720c */ /* 0x000fe40001f61520 */
[----:B------:R-:W-:Y:S02]  /*49040*/  PLOP3.LUT P2, PT, PT, PT, PT, 0x8, 0x80 ;  /* 0x000000000080781c */ /* 0x000fe40003f4e170 */
[----:B------:R-:W-:-:S02]  /*49050*/  @P5 ISETP.NE.OR.EX P2, PT, R102, R47, !P3, P6 ;  /* 0x0000002f6600520c */ /* 0x000fc40005f45760 */
[----:B------:R-:W-:Y:S02]  /*49060*/  ISETP.GE.U32.AND P5, PT, R117, R68, PT ;  /* 0x000000447500720c */ /* 0x000fe40003fa6070 */
[----:B------:R-:W-:Y:S02]  /*49070*/  ISETP.EQ.U32.AND P6, PT, R103, R66, PT ;  /* 0x000000426700720c */ /* 0x000fe40003fc2070 */
[----:B------:R-:W-:Y:S02]  /*49080*/  ISETP.GE.U32.AND.EX P5, PT, R108, R69, PT, P5 ;  /* 0x000000456c00720c */ /* 0x000fe40003fa6150 */
[----:B------:R-:W-:Y:S02]  /*49090*/  SEL R32, R68, RZ, P2 ;  /* 0x000000ff44207207 */ /* 0x000fe40001000000 */
[----:B------:R-:W-:Y:S02]  /*490a0*/  ISETP.EQ.AND.EX P6, PT, R114, R67, !P5, P6 ;  /* 0x000000437200720c */ /* 0x000fe40006fc2360 */
[----:B------:R-:W-:-:S02]  /*490b0*/  SEL R33, RZ, 0x1, P5 ;  /* 0x00000001ff217807 */ /* 0x000fc40002800000 */
[----:B------:R-:W-:Y:S02]  /*490c0*/  IADD3 R117, P5, PT, -R32, R117, RZ ;  /* 0x0000007520757210 */ /* 0x000fe40007fbe1ff */
[----:B------:R-:W-:Y:S02]  /*490d0*/  ISETP.LT.U32.OR.EX P6, PT, R114, R67, P6, P4 ;  /* 0x000000437200720c */ /* 0x000fe400037c1540 */
[----:B------:R-:W-:Y:S01]  /*490e0*/  IADD3 R32, P4, PT, R33, R66, RZ ;  /* 0x0000004221207210 */ /* 0x000fe20007f9e0ff */
[----:B------:R-:W-:Y:S01]  /*490f0*/  IMAD.WIDE.U32 R54, R3, R117, RZ ;  /* 0x0000007503367225 */ /* 0x000fe200078e00ff */
[----:B------:R-:W-:Y:S02]  /*49100*/  SEL R105, RZ, 0x1, !P6 ;  /* 0x00000001ff697807 */ /* 0x000fe40007000000 */
[----:B------:R-:W-:Y:S01]  /*49110*/  SEL R32, R32, RZ, P2 ;  /* 0x000000ff20207207 */ /* 0x000fe20001000000 */
[----:B------:R-:W-:Y:S01]  /*49120*/  IMAD.X R33, RZ, RZ, R67, P4 ;  /* 0x000000ffff217224 */ /* 0x000fe200020e0643 */
[----:B------:R-:W-:-:S02]  /*49130*/  SEL R39, R69, RZ, P2 ;  /* 0x000000ff45277207 */ /* 0x000fc40001000000 */
[----:B------:R-:W-:Y:S02]  /*49140*/  IADD3 R103, P4, PT, -R32, R103, RZ ;  /* 0x0000006720677210 */ /* 0x000fe40007f9e1ff */
[----:B------:R-:W-:Y:S01]  /*49150*/  SEL R33, R33, RZ, P2 ;  /* 0x000000ff21217207 */ /* 0x000fe20001000000 */
[----:B------:R-:W-:Y:S01]  /*49160*/  IMAD.X R108, R108, 0x1, ~R39, P5 ;  /* 0x000000016c6c7824 */ /* 0x000fe200028e0e27 */
[----:B------:R-:W-:Y:S01]  /*49170*/  LOP3.LUT P6, RZ, R26, 0x40, RZ, 0xc0, !PT ;  /* 0x000000401aff7812 */ /* 0x000fe200078cc0ff */
[----:B------:R-:W-:-:S04]  /*49180*/  IMAD.WIDE.U32 R38, R0, R117, RZ ;  /* 0x0000007500267225 */ /* 0x000fc800078e00ff */
[----:B------:R-:W-:Y:S01]  /*49190*/  IMAD.X R114, R114, 0x1, ~R33, P4 ;  /* 0x0000000172727824 */ /* 0x000fe200020e0e21 */
[----:B------:R-:W-:Y:S01]  /*491a0*/  IADD3 R105, P4, PT, R105, R64, RZ ;  /* 0x0000004069697210 */ /* 0x000fe20007f9e0ff */
[----:B------:R-:W-:-:S03]  /*491b0*/  IMAD.WIDE.U32 R72, R103, R3, RZ ;  /* 0x0000000367487225 */ /* 0x000fc600078e00ff */
[----:B------:R-:W-:Y:S01]  /*491c0*/  SEL R105, R105, RZ, P2 ;  /* 0x000000ff69697207 */ /* 0x000fe20001000000 */
[----:B------:R-:W-:-:S03]  /*491d0*/  IMAD.X R106, RZ, RZ, R65, P4 ;  /* 0x000000ffff6a7224 */ /* 0x000fc600020e0641 */
[----:B------:R-:W-:Y:S02]  /*491e0*/  IADD3 R105, P4, PT, -R105, R79, RZ ;  /* 0x0000004f69697210 */ /* 0x000fe40007f9e1ff */
[----:B------:R-:W-:-:S05]  /*491f0*/  SEL R106, R106, RZ, P2 ;  /* 0x000000ff6a6a7207 */ /* 0x000fca0001000000 */
[----:B------:R-:W-:Y:S02]  /*49200*/  IMAD.X R106, R93, 0x1, ~R106, P4 ;  /* 0x000000015d6a7824 */ /* 0x000fe400020e0e6a */
[----:B------:R-:W-:-:S04]  /*49210*/  IMAD.WIDE.U32 R38, P4, R3, R108, R38 ;  /* 0x0000006c03267225 */ /* 0x000fc80007880026 */
[----:B------:R-:W-:Y:S01]  /*49220*/  IMAD.X R33, RZ, RZ, RZ, P4 ;  /* 0x000000ffff217224 */ /* 0x000fe200020e06ff */
[----:B------:R-:W-:Y:S01]  /*49230*/  IADD3 RZ, P4, PT, R55, R38, RZ ;  /* 0x0000002637ff7210 */ /* 0x000fe20007f9e0ff */
[----:B------:R-:W-:Y:S02]  /*49240*/  IMAD.MOV.U32 R32, RZ, RZ, R39 ;  /* 0x000000ffff207224 */ /* 0x000fe400078e0027 */
[----:B------:R-:W-:Y:S02]  /*49250*/  IMAD R38, R114, R3, RZ ;  /* 0x0000000372267224 */ /* 0x000fe400078e02ff */
[----:B------:R-:W-:-:S04]  /*49260*/  IMAD.WIDE.U32.X R32, R0, R108, R32, P4 ;  /* 0x0000006c00207225 */ /* 0x000fc800020e0420 */
[-C--:B------:R-:W-:Y:S01]  /*49270*/  IMAD R39, R0, R103.reuse, R38 ;  /* 0x0000006700277224 */ /* 0x080fe200078e0226 */
[----:B------:R-:W-:Y:S01]  /*49280*/  IADD3 R99, P4, PT, R32, R72, RZ ;  /* 0x0000004820637210 */ /* 0x000fe20007f9e0ff */
[----:B------:R-:W-:-:S04]  /*49290*/  IMAD.WIDE.U32 R54, R3, R103, RZ ;  /* 0x0000006703367225 */ /* 0x000fc800078e00ff */
[----:B------:R-:W-:Y:S02]  /*492a0*/  IMAD.IADD R73, R73, 0x1, R39 ;  /* 0x0000000149497824 */ /* 0x000fe400078e0227 */
[----:B------:R-:W-:-:S04]  /*492b0*/  IMAD.WIDE.U32 R38, R0, R103, RZ ;  /* 0x0000006700267225 */ /* 0x000fc800078e00ff */
[----:B------:R-:W-:Y:S02]  /*492c0*/  IMAD.X R100, R73, 0x1, R33, P4 ;  /* 0x0000000149647824 */ /* 0x000fe400020e0621 */
[----:B------:R-:W-:-:S04]  /*492d0*/  IMAD.WIDE.U32 R38, P4, R3, R114, R38 ;  /* 0x0000007203267225 */ /* 0x000fc80007880026 */
[----:B------:R-:W-:Y:S01]  /*492e0*/  IMAD.X R33, RZ, RZ, RZ, P4 ;  /* 0x000000ffff217224 */ /* 0x000fe200020e06ff */
[----:B------:R-:W-:Y:S01]  /*492f0*/  IADD3 RZ, P4, PT, R55, R38, RZ ;  /* 0x0000002637ff7210 */ /* 0x000fe20007f9e0ff */
[----:B------:R-:W-:Y:S02]  /*49300*/  IMAD.MOV.U32 R32, RZ, RZ, R39 ;  /* 0x000000ffff207224 */ /* 0x000fe400078e0027 */
[----:B------:R-:W-:Y:S02]  /*49310*/  IMAD R54, R106, R3, RZ ;  /* 0x000000036a367224 */ /* 0x000fe400078e02ff */
[----:B------:R-:W-:Y:S01]  /*49320*/  IMAD.WIDE.U32.X R32, R0, R114, R32, P4 ;  /* 0x0000007200207225 */ /* 0x000fe200020e0420 */
[----:B------:R-:W-:-:S03]  /*49330*/  ISETP.GE.U32.AND P4, PT, R99, R72, PT ;  /* 0x000000486300720c */ /* 0x000fc60003f86070 */
[----:B------:R-:W-:Y:S01]  /*49340*/  IMAD.WIDE.U32 R38, R105, R3, RZ ;  /* 0x0000000369267225 */ /* 0x000fe200078e00ff */
[----:B------:R-:W-:-:S03]  /*49350*/  ISETP.GE.U32.AND.EX P4, PT, R100, R73, PT, P4 ;  /* 0x000000496400720c */ /* 0x000fc60003f86140 */
[----:B------:R-:W-:Y:S01]  /*49360*/  IMAD R55, R0, R105, R54 ;  /* 0x0000006900377224 */ /* 0x000fe200078e0236 */
[----:B------:R-:W-:Y:S01]  /*49370*/  SEL R89, RZ, 0x1, P4 ;  /* 0x00000001ff597807 */ /* 0x000fe20002000000 */
[----:B------:R-:W-:-:S03]  /*49380*/  IMAD.WIDE.U32 R72, R9, R117, RZ ;  /* 0x0000007509487225 */ /* 0x000fc600078e00ff */
[----:B------:R-:W-:Y:S01]  /*49390*/  IADD3 R89, P4, P5, R38, R32, R89 ;  /* 0x0000002026597210 */ /* 0x000fe20007d9e059 */
[----:B------:R-:W-:Y:S02]  /*493a0*/  IMAD.IADD R39, R39, 0x1, R55 ;  /* 0x0000000127277824 */ /* 0x000fe400078e0237 */
[----:B------:R-:W-:-:S03]  /*493b0*/  IMAD.WIDE.U32 R54, R6, R117, RZ ;  /* 0x0000007506367225 */ /* 0x000fc600078e00ff */
[----:B------:R-:W-:Y:S01]  /*493c0*/  IADD3.X R74, PT, PT, R39, R33, RZ, P4, P5 ;  /* 0x00000021274a7210 */ /* 0x000fe200027ea4ff */
[----:B------:R-:W-:Y:S02]  /*493d0*/  IMAD R72, R108, R9, RZ ;  /* 0x000000096c487224 */ /* 0x000fe400078e02ff */
[----:B------:R-:W-:-:S04]  /*493e0*/  IMAD.WIDE.U32 R54, P4, R9, R108, R54 ;  /* 0x0000006c09367225 */ /* 0x000fc80007880036 */
[----:B------:R-:W-:Y:S01]  /*493f0*/  IMAD.X R33, RZ, RZ, RZ, P4 ;  /* 0x000000ffff217224 */ /* 0x000fe200020e06ff */
[----:B------:R-:W-:Y:S01]  /*49400*/  IADD3 RZ, P4, PT, R73, R54, RZ ;  /* 0x0000003649ff7210 */ /* 0x000fe20007f9e0ff */
[----:B------:R-:W-:Y:S02]  /*49410*/  IMAD.MOV.U32 R32, RZ, RZ, R55 ;  /* 0x000000ffff207224 */ /* 0x000fe400078e0037 */
[----:B------:R-:W-:-:S04]  /*49420*/  IMAD.WIDE.U32 R54, R117, R9, RZ ;  /* 0x0000000975367225 */ /* 0x000fc800078e00ff */
[C---:B------:R-:W-:Y:S02]  /*49430*/  IMAD R73, R6.reuse, R117, R72 ;  /* 0x0000007506497224 */ /* 0x040fe400078e0248 */
[----:B------:R-:W-:Y:S01]  /*49440*/  IMAD.WIDE.U32.X R32, R6, R108, R32, P4 ;  /* 0x0000006c06207225 */ /* 0x000fe200020e0420 */
[----:B------:R-:W-:-:S03]  /*49450*/  IADD3 R99, P4, PT, R99, R54, RZ ;  /* 0x0000003663637210 */ /* 0x000fc60007f9e0ff */
[----:B------:R-:W-:Y:S02]  /*49460*/  IMAD.IADD R55, R55, 0x1, R73 ;  /* 0x0000000137377824 */ /* 0x000fe400078e0249 */
[----:B------:R-:W-:Y:S02]  /*49470*/  IMAD R72, R114, R9, RZ ;  /* 0x0000000972487224 */ /* 0x000fe400078e02ff */
[----:B------:R-:W-:Y:S01]  /*49480*/  IMAD.X R100, R55, 0x1, R100, P4 ;  /* 0x0000000137647824 */ /* 0x000fe200020e0664 */
[----:B------:R-:W-:Y:S01]  /*49490*/  ISETP.GE.U32.AND P4, PT, R99, R54, PT ;  /* 0x000000366300720c */ /* 0x000fe20003f86070 */
[----:B------:R-:W-:-:S03]  /*494a0*/  IMAD R73, R6, R103, R72 ;  /* 0x0000006706497224 */ /* 0x000fc600078e0248 */
[----:B------:R-:W-:Y:S01]  /*494b0*/  ISETP.GE.U32.AND.EX P4, PT, R100, R55, PT, P4 ;  /* 0x000000376400720c */ /* 0x000fe20003f86140 */
[----:B------:R-:W-:-:S03]  /*494c0*/  IMAD.WIDE.U32 R54, R103, R9, RZ ;  /* 0x0000000967367225 */ /* 0x000fc600078e00ff */
[----:B------:R-:W-:Y:S01]  /*494d0*/  SEL R79, RZ, 0x1, P4 ;  /* 0x00000001ff4f7807 */ /* 0x000fe20002000000 */
[----:B------:R-:W-:Y:S01]  /*494e0*/  IMAD.IADD R55, R55, 0x1, R73 ;  /* 0x0000000137377824 */ /* 0x000fe200078e0249 */
[----:B------:R-:W-:-:S05]  /*494f0*/  IADD3 R75, P4, PT, R89, R54, RZ ;  /* 0x00000036594b7210 */ /* 0x000fca0007f9e0ff */
[----:B------:R-:W-:Y:S01]  /*49500*/  IMAD.X R77, R55, 0x1, R74, P4 ;  /* 0x00000001374d7824 */ /* 0x000fe200020e064a */
[----:B------:R-:W-:-:S04]  /*49510*/  IADD3 R79, P4, P5, R75, R32, R79 ;  /* 0x000000204b4f7210 */ /* 0x000fc80007d9e04f */
[----:B------:R-:W-:Y:S02]  /*49520*/  IADD3.X R96, PT, PT, R77, R33, RZ, P4, P5 ;  /* 0x000000214d607210 */ /* 0x000fe400027ea4ff */
[----:B------:R-:W-:-:S04]  /*49530*/  SEL R33, RZ, 0x1, !P3 ;  /* 0x00000001ff217807 */ /* 0x000fc80005800000 */
[----:B------:R-:W-:-:S04]  /*49540*/  IADD3 R32, P3, PT, R33, R46, RZ ;  /* 0x0000002e21207210 */ /* 0x000fc80007f7e0ff */
[----:B------:R-:W-:Y:S01]  /*49550*/  SEL R32, R32, RZ, P2 ;  /* 0x000000ff20207207 */ /* 0x000fe20001000000 */
[----:B------:R-:W-:-:S03]  /*49560*/  IMAD.X R73, RZ, RZ, R47, P3 ;  /* 0x000000ffff497224 */ /* 0x000fc600018e062f */
[----:B------:R-:W-:Y:S01]  /*49570*/  IADD3 R107, P3, PT, -R32, R107, RZ ;  /* 0x0000006b206b7210 */ /* 0x000fe20007f7e1ff */
[----:B------:R-:W-:Y:S01]  /*49580*/  IMAD.WIDE.U32 R32, R0, R105, RZ ;  /* 0x0000006900207225 */ /* 0x000fe200078e00ff */
[----:B------:R-:W-:Y:S02]  /*49590*/  SEL R73, R73, RZ, P2 ;  /* 0x000000ff49497207 */ /* 0x000fe40001000000 */
[----:B------:R-:W-:-:S03]  /*495a0*/  ISETP.GE.U32.AND P2, PT, R89, R38, PT ;  /* 0x000000265900720c */ /* 0x000fc60003f46070 */
[----:B------:R-:W-:Y:S01]  /*495b0*/  IMAD.X R112, R102, 0x1, ~R73, P3 ;  /* 0x0000000166707824 */ /* 0x000fe200018e0e49 */
[----:B------:R-:W-:Y:S01]  /*495c0*/  ISETP.GE.U32.AND.EX P2, PT, R74, R39, PT, P2 ;  /* 0x000000274a00720c */ /* 0x000fe20003f46120 */
[----:B------:R-:W-:-:S03]  /*495d0*/  IMAD.WIDE.U32 R32, P3, R3, R106, R32 ;  /* 0x0000006a03207225 */ /* 0x000fc60007860020 */
[----:B------:R-:W-:Y:S01]  /*495e0*/  SEL R89, RZ, 0x1, P2 ;  /* 0x00000001ff597807 */ /* 0x000fe20001000000 */
[----:B------:R-:W-:Y:S01]  /*495f0*/  IMAD.WIDE.U32 R38, R3, R105, RZ ;  /* 0x0000006903267225 */ /* 0x000fe200078e00ff */
[----:B------:R-:W-:-:S03]  /*49600*/  ISETP.GE.U32.AND P2, PT, R75, R54, PT ;  /* 0x000000364b00720c */ /* 0x000fc60003f46070 */
[----:B------:R-:W-:Y:S01]  /*49610*/  IMAD.X R73, RZ, RZ, RZ, P3 ;  /* 0x000000ffff497224 */ /* 0x000fe200018e06ff */
[----:B------:R-:W-:Y:S01]  /*49620*/  IADD3 RZ, P3, PT, R39, R32, RZ ;  /* 0x0000002027ff7210 */ /* 0x000fe20007f7e0ff */
[----:B------:R-:W-:Y:S01]  /*49630*/  IMAD.WIDE.U32 R38, R6, R103, RZ ;  /* 0x0000006706267225 */ /* 0x000fe200078e00ff */
[----:B------:R-:W-:-:S03]  /*49640*/  ISETP.GE.U32.AND.EX P2, PT, R77, R55, PT, P2 ;  /* 0x000000374d00720c */ /* 0x000fc60003f46120 */
[----:B------:R-:W-:Y:S02]  /*49650*/  IMAD.MOV.U32 R72, RZ, RZ, R33 ;  /* 0x000000ffff487224 */ /* 0x000fe400078e0021 */
[----:B------:R-:W-:Y:S01]  /*49660*/  IMAD.WIDE.U32 R54, R9, R103, RZ ;  /* 0x0000006709367225 */ /* 0x000fe200078e00ff */
[----:B------:R-:W-:Y:S02]  /*49670*/  SEL R54, RZ, 0x1, P2 ;  /* 0x00000001ff367807 */ /* 0x000fe40001000000 */
[----:B------:R-:W-:Y:S01]  /*49680*/  ISETP.GE.U32.AND P2, PT, R79, R75, PT ;  /* 0x0000004b4f00720c */ /* 0x000fe20003f46070 */
[----:B------:R-:W-:-:S03]  /*49690*/  IMAD.WIDE.U32.X R72, R0, R106, R72, P3 ;  /* 0x0000006a00487225 */ /* 0x000fc600018e0448 */
[----:B------:R-:W-:Y:S01]  /*496a0*/  ISETP.GE.U32.AND.EX P2, PT, R96, R77, PT, P2 ;  /* 0x0000004d6000720c */ /* 0x000fe20003f46120 */
[----:B------:R-:W-:-:S03]  /*496b0*/  IMAD.WIDE.U32 R38, P3, R9, R114, R38 ;  /* 0x0000007209267225 */ /* 0x000fc60007860026 */
[----:B------:R-:W-:Y:S01]  /*496c0*/  SEL R77, RZ, 0x1, P2 ;  /* 0x00000001ff4d7807 */ /* 0x000fe20001000000 */
[----:B------:R-:W-:Y:S02]  /*496d0*/  IMAD R32, R112, R3, RZ ;  /* 0x0000000370207224 */ /* 0x000fe400078e02ff */
[----:B------:R-:W-:Y:S01]  /*496e0*/  IMAD.X R33, RZ, RZ, RZ, P3 ;  /* 0x000000ffff217224 */ /* 0x000fe200018e06ff */
[----:B------:R-:W-:Y:S01]  /*496f0*/  IADD3 RZ, P3, PT, R55, R38, RZ ;  /* 0x0000002637ff7210 */ /* 0x000fe20007f7e0ff */
[----:B------:R-:W-:Y:S02]  /*49700*/  IMAD R91, R0, R107, R32 ;  /* 0x0000006b005b7224 */ /* 0x000fe400078e0220 */
[----:B------:R-:W-:-:S04]  /*49710*/  IMAD.WIDE.U32 R74, R107, R3, RZ ;  /* 0x000000036b4a7225 */ /* 0x000fc800078e00ff */
[----:B------:R-:W-:Y:S02]  /*49720*/  IMAD.MOV.U32 R32, RZ, RZ, R39 ;  /* 0x000000ffff207224 */ /* 0x000fe400078e0027 */
[----:B------:R-:W-:Y:S02]  /*49730*/  IMAD.IADD R75, R75, 0x1, R91 ;  /* 0x000000014b4b7824 */ /* 0x000fe400078e025b */
[----:B------:R-:W-:Y:S01]  /*49740*/  IMAD.WIDE.U32.X R32, R6, R114, R32, P3 ;  /* 0x0000007206207225 */ /* 0x000fe200018e0420 */
[----:B------:R-:W-:-:S03]  /*49750*/  IADD3 R89, P2, P3, R74, R72, R89 ;  /* 0x000000484a597210 */ /* 0x000fc60007b5e059 */
[----:B------:R-:W-:Y:S01]  /*49760*/  IMAD R55, R106, R9, RZ ;  /* 0x000000096a377224 */ /* 0x000fe200078e02ff */
[----:B------:R-:W-:Y:S01]  /*49770*/  IADD3.X R78, PT, PT, R75, R73, RZ, P2, P3 ;  /* 0x000000494b4e7210 */ /* 0x000fe200017e64ff */
[----:B------:R-:W-:Y:S01]  /*49780*/  IMAD.WIDE.U32 R38, R105, R9, RZ ;  /* 0x0000000969267225 */ /* 0x000fe200078e00ff */
[----:B------:R-:W-:-:S03]  /*49790*/  IADD3 R77, P2, P3, R77, R32, R54 ;  /* 0x000000204d4d7210 */ /* 0x000fc60007b5e036 */
[----:B------:R-:W-:Y:S01]  /*497a0*/  IMAD R55, R6, R105, R55 ;  /* 0x0000006906377224 */ /* 0x000fe200078e0237 */
[----:B------:R-:W-:Y:S01]  /*497b0*/  IADD3.X R76, PT, PT, RZ, R33, RZ, P2, P3 ;  /* 0x00000021ff4c7210 */ /* 0x000fe200017e64ff */
[----:B------:R-:W-:Y:S01]  /*497c0*/  IMAD.WIDE.U32 R72, R0, R107, RZ ;  /* 0x0000006b00487225 */ /* 0x000fe200078e00ff */
[----:B------:R-:W-:-:S03]  /*497d0*/  IADD3 R32, P3, PT, R89, R38, RZ ;  /* 0x0000002659207210 */ /* 0x000fc60007f7e0ff */
[----:B------:R-:W-:Y:S01]  /*497e0*/  IMAD.IADD R33, R39, 0x1, R55 ;  /* 0x0000000127217824 */ /* 0x000fe200078e0237 */
[----:B------:R-:W-:Y:S01]  /*497f0*/  ISETP.GE.U32.AND P2, PT, R32, R38, PT ;  /* 0x000000262000720c */ /* 0x000fe20003f46070 */
[----:B------:R-:W-:-:S04]  /*49800*/  IMAD.WIDE.U32 R38, R6, R105, RZ ;  /* 0x0000006906267225 */ /* 0x000fc800078e00ff */
[----:B------:R-:W-:Y:S01]  /*49810*/  IMAD.X R91, R33, 0x1, R78, P3 ;  /* 0x00000001215b7824 */ /* 0x000fe200018e064e */
[----:B------:R-:W-:Y:S01]  /*49820*/  IADD3 R77, P3, PT, R32, R77, RZ ;  /* 0x0000004d204d7210 */ /* 0x000fe20007f7e0ff */
[----:B------:R-:W-:-:S03]  /*49830*/  IMAD.WIDE.U32 R54, R9, R105, RZ ;  /* 0x0000006909367225 */ /* 0x000fc600078e00ff */
[C---:B------:R-:W-:Y:S01]  /*49840*/  ISETP.GE.U32.AND.EX P2, PT, R91.reuse, R33, PT, P2 ;  /* 0x000000215b00720c */ /* 0x040fe20003f46120 */
[----:B------:R-:W-:Y:S01]  /*49850*/  IMAD.X R76, R91, 0x1, R76, P3 ;  /* 0x000000015b4c7824 */ /* 0x000fe200018e064c */
[----:B------:R-:W-:Y:S02]  /*49860*/  ISETP.GE.U32.AND P3, PT, R77, R32, PT ;  /* 0x000000204d00720c */ /* 0x000fe40003f66070 */
[----:B------:R-:W-:Y:S01]  /*49870*/  SEL R90, RZ, 0x1, P2 ;  /* 0x00000001ff5a7807 */ /* 0x000fe20001000000 */
[----:B------:R-:W-:-:S04]  /*49880*/  IMAD.WIDE.U32 R38, P2, R9, R106, R38 ;  /* 0x0000006a09267225 */ /* 0x000fc80007840026 */
[----:B------:R-:W-:Y:S01]  /*49890*/  IMAD.X R33, RZ, RZ, RZ, P2 ;  /* 0x000000ffff217224 */ /* 0x000fe200010e06ff */
[----:B------:R-:W-:Y:S01]  /*498a0*/  ISETP.GE.U32.AND.EX P2, PT, R76, R91, PT, P3 ;  /* 0x0000005b4c00720c */ /* 0x000fe20003f46130 */
[----:B------:R-:W-:Y:S01]  /*498b0*/  IMAD.MOV.U32 R32, RZ, RZ, R39 ;  /* 0x000000ffff207224 */ /* 0x000fe200078e0027 */
[----:B------:R-:W-:Y:S01]  /*498c0*/  IADD3 RZ, P3, PT, R55, R38, RZ ;  /* 0x0000002637ff7210 */ /* 0x000fe20007f7e0ff */
[----:B------:R-:W-:Y:S01]  /*498d0*/  IMAD.WIDE.U32 R54, R3, R107, RZ ;  /* 0x0000006b03367225 */ /* 0x000fe200078e00ff */
[----:B------:R-:W-:-:S03]  /*498e0*/  SEL R113, RZ, 0x1, P2 ;  /* 0x00000001ff717807 */ /* 0x000fc60001000000 */
[----:B------:R-:W-:-:S04]  /*498f0*/  IMAD.WIDE.U32 R72, P2, R3, R112, R72 ;  /* 0x0000007003487225 */ /* 0x000fc80007840048 */
[----:B------:R-:W-:-:S04]  /*49900*/  IMAD.WIDE.U32.X R32, R6, R106, R32, P3 ;  /* 0x0000006a06207225 */ /* 0x000fc800018e0420 */
[----:B------:R-:W-:Y:S01]  /*49910*/  IMAD.X R39, RZ, RZ, RZ, P2 ;  /* 0x000000ffff277224 */ /* 0x000fe200010e06ff */
[----:B------:R-:W-:Y:S01]  /*49920*/  IADD3 R113, P2, P3, R113, R32, R90 ;  /* 0x0000002071717210 */ /* 0x000fe20007b5e05a */
[----:B------:R-:W-:Y:S02]  /*49930*/  IMAD.MOV.U32 R38, RZ, RZ, R73 ;  /* 0x000000ffff267224 */ /* 0x000fe400078e0049 */
[----:B------:R-:W-:Y:S01]  /*49940*/  IMAD R32, R112, R9, RZ ;  /* 0x0000000970207224 */ /* 0x000fe200078e02ff */
[----:B------:R-:W-:Y:S01]  /*49950*/  IADD3.X R111, PT, PT, RZ, R33, RZ, P2, P3 ;  /* 0x00000021ff6f7210 */ /* 0x000fe200017e64ff */
[----:B------:R-:W-:Y:S01]  /*49960*/  IMAD R54, R108, R7, RZ ;  /* 0x000000076c367224 */ /* 0x000fe200078e02ff */
[----:B------:R-:W-:Y:S01]  /*49970*/  ISETP.GE.U32.AND P2, PT, R89, R74, PT ;  /* 0x0000004a5900720c */ /* 0x000fe20003f46070 */
[----:B------:R-:W-:Y:S01]  /*49980*/  IMAD R91, R6, R107, R32 ;  /* 0x0000006b065b7224 */ /* 0x000fe200078e0220 */
[----:B------:R-:W-:Y:S01]  /*49990*/  IADD3 RZ, P3, PT, R55, R72, RZ ;  /* 0x0000004837ff7210 */ /* 0x000fe20007f7e0ff */
[----:B------:R-:W-:Y:S01]  /*499a0*/  IMAD.WIDE.U32 R32, R117, R7, RZ ;  /* 0x0000000775207225 */ /* 0x000fe200078e00ff */
[----:B------:R-:W-:-:S03]  /*499b0*/  ISETP.GE.U32.AND.EX P2, PT, R78, R75, PT, P2 ;  /* 0x0000004b4e00720c */ /* 0x000fc60003f46120 */
[----:B------:R-:W-:Y:S01]  /*499c0*/  IMAD.WIDE.U32 R74, R107, R9, RZ ;  /* 0x000000096b4a7225 */ /* 0x000fe200078e00ff */
[----:B------:R-:W-:-:S03]  /*499d0*/  SEL R55, RZ, 0x1, P2 ;  /* 0x00000001ff377807 */ /* 0x000fc60001000000 */
[----:B------:R-:W-:-:S04]  /*499e0*/  IMAD.WIDE.U32.X R38, R0, R112, R38, P3 ;  /* 0x0000007000267225 */ /* 0x000fc800018e0426 */
[----:B------:R-:W-:Y:S01]  /*499f0*/  IMAD.IADD R91, R75, 0x1, R91 ;  /* 0x000000014b5b7824 */ /* 0x000fe200078e025b */
[----:B------:R-:W-:Y:S01]  /*49a00*/  IADD3 R78, P2, P3, R74, R38, R55 ;  /* 0x000000264a4e7210 */ /* 0x000fe20007b5e037 */
[CC--:B------:R-:W-:Y:S02]  /*49a10*/  IMAD R73, R4.reuse, R117.reuse, R54 ;  /* 0x0000007504497224 */ /* 0x0c0fe400078e0236 */
[----:B------:R-:W-:Y:S01]  /*49a20*/  IMAD.WIDE.U32 R54, R4, R117, RZ ;  /* 0x0000007504367225 */ /* 0x000fe200078e00ff */
[----:B------:R-:W-:Y:S02]  /*49a30*/  IADD3.X R90, PT, PT, R91, R39, RZ, P2, P3 ;  /* 0x000000275b5a7210 */ /* 0x000fe400017e64ff */
[----:B------:R-:W-:Y:S01]  /*49a40*/  IADD3 R98, P2, PT, R79, R32, RZ ;  /* 0x000000204f627210 */ /* 0x000fe20007f5e0ff */
[----:B------:R-:W-:Y:S02]  /*49a50*/  IMAD.IADD R75, R33, 0x1, R73 ;  /* 0x00000001214b7824 */ /* 0x000fe400078e0249 */
[----:B------:R-:W-:-:S04]  /*49a60*/  IMAD.WIDE.U32 R72, R7, R117, RZ ;  /* 0x0000007507487225 */ /* 0x000fc800078e00ff */
[----:B------:R-:W-:Y:S01]  /*49a70*/  IMAD.X R96, R75, 0x1, R96, P2 ;  /* 0x000000014b607824 */ /* 0x000fe200010e0660 */
[----:B------:R-:W-:Y:S01]  /*49a80*/  ISETP.GE.U32.AND P2, PT, R98, R32, PT ;  /* 0x000000206200720c */ /* 0x000fe20003f46070 */
[----:B------:R-:W-:-:S03]  /*49a90*/  IMAD.WIDE.U32 R54, P3, R7, R108, R54 ;  /* 0x0000006c07367225 */ /* 0x000fc60007860036 */
[----:B------:R-:W-:Y:S01]  /*49aa0*/  ISETP.GE.U32.AND.EX P2, PT, R96, R75, PT, P2 ;  /* 0x0000004b6000720c */ /* 0x000fe20003f46120 */
[-C--:B------:R-:W-:Y:S02]  /*49ab0*/  IMAD R38, R114, R7.reuse, RZ ;  /* 0x0000000772267224 */ /* 0x080fe400078e02ff */
[----:B------:R-:W-:Y:S01]  /*49ac0*/  IMAD.WIDE.U32 R32, R103, R7, RZ ;  /* 0x0000000767207225 */ /* 0x000fe200078e00ff */
[----:B------:R-:W-:-:S03]  /*49ad0*/  SEL R75, RZ, 0x1, P2 ;  /* 0x00000001ff4b7807 */ /* 0x000fc60001000000 */
[----:B------:R-:W-:Y:S01]  /*49ae0*/  IMAD.X R39, RZ, RZ, RZ, P3 ;  /* 0x000000ffff277224 */ /* 0x000fe200018e06ff */
[----:B------:R-:W-:Y:S01]  /*49af0*/  IADD3 RZ, P3, PT, R73, R54, RZ ;  /* 0x0000003649ff7210 */ /* 0x000fe20007f7e0ff */
[C---:B------:R-:W-:Y:S01]  /*49b00*/  IMAD R79, R4.reuse, R103, R38 ;  /* 0x00000067044f7224 */ /* 0x040fe200078e0226 */
[----:B------:R-:W-:Y:S01]  /*49b10*/  IADD3 R77, P2, PT, R77, R32, RZ ;  /* 0x000000204d4d7210 */ /* 0x000fe20007f5e0ff */
[----:B------:R-:W-:Y:S02]  /*49b20*/  IMAD.MOV.U32 R38, RZ, RZ, R55 ;  /* 0x000000ffff267224 */ /* 0x000fe400078e0037 */
[----:B------:R-:W-:Y:S02]  /*49b30*/  IMAD.IADD R73, R33, 0x1, R79 ;  /* 0x0000000121497824 */ /* 0x000fe400078e024f */
[----:B------:R-:W-:-:S04]  /*49b40*/  IMAD.WIDE.U32.X R38, R4, R108, R38, P3 ;  /* 0x0000006c04267225 */ /* 0x000fc800018e0426 */
[----:B------:R-:W-:Y:S01]  /*49b50*/  IMAD.X R76, R73, 0x1, R76, P2 ;  /* 0x00000001494c7824 */ /* 0x000fe200010e064c */
[----:B------:R-:W-:Y:S01]  /*49b60*/  IADD3 R75, P2, P3, R77, R38, R75 ;  /* 0x000000264d4b7210 */ /* 0x000fe20007b5e04b */
[----:B------:R-:W-:-:S03]  /*49b70*/  IMAD.WIDE.U32 R54, R9, R107, RZ ;  /* 0x0000006b09367225 */ /* 0x000fc600078e00ff */
[----:B------:R-:W-:Y:S01]  /*49b80*/  IADD3.X R89, PT, PT, R76, R39, RZ, P2, P3 ;  /* 0x000000274c597210 */ /* 0x000fe200017e64ff */
[----:B------:R-:W-:Y:S01]  /*49b90*/  IMAD.WIDE.U32 R38, R6, R107, RZ ;  /* 0x0000006b06267225 */ /* 0x000fe200078e00ff */
[C---:B------:R-:W-:Y:S02]  /*49ba0*/  IADD3 R113, P2, PT, R78.reuse, R113, RZ ;  /* 0x000000714e717210 */ /* 0x040fe40007f5e0ff */
[----:B------:R-:W-:-:S03]  /*49bb0*/  ISETP.GE.U32.AND P3, PT, R78, R74, PT ;  /* 0x0000004a4e00720c */ /* 0x000fc60003f66070 */
[C---:B------:R-:W-:Y:S01]  /*49bc0*/  IMAD.X R111, R90.reuse, 0x1, R111, P2 ;  /* 0x000000015a6f7824 */ /* 0x040fe200010e066f */
[----:B------:R-:W-:Y:S02]  /*49bd0*/  ISETP.GE.U32.AND.EX P3, PT, R90, R91, PT, P3 ;  /* 0x0000005b5a00720c */ /* 0x000fe40003f66130 */
[----:B------:R-:W-:Y:S01]  /*49be0*/  ISETP.GE.U32.AND P2, PT, R113, R78, PT ;  /* 0x0000004e7100720c */ /* 0x000fe20003f46070 */
[----:B------:R-:W-:Y:S01]  /*49bf0*/  IMAD R78, R108, R3, RZ ;  /* 0x000000036c4e7224 */ /* 0x000fe200078e02ff */
[----:B------:R-:W-:Y:S01]  /*49c00*/  SEL R102, RZ, 0x1, P3 ;  /* 0x00000001ff667807 */ /* 0x000fe20001800000 */
[----:B------:R-:W-:Y:S01]  /*49c10*/  IMAD.WIDE.U32 R38, P3, R9, R112, R38 ;  /* 0x0000007009267225 */ /* 0x000fe20007860026 */
[----:B------:R-:W-:-:S03]  /*49c20*/  ISETP.GE.U32.AND.EX P2, PT, R111, R90, PT, P2 ;  /* 0x0000005a6f00720c */ /* 0x000fc60003f46120 */
[----:B------:R-:W-:Y:S01]  /*49c30*/  IMAD.X R33, RZ, RZ, RZ, P3 ;  /* 0x000000ffff217224 */ /* 0x000fe200018e06ff */
[----:B------:R-:W-:Y:S02]  /*49c40*/  SEL R79, RZ, 0x1, P2 ;  /* 0x00000001ff4f7807 */ /* 0x000fe40001000000 */
        /* <DEDUP_REMOVED lines=13> */
[----:B------:R-:W-:Y:S01]  /*49d20*/  IMAD.MOV.U32 R38, RZ, RZ, R55 ;  /* 0x000000ffff267224 */ /* 0x000fe200078e0037 */
[----:B------:R-:W-:Y:S01]  /*49d30*/  SEL R55, RZ, 0x1, P3 ;  /* 0x00000001ff377807 */ /* 0x000fe20001800000 */
[----:B------:R-:W-:Y:S02]  /*49d40*/  IMAD R54, R108, R5, RZ ;  /* 0x000000056c367224 */ /* 0x000fe400078e02ff */
[----:B------:R-:W-:Y:S01]  /*49d50*/  IMAD.WIDE.U32.X R38, R4, R114, R38, P2 ;  /* 0x0000007204267225 */ /* 0x000fe200010e0426 */
[----:B------:R-:W-:-:S04]  /*49d60*/  IADD3 R102, P2, P3, R79, R32, R102 ;  /* 0x000000204f667210 */ /* 0x000fc80007b5e066 */
[----:B------:R-:W-:Y:S01]  /*49d70*/  IADD3.X R95, PT, PT, RZ, R33, RZ, P2, P3 ;  /* 0x00000021ff5f7210 */ /* 0x000fe200017e64ff */
[----:B------:R-:W-:Y:S01]  /*49d80*/  IMAD.WIDE.U32 R32, R117, R5, RZ ;  /* 0x0000000575207225 */ /* 0x000fe200078e00ff */
[----:B------:R-:W-:-:S03]  /*49d90*/  IADD3 R72, P2, P3, R55, R38, R72 ;  /* 0x0000002637487210 */ /* 0x000fc60007b5e048 */
[----:B------:R-:W-:Y:S01]  /*49da0*/  IMAD R55, R2, R117, R54 ;  /* 0x0000007502377224 */ /* 0x000fe200078e0236 */
[----:B------:R-:W-:Y:S01]  /*49db0*/  IADD3.X R116, PT, PT, RZ, R39, RZ, P2, P3 ;  /* 0x00000027ff747210 */ /* 0x000fe200017e64ff */
[-C--:B------:R-:W-:Y:S01]  /*49dc0*/  IMAD R39, R106, R7.reuse, RZ ;  /* 0x000000076a277224 */ /* 0x080fe200078e02ff */
[-C--:B------:R-:W-:Y:S01]  /*49dd0*/  IADD3 R92, P3, PT, R75, R32.reuse, RZ ;  /* 0x000000204b5c7210 */ /* 0x080fe20007f7e0ff */
[----:B------:R-:W-:Y:S01]  /*49de0*/  IMAD.IADD R38, R33, 0x1, R55 ;  /* 0x0000000121267824 */ /* 0x000fe200078e0237 */
[----:B------:R-:W-:Y:S01]  /*49df0*/  @P0 SEL R54, RZ, 0x1, P6 ;  /* 0x00000001ff360807 */ /* 0x000fe20003000000 */
[----:B------:R-:W-:Y:S01]  /*49e00*/  IMAD.WIDE.U32 R74, R105, R7, RZ ;  /* 0x00000007694a7225 */ /* 0x000fe200078e00ff */
[----:B------:R-:W-:-:S03]  /*49e10*/  ISETP.GE.U32.AND P2, PT, R92, R32, PT ;  /* 0x000000205c00720c */ /* 0x000fc60003f46070 */
[----:B------:R-:W-:Y:S01]  /*49e20*/  IMAD.X R89, R38, 0x1, R89, P3 ;  /* 0x0000000126597824 */ /* 0x000fe200018e0659 */
[----:B------:R-:W-:Y:S01]  /*49e30*/  IADD3 R113, P3, PT, R113, R74, RZ ;  /* 0x0000004a71717210 */ /* 0x000fe20007f7e0ff */
[----:B------:R-:W-:-:S03]  /*49e40*/  IMAD.WIDE.U32 R32, R2, R117, RZ ;  /* 0x0000007502207225 */ /* 0x000fc600078e00ff */
[----:B------:R-:W-:Y:S01]  /*49e50*/  ISETP.GE.U32.AND.EX P2, PT, R89, R38, PT, P2 ;  /* 0x000000265900720c */ /* 0x000fe20003f46120 */
[----:B------:R-:W-:Y:S02]  /*49e60*/  IMAD R55, R4, R105, R39 ;  /* 0x0000006904377224 */ /* 0x000fe400078e0227 */
[----:B------:R-:W-:Y:S01]  /*49e70*/  IMAD.WIDE.U32 R38, R5, R117, RZ ;  /* 0x0000007505267225 */ /* 0x000fe200078e00ff */
[----:B------:R-:W-:Y:S02]  /*49e80*/  SEL R93, RZ, 0x1, P2 ;  /* 0x00000001ff5d7807 */ /* 0x000fe40001000000 */
[----:B------:R-:W-:Y:S01]  /*49e90*/  @P0 IADD3 R83, P2, PT, R54, R83, RZ ;  /* 0x0000005336530210 */ /* 0x000fe20007f5e0ff */
[----:B------:R-:W-:Y:S02]  /*49ea0*/  IMAD.IADD R120, R75, 0x1, R55 ;  /* 0x000000014b787824 */ /* 0x000fe400078e0237 */
[----:B------:R-:W-:-:S04]  /*49eb0*/  IMAD.WIDE.U32 R32, P4, R5, R108, R32 ;  /* 0x0000006c05207225 */ /* 0x000fc80007880020 */
[-C--:B------:R-:W-:Y:S02]  /*49ec0*/  IMAD R38, R114, R5.reuse, RZ ;  /* 0x0000000572267224 */ /* 0x080fe400078e02ff */
[----:B------:R-:W-:Y:S01]  /*49ed0*/  IMAD.X R111, R120, 0x1, R111, P3 ;  /* 0x00000001786f7824 */ /* 0x000fe200018e066f */
[----:B------:R-:W-:Y:S01]  /*49ee0*/  IADD3 R119, P3, PT, R113, R72, RZ ;  /* 0x0000004871777210 */ /* 0x000fe20007f7e0ff */
[----:B------:R-:W-:Y:S01]  /*49ef0*/  IMAD.X R91, RZ, RZ, RZ, P4 ;  /* 0x000000ffff5b7224 */ /* 0x000fe200020e06ff */
[----:B------:R-:W-:Y:S01]  /*49f00*/  IADD3 RZ, P4, PT, R39, R32, RZ ;  /* 0x0000002027ff7210 */ /* 0x000fe20007f9e0ff */
[----:B------:R-:W-:-:S04]  /*49f10*/  IMAD.WIDE.U32 R54, R103, R5, RZ ;  /* 0x0000000567367225 */ /* 0x000fc800078e00ff */
[C---:B------:R-:W-:Y:S02]  /*49f20*/  IMAD R39, R2.reuse, R103, R38 ;  /* 0x0000006702277224 */ /* 0x040fe400078e0226 */
[----:B------:R-:W-:Y:S02]  /*49f30*/  IMAD.MOV.U32 R90, RZ, RZ, R33 ;  /* 0x000000ffff5a7224 */ /* 0x000fe400078e0021 */
[----:B------:R-:W-:Y:S01]  /*49f40*/  IMAD.X R116, R111, 0x1, R116, P3 ;  /* 0x000000016f747824 */ /* 0x000fe200018e0674 */
[----:B------:R-:W-:Y:S01]  /*49f50*/  IADD3 R75, P3, PT, R119, R54, RZ ;  /* 0x00000036774b7210 */ /* 0x000fe20007f7e0ff */
[----:B------:R-:W-:Y:S01]  /*49f60*/  IMAD.WIDE.U32.X R90, R2, R108, R90, P4 ;  /* 0x0000006c025a7225 */ /* 0x000fe200020e045a */
[----:B------:R-:W-:-:S03]  /*49f70*/  ISETP.GE.U32.AND P4, PT, R115, R68, PT ;  /* 0x000000447300720c */ /* 0x000fc60003f86070 */
[----:B------:R-:W-:Y:S01]  /*49f80*/  IMAD.IADD R55, R55, 0x1, R39 ;  /* 0x0000000137377824 */ /* 0x000fe200078e0227 */
[----:B------:R-:W-:Y:S01]  /*49f90*/  ISETP.GE.U32.AND.EX P4, PT, R110, R69, PT, P4 ;  /* 0x000000456e00720c */ /* 0x000fe20003f86140 */
[----:B------:R-:W-:Y:S01]  /*49fa0*/  @P0 IMAD.X R85, RZ, RZ, R85, P2 ;  /* 0x000000ffff550224 */ /* 0x000fe200010e0655 */
[----:B------:R-:W-:Y:S01]  /*49fb0*/  IADD3 R93, P0, P2, R75, R90, R93 ;  /* 0x0000005a4b5d7210 */ /* 0x000fe20007a1e05d */
[----:B------:R-:W-:Y:S01]  /*49fc0*/  IMAD.X R109, R55, 0x1, R116, P3 ;  /* 0x00000001376d7824 */ /* 0x000fe200018e0674 */
[----:B------:R-:W-:Y:S01]  /*49fd0*/  ISETP.EQ.U32.AND P3, PT, R51, R66, PT ;  /* 0x000000423300720c */ /* 0x000fe20003f62070 */
[----:B------:R-:W-:-:S03]  /*49fe0*/  IMAD.WIDE.U32 R72, R117, R3, RZ ;  /* 0x0000000375487225 */ /* 0x000fc600078e00ff */
[----:B------:R-:W-:Y:S02]  /*49ff0*/  IADD3.X R90, PT, PT, R109, R91, RZ, P0, P2 ;  /* 0x0000005b6d5a7210 */ /* 0x000fe400007e44ff */
[----:B------:R-:W-:Y:S01]  /*4a000*/  IADD3 R101, P2, PT, R83, R86, RZ ;  /* 0x0000005653657210 */ /* 0x000fe20007f5e0ff */
[----:B------:R-:W-:Y:S01]  /*4a010*/  IMAD.WIDE.U32 R76, R72, R70, RZ ;  /* 0x00000046484c7225 */ /* 0x000fe200078e00ff */
[----:B------:R-:W-:Y:S02]  /*4a020*/  ISETP.LT.U32.AND P0, PT, R51, R66, PT ;  /* 0x000000423300720c */ /* 0x000fe40003f01070 */
[----:B------:R-:W-:Y:S01]  /*4a030*/  ISETP.GE.U32.AND P5, PT, R101, R46, PT ;  /* 0x0000002e6500720c */ /* 0x000fe20003fa6070 */
[----:B------:R-:W-:Y:S01]  /*4a040*/  IMAD.X R118, R85, 0x1, R88, P2 ;  /* 0x0000000155767824 */ /* 0x000fe200010e0658 */
[----:B------:R-:W-:Y:S01]  /*4a050*/  ISETP.EQ.AND.EX P3, PT, R34, R67, !P4, P3 ;  /* 0x000000432200720c */ /* 0x000fe20006762330 */
[----:B------:R-:W-:Y:S01]  /*4a060*/  IMAD R83, R0, R117, R78 ;  /* 0x0000007500537224 */ /* 0x000fe200078e024e */
[----:B------:R-:W-:Y:S01]  /*4a070*/  ISETP.EQ.U32.AND P2, PT, R53, R64, PT ;  /* 0x000000403500720c */ /* 0x000fe20003f42070 */
[----:B------:R-:W-:Y:S01]  /*4a080*/  IMAD.WIDE.U32 R78, R76, R68, RZ ;  /* 0x000000444c4e7225 */ /* 0x000fe200078e00ff */
[----:B------:R-:W-:-:S02]  /*4a090*/  ISETP.GE.U32.AND.EX P5, PT, R118, R47, PT, P5 ;  /* 0x0000002f7600720c */ /* 0x000fc40003fa6150 */
[----:B------:R-:W-:Y:S02]  /*4a0a0*/  ISETP.LT.U32.OR.EX P3, PT, R34, R67, P3, P0 ;  /* 0x000000432200720c */ /* 0x000fe40001f61500 */
[----:B------:R-:W-:Y:S02]  /*4a0b0*/  ISETP.LT.U32.AND P0, PT, R53, R64, PT ;  /* 0x000000403500720c */ /* 0x000fe40003f01070 */
[----:B------:R-:W-:-:S04]  /*4a0c0*/  ISETP.EQ.AND.EX P2, PT, R80, R65, P3, P2 ;  /* 0x000000415000720c */ /* 0x000fc80001f42320 */
[----:B------:R-:W-:Y:S02]  /*4a0d0*/  ISETP.LT.U32.OR.EX P0, PT, R80, R65, P2, P0 ;  /* 0x000000415000720c */ /* 0x000fe40001701500 */
[----:B------:R-:W-:Y:S02]  /*4a0e0*/  PLOP3.LUT P2, PT, PT, PT, PT, 0x8, 0x80 ;  /* 0x000000000080781c */ /* 0x000fe40003f4e170 */
[----:B------:R-:W-:-:S04]  /*4a0f0*/  @P5 ISETP.NE.U32.AND P6, PT, R101, R46, PT ;  /* 0x0000002e6500520c */ /* 0x000fc80003fc5070 */
[----:B------:R-:W-:Y:S02]  /*4a100*/  @P5 ISETP.NE.OR.EX P2, PT, R118, R47, !P0, P6 ;  /* 0x0000002f7600520c */ /* 0x000fe40004745760 */
[----:B------:R-:W-:Y:S02]  /*4a110*/  ISETP.GE.U32.AND P5, PT, R35, R68, PT ;  /* 0x000000442300720c */ /* 0x000fe40003fa6070 */
[----:B------:R-:W-:Y:S02]  /*4a120*/  ISETP.EQ.U32.AND P6, PT, R87, R66, PT ;  /* 0x000000425700720c */ /* 0x000fe40003fc2070 */
        /* <DEDUP_REMOVED lines=11> */
[----:B------:R-:W-:Y:S01]  /*4a1e0*/  LOP3.LUT P6, RZ, R26, 0x2, RZ, 0xc0, !PT ;  /* 0x000000021aff7812 */ /* 0x000fe200078cc0ff */
[----:B------:R-:W-:Y:S01]  /*4a1f0*/  IMAD.X R33, R84, 0x1, ~R33, P5 ;  /* 0x0000000154217824 */ /* 0x000fe200028e0e21 */
[----:B------:R-:W-:-:S04]  /*4a200*/  IADD3 R38, P5, PT, R39, R64, RZ ;  /* 0x0000004027267210 */ /* 0x000fc80007fbe0ff */
[----:B------:R-:W-:Y:S01]  /*4a210*/  SEL R38, R38, RZ, P1 ;  /* 0x000000ff26267207 */ /* 0x000fe20000800000 */
[----:B------:R-:W-:-:S03]  /*4a220*/  IMAD.X R39, RZ, RZ, R65, P5 ;  /* 0x000000ffff277224 */ /* 0x000fc600028e0641 */
[----:B------:R-:W-:Y:S01]  /*4a230*/  IADD3 R38, P5, PT, -R38, R81, RZ ;  /* 0x0000005126267210 */ /* 0x000fe20007fbe1ff */
[----:B------:R-:W-:Y:S01]  /*4a240*/  IMAD.IADD R81, R73, 0x1, R83 ;  /* 0x0000000149517824 */ /* 0x000fe200078e0253 */
[----:B------:R-:W-:Y:S02]  /*4a250*/  SEL R39, R39, RZ, P1 ;  /* 0x000000ff27277207 */ /* 0x000fe40000800000 */
[----:B------:R-:W-:Y:S01]  /*4a260*/  LOP3.LUT R73, RZ, R78, RZ, 0x33, !PT ;  /* 0x0000004eff497212 */ /* 0x000fe200078e33ff */
[----:B------:R-:W-:Y:S02]  /*4a270*/  IMAD R78, R81, R70, RZ ;  /* 0x00000046514e7224 */ /* 0x000fe400078e02ff */
[----:B------:R-:W-:Y:S01]  /*4a280*/  IMAD.X R39, R82, 0x1, ~R39, P5 ;  /* 0x0000000152277824 */ /* 0x000fe200028e0e27 */
[C---:B------:R-:W-:Y:S01]  /*4a290*/  ISETP.GT.U32.AND P5, PT, R72.reuse, R73, PT ;  /* 0x000000494800720c */ /* 0x040fe20003fa4070 */
[----:B------:R-:W-:Y:S01]  /*4a2a0*/  IMAD R85, R72, R71, R78 ;  /* 0x0000004748557224 */ /* 0x000fe200078e024e */
[----:B------:R-:W-:-:S03]  /*4a2b0*/  SEL R73, RZ, 0x1, !P6 ;  /* 0x00000001ff497807 */ /* 0x000fc60007000000 */
[----:B------:R-:W-:Y:S01]  /*4a2c0*/  IMAD.IADD R77, R77, 0x1, R85 ;  /* 0x000000014d4d7824 */ /* 0x000fe200078e0255 */
[----:B------:R-:W-:Y:S01]  /*4a2d0*/  IADD3 R72, P6, PT, R73, R46, RZ ;  /* 0x0000002e49487210 */ /* 0x000fe20007fde0ff */
[----:B------:R-:W-:Y:S01]  /*4a2e0*/  IMAD.WIDE.U32 R84, R4, R105, RZ ;  /* 0x0000006904547225 */ /* 0x000fe200078e00ff */
[----:B------:R-:W-:Y:S02]  /*4a2f0*/  SEL R73, RZ, 0x1, P4 ;  /* 0x00000001ff497807 */ /* 0x000fe40002000000 */
[----:B------:R-:W-:Y:S01]  /*4a300*/  SEL R72, R72, RZ, P1 ;  /* 0x000000ff48487207 */ /* 0x000fe20000800000 */
[----:B------:R-:W-:Y:S01]  /*4a310*/  IMAD.X R83, RZ, RZ, R47, P6 ;  /* 0x000000ffff537224 */ /* 0x000fe200030e062f */
[----:B------:R-:W-:Y:S02]  /*4a320*/  IADD3 R78, P4, PT, R73, R66, RZ ;  /* 0x00000042494e7210 */ /* 0x000fe40007f9e0ff */
[----:B------:R-:W-:Y:S02]  /*4a330*/  IADD3 R72, P6, PT, -R72, R97, RZ ;  /* 0x0000006148487210 */ /* 0x000fe40007fde1ff */
[----:B------:R-:W-:-:S02]  /*4a340*/  SEL R83, R83, RZ, P1 ;  /* 0x000000ff53537207 */ /* 0x000fc40000800000 */
[----:B------:R-:W-:-:S03]  /*4a350*/  SEL R78, R78, RZ, P2 ;  /* 0x000000ff4e4e7207 */ /* 0x000fc60001000000 */
[----:B------:R-:W-:Y:S01]  /*4a360*/  IMAD.X R73, R94, 0x1, ~R83, P6 ;  /* 0x000000015e497824 */ /* 0x000fe200030e0e53 */
[----:B------:R-:W-:Y:S01]  /*4a370*/  ISETP.GE.U32.AND P6, PT, R113, R74, PT ;  /* 0x0000004a7100720c */ /* 0x000fe20003fc6070 */
[----:B------:R-:W-:Y:S01]  /*4a380*/  IMAD.X R74, RZ, RZ, R67, P4 ;  /* 0x000000ffff4a7224 */ /* 0x000fe200020e0643 */
[----:B------:R-:W-:Y:S01]  /*4a390*/  IADD3 R91, P4, PT, -R78, R51, RZ ;  /* 0x000000334e5b7210 */ /* 0x000fe20007f9e1ff */
[----:B------:R-:W-:Y:S01]  /*4a3a0*/  IMAD.WIDE.U32 R82, R77, R68, RZ ;  /* 0x000000444d527225 */ /* 0x000fe200078e00ff */
[----:B------:R-:W-:Y:S02]  /*4a3b0*/  ISETP.GE.U32.AND.EX P6, PT, R111, R120, PT, P6 ;  /* 0x000000786f00720c */ /* 0x000fe40003fc6160 */
[----:B------:R-:W-:Y:S01]  /*4a3c0*/  SEL R51, R74, RZ, P2 ;  /* 0x000000ff4a337207 */ /* 0x000fe20001000000 */
[----:B------:R-:W-:-:S04]  /*4a3d0*/  IMAD.WIDE.U32 R120, R7, R105, RZ ;  /* 0x0000006907787225 */ /* 0x000fc800078e00ff */
[----:B------:R-:W-:Y:S01]  /*4a3e0*/  IMAD.X R74, R34, 0x1, ~R51, P4 ;  /* 0x00000001224a7824 */ /* 0x000fe200020e0e33 */
[----:B------:R-:W-:Y:S01]  /*4a3f0*/  SEL R34, RZ, 0x1, P6 ;  /* 0x00000001ff227807 */ /* 0x000fe20003000000 */
[----:B------:R-:W-:-:S04]  /*4a400*/  IMAD.WIDE.U32 R84, P4, R7, R106, R84 ;  /* 0x0000006a07547225 */ /* 0x000fc80007880054 */
[----:B------:R-:W-:-:S04]  /*4a410*/  IMAD.WIDE.U32 R82, P6, R76, R69, R82 ;  /* 0x000000454c527225 */ /* 0x000fc800078c0052 */
[----:B------:R-:W-:Y:S01]  /*4a420*/  IMAD.X R87, RZ, RZ, RZ, P4 ;  /* 0x000000ffff577224 */ /* 0x000fe200020e06ff */
[----:B------:R-:W-:Y:S01]  /*4a430*/  IADD3 R78, P4, PT, R79, R82, RZ ;  /* 0x000000524f4e7210 */ /* 0x000fe20007f9e0ff */
[----:B------:R-:W-:Y:S01]  /*4a440*/  IMAD.X R79, RZ, RZ, RZ, P6 ;  /* 0x000000ffff4f7224 */ /* 0x000fe200030e06ff */
[----:B------:R-:W-:Y:S01]  /*4a450*/  IADD3 RZ, P6, PT, R121, R84, RZ ;  /* 0x0000005479ff7210 */ /* 0x000fe20007fde0ff */
[----:B------:R-:W-:Y:S01]  /*4a460*/  IMAD.MOV.U32 R86, RZ, RZ, R85 ;  /* 0x000000ffff567224 */ /* 0x000fe200078e0055 */
[----:B------:R-:W-:Y:S01]  /*4a470*/  LOP3.LUT R78, RZ, R78, RZ, 0x33, !PT ;  /* 0x0000004eff4e7212 */ /* 0x000fe200078e33ff */
[----:B------:R-:W-:-:S03]  /*4a480*/  IMAD.WIDE.U32 R84, R76, R66, RZ ;  /* 0x000000424c547225 */ /* 0x000fc600078e00ff */
[----:B------:R-:W-:Y:S01]  /*4a490*/  ISETP.GT.U32.AND.EX P5, PT, R81, R78, PT, P5 ;  /* 0x0000004e5100720c */ /* 0x000fe20003fa4150 */
[----:B------:R-:W-:Y:S02]  /*4a4a0*/  IMAD.MOV.U32 R78, RZ, RZ, R83 ;  /* 0x000000ffff4e7224 */ /* 0x000fe400078e0053 */
[----:B------:R-:W-:Y:S01]  /*4a4b0*/  IMAD.WIDE.U32 R82, R77, R66, RZ ;  /* 0x000000424d527225 */ /* 0x000fe200078e00ff */
[----:B------:R-:W-:-:S03]  /*4a4c0*/  SEL R51, RZ, 0x1, !P5 ;  /* 0x00000001ff337807 */ /* 0x000fc60006800000 */
[----:B------:R-:W-:Y:S01]  /*4a4d0*/  IMAD.WIDE.U32.X R78, R77, R69, R78, P4 ;  /* 0x000000454d4e7225 */ /* 0x000fe200020e044e */
[----:B------:R-:W-:-:S03]  /*4a4e0*/  ISETP.GE.U32.AND P4, PT, R119, R113, PT ;  /* 0x000000717700720c */ /* 0x000fc60003f86070 */
[----:B------:R-:W-:Y:S01]  /*4a4f0*/  IMAD.WIDE.U32.X R86, R4, R106, R86, P6 ;  /* 0x0000006a04567225 */ /* 0x000fe200030e0456 */
[----:B------:R-:W-:Y:S02]  /*4a500*/  IADD3 R78, P5, PT, R51, R78, RZ ;  /* 0x0000004e334e7210 */ /* 0x000fe40007fbe0ff */
        /* <DEDUP_REMOVED lines=10> */
[----:B------:R-:W-:Y:S01]  /*4a5b0*/  IADD3 R85, P5, PT, R99, R78, RZ ;  /* 0x0000004e63557210 */ /* 0x000fe20007fbe0ff */
[----:B------:R-:W-:-:S03]  /*4a5c0*/  IMAD R84, R112, R7, RZ ;  /* 0x0000000770547224 */ /* 0x000fc600078e02ff */
[C---:B------:R-:W-:Y:S01]  /*4a5d0*/  ISETP.GE.U32.AND.EX P6, PT, R100.reuse, R51, PT, P6 ;  /* 0x000000336400720c */ /* 0x040fe20003fc6160 */
[----:B------:R-:W-:Y:S01]  /*4a5e0*/  IMAD.X R81, R100, 0x1, R88, P5 ;  /* 0x0000000164517824 */ /* 0x000fe200028e0658 */
[----:B------:R-:W-:Y:S01]  /*4a5f0*/  ISETP.GE.U32.AND P5, PT, R85, R78, PT ;  /* 0x0000004e5500720c */ /* 0x000fe20003fa6070 */
[----:B------:R-:W-:Y:S01]  /*4a600*/  IMAD.MOV.U32 R78, RZ, RZ, R83 ;  /* 0x000000ffff4e7224 */ /* 0x000fe200078e0053 */
[----:B------:R-:W-:Y:S02]  /*4a610*/  SEL R82, RZ, 0x1, P6 ;  /* 0x00000001ff527807 */ /* 0x000fe40003000000 */
[----:B------:R-:W-:Y:S01]  /*4a620*/  ISETP.GE.U32.AND.EX P5, PT, R81, R88, PT, P5 ;  /* 0x000000585100720c */ /* 0x000fe20003fa6150 */
[----:B------:R-:W-:Y:S01]  /*4a630*/  IMAD.WIDE.U32.X R78, R77, R67, R78, P4 ;  /* 0x000000434d4e7225 */ /* 0x000fe200020e044e */
[----:B------:R-:W-:Y:S02]  /*4a640*/  IADD3 R94, P4, P6, R97, R86, R34 ;  /* 0x00000056615e7210 */ /* 0x000fe40007e9e022 */
[----:B------:R-:W-:-:S02]  /*4a650*/  SEL R51, RZ, 0x1, P5 ;  /* 0x00000001ff337807 */ /* 0x000fc40002800000 */
[----:B------:R-:W-:Y:S01]  /*4a660*/  IADD3.X R88, PT, PT, RZ, R87, RZ, P4, P6 ;  /* 0x00000057ff587210 */ /* 0x000fe200027ec4ff */
[----:B------:R-:W-:Y:S01]  /*4a670*/  IMAD.WIDE.U32 R86, R5, R103, RZ ;  /* 0x0000006705567225 */ /* 0x000fe200078e00ff */
[----:B------:R-:W-:Y:S02]  /*4a680*/  ISETP.GE.U32.AND P4, PT, R75, R54, PT ;  /* 0x000000364b00720c */ /* 0x000fe40003f86070 */
[----:B------:R-:W-:Y:S01]  /*4a690*/  IADD3 R34, P5, P6, R51, R78, R82 ;  /* 0x0000004e33227210 */ /* 0x000fe20007ebe052 */
[----:B------:R-:W-:Y:S01]  /*4a6a0*/  IMAD.WIDE.U32 R82, R107, R7, RZ ;  /* 0x000000076b527225 */ /* 0x000fe200078e00ff */
[----:B------:R-:W-:-:S03]  /*4a6b0*/  ISETP.GE.U32.AND.EX P4, PT, R109, R55, PT, P4 ;  /* 0x000000376d00720c */ /* 0x000fc60003f86140 */
[C---:B------:R-:W-:Y:S01]  /*4a6c0*/  IMAD R51, R4.reuse, R107, R84 ;  /* 0x0000006b04337224 */ /* 0x040fe200078e0254 */
[----:B------:R-:W-:Y:S01]  /*4a6d0*/  IADD3.X R84, PT, PT, RZ, R79, RZ, P5, P6 ;  /* 0x0000004fff547210 */ /* 0x000fe20002fec4ff */
[----:B------:R-:W-:Y:S01]  /*4a6e0*/  IMAD.WIDE.U32 R54, R4, R107, RZ ;  /* 0x0000006b04367225 */ /* 0x000fe200078e00ff */
[----:B------:R-:W-:Y:S02]  /*4a6f0*/  ISETP.GE.U32.AND P5, PT, R93, R75, PT ;  /* 0x0000004b5d00720c */ /* 0x000fe40003fa6070 */
[----:B------:R-:W-:Y:S01]  /*4a700*/  IADD3 R75, P6, PT, R102, R82, RZ ;  /* 0x00000052664b7210 */ /* 0x000fe20007fde0ff */
[----:B------:R-:W-:Y:S01]  /*4a710*/  IMAD.IADD R100, R83, 0x1, R51 ;  /* 0x0000000153647824 */ /* 0x000fe200078e0233 */
[----:B------:R-:W-:Y:S01]  /*4a720*/  SEL R51, RZ, 0x1, !P3 ;  /* 0x00000001ff337807 */ /* 0x000fe20005800000 */
[----:B------:R-:W-:Y:S01]  /*4a730*/  IMAD.WIDE.U32 R78, R2, R103, RZ ;  /* 0x00000067024e7225 */ /* 0x000fe200078e00ff */
[----:B------:R-:W-:-:S03]  /*4a740*/  ISETP.GE.U32.AND.EX P5, PT, R90, R109, PT, P5 ;  /* 0x0000006d5a00720c */ /* 0x000fc60003fa6150 */
[----:B------:R-:W-:Y:S01]  /*4a750*/  IMAD.WIDE.U32 R54, P3, R7, R112, R54 ;  /* 0x0000007007367225 */ /* 0x000fe20007860036 */
[----:B------:R-:W-:-:S03]  /*4a760*/  SEL R113, RZ, 0x1, P5 ;  /* 0x00000001ff717807 */ /* 0x000fc60002800000 */
[----:B------:R-:W-:Y:S01]  /*4a770*/  IMAD.X R97, R100, 0x1, R95, P6 ;  /* 0x0000000164617824 */ /* 0x000fe200030e065f */
[----:B------:R-:W-:Y:S01]  /*4a780*/  SEL R95, RZ, 0x1, P4 ;  /* 0x00000001ff5f7807 */ /* 0x000fe20002000000 */
[----:B------:R-:W-:Y:S01]  /*4a790*/  IMAD.X R83, RZ, RZ, RZ, P3 ;  /* 0x000000ffff537224 */ /* 0x000fe200018e06ff */
[----:B------:R-:W-:Y:S01]  /*4a7a0*/  IADD3 R94, P4, PT, R75, R94, RZ ;  /* 0x0000005e4b5e7210 */ /* 0x000fe20007f9e0ff */
[----:B------:R-:W-:Y:S01]  /*4a7b0*/  IMAD.WIDE.U32 R78, P3, R5, R114, R78 ;  /* 0x00000072054e7225 */ /* 0x000fe2000786004e */
[----:B------:R-:W-:-:S03]  /*4a7c0*/  ISETP.GE.U32.AND P6, PT, R75, R82, PT ;  /* 0x000000524b00720c */ /* 0x000fc60003fc6070 */
[----:B------:R-:W-:Y:S01]  /*4a7d0*/  IMAD.X R88, R97, 0x1, R88, P4 ;  /* 0x0000000161587824 */ /* 0x000fe200020e0658 */
        /* <DEDUP_REMOVED lines=8> */
[----:B------:R-:W-:Y:S02]  /*4a860*/  IADD3 RZ, P4, PT, R121, R54, RZ ;  /* 0x0000003679ff7210 */ /* 0x000fe40007f9e0ff */
[-C--:B------:R-:W-:Y:S01]  /*4a870*/  IADD3 R51, P5, PT, R51, R64.reuse, RZ ;  /* 0x0000004033337210 */ /* 0x080fe20007fbe0ff */
[----:B------:R-:W-:Y:S01]  /*4a880*/  IMAD.WIDE.U32 R54, R77, R64, RZ ;  /* 0x000000404d367225 */ /* 0x000fe200078e00ff */
[----:B------:R-:W-:-:S02]  /*4a890*/  SEL R86, RZ, 0x1, P6 ;  /* 0x00000001ff567807 */ /* 0x000fc40003000000 */
[----:B------:R-:W-:Y:S01]  /*4a8a0*/  SEL R87, RZ, 0x1, P3 ;  /* 0x00000001ff577807 */ /* 0x000fe20001800000 */
[----:B------:R-:W-:Y:S01]  /*4a8b0*/  IMAD.WIDE.U32.X R82, R4, R112, R82, P4 ;  /* 0x0000007004527225 */ /* 0x000fe200020e0452 */
[----:B------:R-:W-:Y:S02]  /*4a8c0*/  IADD3 R113, P3, P6, R113, R78, R95 ;  /* 0x0000004e71717210 */ /* 0x000fe40007e7e05f */
[----:B------:R-:W-:Y:S01]  /*4a8d0*/  SEL R78, R51, RZ, P2 ;  /* 0x000000ff334e7207 */ /* 0x000fe20001000000 */
[----:B------:R-:W-:Y:S01]  /*4a8e0*/  IMAD.X R97, RZ, RZ, R65, P5 ;  /* 0x000000ffff617224 */ /* 0x000fe200028e0641 */
[----:B------:R-:W-:Y:S01]  /*4a8f0*/  IADD3.X R51, PT, PT, RZ, R79, RZ, P3, P6 ;  /* 0x0000004fff337210 */ /* 0x000fe20001fec4ff */
[----:B------:R-:W-:Y:S01]  /*4a900*/  IMAD.WIDE.U32 R120, R2, R105, RZ ;  /* 0x0000006902787225 */ /* 0x000fe200078e00ff */
[----:B------:R-:W-:Y:S02]  /*4a910*/  IADD3 R75, P4, PT, -R78, R53, RZ ;  /* 0x000000354e4b7210 */ /* 0x000fe40007f9e1ff */
[----:B------:R-:W-:Y:S01]  /*4a920*/  IADD3 R95, P3, P5, R87, R82, R86 ;  /* 0x00000052575f7210 */ /* 0x000fe20007d7e056 */
[----:B------:R-:W-:Y:S01]  /*4a930*/  IMAD.WIDE.U32 R78, R76, R64, RZ ;  /* 0x000000404c4e7225 */ /* 0x000fe200078e00ff */
[----:B------:R-:W-:-:S02]  /*4a940*/  SEL R53, R97, RZ, P2 ;  /* 0x000000ff61357207 */ /* 0x000fc40001000000 */
[----:B------:R-:W-:Y:S01]  /*4a950*/  IADD3.X R100, PT, PT, RZ, R83, RZ, P3, P5 ;  /* 0x00000053ff647210 */ /* 0x000fe20001fea4ff */
[----:B------:R-:W-:Y:S01]  /*4a960*/  IMAD.WIDE.U32 R54, P6, R76, R65, R54 ;  /* 0x000000414c367225 */ /* 0x000fe200078c0036 */
[----:B------:R-:W-:-:S03]  /*4a970*/  IADD3 R83, P3, PT, R98, R78, RZ ;  /* 0x0000004e62537210 */ /* 0x000fc60007f7e0ff */
[----:B------:R-:W-:Y:S01]  /*4a980*/  IMAD.X R82, R80, 0x1, ~R53, P4 ;  /* 0x0000000150527824 */ /* 0x000fe200020e0e35 */
[----:B------:R-:W-:Y:S01]  /*4a990*/  IADD3 R53, P5, PT, R79, R54, RZ ;  /* 0x000000364f357210 */ /* 0x000fe20007fbe0ff */
[----:B------:R-:W-:Y:S01]  /*4a9a0*/  IMAD.X R87, RZ, RZ, RZ, P6 ;  /* 0x000000ffff577224 */ /* 0x000fe200030e06ff */
[----:B------:R-:W-:Y:S01]  /*4a9b0*/  ISETP.GE.U32.AND P4, PT, R83, R78, PT ;  /* 0x0000004e5300720c */ /* 0x000fe20003f86070 */
[----:B------:R-:W-:-:S04]  /*4a9c0*/  IMAD.WIDE.U32 R98, P6, R5, R106, R120 ;  /* 0x0000006a05627225 */ /* 0x000fc800078c0078 */
[----:B------:R-:W-:Y:S02]  /*4a9d0*/  IMAD.MOV.U32 R86, RZ, RZ, R55 ;  /* 0x000000ffff567224 */ /* 0x000fe400078e0037 */
[----:B------:R-:W-:Y:S01]  /*4a9e0*/  IMAD.X R55, RZ, RZ, RZ, P6 ;  /* 0x000000ffff377224 */ /* 0x000fe200030e06ff */
[----:B------:R-:W-:Y:S01]  /*4a9f0*/  IADD3 R83, P6, PT, R83, R34, RZ ;  /* 0x0000002253537210 */ /* 0x000fe20007fde0ff */
[----:B------:R-:W-:-:S04]  /*4aa00*/  IMAD.WIDE.U32 R78, R77, R46, RZ ;  /* 0x0000002e4d4e7225 */ /* 0x000fc800078e00ff */
[----:B------:R-:W-:Y:S01]  /*4aa10*/  IMAD.X R96, R53, 0x1, R96, P3 ;  /* 0x0000000135607824 */ /* 0x000fe200018e0660 */
[----:B------:R-:W-:Y:S01]  /*4aa20*/  ISETP.GE.U32.AND P3, PT, R83, R34, PT ;  /* 0x000000225300720c */ /* 0x000fe20003f66070 */
[----:B------:R-:W-:-:S03]  /*4aa30*/  IMAD.WIDE.U32 R120, R5, R105, RZ ;  /* 0x0000006905787225 */ /* 0x000fc600078e00ff */
[C---:B------:R-:W-:Y:S01]  /*4aa40*/  ISETP.GE.U32.AND.EX P4, PT, R96.reuse, R53, PT, P4 ;  /* 0x000000356000720c */ /* 0x040fe20003f86140 */
[----:B------:R-:W-:Y:S02]  /*4aa50*/  IMAD.X R119, R96, 0x1, R84, P6 ;  /* 0x0000000160777824 */ /* 0x000fe400030e0654 */
[----:B------:R-:W-:-:S03]  /*4aa60*/  IMAD.WIDE.U32 R78, P6, R76, R47, R78 ;  /* 0x0000002f4c4e7225 */ /* 0x000fc600078c004e */
[----:B------:R-:W-:Y:S01]  /*4aa70*/  ISETP.GE.U32.AND.EX P3, PT, R119, R84, PT, P3 ;  /* 0x000000547700720c */ /* 0x000fe20003f66130 */
[----:B------:R-:W-:Y:S01]  /*4aa80*/  IMAD.WIDE.U32 R96, R76, R46, RZ ;  /* 0x0000002e4c607225 */ /* 0x000fe200078e00ff */
[----:B------:R-:W-:Y:S02]  /*4aa90*/  SEL R76, RZ, 0x1, P4 ;  /* 0x00000001ff4c7807 */ /* 0x000fe40002000000 */
[----:B------:R-:W-:Y:S01]  /*4aaa0*/  SEL R53, RZ, 0x1, P3 ;  /* 0x00000001ff357807 */ /* 0x000fe20001800000 */
[----:B------:R-:W-:Y:S01]  /*4aab0*/  IMAD.WIDE.U32.X R86, R77, R65, R86, P5 ;  /* 0x000000414d567225 */ /* 0x000fe200028e0456 */
[----:B------:R-:W-:Y:S02]  /*4aac0*/  IADD3 RZ, P5, PT, R121, R98, RZ ;  /* 0x0000006279ff7210 */ /* 0x000fe40007fbe0ff */
[----:B------:R-:W-:Y:S01]  /*4aad0*/  IADD3 R34, P4, PT, R97, R78, RZ ;  /* 0x0000004e61227210 */ /* 0x000fe20007f9e0ff */
[----:B------:R-:W-:Y:S02]  /*4aae0*/  IMAD R80, R106, R5, RZ ;  /* 0x000000056a507224 */ /* 0x000fe400078e02ff */
[----:B------:R-:W-:-:S02]  /*4aaf0*/  IMAD.MOV.U32 R54, RZ, RZ, R99 ;  /* 0x000000ffff367224 */ /* 0x000fc400078e0063 */
[----:B------:R-:W-:Y:S01]  /*4ab00*/  IMAD.X R121, RZ, RZ, RZ, P6 ;  /* 0x000000ffff797224 */ /* 0x000fe200030e06ff */
[----:B------:R-:W-:Y:S01]  /*4ab10*/  IADD3 R76, P3, P6, R53, R86, R76 ;  /* 0x00000056354c7210 */ /* 0x000fe20007e7e04c */
[----:B------:R-:W-:-:S03]  /*4ab20*/  IMAD.WIDE.U32 R98, R105, R5, RZ ;  /* 0x0000000569627225 */ /* 0x000fc600078e00ff */
[----:B------:R-:W-:Y:S01]  /*4ab30*/  IADD3.X R53, PT, PT, RZ, R87, RZ, P3, P6 ;  /* 0x00000057ff357210 */ /* 0x000fe20001fec4ff */
[----:B------:R-:W-:Y:S02]  /*4ab40*/  IMAD.MOV.U32 R120, RZ, RZ, R79 ;  /* 0x000000ffff787224 */ /* 0x000fe400078e004f */
[----:B------:R-:W-:Y:S02]  /*4ab50*/  IMAD R97, R2, R105, R80 ;  /* 0x0000006902617224 */ /* 0x000fe400078e0250 */
[----:B------:R-:W-:Y:S01]  /*4ab60*/  IMAD.WIDE.U32.X R78, R77, R47, R120, P4 ;  /* 0x0000002f4d4e7225 */ /* 0x000fe200020e0478 */
[----:B------:R-:W-:-:S03]  /*4ab70*/  IADD3 R94, P4, PT, R94, R98, RZ ;  /* 0x000000625e5e7210 */ /* 0x000fc60007f9e0ff */
[----:B------:R-:W-:Y:S01]  /*4ab80*/  IMAD.IADD R97, R99, 0x1, R97 ;  /* 0x0000000163617824 */ /* 0x000fe200078e0261 */
[C---:B------:R-:W-:Y:S01]  /*4ab90*/  ISETP.GE.U32.AND P3, PT, R94.reuse, R98, PT ;  /* 0x000000625e00720c */ /* 0x040fe20003f66070 */
[----:B------:R-:W-:Y:S02]  /*4aba0*/  IMAD R80, R81, R70, RZ ;  /* 0x0000004651507224 */ /* 0x000fe400078e02ff */
[----:B------:R-:W-:Y:S01]  /*4abb0*/  IMAD.X R88, R97, 0x1, R88, P4 ;  /* 0x0000000161587824 */ /* 0x000fe200020e0658 */
[----:B------:R-:W-:Y:S01]  /*4abc0*/  IADD3 R113, P4, PT, R94, R113, RZ ;  /* 0x000000715e717210 */ /* 0x000fe20007f9e0ff */
[----:B------:R-:W-:Y:S01]  /*4abd0*/  IMAD.WIDE.U32.X R98, R2, R106, R54, P5 ;  /* 0x0000006a02627225 */ /* 0x000fe200028e0436 */
[----:B------:R-:W-:Y:S02]  /*4abe0*/  IADD3 R77, P5, PT, R92, R96, RZ ;  /* 0x000000605c4d7210 */ /* 0x000fe40007fbe0ff */
[----:B------:R-:W-:Y:S01]  /*4abf0*/  ISETP.GE.U32.AND.EX P3, PT, R88, R97, PT, P3 ;  /* 0x000000615800720c */ /* 0x000fe20003f66130 */
[----:B------:R-:W-:Y:S01]  /*4ac00*/  IMAD.WIDE.U32 R86, R85, R70, RZ ;  /* 0x0000004655567225 */ /* 0x000fe200078e00ff */
[----:B------:R-:W-:-:S02]  /*4ac10*/  ISETP.GE.U32.AND P6, PT, R113, R94, PT ;  /* 0x0000005e7100720c */ /* 0x000fc40003fc6070 */
[----:B------:R-:W-:Y:S01]  /*4ac20*/  SEL R84, RZ, 0x1, P3 ;  /* 0x00000001ff547807 */ /* 0x000fe20001800000 */
[----:B------:R-:W-:Y:S02]  /*4ac30*/  IMAD R111, R85, R71, R80 ;  /* 0x00000047556f7224 */ /* 0x000fe400078e0250 */
[----:B------:R-:W-:Y:S01]  /*4ac40*/  IMAD.X R51, R88, 0x1, R51, P4 ;  /* 0x0000000158337824 */ /* 0x000fe200020e0633 */
[----:B------:R-:W-:Y:S01]  /*4ac50*/  ISETP.GE.U32.AND P4, PT, R77, R96, PT ;  /* 0x000000604d00720c */ /* 0x000fe20003f86070 */
[----:B------:R-:W-:Y:S01]  /*4ac60*/  IMAD.IADD R111, R87, 0x1, R111 ;  /* 0x00000001576f7824 */ /* 0x000fe200078e026f */
[----:B------:R-:W-:Y:S01]  /*4ac70*/  IADD3 R77, P3, PT, R77, R76, RZ ;  /* 0x0000004c4d4d7210 */ /* 0x000fe20007f7e0ff */
[----:B------:R-:W-:Y:S01]  /*4ac80*/  IMAD.X R80, R34, 0x1, R89, P5 ;  /* 0x0000000122507824 */ /* 0x000fe200028e0659 */
[----:B------:R-:W-:Y:S01]  /*4ac90*/  ISETP.GE.U32.AND.EX P6, PT, R51, R88, PT, P6 ;  /* 0x000000583300720c */ /* 0x000fe20003fc6160 */
[----:B------:R-:W-:Y:S01]  /*4aca0*/  IMAD.WIDE.U32 R54, R111, R68, RZ ;  /* 0x000000446f367225 */ /* 0x000fe200078e00ff */
[----:B------:R-:W-:-:S02]  /*4acb0*/  ISETP.GE.U32.AND P5, PT, R77, R76, PT ;  /* 0x0000004c4d00720c */ /* 0x000fc40003fa6070 */
[----:B------:R-:W-:Y:S01]  /*4acc0*/  SEL R87, RZ, 0x1, P6 ;  /* 0x00000001ff577807 */ /* 0x000fe20003000000 */
[C---:B------:R-:W-:Y:S01]  /*4acd0*/  IMAD.X R94, R80.reuse, 0x1, R53, P3 ;  /* 0x00000001505e7824 */ /* 0x040fe200018e0635 */
[----:B------:R-:W-:Y:S01]  /*4ace0*/  ISETP.GE.U32.AND.EX P6, PT, R80, R34, PT, P4 ;  /* 0x000000225000720c */ /* 0x000fe20003fc6140 */
[----:B------:R-:W-:-:S03]  /*4acf0*/  IMAD.WIDE.U32 R96, R86, R68, RZ ;  /* 0x0000004456607225 */ /* 0x000fc600078e00ff */
[----:B------:R-:W-:Y:S01]  /*4ad00*/  ISETP.GE.U32.AND.EX P5, PT, R94, R53, PT, P5 ;  /* 0x000000355e00720c */ /* 0x000fe20003fa6150 */
[----:B------:R-:W-:Y:S01]  /*4ad10*/  IMAD.WIDE.U32 R88, P3, R86, R69, R54 ;  /* 0x0000004556587225 */ /* 0x000fe20007860036 */
[----:B------:R-:W-:Y:S02]  /*4ad20*/  LOP3.LUT R34, RZ, R96, RZ, 0x33, !PT ;  /* 0x00000060ff227212 */ /* 0x000fe400078e33ff */
[----:B------:R-:W-:Y:S01]  /*4ad30*/  SEL R92, RZ, 0x1, P6 ;  /* 0x00000001ff5c7807 */ /* 0x000fe20003000000 */
[----:B------:R-:W-:Y:S01]  /*4ad40*/  IMAD.X R55, RZ, RZ, RZ, P3 ;  /* 0x000000ffff377224 */ /* 0x000fe200018e06ff */
[----:B------:R-:W-:Y:S01]  /*4ad50*/  SEL R53, RZ, 0x1, P5 ;  /* 0x00000001ff357807 */ /* 0x000fe20002800000 */
[----:B------:R-:W-:Y:S01]  /*4ad60*/  IMAD.MOV.U32 R54, RZ, RZ, R89 ;  /* 0x000000ffff367224 */ /* 0x000fe200078e0059 */
[----:B------:R-:W-:Y:S01]  /*4ad70*/  IADD3 R96, P4, PT, R97, R88, RZ ;  /* 0x0000005861607210 */ /* 0x000fe20007f9e0ff */
[----:B------:R-:W-:Y:S01]  /*4ad80*/  IMAD.WIDE.U32 R88, R2, R107, RZ ;  /* 0x0000006b02587225 */ /* 0x000fe200078e00ff */
[----:B------:R-:W-:-:S02]  /*4ad90*/  IADD3 R84, P5, P6, R87, R98, R84 ;  /* 0x0000006257547210 */ /* 0x000fc40007ebe054 */
[----:B------:R-:W-:Y:S01]  /*4ada0*/  ISETP.GT.U32.AND P3, PT, R85, R34, PT ;  /* 0x000000225500720c */ /* 0x000fe20003f64070 */
[C---:B------:R-:W-:Y:S01]  /*4adb0*/  IMAD.WIDE.U32.X R54, R111.reuse, R69, R54, P4 ;  /* 0x000000456f367225 */ /* 0x040fe200020e0436 */
[----:B------:R-:W-:Y:S02]  /*4adc0*/  LOP3.LUT R34, RZ, R96, RZ, 0x33, !PT ;  /* 0x00000060ff227212 */ /* 0x000fe400078e33ff */
[----:B------:R-:W-:Y:S01]  /*4add0*/  IADD3.X R85, PT, PT, RZ, R99, RZ, P5, P6 ;  /* 0x00000063ff557210 */ /* 0x000fe20002fec4ff */
[----:B------:R-:W-:Y:S01]  /*4ade0*/  IMAD.WIDE.U32 R98, R111, R66, RZ ;  /* 0x000000426f627225 */ /* 0x000fe200078e00ff */
[----:B------:R-:W-:Y:S02]  /*4adf0*/  IADD3 R92, P5, P6, R53, R78, R92 ;  /* 0x0000004e355c7210 */ /* 0x000fe40007ebe05c */
[----:B------:R-:W-:Y:S01]  /*4ae00*/  ISETP.GT.U32.AND.EX P3, PT, R81, R34, PT, P3 ;  /* 0x000000225100720c */ /* 0x000fe20003f64130 */
[----:B------:R-:W-:Y:S01]  /*4ae10*/  IMAD.WIDE.U32 R96, R104, R117, RZ ;  /* 0x0000007568607225 */ /* 0x000fe200078e00ff */
[----:B------:R-:W-:-:S02]  /*4ae20*/  IADD3.X R109, PT, PT, RZ, R79, RZ, P5, P6 ;  /* 0x0000004fff6d7210 */ /* 0x000fc40002fec4ff */
[----:B------:R-:W-:Y:S01]  /*4ae30*/  SEL R81, RZ, 0x1, !P3 ;  /* 0x00000001ff517807 */ /* 0x000fe20005800000 */
[----:B------:R-:W-:Y:S01]  /*4ae40*/  IMAD.WIDE.U32 R78, R86, R66, RZ ;  /* 0x00000042564e7225 */ /* 0x000fe200078e00ff */
[----:B------:R-:W-:Y:S02]  /*4ae50*/  SEL R34, R68, RZ, P1 ;  /* 0x000000ff44227207 */ /* 0x000fe40000800000 */
[----:B------:R-:W-:Y:S01]  /*4ae60*/  SEL R53, R69, RZ, P1 ;  /* 0x000000ff45357207 */ /* 0x000fe20000800000 */
[----:B------:R-:W-:Y:S01]  /*4ae70*/  IMAD.WIDE.U32 R88, P6, R5, R112, R88 ;  /* 0x0000007005587225 */ /* 0x000fe200078c0058 */
[----:B------:R-:W-:Y:S02]  /*4ae80*/  IADD3 R80, P1, PT, R83, R78, RZ ;  /* 0x0000004e53507210 */ /* 0x000fe40007f3e0ff */
[----:B------:R-:W-:Y:S01]  /*4ae90*/  IADD3 R83, P4, PT, R81, R54, RZ ;  /* 0x0000003651537210 */ /* 0x000fe20007f9e0ff */
[----:B------:R-:W-:Y:S01]  /*4aea0*/  IMAD.WIDE.U32 R98, P5, R86, R67, R98 ;  /* 0x0000004356627225 */ /* 0x000fe200078a0062 */
[----:B------:R-:W-:-:S03]  /*4aeb0*/  ISETP.GE.U32.AND P3, PT, R80, R78, PT ;  /* 0x0000004e5000720c */ /* 0x000fc60003f66070 */
[----:B------:R-:W-:Y:S01]  /*4aec0*/  IMAD.X R81, RZ, RZ, RZ, P6 ;  /* 0x000000ffff517224 */ /* 0x000fe200030e06ff */
[----:B------:R-:W-:Y:S01]  /*4aed0*/  IADD3 R54, P6, PT, R79, R98, RZ ;  /* 0x000000624f367210 */ /* 0x000fe20007fde0ff */
[----:B------:R-:W-:Y:S02]  /*4aee0*/  IMAD.X R76, RZ, RZ, R55, P4 ;  /* 0x000000ffff4c7224 */ /* 0x000fe400020e0637 */
[----:B------:R-:W-:-:S04]  /*4aef0*/  IMAD.WIDE.U32 R96, P4, R108, R50, R96 ;  /* 0x000000326c607225 */ /* 0x000fc80007880060 */
[----:B------:R-:W-:-:S04]  /*4af00*/  IMAD.WIDE.U32 R78, R50, R117, RZ ;  /* 0x00000075324e7225 */ /* 0x000fc800078e00ff */
[----:B------:R-:W-:Y:S01]  /*4af10*/  IMAD.X R55, RZ, RZ, RZ, P5 ;  /* 0x000000ffff377224 */ /* 0x000fe200028e06ff */
[----:B------:R-:W-:Y:S01]  /*4af20*/  IADD3 RZ, P5, PT, R79, R96, RZ ;  /* 0x000000604fff7210 */ /* 0x000fe20007fbe0ff */
[----:B------:R-:W-:Y:S01]  /*4af30*/  IMAD.X R87, R54, 0x1, R119, P1 ;  /* 0x0000000136577824 */ /* 0x000fe200008e0677 */
[-C--:B------:R-:W-:Y:S01]  /*4af40*/  IADD3 R98, P1, PT, R80, R83.reuse, RZ ;  /* 0x0000005350627210 */ /* 0x080fe20007f3e0ff */
[----:B------:R-:W-:Y:S02]  /*4af50*/  IMAD.X R79, RZ, RZ, RZ, P4 ;  /* 0x000000ffff4f7224 */ /* 0x000fe400020e06ff */
[----:B------:R-:W-:Y:S01]  /*4af60*/  IMAD R80, R114, R50, RZ ;  /* 0x0000003272507224 */ /* 0x000fe200078e02ff */
[----:B------:R-:W-:Y:S01]  /*4af70*/  ISETP.GE.U32.AND P4, PT, R98, R83, PT ;  /* 0x000000536200720c */ /* 0x000fe20003f86070 */
[----:B------:R-:W-:Y:S01]  /*4af80*/  IMAD.MOV.U32 R78, RZ, RZ, R97 ;  /* 0x000000ffff4e7224 */ /* 0x000fe200078e0061 */
[----:B------:R-:W-:Y:S01]  /*4af90*/  ISETP.GE.U32.AND.EX P3, PT, R87, R54, PT, P3 ;  /* 0x000000365700720c */ /* 0x000fe20003f66130 */
[----:B------:R-:W-:-:S02]  /*4afa0*/  IMAD R83, R103, R104, R80 ;  /* 0x0000006867537224 */ /* 0x000fc400078e0250 */
[----:B------:R-:W-:-:S04]  /*4afb0*/  IMAD.WIDE.U32.X R78, R108, R104, R78, P5 ;  /* 0x000000686c4e7225 */ /* 0x000fc800028e044e */
[----:B------:R-:W-:-:S04]  /*4afc0*/  IMAD.WIDE.U32 R120, R103, R50, RZ ;  /* 0x0000003267787225 */ /* 0x000fc800078e00ff */
[----:B------:R-:W-:Y:S02]  /*4afd0*/  IMAD.X R97, R87, 0x1, R76, P1 ;  /* 0x0000000157617824 */ /* 0x000fe400008e064c */
[----:B------:R-:W-:Y:S01]  /*4afe0*/  IMAD.IADD R96, R121, 0x1, R83 ;  /* 0x0000000179607824 */ /* 0x000fe200078e0253 */
[----:B------:R-:W-:Y:S01]  /*4aff0*/  IADD3 R83, P5, PT, R78, R120, RZ ;  /* 0x000000784e537210 */ /* 0x000fe20007fbe0ff */
[----:B------:R-:W-:Y:S01]  /*4b000*/  IMAD.MOV.U32 R54, RZ, RZ, R99 ;  /* 0x000000ffff367224 */ /* 0x000fe200078e0063 */
[----:B------:R-:W-:Y:S01]  /*4b010*/  ISETP.GE.U32.AND.EX P4, PT, R97, R76, PT, P4 ;  /* 0x0000004c6100720c */ /* 0x000fe20003f86140 */
[----:B------:R-:W-:Y:S01]  /*4b020*/  IMAD R76, R112, R5, RZ ;  /* 0x00000005704c7224 */ /* 0x000fe200078e02ff */
[----:B------:R-:W-:Y:S01]  /*4b030*/  SEL R78, RZ, 0x1, P3 ;  /* 0x00000001ff4e7807 */ /* 0x000fe20001800000 */
[----:B------:R-:W-:Y:S01]  /*4b040*/  IMAD.WIDE.U32.X R54, R111, R67, R54, P6 ;  /* 0x000000436f367225 */ /* 0x000fe200030e0436 */
[----:B------:R-:W-:Y:S02]  /*4b050*/  IADD3 R34, P3, PT, -R34, R35, RZ ;  /* 0x0000002322227210 */ /* 0x000fe40007f7e1ff */
[----:B------:R-:W-:Y:S01]  /*4b060*/  ISETP.GE.U32.AND P1, PT, R83, R120, PT ;  /* 0x000000785300720c */ /* 0x000fe20003f26070 */
[----:B------:R-:W-:Y:S01]  /*4b070*/  IMAD.WIDE.U32 R120, R5, R107, RZ ;  /* 0x0000006b05787225 */ /* 0x000fe200078e00ff */
[----:B------:R-:W-:-:S03]  /*4b080*/  SEL R87, RZ, 0x1, P4 ;  /* 0x00000001ff577807 */ /* 0x000fc60002000000 */
[----:B------:R-:W-:Y:S01]  /*4b090*/  IMAD.X R35, R52, 0x1, ~R53, P3 ;  /* 0x0000000134237824 */ /* 0x000fe200018e0e35 */
[----:B------:R-:W-:Y:S01]  /*4b0a0*/  IADD3 R78, P3, P4, R87, R54, R78 ;  /* 0x00000036574e7210 */ /* 0x000fe20007c7e04e */
[----:B------:R-:W-:Y:S01]  /*4b0b0*/  IMAD.WIDE.U32 R52, R107, R5, RZ ;  /* 0x000000056b347225 */ /* 0x000fe200078e00ff */
[----:B------:R-:W-:Y:S02]  /*4b0c0*/  IADD3 RZ, P6, PT, R121, R88, RZ ;  /* 0x0000005879ff7210 */ /* 0x000fe40007fde0ff */
[----:B------:R-:W-:Y:S01]  /*4b0d0*/  IADD3.X R119, PT, PT, RZ, R55, RZ, P3, P4 ;  /* 0x00000037ff777210 */ /* 0x000fe20001fe84ff */
[----:B------:R-:W-:Y:S01]  /*4b0e0*/  IMAD R121, R2, R107, R76 ;  /* 0x0000006b02797224 */ /* 0x000fe200078e024c */
[----:B------:R-:W-:Y:S01]  /*4b0f0*/  IADD3 R87, P4, PT, R95, R52, RZ ;  /* 0x000000345f577210 */ /* 0x000fe20007f9e0ff */
[----:B------:R-:W-:-:S04]  /*4b100*/  IMAD.WIDE.U32 R54, R111, R64, RZ ;  /* 0x000000406f367225 */ /* 0x000fc800078e00ff */
[----:B------:R-:W-:Y:S02]  /*4b110*/  IMAD.IADD R121, R53, 0x1, R121 ;  /* 0x0000000135797824 */ /* 0x000fe400078e0279 */
[----:B------:R-:W-:Y:S02]  /*4b120*/  IMAD.MOV.U32 R80, RZ, RZ, R89 ;  /* 0x000000ffff507224 */ /* 0x000fe400078e0059 */
[----:B------:R-:W-:Y:S01]  /*4b130*/  IMAD.X R100, R121, 0x1, R100, P4 ;  /* 0x0000000179647824 */ /* 0x000fe200020e0664 */
[----:B------:R-:W-:Y:S01]  /*4b140*/  IADD3 R84, P4, PT, R87, R84, RZ ;  /* 0x0000005457547210 */ /* 0x000fe20007f9e0ff */
[----:B------:R-:W-:-:S04]  /*4b150*/  IMAD.WIDE.U32 R54, P3, R86, R65, R54 ;  /* 0x0000004156367225 */ /* 0x000fc80007860036 */
[----:B------:R-:W-:-:S04]  /*4b160*/  IMAD.WIDE.U32 R88, R86, R64, RZ ;  /* 0x0000004056587225 */ /* 0x000fc800078e00ff */
[----:B------:R-:W-:Y:S01]  /*4b170*/  IMAD.WIDE.U32.X R80, R2, R112, R80, P6 ;  /* 0x0000007002507225 */ /* 0x000fe200030e0450 */
[----:B------:R-:W-:-:S03]  /*4b180*/  IADD3 R95, P6, PT, R77, R88, RZ ;  /* 0x000000584d5f7210 */ /* 0x000fc60007fde0ff */
[----:B------:R-:W-:Y:S01]  /*4b190*/  IMAD.X R85, R100, 0x1, R85, P4 ;  /* 0x0000000164557824 */ /* 0x000fe200020e0655 */
[----:B------:R-:W-:Y:S01]  /*4b1a0*/  IADD3 R53, P4, PT, R89, R54, RZ ;  /* 0x0000003659357210 */ /* 0x000fe20007f9e0ff */
[----:B------:R-:W-:Y:S01]  /*4b1b0*/  IMAD.X R77, RZ, RZ, RZ, P3 ;  /* 0x000000ffff4d7224 */ /* 0x000fe200018e06ff */
[----:B------:R-:W-:Y:S01]  /*4b1c0*/  ISETP.GE.U32.AND P3, PT, R95, R88, PT ;  /* 0x000000585f00720c */ /* 0x000fe20003f66070 */
[----:B------:R-:W-:Y:S02]  /*4b1d0*/  IMAD.MOV.U32 R76, RZ, RZ, R55 ;  /* 0x000000ffff4c7224 */ /* 0x000fe400078e0037 */
[----:B------:R-:W-:Y:S01]  /*4b1e0*/  IMAD.X R88, R53, 0x1, R94, P6 ;  /* 0x0000000135587824 */ /* 0x000fe200030e065e */
[----:B------:R-:W-:Y:S01]  /*4b1f0*/  IADD3 R89, P6, PT, R95, R78, RZ ;  /* 0x0000004e5f597210 */ /* 0x000fe20007fde0ff */
[----:B------:R-:W-:-:S03]  /*4b200*/  IMAD.WIDE.U32 R54, R111, R46, RZ ;  /* 0x0000002e6f367225 */ /* 0x000fc600078e00ff */
[----:B------:R-:W-:Y:S01]  /*4b210*/  ISETP.GE.U32.AND.EX P3, PT, R88, R53, PT, P3 ;  /* 0x000000355800720c */ /* 0x000fe20003f66130 */
[----:B------:R-:W-:Y:S01]  /*4b220*/  IMAD.WIDE.U32.X R76, R111, R65, R76, P4 ;  /* 0x000000416f4c7225 */ /* 0x000fe200020e044c */
[----:B------:R-:W-:-:S03]  /*4b230*/  ISETP.GE.U32.AND P4, PT, R87, R52, PT ;  /* 0x000000345700720c */ /* 0x000fc60003f86070 */
[----:B------:R-:W-:Y:S02]  /*4b240*/  IMAD.X R88, R88, 0x1, R119, P6 ;  /* 0x0000000158587824 */ /* 0x000fe400030e0677 */
[----:B------:R-:W-:-:S04]  /*4b250*/  IMAD.WIDE.U32 R54, P6, R86, R47, R54 ;  /* 0x0000002f56367225 */ /* 0x000fc800078c0036 */
[----:B------:R-:W-:-:S04]  /*4b260*/  IMAD.WIDE.U32 R52, R86, R46, RZ ;  /* 0x0000002e56347225 */ /* 0x000fc800078e00ff */
[----:B------:R-:W-:Y:S01]  /*4b270*/  IMAD.X R95, RZ, RZ, RZ, P6 ;  /* 0x000000ffff5f7224 */ /* 0x000fe200030e06ff */
[----:B------:R-:W-:Y:S01]  /*4b280*/  IADD3 R99, P6, PT, R53, R54, RZ ;  /* 0x0000003635637210 */ /* 0x000fe20007fde0ff */
[----:B------:R-:W-:Y:S02]  /*4b290*/  IMAD.MOV.U32 R94, RZ, RZ, R55 ;  /* 0x000000ffff5e7224 */ /* 0x000fe400078e0037 */
[----:B------:R-:W-:-:S04]  /*4b2a0*/  IMAD.WIDE.U32 R54, R104, R103, RZ ;  /* 0x0000006768367225 */ /* 0x000fc800078e00ff */
[----:B------:R-:W-:Y:S01]  /*4b2b0*/  IMAD.WIDE.U32.X R94, R111, R47, R94, P6 ;  /* 0x0000002f6f5e7225 */ /* 0x000fe200030e045e */
[----:B------:R-:W-:Y:S02]  /*4b2c0*/  ISETP.GE.U32.AND.EX P6, PT, R100, R121, PT, P4 ;  /* 0x000000796400720c */ /* 0x000fe40003fc6140 */
[----:B------:R-:W-:Y:S01]  /*4b2d0*/  ISETP.GE.U32.AND P4, PT, R84, R87, PT ;  /* 0x000000575400720c */ /* 0x000fe20003f86070 */
[----:B------:R-:W-:Y:S01]  /*4b2e0*/  IMAD.WIDE.U32 R86, R50, R103, RZ ;  /* 0x0000006732567225 */ /* 0x000fe200078e00ff */
[----:B------:R-:W-:Y:S02]  /*4b2f0*/  SEL R121, RZ, 0x1, P3 ;  /* 0x00000001ff797807 */ /* 0x000fe40001800000 */
[----:B------:R-:W-:Y:S01]  /*4b300*/  ISETP.GE.U32.AND.EX P4, PT, R85, R100, PT, P4 ;  /* 0x000000645500720c */ /* 0x000fe20003f86140 */
[----:B------:R-:W-:Y:S01]  /*4b310*/  IMAD.X R111, R96, 0x1, R79, P5 ;  /* 0x00000001606f7824 */ /* 0x000fe200028e064f */
[----:B------:R-:W-:Y:S01]  /*4b320*/  SEL R100, RZ, 0x1, P6 ;  /* 0x00000001ff647807 */ /* 0x000fe20003000000 */
[----:B------:R-:W-:Y:S01]  /*4b330*/  IMAD.WIDE.U32 R54, P6, R114, R50, R54 ;  /* 0x0000003272367225 */ /* 0x000fe200078c0036 */
[----:B------:R-:W-:-:S03]  /*4b340*/  ISETP.NE.U32.AND P5, PT, R92, RZ, PT ;  /* 0x000000ff5c00720c */ /* 0x000fc60003fa5070 */
[----:B------:R-:W-:Y:S01]  /*4b350*/  IMAD.X R79, RZ, RZ, RZ, P6 ;  /* 0x000000ffff4f7224 */ /* 0x000fe200030e06ff */
[----:B------:R-:W-:Y:S02]  /*4b360*/  IADD3 RZ, P3, PT, R87, R54, RZ ;  /* 0x0000003657ff7210 */ /* 0x000fe40007f7e0ff */
[----:B------:R-:W-:Y:S02]  /*4b370*/  ISETP.NE.AND.EX P5, PT, R109, RZ, PT, P5 ;  /* 0x000000ff6d00720c */ /* 0x000fe40003fa5350 */
[----:B------:R-:W-:Y:S02]  /*4b380*/  SEL R87, RZ, 0x1, P4 ;  /* 0x00000001ff577807 */ /* 0x000fe40002000000 */
[----:B------:R-:W-:Y:S01]  /*4b390*/  ISETP.GE.U32.AND P4, PT, R89, R78, PT ;  /* 0x0000004e5900720c */ /* 0x000fe20003f86070 */
[----:B------:R-:W-:-:S03]  /*4b3a0*/  IMAD.MOV.U32 R78, RZ, RZ, R55 ;  /* 0x000000ffff4e7224 */ /* 0x000fc600078e0037 */
[----:B------:R-:W-:-:S04]  /*4b3b0*/  ISETP.GE.U32.AND.EX P4, PT, R88, R119, PT, P4 ;  /* 0x000000775800720c */ /* 0x000fc80003f86140 */
[----:B------:R-:W-:Y:S02]  /*4b3c0*/  SEL R54, RZ, 0x1, P4 ;  /* 0x00000001ff367807 */ /* 0x000fe40002000000 */
[----:B------:R-:W-:-:S04]  /*4b3d0*/  IADD3 R86, P4, P6, R87, R80, R100 ;  /* 0x0000005057567210 */ /* 0x000fc80007e9e064 */
        /* <DEDUP_REMOVED lines=26> */
.L_x_138:
[----:B------:R-:W-:Y:S05]  /*4b580*/  BSYNC.RECONVERGENT B2 ;  /* 0x0000000000027941 */ /* 0x000fea0003800200 */
.L_x_137:
[----:B------:R-:W-:Y:S01]  /*4b590*/  IADD3 R76, P4, P5, R54, R76, R121 ;  /* 0x0000004c364c7210 */ /* 0x000fe20007d9e079 */
[----:B------:R-:W-:Y:S01]  /*4b5a0*/  IMAD.WIDE.U32 R54, R98, R70, RZ ;  /* 0x0000004662367225 */ /* 0x000fe200078e00ff */
[----:B------:R-:W-:Y:S01]  /*4b5b0*/  IADD3 R53, P6, PT, R93, R52, RZ ;  /* 0x000000345d357210 */ /* 0x000fe20007fde0ff */
[----:B------:R-:W-:Y:S01]  /*4b5c0*/  BSSY.RECONVERGENT B2, `(.L_x_139) ;  /* 0x0000062000027945 */ /* 0x000fe20003800200 */
[----:B------:R-:W-:Y:S01]  /*4b5d0*/  IADD3.X R77, PT, PT, RZ, R77, RZ, P4, P5 ;  /* 0x0000004dff4d7210 */ /* 0x000fe200027ea4ff */
[----:B------:R-:W-:Y:S01]  /*4b5e0*/  IMAD R80, R97, R70, RZ ;  /* 0x0000004661507224 */ /* 0x000fe200078e02ff */
[C---:B------:R-:W-:Y:S01]  /*4b5f0*/  IADD3 R93, P4, PT, R53.reuse, R76, RZ ;  /* 0x0000004c355d7210 */ /* 0x040fe20007f9e0ff */
[----:B------:R-:W-:Y:S01]  /*4b600*/  IMAD.X R90, R90, 0x1, R99, P6 ;  /* 0x000000015a5a7824 */ /* 0x000fe200030e0663 */
[----:B------:R-:W-:Y:S01]  /*4b610*/  ISETP.GE.U32.AND P6, PT, R53, R52, PT ;  /* 0x000000343500720c */ /* 0x000fe20003fc6070 */
[----:B------:R-:W-:Y:S01]  /*4b620*/  IMAD R109, R98, R71, R80 ;  /* 0x00000047626d7224 */ /* 0x000fe200078e0250 */
[----:B------:R-:W-:Y:S01]  /*4b630*/  ISETP.GE.U32.AND.EX P5, PT, R111, R96, PT, P1 ;  /* 0x000000606f00720c */ /* 0x000fe20003fa6110 */
[----:B------:R-:W-:Y:S01]  /*4b640*/  IMAD.WIDE.U32 R80, R54, R68, RZ ;  /* 0x0000004436507225 */ /* 0x000fe200078e00ff */
[----:B------:R-:W-:-:S02]  /*4b650*/  ISETP.GE.U32.AND.EX P6, PT, R90, R99, PT, P6 ;  /* 0x000000635a00720c */ /* 0x000fc40003fc6160 */
[----:B------:R-:W-:Y:S01]  /*4b660*/  SEL R119, RZ, 0x1, P5 ;  /* 0x00000001ff777807 */ /* 0x000fe20002800000 */
[----:B------:R-:W-:Y:S01]  /*4b670*/  IMAD.X R92, R90, 0x1, R77, P4 ;  /* 0x000000015a5c7824 */ /* 0x000fe200020e064d */
[----:B------:R-:W-:Y:S01]  /*4b680*/  ISETP.GE.U32.AND P4, PT, R93, R76, PT ;  /* 0x0000004c5d00720c */ /* 0x000fe20003f86070 */
[----:B------:R-:W-:Y:S01]  /*4b690*/  IMAD.IADD R109, R55, 0x1, R109 ;  /* 0x00000001376d7824 */ /* 0x000fe200078e026d */
[----:B------:R-:W-:Y:S01]  /*4b6a0*/  LOP3.LUT R53, RZ, R80, RZ, 0x33, !PT ;  /* 0x00000050ff357212 */ /* 0x000fe200078e33ff */
[----:B------:R-:W-:Y:S01]  /*4b6b0*/  IMAD R80, R106, R50, RZ ;  /* 0x000000326a507224 */ /* 0x000fe200078e02ff */
[----:B------:R-:W-:Y:S01]  /*4b6c0*/  ISETP.GE.U32.AND.EX P4, PT, R92, R77, PT, P4 ;  /* 0x0000004d5c00720c */ /* 0x000fe20003f86140 */
[----:B------:R-:W-:Y:S01]  /*4b6d0*/  IMAD.WIDE.U32 R76, R109, R68, RZ ;  /* 0x000000446d4c7225 */ /* 0x000fe200078e00ff */
[----:B------:R-:W-:Y:S02]  /*4b6e0*/  ISETP.GT.U32.AND P1, PT, R98, R53, PT ;  /* 0x000000356200720c */ /* 0x000fe40003f24070 */
[----:B------:R-:W-:Y:S01]  /*4b6f0*/  SEL R100, RZ, 0x1, P6 ;  /* 0x00000001ff647807 */ /* 0x000fe20003000000 */
[----:B------:R-:W-:Y:S01]  /*4b700*/  IMAD R99, R105, R104, R80 ;  /* 0x0000006869637224 */ /* 0x000fe200078e0250 */
[----:B------:R-:W-:Y:S01]  /*4b710*/  SEL R53, RZ, 0x1, P4 ;  /* 0x00000001ff357807 */ /* 0x000fe20002000000 */
[----:B------:R-:W-:Y:S01]  /*4b720*/  IMAD.WIDE.U32 R76, P4, R54, R69, R76 ;  /* 0x00000045364c7225 */ /* 0x000fe2000788004c */
[----:B------:R-:W-:-:S02]  /*4b730*/  SEL R80, R68, RZ, P2 ;  /* 0x000000ff44507207 */ /* 0x000fc40001000000 */
[----:B------:R-:W-:Y:S01]  /*4b740*/  IADD3 R100, P5, P6, R53, R94, R100 ;  /* 0x0000005e35647210 */ /* 0x000fe20007ebe064 */
[----:B------:R-:W-:-:S03]  /*4b750*/  IMAD.WIDE.U32 R52, R105, R50, RZ ;  /* 0x0000003269347225 */ /* 0x000fc600078e00ff */
[----:B------:R-:W-:Y:S01]  /*4b760*/  IADD3.X R90, PT, PT, RZ, R95, RZ, P5, P6 ;  /* 0x0000005fff5a7210 */ /* 0x000fe20002fec4ff */
[----:B------:R-:W-:Y:S01]  /*4b770*/  IMAD.WIDE.U32.X R78, R114, R104, R78, P3 ;  /* 0x00000068724e7225 */ /* 0x000fe200018e044e */
[----:B------:R-:W-:-:S03]  /*4b780*/  IADD3 R76, P3, PT, R81, R76, RZ ;  /* 0x0000004c514c7210 */ /* 0x000fc60007f7e0ff */
[----:B------:R-:W-:Y:S01]  /*4b790*/  IMAD.IADD R99, R53, 0x1, R99 ;  /* 0x0000000135637824 */ /* 0x000fe200078e0263 */
[----:B------:R-:W-:Y:S01]  /*4b7a0*/  IADD3 R95, P5, P6, R52, R78, R119 ;  /* 0x0000004e345f7210 */ /* 0x000fe20007ebe077 */
[----:B------:R-:W-:Y:S01]  /*4b7b0*/  IMAD.X R81, RZ, RZ, RZ, P4 ;  /* 0x000000ffff517224 */ /* 0x000fe200020e06ff */
[----:B------:R-:W-:Y:S02]  /*4b7c0*/  LOP3.LUT R76, RZ, R76, RZ, 0x33, !PT ;  /* 0x0000004cff4c7212 */ /* 0x000fe400078e33ff */
[----:B------:R-:W-:Y:S01]  /*4b7d0*/  IADD3 R115, P4, PT, -R80, R115, RZ ;  /* 0x0000007350737210 */ /* 0x000fe20007f9e1ff */
[----:B------:R-:W-:Y:S01]  /*4b7e0*/  IMAD.MOV.U32 R80, RZ, RZ, R77 ;  /* 0x000000ffff507224 */ /* 0x000fe200078e004d */
[----:B------:R-:W-:Y:S01]  /*4b7f0*/  IADD3.X R98, PT, PT, R99, R79, RZ, P5, P6 ;  /* 0x0000004f63627210 */ /* 0x000fe20002fec4ff */
[----:B------:R-:W-:Y:S01]  /*4b800*/  IMAD.WIDE.U32 R78, R109, R66, RZ ;  /* 0x000000426d4e7225 */ /* 0x000fe200078e00ff */
[----:B------:R-:W-:Y:S02]  /*4b810*/  ISETP.GT.U32.AND.EX P1, PT, R97, R76, PT, P1 ;  /* 0x0000004c6100720c */ /* 0x000fe40003f24110 */
[----:B------:R-:W-:Y:S01]  /*4b820*/  SEL R97, R69, RZ, P2 ;  /* 0x000000ff45617207 */ /* 0x000fe20001000000 */
[----:B------:R-:W-:Y:S01]  /*4b830*/  IMAD.WIDE.U32.X R80, R109, R69, R80, P3 ;  /* 0x000000456d507225 */ /* 0x000fe200018e0450 */
[----:B------:R-:W-:-:S03]  /*4b840*/  SEL R53, RZ, 0x1, !P1 ;  /* 0x00000001ff357807 */ /* 0x000fc60004800000 */
[----:B------:R-:W-:-:S04]  /*4b850*/  IMAD.WIDE.U32 R76, R54, R66, RZ ;  /* 0x00000042364c7225 */ /* 0x000fc800078e00ff */
[----:B------:R-:W-:Y:S01]  /*4b860*/  IMAD.WIDE.U32 R78, P3, R54, R67, R78 ;  /* 0x00000043364e7225 */ /* 0x000fe2000786004e */
[----:B------:R-:W-:-:S03]  /*4b870*/  IADD3 R119, P1, PT, R89, R76, RZ ;  /* 0x0000004c59777210 */ /* 0x000fc60007f3e0ff */
[----:B------:R-:W-:Y:S01]  /*4b880*/  IMAD.X R110, R110, 0x1, ~R97, P4 ;  /* 0x000000016e6e7824 */ /* 0x000fe200020e0e61 */
[----:B------:R-:W-:Y:S02]  /*4b890*/  IADD3 R80, P4, PT, R53, R80, RZ ;  /* 0x0000005035507210 */ /* 0x000fe40007f9e0ff */
[----:B------:R-:W-:Y:S02]  /*4b8a0*/  SEL R53, RZ, 0x1, !P0 ;  /* 0x00000001ff357807 */ /* 0x000fe40004000000 */
[----:B------:R-:W-:Y:S01]  /*4b8b0*/  IADD3 R89, P0, PT, R77, R78, RZ ;  /* 0x0000004e4d597210 */ /* 0x000fe20007f1e0ff */
[----:B------:R-:W-:Y:S01]  /*4b8c0*/  IMAD.X R78, RZ, RZ, R81, P4 ;  /* 0x000000ffff4e7224 */ /* 0x000fe200020e0651 */
[C---:B------:R-:W-:Y:S01]  /*4b8d0*/  ISETP.GE.U32.AND P5, PT, R119.reuse, R76, PT ;  /* 0x0000004c7700720c */ /* 0x040fe20003fa6070 */
[----:B------:R-:W-:Y:S01]  /*4b8e0*/  IMAD.X R81, RZ, RZ, RZ, P3 ;  /* 0x000000ffff517224 */ /* 0x000fe200018e06ff */
[----:B------:R-:W-:Y:S01]  /*4b8f0*/  IADD3 R119, P6, PT, R119, R80, RZ ;  /* 0x0000005077777210 */ /* 0x000fe20007fde0ff */
[----:B------:R-:W-:Y:S01]  /*4b900*/  IMAD.X R88, R89, 0x1, R88, P1 ;  /* 0x0000000159587824 */ /* 0x000fe200008e0658 */
[----:B------:R-:W-:-:S02]  /*4b910*/  ISETP.GE.U32.AND P3, PT, R95, R52, PT ;  /* 0x000000345f00720c */ /* 0x000fc40003f66070 */
[----:B------:R-:W-:Y:S01]  /*4b920*/  IADD3 R76, P4, PT, R53, R46, RZ ;  /* 0x0000002e354c7210 */ /* 0x000fe20007f9e0ff */
[C---:B------:R-:W-:Y:S01]  /*4b930*/  IMAD.X R97, R88.reuse, 0x1, R78, P6 ;  /* 0x0000000158617824 */ /* 0x040fe200030e064e */
[----:B------:R-:W-:Y:S01]  /*4b940*/  P2R R96, PR, RZ, 0x8 ;  /* 0x00000008ff607803 */ /* 0x000fe20000000000 */
[-C--:B------:R-:W-:Y:S01]  /*4b950*/  IMAD.WIDE.U32 R52, R119, R70.reuse, RZ ;  /* 0x0000004677347225 */ /* 0x080fe200078e00ff */
[----:B------:R-:W-:Y:S02]  /*4b960*/  ISETP.GE.U32.AND.EX P3, PT, R88, R89, PT, P5 ;  /* 0x000000595800720c */ /* 0x000fe40003f66150 */
[----:B------:R-:W-:Y:S01]  /*4b970*/  SEL R76, R76, RZ, P2 ;  /* 0x000000ff4c4c7207 */ /* 0x000fe20001000000 */
[----:B------:R-:W-:Y:S01]  /*4b980*/  IMAD R94, R97, R70, RZ ;  /* 0x00000046615e7224 */ /* 0x000fe200078e02ff */
[C---:B------:R-:W-:Y:S01]  /*4b990*/  ISETP.GE.U32.AND P6, PT, R119.reuse, R80, PT ;  /* 0x000000507700720c */ /* 0x040fe20003fc6070 */
[----:B------:R-:W-:Y:S01]  /*4b9a0*/  IMAD.MOV.U32 R80, RZ, RZ, R79 ;  /* 0x000000ffff507224 */ /* 0x000fe200078e004f */
[----:B------:R-:W-:Y:S01]  /*4b9b0*/  IADD3 R101, P1, PT, -R76, R101, RZ ;  /* 0x000000654c657210 */ /* 0x000fe20007f3e1ff */
[----:B------:R-:W-:Y:S01]  /*4b9c0*/  IMAD R121, R119, R71, R94 ;  /* 0x0000004777797224 */ /* 0x000fe200078e025e */
[----:B------:R-:W-:Y:S01]  /*4b9d0*/  SEL R94, RZ, 0x1, P3 ;  /* 0x00000001ff5e7807 */ /* 0x000fe20001800000 */
[----:B------:R-:W-:Y:S01]  /*4b9e0*/  IMAD.WIDE.U32 R76, R52, R68, RZ ;  /* 0x00000044344c7225 */ /* 0x000fe200078e00ff */
[----:B------:R-:W-:-:S02]  /*4b9f0*/  ISETP.NE.U32.AND P3, PT, R100, RZ, PT ;  /* 0x000000ff6400720c */ /* 0x000fc40003f65070 */
[----:B------:R-:W-:Y:S01]  /*4ba00*/  ISETP.GE.U32.AND.EX P6, PT, R97, R78, PT, P6 ;  /* 0x0000004e6100720c */ /* 0x000fe20003fc6160 */
[----:B------:R-:W-:Y:S01]  /*4ba10*/  IMAD.X R89, RZ, RZ, R47, P4 ;  /* 0x000000ffff597224 */ /* 0x000fe200020e062f */
[----:B------:R-:W-:Y:S01]  /*4ba20*/  ISETP.NE.AND.EX P3, PT, R90, RZ, PT, P3 ;  /* 0x000000ff5a00720c */ /* 0x000fe20003f65330 */
[----:B------:R-:W-:Y:S01]  /*4ba30*/  IMAD.WIDE.U32.X R78, R109, R67, R80, P0 ;  /* 0x000000436d4e7225 */ /* 0x000fe200000e0450 */
[----:B------:R-:W-:Y:S02]  /*4ba40*/  LOP3.LUT R88, RZ, R76, RZ, 0x33, !PT ;  /* 0x0000004cff587212 */ /* 0x000fe400078e33ff */
[----:B------:R-:W-:Y:S02]  /*4ba50*/  SEL R81, RZ, 0x1, P6 ;  /* 0x00000001ff517807 */ /* 0x000fe40003000000 */
[----:B------:R-:W-:Y:S02]  /*4ba60*/  ISETP.GE.U32.AND P4, PT, R115, R34, PT ;  /* 0x000000227300720c */ /* 0x000fe40003f86070 */
[----:B------:R-:W-:-:S02]  /*4ba70*/  SEL R89, R89, RZ, P2 ;  /* 0x000000ff59597207 */ /* 0x000fc40001000000 */
[----:B------:R-:W-:Y:S01]  /*4ba80*/  ISETP.GT.U32.AND P5, PT, R119, R88, PT ;  /* 0x000000587700720c */ /* 0x000fe20003fa4070 */
[----:B------:R-:W-:Y:S01]  /*4ba90*/  IMAD.IADD R88, R53, 0x1, R121 ;  /* 0x0000000135587824 */ /* 0x000fe200078e0279 */
[----:B------:R-:W-:Y:S01]  /*4baa0*/  IADD3 R94, P0, P2, R81, R78, R94 ;  /* 0x0000004e515e7210 */ /* 0x000fe20007a1e05e */
[----:B------:R-:W-:Y:S01]  /*4bab0*/  IMAD.X R118, R118, 0x1, ~R89, P1 ;  /* 0x0000000176767824 */ /* 0x000fe200008e0e59 */
[----:B------:R-:W-:Y:S02]  /*4bac0*/  ISETP.GE.U32.AND.EX P4, PT, R110, R35, PT, P4 ;  /* 0x000000236e00720c */ /* 0x000fe40003f86140 */
[----:B------:R-:W-:Y:S01]  /*4bad0*/  IADD3.X R119, PT, PT, RZ, R79, RZ, P0, P2 ;  /* 0x0000004fff777210 */ /* 0x000fe200007e44ff */
[----:B------:R-:W-:Y:S01]  /*4bae0*/  IMAD.WIDE.U32 R78, R88, R68, RZ ;  /* 0x00000044584e7225 */ /* 0x000fe200078e00ff */
[----:B------:R-:W-:Y:S01]  /*4baf0*/  SEL R102, RZ, 0xffffffff, P4 ;  /* 0xffffffffff667807 */ /* 0x000fe20002000000 */
[----:B------:R-:W-:Y:S08]  /*4bb00*/  @!P3 BRA `(.L_x_140) ;  /* 0x000000000034b947 */ /* 0x000ff00003800000 */
        /* <DEDUP_REMOVED lines=13> */
.L_x_140:
[----:B------:R-:W-:Y:S05]  /*4bbe0*/  BSYNC.RECONVERGENT B2 ;  /* 0x0000000000027941 */ /* 0x000fea0003800200 */
.L_x_139:
[----:B------:R-:W-:Y:S01]  /*4bbf0*/  IMAD.WIDE.U32 R78, P1, R52, R69, R78 ;  /* 0x00000045344e7225 */ /* 0x000fe2000782004e */
[--C-:B------:R-:W-:Y:S01]  /*4bc00*/  IADD3 R89, P0, P2, -R32, R91, R102.reuse ;  /* 0x0000005b20597210 */ /* 0x100fe20007a1e166 */
[----:B------:R-:W-:Y:S02]  /*4bc10*/  BSSY.RECONVERGENT B2, `(.L_x_141) ;  /* 0x000022b000027945 */ /* 0x000fe40003800200 */
[----:B------:R-:W-:Y:S01]  /*4bc20*/  IMAD.WIDE.U32 R80, R109, R64, RZ ;  /* 0x000000406d507225 */ /* 0x000fe200078e00ff */
[----:B------:R-:W-:Y:S02]  /*4bc30*/  IADD3.X R90, PT, PT, ~R33, R74, R102, P0, P2 ;  /* 0x0000004a215a7210 */ /* 0x000fe400007e4566 */
[----:B------:R-:W-:Y:S01]  /*4bc40*/  IADD3 R78, P3, PT, R77, R78, RZ ;  /* 0x0000004e4d4e7210 */ /* 0x000fe20007f7e0ff */
[----:B------:R-:W-:Y:S02]  /*4bc50*/  IMAD.X R121, RZ, RZ, RZ, P1 ;  /* 0x000000ffff797224 */ /* 0x000fe400008e06ff */
[----:B------:R-:W-:-:S04]  /*4bc60*/  IMAD.WIDE.U32 R76, P2, R54, R65, R80 ;  /* 0x00000041364c7225 */ /* 0x000fc80007840050 */
[----:B------:R-:W-:-:S04]  /*4bc70*/  IMAD.WIDE.U32 R80, R54, R64, RZ ;  /* 0x0000004036507225 */ /* 0x000fc800078e00ff */
[----:B------:R-:W-:Y:S01]  /*4bc80*/  IMAD.MOV.U32 R120, RZ, RZ, R79 ;  /* 0x000000ffff787224 */ /* 0x000fe200078e004f */
[----:B------:R-:W-:Y:S01]  /*4bc90*/  IADD3 R55, P0, PT, R93, R80, RZ ;  /* 0x000000505d377210 */ /* 0x000fe20007f1e0ff */
[----:B------:R-:W-:Y:S01]  /*4bca0*/  IMAD.X R93, RZ, RZ, RZ, P2 ;  /* 0x000000ffff5d7224 */ /* 0x000fe200010e06ff */
[----:B------:R-:W-:Y:S01]  /*4bcb0*/  IADD3 R81, P2, PT, R81, R76, RZ ;  /* 0x0000004c51517210 */ /* 0x000fe20007f5e0ff */
[----:B------:R-:W-:Y:S01]  /*4bcc0*/  IMAD.WIDE.U32.X R120, R88, R69, R120, P3 ;  /* 0x0000004558787225 */ /* 0x000fe200018e0478 */
[----:B------:R-:W-:Y:S02]  /*4bcd0*/  LOP3.LUT R76, RZ, R78, RZ, 0x33, !PT ;  /* 0x0000004eff4c7212 */ /* 0x000fe400078e33ff */
[----:B------:R-:W-:Y:S01]  /*4bce0*/  ISETP.GE.U32.AND P6, PT, R55, R80, PT ;  /* 0x000000503700720c */ /* 0x000fe20003fc6070 */
[----:B------:R-:W-:Y:S01]  /*4bcf0*/  IMAD.X R100, R81, 0x1, R92, P0 ;  /* 0x0000000151647824 */ /* 0x000fe200000e065c */
[----:B------:R-:W-:Y:S01]  /*4bd00*/  ISETP.GT.U32.AND.EX P0, PT, R97, R76, PT, P5 ;  /* 0x0000004c6100720c */ /* 0x000fe20003f04150 */
[----:B------:R-:W-:-:S02]  /*4bd10*/  IMAD.MOV.U32 R92, RZ, RZ, R77 ;  /* 0x000000ffff5c7224 */ /* 0x000fc400078e004d */
[----:B------:R-:W-:Y:S01]  /*4bd20*/  IMAD.WIDE.U32 R76, R104, R105, RZ ;  /* 0x00000069684c7225 */ /* 0x000fe200078e00ff */
[----:B------:R-:W-:Y:S02]  /*4bd30*/  ISETP.GE.U32.AND.EX P5, PT, R100, R81, PT, P6 ;  /* 0x000000516400720c */ /* 0x000fe40003fa6160 */
[----:B------:R-:W-:Y:S01]  /*4bd40*/  ISETP.NE.AND P6, PT, R96, RZ, PT ;  /* 0x000000ff6000720c */ /* 0x000fe20003fc5270 */
[----:B------:R-:W-:Y:S01]  /*4bd50*/  IMAD.WIDE.U32.X R92, R109, R65, R92, P2 ;  /* 0x000000416d5c7225 */ /* 0x000fe200010e045c */
[----:B------:R-:W-:Y:S02]  /*4bd60*/  IADD3 R97, P2, PT, R55, R94, RZ ;  /* 0x0000005e37617210 */ /* 0x000fe40007f5e0ff */
[----:B------:R-:W-:Y:S01]  /*4bd70*/  SEL R55, RZ, 0x1, P5 ;  /* 0x00000001ff377807 */ /* 0x000fe20002800000 */
[----:B------:R-:W-:Y:S01]  /*4bd80*/  IMAD.WIDE.U32 R80, R50, R105, RZ ;  /* 0x0000006932507225 */ /* 0x000fe200078e00ff */
[----:B------:R-:W-:Y:S02]  /*4bd90*/  ISETP.EQ.U32.AND P5, PT, R91, R32, PT ;  /* 0x000000205b00720c */ /* 0x000fe40003fa2070 */
[----:B------:R-:W-:Y:S01]  /*4bda0*/  ISETP.GE.U32.AND.EX P6, PT, R98, R99, PT, P6 ;  /* 0x000000636200720c */ /* 0x000fe20003fc6160 */
[----:B------:R-:W-:Y:S01]  /*4bdb0*/  IMAD.X R100, R100, 0x1, R119, P2 ;  /* 0x0000000164647824 */ /* 0x000fe200010e0677 */
[----:B------:R-:W-:Y:S01]  /*4bdc0*/  ISETP.EQ.AND.EX P4, PT, R74, R33, !P4, P5 ;  /* 0x000000214a00720c */ /* 0x000fe20006782350 */
[----:B------:R-:W-:Y:S01]  /*4bdd0*/  IMAD.WIDE.U32 R76, P2, R106, R50, R76 ;  /* 0x000000326a4c7225 */ /* 0x000fe2000784004c */
[----:B------:R-:W-:-:S02]  /*4bde0*/  SEL R123, RZ, 0x1, P6 ;  /* 0x00000001ff7b7807 */ /* 0x000fc40003000000 */
[----:B------:R-:W-:Y:S01]  /*4bdf0*/  ISETP.LT.U32.AND P6, PT, R91, R32, PT ;  /* 0x000000205b00720c */ /* 0x000fe20003fc1070 */
[----:B------:R-:W-:Y:S01]  /*4be00*/  IMAD.MOV.U32 R80, RZ, RZ, R77 ;  /* 0x000000ffff507224 */ /* 0x000fe200078e004d */
[----:B------:R-:W-:Y:S01]  /*4be10*/  IADD3 RZ, P5, PT, R81, R76, RZ ;  /* 0x0000004c51ff7210 */ /* 0x000fe20007fbe0ff */
[----:B------:R-:W-:Y:S01]  /*4be20*/  IMAD.X R81, RZ, RZ, RZ, P2 ;  /* 0x000000ffff517224 */ /* 0x000fe200010e06ff */
[----:B------:R-:W-:Y:S01]  /*4be30*/  ISETP.GE.U32.AND P2, PT, R97, R94, PT ;  /* 0x0000005e6100720c */ /* 0x000fe20003f46070 */
[----:B------:R-:W-:Y:S01]  /*4be40*/  IMAD R76, R112, R50, RZ ;  /* 0x00000032704c7224 */ /* 0x000fe200078e02ff */
[----:B------:R-:W-:Y:S01]  /*4be50*/  ISETP.LT.U32.OR.EX P4, PT, R74, R33, P4, P6 ;  /* 0x000000214a00720c */ /* 0x000fe20002781560 */
[-C--:B------:R-:W-:Y:S01]  /*4be60*/  IMAD.WIDE.U32.X R80, R106, R104.reuse, R80, P5 ;  /* 0x000000686a507225 */ /* 0x080fe200028e0450 */
[----:B------:R-:W-:Y:S02]  /*4be70*/  ISETP.GE.U32.AND.EX P2, PT, R100, R119, PT, P2 ;  /* 0x000000776400720c */ /* 0x000fe40003f46120 */
[----:B------:R-:W-:Y:S01]  /*4be80*/  SEL R94, RZ, 0xffffffff, !P4 ;  /* 0xffffffffff5e7807 */ /* 0x000fe20006000000 */
[C---:B------:R-:W-:Y:S01]  /*4be90*/  IMAD R99, R107.reuse, R104, R76 ;  /* 0x000000686b637224 */ /* 0x040fe200078e024c */
[----:B------:R-:W-:Y:S01]  /*4bea0*/  SEL R91, RZ, 0x1, P2 ;  /* 0x00000001ff5b7807 */ /* 0x000fe20001000000 */
[----:B------:R-:W-:Y:S01]  /*4beb0*/  IMAD.WIDE.U32 R76, R107, R50, RZ ;  /* 0x000000326b4c7225 */ /* 0x000fe200078e00ff */
[----:B------:R-:W-:-:S03]  /*4bec0*/  ISETP.EQ.U32.AND P6, PT, R75, R38, PT ;  /* 0x000000264b00720c */ /* 0x000fc60003fc2070 */
[----:B------:R-:W-:Y:S01]  /*4bed0*/  IMAD.IADD R99, R77, 0x1, R99 ;  /* 0x000000014d637824 */ /* 0x000fe200078e0263 */
[----:B------:R-:W-:Y:S01]  /*4bee0*/  IADD3 R123, P2, P5, R76, R80, R123 ;  /* 0x000000504c7b7210 */ /* 0x000fe20007d5e07b */
[----:B------:R-:W-:Y:S01]  /*4bef0*/  IMAD.WIDE.U32 R78, R88, R66, RZ ;  /* 0x00000042584e7225 */ /* 0x000fe200078e00ff */
[----:B------:R-:W-:Y:S02]  /*4bf00*/  SEL R77, RZ, 0x1, !P0 ;  /* 0x00000001ff4d7807 */ /* 0x000fe40004000000 */
[----:B------:R-:W-:Y:S01]  /*4bf10*/  IADD3.X R116, PT, PT, R99, R81, RZ, P2, P5 ;  /* 0x0000005163747210 */ /* 0x000fe200017ea4ff */
[----:B------:R-:W-:Y:S01]  /*4bf20*/  IMAD.WIDE.U32 R80, R109, R46, RZ ;  /* 0x0000002e6d507225 */ /* 0x000fe200078e00ff */
[----:B------:R-:W-:Y:S02]  /*4bf30*/  IADD3 R91, P2, P5, R91, R92, R55 ;  /* 0x0000005c5b5b7210 */ /* 0x000fe40007d5e037 */
[----:B------:R-:W-:Y:S01]  /*4bf40*/  IADD3 R122, P0, PT, R77, R120, RZ ;  /* 0x000000784d7a7210 */ /* 0x000fe20007f1e0ff */
[----:B------:R-:W-:Y:S01]  /*4bf50*/  IMAD.WIDE.U32 R78, P1, R52, R67, R78 ;  /* 0x00000043344e7225 */ /* 0x000fe2000782004e */
[----:B------:R-:W-:-:S02]  /*4bf60*/  IADD3.X R92, PT, PT, RZ, R93, RZ, P2, P5 ;  /* 0x0000005dff5c7210 */ /* 0x000fc400017ea4ff */
[----:B------:R-:W-:Y:S01]  /*4bf70*/  IADD3 R93, P2, P5, R94, R75, -R38 ;  /* 0x0000004b5e5d7210 */ /* 0x000fe20007d5e826 */
[----:B------:R-:W-:Y:S01]  /*4bf80*/  IMAD.X R77, RZ, RZ, R121, P0 ;  /* 0x000000ffff4d7224 */ /* 0x000fe200000e0679 */
[----:B------:R-:W-:Y:S01]  /*4bf90*/  ISETP.EQ.AND.EX P4, PT, R82, R39, P4, P6 ;  /* 0x000000275200720c */ /* 0x000fe20002782360 */
[----:B------:R-:W-:Y:S01]  /*4bfa0*/  IMAD.WIDE.U32 R120, R48, R103, RZ ;  /* 0x0000006730787225 */ /* 0x000fe200078e00ff */
[----:B------:R-:W-:Y:S02]  /*4bfb0*/  IADD3.X R94, PT, PT, R94, R82, ~R39, P2, P5 ;  /* 0x000000525e5e7210 */ /* 0x000fe400017eac27 */
[----:B------:R-:W-:Y:S01]  /*4bfc0*/  ISETP.LT.U32.AND P2, PT, R75, R38, PT ;  /* 0x000000264b00720c */ /* 0x000fe20003f41070 */
[----:B------:R-:W-:-:S03]  /*4bfd0*/  IMAD.WIDE.U32 R80, P5, R54, R47, R80 ;  /* 0x0000002f36507225 */ /* 0x000fc600078a0050 */
[----:B------:R-:W-:Y:S01]  /*4bfe0*/  ISETP.LT.U32.OR.EX P2, PT, R82, R39, P4, P2 ;  /* 0x000000275200720c */ /* 0x000fe20002741520 */
[----:B------:R-:W-:-:S04]  /*4bff0*/  IMAD.WIDE.U32 R54, R54, R46, RZ ;  /* 0x0000002e36367225 */ /* 0x000fc800078e00ff */
[----:B------:R-:W-:Y:S01]  /*4c000*/  IMAD.X R75, RZ, RZ, RZ, P5 ;  /* 0x000000ffff4b7224 */ /* 0x000fe200028e06ff */
[----:B------:R-:W-:Y:S01]  /*4c010*/  IADD3 R96, P5, PT, R55, R80, RZ ;  /* 0x0000005037607210 */ /* 0x000fe20007fbe0ff */
[----:B------:R-:W-:Y:S02]  /*4c020*/  IMAD.MOV.U32 R74, RZ, RZ, R81 ;  /* 0x000000ffff4a7224 */ /* 0x000fe400078e0051 */
[----:B------:R-:W-:-:S04]  /*4c030*/  IMAD.WIDE.U32 R80, R52, R66, RZ ;  /* 0x0000004234507225 */ /* 0x000fc800078e00ff */
[----:B------:R-:W-:Y:S01]  /*4c040*/  IMAD.WIDE.U32.X R74, R109, R47, R74, P5 ;  /* 0x0000002f6d4a7225 */ /* 0x000fe200028e044a */
[----:B------:R-:W-:Y:S02]  /*4c050*/  IADD3 R97, P5, PT, R97, R80, RZ ;  /* 0x0000005061617210 */ /* 0x000fe40007fbe0ff */
[----:B------:R-:W-:Y:S01]  /*4c060*/  IADD3 R109, P0, PT, R81, R78, RZ ;  /* 0x0000004e516d7210 */ /* 0x000fe20007f1e0ff */
[-C--:B------:R-:W-:Y:S01]  /*4c070*/  IMAD R78, R108, R49.reuse, RZ ;  /* 0x000000316c4e7224 */ /* 0x080fe200078e02ff */
[----:B------:R-:W-:Y:S01]  /*4c080*/  ISETP.GE.U32.AND P3, PT, R97, R80, PT ;  /* 0x000000506100720c */ /* 0x000fe20003f66070 */
[----:B------:R-:W-:-:S04]  /*4c090*/  IMAD.WIDE.U32 R80, R117, R49, RZ ;  /* 0x0000003175507225 */ /* 0x000fc800078e00ff */
[----:B------:R-:W-:Y:S01]  /*4c0a0*/  IMAD.X R100, R109, 0x1, R100, P5 ;  /* 0x000000016d647824 */ /* 0x000fe200028e0664 */
[----:B------:R-:W-:Y:S01]  /*4c0b0*/  IADD3 R102, P5, PT, R83, R80, RZ ;  /* 0x0000005053667210 */ /* 0x000fe20007fbe0ff */
[----:B------:R-:W-:Y:S02]  /*4c0c0*/  IMAD R119, R117, R48, R78 ;  /* 0x0000003075777224 */ /* 0x000fe400078e024e */
[----:B------:R-:W-:Y:S01]  /*4c0d0*/  IMAD.WIDE.U32 R82, R49, R117, RZ ;  /* 0x0000007531527225 */ /* 0x000fe200078e00ff */
[----:B------:R-:W-:Y:S02]  /*4c0e0*/  ISETP.GE.U32.AND P6, PT, R102, R80, PT ;  /* 0x000000506600720c */ /* 0x000fe40003fc6070 */
[----:B------:R-:W-:Y:S01]  /*4c0f0*/  ISETP.GE.U32.AND.EX P3, PT, R100, R109, PT, P3 ;  /* 0x0000006d6400720c */ /* 0x000fe20003f66130 */
[----:B------:R-:W-:Y:S02]  /*4c100*/  IMAD.IADD R78, R81, 0x1, R119 ;  /* 0x00000001514e7824 */ /* 0x000fe400078e0277 */
[----:B------:R-:W-:-:S04]  /*4c110*/  IMAD.WIDE.U32 R80, R48, R117, RZ ;  /* 0x0000007530507225 */ /* 0x000fc800078e00ff */
[----:B------:R-:W-:Y:S02]  /*4c120*/  IMAD.X R111, R78, 0x1, R111, P5 ;  /* 0x000000014e6f7824 */ /* 0x000fe400028e066f */
[----:B------:R-:W-:-:S03]  /*4c130*/  IMAD.WIDE.U32 R80, P4, R108, R49, R80 ;  /* 0x000000316c507225 */ /* 0x000fc60007880050 */
[----:B------:R-:W-:Y:S01]  /*4c140*/  ISETP.GE.U32.AND.EX P6, PT, R111, R78, PT, P6 ;  /* 0x0000004e6f00720c */ /* 0x000fe20003fc6160 */
[----:B------:R-:W-:Y:S01]  /*4c150*/  IMAD.MOV.U32 R82, RZ, RZ, R81 ;  /* 0x000000ffff527224 */ /* 0x000fe200078e0051 */
[----:B------:R-:W-:Y:S01]  /*4c160*/  IADD3 RZ, P5, PT, R83, R80, RZ ;  /* 0x0000005053ff7210 */ /* 0x000fe20007fbe0ff */
[-C--:B------:R-:W-:Y:S02]  /*4c170*/  IMAD R78, R114, R49.reuse, RZ ;  /* 0x00000031724e7224 */ /* 0x080fe400078e02ff */
[----:B------:R-:W-:-:S04]  /*4c180*/  IMAD.WIDE.U32 R80, R103, R49, RZ ;  /* 0x0000003167507225 */ /* 0x000fc800078e00ff */
[----:B------:R-:W-:Y:S02]  /*4c190*/  IMAD R119, R103, R48, R78 ;  /* 0x0000003067777224 */ /* 0x000fe400078e024e */
[----:B------:R-:W-:Y:S01]  /*4c1a0*/  IMAD.X R83, RZ, RZ, RZ, P4 ;  /* 0x000000ffff537224 */ /* 0x000fe200020e06ff */
[-C--:B------:R-:W-:Y:S01]  /*4c1b0*/  IADD3 R109, P4, PT, R95, R80.reuse, RZ ;  /* 0x000000505f6d7210 */ /* 0x080fe20007f9e0ff */
[----:B------:R-:W-:Y:S01]  /*4c1c0*/  IMAD.IADD R78, R81, 0x1, R119 ;  /* 0x00000001514e7824 */ /* 0x000fe200078e0277 */
[----:B------:R-:W-:Y:S01]  /*4c1d0*/  SEL R119, RZ, 0x1, P6 ;  /* 0x00000001ff777807 */ /* 0x000fe20003000000 */
[----:B------:R-:W-:Y:S01]  /*4c1e0*/  IMAD.WIDE.U32 R124, R49, R103, RZ ;  /* 0x00000067317c7225 */ /* 0x000fe200078e00ff */
[----:B------:R-:W-:-:S03]  /*4c1f0*/  ISETP.GE.U32.AND P6, PT, R109, R80, PT ;  /* 0x000000506d00720c */ /* 0x000fc60003fc6070 */
[----:B------:R-:W-:-:S04]  /*4c200*/  IMAD.WIDE.U32.X R80, R108, R48, R82, P5 ;  /* 0x000000306c507225 */ /* 0x000fc800028e0452 */
[----:B------:R-:W-:Y:S01]  /*4c210*/  IMAD.X R95, R78, 0x1, R98, P4 ;  /* 0x000000014e5f7824 */ /* 0x000fe200020e0662 */
[----:B------:R-:W-:Y:S01]  /*4c220*/  IADD3 R83, P4, P5, R109, R80, R119 ;  /* 0x000000506d537210 */ /* 0x000fe20007d9e077 */
[----:B------:R-:W-:Y:S01]  /*4c230*/  IMAD.WIDE.U32 R130, R36, R103, RZ ;  /* 0x0000006724827225 */ /* 0x000fe200078e00ff */
[----:B------:R-:W-:Y:S02]  /*4c240*/  SEL R98, RZ, 0xffffffff, !P2 ;  /* 0xffffffffff627807 */ /* 0x000fe40005000000 */
[----:B------:R-:W-:Y:S01]  /*4c250*/  IADD3.X R82, PT, PT, R95, R81, RZ, P4, P5 ;  /* 0x000000515f527210 */ /* 0x000fe200027ea4ff */
[----:B------:R-:W-:Y:S01]  /*4c260*/  IMAD.WIDE.U32 R120, P5, R114, R49, R120 ;  /* 0x0000003172787225 */ /* 0x000fe200078a0078 */
[----:B------:R-:W-:Y:S02]  /*4c270*/  ISETP.GE.U32.AND P4, PT, R83, R109, PT ;  /* 0x0000006d5300720c */ /* 0x000fe40003f86070 */
[----:B------:R-:W-:Y:S01]  /*4c280*/  ISETP.GE.U32.AND.EX P6, PT, R95, R78, PT, P6 ;  /* 0x0000004e5f00720c */ /* 0x000fe20003fc6160 */
[----:B------:R-:W-:Y:S01]  /*4c290*/  IMAD.X R81, RZ, RZ, RZ, P5 ;  /* 0x000000ffff517224 */ /* 0x000fe200028e06ff */
[----:B------:R-:W-:Y:S01]  /*4c2a0*/  IADD3 RZ, P5, PT, R125, R120, RZ ;  /* 0x000000787dff7210 */ /* 0x000fe20007fbe0ff */
[----:B------:R-:W-:Y:S01]  /*4c2b0*/  IMAD.MOV.U32 R80, RZ, RZ, R121 ;  /* 0x000000ffff507224 */ /* 0x000fe200078e0079 */
[----:B------:R-:W-:Y:S01]  /*4c2c0*/  ISETP.GE.U32.AND.EX P4, PT, R82, R95, PT, P4 ;  /* 0x0000005f5200720c */ /* 0x000fe20003f86140 */
[----:B------:R-:W-:Y:S01]  /*4c2d0*/  IMAD.WIDE.U32 R124, R49, R105, RZ ;  /* 0x00000069317c7225 */ /* 0x000fe200078e00ff */
[----:B------:R-:W-:-:S02]  /*4c2e0*/  SEL R78, RZ, 0x1, P6 ;  /* 0x00000001ff4e7807 */ /* 0x000fc40003000000 */
[----:B------:R-:W-:Y:S01]  /*4c2f0*/  SEL R121, RZ, 0x1, P4 ;  /* 0x00000001ff797807 */ /* 0x000fe20002000000 */
[----:B------:R-:W-:Y:S01]  /*4c300*/  IMAD.WIDE.U32.X R80, R114, R48, R80, P5 ;  /* 0x0000003072507225 */ /* 0x000fe200028e0450 */
[----:B------:R-:W-:-:S04]  /*4c310*/  IADD3 R95, P4, P5, R98, R101, -R72 ;  /* 0x00000065625f7210 */ /* 0x000fc80007d9e848 */
[----:B------:R-:W-:Y:S02]  /*4c320*/  IADD3.X R98, PT, PT, R98, R118, ~R73, P4, P5 ;  /* 0x0000007662627210 */ /* 0x000fe400027eac49 */
[----:B------:R-:W-:Y:S02]  /*4c330*/  IADD3 R121, P4, P6, R121, R80, R78 ;  /* 0x0000005079797210 */ /* 0x000fe40007e9e04e */
[----:B------:R-:W-:Y:S02]  /*4c340*/  IADD3 R97, P5, PT, R97, R122, RZ ;  /* 0x0000007a61617210 */ /* 0x000fe40007fbe0ff */
[----:B------:R-:W-:Y:S01]  /*4c350*/  IADD3.X R120, PT, PT, RZ, R81, RZ, P4, P6 ;  /* 0x00000051ff787210 */ /* 0x000fe200027ec4ff */
[----:B------:R-:W-:Y:S01]  /*4c360*/  IMAD.WIDE.U32 R80, R104, R107, RZ ;  /* 0x0000006b68507225 */ /* 0x000fe200078e00ff */
[----:B------:R-:W-:Y:S02]  /*4c370*/  ISETP.NE.U32.AND P6, PT, R101, R72, PT ;  /* 0x000000486500720c */ /* 0x000fe40003fc5070 */
[----:B------:R-:W-:Y:S01]  /*4c380*/  ISETP.GE.U32.AND P4, PT, R97, R122, PT ;  /* 0x0000007a6100720c */ /* 0x000fe20003f86070 */
[----:B------:R-:W-:Y:S01]  /*4c390*/  IMAD.X R100, R100, 0x1, R77, P5 ;  /* 0x0000000164647824 */ /* 0x000fe200028e064d */
[----:B------:R-:W-:-:S02]  /*4c3a0*/  ISETP.GE.U32.AND P5, PT, R101, R72, PT ;  /* 0x000000486500720c */ /* 0x000fc40003fa6070 */
[CC--:B------:R-:W-:Y:S02]  /*4c3b0*/  ISETP.NE.OR.EX P6, PT, R118.reuse, R73.reuse, !P2, P6 ;  /* 0x000000497600720c */ /* 0x0c0fe400057c5760 */
[----:B------:R-:W-:Y:S01]  /*4c3c0*/  ISETP.GE.U32.AND.EX P2, PT, R118, R73, PT, P5 ;  /* 0x000000497600720c */ /* 0x000fe20003f46150 */
[----:B------:R-:W-:Y:S01]  /*4c3d0*/  IMAD.WIDE.U32 R118, R50, R107, RZ ;  /* 0x0000006b32767225 */ /* 0x000fe200078e00ff */
[----:B------:R-:W-:Y:S02]  /*4c3e0*/  ISETP.GE.U32.AND.EX P5, PT, R100, R77, PT, P4 ;  /* 0x0000004d6400720c */ /* 0x000fe40003fa6140 */
[----:B------:R-:W-:Y:S01]  /*4c3f0*/  SEL R78, RZ, 0x1, P3 ;  /* 0x00000001ff4e7807 */ /* 0x000fe20001800000 */
[----:B------:R-:W-:Y:S01]  /*4c400*/  IMAD.WIDE.U32 R80, P4, R112, R50, R80 ;  /* 0x0000003270507225 */ /* 0x000fe20007880050 */
[----:B------:R-:W-:-:S03]  /*4c410*/  P2R R101, PR, RZ, 0x40 ;  /* 0x00000040ff657803 */ /* 0x000fc60000000000 */
[----:B------:R-:W-:Y:S01]  /*4c420*/  IMAD.X R77, RZ, RZ, RZ, P1 ;  /* 0x000000ffff4d7224 */ /* 0x000fe200008e06ff */
[----:B------:R-:W-:Y:S01]  /*4c430*/  IADD3 RZ, P1, PT, R119, R80, RZ ;  /* 0x0000005077ff7210 */ /* 0x000fe20007f3e0ff */
[----:B------:R-:W-:Y:S01]  /*4c440*/  IMAD.X R119, RZ, RZ, RZ, P4 ;  /* 0x000000ffff777224 */ /* 0x000fe200020e06ff */
[----:B------:R-:W-:Y:S01]  /*4c450*/  ISETP.GE.U32.AND P4, PT, R123, R76, PT ;  /* 0x0000004c7b00720c */ /* 0x000fe20003f86070 */
[----:B------:R-:W-:Y:S02]  /*4c460*/  IMAD.MOV.U32 R118, RZ, RZ, R81 ;  /* 0x000000ffff767224 */ /* 0x000fe400078e0051 */
[----:B------:R-:W-:Y:S01]  /*4c470*/  IMAD R76, R108, R50, RZ ;  /* 0x000000326c4c7224 */ /* 0x000fe200078e02ff */
[----:B------:R-:W-:Y:S01]  /*4c480*/  ISETP.GE.U32.AND.EX P4, PT, R116, R99, PT, P4 ;  /* 0x000000637400720c */ /* 0x000fe20003f86140 */
[-C--:B------:R-:W-:Y:S01]  /*4c490*/  IMAD.WIDE.U32.X R118, R112, R104.reuse, R118, P1 ;  /* 0x0000006870767225 */ /* 0x080fe200008e0476 */
[----:B------:R-:W-:Y:S02]  /*4c4a0*/  SEL R99, RZ, 0x1, P5 ;  /* 0x00000001ff637807 */ /* 0x000fe40002800000 */
[----:B------:R-:W-:Y:S01]  /*4c4b0*/  SEL R81, RZ, 0x1, P4 ;  /* 0x00000001ff517807 */ /* 0x000fe20002000000 */
[----:B------:R-:W-:-:S02]  /*4c4c0*/  IMAD R104, R117, R104, R76 ;  /* 0x0000006875687224 */ /* 0x000fc400078e024c */
[----:B------:R-:W-:Y:S02]  /*4c4d0*/  IMAD.MOV.U32 R76, RZ, RZ, R79 ;  /* 0x000000ffff4c7224 */ /* 0x000fe400078e004f */
[----:B------:R-:W-:Y:S02]  /*4c4e0*/  IMAD R80, R106, R49, RZ ;  /* 0x000000316a507224 */ /* 0x000fe400078e02ff */
[----:B------:R-:W-:-:S03]  /*4c4f0*/  IMAD.WIDE.U32.X R76, R88, R67, R76, P0 ;  /* 0x00000043584c7225 */ /* 0x000fc600000e044c */
[----:B------:R-:W-:Y:S01]  /*4c500*/  IADD3 R99, P0, P1, R99, R76, R78 ;  /* 0x0000004c63637210 */ /* 0x000fe2000791e04e */
[----:B------:R-:W-:-:S04]  /*4c510*/  IMAD R78, R112, R49, RZ ;  /* 0x00000031704e7224 */ /* 0x000fc800078e02ff */
[C---:B------:R-:W-:Y:S02]  /*4c520*/  IMAD R109, R107.reuse, R48, R78 ;  /* 0x000000306b6d7224 */ /* 0x040fe400078e024e */
[----:B------:R-:W-:-:S04]  /*4c530*/  IMAD.WIDE.U32 R78, R107, R49, RZ ;  /* 0x000000316b4e7225 */ /* 0x000fc800078e00ff */
[----:B------:R-:W-:Y:S01]  /*4c540*/  IMAD.IADD R109, R79, 0x1, R109 ;  /* 0x000000014f6d7824 */ /* 0x000fe200078e026d */
[----:B------:R-:W-:-:S04]  /*4c550*/  IADD3 R79, P3, P4, R78, R118, R81 ;  /* 0x000000764e4f7210 */ /* 0x000fc80007c7e051 */
[----:B------:R-:W-:Y:S01]  /*4c560*/  IADD3.X R118, PT, PT, R109, R119, RZ, P3, P4 ;  /* 0x000000776d767210 */ /* 0x000fe20001fe84ff */
[C---:B------:R-:W-:Y:S02]  /*4c570*/  IMAD R119, R105.reuse, R48, R80 ;  /* 0x0000003069777224 */ /* 0x040fe400078e0250 */
[----:B------:R-:W-:-:S04]  /*4c580*/  IMAD.WIDE.U32 R80, R105, R49, RZ ;  /* 0x0000003169507225 */ /* 0x000fc800078e00ff */
[----:B------:R-:W-:Y:S01]  /*4c590*/  IMAD.IADD R81, R81, 0x1, R119 ;  /* 0x0000000151517824 */ /* 0x000fe200078e0277 */
[----:B------:R-:W-:-:S04]  /*4c5a0*/  IADD3 R122, P3, PT, R123, R80, RZ ;  /* 0x000000507b7a7210 */ /* 0x000fc80007f7e0ff */
[C---:B------:R-:W-:Y:S01]  /*4c5b0*/  IADD3 R121, P5, PT, R122.reuse, R121, RZ ;  /* 0x000000797a797210 */ /* 0x040fe20007fbe0ff */
[----:B------:R-:W-:Y:S01]  /*4c5c0*/  IMAD.X R116, R81, 0x1, R116, P3 ;  /* 0x0000000151747824 */ /* 0x000fe200018e0674 */
[----:B------:R-:W-:Y:S02]  /*4c5d0*/  ISETP.GE.U32.AND P4, PT, R122, R80, PT ;  /* 0x000000507a00720c */ /* 0x000fe40003f86070 */
[----:B------:R-:W-:Y:S01]  /*4c5e0*/  ISETP.GE.U32.AND P3, PT, R121, R122, PT ;  /* 0x0000007a7900720c */ /* 0x000fe20003f66070 */
[----:B------:R-:W-:Y:S01]  /*4c5f0*/  IMAD.WIDE.U32 R122, R48, R105, RZ ;  /* 0x00000069307a7225 */ /* 0x000fe200078e00ff */
[----:B------:R-:W-:-:S03]  /*4c600*/  ISETP.GE.U32.AND.EX P4, PT, R116, R81, PT, P4 ;  /* 0x000000517400720c */ /* 0x000fc60003f86140 */
[----:B------:R-:W-:Y:S01]  /*4c610*/  IMAD.X R119, R116, 0x1, R120, P5 ;  /* 0x0000000174777824 */ /* 0x000fe200028e0678 */
[----:B------:R-:W-:Y:S01]  /*4c620*/  SEL R120, RZ, 0x1, P4 ;  /* 0x00000001ff787807 */ /* 0x000fe20002000000 */
[----:B------:R-:W-:-:S03]  /*4c630*/  IMAD.WIDE.U32 R122, P5, R106, R49, R122 ;  /* 0x000000316a7a7225 */ /* 0x000fc600078a007a */
[----:B------:R-:W-:Y:S01]  /*4c640*/  ISETP.GE.U32.AND.EX P3, PT, R119, R116, PT, P3 ;  /* 0x000000747700720c */ /* 0x000fe20003f66130 */
[----:B------:R-:W-:Y:S01]  /*4c650*/  IMAD.X R81, RZ, RZ, RZ, P5 ;  /* 0x000000ffff517224 */ /* 0x000fe200028e06ff */
[----:B------:R-:W-:Y:S01]  /*4c660*/  IADD3 RZ, P5, PT, R125, R122, RZ ;  /* 0x0000007a7dff7210 */ /* 0x000fe20007fbe0ff */
[----:B------:R-:W-:Y:S01]  /*4c670*/  IMAD.MOV.U32 R80, RZ, RZ, R123 ;  /* 0x000000ffff507224 */ /* 0x000fe200078e007b */
[----:B------:R-:W-:-:S03]  /*4c680*/  SEL R123, RZ, 0x1, P3 ;  /* 0x00000001ff7b7807 */ /* 0x000fc60001800000 */
[----:B------:R-:W-:-:S03]  /*4c690*/  IMAD.WIDE.U32.X R80, R106, R48, R80, P5 ;  /* 0x000000306a507225 */ /* 0x000fc600028e0450 */
[----:B------:R-:W-:Y:S01]  /*4c6a0*/  IADD3 R120, P3, P4, R123, R80, R120 ;  /* 0x000000507b787210 */ /* 0x000fe20007c7e078 */
[----:B------:R-:W-:-:S03]  /*4c6b0*/  IMAD.WIDE.U32 R122, R49, R107, RZ ;  /* 0x0000006b317a7225 */ /* 0x000fc600078e00ff */
[----:B------:R-:W-:Y:S01]  /*4c6c0*/  IADD3.X R116, PT, PT, RZ, R81, RZ, P3, P4 ;  /* 0x00000051ff747210 */ /* 0x000fe20001fe84ff */
[----:B------:R-:W-:-:S04]  /*4c6d0*/  IMAD.WIDE.U32 R80, R48, R107, RZ ;  /* 0x0000006b30507225 */ /* 0x000fc800078e00ff */
[----:B------:R-:W-:-:S04]  /*4c6e0*/  IMAD.WIDE.U32 R80, P4, R112, R49, R80 ;  /* 0x0000003170507225 */ /* 0x000fc80007880050 */
[----:B------:R-:W-:Y:S01]  /*4c6f0*/  IMAD.MOV.U32 R126, RZ, RZ, R81 ;  /* 0x000000ffff7e7224 */ /* 0x000fe200078e0051 */
[----:B------:R-:W-:Y:S01]  /*4c700*/  IADD3 RZ, P3, PT, R123, R80, RZ ;  /* 0x000000507bff7210 */ /* 0x000fe20007f7e0ff */
[-C--:B------:R-:W-:Y:S02]  /*4c710*/  IMAD R80, R108, R36.reuse, RZ ;  /* 0x000000246c507224 */ /* 0x080fe400078e02ff */
[----:B------:R-:W-:Y:S02]  /*4c720*/  IMAD.X R127, RZ, RZ, RZ, P4 ;  /* 0x000000ffff7f7224 */ /* 0x000fe400020e06ff */
[C---:B------:R-:W-:Y:S02]  /*4c730*/  IMAD R49, R117.reuse, R37, R80 ;  /* 0x0000002575317224 */ /* 0x040fe400078e0250 */
[----:B------:R-:W-:-:S04]  /*4c740*/  IMAD.WIDE.U32 R80, R117, R36, RZ ;  /* 0x0000002475507225 */ /* 0x000fc800078e00ff */
[----:B------:R-:W-:Y:S01]  /*4c750*/  IMAD.IADD R81, R81, 0x1, R49 ;  /* 0x0000000151517824 */ /* 0x000fe200078e0231 */
[----:B------:R-:W-:Y:S01]  /*4c760*/  IADD3 R122, P5, PT, R83, R80, RZ ;  /* 0x00000050537a7210 */ /* 0x000fe20007fbe0ff */
[----:B------:R-:W-:-:S03]  /*4c770*/  IMAD.WIDE.U32.X R126, R112, R48, R126, P3 ;  /* 0x00000030707e7225 */ /* 0x000fc600018e047e */
[----:B------:R-:W-:Y:S01]  /*4c780*/  ISETP.GE.U32.AND P4, PT, R122, R80, PT ;  /* 0x000000507a00720c */ /* 0x000fe20003f86070 */
[----:B------:R-:W-:Y:S02]  /*4c790*/  IMAD.X R49, R81, 0x1, R82, P5 ;  /* 0x0000000151317824 */ /* 0x000fe400028e0652 */
[----:B------:R-:W-:-:S03]  /*4c7a0*/  IMAD.WIDE.U32 R82, R36, R117, RZ ;  /* 0x0000007524527225 */ /* 0x000fc600078e00ff */
[----:B------:R-:W-:Y:S01]  /*4c7b0*/  ISETP.GE.U32.AND.EX P4, PT, R49, R81, PT, P4 ;  /* 0x000000513100720c */ /* 0x000fe20003f86140 */
[----:B------:R-:W-:-:S04]  /*4c7c0*/  IMAD.WIDE.U32 R80, R37, R117, RZ ;  /* 0x0000007525507225 */ /* 0x000fc800078e00ff */
[----:B------:R-:W-:-:S04]  /*4c7d0*/  IMAD.WIDE.U32 R80, P5, R108, R36, R80 ;  /* 0x000000246c507225 */ /* 0x000fc800078a0050 */
[----:B------:R-:W-:Y:S01]  /*4c7e0*/  IMAD.X R129, RZ, RZ, RZ, P5 ;  /* 0x000000ffff817224 */ /* 0x000fe200028e06ff */
[----:B------:R-:W-:Y:S01]  /*4c7f0*/  IADD3 RZ, P5, PT, R83, R80, RZ ;  /* 0x0000005053ff7210 */ /* 0x000fe20007fbe0ff */
[-C--:B------:R-:W-:Y:S02]  /*4c800*/  IMAD R80, R114, R36.reuse, RZ ;  /* 0x0000002472507224 */ /* 0x080fe400078e02ff */
[----:B------:R-:W-:Y:S02]  /*4c810*/  IMAD.MOV.U32 R128, RZ, RZ, R81 ;  /* 0x000000ffff807224 */ /* 0x000fe400078e0051 */
[C---:B------:R-:W-:Y:S02]  /*4c820*/  IMAD R83, R103.reuse, R37, R80 ;  /* 0x0000002567537224 */ /* 0x040fe400078e0250 */
[----:B------:R-:W-:-:S04]  /*4c830*/  IMAD.WIDE.U32 R80, R103, R36, RZ ;  /* 0x0000002467507225 */ /* 0x000fc800078e00ff */
[----:B------:R-:W-:Y:S01]  /*4c840*/  IMAD.IADD R124, R81, 0x1, R83 ;  /* 0x00000001517c7824 */ /* 0x000fe200078e0253 */
[----:B------:R-:W-:Y:S01]  /*4c850*/  SEL R81, RZ, 0x1, P4 ;  /* 0x00000001ff517807 */ /* 0x000fe20002000000 */
[----:B------:R-:W-:Y:S01]  /*4c860*/  IMAD.WIDE.U32.X R82, R108, R37, R128, P5 ;  /* 0x000000256c527225 */ /* 0x000fe200028e0480 */
[----:B------:R-:W-:-:S03]  /*4c870*/  IADD3 R121, P5, PT, R121, R80, RZ ;  /* 0x0000005079797210 */ /* 0x000fc60007fbe0ff */
[----:B------:R-:W-:Y:S01]  /*4c880*/  IMAD.WIDE.U32 R128, R37, R103, RZ ;  /* 0x0000006725807225 */ /* 0x000fe200078e00ff */
[----:B------:R-:W-:-:S03]  /*4c890*/  ISETP.GE.U32.AND P4, PT, R121, R80, PT ;  /* 0x000000507900720c */ /* 0x000fc60003f86070 */
[----:B------:R-:W-:Y:S01]  /*4c8a0*/  IMAD.X R119, R124, 0x1, R119, P5 ;  /* 0x000000017c777824 */ /* 0x000fe200028e0677 */
[----:B------:R-:W-:-:S04]  /*4c8b0*/  IADD3 R80, P5, P6, R121, R82, R81 ;  /* 0x0000005279507210 */ /* 0x000fc80007ebe051 */
[C---:B------:R-:W-:Y:S02]  /*4c8c0*/  ISETP.GE.U32.AND.EX P4, PT, R119.reuse, R124, PT, P4 ;  /* 0x0000007c7700720c */ /* 0x040fe40003f86140 */
[----:B------:R-:W-:Y:S02]  /*4c8d0*/  IADD3.X R124, PT, PT, R119, R83, RZ, P5, P6 ;  /* 0x00000053777c7210 */ /* 0x000fe40002fec4ff */
[----:B------:R-:W-:Y:S01]  /*4c8e0*/  SEL R81, RZ, 0x1, P4 ;  /* 0x00000001ff517807 */ /* 0x000fe20002000000 */
[----:B------:R-:W-:Y:S01]  /*4c8f0*/  IMAD.WIDE.U32 R128, P4, R114, R36, R128 ;  /* 0x0000002472807225 */ /* 0x000fe20007880080 */
[----:B------:R-:W-:Y:S02]  /*4c900*/  ISETP.GE.U32.AND P5, PT, R80, R121, PT ;  /* 0x000000795000720c */ /* 0x000fe40003fa6070 */
[----:B------:R-:W-:Y:S01]  /*4c910*/  ISETP.NE.AND P6, PT, R101, RZ, PT ;  /* 0x000000ff6500720c */ /* 0x000fe20003fc5270 */
[----:B------:R-:W-:Y:S01]  /*4c920*/  IMAD.X R83, RZ, RZ, RZ, P4 ;  /* 0x000000ffff537224 */ /* 0x000fe200020e06ff */
[----:B------:R-:W-:Y:S01]  /*4c930*/  IADD3 RZ, P4, PT, R131, R128, RZ ;  /* 0x0000008083ff7210 */ /* 0x000fe20007f9e0ff */
[----:B------:R-:W-:Y:S01]  /*4c940*/  IMAD.MOV.U32 R82, RZ, RZ, R129 ;  /* 0x000000ffff527224 */ /* 0x000fe200078e0081 */
[----:B------:R-:W-:-:S03]  /*4c950*/  ISETP.GE.U32.AND.EX P5, PT, R124, R119, PT, P5 ;  /* 0x000000777c00720c */ /* 0x000fc60003fa6150 */
[----:B------:R-:W-:Y:S01]  /*4c960*/  IMAD.WIDE.U32.X R82, R114, R37, R82, P4 ;  /* 0x0000002572527225 */ /* 0x000fe200020e0452 */
[----:B------:R-:W-:-:S04]  /*4c970*/  SEL R101, RZ, 0x1, P5 ;  /* 0x00000001ff657807 */ /* 0x000fc80002800000 */
[----:B------:R-:W-:-:S04]  /*4c980*/  IADD3 R81, P4, P5, R101, R82, R81 ;  /* 0x0000005265517210 */ /* 0x000fc80007d9e051 */
[----:B------:R-:W-:Y:S01]  /*4c990*/  IADD3.X R101, PT, PT, RZ, R83, RZ, P4, P5 ;  /* 0x00000053ff657210 */ /* 0x000fe200027ea4ff */
[----:B------:R-:W-:Y:S01]  /*4c9a0*/  IMAD.WIDE.U32 R82, R105, R36, RZ ;  /* 0x0000002469527225 */ /* 0x000fe200078e00ff */
[C---:B------:R-:W-:Y:S02]  /*4c9b0*/  ISETP.GE.U32.AND P4, PT, R79.reuse, R78, PT ;  /* 0x0000004e4f00720c */ /* 0x040fe40003f86070 */
[----:B------:R-:W-:Y:S01]  /*4c9c0*/  IADD3 R120, P5, PT, R79, R120, RZ ;  /* 0x000000784f787210 */ /* 0x000fe20007fbe0ff */
[----:B------:R-:W-:Y:S01]  /*4c9d0*/  IMAD R78, R106, R36, RZ ;  /* 0x000000246a4e7224 */ /* 0x000fe200078e02ff */
[----:B------:R-:W-:-:S03]  /*4c9e0*/  ISETP.GE.U32.AND.EX P4, PT, R118, R109, PT, P4 ;  /* 0x0000006d7600720c */ /* 0x000fc60003f86140 */
[----:B------:R-:W-:Y:S01]  /*4c9f0*/  IMAD.X R109, R118, 0x1, R116, P5 ;  /* 0x00000001766d7824 */ /* 0x000fe200028e0674 */
[----:B------:R-:W-:Y:S01]  /*4ca00*/  ISETP.GE.U32.AND P5, PT, R120, R79, PT ;  /* 0x0000004f7800720c */ /* 0x000fe20003fa6070 */
[----:B------:R-:W-:Y:S01]  /*4ca10*/  IMAD R79, R105, R37, R78 ;  /* 0x00000025694f7224 */ /* 0x000fe200078e024e */
[----:B------:R-:W-:Y:S02]  /*4ca20*/  SEL R48, RZ, 0x1, P4 ;  /* 0x00000001ff307807 */ /* 0x000fe40002000000 */
[----:B------:R-:W-:Y:S01]  /*4ca30*/  ISETP.GE.U32.AND.EX P5, PT, R109, R118, PT, P5 ;  /* 0x000000766d00720c */ /* 0x000fe20003fa6150 */
[----:B------:R-:W-:Y:S02]  /*4ca40*/  IMAD.IADD R78, R83, 0x1, R79 ;  /* 0x00000001534e7824 */ /* 0x000fe400078e024f */
[----:B------:R-:W-:Y:S01]  /*4ca50*/  IMAD.WIDE.U32 R118, R36, R105, RZ ;  /* 0x0000006924767225 */ /* 0x000fe200078e00ff */
[----:B------:R-:W-:-:S04]  /*4ca60*/  SEL R121, RZ, 0x1, P5 ;  /* 0x00000001ff797807 */ /* 0x000fc80002800000 */
[----:B------:R-:W-:-:S04]  /*4ca70*/  IADD3 R121, P3, P4, R121, R126, R48 ;  /* 0x0000007e79797210 */ /* 0x000fc80007c7e030 */
[----:B------:R-:W-:Y:S02]  /*4ca80*/  IADD3.X R48, PT, PT, RZ, R127, RZ, P3, P4 ;  /* 0x0000007fff307210 */ /* 0x000fe40001fe84ff */
[----:B------:R-:W-:-:S04]  /*4ca90*/  IADD3 R120, P3, PT, R120, R82, RZ ;  /* 0x0000005278787210 */ /* 0x000fc80007f7e0ff */
[C---:B------:R-:W-:Y:S01]  /*4caa0*/  ISETP.GE.U32.AND P4, PT, R120.reuse, R82, PT ;  /* 0x000000527800720c */ /* 0x040fe20003f86070 */
[----:B------:R-:W-:Y:S01]  /*4cab0*/  IMAD.WIDE.U32 R82, R37, R105, RZ ;  /* 0x0000006925527225 */ /* 0x000fe200078e00ff */
[----:B------:R-:W-:-:S03]  /*4cac0*/  IADD3 R81, P5, PT, R120, R81, RZ ;  /* 0x0000005178517210 */ /* 0x000fc60007fbe0ff */
[----:B------:R-:W-:Y:S01]  /*4cad0*/  IMAD.X R116, R78, 0x1, R109, P3 ;  /* 0x000000014e747824 */ /* 0x000fe200018e066d */
[----:B------:R-:W-:-:S03]  /*4cae0*/  ISETP.GE.U32.AND P3, PT, R81, R120, PT ;  /* 0x000000785100720c */ /* 0x000fc60003f66070 */
[C---:B------:R-:W-:Y:S01]  /*4caf0*/  IMAD.X R101, R116.reuse, 0x1, R101, P5 ;  /* 0x0000000174657824 */ /* 0x040fe200028e0665 */
[----:B------:R-:W-:Y:S01]  /*4cb00*/  ISETP.GE.U32.AND.EX P4, PT, R116, R78, PT, P4 ;  /* 0x0000004e7400720c */ /* 0x000fe20003f86140 */
[----:B------:R-:W-:-:S03]  /*4cb10*/  IMAD.WIDE.U32 R82, P5, R106, R36, R82 ;  /* 0x000000246a527225 */ /* 0x000fc600078a0052 */
[----:B------:R-:W-:Y:S01]  /*4cb20*/  ISETP.GE.U32.AND.EX P3, PT, R101, R116, PT, P3 ;  /* 0x000000746500720c */ /* 0x000fe20003f66130 */
[----:B------:R-:W-:Y:S01]  /*4cb30*/  IMAD.X R79, RZ, RZ, RZ, P5 ;  /* 0x000000ffff4f7224 */ /* 0x000fe200028e06ff */
[----:B------:R-:W-:Y:S01]  /*4cb40*/  IADD3 RZ, P5, PT, R119, R82, RZ ;  /* 0x0000005277ff7210 */ /* 0x000fe20007fbe0ff */
[----:B------:R-:W-:Y:S01]  /*4cb50*/  IMAD.MOV.U32 R78, RZ, RZ, R83 ;  /* 0x000000ffff4e7224 */ /* 0x000fe200078e0053 */
[----:B------:R-:W-:Y:S01]  /*4cb60*/  SEL R82, RZ, 0x1, P4 ;  /* 0x00000001ff527807 */ /* 0x000fe20002000000 */
[----:B------:R-:W-:Y:S01]  /*4cb70*/  IMAD.WIDE.U32 R118, R107, R36, RZ ;  /* 0x000000246b767225 */ /* 0x000fe200078e00ff */
        /* <DEDUP_REMOVED lines=9> */
[----:B------:R-:W-:Y:S01]  /*4cc10*/  IMAD R78, R112, R36, RZ ;  /* 0x00000024704e7224 */ /* 0x000fe200078e02ff */
[-C--:B------:R-:W-:Y:S01]  /*4cc20*/  IADD3 R36, P5, PT, R121, R118.reuse, RZ ;  /* 0x0000007679247210 */ /* 0x080fe20007fbe0ff */
[----:B------:R-:W-:Y:S02]  /*4cc30*/  IMAD.X R83, RZ, RZ, RZ, P3 ;  /* 0x000000ffff537224 */ /* 0x000fe400018e06ff */
[-C--:B------:R-:W-:Y:S01]  /*4cc40*/  IMAD R123, R107, R37.reuse, R78 ;  /* 0x000000256b7b7224 */ /* 0x080fe200078e024e */
[----:B------:R-:W-:Y:S01]  /*4cc50*/  ISETP.GE.U32.AND P3, PT, R36, R118, PT ;  /* 0x000000762400720c */ /* 0x000fe20003f66070 */
[----:B------:R-:W-:Y:S01]  /*4cc60*/  IMAD.WIDE.U32.X R82, R112, R37, R82, P4 ;  /* 0x0000002570527225 */ /* 0x000fe200020e0452 */
[----:B------:R-:W-:-:S03]  /*4cc70*/  IADD3 R109, P4, PT, R36, R109, RZ ;  /* 0x0000006d246d7210 */ /* 0x000fc60007f9e0ff */
[----:B------:R-:W-:-:S04]  /*4cc80*/  IMAD.IADD R119, R119, 0x1, R123 ;  /* 0x0000000177777824 */ /* 0x000fc800078e027b */
[----:B------:R-:W-:-:S04]  /*4cc90*/  IMAD.X R79, R119, 0x1, R48, P5 ;  /* 0x00000001774f7824 */ /* 0x000fc800028e0630 */
[C---:B------:R-:W-:Y:S01]  /*4cca0*/  IMAD.X R116, R79.reuse, 0x1, R116, P4 ;  /* 0x000000014f747824 */ /* 0x040fe200020e0674 */
[----:B------:R-:W-:Y:S01]  /*4ccb0*/  ISETP.GE.U32.AND.EX P5, PT, R79, R119, PT, P3 ;  /* 0x000000774f00720c */ /* 0x000fe20003fa6130 */
[----:B------:R-:W-:Y:S01]  /*4ccc0*/  IMAD.WIDE.U32 R118, R45, R117, RZ ;  /* 0x000000752d767225 */ /* 0x000fe200078e00ff */
[----:B------:R-:W-:Y:S02]  /*4ccd0*/  ISETP.GE.U32.AND P3, PT, R109, R36, PT ;  /* 0x000000246d00720c */ /* 0x000fe40003f66070 */
[----:B------:R-:W-:Y:S01]  /*4cce0*/  SEL R121, RZ, 0x1, P5 ;  /* 0x00000001ff797807 */ /* 0x000fe20002800000 */
[----:B------:R-:W-:Y:S01]  /*4ccf0*/  IMAD R36, R108, R45, RZ ;  /* 0x0000002d6c247224 */ /* 0x000fe200078e02ff */
[----:B------:R-:W-:Y:S01]  /*4cd00*/  ISETP.GE.U32.AND.EX P3, PT, R116, R79, PT, P3 ;  /* 0x0000004f7400720c */ /* 0x000fe20003f66130 */
[----:B------:R-:W-:-:S03]  /*4cd10*/  IMAD.WIDE.U32 R78, R42, R117, RZ ;  /* 0x000000752a4e7225 */ /* 0x000fc600078e00ff */
[----:B------:R-:W-:Y:S01]  /*4cd20*/  SEL R48, RZ, 0x1, P3 ;  /* 0x00000001ff307807 */ /* 0x000fe20001800000 */
[C---:B------:R-:W-:Y:S02]  /*4cd30*/  IMAD R125, R117.reuse, R42, R36 ;  /* 0x0000002a757d7224 */ /* 0x040fe400078e0224 */
[----:B------:R-:W-:-:S04]  /*4cd40*/  IMAD.WIDE.U32 R36, R117, R45, RZ ;  /* 0x0000002d75247225 */ /* 0x000fc800078e00ff */
[----:B------:R-:W-:Y:S01]  /*4cd50*/  IMAD.WIDE.U32 R78, P3, R108, R45, R78 ;  /* 0x0000002d6c4e7225 */ /* 0x000fe2000786004e */
[----:B------:R-:W-:-:S03]  /*4cd60*/  IADD3 R123, P5, PT, R80, R36, RZ ;  /* 0x00000024507b7210 */ /* 0x000fc60007fbe0ff */
[----:B------:R-:W-:Y:S01]  /*4cd70*/  IMAD.IADD R125, R37, 0x1, R125 ;  /* 0x00000001257d7824 */ /* 0x000fe200078e027d */
[----:B------:R-:W-:Y:S01]  /*4cd80*/  ISETP.GE.U32.AND P4, PT, R123, R36, PT ;  /* 0x000000247b00720c */ /* 0x000fe20003f86070 */
[----:B------:R-:W-:Y:S01]  /*4cd90*/  IMAD.X R37, RZ, RZ, RZ, P3 ;  /* 0x000000ffff257224 */ /* 0x000fe200018e06ff */
[----:B------:R-:W-:Y:S01]  /*4cda0*/  IADD3 RZ, P3, PT, R119, R78, RZ ;  /* 0x0000004e77ff7210 */ /* 0x000fe20007f7e0ff */
[----:B------:R-:W-:Y:S02]  /*4cdb0*/  IMAD.MOV.U32 R36, RZ, RZ, R79 ;  /* 0x000000ffff247224 */ /* 0x000fe400078e004f */
[----:B------:R-:W-:Y:S02]  /*4cdc0*/  IMAD R78, R114, R45, RZ ;  /* 0x0000002d724e7224 */ /* 0x000fe400078e02ff */
[----:B------:R-:W-:-:S04]  /*4cdd0*/  IMAD.WIDE.U32.X R36, R108, R42, R36, P3 ;  /* 0x0000002a6c247225 */ /* 0x000fc800018e0424 */
[----:B------:R-:W-:Y:S01]  /*4cde0*/  IMAD.X R124, R125, 0x1, R124, P5 ;  /* 0x000000017d7c7824 */ /* 0x000fe200028e067c */
[----:B------:R-:W-:Y:S01]  /*4cdf0*/  IADD3 R48, P3, P5, R48, R82, R121 ;  /* 0x0000005230307210 */ /* 0x000fe20007d7e079 */
[C---:B------:R-:W-:Y:S02]  /*4ce00*/  IMAD R121, R103.reuse, R42, R78 ;  /* 0x0000002a67797224 */ /* 0x040fe400078e024e */
[----:B------:R-:W-:Y:S01]  /*4ce10*/  IMAD.WIDE.U32 R78, R103, R45, RZ ;  /* 0x0000002d674e7225 */ /* 0x000fe200078e00ff */
[----:B------:R-:W-:Y:S02]  /*4ce20*/  ISETP.GE.U32.AND.EX P4, PT, R124, R125, PT, P4 ;  /* 0x0000007d7c00720c */ /* 0x000fe40003f86140 */
[----:B------:R-:W-:Y:S01]  /*4ce30*/  IADD3.X R119, PT, PT, RZ, R83, RZ, P3, P5 ;  /* 0x00000053ff777210 */ /* 0x000fe20001fea4ff */
[----:B------:R-:W-:Y:S01]  /*4ce40*/  IMAD.IADD R80, R79, 0x1, R121 ;  /* 0x000000014f507824 */ /* 0x000fe200078e0279 */
[----:B------:R-:W-:Y:S02]  /*4ce50*/  IADD3 R83, P5, PT, R81, R78, RZ ;  /* 0x0000004e51537210 */ /* 0x000fe40007fbe0ff */
[----:B------:R-:W-:-:S02]  /*4ce60*/  SEL R108, RZ, 0x1, P4 ;  /* 0x00000001ff6c7807 */ /* 0x000fc40002000000 */
[C---:B------:R-:W-:Y:S01]  /*4ce70*/  ISETP.GE.U32.AND P3, PT, R83.reuse, R78, PT ;  /* 0x0000004e5300720c */ /* 0x040fe20003f66070 */
[----:B------:R-:W-:Y:S01]  /*4ce80*/  IMAD.X R81, R80, 0x1, R101, P5 ;  /* 0x0000000150517824 */ /* 0x000fe200028e0665 */
[----:B------:R-:W-:Y:S01]  /*4ce90*/  IADD3 R108, P4, P5, R83, R36, R108 ;  /* 0x00000024536c7210 */ /* 0x000fe20007d9e06c */
[----:B------:R-:W-:-:S03]  /*4cea0*/  IMAD.WIDE.U32 R78, R45, R103, RZ ;  /* 0x000000672d4e7225 */ /* 0x000fc600078e00ff */
[C---:B------:R-:W-:Y:S01]  /*4ceb0*/  IADD3.X R118, PT, PT, R81.reuse, R37, RZ, P4, P5 ;  /* 0x0000002551767210 */ /* 0x040fe200027ea4ff */
[----:B------:R-:W-:Y:S01]  /*4cec0*/  IMAD.WIDE.U32 R36, R42, R103, RZ ;  /* 0x000000672a247225 */ /* 0x000fe200078e00ff */
[----:B------:R-:W-:Y:S02]  /*4ced0*/  ISETP.GE.U32.AND.EX P3, PT, R81, R80, PT, P3 ;  /* 0x000000505100720c */ /* 0x000fe40003f66130 */
[----:B------:R-:W-:Y:S02]  /*4cee0*/  ISETP.GE.U32.AND P4, PT, R108, R83, PT ;  /* 0x000000536c00720c */ /* 0x000fe40003f86070 */
[----:B------:R-:W-:Y:S01]  /*4cef0*/  SEL R101, RZ, 0x1, P3 ;  /* 0x00000001ff657807 */ /* 0x000fe20001800000 */
[----:B------:R-:W-:Y:S01]  /*4cf00*/  IMAD.WIDE.U32 R36, P5, R114, R45, R36 ;  /* 0x0000002d72247225 */ /* 0x000fe200078a0024 */
[----:B------:R-:W-:-:S03]  /*4cf10*/  ISETP.GE.U32.AND.EX P4, PT, R118, R81, PT, P4 ;  /* 0x000000517600720c */ /* 0x000fc60003f86140 */
[-C--:B------:R-:W-:Y:S01]  /*4cf20*/  IMAD.WIDE.U32 R80, R45, R105.reuse, RZ ;  /* 0x000000692d507225 */ /* 0x080fe200078e00ff */
[----:B------:R-:W-:Y:S02]  /*4cf30*/  IADD3 RZ, P3, PT, R79, R36, RZ ;  /* 0x000000244fff7210 */ /* 0x000fe40007f7e0ff */
[----:B------:R-:W-:Y:S01]  /*4cf40*/  SEL R36, RZ, 0x1, P4 ;  /* 0x00000001ff247807 */ /* 0x000fe20002000000 */
[----:B------:R-:W-:-:S04]  /*4cf50*/  IMAD.WIDE.U32 R78, R42, R105, RZ ;  /* 0x000000692a4e7225 */ /* 0x000fc800078e00ff */
[----:B------:R-:W-:Y:S02]  /*4cf60*/  IMAD.MOV.U32 R82, RZ, RZ, R37 ;  /* 0x000000ffff527224 */ /* 0x000fe400078e0025 */
[----:B------:R-:W-:-:S04]  /*4cf70*/  IMAD.WIDE.U32 R78, P4, R106, R45, R78 ;  /* 0x0000002d6a4e7225 */ /* 0x000fc8000788004e */
[----:B------:R-:W-:Y:S01]  /*4cf80*/  IMAD.X R83, RZ, RZ, RZ, P5 ;  /* 0x000000ffff537224 */ /* 0x000fe200028e06ff */
[----:B------:R-:W-:Y:S01]  /*4cf90*/  IADD3 RZ, P5, PT, R81, R78, RZ ;  /* 0x0000004e51ff7210 */ /* 0x000fe20007fbe0ff */
[-C--:B------:R-:W-:Y:S02]  /*4cfa0*/  IMAD R37, R106, R45.reuse, RZ ;  /* 0x0000002d6a257224 */ /* 0x080fe400078e02ff */
[----:B------:R-:W-:-:S04]  /*4cfb0*/  IMAD.WIDE.U32 R80, R105, R45, RZ ;  /* 0x0000002d69507225 */ /* 0x000fc800078e00ff */
[-C--:B------:R-:W-:Y:S02]  /*4cfc0*/  IMAD R37, R105, R42.reuse, R37 ;  /* 0x0000002a69257224 */ /* 0x080fe400078e0225 */
[----:B------:R-:W-:Y:S01]  /*4cfd0*/  IMAD.WIDE.U32.X R82, R114, R42, R82, P3 ;  /* 0x0000002a72527225 */ /* 0x000fe200018e0452 */
[----:B------:R-:W-:-:S03]  /*4cfe0*/  IADD3 R109, P3, PT, R109, R80, RZ ;  /* 0x000000506d6d7210 */ /* 0x000fc60007f7e0ff */
[----:B------:R-:W-:Y:S01]  /*4cff0*/  IMAD.X R121, RZ, RZ, RZ, P4 ;  /* 0x000000ffff797224 */ /* 0x000fe200020e06ff */
[----:B------:R-:W-:Y:S01]  /*4d000*/  ISETP.GE.U32.AND P4, PT, R109, R80, PT ;  /* 0x000000506d00720c */ /* 0x000fe20003f86070 */
[----:B------:R-:W-:Y:S02]  /*4d010*/  IMAD.IADD R81, R81, 0x1, R37 ;  /* 0x0000000151517824 */ /* 0x000fe400078e0225 */
[----:B------:R-:W-:Y:S02]  /*4d020*/  IMAD.MOV.U32 R120, RZ, RZ, R79 ;  /* 0x000000ffff787224 */ /* 0x000fe400078e004f */
[----:B------:R-:W-:Y:S02]  /*4d030*/  IMAD.X R116, R81, 0x1, R116, P3 ;  /* 0x0000000151747824 */ /* 0x000fe400018e0674 */
[----:B------:R-:W-:Y:S01]  /*4d040*/  IMAD.WIDE.U32.X R120, R106, R42, R120, P5 ;  /* 0x0000002a6a787225 */ /* 0x000fe200028e0478 */
[----:B------:R-:W-:Y:S02]  /*4d050*/  IADD3 R78, P3, P5, R36, R82, R101 ;  /* 0x00000052244e7210 */ /* 0x000fe40007d7e065 */
[----:B------:R-:W-:Y:S01]  /*4d060*/  ISETP.GE.U32.AND.EX P4, PT, R116, R81, PT, P4 ;  /* 0x000000517400720c */ /* 0x000fe20003f86140 */
[----:B------:R-:W-:Y:S01]  /*4d070*/  IMAD.WIDE.U32 R36, R117, R50, RZ ;  /* 0x0000003275247225 */ /* 0x000fe200078e00ff */
[----:B------:R-:W-:-:S02]  /*4d080*/  IADD3.X R83, PT, PT, RZ, R83, RZ, P3, P5 ;  /* 0x00000053ff537210 */ /* 0x000fc40001fea4ff */
[----:B------:R-:W-:Y:S01]  /*4d090*/  IADD3 R50, P3, PT, R109, R78, RZ ;  /* 0x0000004e6d327210 */ /* 0x000fe20007f7e0ff */
[----:B------:R-:W-:-:S03]  /*4d0a0*/  IMAD.WIDE.U32 R78, R36, R70, RZ ;  /* 0x00000046244e7225 */ /* 0x000fc600078e00ff */
[----:B------:R-:W-:Y:S01]  /*4d0b0*/  ISETP.GE.U32.AND P5, PT, R50, R109, PT ;  /* 0x0000006d3200720c */ /* 0x000fe20003fa6070 */
[----:B------:R-:W-:Y:S02]  /*4d0c0*/  IMAD.X R80, R116, 0x1, R83, P3 ;  /* 0x0000000174507824 */ /* 0x000fe400018e0653 */
[----:B------:R-:W-:-:S03]  /*4d0d0*/  IMAD.WIDE.U32 R82, R78, R68, RZ ;  /* 0x000000444e527225 */ /* 0x000fc600078e00ff */
[----:B------:R-:W-:Y:S01]  /*4d0e0*/  ISETP.GE.U32.AND.EX P5, PT, R80, R116, PT, P5 ;  /* 0x000000745000720c */ /* 0x000fe20003fa6150 */
[----:B------:R-:W-:Y:S01]  /*4d0f0*/  IMAD.WIDE.U32 R126, R78, R66, RZ ;  /* 0x000000424e7e7225 */ /* 0x000fe200078e00ff */
[----:B------:R-:W-:Y:S02]  /*4d100*/  LOP3.LUT R81, RZ, R82, RZ, 0x33, !PT ;  /* 0x00000052ff517212 */ /* 0x000fe400078e33ff */
[----:B------:R-:W-:Y:S02]  /*4d110*/  SEL R82, RZ, 0x1, P4 ;  /* 0x00000001ff527807 */ /* 0x000fe40002000000 */
[----:B------:R-:W-:Y:S01]  /*4d120*/  ISETP.GT.U32.AND P3, PT, R36, R81, PT ;  /* 0x000000512400720c */ /* 0x000fe20003f64070 */
[----:B------:R-:W-:Y:S01]  /*4d130*/  IMAD.IADD R81, R37, 0x1, R104 ;  /* 0x0000000125517824 */ /* 0x000fe200078e0268 */
[----:B------:R-:W-:Y:S01]  /*4d140*/  SEL R37, RZ, 0x1, P5 ;  /* 0x00000001ff257807 */ /* 0x000fe20002800000 */
[----:B------:R-:W-:-:S03]  /*4d150*/  IMAD.WIDE.U32 R104, R45, R107, RZ ;  /* 0x0000006b2d687225 */ /* 0x000fc600078e00ff */
[----:B------:R-:W-:Y:S01]  /*4d160*/  IADD3 R82, P4, P5, R37, R120, R82 ;  /* 0x0000007825527210 */ /* 0x000fe20007d9e052 */
[----:B------:R-:W-:-:S03]  /*4d170*/  IMAD R37, R81, R70, RZ ;  /* 0x0000004651257224 */ /* 0x000fc600078e02ff */
[----:B------:R-:W-:Y:S01]  /*4d180*/  IADD3.X R120, PT, PT, RZ, R121, RZ, P4, P5 ;  /* 0x00000079ff787210 */ /* 0x000fe200027ea4ff */
[----:B------:R-:W-:Y:S02]  /*4d190*/  IMAD R101, R36, R71, R37 ;  /* 0x0000004724657224 */ /* 0x000fe400078e0225 */
[----:B------:R-:W-:-:S04]  /*4d1a0*/  IMAD.WIDE.U32 R36, R42, R107, RZ ;  /* 0x0000006b2a247225 */ /* 0x000fc800078e00ff */
[----:B------:R-:W-:Y:S02]  /*4d1b0*/  IMAD.IADD R79, R79, 0x1, R101 ;  /* 0x000000014f4f7824 */ /* 0x000fe400078e0265 */
[----:B------:R-:W-:-:S04]  /*4d1c0*/  IMAD.WIDE.U32 R36, P5, R112, R45, R36 ;  /* 0x0000002d70247225 */ /* 0x000fc800078a0024 */
[----:B------:R-:W-:Y:S01]  /*4d1d0*/  IMAD.X R117, RZ, RZ, RZ, P5 ;  /* 0x000000ffff757224 */ /* 0x000fe200028e06ff */
[----:B------:R-:W-:Y:S01]  /*4d1e0*/  IADD3 RZ, P4, PT, R105, R36, RZ ;  /* 0x0000002469ff7210 */ /* 0x000fe20007f9e0ff */
[----:B------:R-:W-:-:S04]  /*4d1f0*/  IMAD.WIDE.U32 R104, R79, R68, RZ ;  /* 0x000000444f687225 */ /* 0x000fc800078e00ff */
[----:B------:R-:W-:Y:S02]  /*4d200*/  IMAD.MOV.U32 R116, RZ, RZ, R37 ;  /* 0x000000ffff747224 */ /* 0x000fe400078e0025 */
[----:B------:R-:W-:-:S04]  /*4d210*/  IMAD.WIDE.U32 R104, P5, R78, R69, R104 ;  /* 0x000000454e687225 */ /* 0x000fc800078a0068 */
[----:B------:R-:W-:Y:S01]  /*4d220*/  IMAD.X R37, RZ, RZ, RZ, P5 ;  /* 0x000000ffff257224 */ /* 0x000fe200028e06ff */
[----:B------:R-:W-:Y:S01]  /*4d230*/  IADD3 R36, P5, PT, R83, R104, RZ ;  /* 0x0000006853247210 */ /* 0x000fe20007fbe0ff */
[----:B------:R-:W-:-:S03]  /*4d240*/  IMAD.WIDE.U32.X R116, R112, R42, R116, P4 ;  /* 0x0000002a70747225 */ /* 0x000fc600020e0474 */
[----:B------:R-:W-:Y:S01]  /*4d250*/  LOP3.LUT R36, RZ, R36, RZ, 0x33, !PT ;  /* 0x00000024ff247212 */ /* 0x000fe200078e33ff */
[----:B------:R-:W-:-:S03]  /*4d260*/  IMAD R112, R112, R45, RZ ;  /* 0x0000002d70707224 */ /* 0x000fc600078e02ff */
[----:B------:R-:W-:Y:S01]  /*4d270*/  ISETP.GT.U32.AND.EX P3, PT, R81, R36, PT, P3 ;  /* 0x000000245100720c */ /* 0x000fe20003f64130 */
[----:B------:R-:W-:Y:S02]  /*4d280*/  IMAD.MOV.U32 R36, RZ, RZ, R105 ;  /* 0x000000ffff247224 */ /* 0x000fe400078e0069 */
[----:B------:R-:W-:Y:S01]  /*4d290*/  IMAD.WIDE.U32 R104, R79, R66, RZ ;  /* 0x000000424f687225 */ /* 0x000fe200078e00ff */
[----:B------:R-:W-:-:S03]  /*4d2a0*/  SEL R83, RZ, 0x1, !P3 ;  /* 0x00000001ff537807 */ /* 0x000fc60005800000 */
[----:B------:R-:W-:-:S03]  /*4d2b0*/  IMAD.WIDE.U32.X R36, R79, R69, R36, P5 ;  /* 0x000000454f247225 */ /* 0x000fc600028e0424 */
[----:B------:R-:W-:-:S05]  /*4d2c0*/  IADD3 R83, P3, PT, R83, R36, RZ ;  /* 0x0000002453537210 */ /* 0x000fca0007f7e0ff */
[----:B------:R-:W-:Y:S02]  /*4d2d0*/  IMAD.X R81, RZ, RZ, R37, P3 ;  /* 0x000000ffff517224 */ /* 0x000fe400018e0625 */
[----:B------:R-:W-:-:S04]  /*4d2e0*/  IMAD.WIDE.U32 R104, P3, R78, R67, R104 ;  /* 0x000000434e687225 */ /* 0x000fc80007860068 */
[----:B------:R-:W-:Y:S01]  /*4d2f0*/  IMAD.X R37, RZ, RZ, RZ, P3 ;  /* 0x000000ffff257224 */ /* 0x000fe200018e06ff */
[----:B------:R-:W-:Y:S01]  /*4d300*/  IADD3 R104, P5, PT, R127, R104, RZ ;  /* 0x000000687f687210 */ /* 0x000fe20007fbe0ff */
[----:B------:R-:W-:Y:S01]  /*4d310*/  IMAD.MOV.U32 R36, RZ, RZ, R105 ;  /* 0x000000ffff247224 */ /* 0x000fe200078e0069 */
[----:B------:R-:W-:-:S03]  /*4d320*/  IADD3 R102, P3, PT, R102, R126, RZ ;  /* 0x0000007e66667210 */ /* 0x000fc60007f7e0ff */
[----:B------:R-:W-:Y:S01]  /*4d330*/  IMAD.WIDE.U32.X R36, R79, R67, R36, P5 ;  /* 0x000000434f247225 */ /* 0x000fe200028e0424 */
[----:B------:R-:W-:-:S03]  /*4d340*/  ISETP.GE.U32.AND P5, PT, R102, R126, PT ;  /* 0x0000007e6600720c */ /* 0x000fc60003fa6070 */
[----:B------:R-:W-:Y:S01]  /*4d350*/  IMAD.X R111, R104, 0x1, R111, P3 ;  /* 0x00000001686f7824 */ /* 0x000fe200018e066f */
[----:B------:R-:W-:Y:S01]  /*4d360*/  IADD3 R106, P3, PT, R102, R83, RZ ;  /* 0x00000053666a7210 */ /* 0x000fe20007f7e0ff */
[----:B------:R-:W-:-:S03]  /*4d370*/  IMAD.WIDE.U32 R102, R79, R64, RZ ;  /* 0x000000404f667225 */ /* 0x000fc600078e00ff */
[C---:B------:R-:W-:Y:S01]  /*4d380*/  ISETP.GE.U32.AND.EX P5, PT, R111.reuse, R104, PT, P5 ;  /* 0x000000686f00720c */ /* 0x040fe20003fa6150 */
        /* <DEDUP_REMOVED lines=20> */
[----:B------:R-:W-:Y:S02]  /*4d4d0*/  ISETP.GE.U32.AND P3, PT, R114, R81, PT ;  /* 0x000000517200720c */ /* 0x000fe40003f66070 */
[----:B------:R-:W-:Y:S02]  /*4d4e0*/  SEL R81, RZ, 0x1, P5 ;  /* 0x00000001ff517807 */ /* 0x000fe40002800000 */
        /* <DEDUP_REMOVED lines=8> */
[----:B------:R-:W-:Y:S01]  /*4d570*/  IMAD R36, R101, R70, RZ ;  /* 0x0000004665247224 */ /* 0x000fe200078e02ff */
[----:B------:R-:W-:Y:S01]  /*4d580*/  IADD3 R123, P3, PT, R123, R104, RZ ;  /* 0x000000687b7b7210 */ /* 0x000fe20007f7e0ff */
[----:B------:R-:W-:Y:S02]  /*4d590*/  IMAD.MOV.U32 R102, RZ, RZ, R37 ;  /* 0x000000ffff667224 */ /* 0x000fe400078e0025 */
[C---:B------:R-:W-:Y:S02]  /*4d5a0*/  IMAD R109, R106.reuse, R71, R36 ;  /* 0x000000476a6d7224 */ /* 0x040fe400078e0224 */
[----:B------:R-:W-:-:S04]  /*4d5b0*/  IMAD.WIDE.U32 R36, R106, R70, RZ ;  /* 0x000000466a247225 */ /* 0x000fc800078e00ff */
[----:B------:R-:W-:Y:S01]  /*4d5c0*/  IMAD.WIDE.U32.X R102, R79, R47, R102, P5 ;  /* 0x0000002f4f667225 */ /* 0x000fe200028e0466 */
[----:B------:R-:W-:-:S03]  /*4d5d0*/  ISETP.GE.U32.AND P5, PT, R123, R104, PT ;  /* 0x000000687b00720c */ /* 0x000fc60003fa6070 */
[----:B------:R-:W-:Y:S02]  /*4d5e0*/  IMAD.X R124, R83, 0x1, R124, P3 ;  /* 0x00000001537c7824 */ /* 0x000fe400018e067c */
[----:B------:R-:W-:Y:S02]  /*4d5f0*/  IMAD.IADD R109, R37, 0x1, R109 ;  /* 0x00000001256d7824 */ /* 0x000fe400078e026d */
[----:B------:R-:W-:Y:S01]  /*4d600*/  IMAD.WIDE.U32 R78, R36, R68, RZ ;  /* 0x00000044244e7225 */ /* 0x000fe200078e00ff */
[----:B------:R-:W-:-:S03]  /*4d610*/  ISETP.GE.U32.AND.EX P5, PT, R124, R83, PT, P5 ;  /* 0x000000537c00720c */ /* 0x000fc60003fa6150 */
[----:B------:R-:W-:Y:S01]  /*4d620*/  IMAD.WIDE.U32 R104, R109, R68, RZ ;  /* 0x000000446d687225 */ /* 0x000fe200078e00ff */
[----:B------:R-:W-:Y:S02]  /*4d630*/  SEL R83, RZ, 0x1, P5 ;  /* 0x00000001ff537807 */ /* 0x000fe40002800000 */
[----:B------:R-:W-:Y:S02]  /*4d640*/  IADD3 R126, P5, PT, R123, R49, RZ ;  /* 0x000000317b7e7210 */ /* 0x000fe40007fbe0ff */
[----:B------:R-:W-:Y:S01]  /*4d650*/  LOP3.LUT R111, RZ, R78, RZ, 0x33, !PT ;  /* 0x0000004eff6f7212 */ /* 0x000fe200078e33ff */
[----:B------:R-:W-:-:S04]  /*4d660*/  IMAD.WIDE.U32 R104, P3, R36, R69, R104 ;  /* 0x0000004524687225 */ /* 0x000fc80007860068 */
[----:B------:R-:W-:Y:S01]  /*4d670*/  IMAD.X R124, R124, 0x1, R81, P5 ;  /* 0x000000017c7c7824 */ /* 0x000fe200028e0651 */
[----:B------:R-:W-:Y:S01]  /*4d680*/  IADD3 R104, P5, PT, R79, R104, RZ ;  /* 0x000000684f687210 */ /* 0x000fe20007fbe0ff */
[----:B------:R-:W-:Y:S01]  /*4d690*/  IMAD.X R79, RZ, RZ, RZ, P3 ;  /* 0x000000ffff4f7224 */ /* 0x000fe200018e06ff */
[----:B------:R-:W-:Y:S01]  /*4d6a0*/  ISETP.GT.U32.AND P3, PT, R106, R111, PT ;  /* 0x0000006f6a00720c */ /* 0x000fe20003f64070 */
[----:B------:R-:W-:Y:S01]  /*4d6b0*/  IMAD.MOV.U32 R78, RZ, RZ, R105 ;  /* 0x000000ffff4e7224 */ /* 0x000fe200078e0069 */
[----:B------:R-:W-:-:S03]  /*4d6c0*/  LOP3.LUT R104, RZ, R104, RZ, 0x33, !PT ;  /* 0x00000068ff687212 */ /* 0x000fc600078e33ff */
[----:B------:R-:W-:Y:S01]  /*4d6d0*/  IMAD.WIDE.U32.X R78, R109, R69, R78, P5 ;  /* 0x000000456d4e7225 */ /* 0x000fe200028e044e */
[----:B------:R-:W-:Y:S02]  /*4d6e0*/  ISETP.GT.U32.AND.EX P3, PT, R101, R104, PT, P3 ;  /* 0x000000686500720c */ /* 0x000fe40003f64130 */
[----:B------:R-:W-:Y:S01]  /*4d6f0*/  ISETP.GE.U32.AND P5, PT, R126, R49, PT ;  /* 0x000000317e00720c */ /* 0x000fe20003fa6070 */
[----:B------:R-:W-:Y:S01]  /*4d700*/  IMAD.WIDE.U32 R104, R36, R66, RZ ;  /* 0x0000004224687225 */ /* 0x000fe200078e00ff */
[----:B------:R-:W-:Y:S02]  /*4d710*/  SEL R49, RZ, 0x1, !P3 ;  /* 0x00000001ff317807 */ /* 0x000fe40005800000 */
[----:B------:R-:W-:Y:S02]  /*4d720*/  ISETP.GE.U32.AND.EX P5, PT, R124, R81, PT, P5 ;  /* 0x000000517c00720c */ /* 0x000fe40003fa6150 */
[----:B------:R-:W-:Y:S02]  /*4d730*/  IADD3 R49, P3, PT, R49, R78, RZ ;  /* 0x0000004e31317210 */ /* 0x000fe40007f7e0ff */
[----:B------:R-:W-:-:S03]  /*4d740*/  SEL R78, RZ, 0x1, P5 ;  /* 0x00000001ff4e7807 */ /* 0x000fc60002800000 */
[----:B------:R-:W-:Y:S01]  /*4d750*/  IMAD.X R81, RZ, RZ, R79, P3 ;  /* 0x000000ffff517224 */ /* 0x000fe200018e064f */
[----:B------:R-:W-:-:S04]  /*4d760*/  IADD3 R83, P3, P5, R78, R102, R83 ;  /* 0x000000664e537210 */ /* 0x000fc80007d7e053 */
[----:B------:R-:W-:Y:S01]  /*4d770*/  IADD3.X R111, PT, PT, RZ, R103, RZ, P3, P5 ;  /* 0x00000067ff6f7210 */ /* 0x000fe20001fea4ff */
[----:B------:R-:W-:-:S04]  /*4d780*/  IMAD.WIDE.U32 R102, R109, R66, RZ ;  /* 0x000000426d667225 */ /* 0x000fc800078e00ff */
[----:B------:R-:W-:-:S04]  /*4d790*/  IMAD.WIDE.U32 R102, P3, R36, R67, R102 ;  /* 0x0000004324667225 */ /* 0x000fc80007860066 */
        /* <DEDUP_REMOVED lines=9> */
[----:B------:R-:W-:-:S03]  /*4d830*/  IMAD.WIDE.U32 R104, R36, R64, RZ ;  /* 0x0000004024687225 */ /* 0x000fc600078e00ff */
[C---:B------:R-:W-:Y:S01]  /*4d840*/  ISETP.GE.U32.AND.EX P5, PT, R122.reuse, R101, PT, P5 ;  /* 0x000000657a00720c */ /* 0x040fe20003fa6150 */
[----:B------:R-:W-:Y:S01]  /*4d850*/  IMAD.X R106, R122, 0x1, R81, P3 ;  /* 0x000000017a6a7824 */ /* 0x000fe200018e0651 */
[----:B------:R-:W-:-:S04]  /*4d860*/  ISETP.GE.U32.AND P3, PT, R114, R49, PT ;  /* 0x000000317200720c */ /* 0x000fc80003f66070 */
[----:B------:R-:W-:Y:S02]  /*4d870*/  ISETP.GE.U32.AND.EX P3, PT, R106, R81, PT, P3 ;  /* 0x000000516a00720c */ /* 0x000fe40003f66130 */
[----:B------:R-:W-:Y:S02]  /*4d880*/  SEL R81, RZ, 0x1, P5 ;  /* 0x00000001ff517807 */ /* 0x000fe40002800000 */
        /* <DEDUP_REMOVED lines=11> */
[----:B------:R-:W-:-:S04]  /*4d940*/  IADD3 R104, P3, PT, R126, R49, RZ ;  /* 0x000000317e687210 */ /* 0x000fc80007f7e0ff */
[C---:B------:R-:W-:Y:S01]  /*4d950*/  ISETP.GE.U32.AND.EX P5, PT, R124.reuse, R101, PT, P5 ;  /* 0x000000657c00720c */ /* 0x040fe20003fa6150 */
[----:B------:R-:W-:Y:S01]  /*4d960*/  IMAD.X R102, R124, 0x1, R81, P3 ;  /* 0x000000017c667824 */ /* 0x000fe200018e0651 */
[----:B------:R-:W-:Y:S01]  /*4d970*/  ISETP.GE.U32.AND P3, PT, R104, R49, PT ;  /* 0x000000316800720c */ /* 0x000fe20003f66070 */
[----:B------:R-:W-:-:S03]  /*4d980*/  IMAD.WIDE.U32 R124, R107, R45, RZ ;  /* 0x0000002d6b7c7225 */ /* 0x000fc600078e00ff */
[----:B------:R-:W-:Y:S01]  /*4d990*/  ISETP.GE.U32.AND.EX P3, PT, R102, R81, PT, P3 ;  /* 0x000000516600720c */ /* 0x000fe20003f66130 */
[----:B------:R-:W-:Y:S01]  /*4d9a0*/  IMAD R101, R107, R42, R112 ;  /* 0x0000002a6b657224 */ /* 0x000fe200078e0270 */
[----:B------:R-:W-:Y:S02]  /*4d9b0*/  SEL R81, RZ, 0x1, P5 ;  /* 0x00000001ff517807 */ /* 0x000fe40002800000 */
[----:B------:R-:W-:Y:S01]  /*4d9c0*/  SEL R49, RZ, 0x1, P3 ;  /* 0x00000001ff317807 */ /* 0x000fe20001800000 */
[----:B------:R-:W-:-:S03]  /*4d9d0*/  IMAD.IADD R42, R125, 0x1, R101 ;  /* 0x000000017d2a7824 */ /* 0x000fc600078e0265 */
[----:B------:R-:W-:-:S04]  /*4d9e0*/  IADD3 R49, P3, P5, R49, R78, R81 ;  /* 0x0000004e31317210 */ /* 0x000fc80007d7e051 */
[----:B------:R-:W-:Y:S01]  /*4d9f0*/  IADD3.X R81, PT, PT, RZ, R79, RZ, P3, P5 ;  /* 0x0000004fff517210 */ /* 0x000fe20001fea4ff */
[----:B------:R-:W-:-:S04]  /*4da00*/  IMAD.WIDE.U32 R78, R114, R70, RZ ;  /* 0x00000046724e7225 */ /* 0x000fc800078e00ff */
[----:B------:R-:W-:-:S03]  /*4da10*/  IMAD.WIDE.U32 R122, R78, R68, RZ ;  /* 0x000000444e7a7225 */ /* 0x000fc600078e00ff */
[----:B------:R-:W-:-:S04]  /*4da20*/  LOP3.LUT R45, RZ, R122, RZ, 0x33, !PT ;  /* 0x0000007aff2d7212 */ /* 0x000fc800078e33ff */
[----:B------:R-:W-:Y:S02]  /*4da30*/  ISETP.GT.U32.AND P4, PT, R114, R45, PT ;  /* 0x0000002d7200720c */ /* 0x000fe40003f84070 */
[----:B------:R-:W-:Y:S01]  /*4da40*/  IADD3 R45, P3, PT, R48, R124, RZ ;  /* 0x0000007c302d7210 */ /* 0x000fe20007f7e0ff */
[----:B------:R-:W-:-:S04]  /*4da50*/  IMAD R48, R106, R70, RZ ;  /* 0x000000466a307224 */ /* 0x000fc800078e02ff */
[----:B------:R-:W-:Y:S02]  /*4da60*/  IMAD R103, R114, R71, R48 ;  /* 0x0000004772677224 */ /* 0x000fe400078e0230 */
[----:B------:R-:W-:Y:S01]  /*4da70*/  IMAD.X R119, R42, 0x1, R119, P3 ;  /* 0x000000012a777824 */ /* 0x000fe200018e0677 */
[----:B------:R-:W-:Y:S01]  /*4da80*/  IADD3 R48, P3, PT, R45, R82, RZ ;  /* 0x000000522d307210 */ /* 0x000fe20007f7e0ff */
[----:B------:R-:W-:-:S04]  /*4da90*/  IMAD.IADD R103, R79, 0x1, R103 ;  /* 0x000000014f677824 */ /* 0x000fc800078e0267 */
[----:B------:R-:W-:Y:S01]  /*4daa0*/  IMAD.X R120, R119, 0x1, R120, P3 ;  /* 0x0000000177787824 */ /* 0x000fe200018e0678 */
[----:B------:R-:W-:Y:S01]  /*4dab0*/  ISETP.GE.U32.AND P3, PT, R45, R124, PT ;  /* 0x0000007c2d00720c */ /* 0x000fe20003f66070 */
[----:B------:R-:W-:-:S03]  /*4dac0*/  IMAD.WIDE.U32 R124, R103, R68, RZ ;  /* 0x00000044677c7225 */ /* 0x000fc600078e00ff */
[----:B------:R-:W-:-:S04]  /*4dad0*/  ISETP.GE.U32.AND.EX P3, PT, R119, R42, PT, P3 ;  /* 0x0000002a7700720c */ /* 0x000fc80003f66130 */
[----:B------:R-:W-:Y:S01]  /*4dae0*/  SEL R101, RZ, 0x1, P3 ;  /* 0x00000001ff657807 */ /* 0x000fe20001800000 */
[----:B------:R-:W-:-:S04]  /*4daf0*/  IMAD.WIDE.U32 R124, P3, R78, R69, R124 ;  /* 0x000000454e7c7225 */ /* 0x000fc8000786007c */
[----:B------:R-:W-:Y:S01]  /*4db00*/  IMAD.X R107, RZ, RZ, RZ, P3 ;  /* 0x000000ffff6b7224 */ /* 0x000fe200018e06ff */
[----:B------:R-:W-:Y:S02]  /*4db10*/  IADD3 R122, P5, PT, R123, R124, RZ ;  /* 0x0000007c7b7a7210 */ /* 0x000fe40007fbe0ff */
[----:B------:R-:W-:Y:S02]  /*4db20*/  ISETP.GE.U32.AND P3, PT, R48, R45, PT ;  /* 0x0000002d3000720c */ /* 0x000fe40003f66070 */
[----:B------:R-:W-:Y:S02]  /*4db30*/  LOP3.LUT R45, RZ, R122, RZ, 0x33, !PT ;  /* 0x0000007aff2d7212 */ /* 0x000fe400078e33ff */
[----:B------:R-:W-:Y:S02]  /*4db40*/  ISETP.GE.U32.AND.EX P3, PT, R120, R119, PT, P3 ;  /* 0x000000777800720c */ /* 0x000fe40003f66130 */
[----:B------:R-:W-:Y:S01]  /*4db50*/  ISETP.GT.U32.AND.EX P4, PT, R106, R45, PT, P4 ;  /* 0x0000002d6a00720c */ /* 0x000fe20003f84140 */
[----:B------:R-:W-:Y:S01]  /*4db60*/  IMAD.MOV.U32 R106, RZ, RZ, R125 ;  /* 0x000000ffff6a7224 */ /* 0x000fe200078e007d */
[----:B------:R-:W-:-:S02]  /*4db70*/  SEL R42, RZ, 0x1, P3 ;  /* 0x00000001ff2a7807 */ /* 0x000fc40001800000 */
[----:B------:R-:W-:Y:S01]  /*4db80*/  SEL R45, RZ, 0x1, !P4 ;  /* 0x00000001ff2d7807 */ /* 0x000fe20006000000 */
[----:B------:R-:W-:Y:S01]  /*4db90*/  IMAD.WIDE.U32.X R122, R103, R69, R106, P5 ;  /* 0x00000045677a7225 */ /* 0x000fe200028e046a */
[----:B------:R-:W-:-:S03]  /*4dba0*/  IADD3 R101, P3, P4, R42, R116, R101 ;  /* 0x000000742a657210 */ /* 0x000fc60007c7e065 */
[----:B------:R-:W-:Y:S01]  /*4dbb0*/  IMAD.WIDE.U32 R106, R103, R66, RZ ;  /* 0x00000042676a7225 */ /* 0x000fe200078e00ff */
[----:B------:R-:W-:Y:S02]  /*4dbc0*/  IADD3.X R82, PT, PT, RZ, R117, RZ, P3, P4 ;  /* 0x00000075ff527210 */ /* 0x000fe40001fe84ff */
[----:B------:R-:W-:Y:S01]  /*4dbd0*/  IADD3 R42, P5, PT, R45, R122, RZ ;  /* 0x0000007a2d2a7210 */ /* 0x000fe20007fbe0ff */
[----:B------:R-:W-:-:S04]  /*4dbe0*/  IMAD.WIDE.U32 R116, R78, R66, RZ ;  /* 0x000000424e747225 */ /* 0x000fc800078e00ff */
[----:B------:R-:W-:Y:S01]  /*4dbf0*/  IMAD.WIDE.U32 R106, P4, R78, R67, R106 ;  /* 0x000000434e6a7225 */ /* 0x000fe2000788006a */
[----:B------:R-:W-:-:S03]  /*4dc00*/  IADD3 R45, P3, PT, R104, R116, RZ ;  /* 0x00000074682d7210 */ /* 0x000fc60007f7e0ff */
[----:B------:R-:W-:Y:S01]  /*4dc10*/  IMAD.X R122, RZ, RZ, R123, P5 ;  /* 0x000000ffff7a7224 */ /* 0x000fe200028e067b */
[----:B------:R-:W-:Y:S01]  /*4dc20*/  IADD3 R104, P5, PT, R117, R106, RZ ;  /* 0x0000006a75687210 */ /* 0x000fe20007fbe0ff */
[----:B------:R-:W-:Y:S01]  /*4dc30*/  IMAD.X R105, RZ, RZ, RZ, P4 ;  /* 0x000000ffff697224 */ /* 0x000fe200020e06ff */
[----:B------:R-:W-:-:S03]  /*4dc40*/  IADD3 R117, P4, PT, R45, R42, RZ ;  /* 0x0000002a2d757210 */ /* 0x000fc60007f9e0ff */
[----:B------:R-:W-:Y:S01]  /*4dc50*/  IMAD.X R119, R104, 0x1, R102, P3 ;  /* 0x0000000168777824 */ /* 0x000fe200018e0666 */
[----:B------:R-:W-:-:S04]  /*4dc60*/  ISETP.GE.U32.AND P3, PT, R45, R116, PT ;  /* 0x000000742d00720c */ /* 0x000fc80003f66070 */
[C---:B------:R-:W-:Y:S01]  /*4dc70*/  ISETP.GE.U32.AND.EX P3, PT, R119.reuse, R104, PT, P3 ;  /* 0x000000687700720c */ /* 0x040fe20003f66130 */
[----:B------:R-:W-:Y:S02]  /*4dc80*/  IMAD.MOV.U32 R104, RZ, RZ, R107 ;  /* 0x000000ffff687224 */ /* 0x000fe400078e006b */
[----:B------:R-:W-:Y:S01]  /*4dc90*/  IMAD.X R119, R119, 0x1, R122, P4 ;  /* 0x0000000177777824 */ /* 0x000fe200020e067a */
[----:B------:R-:W-:Y:S01]  /*4dca0*/  SEL R102, RZ, 0x1, P3 ;  /* 0x00000001ff667807 */ /* 0x000fe20001800000 */
[----:B------:R-:W-:Y:S01]  /*4dcb0*/  IMAD.WIDE.U32.X R104, R103, R67, R104, P5 ;  /* 0x0000004367687225 */ /* 0x000fe200028e0468 */
[----:B------:R-:W-:Y:S02]  /*4dcc0*/  ISETP.GE.U32.AND P5, PT, R117, R42, PT ;  /* 0x0000002a7500720c */ /* 0x000fe40003fa6070 */
[----:B------:R-:W-:Y:S02]  /*4dcd0*/  IADD3 R115, P3, PT, R115, -R34, RZ ;  /* 0x8000002273737210 */ /* 0x000fe40007f7e0ff */
[----:B------:R-:W-:-:S02]  /*4dce0*/  ISETP.GE.U32.AND.EX P5, PT, R119, R122, PT, P5 ;  /* 0x0000007a7700720c */ /* 0x000fc40003fa6150 */
        /* <DEDUP_REMOVED lines=29> */
.L_x_142:
[----:B------:R-:W-:Y:S05]  /*4dec0*/  BSYNC.RECONVERGENT B2 ;  /* 0x0000000000027941 */ /* 0x000fea0003800200 */
.L_x_141:
[----:B------:R-:W-:Y:S01]  /*4ded0*/  IADD3 R102, P5, P6, R45, R104, R102 ;  /* 0x000000682d667210 */ /* 0x000fe20007ebe066 */
[----:B------:R-:W-:Y:S01]  /*4dee0*/  IMAD.X R45, R51, 0x1, R96, P4 ;  /* 0x00000001332d7824 */ /* 0x000fe200020e0660 */
[----:B------:R-:W-:Y:S01]  /*4def0*/  ISETP.NE.U32.AND P3, PT, R83, RZ, PT ;  /* 0x000000ff5300720c */ /* 0x000fe20003f65070 */
[----:B------:R-:W-:Y:S01]  /*4df00*/  BSSY.RECONVERGENT B2, `(.L_x_143) ;  /* 0x0000024000027945 */ /* 0x000fe20003800200 */
[----:B------:R-:W-:Y:S02]  /*4df10*/  IADD3.X R51, PT, PT, RZ, R105, RZ, P5, P6 ;  /* 0x00000069ff337210 */ /* 0x000fe40002fec4ff */
[----:B------:R-:W-:Y:S02]  /*4df20*/  ISETP.NE.AND.EX P5, PT, R111, RZ, PT, P3 ;  /* 0x000000ff6f00720c */ /* 0x000fe40003fa5330 */
[C---:B------:R-:W-:Y:S01]  /*4df30*/  ISETP.GE.U32.AND P2, PT, R113.reuse, R54, PT ;  /* 0x000000367100720c */ /* 0x040fe20003f46070 */
[----:B------:R-:W-:Y:S01]  /*4df40*/  IMAD.WIDE.U32 R54, R88, R64, RZ ;  /* 0x0000004058367225 */ /* 0x000fe200078e00ff */
[----:B------:R-:W-:-:S02]  /*4df50*/  IADD3 R113, P4, PT, R113, R91, RZ ;  /* 0x0000005b71717210 */ /* 0x000fc40007f9e0ff */
[----:B------:R-:W-:Y:S02]  /*4df60*/  ISETP.GE.U32.AND.EX P2, PT, R45, R96, PT, P2 ;  /* 0x000000602d00720c */ /* 0x000fe40003f46120 */
[----:B------:R-:W-:Y:S01]  /*4df70*/  ISETP.GE.U32.AND P3, PT, R113, R91, PT ;  /* 0x0000005b7100720c */ /* 0x000fe20003f66070 */
[----:B------:R-:W-:-:S04]  /*4df80*/  IMAD.WIDE.U32 R106, P6, R52, R65, R54 ;  /* 0x00000041346a7225 */ /* 0x000fc800078c0036 */
[----:B------:R-:W-:-:S04]  /*4df90*/  IMAD.WIDE.U32 R54, R52, R64, RZ ;  /* 0x0000004034367225 */ /* 0x000fc800078e00ff */
[----:B------:R-:W-:Y:S01]  /*4dfa0*/  IMAD.X R105, RZ, RZ, RZ, P6 ;  /* 0x000000ffff697224 */ /* 0x000fe200030e06ff */
        /* <DEDUP_REMOVED lines=25> */
.L_x_144:
[----:B------:R-:W-:Y:S05]  /*4e140*/  BSYNC.RECONVERGENT B2 ;  /* 0x0000000000027941 */ /* 0x000fea0003800200 */
.L_x_143:
[----:B------:R-:W-:Y:S01]  /*4e150*/  IMAD.MOV.U32 R104, RZ, RZ, R107 ;  /* 0x000000ffff687224 */ /* 0x000fe200078e006b */
[----:B------:R-:W-:Y:S01]  /*4e160*/  IADD3 R42, P5, PT, R55, R106, RZ ;  /* 0x0000006a372a7210 */ /* 0x000fe20007fbe0ff */
[----:B------:R-:W-:Y:S01]  /*4e170*/  IMAD.WIDE.U32 R106, R88, R46, RZ ;  /* 0x0000002e586a7225 */ /* 0x000fe200078e00ff */
[-C--:B------:R-:W-:Y:S01]  /*4e180*/  IADD3 R76, P6, PT, R113, R54.reuse, RZ ;  /* 0x00000036714c7210 */ /* 0x080fe20007fde0ff */
[----:B------:R-:W-:Y:S01]  /*4e190*/  BSSY.RECONVERGENT B2, `(.L_x_145) ;  /* 0x0000089000027945 */ /* 0x000fe20003800200 */
[----:B------:R-:W-:Y:S01]  /*4e1a0*/  IADD3.X R83, PT, PT, RZ, R77, RZ, P0, P1 ;  /* 0x0000004dff537210 */ /* 0x000fe200007e24ff */
[----:B------:R-:W-:Y:S01]  /*4e1b0*/  IMAD.X R45, R45, 0x1, R92, P4 ;  /* 0x000000012d2d7824 */ /* 0x000fe200020e065c */
[----:B------:R-:W-:Y:S01]  /*4e1c0*/  ISETP.GE.U32.AND P4, PT, R76, R54, PT ;  /* 0x000000364c00720c */ /* 0x000fe20003f86070 */
[----:B------:R-:W-:Y:S01]  /*4e1d0*/  IMAD.WIDE.U32.X R104, R88, R65, R104, P5 ;  /* 0x0000004158687225 */ /* 0x000fe200028e0468 */
[----:B------:R-:W-:Y:S02]  /*4e1e0*/  SHF.L.W.U32.HI R96, R89, 0x1, R90 ;  /* 0x0000000159607819 */ /* 0x000fe40000010e5a */
[----:B------:R-:W-:Y:S01]  /*4e1f0*/  ISETP.GE.U32.AND.EX P3, PT, R45, R92, PT, P3 ;  /* 0x0000005c2d00720c */ /* 0x000fe20003f66130 */
[----:B------:R-:W-:Y:S01]  /*4e200*/  IMAD.WIDE.U32 R106, P5, R52, R47, R106 ;  /* 0x0000002f346a7225 */ /* 0x000fe200078a006a */
[----:B------:R-:W-:-:S03]  /*4e210*/  LOP3.LUT R26, R26, 0xfffffff7, RZ, 0xc0, !PT ;  /* 0xfffffff71a1a7812 */ /* 0x000fc600078ec0ff */
[----:B------:R-:W-:-:S04]  /*4e220*/  IMAD.WIDE.U32 R54, R52, R46, RZ ;  /* 0x0000002e34367225 */ /* 0x000fc800078e00ff */
[----:B------:R-:W-:Y:S01]  /*4e230*/  IMAD.X R53, RZ, RZ, RZ, P5 ;  /* 0x000000ffff357224 */ /* 0x000fe200028e06ff */
[----:B------:R-:W-:Y:S01]  /*4e240*/  IADD3 R114, P5, PT, R55, R106, RZ ;  /* 0x0000006a37727210 */ /* 0x000fe20007fbe0ff */
[----:B------:R-:W-:-:S04]  /*4e250*/  IMAD.WIDE.U32 R112, R109, R46, RZ ;  /* 0x0000002e6d707225 */ /* 0x000fc800078e00ff */
[----:B------:R-:W-:Y:S02]  /*4e260*/  IMAD.MOV.U32 R52, RZ, RZ, R107 ;  /* 0x000000ffff347224 */ /* 0x000fe400078e006b */
[----:B------:R-:W-:-:S04]  /*4e270*/  IMAD.WIDE.U32 R106, R36, R46, RZ ;  /* 0x0000002e246a7225 */ /* 0x000fc800078e00ff */
[----:B------:R-:W-:-:S04]  /*4e280*/  IMAD.WIDE.U32.X R52, R88, R47, R52, P5 ;  /* 0x0000002f58347225 */ /* 0x000fc800028e0434 */
[----:B------:R-:W-:-:S04]  /*4e290*/  IMAD.WIDE.U32 R112, P5, R36, R47, R112 ;  /* 0x0000002f24707225 */ /* 0x000fc800078a0070 */
[----:B------:R-:W-:Y:S01]  /*4e2a0*/  IMAD.X R37, RZ, RZ, RZ, P5 ;  /* 0x000000ffff257224 */ /* 0x000fe200028e06ff */
[----:B------:R-:W-:Y:S01]  /*4e2b0*/  IADD3 R91, P5, PT, R107, R112, RZ ;  /* 0x000000706b5b7210 */ /* 0x000fe20007fbe0ff */
[----:B------:R-:W-:Y:S02]  /*4e2c0*/  IMAD.MOV.U32 R36, RZ, RZ, R113 ;  /* 0x000000ffff247224 */ /* 0x000fe400078e0071 */
[----:B------:R-:W-:Y:S01]  /*4e2d0*/  IMAD.X R79, R42, 0x1, R45, P6 ;  /* 0x000000012a4f7824 */ /* 0x000fe200030e062d */
[----:B------:R-:W-:Y:S01]  /*4e2e0*/  IADD3 R45, P0, PT, R76, R99, RZ ;  /* 0x000000634c2d7210 */ /* 0x000fe20007f1e0ff */
[----:B------:R-:W-:Y:S01]  /*4e2f0*/  IMAD.WIDE.U32.X R112, R109, R47, R36, P5 ;  /* 0x0000002f6d707225 */ /* 0x000fe200028e0424 */
[----:B------:R-:W-:Y:S02]  /*4e300*/  IADD3 R88, P5, PT, R108, R106, RZ ;  /* 0x0000006a6c587210 */ /* 0x000fe40007fbe0ff */
[----:B------:R-:W-:Y:S01]  /*4e310*/  ISETP.GE.U32.AND.EX P4, PT, R79, R42, PT, P4 ;  /* 0x0000002a4f00720c */ /* 0x000fe20003f86140 */
[----:B------:R-:W-:Y:S01]  /*4e320*/  IMAD.WIDE.U32 R36, R103, R64, RZ ;  /* 0x0000004067247225 */ /* 0x000fe200078e00ff */
[----:B------:R-:W-:-:S03]  /*4e330*/  ISETP.GE.U32.AND P1, PT, R88, R106, PT ;  /* 0x0000006a5800720c */ /* 0x000fc60003f26070 */
[----:B------:R-:W-:Y:S01]  /*4e340*/  IMAD.X R42, R79, 0x1, R83, P0 ;  /* 0x000000014f2a7824 */ /* 0x000fe200000e0653 */
[----:B------:R-:W-:Y:S01]  /*4e350*/  ISETP.GE.U32.AND P0, PT, R45, R99, PT ;  /* 0x000000632d00720c */ /* 0x000fe20003f06070 */
[----:B------:R-:W-:Y:S01]  /*4e360*/  IMAD.WIDE.U32 R36, P6, R78, R65, R36 ;  /* 0x000000414e247225 */ /* 0x000fe200078c0024 */
[----:B------:R-:W-:Y:S02]  /*4e370*/  SEL R99, RZ, 0x1, P3 ;  /* 0x00000001ff637807 */ /* 0x000fe40001800000 */
[----:B------:R-:W-:Y:S01]  /*4e380*/  ISETP.GE.U32.AND.EX P0, PT, R42, R83, PT, P0 ;  /* 0x000000532a00720c */ /* 0x000fe20003f06100 */
[----:B------:R-:W-:Y:S01]  /*4e390*/  IMAD.WIDE.U32 R76, R78, R64, RZ ;  /* 0x000000404e4c7225 */ /* 0x000fe200078e00ff */
[----:B------:R-:W-:-:S03]  /*4e3a0*/  SEL R83, RZ, 0x1, P2 ;  /* 0x00000001ff537807 */ /* 0x000fc60001000000 */
[----:B------:R-:W-:-:S04]  /*4e3b0*/  IMAD.WIDE.U32 R106, R103, R46, RZ ;  /* 0x0000002e676a7225 */ /* 0x000fc800078e00ff */
[----:B------:R-:W-:Y:S01]  /*4e3c0*/  IMAD.X R109, RZ, RZ, RZ, P6 ;  /* 0x000000ffff6d7224 */ /* 0x000fe200030e06ff */
[----:B------:R-:W-:Y:S01]  /*4e3d0*/  IADD3 R92, P6, PT, R77, R36, RZ ;  /* 0x000000244d5c7210 */ /* 0x000fe20007fde0ff */
[----:B------:R-:W-:Y:S01]  /*4e3e0*/  IMAD.MOV.U32 R108, RZ, RZ, R37 ;  /* 0x000000ffff6c7224 */ /* 0x000fe200078e0025 */
[----:B------:R-:W-:Y:S01]  /*4e3f0*/  SHF.L.W.U32.HI R77, R110, 0x1, R89 ;  /* 0x000000016e4d7819 */ /* 0x000fe20000010e59 */
[----:B------:R-:W-:-:S04]  /*4e400*/  IMAD.WIDE.U32 R36, P2, R78, R47, R106 ;  /* 0x0000002f4e247225 */ /* 0x000fc8000784006a */
[----:B------:R-:W-:-:S04]  /*4e410*/  IMAD.WIDE.U32 R106, R78, R46, RZ ;  /* 0x0000002e4e6a7225 */ /* 0x000fc800078e00ff */
[----:B------:R-:W-:Y:S01]  /*4e420*/  IMAD.WIDE.U32.X R78, R103, R65, R108, P6 ;  /* 0x00000041674e7225 */ /* 0x000fe200030e046c */
[----:B------:R-:W-:Y:S02]  /*4e430*/  IADD3 R99, P3, P6, R99, R74, R83 ;  /* 0x0000004a63637210 */ /* 0x000fe40007e7e053 */
[----:B------:R-:W-:Y:S01]  /*4e440*/  SEL R74, RZ, 0x1, P4 ;  /* 0x00000001ff4a7807 */ /* 0x000fe20002000000 */
[----:B------:R-:W-:Y:S01]  /*4e450*/  IMAD.X R109, RZ, RZ, RZ, P2 ;  /* 0x000000ffff6d7224 */ /* 0x000fe200010e06ff */
[----:B------:R-:W-:Y:S01]  /*4e460*/  IADD3 R83, P2, PT, R107, R36, RZ ;  /* 0x000000246b537210 */ /* 0x000fe20007f5e0ff */
[----:B------:R-:W-:Y:S02]  /*4e470*/  IMAD.MOV.U32 R108, RZ, RZ, R37 ;  /* 0x000000ffff6c7224 */ /* 0x000fe400078e0025 */
[----:B------:R-:W-:Y:S02]  /*4e480*/  IMAD.X R118, R118, 0x1, R91, P5 ;  /* 0x0000000176767824 */ /* 0x000fe400028e065b */
[----:B------:R-:W-:Y:S01]  /*4e490*/  IMAD.WIDE.U32.X R36, R103, R47, R108, P2 ;  /* 0x0000002f67247225 */ /* 0x000fe200010e046c */
[----:B------:R-:W-:-:S02]  /*4e4a0*/  IADD3.X R108, PT, PT, RZ, R75, RZ, P3, P6 ;  /* 0x0000004bff6c7210 */ /* 0x000fc40001fec4ff */
[----:B------:R-:W-:Y:S02]  /*4e4b0*/  SEL R75, RZ, 0x1, P0 ;  /* 0x00000001ff4b7807 */ /* 0x000fe40000000000 */
[----:B------:R-:W-:Y:S02]  /*4e4c0*/  ISETP.GE.U32.AND.EX P1, PT, R118, R91, PT, P1 ;  /* 0x0000005b7600720c */ /* 0x000fe40003f26110 */
[----:B------:R-:W-:Y:S01]  /*4e4d0*/  IADD3 R104, P2, P3, R75, R104, R74 ;  /* 0x000000684b687210 */ /* 0x000fe20007b5e04a */
[----:B------:R-:W-:Y:S01]  /*4e4e0*/  IMAD.SHL.U32 R74, R93, 0x2, RZ ;  /* 0x000000025d4a7824 */ /* 0x000fe200078e00ff */
[----:B------:R-:W-:Y:S02]  /*4e4f0*/  ISETP.NE.U32.AND P6, PT, R77, R89, PT ;  /* 0x000000594d00720c */ /* 0x000fe40003fc5070 */
[----:B------:R-:W-:Y:S02]  /*4e500*/  IADD3.X R105, PT, PT, RZ, R105, RZ, P2, P3 ;  /* 0x00000069ff697210 */ /* 0x000fe400017e64ff */
[----:B------:R-:W-:-:S02]  /*4e510*/  IADD3 R88, P3, PT, R88, R49, RZ ;  /* 0x0000003158587210 */ /* 0x000fc40007f7e0ff */
[----:B------:R-:W-:Y:S02]  /*4e520*/  ISETP.NE.AND.EX P6, PT, R96, R90, PT, P6 ;  /* 0x0000005a6000720c */ /* 0x000fe40003fc5360 */
[----:B------:R-:W-:Y:S01]  /*4e530*/  ISETP.GE.U32.AND P2, PT, R88, R49, PT ;  /* 0x000000315800720c */ /* 0x000fe20003f46070 */
[----:B------:R-:W-:Y:S01]  /*4e540*/  IMAD.X R118, R118, 0x1, R81, P3 ;  /* 0x0000000176767824 */ /* 0x000fe200018e0651 */
[-C--:B------:R-:W-:Y:S02]  /*4e550*/  IADD3 R49, P4, PT, R88, R76.reuse, RZ ;  /* 0x0000004c58317210 */ /* 0x080fe40007f9e0ff */
[----:B------:R-:W-:Y:S02]  /*4e560*/  SEL R88, RZ, 0x1, P1 ;  /* 0x00000001ff587807 */ /* 0x000fe40000800000 */
[----:B------:R-:W-:Y:S02]  /*4e570*/  ISETP.NE.U32.AND P1, PT, R99, RZ, PT ;  /* 0x000000ff6300720c */ /* 0x000fe40003f25070 */
[----:B------:R-:W-:Y:S01]  /*4e580*/  ISETP.GE.U32.AND P3, PT, R49, R76, PT ;  /* 0x0000004c3100720c */ /* 0x000fe20003f66070 */
[----:B------:R-:W-:Y:S01]  /*4e590*/  IMAD.X R76, R92, 0x1, R118, P4 ;  /* 0x000000015c4c7824 */ /* 0x000fe200020e0676 */
[----:B------:R-:W-:-:S02]  /*4e5a0*/  ISETP.NE.AND.EX P1, PT, R108, RZ, PT, P1 ;  /* 0x000000ff6c00720c */ /* 0x000fc40003f25310 */
[----:B------:R-:W-:Y:S02]  /*4e5b0*/  IADD3 R49, P4, PT, R49, R102, RZ ;  /* 0x0000006631317210 */ /* 0x000fe40007f9e0ff */
[----:B------:R-:W-:Y:S02]  /*4e5c0*/  ISETP.GE.U32.AND.EX P5, PT, R118, R81, PT, P2 ;  /* 0x000000517600720c */ /* 0x000fe40003fa6120 */
[----:B------:R-:W-:Y:S02]  /*4e5d0*/  ISETP.GE.U32.AND.EX P2, PT, R76, R92, PT, P3 ;  /* 0x0000005c4c00720c */ /* 0x000fe40003f46130 */
[----:B------:R-:W-:Y:S02]  /*4e5e0*/  ISETP.LT.U32.AND P0, PT, R77, R89, PT ;  /* 0x000000594d00720c */ /* 0x000fe40003f01070 */
[----:B------:R-:W-:Y:S02]  /*4e5f0*/  ISETP.LT.AND P6, PT, R110, RZ, !P6 ;  /* 0x000000ff6e00720c */ /* 0x000fe400077c1270 */
[----:B------:R-:W-:Y:S01]  /*4e600*/  ISETP.GE.U32.AND P3, PT, R49, R102, PT ;  /* 0x000000663100720c */ /* 0x000fe20003f66070 */
[----:B------:R-:W-:Y:S01]  /*4e610*/  IMAD.X R102, R76, 0x1, R51, P4 ;  /* 0x000000014c667824 */ /* 0x000fe200020e0633 */
[----:B------:R-:W-:Y:S01]  /*4e620*/  ISETP.LT.U32.OR.EX P0, PT, R96, R90, P6, P0 ;  /* 0x0000005a6000720c */ /* 0x000fe20003701500 */
[----:B------:R-:W-:Y:S01]  /*4e630*/  IMAD R90, R119, R70, RZ ;  /* 0x00000046775a7224 */ /* 0x000fe200078e02ff */
[----:B------:R-:W-:-:S02]  /*4e640*/  SEL R92, RZ, 0x1, P2 ;  /* 0x00000001ff5c7807 */ /* 0x000fc40001000000 */
[-C--:B------:R-:W-:Y:S01]  /*4e650*/  @P1 IADD3 R99, P2, PT, R99, R84.reuse, RZ ;  /* 0x0000005463631210 */ /* 0x080fe20007f5e0ff */
[----:B------:R-:W-:Y:S01]  /*4e660*/  IMAD R89, R117, R71, R90 ;  /* 0x0000004775597224 */ /* 0x000fe200078e025a */
[----:B------:R-:W-:Y:S02]  /*4e670*/  ISETP.GE.U32.AND.EX P3, PT, R102, R51, PT, P3 ;  /* 0x000000336600720c */ /* 0x000fe40003f66130 */
[----:B------:R-:W-:Y:S01]  /*4e680*/  SEL R75, RZ, 0x1, !P0 ;  /* 0x00000001ff4b7807 */ /* 0x000fe20004000000 */
[----:B------:R-:W-:Y:S01]  /*4e690*/  @P1 IMAD.X R108, R108, 0x1, R85, P2 ;  /* 0x000000016c6c1824 */ /* 0x000fe200010e0655 */
[----:B------:R-:W-:Y:S02]  /*4e6a0*/  SEL R51, RZ, 0x1, P3 ;  /* 0x00000001ff337807 */ /* 0x000fe40001800000 */
[----:B------:R-:W-:Y:S01]  /*4e6b0*/  @P1 ISETP.GE.U32.AND P3, PT, R99, R84, PT ;  /* 0x000000546300120c */ /* 0x000fe20003f66070 */
[----:B------:R-:W-:Y:S01]  /*4e6c0*/  @P1 IMAD.MOV.U32 R84, RZ, RZ, R99 ;  /* 0x000000ffff541224 */ /* 0x000fe200078e0063 */
[----:B------:R-:W-:Y:S01]  /*4e6d0*/  LOP3.LUT R81, R74, R75, RZ, 0xfc, !PT ;  /* 0x0000004b4a517212 */ /* 0x000fe200078efcff */
[----:B------:R-:W-:Y:S01]  /*4e6e0*/  IMAD.WIDE.U32 R74, R117, R70, RZ ;  /* 0x00000046754a7225 */ /* 0x000fe200078e00ff */
[----:B------:R-:W-:-:S02]  /*4e6f0*/  SEL R111, RZ, 0x1, P5 ;  /* 0x00000001ff6f7807 */ /* 0x000fc40002800000 */
[----:B------:R-:W-:Y:S01]  /*4e700*/  @P1 ISETP.GE.U32.AND.EX P3, PT, R108, R85, PT, P3 ;  /* 0x000000556c00120c */ /* 0x000fe20003f66130 */
[----:B------:R-:W-:Y:S01]  /*4e710*/  @P1 IMAD.MOV.U32 R85, RZ, RZ, R108 ;  /* 0x000000ffff551224 */ /* 0x000fe200078e006c */
[----:B------:R-:W-:Y:S01]  /*4e720*/  SHF.L.U64.HI R109, R93, 0x1, R94 ;  /* 0x000000015d6d7819 */ /* 0x000fe2000001025e */
[----:B------:R-:W-:Y:S01]  /*4e730*/  IMAD.WIDE.U32 R90, R74, R68, RZ ;  /* 0x000000444a5a7225 */ /* 0x000fe200078e00ff */
[CC--:B------:R-:W-:Y:S02]  /*4e740*/  ISETP.EQ.U32.AND P5, PT, R81.reuse, R93.reuse, PT ;  /* 0x0000005d5100720c */ /* 0x0c0fe40003fa2070 */
[----:B------:R-:W-:Y:S01]  /*4e750*/  ISETP.LT.U32.AND P4, PT, R81, R93, PT ;  /* 0x0000005d5100720c */ /* 0x000fe20003f81070 */
[----:B------:R-:W-:Y:S01]  /*4e760*/  IMAD.IADD R93, R75, 0x1, R89 ;  /* 0x000000014b5d7824 */ /* 0x000fe200078e0259 */
[----:B------:R-:W-:Y:S02]  /*4e770*/  ISETP.EQ.AND.EX P0, PT, R109, R94, P0, P5 ;  /* 0x0000005e6d00720c */ /* 0x000fe40000702350 */
[----:B------:R-:W-:Y:S01]  /*4e780*/  IADD3 R111, P5, P6, R111, R112, R88 ;  /* 0x000000706f6f7210 */ /* 0x000fe20007ebe058 */
[----:B------:R-:W-:Y:S01]  /*4e790*/  IMAD.WIDE.U32 R88, R93, R68, RZ ;  /* 0x000000445d587225 */ /* 0x000fe200078e00ff */
[----:B------:R-:W-:-:S02]  /*4e7a0*/  ISETP.LT.U32.OR.EX P0, PT, R109, R94, P0, P4 ;  /* 0x0000005e6d00720c */ /* 0x000fc40000701540 */
[----:B------:R-:W-:Y:S02]  /*4e7b0*/  IADD3.X R113, PT, PT, RZ, R113, RZ, P5, P6 ;  /* 0x00000071ff717210 */ /* 0x000fe40002fec4ff */
[----:B------:R-:W-:Y:S01]  /*4e7c0*/  LOP3.LUT R76, RZ, R90, RZ, 0x33, !PT ;  /* 0x0000005aff4c7212 */ /* 0x000fe200078e33ff */
[----:B------:R-:W-:Y:S01]  /*4e7d0*/  IMAD.WIDE.U32 R88, P4, R74, R69, R88 ;  /* 0x000000454a587225 */ /* 0x000fe20007880058 */
[----:B------:R-:W-:Y:S02]  /*4e7e0*/  IADD3 R51, P5, P6, R51, R78, R92 ;  /* 0x0000004e33337210 */ /* 0x000fe40007ebe05c */
[----:B------:R-:W-:Y:S01]  /*4e7f0*/  @P3 LOP3.LUT R26, R26, 0x8, RZ, 0xfc, !PT ;  /* 0x000000081a1a3812 */ /* 0x000fe200078efcff */
[----:B------:R-:W-:Y:S01]  /*4e800*/  IMAD.MOV.U32 R116, RZ, RZ, R89 ;  /* 0x000000ffff747224 */ /* 0x000fe200078e0059 */
[----:B------:R-:W-:Y:S02]  /*4e810*/  IADD3 R99, P3, PT, R84, R54, RZ ;  /* 0x0000003654637210 */ /* 0x000fe40007f7e0ff */
[----:B------:R-:W-:Y:S01]  /*4e820*/  ISETP.GT.U32.AND P2, PT, R117, R76, PT ;  /* 0x0000004c7500720c */ /* 0x000fe20003f44070 */
[----:B------:R-:W-:Y:S01]  /*4e830*/  IMAD.X R117, RZ, RZ, RZ, P4 ;  /* 0x000000ffff757224 */ /* 0x000fe200020e06ff */
[----:B------:R-:W-:Y:S01]  /*4e840*/  IADD3.X R94, PT, PT, RZ, R79, RZ, P5, P6 ;  /* 0x0000004fff5e7210 */ /* 0x000fe20002fec4ff */
[----:B------:R-:W-:Y:S01]  /*4e850*/  IMAD.WIDE.U32 R78, R74, R66, RZ ;  /* 0x000000424a4e7225 */ /* 0x000fe200078e00ff */
[----:B------:R-:W-:-:S03]  /*4e860*/  IADD3 R76, P5, PT, R91, R88, RZ ;  /* 0x000000585b4c7210 */ /* 0x000fc60007fbe0ff */
[----:B------:R-:W-:Y:S01]  /*4e870*/  IMAD.X R88, R85, 0x1, R114, P3 ;  /* 0x0000000155587824 */ /* 0x000fe200018e0672 */
[----:B------:R-:W-:Y:S01]  /*4e880*/  ISETP.NE.U32.AND P3, PT, R111, RZ, PT ;  /* 0x000000ff6f00720c */ /* 0x000fe20003f65070 */
[----:B------:R-:W-:Y:S01]  /*4e890*/  IMAD.WIDE.U32 R90, R93, R66, RZ ;  /* 0x000000425d5a7225 */ /* 0x000fe200078e00ff */
[----:B------:R-:W-:Y:S02]  /*4e8a0*/  LOP3.LUT R76, RZ, R76, RZ, 0x33, !PT ;  /* 0x0000004cff4c7212 */ /* 0x000fe400078e33ff */
[----:B------:R-:W-:Y:S01]  /*4e8b0*/  ISETP.NE.AND.EX P3, PT, R113, RZ, PT, P3 ;  /* 0x000000ff7100720c */ /* 0x000fe20003f65330 */
[----:B------:R-:W-:Y:S01]  /*4e8c0*/  IMAD.WIDE.U32.X R116, R93, R69, R116, P5 ;  /* 0x000000455d747225 */ /* 0x000fe200028e0474 */
[----:B------:R-:W-:-:S03]  /*4e8d0*/  ISETP.GT.U32.AND.EX P2, PT, R119, R76, PT, P2 ;  /* 0x0000004c7700720c */ /* 0x000fc60003f44120 */
[----:B------:R-:W-:Y:S01]  /*4e8e0*/  IMAD.WIDE.U32 R84, P4, R74, R67, R90 ;  /* 0x000000434a547225 */ /* 0x000fe2000788005a */
[----:B------:R-:W-:Y:S02]  /*4e8f0*/  SEL R89, RZ, 0x1, !P2 ;  /* 0x00000001ff597807 */ /* 0x000fe40005000000 */
[----:B------:R-:W-:Y:S01]  /*4e900*/  IADD3 R103, P2, PT, R99, R104, RZ ;  /* 0x0000006863677210 */ /* 0x000fe20007f5e0ff */
[----:B------:R-:W-:Y:S01]  /*4e910*/  IMAD.X R91, RZ, RZ, RZ, P4 ;  /* 0x000000ffff5b7224 */ /* 0x000fe200020e06ff */
[----:B------:R-:W-:Y:S01]  /*4e920*/  IADD3 R119, P5, PT, R79, R84, RZ ;  /* 0x000000544f777210 */ /* 0x000fe20007fbe0ff */
[----:B------:R-:W-:Y:S02]  /*4e930*/  IMAD.MOV.U32 R90, RZ, RZ, R85 ;  /* 0x000000ffff5a7224 */ /* 0x000fe400078e0055 */
        /* <DEDUP_REMOVED lines=14> */
.L_x_146:
[----:B------:R-:W-:Y:S05]  /*4ea20*/  BSYNC.RECONVERGENT B2 ;  /* 0x0000000000027941 */ /* 0x000fea0003800200 */
.L_x_145:
[----:B------:R-:W-:Y:S01]  /*4ea30*/  IADD3 R84, P4, PT, R89, R116, RZ ;  /* 0x0000007459547210 */ /* 0x000fe20007f9e0ff */
[----:B------:R-:W-:Y:S01]  /*4ea40*/  IMAD.X R92, R88, 0x1, R105, P2 ;  /* 0x00000001585c7824 */ /* 0x000fe200010e0669 */
[----:B------:R-:W-:Y:S01]  /*4ea50*/  ISETP.GE.U32.AND P2, PT, R103, R104, PT ;  /* 0x000000686700720c */ /* 0x000fe20003f46070 */
[----:B------:R-:W-:Y:S01]  /*4ea60*/  IMAD.WIDE.U32.X R90, R93, R67, R90, P5 ;  /* 0x000000435d5a7225 */ /* 0x000fe200028e045a */
[----:B------:R-:W-:Y:S01]  /*4ea70*/  ISETP.GE.U32.AND P3, PT, R99, R54, PT ;  /* 0x000000366300720c */ /* 0x000fe20003f66070 */
[----:B------:R-:W-:Y:S01]  /*4ea80*/  BSSY.RECONVERGENT B2, `(.L_x_147) ;  /* 0x000027a000027945 */ /* 0x000fe20003800200 */
[----:B------:R-:W-:Y:S01]  /*4ea90*/  ISETP.GE.U32.AND.EX P2, PT, R92, R105, PT, P2 ;  /* 0x000000695c00720c */ /* 0x000fe20003f46120 */
[----:B------:R-:W-:Y:S01]  /*4eaa0*/  IMAD.X R117, RZ, RZ, R117, P4 ;  /* 0x000000ffff757224 */ /* 0x000fe200020e0675 */
[----:B------:R-:W-:Y:S01]  /*4eab0*/  IADD3 R49, P4, PT, R49, R78, RZ ;  /* 0x0000004e31317210 */ /* 0x000fe20007f9e0ff */
[----:B------:R-:W-:Y:S01]  /*4eac0*/  IMAD.SHL.U32 R54, R95, 0x2, RZ ;  /* 0x000000025f367824 */ /* 0x000fe200078e00ff */
[----:B------:R-:W-:Y:S01]  /*4ead0*/  SEL R55, RZ, 0x1, !P0 ;  /* 0x00000001ff377807 */ /* 0x000fe20004000000 */
[----:B------:R-:W-:Y:S01]  /*4eae0*/  IMAD.SHL.U32 R99, R115, 0x2, RZ ;  /* 0x0000000273637824 */ /* 0x000fe200078e00ff */
[----:B------:R-:W-:Y:S01]  /*4eaf0*/  ISETP.GE.U32.AND.EX P3, PT, R88, R114, PT, P3 ;  /* 0x000000725800720c */ /* 0x000fe20003f66130 */
[----:B------:R-:W-:Y:S01]  /*4eb00*/  IMAD.X R102, R119, 0x1, R102, P4 ;  /* 0x0000000177667824 */ /* 0x000fe200020e0666 */
[----:B------:R-:W-:-:S02]  /*4eb10*/  IADD3 R89, P4, PT, R49, R84, RZ ;  /* 0x0000005431597210 */ /* 0x000fc40007f9e0ff */
[----:B------:R-:W-:Y:S02]  /*4eb20*/  SEL R105, RZ, 0x1, P2 ;  /* 0x00000001ff697807 */ /* 0x000fe40001000000 */
[----:B------:R-:W-:Y:S02]  /*4eb30*/  ISETP.GE.U32.AND P2, PT, R49, R78, PT ;  /* 0x0000004e3100720c */ /* 0x000fe40003f46070 */
[----:B------:R-:W-:Y:S02]  /*4eb40*/  LOP3.LUT R78, R54, R55, RZ, 0xfc, !PT ;  /* 0x00000037364e7212 */ /* 0x000fe400078efcff */
[----:B------:R-:W-:Y:S02]  /*4eb50*/  SEL R75, RZ, 0x1, P3 ;  /* 0x00000001ff4b7807 */ /* 0x000fe40001800000 */
[----:B------:R-:W-:Y:S01]  /*4eb60*/  ISETP.GE.U32.AND P3, PT, R89, R84, PT ;  /* 0x000000545900720c */ /* 0x000fe20003f66070 */
[----:B------:R-:W-:Y:S01]  /*4eb70*/  IMAD.X R84, R102, 0x1, R117, P4 ;  /* 0x0000000166547824 */ /* 0x000fe200020e0675 */
[----:B------:R-:W-:-:S02]  /*4eb80*/  SHF.L.U64.HI R49, R95, 0x1, R98 ;  /* 0x000000015f317819 */ /* 0x000fc40000010262 */
[----:B------:R-:W-:Y:S02]  /*4eb90*/  ISETP.GE.U32.AND P4, PT, R78, R95, PT ;  /* 0x0000005f4e00720c */ /* 0x000fe40003f86070 */
[----:B------:R-:W-:Y:S02]  /*4eba0*/  ISETP.GE.U32.AND.EX P2, PT, R102, R119, PT, P2 ;  /* 0x000000776600720c */ /* 0x000fe40003f46120 */
[----:B------:R-:W-:Y:S02]  /*4ebb0*/  ISETP.GE.U32.AND.EX P3, PT, R84, R117, PT, P3 ;  /* 0x000000755400720c */ /* 0x000fe40003f66130 */
[----:B------:R-:W-:Y:S02]  /*4ebc0*/  ISETP.GE.U32.AND.EX P4, PT, R49, R98, PT, P4 ;  /* 0x000000623100720c */ /* 0x000fe40003f86140 */
[----:B------:R-:W-:Y:S02]  /*4ebd0*/  SEL R88, RZ, 0x1, P2 ;  /* 0x00000001ff587807 */ /* 0x000fe40001000000 */
[----:B------:R-:W-:-:S02]  /*4ebe0*/  IADD3 R105, P2, P5, R105, R52, R75 ;  /* 0x0000003469697210 */ /* 0x000fc40007d5e04b */
[----:B------:R-:W-:Y:S02]  /*4ebf0*/  SEL R55, RZ, 0x1, P3 ;  /* 0x00000001ff377807 */ /* 0x000fe40001800000 */
[----:B------:R-:W-:Y:S01]  /*4ec00*/  IADD3.X R104, PT, PT, RZ, R53, RZ, P2, P5 ;  /* 0x00000035ff687210 */ /* 0x000fe200017ea4ff */
[----:B------:R-:W-:Y:S01]  /*4ec10*/  IMAD.WIDE.U32 R52, R93, R64, RZ ;  /* 0x000000405d347225 */ /* 0x000fe200078e00ff */
[----:B------:R-:W-:Y:S02]  /*4ec20*/  IADD3 R88, P3, P5, R55, R90, R88 ;  /* 0x0000005a37587210 */ /* 0x000fe40007d7e058 */
[----:B------:R-:W-:Y:S01]  /*4ec30*/  IADD3 R50, P2, PT, R50, R106, RZ ;  /* 0x0000006a32327210 */ /* 0x000fe20007f5e0ff */
[----:B------:R-:W-:Y:S01]  /*4ec40*/  IMAD.WIDE.U32 R54, R74, R64, RZ ;  /* 0x000000404a367225 */ /* 0x000fe200078e00ff */
[----:B------:R-:W-:Y:S02]  /*4ec50*/  IADD3.X R79, PT, PT, RZ, R91, RZ, P3, P5 ;  /* 0x0000005bff4f7210 */ /* 0x000fe40001fea4ff */
[----:B------:R-:W-:Y:S01]  /*4ec60*/  @P4 ISETP.EQ.U32.AND P5, PT, R78, R95, PT ;  /* 0x0000005f4e00420c */ /* 0x000fe20003fa2070 */
[----:B------:R-:W-:Y:S01]  /*4ec70*/  IMAD.X R80, R80, 0x1, R83, P2 ;  /* 0x0000000150507824 */ /* 0x000fe200010e0653 */
[----:B------:R-:W-:-:S02]  /*4ec80*/  ISETP.GE.U32.AND P3, PT, R50, R106, PT ;  /* 0x0000006a3200720c */ /* 0x000fc40003f66070 */
[----:B------:R-:W-:Y:S02]  /*4ec90*/  PLOP3.LUT P2, PT, PT, PT, PT, 0x80, 0x8 ;  /* 0x000000000008781c */ /* 0x000fe40003f4f070 */
[----:B------:R-:W-:Y:S02]  /*4eca0*/  @P4 ISETP.EQ.AND.EX P2, PT, R49, R98, P0, P5 ;  /* 0x000000623100420c */ /* 0x000fe40000742350 */
[----:B------:R-:W-:Y:S02]  /*4ecb0*/  IADD3 R50, P4, PT, R50, R51, RZ ;  /* 0x0000003332327210 */ /* 0x000fe40007f9e0ff */
[----:B------:R-:W-:Y:S01]  /*4ecc0*/  ISETP.GE.U32.AND.EX P5, PT, R80, R83, PT, P3 ;  /* 0x000000535000720c */ /* 0x000fe20003fa6130 */
[----:B------:R-:W-:Y:S01]  /*4ecd0*/  IMAD.WIDE.U32 R52, P3, R74, R65, R52 ;  /* 0x000000414a347225 */ /* 0x000fe20007860034 */
[----:B------:R-:W-:Y:S02]  /*4ece0*/  ISETP.GE.U32.AND P0, PT, R50, R51, PT ;  /* 0x000000333200720c */ /* 0x000fe40003f06070 */
[----:B------:R-:W-:Y:S01]  /*4ecf0*/  SHF.L.U64.HI R110, R115, 0x1, R110 ;  /* 0x00000001736e7819 */ /* 0x000fe2000001026e */
[----:B------:R-:W-:Y:S01]  /*4ed00*/  IMAD.X R83, R80, 0x1, R94, P4 ;  /* 0x0000000150537824 */ /* 0x000fe200020e065e */
[----:B------:R-:W-:Y:S01]  /*4ed10*/  SEL R80, RZ, 0x1, P5 ;  /* 0x00000001ff507807 */ /* 0x000fe20002800000 */
[----:B------:R-:W-:Y:S01]  /*4ed20*/  IMAD.X R51, RZ, RZ, RZ, P3 ;  /* 0x000000ffff337224 */ /* 0x000fe200018e06ff */
[----:B------:R-:W-:Y:S01]  /*4ed30*/  IADD3 R75, P4, PT, R50, R54, RZ ;  /* 0x00000036324b7210 */ /* 0x000fe20007f9e0ff */
[----:B------:R-:W-:Y:S01]  /*4ed40*/  IMAD.MOV.U32 R50, RZ, RZ, R53 ;  /* 0x000000ffff327224 */ /* 0x000fe200078e0035 */
[----:B------:R-:W-:-:S02]  /*4ed50*/  IADD3 R55, P5, PT, R55, R52, RZ ;  /* 0x0000003437377210 */ /* 0x000fc40007fbe0ff */
[----:B------:R-:W-:Y:S02]  /*4ed60*/  ISETP.GE.U32.AND.EX P0, PT, R83, R94, PT, P0 ;  /* 0x0000005e5300720c */ /* 0x000fe40003f06100 */
[-C--:B------:R-:W-:Y:S01]  /*4ed70*/  IADD3 R91, P3, PT, R75, R88.reuse, RZ ;  /* 0x000000584b5b7210 */ /* 0x080fe20007f7e0ff */
[----:B------:R-:W-:Y:S01]  /*4ed80*/  IMAD.X R52, R55, 0x1, R83, P4 ;  /* 0x0000000137347824 */ /* 0x000fe200020e0653 */
[----:B------:R-:W-:Y:S01]  /*4ed90*/  SEL R83, RZ, 0x1, P0 ;  /* 0x00000001ff537807 */ /* 0x000fe20000000000 */
[----:B------:R-:W-:Y:S01]  /*4eda0*/  IMAD.WIDE.U32.X R50, R93, R65, R50, P5 ;  /* 0x000000415d327225 */ /* 0x000fe200028e0432 */
[----:B------:R-:W-:Y:S02]  /*4edb0*/  ISETP.GE.U32.AND P0, PT, R91, R88, PT ;  /* 0x000000585b00720c */ /* 0x000fe40003f06070 */
[----:B------:R-:W-:Y:S01]  /*4edc0*/  ISETP.GE.U32.AND P4, PT, R75, R54, PT ;  /* 0x000000364b00720c */ /* 0x000fe20003f86070 */
[----:B------:R-:W-:Y:S01]  /*4edd0*/  IMAD.X R88, R52, 0x1, R79, P3 ;  /* 0x0000000134587824 */ /* 0x000fe200018e064f */
[----:B------:R-:W-:-:S02]  /*4ede0*/  P2R R76, PR, RZ, 0x2 ;  /* 0x00000002ff4c7803 */ /* 0x000fc40000000000 */
[----:B------:R-:W-:Y:S02]  /*4edf0*/  ISETP.GE.U32.AND.EX P3, PT, R52, R55, PT, P4 ;  /* 0x000000373400720c */ /* 0x000fe40003f66140 */
[----:B------:R-:W-:Y:S02]  /*4ee00*/  ISETP.GE.U32.AND.EX P0, PT, R88, R79, PT, P0 ;  /* 0x0000004f5800720c */ /* 0x000fe40003f06100 */
[----:B------:R-:W-:Y:S02]  /*4ee10*/  IADD3 R83, P4, P5, R83, R36, R80 ;  /* 0x0000002453537210 */ /* 0x000fe40007d9e050 */
[----:B------:R-:W-:Y:S02]  /*4ee20*/  SEL R52, RZ, 0x1, P3 ;  /* 0x00000001ff347807 */ /* 0x000fe40001800000 */
[----:B------:R-:W-:Y:S02]  /*4ee30*/  SEL R53, RZ, 0x1, P0 ;  /* 0x00000001ff357807 */ /* 0x000fe40000000000 */
[----:B------:R-:W-:Y:S01]  /*4ee40*/  IADD3.X R79, PT, PT, RZ, R37, RZ, P4, P5 ;  /* 0x00000025ff4f7210 */ /* 0x000fe200027ea4ff */
[----:B------:R-:W-:Y:S01]  /*4ee50*/  IMAD.WIDE.U32 R36, R93, R46, RZ ;  /* 0x0000002e5d247225 */ /* 0x000fe200078e00ff */
[----:B------:R-:W-:-:S02]  /*4ee60*/  ISETP.NE.U32.AND P5, PT, R77, R66, PT ;  /* 0x000000424d00720c */ /* 0x000fc40003fa5070 */
[----:B------:R-:W-:Y:S02]  /*4ee70*/  IADD3 R52, P0, P3, R53, R50, R52 ;  /* 0x0000003235347210 */ /* 0x000fe40007b1e034 */
[----:B------:R-:W-:Y:S02]  /*4ee80*/  ISETP.LT.U32.AND P4, PT, R99, R68, PT ;  /* 0x000000446300720c */ /* 0x000fe40003f81070 */
[----:B------:R-:W-:Y:S02]  /*4ee90*/  ISETP.NE.AND.EX P5, PT, R96, R67, PT, P5 ;  /* 0x000000436000720c */ /* 0x000fe40003fa5350 */
[----:B------:R-:W-:Y:S02]  /*4eea0*/  IADD3.X R55, PT, PT, RZ, R51, RZ, P0, P3 ;  /* 0x00000033ff377210 */ /* 0x000fe400007e64ff */
[----:B------:R-:W-:Y:S02]  /*4eeb0*/  ISETP.GE.U32.AND P0, PT, R78, R46, PT ;  /* 0x0000002e4e00720c */ /* 0x000fe40003f06070 */
[----:B------:R-:W-:-:S02]  /*4eec0*/  ISETP.LT.U32.AND P3, PT, R77, R66, PT ;  /* 0x000000424d00720c */ /* 0x000fc40003f61070 */
[----:B------:R-:W-:Y:S02]  /*4eed0*/  ISETP.LT.U32.AND.EX P4, PT, R110, R69, !P5, P4 ;  /* 0x000000456e00720c */ /* 0x000fe40006f81140 */
[----:B------:R-:W-:Y:S02]  /*4eee0*/  ISETP.GE.U32.AND.EX P0, PT, R49, R47, PT, P0 ;  /* 0x0000002f3100720c */ /* 0x000fe40003f06100 */
[----:B------:R-:W-:Y:S02]  /*4eef0*/  ISETP.LT.U32.OR.EX P4, PT, R96, R67, P4, P3 ;  /* 0x000000436000720c */ /* 0x000fe40002781530 */
[----:B------:R-:W-:Y:S02]  /*4ef00*/  ISETP.EQ.U32.AND P5, PT, R81, R64, PT ;  /* 0x000000405100720c */ /* 0x000fe40003fa2070 */
[----:B------:R-:W-:Y:S02]  /*4ef10*/  LOP3.LUT R26, R26, 0xfffffffe, RZ, 0xc0, !PT ;  /* 0xfffffffe1a1a7812 */ /* 0x000fe400078ec0ff */
[----:B------:R-:W-:-:S02]  /*4ef20*/  ISETP.EQ.AND.EX P4, PT, R109, R65, P4, P5 ;  /* 0x000000416d00720c */ /* 0x000fc40002782350 */
[----:B------:R-:W-:-:S04]  /*4ef30*/  ISETP.LT.U32.AND P5, PT, R81, R64, PT ;  /* 0x000000405100720c */ /* 0x000fc80003fa1070 */
[----:B------:R-:W-:Y:S02]  /*4ef40*/  ISETP.LT.U32.OR.EX P6, PT, R109, R65, P4, P5 ;  /* 0x000000416d00720c */ /* 0x000fe400027c1550 */
[----:B------:R-:W-:Y:S02]  /*4ef50*/  @P0 ISETP.NE.U32.AND P5, PT, R78, R46, PT ;  /* 0x0000002e4e00020c */ /* 0x000fe40003fa5070 */
[----:B------:R-:W-:Y:S02]  /*4ef60*/  PLOP3.LUT P4, PT, PT, PT, PT, 0x8, 0x80 ;  /* 0x000000000080781c */ /* 0x000fe40003f8e170 */
[-C--:B------:R-:W-:Y:S01]  /*4ef70*/  @P0 ISETP.NE.OR.EX P4, PT, R49, R47.reuse, !P6, P5 ;  /* 0x0000002f3100020c */ /* 0x080fe20007785750 */
[----:B------:R-:W-:-:S03]  /*4ef80*/  IMAD.WIDE.U32 R36, P0, R74, R47, R36 ;  /* 0x0000002f4a247225 */ /* 0x000fc60007800024 */
[----:B------:R-:W-:Y:S01]  /*4ef90*/  PLOP3.LUT P2, PT, P2, P4, PT, 0xf8, 0x8f ;  /* 0x00000000008f781c */ /* 0x000fe20001749f70 */
[----:B------:R-:W-:Y:S01]  /*4efa0*/  IMAD.WIDE.U32 R74, R74, R46, RZ ;  /* 0x0000002e4a4a7225 */ /* 0x000fe200078e00ff */
[----:B------:R-:W-:Y:S02]  /*4efb0*/  ISETP.GE.U32.AND P4, PT, R99, R68, PT ;  /* 0x000000446300720c */ /* 0x000fe40003f86070 */
[----:B------:R-:W-:Y:S01]  /*4efc0*/  @P6 LOP3.LUT R26, R26, 0x1, RZ, 0xfc, !PT ;  /* 0x000000011a1a6812 */ /* 0x000fe200078efcff */
[----:B------:R-:W-:Y:S01]  /*4efd0*/  IMAD.X R51, RZ, RZ, RZ, P0 ;  /* 0x000000ffff337224 */ /* 0x000fe200000e06ff */
[----:B------:R-:W-:Y:S01]  /*4efe0*/  IADD3 R53, P0, PT, R75, R36, RZ ;  /* 0x000000244b357210 */ /* 0x000fe20007f1e0ff */
[----:B------:R-:W-:Y:S01]  /*4eff0*/  IMAD.MOV.U32 R50, RZ, RZ, R37 ;  /* 0x000000ffff327224 */ /* 0x000fe200078e0025 */
[----:B------:R-:W-:Y:S02]  /*4f000*/  ISETP.GE.U32.AND.EX P4, PT, R110, R69, PT, P4 ;  /* 0x000000456e00720c */ /* 0x000fe40003f86140 */
[----:B------:R-:W-:Y:S01]  /*4f010*/  SEL R94, R69, RZ, P2 ;  /* 0x000000ff455e7207 */ /* 0x000fe20001000000 */
[----:B------:R-:W-:Y:S01]  /*4f020*/  IMAD.WIDE.U32.X R36, R93, R47, R50, P0 ;  /* 0x0000002f5d247225 */ /* 0x000fe200000e0432 */
[----:B------:R-:W-:-:S02]  /*4f030*/  ISETP.NE.U32.AND P0, PT, R83, RZ, PT ;  /* 0x000000ff5300720c */ /* 0x000fc40003f05070 */
[----:B------:R-:W-:Y:S02]  /*4f040*/  LOP3.LUT R26, R26, 0xffffffef, RZ, 0xc0, !PT ;  /* 0xffffffef1a1a7812 */ /* 0x000fe400078ec0ff */
[----:B------:R-:W-:-:S04]  /*4f050*/  ISETP.NE.AND.EX P0, PT, R79, RZ, PT, P0 ;  /* 0x000000ff4f00720c */ /* 0x000fc80003f05300 */
[----:B------:R-:W-:-:S09]  /*4f060*/  P2R R108, PR, RZ, 0x1 ;  /* 0x00000001ff6c7803 */ /* 0x000fd20000000000 */
        /* <DEDUP_REMOVED lines=10> */
[----:B------:R-:W-:Y:S02]  /*4f110*/  ISETP.GE.U32.AND P5, PT, R51, R74, PT ;  /* 0x0000004a3300720c */ /* 0x000fe40003fa6070 */
[----:B------:R-:W-:Y:S02]  /*4f120*/  @P1 LOP3.LUT R26, R26, 0x10, RZ, 0xfc, !PT ;  /* 0x000000101a1a1812 */ /* 0x000fe400078efcff */
[----:B------:R-:W-:Y:S02]  /*4f130*/  ISETP.GE.U32.AND.EX P5, PT, R120, R53, PT, P5 ;  /* 0x000000357800720c */ /* 0x000fe40003fa6150 */
[----:B------:R-:W-:Y:S02]  /*4f140*/  LOP3.LUT P0, RZ, R26, 0x1, RZ, 0xc0, !PT ;  /* 0x000000011aff7812 */ /* 0x000fe4000780c0ff */
[----:B------:R-:W-:Y:S02]  /*4f150*/  SEL R102, RZ, 0x1, P5 ;  /* 0x00000001ff667807 */ /* 0x000fe40002800000 */
[----:B------:R-:W-:-:S02]  /*4f160*/  ISETP.GE.U32.AND P5, PT, R93, R52, PT ;  /* 0x000000345d00720c */ /* 0x000fc40003fa6070 */
[----:B------:R-:W-:Y:S02]  /*4f170*/  LOP3.LUT R26, R26, 0xfffffffb, RZ, 0xc0, !PT ;  /* 0xfffffffb1a1a7812 */ /* 0x000fe400078ec0ff */
[----:B------:R-:W-:-:S04]  /*4f180*/  ISETP.GE.U32.AND.EX P5, PT, R90, R55, PT, P5 ;  /* 0x000000375a00720c */ /* 0x000fc80003fa6150 */
[----:B------:R-:W-:-:S04]  /*4f190*/  SEL R51, RZ, 0x1, P5 ;  /* 0x00000001ff337807 */ /* 0x000fc80002800000 */
[----:B------:R-:W-:Y:S02]  /*4f1a0*/  IADD3 R102, P5, P6, R51, R36, R102 ;  /* 0x0000002433667210 */ /* 0x000fe40007ebe066 */
[----:B------:R-:W-:Y:S02]  /*4f1b0*/  SEL R36, R68, RZ, P2 ;  /* 0x000000ff44247207 */ /* 0x000fe40001000000 */
[----:B------:R-:W-:Y:S02]  /*4f1c0*/  IADD3.X R95, PT, PT, RZ, R37, RZ, P5, P6 ;  /* 0x00000025ff5f7210 */ /* 0x000fe40002fec4ff */
[----:B------:R-:W-:Y:S02]  /*4f1d0*/  ISETP.EQ.U32.AND P5, PT, R77, R66, PT ;  /* 0x000000424d00720c */ /* 0x000fe40003fa2070 */
[----:B------:R-:W-:Y:S02]  /*4f1e0*/  SEL R37, RZ, 0x1, P4 ;  /* 0x00000001ff257807 */ /* 0x000fe40002000000 */
[----:B------:R-:W-:-:S02]  /*4f1f0*/  ISETP.EQ.AND.EX P5, PT, R96, R67, !P4, P5 ;  /* 0x000000436000720c */ /* 0x000fc400067a2350 */
[----:B------:R-:W-:Y:S02]  /*4f200*/  IADD3 R99, P4, PT, -R36, R99, RZ ;  /* 0x0000006324637210 */ /* 0x000fe40007f9e1ff */
[----:B------:R-:W-:Y:S02]  /*4f210*/  ISETP.LT.U32.OR.EX P5, PT, R96, R67, P5, P3 ;  /* 0x000000436000720c */ /* 0x000fe40002fa1530 */
[----:B------:R-:W-:Y:S01]  /*4f220*/  IADD3 R36, P3, PT, R37, R66, RZ ;  /* 0x0000004225247210 */ /* 0x000fe20007f7e0ff */
[----:B------:R-:W-:-:S03]  /*4f230*/  IMAD.X R94, R110, 0x1, ~R94, P4 ;  /* 0x000000016e5e7824 */ /* 0x000fc600020e0e5e */
[----:B------:R-:W-:Y:S01]  /*4f240*/  SEL R36, R36, RZ, P2 ;  /* 0x000000ff24247207 */ /* 0x000fe20001000000 */
[----:B------:R-:W-:Y:S02]  /*4f250*/  IMAD.X R37, RZ, RZ, R67, P3 ;  /* 0x000000ffff257224 */ /* 0x000fe400018e0643 */
[----:B------:R-:W-:Y:S01]  /*4f260*/  IMAD.WIDE.U32 R50, R94, R99, RZ ;  /* 0x000000635e327225 */ /* 0x000fe200078e00ff */
[----:B------:R-:W-:Y:S02]  /*4f270*/  IADD3 R85, P3, PT, R77, -R36, RZ ;  /* 0x800000244d557210 */ /* 0x000fe40007f7e0ff */
[----:B------:R-:W-:-:S03]  /*4f280*/  SEL R37, R37, RZ, P2 ;  /* 0x000000ff25257207 */ /* 0x000fc60001000000 */
[----:B------:R-:W-:-:S04]  /*4f290*/  IMAD.WIDE.U32 R52, R85, R99, RZ ;  /* 0x0000006355347225 */ /* 0x000fc800078e00ff */
[----:B------:R-:W-:Y:S01]  /*4f2a0*/  IMAD.X R98, R96, 0x1, ~R37, P3 ;  /* 0x0000000160627824 */ /* 0x000fe200018e0e25 */
[----:B------:R-:W-:-:S03]  /*4f2b0*/  SEL R37, RZ, 0x1, !P5 ;  /* 0x00000001ff257807 */ /* 0x000fc60006800000 */
[----:B------:R-:W-:Y:S01]  /*4f2c0*/  IMAD.WIDE.U32 R54, R98, R99, RZ ;  /* 0x0000006362367225 */ /* 0x000fe200078e00ff */
[----:B------:R-:W-:-:S03]  /*4f2d0*/  IADD3 R36, P3, PT, R37, R64, RZ ;  /* 0x0000004025247210 */ /* 0x000fc60007f7e0ff */
[----:B------:R-:W-:Y:S01]  /*4f2e0*/  IMAD.WIDE.U32 R106, R98, R85, RZ ;  /* 0x00000055626a7225 */ /* 0x000fe200078e00ff */
[----:B------:R-:W-:-:S03]  /*4f2f0*/  SEL R36, R36, RZ, P2 ;  /* 0x000000ff24247207 */ /* 0x000fc60001000000 */
[----:B------:R-:W-:Y:S01]  /*4f300*/  IMAD.X R96, RZ, RZ, R65, P3 ;  /* 0x000000ffff607224 */ /* 0x000fe200018e0641 */
[----:B------:R-:W-:Y:S01]  /*4f310*/  IADD3 R83, P3, PT, -R36, R81, RZ ;  /* 0x0000005124537210 */ /* 0x000fe20007f7e1ff */
[----:B------:R-:W-:-:S03]  /*4f320*/  IMAD.WIDE.U32 R80, R99, R99, RZ ;  /* 0x0000006363507225 */ /* 0x000fc600078e00ff */
[----:B------:R-:W-:Y:S01]  /*4f330*/  SEL R96, R96, RZ, P2 ;  /* 0x000000ff60607207 */ /* 0x000fe20001000000 */
[----:B------:R-:W-:-:S04]  /*4f340*/  IMAD.WIDE.U32 R74, R83, R99, RZ ;  /* 0x00000063534a7225 */ /* 0x000fc800078e00ff */
[----:B------:R-:W-:Y:S02]  /*4f350*/  IMAD.X R96, R109, 0x1, ~R96, P3 ;  /* 0x000000016d607824 */ /* 0x000fe400018e0e60 */
[----:B------:R-:W-:-:S04]  /*4f360*/  IMAD.WIDE.U32 R50, P3, R99, R94, R50 ;  /* 0x0000005e63327225 */ /* 0x000fc80007860032 */
[----:B------:R-:W-:Y:S01]  /*4f370*/  IMAD.X R37, RZ, RZ, RZ, P3 ;  /* 0x000000ffff257224 */ /* 0x000fe200018e06ff */
[----:B------:R-:W-:Y:S01]  /*4f380*/  IADD3 R109, P3, PT, R81, R50, RZ ;  /* 0x00000032516d7210 */ /* 0x000fe20007f7e0ff */
[----:B------:R-:W-:Y:S02]  /*4f390*/  IMAD.MOV.U32 R36, RZ, RZ, R51 ;  /* 0x000000ffff247224 */ /* 0x000fe400078e0033 */
[----:B------:R-:W-:-:S04]  /*4f3a0*/  IMAD.WIDE.U32 R50, R99, R85, RZ ;  /* 0x0000005563327225 */ /* 0x000fc800078e00ff */
[----:B------:R-:W-:-:S04]  /*4f3b0*/  IMAD.WIDE.U32.X R36, R94, R94, R36, P3 ;  /* 0x0000005e5e247225 */ /* 0x000fc800018e0424 */
[----:B------:R-:W-:Y:S01]  /*4f3c0*/  IMAD.WIDE.U32 R54, P3, R85, R94, R54 ;  /* 0x0000005e55367225 */ /* 0x000fe20007860036 */
[----:B------:R-:W-:Y:S02]  /*4f3d0*/  IADD3 R81, P5, PT, R36, R52, RZ ;  /* 0x0000003424517210 */ /* 0x000fe40007fbe0ff */
[----:B------:R-:W-:-:S05]  /*4f3e0*/  IADD3 R53, P4, PT, R53, R54, RZ ;  /* 0x0000003635357210 */ /* 0x000fca0007f9e0ff */
[----:B------:R-:W-:Y:S02]  /*4f3f0*/  IMAD.X R110, R53, 0x1, R37, P5 ;  /* 0x00000001356e7824 */ /* 0x000fe400028e0625 */
        /* <DEDUP_REMOVED lines=8> */
[----:B------:R-:W-:Y:S01]  /*4f480*/  IMAD.X R37, RZ, RZ, RZ, P3 ;  /* 0x000000ffff257224 */ /* 0x000fe200018e06ff */
[----:B------:R-:W-:Y:S01]  /*4f490*/  IADD3 R81, P3, PT, R81, R52, RZ ;  /* 0x0000003451517210 */ /* 0x000fe20007f7e0ff */
[----:B------:R-:W-:Y:S01]  /*4f4a0*/  IMAD.WIDE.U32 R50, P6, R83, R94, R50 ;  /* 0x0000005e53327225 */ /* 0x000fe200078c0032 */
[----:B------:R-:W-:-:S03]  /*4f4b0*/  ISETP.GE.U32.AND.EX P5, PT, R110, R53, PT, P5 ;  /* 0x000000356e00720c */ /* 0x000fc60003fa6150 */
[----:B------:R-:W-:Y:S01]  /*4f4c0*/  IMAD.X R110, R110, 0x1, R53, P3 ;  /* 0x000000016e6e7824 */ /* 0x000fe200018e0635 */
[----:B------:R-:W-:Y:S01]  /*4f4d0*/  ISETP.GE.U32.AND P3, PT, R81, R52, PT ;  /* 0x000000345100720c */ /* 0x000fe20003f66070 */
[----:B------:R-:W-:Y:S01]  /*4f4e0*/  IMAD.MOV.U32 R36, RZ, RZ, R55 ;  /* 0x000000ffff247224 */ /* 0x000fe200078e0037 */
[----:B------:R-:W-:Y:S01]  /*4f4f0*/  SEL R111, RZ, 0x1, P5 ;  /* 0x00000001ff6f7807 */ /* 0x000fe20002800000 */
[----:B------:R-:W-:Y:S01]  /*4f500*/  IMAD.WIDE.U32 R54, R85, R85, RZ ;  /* 0x0000005555367225 */ /* 0x000fe200078e00ff */
[----:B------:R-:W-:Y:S02]  /*4f510*/  ISETP.GE.U32.AND.EX P3, PT, R110, R53, PT, P3 ;  /* 0x000000356e00720c */ /* 0x000fe40003f66130 */
[----:B------:R-:W-:Y:S01]  /*4f520*/  IADD3 R75, P1, PT, R75, R50, RZ ;  /* 0x000000324b4b7210 */ /* 0x000fe20007f3e0ff */
[----:B------:R-:W-:Y:S01]  /*4f530*/  IMAD.WIDE.U32.X R36, R98, R94, R36, P4 ;  /* 0x0000005e62247225 */ /* 0x000fe200020e0424 */
[----:B------:R-:W-:Y:S02]  /*4f540*/  @P6 LOP3.LUT R26, R26, 0x4, RZ, 0xfc, !PT ;  /* 0x000000041a1a6812 */ /* 0x000fe400078efcff */
[----:B------:R-:W-:Y:S01]  /*4f550*/  SEL R77, RZ, 0x1, P3 ;  /* 0x00000001ff4d7807 */ /* 0x000fe20001800000 */
[----:B------:R-:W-:Y:S01]  /*4f560*/  IMAD.WIDE.U32 R106, P3, R85, R98, R106 ;  /* 0x00000062556a7225 */ /* 0x000fe2000786006a */
[----:B------:R-:W-:-:S04]  /*4f570*/  IADD3 R111, P5, P6, R74, R114, R111 ;  /* 0x000000724a6f7210 */ /* 0x000fc80007ebe06f */
[----:B------:R-:W-:Y:S02]  /*4f580*/  IADD3.X R114, PT, PT, R75, R115, RZ, P5, P6 ;  /* 0x000000734b727210 */ /* 0x000fe40002fec4ff */
[----:B------:R-:W-:Y:S02]  /*4f590*/  IADD3 R55, P4, PT, R55, R106, RZ ;  /* 0x0000006a37377210 */ /* 0x000fe40007f9e0ff */
[----:B------:R-:W-:-:S05]  /*4f5a0*/  IADD3 R50, P5, PT, R111, R54, RZ ;  /* 0x000000366f327210 */ /* 0x000fca0007fbe0ff */
[----:B------:R-:W-:Y:S01]  /*4f5b0*/  IMAD.X R112, R55, 0x1, R114, P5 ;  /* 0x0000000137707824 */ /* 0x000fe200028e0672 */
[----:B------:R-:W-:-:S04]  /*4f5c0*/  IADD3 R77, P5, P6, R50, R36, R77 ;  /* 0x00000024324d7210 */ /* 0x000fc80007ebe04d */
[----:B------:R-:W-:Y:S02]  /*4f5d0*/  IADD3.X R106, PT, PT, R112, R37, RZ, P5, P6 ;  /* 0x00000025706a7210 */ /* 0x000fe40002fec4ff */
[----:B------:R-:W-:-:S04]  /*4f5e0*/  SEL R37, RZ, 0x1, !P0 ;  /* 0x00000001ff257807 */ /* 0x000fc80004000000 */
[----:B------:R-:W-:-:S04]  /*4f5f0*/  IADD3 R37, P5, PT, R37, R46, RZ ;  /* 0x0000002e25257210 */ /* 0x000fc80007fbe0ff */
[----:B------:R-:W-:Y:S01]  /*4f600*/  SEL R37, R37, RZ, P2 ;  /* 0x000000ff25257207 */ /* 0x000fe20001000000 */
[----:B------:R-:W-:-:S05]  /*4f610*/  IMAD.X R36, RZ, RZ, R47, P5 ;  /* 0x000000ffff247224 */ /* 0x000fca00028e062f */
[----:B------:R-:W-:Y:S02]  /*4f620*/  SEL R36, R36, RZ, P2 ;  /* 0x000000ff24247207 */ /* 0x000fe40001000000 */
[----:B------:R-:W-:Y:S01]  /*4f630*/  IADD3 R37, P2, PT, -R37, R78, RZ ;  /* 0x0000004e25257210 */ /* 0x000fe20007f5e1ff */
[----:B------:R-:W-:-:S04]  /*4f640*/  IMAD.WIDE.U32 R78, R99, R83, RZ ;  /* 0x00000053634e7225 */ /* 0x000fc800078e00ff */
[----:B------:R-:W-:Y:S02]  /*4f650*/  IMAD.X R36, R49, 0x1, ~R36, P2 ;  /* 0x0000000131247824 */ /* 0x000fe400010e0e24 */
        /* <DEDUP_REMOVED lines=20> */
[----:B------:R-:W-:-:S03]  /*4f7a0*/  ISETP.GE.U32.AND.EX P2, PT, R112, R55, PT, P2 ;  /* 0x000000377000720c */ /* 0x000fc60003f46120 */
[----:B------:R-:W-:Y:S01]  /*4f7b0*/  IMAD.X R55, RZ, RZ, RZ, P6 ;  /* 0x000000ffff377224 */ /* 0x000fe200030e06ff */
[----:B------:R-:W-:Y:S02]  /*4f7c0*/  SEL R54, RZ, 0x1, P2 ;  /* 0x00000001ff367807 */ /* 0x000fe40001000000 */
[----:B------:R-:W-:-:S04]  /*4f7d0*/  ISETP.GE.U32.AND P2, PT, R77, R50, PT ;  /* 0x000000324d00720c */ /* 0x000fc80003f46070 */
[----:B------:R-:W-:-:S04]  /*4f7e0*/  ISETP.GE.U32.AND.EX P2, PT, R106, R112, PT, P2 ;  /* 0x000000706a00720c */ /* 0x000fc80003f46120 */
[----:B------:R-:W-:-:S04]  /*4f7f0*/  SEL R107, RZ, 0x1, P2 ;  /* 0x00000001ff6b7807 */ /* 0x000fc80001000000 */
[----:B------:R-:W-:Y:S01]  /*4f800*/  IADD3 R107, P2, P3, R107, R52, R54 ;  /* 0x000000346b6b7210 */ /* 0x000fe20007b5e036 */
[----:B------:R-:W-:Y:S02]  /*4f810*/  IMAD.MOV.U32 R54, RZ, RZ, R51 ;  /* 0x000000ffff367224 */ /* 0x000fe400078e0033 */
[----:B------:R-:W-:Y:S01]  /*4f820*/  IMAD.WIDE.U32 R50, R83, R85, RZ ;  /* 0x0000005553327225 */ /* 0x000fe200078e00ff */
[----:B------:R-:W-:Y:S02]  /*4f830*/  IADD3.X R118, PT, PT, RZ, R53, RZ, P2, P3 ;  /* 0x00000035ff767210 */ /* 0x000fe400017e64ff */
[----:B------:R-:W-:Y:S01]  /*4f840*/  IADD3 R112, P2, PT, R77, R74, RZ ;  /* 0x0000004a4d707210 */ /* 0x000fe20007f5e0ff */
[----:B------:R-:W-:Y:S01]  /*4f850*/  IMAD.WIDE.U32 R52, R96, R85, RZ ;  /* 0x0000005560347225 */ /* 0x000fe200078e00ff */
[----:B------:R-:W-:-:S03]  /*4f860*/  IADD3 R116, P4, PT, R113, R50, RZ ;  /* 0x0000003271747210 */ /* 0x000fc60007f9e0ff */
[----:B------:R-:W-:Y:S02]  /*4f870*/  IMAD.X R106, R106, 0x1, R75, P2 ;  /* 0x000000016a6a7824 */ /* 0x000fe400010e064b */
[----:B------:R-:W-:-:S04]  /*4f880*/  IMAD.WIDE.U32 R52, P3, R83, R98, R52 ;  /* 0x0000006253347225 */ /* 0x000fc80007860034 */
[----:B------:R-:W-:Y:S01]  /*4f890*/  IMAD.WIDE.U32.X R54, R96, R94, R54, P1 ;  /* 0x0000005e60367225 */ /* 0x000fe200008e0436 */
[----:B------:R-:W-:Y:S02]  /*4f8a0*/  IADD3 R115, P2, PT, R51, R52, RZ ;  /* 0x0000003433737210 */ /* 0x000fe40007f5e0ff */
[----:B------:R-:W-:Y:S01]  /*4f8b0*/  ISETP.NE.AND P1, PT, R76, RZ, PT ;  /* 0x000000ff4c00720c */ /* 0x000fe20003f25270 */
[----:B------:R-:W-:-:S04]  /*4f8c0*/  IMAD.WIDE.U32 R76, R85, R83, RZ ;  /* 0x00000053554c7225 */ /* 0x000fc800078e00ff */
        /* <DEDUP_REMOVED lines=23> */
[----:B------:R-:W-:Y:S01]  /*4fa40*/  SEL R55, RZ, 0x1, P4 ;  /* 0x00000001ff377807 */ /* 0x000fe20002000000 */
[----:B------:R-:W-:-:S03]  /*4fa50*/  IMAD.WIDE.U32 R118, R83, R83, RZ ;  /* 0x0000005353767225 */ /* 0x000fc600078e00ff */
[----:B------:R-:W-:Y:S01]  /*4fa60*/  IADD3 R74, P4, P6, R55, R74, R54 ;  /* 0x0000004a374a7210 */ /* 0x000fe20007e9e036 */
[----:B------:R-:W-:Y:S02]  /*4fa70*/  IMAD.X R55, RZ, RZ, RZ, P3 ;  /* 0x000000ffff377224 */ /* 0x000fe400018e06ff */
[----:B------:R-:W-:Y:S01]  /*4fa80*/  IMAD.MOV.U32 R54, RZ, RZ, R53 ;  /* 0x000000ffff367224 */ /* 0x000fe200078e0035 */
[----:B------:R-:W-:-:S03]  /*4fa90*/  IADD3.X R75, PT, PT, RZ, R75, RZ, P4, P6 ;  /* 0x0000004bff4b7210 */ /* 0x000fc600027ec4ff */
        /* <DEDUP_REMOVED lines=10> */
[----:B------:R-:W-:Y:S01]  /*4fb40*/  IMAD.WIDE.U32 R54, R94, R37, RZ ;  /* 0x000000255e367225 */ /* 0x000fe200078e00ff */
[----:B------:R-:W-:-:S03]  /*4fb50*/  ISETP.GE.U32.AND P2, PT, R113, R78, PT ;  /* 0x0000004e7100720c */ /* 0x000fc60003f46070 */
[----:B------:R-:W-:Y:S01]  /*4fb60*/  IMAD.WIDE.U32 R114, P3, R37, R98, R114 ;  /* 0x0000006225727225 */ /* 0x000fe20007860072 */
[----:B------:R-:W-:-:S04]  /*4fb70*/  ISETP.GE.U32.AND.EX P2, PT, R111, R48, PT, P2 ;  /* 0x000000306f00720c */ /* 0x000fc80003f46120 */
[----:B------:R-:W-:Y:S01]  /*4fb80*/  SEL R113, RZ, 0x1, P2 ;  /* 0x00000001ff717807 */ /* 0x000fe20001000000 */
[----:B------:R-:W-:-:S04]  /*4fb90*/  IMAD.WIDE.U32 R54, P2, R36, R99, R54 ;  /* 0x0000006324367225 */ /* 0x000fc80007840036 */
[----:B------:R-:W-:Y:S01]  /*4fba0*/  IMAD.X R53, RZ, RZ, RZ, P2 ;  /* 0x000000ffff357224 */ /* 0x000fe200010e06ff */
[----:B------:R-:W-:Y:S01]  /*4fbb0*/  IADD3 RZ, P2, PT, R77, R54, RZ ;  /* 0x000000364dff7210 */ /* 0x000fe20007f5e0ff */
[----:B------:R-:W-:Y:S02]  /*4fbc0*/  IMAD.MOV.U32 R52, RZ, RZ, R55 ;  /* 0x000000ffff347224 */ /* 0x000fe400078e0037 */
[----:B------:R-:W-:-:S04]  /*4fbd0*/  IMAD.WIDE.U32 R54, R98, R37, RZ ;  /* 0x0000002562367225 */ /* 0x000fc800078e00ff */
[----:B------:R-:W-:Y:S01]  /*4fbe0*/  IMAD.WIDE.U32.X R52, R36, R94, R52, P2 ;  /* 0x0000005e24347225 */ /* 0x000fe200010e0434 */
[----:B------:R-:W-:-:S03]  /*4fbf0*/  IADD3 R111, P2, PT, R117, R114, RZ ;  /* 0x00000072756f7210 */ /* 0x000fc60007f5e0ff */
[----:B------:R-:W-:Y:S01]  /*4fc00*/  IMAD.WIDE.U32 R76, R85, R37, RZ ;  /* 0x00000025554c7225 */ /* 0x000fe200078e00ff */
[----:B------:R-:W-:-:S04]  /*4fc10*/  IADD3 R113, P4, P6, R116, R52, R113 ;  /* 0x0000003474717210 */ /* 0x000fc80007e9e071 */
[----:B------:R-:W-:Y:S01]  /*4fc20*/  IADD3.X R114, PT, PT, R111, R53, RZ, P4, P6 ;  /* 0x000000356f727210 */ /* 0x000fe200027ec4ff */
[----:B------:R-:W-:-:S04]  /*4fc30*/  IMAD.WIDE.U32 R54, P4, R36, R85, R54 ;  /* 0x0000005524367225 */ /* 0x000fc80007880036 */
[----:B------:R-:W-:Y:S01]  /*4fc40*/  IMAD.X R53, RZ, RZ, RZ, P4 ;  /* 0x000000ffff357224 */ /* 0x000fe200020e06ff */
[----:B------:R-:W-:Y:S01]  /*4fc50*/  IADD3 RZ, P4, PT, R77, R54, RZ ;  /* 0x000000364dff7210 */ /* 0x000fe20007f9e0ff */
[----:B------:R-:W-:-:S04]  /*4fc60*/  IMAD.MOV.U32 R52, RZ, RZ, R55 ;  /* 0x000000ffff347224 */ /* 0x000fc800078e0037 */
        /* <DEDUP_REMOVED lines=14> */
[----:B------:R-:W-:Y:S01]  /*4fd50*/  IMAD.MOV.U32 R52, RZ, RZ, R49 ;  /* 0x000000ffff347224 */ /* 0x000fe200078e0031 */
[----:B------:R-:W-:-:S03]  /*4fd60*/  IADD3 R113, P6, PT, R74, R118, RZ ;  /* 0x000000764a717210 */ /* 0x000fc60007fde0ff */
[----:B------:R-:W-:-:S04]  /*4fd70*/  IMAD.WIDE.U32.X R52, R36, R94, R52, P5 ;  /* 0x0000005e24347225 */ /* 0x000fc800028e0434 */
[----:B------:R-:W-:-:S04]  /*4fd80*/  IMAD.WIDE.U32 R54, P5, R83, R96, R54 ;  /* 0x0000006053367225 */ /* 0x000fc800078a0036 */
[----:B------:R-:W-:Y:S01]  /*4fd90*/  IMAD.X R79, R79, 0x1, R48, P4 ;  /* 0x000000014f4f7824 */ /* 0x000fe200020e0630 */
[----:B------:R-:W-:Y:S01]  /*4fda0*/  IADD3 R54, P4, PT, R119, R54, RZ ;  /* 0x0000003677367210 */ /* 0x000fe20007f9e0ff */
[----:B------:R-:W-:-:S04]  /*4fdb0*/  IMAD.X R49, RZ, RZ, RZ, P5 ;  /* 0x000000ffff317224 */ /* 0x000fc800028e06ff */
[----:B------:R-:W-:Y:S01]  /*4fdc0*/  IMAD.X R75, R54, 0x1, R75, P6 ;  /* 0x00000001364b7824 */ /* 0x000fe200030e064b */
[----:B------:R-:W-:-:S05]  /*4fdd0*/  IADD3 R74, P6, PT, R113, R50, RZ ;  /* 0x00000032714a7210 */ /* 0x000fca0007fde0ff */
[----:B------:R-:W-:Y:S01]  /*4fde0*/  IMAD.X R114, R75, 0x1, R107, P6 ;  /* 0x000000014b727824 */ /* 0x000fe200030e066b */
[----:B------:R-:W-:-:S04]  /*4fdf0*/  ISETP.GE.U32.AND P6, PT, R51, R78, PT ;  /* 0x0000004e3300720c */ /* 0x000fc80003fc6070 */
[----:B------:R-:W-:Y:S01]  /*4fe00*/  ISETP.GE.U32.AND.EX P6, PT, R79, R48, PT, P6 ;  /* 0x000000304f00720c */ /* 0x000fe20003fc6160 */
[----:B------:R-:W-:Y:S02]  /*4fe10*/  IMAD.MOV.U32 R48, RZ, RZ, R55 ;  /* 0x000000ffff307224 */ /* 0x000fe400078e0037 */
[----:B------:R-:W-:Y:S01]  /*4fe20*/  IMAD.X R55, RZ, RZ, RZ, P3 ;  /* 0x000000ffff377224 */ /* 0x000fe200018e06ff */
[----:B------:R-:W-:Y:S01]  /*4fe30*/  SEL R50, RZ, 0x1, P6 ;  /* 0x00000001ff327807 */ /* 0x000fe20003000000 */
[----:B------:R-:W-:Y:S01]  /*4fe40*/  IMAD.WIDE.U32.X R48, R96, R96, R48, P4 ;  /* 0x0000006060307225 */ /* 0x000fe200020e0430 */
[----:B------:R-:W-:Y:S02]  /*4fe50*/  ISETP.GE.U32.AND P4, PT, R113, R118, PT ;  /* 0x000000767100720c */ /* 0x000fe40003f86070 */
[----:B------:R-:W-:Y:S02]  /*4fe60*/  IADD3 R117, P6, PT, R74, R116, RZ ;  /* 0x000000744a757210 */ /* 0x000fe40007fde0ff */
[----:B------:R-:W-:Y:S01]  /*4fe70*/  ISETP.GE.U32.AND.EX P4, PT, R75, R54, PT, P4 ;  /* 0x000000364b00720c */ /* 0x000fe20003f86140 */
[----:B------:R-:W-:-:S02]  /*4fe80*/  IMAD.MOV.U32 R54, RZ, RZ, R115 ;  /* 0x000000ffff367224 */ /* 0x000fc400078e0073 */
[----:B------:R-:W-:Y:S01]  /*4fe90*/  IMAD.X R107, R114, 0x1, R111, P6 ;  /* 0x00000001726b7824 */ /* 0x000fe200030e066f */
[----:B------:R-:W-:Y:S02]  /*4fea0*/  SEL R78, RZ, 0x1, P4 ;  /* 0x00000001ff4e7807 */ /* 0x000fe40002000000 */
[----:B------:R-:W-:Y:S02]  /*4feb0*/  ISETP.GE.U32.AND P4, PT, R74, R113, PT ;  /* 0x000000714a00720c */ /* 0x000fe40003f86070 */
[----:B------:R-:W-:Y:S02]  /*4fec0*/  IADD3 R50, P0, P6, R117, R52, R50 ;  /* 0x0000003475327210 */ /* 0x000fe40007e1e032 */
[----:B------:R-:W-:Y:S01]  /*4fed0*/  ISETP.GE.U32.AND.EX P4, PT, R114, R75, PT, P4 ;  /* 0x0000004b7200720c */ /* 0x000fe20003f86140 */
[----:B------:R-:W-:Y:S01]  /*4fee0*/  IMAD.WIDE.U32 R114, R96, R37, RZ ;  /* 0x0000002560727225 */ /* 0x000fe200078e00ff */
[----:B------:R-:W-:Y:S02]  /*4fef0*/  IADD3.X R52, PT, PT, R107, R53, RZ, P0, P6 ;  /* 0x000000356b347210 */ /* 0x000fe400007ec4ff */
[----:B------:R-:W-:-:S02]  /*4ff00*/  SEL R75, RZ, 0x1, P4 ;  /* 0x00000001ff4b7807 */ /* 0x000fc40002000000 */
[----:B------:R-:W-:Y:S02]  /*4ff10*/  ISETP.GE.U32.AND P4, PT, R117, R116, PT ;  /* 0x000000747500720c */ /* 0x000fe40003f86070 */
[----:B------:R-:W-:Y:S01]  /*4ff20*/  ISETP.GE.U32.AND P3, PT, R50, R117, PT ;  /* 0x000000753200720c */ /* 0x000fe20003f66070 */
[----:B------:R-:W-:Y:S01]  /*4ff30*/  IMAD.WIDE.U32.X R116, R36, R98, R54, P2 ;  /* 0x0000006224747225 */ /* 0x000fe200010e0436 */
[----:B------:R-:W-:Y:S02]  /*4ff40*/  ISETP.GE.U32.AND.EX P4, PT, R107, R111, PT, P4 ;  /* 0x0000006f6b00720c */ /* 0x000fe40003f86140 */
[----:B------:R-:W-:Y:S01]  /*4ff50*/  ISETP.GE.U32.AND.EX P3, PT, R52, R107, PT, P3 ;  /* 0x0000006b3400720c */ /* 0x000fe20003f66130 */
[----:B------:R-:W-:Y:S01]  /*4ff60*/  IMAD.WIDE.U32 R54, R36, R83, RZ ;  /* 0x0000005324367225 */ /* 0x000fe200078e00ff */
[----:B------:R-:W-:Y:S02]  /*4ff70*/  SEL R53, RZ, 0x1, P4 ;  /* 0x00000001ff357807 */ /* 0x000fe40002000000 */
[----:B------:R-:W-:Y:S01]  /*4ff80*/  IADD3 R111, P2, P4, R75, R48, R78 ;  /* 0x000000304b6f7210 */ /* 0x000fe20007c5e04e */
[----:B------:R-:W-:Y:S01]  /*4ff90*/  IMAD.WIDE.U32 R74, R83, R37, RZ ;  /* 0x00000025534a7225 */ /* 0x000fe200078e00ff */
[----:B------:R-:W-:-:S02]  /*4ffa0*/  SEL R107, RZ, 0x1, P3 ;  /* 0x00000001ff6b7807 */ /* 0x000fc40001800000 */
[----:B------:R-:W-:Y:S01]  /*4ffb0*/  IADD3.X R113, PT, PT, RZ, R49, RZ, P2, P4 ;  /* 0x00000031ff717210 */ /* 0x000fe200017e84ff */
[-C--:B------:R-:W-:Y:S01]  /*4ffc0*/  IMAD.WIDE.U32 R114, P2, R36, R83.reuse, R114 ;  /* 0x0000005324727225 */ /* 0x080fe20007840072 */
[----:B------:R-:W-:Y:S02]  /*4ffd0*/  IADD3 R107, P3, P4, R107, R116, R53 ;  /* 0x000000746b6b7210 */ /* 0x000fe40007c7e035 */
[----:B------:R-:W-:Y:S01]  /*4ffe0*/  LOP3.LUT P6, RZ, R26, 0x8, RZ, 0xc0, !PT ;  /* 0x000000081aff7812 */ /* 0x000fe200078cc0ff */
[----:B------:R-:W-:Y:S01]  /*4fff0*/  IMAD.WIDE.U32 R48, R37, R83, RZ ;  /* 0x0000005325307225 */ /* 0x000fe200078e00ff */
[----:B------:R-:W-:Y:S02]  /*50000*/  IADD3.X R53, PT, PT, RZ, R117, RZ, P3, P4 ;  /* 0x00000075ff357210 */ /* 0x000fe40001fe84ff */
[----:B------:R-:W-:Y:S01]  /*50010*/  IADD3 RZ, P3, PT, R75, R114, RZ ;  /* 0x000000724bff7210 */ /* 0x000fe20007f7e0ff */
[----:B------:R-:W-:Y:S01]  /*50020*/  IMAD.WIDE.U32 R54, P0, R37, R96, R54 ;  /* 0x0000006025367225 */ /* 0x000fe20007800036 */
[----:B------:R-:W-:-:S02]  /*50030*/  IADD3 R76, P4, PT, R76, R48, RZ ;  /* 0x000000304c4c7210 */ /* 0x000fc40007f9e0ff */
[----:B------:R-:W-:Y:S01]  /*50040*/  @P1 SEL R117, RZ, 0x1, P6 ;  /* 0x00000001ff751807 */ /* 0x000fe20003000000 */
[----:B------:R-:W-:Y:S01]  /*50050*/  IMAD.X R75, RZ, RZ, RZ, P2 ;  /* 0x000000ffff4b7224 */ /* 0x000fe200010e06ff */
[----:B------:R-:W-:Y:S01]  /*50060*/  IADD3 R54, P2, PT, R49, R54, RZ ;  /* 0x0000003631367210 */ /* 0x000fe20007f5e0ff */
[----:B------:R-:W-:-:S04]  /*50070*/  IMAD.MOV.U32 R74, RZ, RZ, R115 ;  /* 0x000000ffff4a7224 */ /* 0x000fc800078e0073 */
[----:B------:R-:W-:Y:S01]  /*50080*/  IMAD.X R78, R54, 0x1, R77, P4 ;  /* 0x00000001364e7824 */ /* 0x000fe200020e064d */
[----:B------:R-:W-:Y:S01]  /*50090*/  IADD3 R111, P4, PT, R76, R111, RZ ;  /* 0x0000006f4c6f7210 */ /* 0x000fe20007f9e0ff */
[----:B------:R-:W-:Y:S01]  /*500a0*/  IMAD.WIDE.U32.X R74, R36, R96, R74, P3 ;  /* 0x00000060244a7225 */ /* 0x000fe200018e044a */
[----:B------:R-:W-:-:S03]  /*500b0*/  ISETP.GE.U32.AND P3, PT, R76, R48, PT ;  /* 0x000000304c00720c */ /* 0x000fc60003f66070 */
[C---:B------:R-:W-:Y:S01]  /*500c0*/  IMAD.X R113, R78.reuse, 0x1, R113, P4 ;  /* 0x000000014e717824 */ /* 0x040fe200020e0671 */
[----:B------:R-:W-:Y:S02]  /*500d0*/  ISETP.GE.U32.AND P4, PT, R111, R76, PT ;  /* 0x0000004c6f00720c */ /* 0x000fe40003f86070 */
[----:B------:R-:W-:Y:S02]  /*500e0*/  ISETP.GE.U32.AND.EX P3, PT, R78, R54, PT, P3 ;  /* 0x000000364e00720c */ /* 0x000fe40003f66130 */
[----:B------:R-:W-:Y:S02]  /*500f0*/  ISETP.GE.U32.AND.EX P4, PT, R113, R78, PT, P4 ;  /* 0x0000004e7100720c */ /* 0x000fe40003f86140 */
[----:B------:R-:W-:Y:S02]  /*50100*/  SEL R76, RZ, 0x1, P3 ;  /* 0x00000001ff4c7807 */ /* 0x000fe40001800000 */
[----:B------:R-:W-:Y:S02]  /*50110*/  @P1 IADD3 R86, P3, PT, R117, R86, RZ ;  /* 0x0000005675561210 */ /* 0x000fe40007f7e0ff */
[----:B------:R-:W-:-:S03]  /*50120*/  SEL R49, RZ, 0x1, P4 ;  /* 0x00000001ff317807 */ /* 0x000fc60002000000 */
[----:B------:R-:W-:Y:S01]  /*50130*/  @P1 IMAD.X R87, RZ, RZ, R87, P3 ;  /* 0x000000ffff571224 */ /* 0x000fe200018e0657 */
[----:B------:R-:W-:Y:S01]  /*50140*/  IADD3 R49, P1, P4, R49, R74, R76 ;  /* 0x0000004a31317210 */ /* 0x000fe20007c3e04c */
[----:B------:R-:W-:Y:S01]  /*50150*/  IMAD R76, R109, R70, RZ ;  /* 0x000000466d4c7224 */ /* 0x000fe200078e02ff */
[----:B------:R-:W-:Y:S02]  /*50160*/  ISETP.NE.U32.AND P3, PT, R45, R66, PT ;  /* 0x000000422d00720c */ /* 0x000fe40003f65070 */
[----:B------:R-:W-:Y:S01]  /*50170*/  IADD3.X R78, PT, PT, RZ, R75, RZ, P1, P4 ;  /* 0x0000004bff4e7210 */ /* 0x000fe20000fe84ff */
[----:B------:R-:W-:Y:S01]  /*50180*/  IMAD.WIDE.U32 R74, R80, R70, RZ ;  /* 0x00000046504a7225 */ /* 0x000fe200078e00ff */
[----:B------:R-:W-:Y:S02]  /*50190*/  IADD3 R105, P4, PT, R86, R105, RZ ;  /* 0x0000006956697210 */ /* 0x000fe40007f9e0ff */
[----:B------:R-:W-:Y:S01]  /*501a0*/  ISETP.LT.U32.AND P1, PT, R97, R68, PT ;  /* 0x000000446100720c */ /* 0x000fe20003f21070 */
[----:B------:R-:W-:Y:S01]  /*501b0*/  IMAD.MOV.U32 R86, RZ, RZ, R55 ;  /* 0x000000ffff567224 */ /* 0x000fe200078e0037 */
[----:B------:R-:W-:Y:S01]  /*501c0*/  ISETP.NE.AND.EX P3, PT, R42, R67, PT, P3 ;  /* 0x000000432a00720c */ /* 0x000fe20003f65330 */
[----:B------:R-:W-:Y:S01]  /*501d0*/  IMAD.X R104, R87, 0x1, R104, P4 ;  /* 0x0000000157687824 */ /* 0x000fe200020e0668 */
[----:B------:R-:W-:Y:S01]  /*501e0*/  ISETP.GE.U32.AND P5, PT, R105, R46, PT ;  /* 0x0000002e6900720c */ /* 0x000fe20003fa6070 */
[----:B------:R-:W-:Y:S01]  /*501f0*/  IMAD R87, R80, R71, R76 ;  /* 0x0000004750577224 */ /* 0x000fe200078e024c */
[----:B------:R-:W-:Y:S01]  /*50200*/  ISETP.LT.U32.AND P4, PT, R45, R66, PT ;  /* 0x000000422d00720c */ /* 0x000fe20003f81070 */
[----:B------:R-:W-:Y:S01]  /*50210*/  IMAD.WIDE.U32 R76, R74, R68, RZ ;  /* 0x000000444a4c7225 */ /* 0x000fe200078e00ff */
[----:B------:R-:W-:-:S02]  /*50220*/  ISETP.LT.U32.AND.EX P1, PT, R100, R69, !P3, P1 ;  /* 0x000000456400720c */ /* 0x000fc40005f21110 */
[----:B------:R-:W-:Y:S01]  /*50230*/  ISETP.GE.U32.AND.EX P5, PT, R104, R47, PT, P5 ;  /* 0x0000002f6800720c */ /* 0x000fe20003fa6150 */
[----:B------:R-:W-:Y:S01]  /*50240*/  IMAD.IADD R75, R75, 0x1, R87 ;  /* 0x000000014b4b7824 */ /* 0x000fe200078e0257 */
[----:B------:R-:W-:Y:S01]  /*50250*/  ISETP.LT.U32.OR.EX P1, PT, R42, R67, P1, P4 ;  /* 0x000000432a00720c */ /* 0x000fe20000f21540 */
[----:B------:R-:W-:Y:S01]  /*50260*/  IMAD.X R87, RZ, RZ, RZ, P0 ;  /* 0x000000ffff577224 */ /* 0x000fe200000e06ff */
[C---:B------:R-:W-:Y:S02]  /*50270*/  ISETP.EQ.U32.AND P3, PT, R103.reuse, R64, PT ;  /* 0x000000406700720c */ /* 0x040fe40003f62070 */
[----:B------:R-:W-:Y:S01]  /*50280*/  LOP3.LUT R115, RZ, R76, RZ, 0x33, !PT ;  /* 0x0000004cff737212 */ /* 0x000fe200078e33ff */
[----:B------:R-:W-:Y:S01]  /*50290*/  IMAD.WIDE.U32.X R86, R36, R96, R86, P2 ;  /* 0x0000006024567225 */ /* 0x000fe200010e0456 */
[----:B------:R-:W-:Y:S02]  /*502a0*/  ISETP.EQ.AND.EX P1, PT, R92, R65, P1, P3 ;  /* 0x000000415c00720c */ /* 0x000fe40000f22330 */
[----:B------:R-:W-:-:S02]  /*502b0*/  ISETP.LT.U32.AND P3, PT, R103, R64, PT ;  /* 0x000000406700720c */ /* 0x000fc40003f61070 */
[----:B------:R-:W-:Y:S02]  /*502c0*/  ISETP.NE.AND P0, PT, R108, RZ, PT ;  /* 0x000000ff6c00720c */ /* 0x000fe40003f05270 */
[----:B------:R-:W-:Y:S02]  /*502d0*/  ISETP.LT.U32.OR.EX P3, PT, R92, R65, P1, P3 ;  /* 0x000000415c00720c */ /* 0x000fe40000f61530 */
[----:B------:R-:W-:Y:S02]  /*502e0*/  @P5 ISETP.NE.U32.AND P6, PT, R105, R46, PT ;  /* 0x0000002e6900520c */ /* 0x000fe40003fc5070 */
[----:B------:R-:W-:Y:S02]  /*502f0*/  PLOP3.LUT P1, PT, PT, PT, PT, 0x8, 0x80 ;  /* 0x000000000080781c */ /* 0x000fe40003f2e170 */
[----:B------:R-:W-:Y:S02]  /*50300*/  @P5 ISETP.NE.OR.EX P1, PT, R104, R47, !P3, P6 ;  /* 0x0000002f6800520c */ /* 0x000fe40005f25760 */
[----:B------:R-:W-:Y:S01]  /*50310*/  ISETP.GT.U32.AND P5, PT, R80, R115, PT ;  /* 0x000000735000720c */ /* 0x000fe20003fa4070 */
[----:B------:R-:W-:-:S04]  /*50320*/  IMAD.WIDE.U32 R114, R75, R68, RZ ;  /* 0x000000444b727225 */ /* 0x000fc800078e00ff */
[----:B------:R-:W-:-:S04]  /*50330*/  IMAD.WIDE.U32 R116, P2, R74, R69, R114 ;  /* 0x000000454a747225 */ /* 0x000fc80007840072 */
[----:B------:R-:W-:Y:S01]  /*50340*/  IMAD.X R115, RZ, RZ, RZ, P2 ;  /* 0x000000ffff737224 */ /* 0x000fe200010e06ff */
[----:B------:R-:W-:Y:S01]  /*50350*/  IADD3 R76, P2, PT, R77, R116, RZ ;  /* 0x000000744d4c7210 */ /* 0x000fe20007f5e0ff */
[----:B------:R-:W-:-:S03]  /*50360*/  IMAD.MOV.U32 R114, RZ, RZ, R117 ;  /* 0x000000ffff727224 */ /* 0x000fc600078e0075 */
[----:B------:R-:W-:Y:S01]  /*50370*/  LOP3.LUT R76, RZ, R76, RZ, 0x33, !PT ;  /* 0x0000004cff4c7212 */ /* 0x000fe200078e33ff */
[----:B------:R-:W-:Y:S01]  /*50380*/  IMAD.WIDE.U32.X R114, R75, R69, R114, P2 ;  /* 0x000000454b727225 */ /* 0x000fe200010e0472 */
[----:B------:R-:W-:Y:S02]  /*50390*/  IADD3 R108, P2, PT, R111, R48, RZ ;  /* 0x000000306f6c7210 */ /* 0x000fe40007f5e0ff */
[----:B------:R-:W-:Y:S01]  /*503a0*/  ISETP.GT.U32.AND.EX P5, PT, R109, R76, PT, P5 ;  /* 0x0000004c6d00720c */ /* 0x000fe20003fa4150 */
[----:B------:R-:W-:-:S03]  /*503b0*/  IMAD.WIDE.U32 R76, R75, R66, RZ ;  /* 0x000000424b4c7225 */ /* 0x000fc600078e00ff */
[----:B------:R-:W-:Y:S01]  /*503c0*/  SEL R55, RZ, 0x1, !P5 ;  /* 0x00000001ff377807 */ /* 0x000fe20006800000 */
[----:B------:R-:W-:Y:S01]  /*503d0*/  IMAD.X R116, R113, 0x1, R54, P2 ;  /* 0x0000000171747824 */ /* 0x000fe200010e0636 */
[----:B------:R-:W-:Y:S02]  /*503e0*/  IADD3 R107, P2, PT, R108, R107, RZ ;  /* 0x0000006b6c6b7210 */ /* 0x000fe40007f5e0ff */
        /* <DEDUP_REMOVED lines=14> */
[----:B------:R-:W-:Y:S02]  /*504d0*/  IADD3 R81, P5, PT, R81, R54, RZ ;  /* 0x0000003651517210 */ /* 0x000fe40007fbe0ff */
[----:B------:R-:W-:Y:S02]  /*504e0*/  SEL R77, RZ, 0x1, P2 ;  /* 0x00000001ff4d7807 */ /* 0x000fe40001000000 */
[C---:B------:R-:W-:Y:S01]  /*504f0*/  IADD3 R113, P2, PT, R81.reuse, R80, RZ ;  /* 0x0000005051717210 */ /* 0x040fe20007f5e0ff */
[----:B------:R-:W-:Y:S01]  /*50500*/  IMAD.X R55, R48, 0x1, R110, P5 ;  /* 0x0000000130377824 */ /* 0x000fe200028e066e */
[----:B------:R-:W-:-:S03]  /*50510*/  ISETP.GE.U32.AND P5, PT, R81, R54, PT ;  /* 0x000000365100720c */ /* 0x000fc60003fa6070 */
[----:B------:R-:W-:Y:S01]  /*50520*/  IMAD.X R111, R55, 0x1, R114, P2 ;  /* 0x00000001376f7824 */ /* 0x000fe200010e0672 */
[----:B------:R-:W-:Y:S01]  /*50530*/  ISETP.GE.U32.AND P2, PT, R113, R80, PT ;  /* 0x000000507100720c */ /* 0x000fe20003f46070 */
[-C--:B------:R-:W-:Y:S01]  /*50540*/  IMAD.WIDE.U32 R80, R36, R37.reuse, RZ ;  /* 0x0000002524507225 */ /* 0x080fe200078e00ff */
[----:B------:R-:W-:Y:S02]  /*50550*/  ISETP.GE.U32.AND.EX P5, PT, R55, R48, PT, P5 ;  /* 0x000000303700720c */ /* 0x000fe40003fa6150 */
[----:B------:R-:W-:Y:S02]  /*50560*/  ISETP.GE.U32.AND.EX P2, PT, R111, R114, PT, P2 ;  /* 0x000000726f00720c */ /* 0x000fe40003f46120 */
[----:B------:R-:W-:Y:S02]  /*50570*/  SEL R48, RZ, 0x1, P5 ;  /* 0x00000001ff307807 */ /* 0x000fe40002800000 */
[----:B------:R-:W-:Y:S02]  /*50580*/  SEL R55, RZ, 0x1, P2 ;  /* 0x00000001ff377807 */ /* 0x000fe40001000000 */
[----:B------:R-:W-:Y:S01]  /*50590*/  IADD3 R110, P2, P5, R77, R86, R115 ;  /* 0x000000564d6e7210 */ /* 0x000fe20007d5e073 */
[----:B------:R-:W-:-:S03]  /*505a0*/  IMAD.WIDE.U32 R76, R37, R37, RZ ;  /* 0x00000025254c7225 */ /* 0x000fc600078e00ff */
[----:B------:R-:W-:Y:S02]  /*505b0*/  IADD3.X R115, PT, PT, RZ, R87, RZ, P2, P5 ;  /* 0x00000057ff737210 */ /* 0x000fe400017ea4ff */
[----:B------:R-:W-:-:S04]  /*505c0*/  IADD3 R86, P2, P5, R55, R108, R48 ;  /* 0x0000006c37567210 */ /* 0x000fc80007d5e030 */
[----:B------:R-:W-:Y:S01]  /*505d0*/  IADD3.X R108, PT, PT, RZ, R109, RZ, P2, P5 ;  /* 0x0000006dff6c7210 */ /* 0x000fe200017ea4ff */
[----:B------:R-:W-:-:S04]  /*505e0*/  IMAD.WIDE.U32 R80, P2, R37, R36, R80 ;  /* 0x0000002425507225 */ /* 0x000fc80007840050 */
[----:B------:R-:W-:Y:S01]  /*505f0*/  IMAD.X R55, RZ, RZ, RZ, P2 ;  /* 0x000000ffff377224 */ /* 0x000fe200010e06ff */
[----:B------:R-:W-:Y:S01]  /*50600*/  IADD3 R77, P5, PT, R77, R80, RZ ;  /* 0x000000504d4d7210 */ /* 0x000fe20007fbe0ff */
[----:B------:R-:W-:Y:S01]  /*50610*/  IMAD.MOV.U32 R54, RZ, RZ, R81 ;  /* 0x000000ffff367224 */ /* 0x000fe200078e0051 */
[----:B------:R-:W-:Y:S01]  /*50620*/  IADD3 R87, P2, PT, R49, R76, RZ ;  /* 0x0000004c31577210 */ /* 0x000fe20007f5e0ff */
[----:B------:R-:W-:-:S04]  /*50630*/  IMAD.WIDE.U32 R80, R74, R64, RZ ;  /* 0x000000404a507225 */ /* 0x000fc800078e00ff */
        /* <DEDUP_REMOVED lines=9> */
[----:B------:R-:W-:Y:S01]  /*506d0*/  IMAD.X R77, RZ, RZ, RZ, P5 ;  /* 0x000000ffff4d7224 */ /* 0x000fe200028e06ff */
[----:B------:R-:W-:Y:S01]  /*506e0*/  IADD3 R119, P2, PT, R112, R80, RZ ;  /* 0x0000005070777210 */ /* 0x000fe20007f5e0ff */
[----:B------:R-:W-:Y:S01]  /*506f0*/  IMAD.MOV.U32 R76, RZ, RZ, R55 ;  /* 0x000000ffff4c7224 */ /* 0x000fe200078e0037 */
[----:B------:R-:W-:-:S05]  /*50700*/  IADD3 R54, P5, PT, R81, R54, RZ ;  /* 0x0000003651367210 */ /* 0x000fca0007fbe0ff */
[----:B------:R-:W-:Y:S01]  /*50710*/  IMAD.X R123, R54, 0x1, R106, P2 ;  /* 0x00000001367b7824 */ /* 0x000fe200010e066a */
[----:B------:R-:W-:Y:S01]  /*50720*/  ISETP.GE.U32.AND P2, PT, R119, R80, PT ;  /* 0x000000507700720c */ /* 0x000fe20003f46070 */
[----:B------:R-:W-:Y:S01]  /*50730*/  IMAD.WIDE.U32.X R76, R75, R65, R76, P5 ;  /* 0x000000414b4c7225 */ /* 0x000fe200028e044c */
[----:B------:R-:W-:Y:S02]  /*50740*/  IADD3 R119, P5, PT, R119, R86, RZ ;  /* 0x0000005677777210 */ /* 0x000fe40007fbe0ff */
[----:B------:R-:W-:Y:S01]  /*50750*/  ISETP.GE.U32.AND.EX P2, PT, R123, R54, PT, P2 ;  /* 0x000000367b00720c */ /* 0x000fe20003f46120 */
[----:B------:R-:W-:-:S03]  /*50760*/  IMAD.WIDE.U32 R54, R75, R46, RZ ;  /* 0x0000002e4b367225 */ /* 0x000fc600078e00ff */
[----:B------:R-:W-:Y:S01]  /*50770*/  SEL R121, RZ, 0x1, P2 ;  /* 0x00000001ff797807 */ /* 0x000fe20001000000 */
[----:B------:R-:W-:Y:S01]  /*50780*/  IMAD.X R123, R123, 0x1, R108, P5 ;  /* 0x000000017b7b7824 */ /* 0x000fe200028e066c */
[----:B------:R-:W-:Y:S01]  /*50790*/  ISETP.GE.U32.AND P2, PT, R110, R87, PT ;  /* 0x000000576e00720c */ /* 0x000fe20003f46070 */
[----:B------:R-:W-:-:S03]  /*507a0*/  IMAD.WIDE.U32 R54, P5, R74, R47, R54 ;  /* 0x0000002f4a367225 */ /* 0x000fc600078a0036 */
[----:B------:R-:W-:Y:S01]  /*507b0*/  ISETP.GE.U32.AND.EX P2, PT, R109, R78, PT, P2 ;  /* 0x0000004e6d00720c */ /* 0x000fe20003f46120 */
[----:B------:R-:W-:-:S03]  /*507c0*/  IMAD.WIDE.U32 R80, R74, R46, RZ ;  /* 0x0000002e4a507225 */ /* 0x000fc600078e00ff */
[----:B------:R-:W-:Y:S01]  /*507d0*/  SEL R106, RZ, 0x1, P2 ;  /* 0x00000001ff6a7807 */ /* 0x000fe20001000000 */
[----:B------:R-:W-:Y:S01]  /*507e0*/  IMAD.X R87, RZ, RZ, RZ, P5 ;  /* 0x000000ffff577224 */ /* 0x000fe200028e06ff */
[----:B------:R-:W-:Y:S01]  /*507f0*/  ISETP.GE.U32.AND P2, PT, R119, R86, PT ;  /* 0x000000567700720c */ /* 0x000fe20003f46070 */
[----:B------:R-:W-:Y:S01]  /*50800*/  IMAD R74, R111, R70, RZ ;  /* 0x000000466f4a7224 */ /* 0x000fe200078e02ff */
[----:B------:R-:W-:Y:S01]  /*50810*/  IADD3 R78, P5, PT, R81, R54, RZ ;  /* 0x00000036514e7210 */ /* 0x000fe20007fbe0ff */
[----:B------:R-:W-:Y:S01]  /*50820*/  IMAD.MOV.U32 R86, RZ, RZ, R55 ;  /* 0x000000ffff567224 */ /* 0x000fe200078e0037 */
[----:B------:R-:W-:Y:S01]  /*50830*/  ISETP.GE.U32.AND.EX P2, PT, R123, R108, PT, P2 ;  /* 0x0000006c7b00720c */ /* 0x000fe20003f46120 */
[C---:B------:R-:W-:Y:S02]  /*50840*/  IMAD R117, R113.reuse, R71, R74 ;  /* 0x0000004771757224 */ /* 0x040fe400078e024a */
[----:B------:R-:W-:Y:S01]  /*50850*/  IMAD.WIDE.U32 R54, R113, R70, RZ ;  /* 0x0000004671367225 */ /* 0x000fe200078e00ff */
[----:B------:R-:W-:-:S03]  /*50860*/  SEL R81, RZ, 0x1, P2 ;  /* 0x00000001ff517807 */ /* 0x000fc60001000000 */
[----:B------:R-:W-:Y:S01]  /*50870*/  IMAD.WIDE.U32.X R74, R75, R47, R86, P5 ;  /* 0x0000002f4b4a7225 */ /* 0x000fe200028e0456 */
[----:B------:R-:W-:-:S03]  /*50880*/  IADD3 R108, P2, P5, R106, R48, R115 ;  /* 0x000000306a6c7210 */ /* 0x000fc60007d5e073 */
[----:B------:R-:W-:Y:S01]  /*50890*/  IMAD.IADD R117, R55, 0x1, R117 ;  /* 0x0000000137757824 */ /* 0x000fe200078e0275 */
[----:B------:R-:W-:Y:S02]  /*508a0*/  IADD3.X R106, PT, PT, RZ, R49, RZ, P2, P5 ;  /* 0x00000031ff6a7210 */ /* 0x000fe400017ea4ff */
[----:B------:R-:W-:Y:S01]  /*508b0*/  IADD3 R121, P2, P5, R81, R76, R121 ;  /* 0x0000004c51797210 */ /* 0x000fe20007d5e079 */
[----:B------:R-:W-:-:S03]  /*508c0*/  IMAD.WIDE.U32 R48, R117, R68, RZ ;  /* 0x0000004475307225 */ /* 0x000fc600078e00ff */
[----:B------:R-:W-:Y:S01]  /*508d0*/  IADD3.X R55, PT, PT, RZ, R77, RZ, P2, P5 ;  /* 0x0000004dff377210 */ /* 0x000fe200017ea4ff */
[----:B------:R-:W-:Y:S01]  /*508e0*/  IMAD.WIDE.U32 R76, R54, R68, RZ ;  /* 0x00000044364c7225 */ /* 0x000fe200078e00ff */
[----:B------:R-:W-:-:S03]  /*508f0*/  IADD3 R51, P5, PT, R51, R80, RZ ;  /* 0x0000005033337210 */ /* 0x000fc60007fbe0ff */
[----:B------:R-:W-:Y:S01]  /*50900*/  IMAD.WIDE.U32 R48, P2, R54, R69, R48 ;  /* 0x0000004536307225 */ /* 0x000fe20007840030 */
[----:B------:R-:W-:-:S03]  /*50910*/  LOP3.LUT R76, RZ, R76, RZ, 0x33, !PT ;  /* 0x0000004cff4c7212 */ /* 0x000fc600078e33ff */
[----:B------:R-:W-:Y:S01]  /*50920*/  IMAD.X R79, R78, 0x1, R79, P5 ;  /* 0x000000014e4f7824 */ /* 0x000fe200028e064f */
[----:B------:R-:W-:Y:S01]  /*50930*/  IADD3 R48, P5, PT, R77, R48, RZ ;  /* 0x000000304d307210 */ /* 0x000fe20007fbe0ff */
[----:B------:R-:W-:Y:S01]  /*50940*/  IMAD.X R77, RZ, RZ, RZ, P2 ;  /* 0x000000ffff4d7224 */ /* 0x000fe200010e06ff */
[----:B------:R-:W-:Y:S01]  /*50950*/  ISETP.GT.U32.AND P2, PT, R113, R76, PT ;  /* 0x0000004c7100720c */ /* 0x000fe20003f44070 */
[----:B------:R-:W-:Y:S01]  /*50960*/  IMAD.MOV.U32 R76, RZ, RZ, R49 ;  /* 0x000000ffff4c7224 */ /* 0x000fe200078e0031 */
[----:B------:R-:W-:-:S03]  /*50970*/  LOP3.LUT R48, RZ, R48, RZ, 0x33, !PT ;  /* 0x00000030ff307212 */ /* 0x000fc600078e33ff */
[----:B------:R-:W-:Y:S01]  /*50980*/  IMAD.WIDE.U32.X R76, R117, R69, R76, P5 ;  /* 0x00000045754c7225 */ /* 0x000fe200028e044c */
[----:B------:R-:W-:-:S03]  /*50990*/  ISETP.GT.U32.AND.EX P2, PT, R111, R48, PT, P2 ;  /* 0x000000306f00720c */ /* 0x000fc60003f44120 */
[----:B------:R-:W-:Y:S01]  /*509a0*/  IMAD.WIDE.U32 R48, R117, R66, RZ ;  /* 0x0000004275307225 */ /* 0x000fe200078e00ff */
[----:B------:R-:W-:Y:S02]  /*509b0*/  SEL R87, RZ, 0x1, !P2 ;  /* 0x00000001ff577807 */ /* 0x000fe40005000000 */
[----:B------:R-:W-:Y:S02]  /*509c0*/  ISETP.GE.U32.AND P2, PT, R51, R80, PT ;  /* 0x000000503300720c */ /* 0x000fe40003f46070 */
[----:B------:R-:W-:Y:S02]  /*509d0*/  IADD3 R87, P5, PT, R87, R76, RZ ;  /* 0x0000004c57577210 */ /* 0x000fe40007fbe0ff */
[----:B------:R-:W-:-:S03]  /*509e0*/  ISETP.GE.U32.AND.EX P2, PT, R79, R78, PT, P2 ;  /* 0x0000004e4f00720c */ /* 0x000fc60003f46120 */
[----:B------:R-:W-:Y:S01]  /*509f0*/  IMAD.X R78, RZ, RZ, R77, P5 ;  /* 0x000000ffff4e7224 */ /* 0x000fe200028e064d */
[----:B------:R-:W-:Y:S01]  /*50a00*/  SEL R113, RZ, 0x1, P2 ;  /* 0x00000001ff717807 */ /* 0x000fe20001000000 */
[----:B------:R-:W-:Y:S01]  /*50a10*/  IMAD.WIDE.U32 R48, P5, R54, R67, R48 ;  /* 0x0000004336307225 */ /* 0x000fe200078a0030 */
[----:B------:R-:W-:-:S03]  /*50a20*/  IADD3 R51, P2, PT, R51, R121, RZ ;  /* 0x0000007933337210 */ /* 0x000fc60007f5e0ff */
[----:B------:R-:W-:-:S04]  /*50a30*/  IMAD.WIDE.U32 R76, R54, R66, RZ ;  /* 0x00000042364c7225 */ /* 0x000fc800078e00ff */
[----:B------:R-:W-:Y:S01]  /*50a40*/  IMAD.X R81, RZ, RZ, RZ, P5 ;  /* 0x000000ffff517224 */ /* 0x000fe200028e06ff */
[----:B------:R-:W-:Y:S01]  /*50a50*/  IADD3 R112, P5, PT, R77, R48, RZ ;  /* 0x000000304d707210 */ /* 0x000fe20007fbe0ff */
[----:B------:R-:W-:Y:S01]  /*50a60*/  IMAD.X R86, R79, 0x1, R55, P2 ;  /* 0x000000014f567824 */ /* 0x000fe200010e0637 */
[----:B------:R-:W-:Y:S01]  /*50a70*/  ISETP.GE.U32.AND P2, PT, R51, R121, PT ;  /* 0x000000793300720c */ /* 0x000fe20003f46070 */
[----:B------:R-:W-:-:S03]  /*50a80*/  IMAD.MOV.U32 R80, RZ, RZ, R49 ;  /* 0x000000ffff507224 */ /* 0x000fc600078e0031 */
[----:B------:R-:W-:Y:S01]  /*50a90*/  ISETP.GE.U32.AND.EX P2, PT, R86, R55, PT, P2 ;  /* 0x000000375600720c */ /* 0x000fe20003f46120 */
[----:B------:R-:W-:Y:S01]  /*50aa0*/  IMAD.WIDE.U32.X R48, R117, R67, R80, P5 ;  /* 0x0000004375307225 */ /* 0x000fe200028e0450 */
[-C--:B------:R-:W-:Y:S02]  /*50ab0*/  IADD3 R119, P5, PT, R119, R76.reuse, RZ ;  /* 0x0000004c77777210 */ /* 0x080fe40007fbe0ff */
[----:B------:R-:W-:Y:S02]  /*50ac0*/  SEL R77, RZ, 0x1, P2 ;  /* 0x00000001ff4d7807 */ /* 0x000fe40001000000 */
[C---:B------:R-:W-:Y:S01]  /*50ad0*/  IADD3 R114, P2, PT, R119.reuse, R87, RZ ;  /* 0x0000005777727210 */ /* 0x040fe20007f5e0ff */
        /* <DEDUP_REMOVED lines=9> */
[----:B------:R-:W-:Y:S01]  /*50b70*/  IADD3.X R111, PT, PT, RZ, R75, RZ, P2, P5 ;  /* 0x0000004bff6f7210 */ /* 0x000fe200017ea4ff */
[----:B------:R-:W-:Y:S01]  /*50b80*/  IMAD.WIDE.U32 R74, R117, R64, RZ ;  /* 0x00000040754a7225 */ /* 0x000fe200078e00ff */
[----:B------:R-:W-:-:S04]  /*50b90*/  IADD3 R55, P2, P5, R55, R48, R76 ;  /* 0x0000003037377210 */ /* 0x000fc80007d5e04c */
[----:B------:R-:W-:Y:S02]  /*50ba0*/  IADD3.X R80, PT, PT, RZ, R49, RZ, P2, P5 ;  /* 0x00000031ff507210 */ /* 0x000fe400017ea4ff */
[----:B------:R-:W-:-:S04]  /*50bb0*/  ISETP.GE.U32.AND P2, PT, R97, R68, PT ;  /* 0x000000446100720c */ /* 0x000fc80003f46070 */
[----:B------:R-:W-:-:S04]  /*50bc0*/  ISETP.GE.U32.AND.EX P2, PT, R100, R69, PT, P2 ;  /* 0x000000456400720c */ /* 0x000fc80003f46120 */
[----:B------:R-:W-:-:S04]  /*50bd0*/  SEL R49, RZ, 0x1, P2 ;  /* 0x00000001ff317807 */ /* 0x000fc80001000000 */
[----:B------:R-:W-:Y:S01]  /*50be0*/  IADD3 R76, P5, PT, R49, R66, RZ ;  /* 0x00000042314c7210 */ /* 0x000fe20007fbe0ff */
[----:B------:R-:W-:-:S03]  /*50bf0*/  IMAD.WIDE.U32 R48, R54, R64, RZ ;  /* 0x0000004036307225 */ /* 0x000fc600078e00ff */
[----:B------:R-:W-:Y:S01]  /*50c00*/  SEL R76, R76, RZ, P1 ;  /* 0x000000ff4c4c7207 */ /* 0x000fe20000800000 */
[----:B------:R-:W-:-:S03]  /*50c10*/  IMAD.X R77, RZ, RZ, R67, P5 ;  /* 0x000000ffff4d7224 */ /* 0x000fc600028e0643 */
[----:B------:R-:W-:Y:S02]  /*50c20*/  IADD3 R76, P5, PT, -R76, R45, RZ ;  /* 0x0000002d4c4c7210 */ /* 0x000fe40007fbe1ff */
[----:B------:R-:W-:-:S05]  /*50c30*/  SEL R77, R77, RZ, P1 ;  /* 0x000000ff4d4d7207 */ /* 0x000fca0000800000 */
[----:B------:R-:W-:Y:S01]  /*50c40*/  IMAD.X R77, R42, 0x1, ~R77, P5 ;  /* 0x000000012a4d7824 */ /* 0x000fe200028e0e4d */
[----:B------:R-:W-:-:S04]  /*50c50*/  ISETP.EQ.U32.AND P5, PT, R45, R66, PT ;  /* 0x000000422d00720c */ /* 0x000fc80003fa2070 */
[----:B------:R-:W-:Y:S01]  /*50c60*/  ISETP.EQ.AND.EX P5, PT, R42, R67, !P2, P5 ;  /* 0x000000432a00720c */ /* 0x000fe200057a2350 */
[----:B------:R-:W-:-:S03]  /*50c70*/  IMAD.WIDE.U32 R74, P2, R54, R65, R74 ;  /* 0x00000041364a7225 */ /* 0x000fc6000784004a */
[----:B------:R-:W-:Y:S01]  /*50c80*/  ISETP.LT.U32.OR.EX P4, PT, R42, R67, P5, P4 ;  /* 0x000000432a00720c */ /* 0x000fe20002f81540 */
        /* <DEDUP_REMOVED lines=9> */
[----:B------:R-:W-:Y:S01]  /*50d20*/  IMAD.X R45, R49, 0x1, R80, P2 ;  /* 0x00000001312d7824 */ /* 0x000fe200010e0650 */
[----:B------:R-:W-:Y:S01]  /*50d30*/  ISETP.GE.U32.AND P2, PT, R112, R55, PT ;  /* 0x000000377000720c */ /* 0x000fe20003f46070 */
[----:B------:R-:W-:Y:S01]  /*50d40*/  IMAD R51, R115, R70, RZ ;  /* 0x0000004673337224 */ /* 0x000fe200078e02ff */
[----:B------:R-:W-:Y:S01]  /*50d50*/  ISETP.GE.U32.AND.EX P5, PT, R49, R42, PT, P5 ;  /* 0x0000002a3100720c */ /* 0x000fe20003fa6150 */
[C---:B------:R-:W-:Y:S01]  /*50d60*/  IMAD.WIDE.U32 R48, R114.reuse, R70, RZ ;  /* 0x0000004672307225 */ /* 0x040fe200078e00ff */
[----:B------:R-:W-:Y:S02]  /*50d70*/  ISETP.GE.U32.AND.EX P2, PT, R45, R80, PT, P2 ;  /* 0x000000502d00720c */ /* 0x000fe40003f46120 */
[----:B------:R-:W-:Y:S01]  /*50d80*/  SEL R42, RZ, 0x1, P5 ;  /* 0x00000001ff2a7807 */ /* 0x000fe20002800000 */
[----:B------:R-:W-:Y:S01]  /*50d90*/  IMAD R51, R114, R71, R51 ;  /* 0x0000004772337224 */ /* 0x000fe200078e0233 */
[----:B------:R-:W-:Y:S01]  /*50da0*/  SEL R55, RZ, 0x1, P2 ;  /* 0x00000001ff377807 */ /* 0x000fe20001000000 */
[----:B------:R-:W-:-:S04]  /*50db0*/  IMAD.WIDE.U32 R74, P5, R54, R47, R74 ;  /* 0x0000002f364a7225 */ /* 0x000fc800078a004a */
[----:B------:R-:W-:Y:S02]  /*50dc0*/  IMAD.IADD R51, R49, 0x1, R51 ;  /* 0x0000000131337824 */ /* 0x000fe400078e0233 */
[----:B------:R-:W-:Y:S01]  /*50dd0*/  IMAD.X R87, RZ, RZ, RZ, P5 ;  /* 0x000000ffff577224 */ /* 0x000fe200028e06ff */
[----:B------:R-:W-:Y:S01]  /*50de0*/  IADD3 R42, P2, P5, R55, R78, R42 ;  /* 0x0000004e372a7210 */ /* 0x000fe20007d5e02a */
[----:B------:R-:W-:-:S03]  /*50df0*/  IMAD.WIDE.U32 R54, R54, R46, RZ ;  /* 0x0000002e36367225 */ /* 0x000fc600078e00ff */
[----:B------:R-:W-:Y:S01]  /*50e00*/  IADD3.X R78, PT, PT, RZ, R79, RZ, P2, P5 ;  /* 0x0000004fff4e7210 */ /* 0x000fe200017ea4ff */
[----:B------:R-:W-:Y:S01]  /*50e10*/  IMAD.WIDE.U32 R80, R51, R68, RZ ;  /* 0x0000004433507225 */ /* 0x000fe200078e00ff */
[----:B------:R-:W-:-:S03]  /*50e20*/  IADD3 R119, P5, PT, R55, R74, RZ ;  /* 0x0000004a37777210 */ /* 0x000fc60007fbe0ff */
[----:B------:R-:W-:Y:S02]  /*50e30*/  IMAD.MOV.U32 R86, RZ, RZ, R75 ;  /* 0x000000ffff567224 */ /* 0x000fe400078e004b */
[----:B------:R-:W-:-:S04]  /*50e40*/  IMAD.WIDE.U32 R80, P2, R48, R69, R80 ;  /* 0x0000004530507225 */ /* 0x000fc80007840050 */
[----:B------:R-:W-:-:S04]  /*50e50*/  IMAD.WIDE.U32 R74, R48, R68, RZ ;  /* 0x00000044304a7225 */ /* 0x000fc800078e00ff */
[----:B------:R-:W-:Y:S01]  /*50e60*/  IMAD.WIDE.U32.X R86, R117, R47, R86, P5 ;  /* 0x0000002f75567225 */ /* 0x000fe200028e0456 */
[----:B------:R-:W-:Y:S02]  /*50e70*/  LOP3.LUT R79, RZ, R74, RZ, 0x33, !PT ;  /* 0x0000004aff4f7212 */ /* 0x000fe400078e33ff */
[----:B------:R-:W-:Y:S01]  /*50e80*/  IADD3 R80, P5, PT, R75, R80, RZ ;  /* 0x000000504b507210 */ /* 0x000fe20007fbe0ff */
[----:B------:R-:W-:Y:S01]  /*50e90*/  IMAD.X R75, RZ, RZ, RZ, P2 ;  /* 0x000000ffff4b7224 */ /* 0x000fe200010e06ff */
[----:B------:R-:W-:Y:S01]  /*50ea0*/  ISETP.GT.U32.AND P2, PT, R114, R79, PT ;  /* 0x0000004f7200720c */ /* 0x000fe20003f44070 */
[----:B------:R-:W-:Y:S01]  /*50eb0*/  IMAD.MOV.U32 R74, RZ, RZ, R81 ;  /* 0x000000ffff4a7224 */ /* 0x000fe200078e0051 */
[----:B------:R-:W-:Y:S02]  /*50ec0*/  LOP3.LUT R80, RZ, R80, RZ, 0x33, !PT ;  /* 0x00000050ff507212 */ /* 0x000fe400078e33ff */
[----:B------:R-:W-:Y:S01]  /*50ed0*/  SEL R114, R68, RZ, P1 ;  /* 0x000000ff44727207 */ /* 0x000fe20000800000 */
[----:B------:R-:W-:Y:S01]  /*50ee0*/  IMAD.WIDE.U32.X R74, R51, R69, R74, P5 ;  /* 0x00000045334a7225 */ /* 0x000fe200028e044a */
[----:B------:R-:W-:-:S02]  /*50ef0*/  ISETP.GT.U32.AND.EX P2, PT, R115, R80, PT, P2 ;  /* 0x000000507300720c */ /* 0x000fc40003f44120 */
[----:B------:R-:W-:Y:S01]  /*50f00*/  IADD3 R97, P5, PT, -R114, R97, RZ ;  /* 0x0000006172617210 */ /* 0x000fe20007fbe1ff */
[----:B------:R-:W-:Y:S01]  /*50f10*/  IMAD.WIDE.U32 R80, R51, R66, RZ ;  /* 0x0000004233507225 */ /* 0x000fe200078e00ff */
[----:B------:R-:W-:Y:S02]  /*50f20*/  SEL R79, R69, RZ, P1 ;  /* 0x000000ff454f7207 */ /* 0x000fe40000800000 */
[----:B------:R-:W-:-:S03]  /*50f30*/  SEL R115, RZ, 0x1, !P2 ;  /* 0x00000001ff737807 */ /* 0x000fc60005000000 */
[----:B------:R-:W-:Y:S01]  /*50f40*/  IMAD.X R79, R100, 0x1, ~R79, P5 ;  /* 0x00000001644f7824 */ /* 0x000fe200028e0e4f */
[----:B------:R-:W-:Y:S01]  /*50f50*/  IADD3 R100, P5, PT, R115, R74, RZ ;  /* 0x0000004a73647210 */ /* 0x000fe20007fbe0ff */
[----:B------:R-:W-:-:S04]  /*50f60*/  IMAD.WIDE.U32 R80, P2, R48, R67, R80 ;  /* 0x0000004330507225 */ /* 0x000fc80007840050 */
[----:B------:R-:W-:-:S04]  /*50f70*/  IMAD.WIDE.U32 R114, R48, R66, RZ ;  /* 0x0000004230727225 */ /* 0x000fc800078e00ff */
[----:B------:R-:W-:Y:S01]  /*50f80*/  IMAD.X R116, RZ, RZ, R75, P5 ;  /* 0x000000ffff747224 */ /* 0x000fe200028e064b */
[----:B------:R-:W-:Y:S01]  /*50f90*/  IADD3 R117, P5, PT, R112, R114, RZ ;  /* 0x0000007270757210 */ /* 0x000fe20007fbe0ff */
[----:B------:R-:W-:Y:S01]  /*50fa0*/  IMAD.X R75, RZ, RZ, RZ, P2 ;  /* 0x000000ffff4b7224 */ /* 0x000fe200010e06ff */
[----:B------:R-:W-:-:S05]  /*50fb0*/  IADD3 R74, P2, PT, R115, R80, RZ ;  /* 0x00000050734a7210 */ /* 0x000fca0007f5e0ff */
[----:B------:R-:W-:Y:S01]  /*50fc0*/  IMAD.X R115, R74, 0x1, R45, P5 ;  /* 0x000000014a737824 */ /* 0x000fe200028e062d */
[----:B------:R-:W-:-:S04]  /*50fd0*/  ISETP.GE.U32.AND P5, PT, R117, R114, PT ;  /* 0x000000727500720c */ /* 0x000fc80003fa6070 */
[----:B------:R-:W-:Y:S01]  /*50fe0*/  ISETP.GE.U32.AND.EX P5, PT, R115, R74, PT, P5 ;  /* 0x0000004a7300720c */ /* 0x000fe20003fa6150 */
[----:B------:R-:W-:-:S03]  /*50ff0*/  IMAD.MOV.U32 R74, RZ, RZ, R81 ;  /* 0x000000ffff4a7224 */ /* 0x000fc600078e0051 */
[----:B------:R-:W-:Y:S01]  /*51000*/  SEL R80, RZ, 0x1, P5 ;  /* 0x00000001ff507807 */ /* 0x000fe20002800000 */
[----:B------:R-:W-:Y:S01]  /*51010*/  IMAD.WIDE.U32.X R74, R51, R67, R74, P2 ;  /* 0x00000043334a7225 */ /* 0x000fe200010e044a */
[----:B------:R-:W-:Y:S02]  /*51020*/  ISETP.NE.U32.AND P5, PT, R113, RZ, PT ;  /* 0x000000ff7100720c */ /* 0x000fe40003fa5070 */
[----:B------:R-:W-:Y:S02]  /*51030*/  IADD3 R45, P2, PT, R117, R100, RZ ;  /* 0x00000064752d7210 */ /* 0x000fe40007f5e0ff */
[----:B------:R-:W-:-:S03]  /*51040*/  ISETP.NE.AND.EX P5, PT, R111, RZ, PT, P5 ;  /* 0x000000ff6f00720c */ /* 0x000fc60003fa5350 */
[----:B------:R-:W-:Y:S01]  /*51050*/  IMAD.X R115, R115, 0x1, R116, P2 ;  /* 0x0000000173737824 */ /* 0x000fe200010e0674 */
[----:B------:R-:W-:-:S04]  /*51060*/  ISETP.GE.U32.AND P2, PT, R45, R100, PT ;  /* 0x000000642d00720c */ /* 0x000fc80003f46070 */
        /* <DEDUP_REMOVED lines=27> */
.L_x_148:
[----:B------:R-:W-:Y:S05]  /*51220*/  BSYNC.RECONVERGENT B2 ;  /* 0x0000000000027941 */ /* 0x000fea0003800200 */
.L_x_147:
[----:B------:R-:W-:Y:S01]  /*51230*/  LOP3.LUT P5, RZ, R26, 0x10, RZ, 0xc0, !PT ;  /* 0x000000101aff7812 */ /* 0x000fe200078ac0ff */
[----:B------:R-:W-:Y:S01]  /*51240*/  BSSY.RECONVERGENT B2, `(.L_x_149) ;  /* 0x000004d000027945 */ /* 0x000fe20003800200 */
[----:B------:R-:W-:Y:S02]  /*51250*/  IADD3 R81, P2, PT, R50, R54, RZ ;  /* 0x0000003632517210 */ /* 0x000fe40007f5e0ff */
[----:B------:R-:W-:Y:S02]  /*51260*/  @P0 SEL R50, RZ, 0x1, P5 ;  /* 0x00000001ff320807 */ /* 0x000fe40002800000 */
[----:B------:R-:W-:Y:S01]  /*51270*/  IADD3 R49, P5, P6, R117, R74, R80 ;  /* 0x0000004a75317210 */ /* 0x000fe20007ebe050 */
[----:B------:R-:W-:Y:S01]  /*51280*/  IMAD.X R52, R52, 0x1, R119, P2 ;  /* 0x0000000134347824 */ /* 0x000fe200010e0677 */
[----:B------:R-:W-:Y:S01]  /*51290*/  ISETP.GE.U32.AND P2, PT, R81, R54, PT ;  /* 0x000000365100720c */ /* 0x000fe20003f46070 */
[----:B------:R-:W-:Y:S01]  /*512a0*/  IMAD.WIDE.U32 R54, R51, R64, RZ ;  /* 0x0000004033367225 */ /* 0x000fe200078e00ff */
[----:B------:R-:W-:-:S02]  /*512b0*/  IADD3.X R111, PT, PT, RZ, R75, RZ, P5, P6 ;  /* 0x0000004bff6f7210 */ /* 0x000fc40002fec4ff */
[----:B------:R-:W-:Y:S01]  /*512c0*/  SEL R113, RZ, 0x1, !P4 ;  /* 0x00000001ff717807 */ /* 0x000fe20006000000 */
[----:B------:R-:W-:Y:S01]  /*512d0*/  IMAD.WIDE.U32 R74, R48, R64, RZ ;  /* 0x00000040304a7225 */ /* 0x000fe200078e00ff */
[----:B------:R-:W-:Y:S02]  /*512e0*/  @P0 IADD3 R101, P5, PT, R50, R101, RZ ;  /* 0x0000006532650210 */ /* 0x000fe40007fbe0ff */
[----:B------:R-:W-:Y:S01]  /*512f0*/  IADD3 R81, P4, PT, R81, R42, RZ ;  /* 0x0000002a51517210 */ /* 0x000fe20007f9e0ff */
[----:B------:R-:W-:Y:S01]  /*51300*/  IMAD.WIDE.U32 R54, P6, R48, R65, R54 ;  /* 0x0000004130367225 */ /* 0x000fe200078c0036 */
[----:B------:R-:W-:-:S03]  /*51310*/  ISETP.GE.U32.AND.EX P2, PT, R52, R119, PT, P2 ;  /* 0x000000773400720c */ /* 0x000fc60003f46120 */
[----:B------:R-:W-:Y:S01]  /*51320*/  @P0 IMAD.X R82, RZ, RZ, R82, P5 ;  /* 0x000000ffff520224 */ /* 0x000fe200028e0652 */
[C---:B------:R-:W-:Y:S01]  /*51330*/  ISETP.GE.U32.AND P0, PT, R81.reuse, R42, PT ;  /* 0x0000002a5100720c */ /* 0x040fe20003f06070 */
[----:B------:R-:W-:Y:S01]  /*51340*/  IMAD.X R80, R52, 0x1, R78, P4 ;  /* 0x0000000134507824 */ /* 0x000fe200020e064e */
[----:B------:R-:W-:Y:S01]  /*51350*/  IADD3 R50, P4, PT, R81, R74, RZ ;  /* 0x0000004a51327210 */ /* 0x000fe20007f9e0ff */
[----:B------:R-:W-:Y:S01]  /*51360*/  IMAD.X R81, RZ, RZ, RZ, P6 ;  /* 0x000000ffff517224 */ /* 0x000fe200030e06ff */
[----:B------:R-:W-:Y:S01]  /*51370*/  IADD3 R42, P5, PT, R113, R64, RZ ;  /* 0x00000040712a7210 */ /* 0x000fe20007fbe0ff */
[----:B------:R-:W-:Y:S01]  /*51380*/  IMAD R52, R115, R70, RZ ;  /* 0x0000004673347224 */ /* 0x000fe200078e02ff */
[----:B------:R-:W-:Y:S02]  /*51390*/  ISETP.GE.U32.AND.EX P0, PT, R80, R78, PT, P0 ;  /* 0x0000004e5000720c */ /* 0x000fe40003f06100 */
[----:B------:R-:W-:Y:S01]  /*513a0*/  IADD3 R113, P6, PT, R75, R54, RZ ;  /* 0x000000364b717210 */ /* 0x000fe20007fde0ff */
[----:B------:R-:W-:Y:S01]  /*513b0*/  IMAD R119, R45, R71, R52 ;  /* 0x000000472d777224 */ /* 0x000fe200078e0234 */
[----:B------:R-:W-:-:S02]  /*513c0*/  SEL R117, RZ, 0x1, P2 ;  /* 0x00000001ff757807 */ /* 0x000fc40001000000 */
[C---:B------:R-:W-:Y:S01]  /*513d0*/  ISETP.GE.U32.AND P2, PT, R50.reuse, R74, PT ;  /* 0x0000004a3200720c */ /* 0x040fe20003f46070 */
[----:B------:R-:W-:Y:S01]  /*513e0*/  IMAD.X R54, R113, 0x1, R80, P4 ;  /* 0x0000000171367824 */ /* 0x000fe200020e0650 */
[----:B------:R-:W-:Y:S01]  /*513f0*/  SEL R114, RZ, 0x1, P0 ;  /* 0x00000001ff727807 */ /* 0x000fe20000000000 */
[----:B------:R-:W-:Y:S01]  /*51400*/  IMAD.MOV.U32 R80, RZ, RZ, R55 ;  /* 0x000000ffff507224 */ /* 0x000fe200078e0037 */
[----:B------:R-:W-:Y:S01]  /*51410*/  IADD3 R50, P0, PT, R50, R49, RZ ;  /* 0x0000003132327210 */ /* 0x000fe20007f1e0ff */
[----:B------:R-:W-:Y:S01]  /*51420*/  IMAD.WIDE.U32 R74, R45, R70, RZ ;  /* 0x000000462d4a7225 */ /* 0x000fe200078e00ff */
[----:B------:R-:W-:Y:S02]  /*51430*/  ISETP.GE.U32.AND.EX P2, PT, R54, R113, PT, P2 ;  /* 0x000000713600720c */ /* 0x000fe40003f46120 */
[----:B------:R-:W-:Y:S01]  /*51440*/  SEL R42, R42, RZ, P1 ;  /* 0x000000ff2a2a7207 */ /* 0x000fe20000800000 */
[----:B------:R-:W-:Y:S01]  /*51450*/  IMAD.X R52, R54, 0x1, R111, P0 ;  /* 0x0000000136347824 */ /* 0x000fe200000e066f */
[----:B------:R-:W-:Y:S01]  /*51460*/  ISETP.GE.U32.AND P0, PT, R50, R49, PT ;  /* 0x000000313200720c */ /* 0x000fe20003f06070 */
[----:B------:R-:W-:Y:S01]  /*51470*/  IMAD.WIDE.U32.X R112, R51, R65, R80, P6 ;  /* 0x0000004133707225 */ /* 0x000fe200030e0450 */
[----:B------:R-:W-:-:S02]  /*51480*/  SEL R78, RZ, 0x1, P2 ;  /* 0x00000001ff4e7807 */ /* 0x000fc40001000000 */
[----:B------:R-:W-:Y:S01]  /*51490*/  ISETP.GE.U32.AND.EX P0, PT, R52, R111, PT, P0 ;  /* 0x0000006f3400720c */ /* 0x000fe20003f06100 */
[----:B------:R-:W-:Y:S01]  /*514a0*/  IMAD.WIDE.U32 R80, R74, R68, RZ ;  /* 0x000000444a507225 */ /* 0x000fe200078e00ff */
[----:B------:R-:W-:Y:S02]  /*514b0*/  IADD3 R114, P2, P6, R114, R86, R117 ;  /* 0x0000005672727210 */ /* 0x000fe40007e5e075 */
[----:B------:R-:W-:Y:S02]  /*514c0*/  SEL R49, RZ, 0x1, P0 ;  /* 0x00000001ff317807 */ /* 0x000fe40000000000 */
[----:B------:R-:W-:Y:S01]  /*514d0*/  IADD3.X R116, PT, PT, RZ, R87, RZ, P2, P6 ;  /* 0x00000057ff747210 */ /* 0x000fe200017ec4ff */
[----:B------:R-:W-:Y:S01]  /*514e0*/  IMAD.WIDE.U32 R86, R48, R46, RZ ;  /* 0x0000002e30567225 */ /* 0x000fe200078e00ff */
[----:B------:R-:W-:Y:S02]  /*514f0*/  IADD3 R42, P4, PT, -R42, R103, RZ ;  /* 0x000000672a2a7210 */ /* 0x000fe40007f9e1ff */
[----:B------:R-:W-:Y:S01]  /*51500*/  IADD3 R78, P2, P6, R49, R112, R78 ;  /* 0x00000070314e7210 */ /* 0x000fe20007e5e04e */
[----:B------:R-:W-:Y:S01]  /*51510*/  IMAD.IADD R103, R75, 0x1, R119 ;  /* 0x000000014b677824 */ /* 0x000fe200078e0277 */
[----:B------:R-:W-:Y:S01]  /*51520*/  LOP3.LUT R80, RZ, R80, RZ, 0x33, !PT ;  /* 0x00000050ff507212 */ /* 0x000fe200078e33ff */
[----:B------:R-:W-:Y:S01]  /*51530*/  IMAD.X R49, RZ, RZ, R65, P5 ;  /* 0x000000ffff317224 */ /* 0x000fe200028e0641 */
[----:B------:R-:W-:Y:S01]  /*51540*/  IADD3.X R100, PT, PT, RZ, R113, RZ, P2, P6 ;  /* 0x00000071ff647210 */ /* 0x000fe200017ec4ff */
[----:B------:R-:W-:Y:S01]  /*51550*/  IMAD.WIDE.U32 R54, R103, R68, RZ ;  /* 0x0000004467367225 */ /* 0x000fe200078e00ff */
[----:B------:R-:W-:-:S02]  /*51560*/  ISETP.NE.U32.AND P6, PT, R114, RZ, PT ;  /* 0x000000ff7200720c */ /* 0x000fc40003fc5070 */
[----:B------:R-:W-:Y:S02]  /*51570*/  ISETP.GT.U32.AND P2, PT, R45, R80, PT ;  /* 0x000000502d00720c */ /* 0x000fe40003f44070 */
[----:B------:R-:W-:Y:S01]  /*51580*/  ISETP.NE.AND.EX P6, PT, R116, RZ, PT, P6 ;  /* 0x000000ff7400720c */ /* 0x000fe20003fc5360 */
[----:B------:R-:W-:Y:S01]  /*51590*/  IMAD.WIDE.U32 R54, P0, R74, R69, R54 ;  /* 0x000000454a367225 */ /* 0x000fe20007800036 */
[----:B------:R-:W-:-:S03]  /*515a0*/  SEL R45, R49, RZ, P1 ;  /* 0x000000ff312d7207 */ /* 0x000fc60000800000 */
[----:B------:R-:W-:Y:S01]  /*515b0*/  IMAD.X R49, RZ, RZ, RZ, P0 ;  /* 0x000000ffff317224 */ /* 0x000fe200000e06ff */
[----:B------:R-:W-:Y:S01]  /*515c0*/  IADD3 R54, P5, PT, R81, R54, RZ ;  /* 0x0000003651367210 */ /* 0x000fe20007fbe0ff */
[----:B------:R-:W-:-:S03]  /*515d0*/  IMAD.WIDE.U32 R80, R51, R46, RZ ;  /* 0x0000002e33507225 */ /* 0x000fc600078e00ff */
[----:B------:R-:W-:Y:S01]  /*515e0*/  LOP3.LUT R54, RZ, R54, RZ, 0x33, !PT ;  /* 0x00000036ff367212 */ /* 0x000fe200078e33ff */
[----:B------:R-:W-:Y:S02]  /*515f0*/  IMAD.X R45, R92, 0x1, ~R45, P4 ;  /* 0x000000015c2d7824 */ /* 0x000fe400020e0e2d */
[----:B------:R-:W-:Y:S01]  /*51600*/  IMAD.WIDE.U32 R80, P4, R48, R47, R80 ;  /* 0x0000002f30507225 */ /* 0x000fe20007880050 */
[----:B------:R-:W-:-:S03]  /*51610*/  ISETP.GT.U32.AND.EX P2, PT, R115, R54, PT, P2 ;  /* 0x000000367300720c */ /* 0x000fc60003f44120 */
[----:B------:R-:W-:Y:S01]  /*51620*/  IMAD.MOV.U32 R48, RZ, RZ, R55 ;  /* 0x000000ffff307224 */ /* 0x000fe200078e0037 */
[----:B------:R-:W-:Y:S09]  /*51630*/  @!P6 BRA `(.L_x_150) ;  /* 0x000000000034e947 */ /* 0x000ff20003800000 */
        /* <DEDUP_REMOVED lines=13> */
.L_x_150:
[----:B------:R-:W-:Y:S05]  /*51710*/  BSYNC.RECONVERGENT B2 ;  /* 0x0000000000027941 */ /* 0x000fea0003800200 */
.L_x_149:
[----:B------:R-:W-:Y:S01]  /*51720*/  IMAD.WIDE.U32.X R48, R103, R69, R48, P5 ;  /* 0x0000004567307225 */ /* 0x000fe200028e0430 */
[----:B------:R-:W-:Y:S01]  /*51730*/  SEL R75, RZ, 0x1, !P2 ;  /* 0x00000001ff4b7807 */ /* 0x000fe20005000000 */
[----:B------:R-:W-:Y:S01]  /*51740*/  BSSY.RECONVERGENT B2, `(.L_x_151) ;  /* 0x0000114000027945 */ /* 0x000fe20003800200 */
[----:B------:R-:W-:Y:S01]  /*51750*/  IADD3 R80, P6, PT, R87, R80, RZ ;  /* 0x0000005057507210 */ /* 0x000fe20007fde0ff */
[----:B------:R-:W-:Y:S01]  /*51760*/  IMAD.WIDE.U32 R54, R103, R66, RZ ;  /* 0x0000004267367225 */ /* 0x000fe200078e00ff */
[----:B------:R-:W-:Y:S02]  /*51770*/  IADD3 R111, P2, PT, R107, R86, RZ ;  /* 0x000000566b6f7210 */ /* 0x000fe40007f5e0ff */
[----:B------:R-:W-:Y:S01]  /*51780*/  IADD3 R48, P0, PT, R75, R48, RZ ;  /* 0x000000304b307210 */ /* 0x000fe20007f1e0ff */
[----:B------:R-:W-:Y:S01]  /*51790*/  IMAD.X R113, RZ, RZ, RZ, P4 ;  /* 0x000000ffff717224 */ /* 0x000fe200020e06ff */
[----:B------:R-:W-:Y:S01]  /*517a0*/  IADD3 R75, P4, PT, R111, R78, RZ ;  /* 0x0000004e6f4b7210 */ /* 0x000fe20007f9e0ff */
[----:B------:R-:W-:-:S04]  /*517b0*/  IMAD.WIDE.U32 R114, R74, R66, RZ ;  /* 0x000000424a727225 */ /* 0x000fc800078e00ff */
[----:B------:R-:W-:-:S04]  /*517c0*/  IMAD.WIDE.U32 R54, P5, R74, R67, R54 ;  /* 0x000000434a367225 */ /* 0x000fc800078a0036 */
[----:B------:R-:W-:Y:S01]  /*517d0*/  IMAD.X R53, R53, 0x1, R80, P2 ;  /* 0x0000000135357824 */ /* 0x000fe200010e0650 */
[----:B------:R-:W-:Y:S01]  /*517e0*/  IADD3 R107, P2, PT, R50, R114, RZ ;  /* 0x00000072326b7210 */ /* 0x000fe20007f5e0ff */
[----:B------:R-:W-:Y:S02]  /*517f0*/  IMAD.X R117, RZ, RZ, R49, P0 ;  /* 0x000000ffff757224 */ /* 0x000fe400000e0631 */
[----:B------:R-:W-:Y:S01]  /*51800*/  IMAD.X R87, R53, 0x1, R100, P4 ;  /* 0x0000000135577824 */ /* 0x000fe200020e0664 */
[----:B------:R-:W-:Y:S01]  /*51810*/  IADD3 R115, P4, PT, R115, R54, RZ ;  /* 0x0000003673737210 */ /* 0x000fe20007f9e0ff */
[----:B------:R-:W-:Y:S01]  /*51820*/  IMAD.X R49, RZ, RZ, RZ, P5 ;  /* 0x000000ffff317224 */ /* 0x000fe200028e06ff */
[C---:B------:R-:W-:Y:S01]  /*51830*/  ISETP.GE.U32.AND P0, PT, R107.reuse, R114, PT ;  /* 0x000000726b00720c */ /* 0x040fe20003f06070 */
[----:B------:R-:W-:Y:S01]  /*51840*/  IMAD.MOV.U32 R112, RZ, RZ, R81 ;  /* 0x000000ffff707224 */ /* 0x000fe200078e0051 */
[----:B------:R-:W-:Y:S01]  /*51850*/  IADD3 R107, P5, PT, R107, R48, RZ ;  /* 0x000000306b6b7210 */ /* 0x000fe20007fbe0ff */
[----:B------:R-:W-:-:S02]  /*51860*/  IMAD.X R52, R115, 0x1, R52, P2 ;  /* 0x0000000173347824 */ /* 0x000fc400010e0634 */
[----:B------:R-:W-:Y:S01]  /*51870*/  IMAD.WIDE.U32.X R112, R51, R47, R112, P6 ;  /* 0x0000002f33707225 */ /* 0x000fe200030e0470 */
[----:B------:R-:W-:Y:S02]  /*51880*/  ISETP.GE.U32.AND P2, PT, R107, R48, PT ;  /* 0x000000306b00720c */ /* 0x000fe40003f46070 */
[C---:B------:R-:W-:Y:S01]  /*51890*/  ISETP.GE.U32.AND.EX P0, PT, R52.reuse, R115, PT, P0 ;  /* 0x000000733400720c */ /* 0x040fe20003f06100 */
[----:B------:R-:W-:Y:S01]  /*518a0*/  IMAD.X R54, R52, 0x1, R117, P5 ;  /* 0x0000000134367824 */ /* 0x000fe200028e0675 */
[----:B------:R-:W-:Y:S01]  /*518b0*/  IADD3 R101, P5, PT, R101, R102, RZ ;  /* 0x0000006665657210 */ /* 0x000fe20007fbe0ff */
[----:B------:R-:W-:Y:S01]  /*518c0*/  IMAD.MOV.U32 R48, RZ, RZ, R55 ;  /* 0x000000ffff307224 */ /* 0x000fe200078e0037 */
[----:B------:R-:W-:Y:S02]  /*518d0*/  SEL R50, RZ, 0x1, P0 ;  /* 0x00000001ff327807 */ /* 0x000fe40000000000 */
[----:B------:R-:W-:Y:S01]  /*518e0*/  ISETP.GE.U32.AND.EX P2, PT, R54, R117, PT, P2 ;  /* 0x000000753600720c */ /* 0x000fe20003f46120 */
[----:B------:R-:W-:Y:S01]  /*518f0*/  IMAD.WIDE.U32.X R48, R103, R67, R48, P4 ;  /* 0x0000004367307225 */ /* 0x000fe200020e0430 */
[----:B------:R-:W-:-:S02]  /*51900*/  ISETP.GE.U32.AND P4, PT, R111, R86, PT ;  /* 0x000000566f00720c */ /* 0x000fc40003f86070 */
[----:B------:R-:W-:Y:S01]  /*51910*/  SEL R55, RZ, 0x1, P2 ;  /* 0x00000001ff377807 */ /* 0x000fe20001000000 */
[----:B------:R-:W-:Y:S01]  /*51920*/  IMAD.X R82, R82, 0x1, R95, P5 ;  /* 0x0000000152527824 */ /* 0x000fe200028e065f */
[----:B------:R-:W-:Y:S02]  /*51930*/  ISETP.GE.U32.AND P0, PT, R75, R78, PT ;  /* 0x0000004e4b00720c */ /* 0x000fe40003f06070 */
[----:B------:R-:W-:Y:S01]  /*51940*/  IADD3 R78, P2, P6, R55, R48, R50 ;  /* 0x00000030374e7210 */ /* 0x000fe20007e5e032 */
[----:B------:R-:W-:Y:S01]  /*51950*/  IMAD.WIDE.U32 R50, R103, R64, RZ ;  /* 0x0000004067327225 */ /* 0x000fe200078e00ff */
[----:B------:R-:W-:Y:S02]  /*51960*/  ISETP.GE.U32.AND.EX P4, PT, R53, R80, PT, P4 ;  /* 0x000000503500720c */ /* 0x000fe40003f86140 */
[----:B------:R-:W-:Y:S01]  /*51970*/  ISETP.GE.U32.AND.EX P0, PT, R87, R100, PT, P0 ;  /* 0x000000645700720c */ /* 0x000fe20003f06100 */
[----:B------:R-:W-:Y:S01]  /*51980*/  IMAD.WIDE.U32 R52, R74, R64, RZ ;  /* 0x000000404a347225 */ /* 0x000fe200078e00ff */
[----:B------:R-:W-:-:S02]  /*51990*/  IADD3.X R80, PT, PT, RZ, R49, RZ, P2, P6 ;  /* 0x00000031ff507210 */ /* 0x000fc400017ec4ff */
[----:B------:R-:W-:Y:S02]  /*519a0*/  ISETP.NE.U32.AND P6, PT, R91, R66, PT ;  /* 0x000000425b00720c */ /* 0x000fe40003fc5070 */
[----:B------:R-:W-:Y:S02]  /*519b0*/  SEL R48, RZ, 0x1, P4 ;  /* 0x00000001ff307807 */ /* 0x000fe40002000000 */
[----:B------:R-:W-:Y:S02]  /*519c0*/  SEL R55, RZ, 0x1, P0 ;  /* 0x00000001ff377807 */ /* 0x000fe40000000000 */
[----:B------:R-:W-:Y:S02]  /*519d0*/  ISETP.LT.U32.AND P0, PT, R89, R68, PT ;  /* 0x000000445900720c */ /* 0x000fe40003f01070 */
[----:B------:R-:W-:Y:S02]  /*519e0*/  ISETP.NE.AND.EX P6, PT, R88, R67, PT, P6 ;  /* 0x000000435800720c */ /* 0x000fe40003fc5360 */
[----:B------:R-:W-:-:S02]  /*519f0*/  IADD3 R55, P4, P2, R55, R112, R48 ;  /* 0x0000007037377210 */ /* 0x000fc40007a9e030 */
[----:B------:R-:W-:Y:S02]  /*51a00*/  SEL R49, RZ, 0x1, !P3 ;  /* 0x00000001ff317807 */ /* 0x000fe40005800000 */
[----:B------:R-:W-:Y:S02]  /*51a10*/  ISETP.LT.U32.AND P3, PT, R91, R66, PT ;  /* 0x000000425b00720c */ /* 0x000fe40003f61070 */
[----:B------:R-:W-:Y:S02]  /*51a20*/  ISETP.LT.U32.AND.EX P0, PT, R84, R69, !P6, P0 ;  /* 0x000000455400720c */ /* 0x000fe40007701100 */
[----:B------:R-:W-:Y:S02]  /*51a30*/  IADD3 R86, P5, PT, R49, R46, RZ ;  /* 0x0000002e31567210 */ /* 0x000fe40007fbe0ff */
[----:B------:R-:W-:Y:S01]  /*51a40*/  IADD3.X R112, PT, PT, RZ, R113, RZ, P4, P2 ;  /* 0x00000071ff707210 */ /* 0x000fe200027e44ff */
[----:B------:R-:W-:Y:S01]  /*51a50*/  IMAD.WIDE.U32 R50, P4, R74, R65, R50 ;  /* 0x000000414a327225 */ /* 0x000fe20007880032 */
[----:B------:R-:W-:-:S02]  /*51a60*/  ISETP.LT.U32.OR.EX P0, PT, R88, R67, P0, P3 ;  /* 0x000000435800720c */ /* 0x000fc40000701530 */
[CC--:B------:R-:W-:Y:S01]  /*51a70*/  ISETP.EQ.U32.AND P6, PT, R93.reuse, R64.reuse, PT ;  /* 0x000000405d00720c */ /* 0x0c0fe20003fc2070 */
[----:B------:R-:W-:Y:S01]  /*51a80*/  IMAD.X R95, RZ, RZ, R47, P5 ;  /* 0x000000ffff5f7224 */ /* 0x000fe200028e062f */
[----:B------:R-:W-:Y:S01]  /*51a90*/  ISETP.LT.U32.AND P2, PT, R93, R64, PT ;  /* 0x000000405d00720c */ /* 0x000fe20003f41070 */
[----:B------:R-:W-:Y:S01]  /*51aa0*/  IMAD.X R49, RZ, RZ, RZ, P4 ;  /* 0x000000ffff317224 */ /* 0x000fe200020e06ff */
[----:B------:R-:W-:Y:S01]  /*51ab0*/  ISETP.EQ.AND.EX P6, PT, R90, R65, P0, P6 ;  /* 0x000000415a00720c */ /* 0x000fe200007c2360 */
[----:B------:R-:W-:Y:S01]  /*51ac0*/  IMAD.MOV.U32 R48, RZ, RZ, R51 ;  /* 0x000000ffff307224 */ /* 0x000fe200078e0033 */
[----:B------:R-:W-:Y:S02]  /*51ad0*/  ISETP.GE.U32.AND P0, PT, R101, R46, PT ;  /* 0x0000002e6500720c */ /* 0x000fe40003f06070 */
[----:B------:R-:W-:Y:S02]  /*51ae0*/  IADD3 R50, P4, PT, R53, R50, RZ ;  /* 0x0000003235327210 */ /* 0x000fe40007f9e0ff */
[----:B------:R-:W-:-:S02]  /*51af0*/  IADD3 R75, P5, PT, R75, R52, RZ ;  /* 0x000000344b4b7210 */ /* 0x000fc40007fbe0ff */
[-C--:B------:R-:W-:Y:S01]  /*51b00*/  ISETP.LT.U32.OR.EX P2, PT, R90, R65.reuse, P6, P2 ;  /* 0x000000415a00720c */ /* 0x080fe20003741520 */
[----:B------:R-:W-:Y:S01]  /*51b10*/  IMAD.WIDE.U32.X R48, R103, R65, R48, P4 ;  /* 0x0000004167307225 */ /* 0x000fe200020e0430 */
[----:B------:R-:W-:Y:S02]  /*51b20*/  ISETP.GE.U32.AND.EX P0, PT, R82, R47, PT, P0 ;  /* 0x0000002f5200720c */ /* 0x000fe40003f06100 */
[C---:B------:R-:W-:Y:S01]  /*51b30*/  IADD3 R53, P6, PT, R75.reuse, R78, RZ ;  /* 0x0000004e4b357210 */ /* 0x040fe20007fde0ff */
[----:B------:R-:W-:Y:S01]  /*51b40*/  IMAD.X R87, R50, 0x1, R87, P5 ;  /* 0x0000000132577824 */ /* 0x000fe200028e0657 */
[----:B------:R-:W-:Y:S02]  /*51b50*/  ISETP.GE.U32.AND P4, PT, R75, R52, PT ;  /* 0x000000344b00720c */ /* 0x000fe40003f86070 */
[----:B------:R-:W-:Y:S01]  /*51b60*/  ISETP.GE.U32.AND P5, PT, R53, R78, PT ;  /* 0x0000004e3500720c */ /* 0x000fe20003fa6070 */
[----:B------:R-:W-:Y:S01]  /*51b70*/  IMAD.X R52, R87, 0x1, R80, P6 ;  /* 0x0000000157347824 */ /* 0x000fe200030e0650 */
[----:B------:R-:W-:-:S02]  /*51b80*/  ISETP.NE.U32.AND P6, PT, R55, RZ, PT ;  /* 0x000000ff3700720c */ /* 0x000fc40003fc5070 */
[----:B------:R-:W-:Y:S02]  /*51b90*/  ISETP.GE.U32.AND.EX P4, PT, R87, R50, PT, P4 ;  /* 0x000000325700720c */ /* 0x000fe40003f86140 */
[----:B------:R-:W-:Y:S02]  /*51ba0*/  ISETP.GE.U32.AND.EX P5, PT, R52, R80, PT, P5 ;  /* 0x000000503400720c */ /* 0x000fe40003fa6150 */
[----:B------:R-:W-:Y:S02]  /*51bb0*/  ISETP.NE.AND.EX P6, PT, R112, RZ, PT, P6 ;  /* 0x000000ff7000720c */ /* 0x000fe40003fc5360 */
[----:B------:R-:W-:Y:S02]  /*51bc0*/  SEL R80, RZ, 0x1, P4 ;  /* 0x00000001ff507807 */ /* 0x000fe40002000000 */
[----:B------:R-:W-:Y:S02]  /*51bd0*/  @P0 ISETP.NE.U32.AND P4, PT, R101, R46, PT ;  /* 0x0000002e6500020c */ /* 0x000fe40003f85070 */
[----:B------:R-:W-:-:S02]  /*51be0*/  SEL R51, RZ, 0x1, P5 ;  /* 0x00000001ff337807 */ /* 0x000fc40002800000 */
[----:B------:R-:W-:Y:S02]  /*51bf0*/  PLOP3.LUT P5, PT, PT, PT, PT, 0x8, 0x80 ;  /* 0x000000000080781c */ /* 0x000fe40003fae170 */
[----:B------:R-:W-:Y:S02]  /*51c00*/  @P0 ISETP.NE.OR.EX P5, PT, R82, R47, !P2, P4 ;  /* 0x0000002f5200020c */ /* 0x000fe400057a5740 */
[----:B------:R-:W-:Y:S01]  /*51c10*/  IADD3 R80, P0, P4, R51, R48, R80 ;  /* 0x0000003033507210 */ /* 0x000fe20007c1e050 */
[----:B------:R-:W-:Y:S01]  /*51c20*/  IMAD.WIDE.U32 R50, R103, R46, RZ ;  /* 0x0000002e67327225 */ /* 0x000fe200078e00ff */
[----:B------:R-:W-:Y:S02]  /*51c30*/  SEL R86, R86, RZ, P1 ;  /* 0x000000ff56567207 */ /* 0x000fe40000800000 */
[----:B------:R-:W-:Y:S02]  /*51c40*/  IADD3.X R81, PT, PT, RZ, R49, RZ, P0, P4 ;  /* 0x00000031ff517210 */ /* 0x000fe400007e84ff */
[----:B------:R-:W-:-:S02]  /*51c50*/  @P6 IADD3 R55, P0, PT, R55, R110, RZ ;  /* 0x0000006e37376210 */ /* 0x000fc40007f1e0ff */
[----:B------:R-:W-:Y:S01]  /*51c60*/  SEL R95, R95, RZ, P1 ;  /* 0x000000ff5f5f7207 */ /* 0x000fe20000800000 */
[----:B------:R-:W-:-:S04]  /*51c70*/  IMAD.WIDE.U32 R50, P1, R74, R47, R50 ;  /* 0x0000002f4a327225 */ /* 0x000fc80007820032 */
[----:B------:R-:W-:-:S04]  /*51c80*/  IMAD.WIDE.U32 R74, R74, R46, RZ ;  /* 0x0000002e4a4a7225 */ /* 0x000fc800078e00ff */
        /* <DEDUP_REMOVED lines=10> */
[----:B------:R-:W-:-:S02]  /*51d30*/  @P6 SEL R87, RZ, 0x1, P0 ;  /* 0x00000001ff576807 */ /* 0x000fc40000000000 */
[----:B------:R-:W-:Y:S01]  /*51d40*/  IADD3 R51, P1, PT, R55, R80, RZ ;  /* 0x0000005037337210 */ /* 0x000fe20007f3e0ff */
[----:B------:R-:W-:Y:S01]  /*51d50*/  IMAD.X R109, R109, 0x1, R78, P4 ;  /* 0x000000016d6d7824 */ /* 0x000fe200020e064e */
[----:B------:R-:W-:Y:S02]  /*51d60*/  ISETP.GE.U32.AND P4, PT, R55, R74, PT ;  /* 0x0000004a3700720c */ /* 0x000fe40003f86070 */
[----:B------:R-:W-:Y:S01]  /*51d70*/  ISETP.GE.U32.AND P0, PT, R51, R80, PT ;  /* 0x000000503300720c */ /* 0x000fe20003f06070 */
[C---:B------:R-:W-:Y:S01]  /*51d80*/  IMAD.X R50, R109.reuse, 0x1, R81, P1 ;  /* 0x000000016d327824 */ /* 0x040fe200008e0651 */
[----:B------:R-:W-:Y:S02]  /*51d90*/  ISETP.GE.U32.AND.EX P4, PT, R109, R78, PT, P4 ;  /* 0x0000004e6d00720c */ /* 0x000fe40003f86140 */
[----:B------:R-:W-:Y:S02]  /*51da0*/  IADD3 R74, P1, PT, -R86, R105, RZ ;  /* 0x00000069564a7210 */ /* 0x000fe40007f3e1ff */
[----:B------:R-:W-:-:S02]  /*51db0*/  ISETP.GE.U32.AND.EX P0, PT, R50, R81, PT, P0 ;  /* 0x000000513200720c */ /* 0x000fc40003f06100 */
[----:B------:R-:W-:Y:S02]  /*51dc0*/  SEL R75, RZ, 0x1, P4 ;  /* 0x00000001ff4b7807 */ /* 0x000fe40002000000 */
[----:B------:R-:W-:Y:S02]  /*51dd0*/  @P6 IADD3 R108, P4, PT, R87, R108, RZ ;  /* 0x0000006c576c6210 */ /* 0x000fe40007f9e0ff */
[----:B------:R-:W-:Y:S02]  /*51de0*/  SEL R55, RZ, 0x1, P0 ;  /* 0x00000001ff377807 */ /* 0x000fe40000000000 */
[----:B------:R-:W-:Y:S01]  /*51df0*/  ISETP.GE.U32.AND P0, PT, R89, R68, PT ;  /* 0x000000445900720c */ /* 0x000fe20003f06070 */
[----:B------:R-:W-:Y:S01]  /*51e00*/  @P6 IMAD.X R106, RZ, RZ, R106, P4 ;  /* 0x000000ffff6a6224 */ /* 0x000fe200020e066a */
[----:B------:R-:W-:Y:S02]  /*51e10*/  SEL R78, R68, RZ, P5 ;  /* 0x000000ff444e7207 */ /* 0x000fe40002800000 */
[----:B------:R-:W-:Y:S01]  /*51e20*/  IADD3 R55, P6, P4, R55, R48, R75 ;  /* 0x0000003037377210 */ /* 0x000fe20007cde04b */
[----:B------:R-:W-:Y:S01]  /*51e30*/  IMAD.X R75, R104, 0x1, ~R95, P1 ;  /* 0x00000001684b7824 */ /* 0x000fe200008e0e5f */
[----:B------:R-:W-:-:S02]  /*51e40*/  ISETP.GE.U32.AND.EX P0, PT, R84, R69, PT, P0 ;  /* 0x000000455400720c */ /* 0x000fc40003f06100 */
[----:B------:R-:W-:Y:S02]  /*51e50*/  IADD3 R81, P1, PT, -R78, R89, RZ ;  /* 0x000000594e517210 */ /* 0x000fe40007f3e1ff */
[----:B------:R-:W-:Y:S02]  /*51e60*/  SEL R95, R69, RZ, P5 ;  /* 0x000000ff455f7207 */ /* 0x000fe40002800000 */
[----:B------:R-:W-:Y:S02]  /*51e70*/  IADD3.X R87, PT, PT, RZ, R49, RZ, P6, P4 ;  /* 0x00000031ff577210 */ /* 0x000fe400037e84ff */
[----:B------:R-:W-:Y:S01]  /*51e80*/  SEL R89, RZ, 0x1, P0 ;  /* 0x00000001ff597807 */ /* 0x000fe20000000000 */
[----:B------:R-:W-:Y:S01]  /*51e90*/  IMAD.X R78, R84, 0x1, ~R95, P1 ;  /* 0x00000001544e7824 */ /* 0x000fe200008e0e5f */
[-C--:B------:R-:W-:Y:S02]  /*51ea0*/  ISETP.EQ.U32.AND P4, PT, R91, R66.reuse, PT ;  /* 0x000000425b00720c */ /* 0x080fe40003f82070 */
[----:B------:R-:W-:-:S02]  /*51eb0*/  IADD3 R80, P1, PT, R89, R66, RZ ;  /* 0x0000004259507210 */ /* 0x000fc40007f3e0ff */
[----:B------:R-:W-:Y:S02]  /*51ec0*/  IADD3 R49, P6, PT, R108, R55, RZ ;  /* 0x000000376c317210 */ /* 0x000fe40007fde0ff */
[-C--:B------:R-:W-:Y:S01]  /*51ed0*/  ISETP.EQ.AND.EX P4, PT, R88, R67.reuse, !P0, P4 ;  /* 0x000000435800720c */ /* 0x080fe20004782340 */
[----:B------:R-:W-:Y:S01]  /*51ee0*/  IMAD.X R84, RZ, RZ, R67, P1 ;  /* 0x000000ffff547224 */ /* 0x000fe200008e0643 */
[----:B------:R-:W-:Y:S01]  /*51ef0*/  ISETP.NE.U32.AND P0, PT, R53, R66, PT ;  /* 0x000000423500720c */ /* 0x000fe20003f05070 */
[----:B------:R-:W-:Y:S01]  /*51f00*/  IMAD.X R106, R106, 0x1, R87, P6 ;  /* 0x000000016a6a7824 */ /* 0x000fe200030e0657 */
[-C--:B------:R-:W-:Y:S02]  /*51f10*/  ISETP.LT.U32.OR.EX P4, PT, R88, R67.reuse, P4, P3 ;  /* 0x000000435800720c */ /* 0x080fe40002781530 */
[----:B------:R-:W-:Y:S02]  /*51f20*/  ISETP.LT.U32.AND P1, PT, R107, R68, PT ;  /* 0x000000446b00720c */ /* 0x000fe40003f21070 */
[----:B------:R-:W-:-:S02]  /*51f30*/  ISETP.NE.AND.EX P3, PT, R52, R67, PT, P0 ;  /* 0x000000433400720c */ /* 0x000fc40003f65300 */
[----:B------:R-:W-:Y:S02]  /*51f40*/  ISETP.GE.U32.AND P0, PT, R49, R46, PT ;  /* 0x0000002e3100720c */ /* 0x000fe40003f06070 */
[----:B------:R-:W-:Y:S02]  /*51f50*/  SEL R55, RZ, 0x1, !P4 ;  /* 0x00000001ff377807 */ /* 0x000fe40006000000 */
[----:B------:R-:W-:Y:S02]  /*51f60*/  ISETP.LT.U32.AND P4, PT, R53, R66, PT ;  /* 0x000000423500720c */ /* 0x000fe40003f81070 */
[----:B------:R-:W-:Y:S02]  /*51f70*/  ISETP.LT.U32.AND.EX P3, PT, R54, R69, !P3, P1 ;  /* 0x000000453600720c */ /* 0x000fe40005f61110 */
[----:B------:R-:W-:Y:S02]  /*51f80*/  ISETP.GE.U32.AND.EX P1, PT, R106, R47, PT, P0 ;  /* 0x0000002f6a00720c */ /* 0x000fe40003f26100 */
[----:B------:R-:W-:-:S02]  /*51f90*/  IADD3 R48, P6, PT, R55, R64, RZ ;  /* 0x0000004037307210 */ /* 0x000fc40007fde0ff */
[----:B------:R-:W-:Y:S02]  /*51fa0*/  ISETP.LT.U32.OR.EX P0, PT, R52, R67, P3, P4 ;  /* 0x000000433400720c */ /* 0x000fe40001f01540 */
[CC--:B------:R-:W-:Y:S01]  /*51fb0*/  ISETP.EQ.U32.AND P3, PT, R51.reuse, R64.reuse, PT ;  /* 0x000000403300720c */ /* 0x0c0fe20003f62070 */
[----:B------:R-:W-:Y:S01]  /*51fc0*/  IMAD.X R89, RZ, RZ, R65, P6 ;  /* 0x000000ffff597224 */ /* 0x000fe200030e0641 */
[----:B------:R-:W-:Y:S02]  /*51fd0*/  ISETP.LT.U32.AND P6, PT, R51, R64, PT ;  /* 0x000000403300720c */ /* 0x000fe40003fc1070 */
[-C--:B------:R-:W-:Y:S02]  /*51fe0*/  ISETP.EQ.AND.EX P0, PT, R50, R65.reuse, P0, P3 ;  /* 0x000000413200720c */ /* 0x080fe40000702330 */
[----:B------:R-:W-:Y:S02]  /*51ff0*/  SEL R80, R80, RZ, P5 ;  /* 0x000000ff50507207 */ /* 0x000fe40002800000 */
[----:B------:R-:W-:-:S02]  /*52000*/  ISETP.LT.U32.OR.EX P0, PT, R50, R65, P0, P6 ;  /* 0x000000413200720c */ /* 0x000fc40000701560 */
[----:B------:R-:W-:Y:S02]  /*52010*/  SEL R55, RZ, 0x1, !P2 ;  /* 0x00000001ff377807 */ /* 0x000fe40005000000 */
[----:B------:R-:W-:Y:S02]  /*52020*/  @P1 ISETP.NE.U32.AND P6, PT, R49, R46, PT ;  /* 0x0000002e3100120c */ /* 0x000fe40003fc5070 */
[----:B------:R-:W-:Y:S02]  /*52030*/  IADD3 R105, P2, PT, -R80, R91, RZ ;  /* 0x0000005b50697210 */ /* 0x000fe40007f5e1ff */
[----:B------:R-:W-:Y:S02]  /*52040*/  SEL R48, R48, RZ, P5 ;  /* 0x000000ff30307207 */ /* 0x000fe40002800000 */
[----:B------:R-:W-:Y:S02]  /*52050*/  SEL R91, R84, RZ, P5 ;  /* 0x000000ff545b7207 */ /* 0x000fe40002800000 */
[----:B------:R-:W-:-:S02]  /*52060*/  PLOP3.LUT P3, PT, PT, PT, PT, 0x8, 0x80 ;  /* 0x000000000080781c */ /* 0x000fc40003f6e170 */
[----:B------:R-:W-:Y:S01]  /*52070*/  @P1 ISETP.NE.OR.EX P3, PT, R106, R47, !P0, P6 ;  /* 0x0000002f6a00120c */ /* 0x000fe20004765760 */
[----:B------:R-:W-:Y:S01]  /*52080*/  IMAD.X R80, R88, 0x1, ~R91, P2 ;  /* 0x0000000158507824 */ /* 0x000fe200010e0e5b */
[----:B------:R-:W-:Y:S02]  /*52090*/  IADD3 R87, P6, PT, -R48, R93, RZ ;  /* 0x0000005d30577210 */ /* 0x000fe40007fde1ff */
[----:B------:R-:W-:Y:S02]  /*520a0*/  SEL R89, R89, RZ, P5 ;  /* 0x000000ff59597207 */ /* 0x000fe40002800000 */
[----:B------:R-:W-:Y:S02]  /*520b0*/  IADD3 R48, P1, PT, R55, R46, RZ ;  /* 0x0000002e37307210 */ /* 0x000fe40007f3e0ff */
[----:B------:R-:W-:Y:S01]  /*520c0*/  ISETP.GE.U32.AND P2, PT, R107, R68, PT ;  /* 0x000000446b00720c */ /* 0x000fe20003f46070 */
[----:B------:R-:W-:Y:S01]  /*520d0*/  IMAD.X R108, R90, 0x1, ~R89, P6 ;  /* 0x000000015a6c7824 */ /* 0x000fe200030e0e59 */
[----:B------:R-:W-:Y:S01]  /*520e0*/  SEL R88, R68, RZ, P3 ;  /* 0x000000ff44587207 */ /* 0x000fe20001800000 */
[----:B------:R-:W-:Y:S01]  /*520f0*/  IMAD.X R89, RZ, RZ, R47, P1 ;  /* 0x000000ffff597224 */ /* 0x000fe200008e062f */
[----:B------:R-:W-:Y:S01]  /*52100*/  ISETP.GE.U32.AND.EX P1, PT, R54, R69, PT, P2 ;  /* 0x000000453600720c */ /* 0x000fe20003f26120 */
[----:B------:R-:W-:Y:S01]  /*52110*/  IMAD.SHL.U32 R90, R87, 0x2, RZ ;  /* 0x00000002575a7824 */ /* 0x000fe200078e00ff */
[----:B------:R-:W-:-:S02]  /*52120*/  ISETP.EQ.U32.AND P2, PT, R53, R66, PT ;  /* 0x000000423500720c */ /* 0x000fc40003f42070 */
[----:B------:R-:W-:Y:S02]  /*52130*/  SEL R48, R48, RZ, P5 ;  /* 0x000000ff30307207 */ /* 0x000fe40002800000 */
[----:B------:R-:W-:Y:S02]  /*52140*/  SEL R89, R89, RZ, P5 ;  /* 0x000000ff59597207 */ /* 0x000fe40002800000 */
[----:B------:R-:W-:Y:S02]  /*52150*/  IADD3 R88, P5, PT, -R88, R107, RZ ;  /* 0x0000006b58587210 */ /* 0x000fe40007fbe1ff */
[----:B------:R-:W-:Y:S02]  /*52160*/  ISETP.EQ.AND.EX P2, PT, R52, R67, !P1, P2 ;  /* 0x000000433400720c */ /* 0x000fe40004f42320 */
[----:B------:R-:W-:Y:S02]  /*52170*/  SEL R55, R69, RZ, P3 ;  /* 0x000000ff45377207 */ /* 0x000fe40001800000 */
[----:B------:R-:W-:-:S02]  /*52180*/  IADD3 R103, P6, PT, -R48, R101, RZ ;  /* 0x0000006530677210 */ /* 0x000fc40007fde1ff */
[----:B------:R-:W-:Y:S01]  /*52190*/  ISETP.LT.U32.OR.EX P4, PT, R52, R67, P2, P4 ;  /* 0x000000433400720c */ /* 0x000fe20001781540 */
[----:B------:R-:W-:Y:S01]  /*521a0*/  IMAD.X R100, R54, 0x1, ~R55, P5 ;  /* 0x0000000136647824 */ /* 0x000fe200028e0e37 */
[----:B------:R-:W-:Y:S01]  /*521b0*/  SEL R91, RZ, 0x1, P1 ;  /* 0x00000001ff5b7807 */ /* 0x000fe20000800000 */
[----:B------:R-:W-:Y:S01]  /*521c0*/  IMAD.X R82, R82, 0x1, ~R89, P6 ;  /* 0x0000000152527824 */ /* 0x000fe200030e0e59 */
[C---:B------:R-:W-:Y:S01]  /*521d0*/  SHF.L.W.U32.HI R54, R78.reuse, 0x1, R105 ;  /* 0x000000014e367819 */ /* 0x040fe20000010e69 */
[----:B------:R-:W-:Y:S01]  /*521e0*/  IMAD.SHL.U32 R86, R103, 0x2, RZ ;  /* 0x0000000267567824 */ /* 0x000fe200078e00ff */
[----:B------:R-:W-:Y:S02]  /*521f0*/  SEL R89, RZ, 0x1, !P4 ;  /* 0x00000001ff597807 */ /* 0x000fe40006000000 */
[----:B------:R-:W-:Y:S02]  /*52200*/  IADD3 R84, P5, PT, R91, R66, RZ ;  /* 0x000000425b547210 */ /* 0x000fe40007fbe0ff */
[----:B------:R-:W-:-:S02]  /*52210*/  ISETP.GE.AND P2, PT, R78, RZ, PT ;  /* 0x000000ff4e00720c */ /* 0x000fc40003f46270 */
[----:B------:R-:W-:Y:S01]  /*52220*/  SHF.L.W.U32.HI R55, R105, 0x1, R80 ;  /* 0x0000000169377819 */ /* 0x000fe20000010e50 */
[----:B------:R-:W-:Y:S01]  /*52230*/  IMAD.X R91, RZ, RZ, R67, P5 ;  /* 0x000000ffff5b7224 */ /* 0x000fe200028e0643 */
[-C--:B------:R-:W-:Y:S02]  /*52240*/  ISETP.EQ.U32.AND P1, PT, R54, R105.reuse, PT ;  /* 0x000000693600720c */ /* 0x080fe40003f22070 */
[----:B------:R-:W-:Y:S02]  /*52250*/  IADD3 R48, P6, PT, R89, R64, RZ ;  /* 0x0000004059307210 */ /* 0x000fe40007fde0ff */
[----:B------:R-:W-:Y:S02]  /*52260*/  SEL R84, R84, RZ, P3 ;  /* 0x000000ff54547207 */ /* 0x000fe40001800000 */
[----:B------:R-:W-:Y:S02]  /*52270*/  ISETP.LT.U32.AND P4, PT, R54, R105, PT ;  /* 0x000000693600720c */ /* 0x000fe40003f81070 */
[----:B------:R-:W-:-:S02]  /*52280*/  ISETP.EQ.AND.EX P1, PT, R55, R80, !P2, P1 ;  /* 0x000000503700720c */ /* 0x000fc40005722310 */
[----:B------:R-:W-:Y:S02]  /*52290*/  SEL R48, R48, RZ, P3 ;  /* 0x000000ff30307207 */ /* 0x000fe40001800000 */
[----:B------:R-:W-:Y:S02]  /*522a0*/  IADD3 R89, P5, PT, -R84, R53, RZ ;  /* 0x0000003554597210 */ /* 0x000fe40007fbe1ff */
[----:B------:R-:W-:Y:S02]  /*522b0*/  SEL R53, RZ, 0x1, !P0 ;  /* 0x00000001ff357807 */ /* 0x000fe40004000000 */
[----:B------:R-:W-:Y:S02]  /*522c0*/  ISETP.LT.U32.OR.EX P1, PT, R55, R80, P1, P4 ;  /* 0x000000503700720c */ /* 0x000fe40000f21540 */
[----:B------:R-:W-:Y:S02]  /*522d0*/  IADD3 R93, P2, PT, -R48, R51, RZ ;  /* 0x00000033305d7210 */ /* 0x000fe40007f5e1ff */
[----:B------:R-:W-:Y:S01]  /*522e0*/  IADD3 R48, P0, PT, R53, R46, RZ ;  /* 0x0000002e35307210 */ /* 0x000fe20007f1e0ff */
[----:B------:R-:W-:Y:S01]  /*522f0*/  IMAD.X R53, RZ, RZ, R65, P6 ;  /* 0x000000ffff357224 */ /* 0x000fe200030e0641 */
[----:B------:R-:W-:-:S02]  /*52300*/  SEL R51, RZ, 0x1, !P1 ;  /* 0x00000001ff337807 */ /* 0x000fc40004800000 */
[----:B------:R-:W-:Y:S02]  /*52310*/  SEL R91, R91, RZ, P3 ;  /* 0x000000ff5b5b7207 */ /* 0x000fe40001800000 */
[----:B------:R-:W-:Y:S02]  /*52320*/  LOP3.LUT R92, R90, R51, RZ, 0xfc, !PT ;  /* 0x000000335a5c7212 */ /* 0x000fe400078efcff */
[----:B------:R-:W-:Y:S01]  /*52330*/  SEL R51, R53, RZ, P3 ;  /* 0x000000ff35337207 */ /* 0x000fe20001800000 */
[----:B------:R-:W-:Y:S01]  /*52340*/  IMAD.X R104, R52, 0x1, ~R91, P5 ;  /* 0x0000000134687824 */ /* 0x000fe200028e0e5b */
[----:B------:R-:W-:Y:S02]  /*52350*/  SHF.L.U64.HI R91, R87, 0x1, R108 ;  /* 0x00000001575b7819 */ /* 0x000fe4000001026c */
[----:B------:R-:W-:Y:S01]  /*52360*/  ISETP.EQ.U32.AND P6, PT, R92, R87, PT ;  /* 0x000000575c00720c */ /* 0x000fe20003fc2070 */
[----:B------:R-:W-:Y:S01]  /*52370*/  IMAD.X R102, R50, 0x1, ~R51, P2 ;  /* 0x0000000132667824 */ /* 0x000fe200010e0e33 */
[----:B------:R-:W-:Y:S01]  /*52380*/  SEL R48, R48, RZ, P3 ;  /* 0x000000ff30307207 */ /* 0x000fe20001800000 */
[----:B------:R-:W-:Y:S01]  /*52390*/  IMAD.X R51, RZ, RZ, R47, P0 ;  /* 0x000000ffff337224 */ /* 0x000fe200000e062f */
[----:B------:R-:W-:-:S02]  /*523a0*/  ISETP.GE.U32.AND P0, PT, R88, R97, PT ;  /* 0x000000615800720c */ /* 0x000fc40003f06070 */
[----:B------:R-:W-:Y:S02]  /*523b0*/  ISETP.LT.U32.AND P2, PT, R92, R87, PT ;  /* 0x000000575c00720c */ /* 0x000fe40003f41070 */
[----:B------:R-:W-:Y:S02]  /*523c0*/  ISETP.EQ.AND.EX P6, PT, R91, R108, P1, P6 ;  /* 0x0000006c5b00720c */ /* 0x000fe40000fc2360 */
[----:B------:R-:W-:Y:S02]  /*523d0*/  IADD3 R101, P5, PT, -R48, R49, RZ ;  /* 0x0000003130657210 */ /* 0x000fe40007fbe1ff */
[----:B------:R-:W-:Y:S02]  /*523e0*/  SEL R51, R51, RZ, P3 ;  /* 0x000000ff33337207 */ /* 0x000fe40001800000 */
[----:B------:R-:W-:Y:S02]  /*523f0*/  ISETP.EQ.U32.AND P1, PT, R89, R76, PT ;  /* 0x0000004c5900720c */ /* 0x000fe40003f22070 */
[----:B------:R-:W-:Y:S01]  /*52400*/  ISETP.GE.U32.AND.EX P0, PT, R100, R79, PT, P0 ;  /* 0x0000004f6400720c */ /* 0x000fe20003f06100 */
[----:B------:R-:W-:Y:S01]  /*52410*/  IMAD.X R106, R106, 0x1, ~R51, P5 ;  /* 0x000000016a6a7824 */ /* 0x000fe200028e0e33 */
[----:B------:R-:W-:-:S02]  /*52420*/  ISETP.LT.U32.OR.EX P2, PT, R91, R108, P6, P2 ;  /* 0x0000006c5b00720c */ /* 0x000fc40003741520 */
[----:B------:R-:W-:Y:S02]  /*52430*/  ISETP.LT.U32.AND P3, PT, R89, R76, PT ;  /* 0x0000004c5900720c */ /* 0x000fe40003f61070 */
[CC--:B------:R-:W-:Y:S02]  /*52440*/  ISETP.EQ.AND.EX P5, PT, R104.reuse, R77.reuse, !P0, P1 ;  /* 0x0000004d6800720c */ /* 0x0c0fe400047a2310 */
[----:B------:R-:W-:Y:S02]  /*52450*/  SEL R49, RZ, 0x1, !P2 ;  /* 0x00000001ff317807 */ /* 0x000fe40005000000 */
[----:B------:R-:W-:Y:S02]  /*52460*/  ISETP.EQ.U32.AND P1, PT, R93, R42, PT ;  /* 0x0000002a5d00720c */ /* 0x000fe40003f22070 */
[----:B------:R-:W-:Y:S02]  /*52470*/  ISETP.LT.U32.OR.EX P5, PT, R104, R77, P5, P3 ;  /* 0x0000004d6800720c */ /* 0x000fe40002fa1530 */
[----:B------:R-:W-:-:S02]  /*52480*/  LOP3.LUT R84, R86, R49, RZ, 0xfc, !PT ;  /* 0x0000003156547212 */ /* 0x000fc400078efcff */
[----:B------:R-:W-:Y:S02]  /*52490*/  SEL R48, RZ, 0xffffffff, P0 ;  /* 0xffffffffff307807 */ /* 0x000fe40000000000 */
[----:B------:R-:W-:Y:S02]  /*524a0*/  ISETP.LT.U32.AND P0, PT, R93, R42, PT ;  /* 0x0000002a5d00720c */ /* 0x000fe40003f01070 */
[----:B------:R-:W-:Y:S02]  /*524b0*/  ISETP.EQ.AND.EX P1, PT, R102, R45, P5, P1 ;  /* 0x0000002d6600720c */ /* 0x000fe40002f22310 */
[----:B------:R-:W-:Y:S02]  /*524c0*/  SHF.L.U64.HI R52, R103, 0x1, R82 ;  /* 0x0000000167347819 */ /* 0x000fe40000010252 */
[----:B------:R-:W-:Y:S02]  /*524d0*/  ISETP.GE.U32.AND P3, PT, R84, R103, PT ;  /* 0x000000675400720c */ /* 0x000fe40003f66070 */
[----:B------:R-:W-:-:S02]  /*524e0*/  SEL R50, RZ, 0xffffffff, !P5 ;  /* 0xffffffffff327807 */ /* 0x000fc40006800000 */
[----:B------:R-:W-:Y:S02]  /*524f0*/  IADD3 R53, P5, P6, R48, R89, -R76 ;  /* 0x0000005930357210 */ /* 0x000fe40007ebe84c */
[----:B------:R-:W-:Y:S02]  /*52500*/  ISETP.LT.U32.OR.EX P0, PT, R102, R45, P1, P0 ;  /* 0x0000002d6600720c */ /* 0x000fe40000f01500 */
[----:B------:R-:W-:Y:S02]  /*52510*/  ISETP.GE.U32.AND.EX P3, PT, R52, R82, PT, P3 ;  /* 0x000000523400720c */ /* 0x000fe40003f66130 */
[----:B------:R-:W-:Y:S02]  /*52520*/  IADD3 R89, P1, PT, R28, R60, RZ ;  /* 0x0000003c1c597210 */ /* 0x000fe40007f3e0ff */
[----:B------:R-:W-:Y:S02]  /*52530*/  IADD3.X R48, PT, PT, R48, R104, ~R77, P5, P6 ;  /* 0x0000006830307210 */ /* 0x000fe40002fecc4d */
[----:B------:R-:W-:Y:S01]  /*52540*/  IADD3 R49, P5, P6, R50, R93, -R42 ;  /* 0x0000005d32317210 */ /* 0x000fe20007ebe82a */
[----:B------:R-:W-:Y:S01]  /*52550*/  IMAD.X R60, R29, 0x1, R61, P1 ;  /* 0x000000011d3c7824 */ /* 0x000fe200008e063d */
[----:B------:R-:W-:-:S02]  /*52560*/  SEL R93, RZ, 0xffffffff, !P0 ;  /* 0xffffffffff5d7807 */ /* 0x000fc40004000000 */
[----:B------:R-:W-:Y:S02]  /*52570*/  ISETP.GE.U32.AND P1, PT, R89, R28, PT ;  /* 0x0000001c5900720c */ /* 0x000fe40003f26070 */
[----:B------:R-:W-:Y:S02]  /*52580*/  IADD3.X R50, PT, PT, R50, R102, ~R45, P5, P6 ;  /* 0x0000006632327210 */ /* 0x000fe40002fecc2d */
[C---:B------:R-:W-:Y:S02]  /*52590*/  IADD3 R51, P5, P6, R93.reuse, R101, -R74 ;  /* 0x000000655d337210 */ /* 0x040fe40007ebe84a */
[----:B------:R-:W-:Y:S02]  /*525a0*/  ISETP.GE.U32.AND.EX P1, PT, R60, R29, PT, P1 ;  /* 0x0000001d3c00720c */ /* 0x000fe40003f26110 */
[----:B------:R-:W-:Y:S02]  /*525b0*/  IADD3.X R28, PT, PT, R93, R106, ~R75, P5, P6 ;  /* 0x0000006a5d1c7210 */ /* 0x000fe40002fecc4b */
[----:B------:R-:W-:-:S02]  /*525c0*/  @P3 ISETP.EQ.U32.AND P5, PT, R84, R103, PT ;  /* 0x000000675400320c */ /* 0x000fc40003fa2070 */
[----:B------:R-:W-:Y:S02]  /*525d0*/  SEL R95, RZ, 0x1, P1 ;  /* 0x00000001ff5f7807 */ /* 0x000fe40000800000 */
[----:B------:R-:W-:Y:S02]  /*525e0*/  PLOP3.LUT P6, PT, PT, PT, PT, 0x80, 0x8 ;  /* 0x000000000008781c */ /* 0x000fe40003fcf070 */
[----:B------:R-:W-:Y:S02]  /*525f0*/  @P3 ISETP.EQ.AND.EX P6, PT, R52, R82, P2, P5 ;  /* 0x000000523400320c */ /* 0x000fe400017c2350 */
[----:B------:R-:W-:Y:S02]  /*52600*/  IADD3 R95, P3, P5, R95, R30, R62 ;  /* 0x0000001e5f5f7210 */ /* 0x000fe40007d7e03e */
[----:B------:R-:W-:Y:S02]  /*52610*/  P2R R102, PR, RZ, 0x40 ;  /* 0x00000040ff667803 */ /* 0x000fe40000000000 */
[----:B------:R-:W-:-:S02]  /*52620*/  IADD3.X R84, PT, PT, RZ, R31, R63, P3, P5 ;  /* 0x0000001fff547210 */ /* 0x000fc40001fea43f */
[CC--:B------:R-:W-:Y:S02]  /*52630*/  ISETP.EQ.U32.AND P3, PT, R101.reuse, R74.reuse, PT ;  /* 0x0000004a6500720c */ /* 0x0c0fe40003f62070 */
[----:B------:R-:W-:Y:S02]  /*52640*/  IADD3 R29, P5, PT, R88, -R97, RZ ;  /* 0x80000061581d7210 */ /* 0x000fe40007fbe0ff */
[-C--:B------:R-:W-:Y:S02]  /*52650*/  ISETP.EQ.AND.EX P0, PT, R106, R75.reuse, P0, P3 ;  /* 0x0000004b6a00720c */ /* 0x080fe40000702330 */
[----:B------:R-:W-:Y:S01]  /*52660*/  ISETP.GE.U32.AND P3, PT, R101, R74, PT ;  /* 0x0000004a6500720c */ /* 0x000fe20003f66070 */
[----:B------:R-:W-:Y:S01]  /*52670*/  IMAD.X R30, R100, 0x1, ~R79, P5 ;  /* 0x00000001641e7824 */ /* 0x000fe200028e0e4f */
[----:B------:R-:W-:Y:S02]  /*52680*/  ISETP.EQ.U32.AND P5, PT, R95, R62, PT ;  /* 0x0000003e5f00720c */ /* 0x000fe40003fa2070 */
[----:B------:R-:W-:-:S02]  /*52690*/  ISETP.GE.U32.AND.EX P3, PT, R106, R75, PT, P3 ;  /* 0x0000004b6a00720c */ /* 0x000fc40003f66130 */
[----:B------:R-:W-:Y:S02]  /*526a0*/  ISETP.EQ.AND.EX P1, PT, R84, R63, !P1, P5 ;  /* 0x0000003f5400720c */ /* 0x000fe40004f22350 */
[----:B------:R-:W-:-:S04]  /*526b0*/  ISETP.LT.U32.AND P5, PT, R95, R62, PT ;  /* 0x0000003e5f00720c */ /* 0x000fc80003fa1070 */
[----:B------:R-:W-:-:S04]  /*526c0*/  ISETP.LT.U32.OR.EX P1, PT, R84, R63, P1, P5 ;  /* 0x0000003f5400720c */ /* 0x000fc80000f21550 */
[----:B------:R-:W-:Y:S01]  /*526d0*/  SEL R93, RZ, 0x1, !P1 ;  /* 0x00000001ff5d7807 */ /* 0x000fe20004800000 */
[----:B------:R-:W-:Y:S08]  /*526e0*/  @!P0 BRA P3, `(.L_x_152) ;  /* 0x0000000000648947 */ /* 0x000ff00001800000 */
        /* <DEDUP_REMOVED lines=25> */
.L_x_152:
[----:B------:R-:W-:Y:S05]  /*52880*/  BSYNC.RECONVERGENT B2 ;  /* 0x0000000000027941 */ /* 0x000fea0003800200 */
.L_x_151:
        /* <DEDUP_REMOVED lines=41> */
.L_x_154:
[----:B------:R-:W-:Y:S05]  /*52b20*/  BSYNC.RECONVERGENT B2 ;  /* 0x0000000000027941 */ /* 0x000fea0003800200 */
.L_x_153:
[-C--:B------:R-:W-:Y:S01]  /*52b30*/  ISETP.EQ.U32.AND P4, PT, R100, R87.reuse, PT ;  /* 0x000000576400720c */ /* 0x080fe20003f82070 */
[----:B------:R-:W-:Y:S01]  /*52b40*/  BSSY.RECONVERGENT B2, `(.L_x_155) ;  /* 0x000005c000027945 */ /* 0x000fe20003800200 */
[----:B------:R-:W-:Y:S02]  /*52b50*/  ISETP.EQ.U32.AND P6, PT, R54, R66, PT ;  /* 0x000000423600720c */ /* 0x000fe40003fc2070 */
[----:B------:R-:W-:Y:S02]  /*52b60*/  ISETP.EQ.AND.EX P4, PT, R91, R108, P5, P4 ;  /* 0x0000006c5b00720c */ /* 0x000fe40002f82340 */
[----:B------:R-:W-:-:S04]  /*52b70*/  ISETP.LT.U32.AND P5, PT, R100, R87, PT ;  /* 0x000000576400720c */ /* 0x000fc80003fa1070 */
[----:B------:R-:W-:Y:S02]  /*52b80*/  ISETP.LT.U32.OR.EX P4, PT, R91, R108, P4, P5 ;  /* 0x0000006c5b00720c */ /* 0x000fe40002781550 */
[----:B------:R-:W-:Y:S02]  /*52b90*/  ISETP.GE.U32.AND P5, PT, R63, R68, PT ;  /* 0x000000443f00720c */ /* 0x000fe40003fa6070 */
[----:B------:R-:W-:Y:S02]  /*52ba0*/  SEL R21, RZ, 0x1, !P4 ;  /* 0x00000001ff157807 */ /* 0x000fe40006000000 */
[----:B------:R-:W-:Y:S02]  /*52bb0*/  ISETP.GE.U32.AND.EX P5, PT, R20, R69, PT, P5 ;  /* 0x000000451400720c */ /* 0x000fe40003fa6150 */
[----:B------:R-:W-:Y:S02]  /*52bc0*/  LOP3.LUT R101, R86, R21, RZ, 0xfc, !PT ;  /* 0x0000001556657212 */ /* 0x000fe400078efcff */
[----:B------:R-:W-:-:S02]  /*52bd0*/  ISETP.EQ.AND.EX P6, PT, R55, R67, !P5, P6 ;  /* 0x000000433700720c */ /* 0x000fc40006fc2360 */
[----:B------:R-:W-:Y:S02]  /*52be0*/  SEL R61, RZ, 0x1, P5 ;  /* 0x00000001ff3d7807 */ /* 0x000fe40002800000 */
[----:B------:R-:W-:Y:S02]  /*52bf0*/  ISETP.NE.AND P5, PT, R102, RZ, PT ;  /* 0x000000ff6600720c */ /* 0x000fe40003fa5270 */
[----:B------:R-:W-:Y:S02]  /*52c00*/  ISETP.LT.U32.OR.EX P6, PT, R55, R67, P6, P0 ;  /* 0x000000433700720c */ /* 0x000fe400037c1500 */
[----:B------:R-:W-:Y:S02]  /*52c10*/  PLOP3.LUT P3, PT, P5, P3, PT, 0xf8, 0x8f ;  /* 0x00000000008f781c */ /* 0x000fe40002f67f70 */
[----:B------:R-:W-:Y:S02]  /*52c20*/  IADD3 R61, P0, PT, R61, R66, RZ ;  /* 0x000000423d3d7210 */ /* 0x000fe40007f1e0ff */
[----:B------:R-:W-:-:S02]  /*52c30*/  SEL R92, R68, RZ, P3 ;  /* 0x000000ff445c7207 */ /* 0x000fc40001800000 */
[----:B------:R-:W-:Y:S01]  /*52c40*/  SEL R61, R61, RZ, P3 ;  /* 0x000000ff3d3d7207 */ /* 0x000fe20001800000 */
[----:B------:R-:W-:Y:S01]  /*52c50*/  IMAD.X R90, RZ, RZ, R67, P0 ;  /* 0x000000ffff5a7224 */ /* 0x000fe200000e0643 */
[----:B------:R-:W-:Y:S02]  /*52c60*/  SEL R31, RZ, 0x1, !P6 ;  /* 0x00000001ff1f7807 */ /* 0x000fe40007000000 */
[----:B------:R-:W-:Y:S02]  /*52c70*/  SEL R21, RZ, 0x1, !P2 ;  /* 0x00000001ff157807 */ /* 0x000fe40005000000 */
[----:B------:R-:W-:Y:S02]  /*52c80*/  IADD3 R54, P4, PT, R54, -R61, RZ ;  /* 0x8000003d36367210 */ /* 0x000fe40007f9e0ff */
[----:B------:R-:W-:Y:S02]  /*52c90*/  IADD3 R92, P6, PT, -R92, R63, RZ ;  /* 0x0000003f5c5c7210 */ /* 0x000fe40007fde1ff */
[----:B------:R-:W-:-:S02]  /*52ca0*/  SEL R61, R69, RZ, P3 ;  /* 0x000000ff453d7207 */ /* 0x000fc40001800000 */
[----:B------:R-:W-:Y:S02]  /*52cb0*/  IADD3 R86, P2, PT, R31, R64, RZ ;  /* 0x000000401f567210 */ /* 0x000fe40007f5e0ff */
[----:B------:R-:W-:Y:S01]  /*52cc0*/  IADD3 R62, P5, PT, R21, R46, RZ ;  /* 0x0000002e153e7210 */ /* 0x000fe20007fbe0ff */
[----:B------:R-:W-:Y:S01]  /*52cd0*/  IMAD.X R61, R20, 0x1, ~R61, P6 ;  /* 0x00000001143d7824 */ /* 0x000fe200030e0e3d */
[----:B------:R-:W-:Y:S01]  /*52ce0*/  SEL R90, R90, RZ, P3 ;  /* 0x000000ff5a5a7207 */ /* 0x000fe20001800000 */
[----:B------:R-:W-:Y:S01]  /*52cf0*/  IMAD.X R20, RZ, RZ, R65, P2 ;  /* 0x000000ffff147224 */ /* 0x000fe200010e0641 */
[----:B------:R-:W-:Y:S01]  /*52d00*/  SEL R62, R62, RZ, P3 ;  /* 0x000000ff3e3e7207 */ /* 0x000fe20001800000 */
[----:B------:R-:W-:Y:S01]  /*52d10*/  IMAD.X R31, RZ, RZ, R47, P5 ;  /* 0x000000ffff1f7224 */ /* 0x000fe200028e062f */
[----:B------:R-:W-:Y:S01]  /*52d20*/  ISETP.GE.U32.AND P2, PT, R29, R92, PT ;  /* 0x0000005c1d00720c */ /* 0x000fe20003f46070 */
[----:B------:R-:W-:Y:S01]  /*52d30*/  IMAD.X R21, R55, 0x1, ~R90, P4 ;  /* 0x0000000137157824 */ /* 0x000fe200020e0e5a */
[----:B------:R-:W-:-:S02]  /*52d40*/  SEL R86, R86, RZ, P3 ;  /* 0x000000ff56567207 */ /* 0x000fc40001800000 */
[----:B------:R-:W-:Y:S02]  /*52d50*/  IADD3 R62, P0, PT, -R62, R101, RZ ;  /* 0x000000653e3e7210 */ /* 0x000fe40007f1e1ff */
[----:B------:R-:W-:Y:S02]  /*52d60*/  SEL R31, R31, RZ, P3 ;  /* 0x000000ff1f1f7207 */ /* 0x000fe40001800000 */
[----:B------:R-:W-:Y:S02]  /*52d70*/  ISETP.EQ.U32.AND P4, PT, R53, R54, PT ;  /* 0x000000363500720c */ /* 0x000fe40003f82070 */
[----:B------:R-:W-:Y:S01]  /*52d80*/  ISETP.GE.U32.AND.EX P2, PT, R30, R61, PT, P2 ;  /* 0x0000003d1e00720c */ /* 0x000fe20003f46120 */
[----:B------:R-:W-:Y:S01]  /*52d90*/  IMAD.X R31, R52, 0x1, ~R31, P0 ;  /* 0x00000001341f7824 */ /* 0x000fe200000e0e1f */
[----:B------:R-:W-:Y:S02]  /*52da0*/  IADD3 R86, P6, PT, -R86, R100, RZ ;  /* 0x0000006456567210 */ /* 0x000fe40007fde1ff */
[----:B------:R-:W-:-:S02]  /*52db0*/  SEL R20, R20, RZ, P3 ;  /* 0x000000ff14147207 */ /* 0x000fc40001800000 */
[----:B------:R-:W-:Y:S02]  /*52dc0*/  ISETP.LT.U32.AND P3, PT, R53, R54, PT ;  /* 0x000000363500720c */ /* 0x000fe40003f61070 */
[CC--:B------:R-:W-:Y:S01]  /*52dd0*/  ISETP.EQ.AND.EX P4, PT, R48.reuse, R21.reuse, !P2, P4 ;  /* 0x000000153000720c */ /* 0x0c0fe20005782340 */
[----:B------:R-:W-:Y:S01]  /*52de0*/  IMAD.X R91, R91, 0x1, ~R20, P6 ;  /* 0x000000015b5b7824 */ /* 0x000fe200030e0e14 */
[----:B------:R-:W-:Y:S02]  /*52df0*/  SEL R55, RZ, 0xffffffff, P2 ;  /* 0xffffffffff377807 */ /* 0x000fe40001000000 */
[----:B------:R-:W-:Y:S02]  /*52e00*/  IADD3 R52, P5, PT, R29, -R92, RZ ;  /* 0x8000005c1d347210 */ /* 0x000fe40007fbe0ff */
[----:B------:R-:W-:Y:S02]  /*52e10*/  ISETP.EQ.U32.AND P0, PT, R49, R86, PT ;  /* 0x000000563100720c */ /* 0x000fe40003f02070 */
[----:B------:R-:W-:-:S02]  /*52e20*/  ISETP.LT.U32.OR.EX P4, PT, R48, R21, P4, P3 ;  /* 0x000000153000720c */ /* 0x000fc40002781530 */
[----:B------:R-:W-:Y:S01]  /*52e30*/  IADD3 R54, P2, P3, R55, R53, -R54 ;  /* 0x0000003537367210 */ /* 0x000fe20007b5e836 */
[----:B------:R-:W-:Y:S01]  /*52e40*/  IMAD.X R53, R30, 0x1, ~R61, P5 ;  /* 0x000000011e357824 */ /* 0x000fe200028e0e3d */
[----:B------:R-:W-:Y:S02]  /*52e50*/  ISETP.LT.U32.AND P5, PT, R49, R86, PT ;  /* 0x000000563100720c */ /* 0x000fe40003fa1070 */
[----:B------:R-:W-:Y:S02]  /*52e60*/  ISETP.EQ.AND.EX P0, PT, R50, R91, P4, P0 ;  /* 0x0000005b3200720c */ /* 0x000fe40002702300 */
[----:B------:R-:W-:Y:S02]  /*52e70*/  IADD3.X R55, PT, PT, R55, R48, ~R21, P2, P3 ;  /* 0x0000003037377210 */ /* 0x000fe400017e6c15 */
[----:B------:R-:W-:Y:S02]  /*52e80*/  SEL R21, RZ, 0xffffffff, !P4 ;  /* 0xffffffffff157807 */ /* 0x000fe40006000000 */
[----:B------:R-:W-:-:S02]  /*52e90*/  ISETP.EQ.U32.AND P3, PT, R51, R62, PT ;  /* 0x0000003e3300720c */ /* 0x000fc40003f62070 */
[----:B------:R-:W-:Y:S02]  /*52ea0*/  ISETP.LT.U32.OR.EX P5, PT, R50, R91, P0, P5 ;  /* 0x0000005b3200720c */ /* 0x000fe400007a1550 */
[----:B------:R-:W-:Y:S02]  /*52eb0*/  ISETP.GE.U32.AND P4, PT, R51, R62, PT ;  /* 0x0000003e3300720c */ /* 0x000fe40003f86070 */
[CC--:B------:R-:W-:Y:S02]  /*52ec0*/  ISETP.EQ.AND.EX P3, PT, R28.reuse, R31.reuse, P5, P3 ;  /* 0x0000001f1c00720c */ /* 0x0c0fe40002f62330 */
[----:B------:R-:W-:Y:S02]  /*52ed0*/  ISETP.GE.U32.AND.EX P4, PT, R28, R31, PT, P4 ;  /* 0x0000001f1c00720c */ /* 0x000fe40003f86140 */
[----:B------:R-:W-:Y:S02]  /*52ee0*/  SEL R20, RZ, 0xffffffff, !P5 ;  /* 0xffffffffff147807 */ /* 0x000fe40006800000 */
[----:B------:R-:W-:-:S02]  /*52ef0*/  ISETP.EQ.U32.AND P2, PT, R93, R56, PT ;  /* 0x000000385d00720c */ /* 0x000fc40003f42070 */
[C---:B------:R-:W-:Y:S02]  /*52f00*/  IADD3 R48, P6, P5, R21.reuse, R49, -R86 ;  /* 0x0000003115307210 */ /* 0x040fe40007dde856 */
[----:B------:R-:W-:Y:S02]  /*52f10*/  ISETP.EQ.AND.EX P2, PT, R88, R57, P1, P2 ;  /* 0x000000395800720c */ /* 0x000fe40000f42320 */
[----:B------:R-:W-:Y:S02]  /*52f20*/  IADD3.X R49, PT, PT, R21, R50, ~R91, P6, P5 ;  /* 0x0000003215317210 */ /* 0x000fe400037eac5b */
[C---:B------:R-:W-:Y:S02]  /*52f30*/  IADD3 R50, P1, P5, R20.reuse, R51, -R62 ;  /* 0x0000003314327210 */ /* 0x040fe40007d3e83e */
        /* <DEDUP_REMOVED lines=28> */
.L_x_156:
[----:B------:R-:W-:Y:S05]  /*53100*/  BSYNC.RECONVERGENT B2 ;  /* 0x0000000000027941 */ /* 0x000fea0003800200 */
.L_x_155:
        /* <DEDUP_REMOVED lines=23> */
[----:B------:R-:W-:Y:S02]  /*53280*/  IADD3 R61, P5, P6, R20, R87, -R48 ;  /* 0x00000057143d7210 */ /* 0x000fe40007ebe830 */
[----:B------:R-:W-:-:S02]  /*53290*/  SEL R92, RZ, 0xffffffff, !P3 ;  /* 0xffffffffff5c7807 */ /* 0x000fc40005800000 */
[----:B------:R-:W-:Y:S02]  /*532a0*/  IADD3.X R108, PT, PT, R20, R108, ~R49, P5, P6 ;  /* 0x0000006c146c7210 */ /* 0x000fe40002fecc31 */
[----:B------:R-:W-:Y:S02]  /*532b0*/  IADD3 R107, P3, PT, R81, -R52, RZ ;  /* 0x80000034516b7210 */ /* 0x000fe40007f7e0ff */
[----:B------:R-:W-:Y:S02]  /*532c0*/  ISETP.GE.U32.AND P1, PT, R91, R58, PT ;  /* 0x0000003a5b00720c */ /* 0x000fe40003f26070 */
[----:B------:R-:W-:Y:S01]  /*532d0*/  IADD3 R23, P5, P6, R92, R103, -R50 ;  /* 0x000000675c177210 */ /* 0x000fe20007ebe832 */
[----:B------:R-:W-:Y:S01]  /*532e0*/  IMAD.X R78, R78, 0x1, ~R53, P3 ;  /* 0x000000014e4e7824 */ /* 0x000fe200018e0e35 */
[----:B------:R-:W-:Y:S02]  /*532f0*/  ISETP.GE.U32.AND.EX P1, PT, R22, R59, PT, P1 ;  /* 0x0000003b1600720c */ /* 0x000fe40003f26110 */
[----:B------:R-:W-:Y:S01]  /*53300*/  IADD3.X R92, PT, PT, R92, R82, ~R51, P5, P6 ;  /* 0x000000525c5c7210 */ /* 0x000fe20002fecc33 */
        /* <DEDUP_REMOVED lines=26> */
.L_x_158:
[----:B------:R-:W-:Y:S05]  /*534b0*/  BSYNC.RECONVERGENT B2 ;  /* 0x0000000000027941 */ /* 0x000fea0003800200 */
.L_x_157:
        /* <DEDUP_REMOVED lines=9> */
[----:B------:R-:W-:Y:S01]  /*53550*/  IMAD R56, R90, R99, RZ ;  /* 0x000000635a387224 */ /* 0x000fe200078e02ff */
[----:B------:R-:W-:Y:S01]  /*53560*/  IADD3 RZ, P0, PT, R31, R28, RZ ;  /* 0x0000001c1fff7210 */ /* 0x000fe20007f1e0ff */
        /* <DEDUP_REMOVED lines=8> */
[----:B------:R-:W-:-:S04]  /*535f0*/  IMAD.WIDE.U32 R62, R94, R61, RZ ;  /* 0x0000003d5e3e7225 */ /* 0x000fc800078e00ff */
[----:B------:R-:W-:Y:S01]  /*53600*/  IMAD.X R31, RZ, RZ, RZ, P0 ;  /* 0x000000ffff1f7224 */ /* 0x000fe200000e06ff */
[----:B------:R-:W-:Y:S01]  /*53610*/  ISETP.GE.U32.AND P0, PT, R121, R30, PT ;  /* 0x0000001e7900720c */ /* 0x000fe20003f06070 */
[----:B------:R-:W-:Y:S01]  /*53620*/  IMAD.X R82, R81, 0x1, R59, P1 ;  /* 0x0000000151527824 */ /* 0x000fe200008e063b */
[----:B------:R-:W-:Y:S01]  /*53630*/  IADD3 RZ, P1, PT, R57, R28, RZ ;  /* 0x0000001c39ff7210 */ /* 0x000fe20007f3e0ff */
[----:B------:R-:W-:-:S03]  /*53640*/  IMAD.WIDE.U32 R20, R99, R61, RZ ;  /* 0x0000003d63147225 */ /* 0x000fc600078e00ff */
[----:B------:R-:W-:Y:S01]  /*53650*/  ISETP.GE.U32.AND.EX P0, PT, R82, R81, PT, P0 ;  /* 0x000000515200720c */ /* 0x000fe20003f06100 */
[----:B------:R-:W-:Y:S02]  /*53660*/  IMAD.MOV.U32 R30, RZ, RZ, R29 ;  /* 0x000000ffff1e7224 */ /* 0x000fe400078e001d */
[CC--:B------:R-:W-:Y:S01]  /*53670*/  IMAD R20, R108.reuse, R99.reuse, RZ ;  /* 0x000000636c147224 */ /* 0x0c0fe200078e02ff */
[----:B------:R-:W-:Y:S01]  /*53680*/  SEL R87, RZ, 0x1, P0 ;  /* 0x00000001ff577807 */ /* 0x000fe20000000000 */
[----:B------:R-:W-:-:S04]  /*53690*/  IMAD.WIDE.U32 R62, P4, R108, R99, R62 ;  /* 0x000000636c3e7225 */ /* 0x000fc8000788003e */
[----:B------:R-:W-:Y:S01]  /*536a0*/  IMAD.WIDE.U32 R58, R61, R99, RZ ;  /* 0x000000633d3a7225 */ /* 0x000fe200078e00ff */
[----:B------:R-:W-:-:S03]  /*536b0*/  IADD3 RZ, P3, PT, R21, R62, RZ ;  /* 0x0000003e15ff7210 */ /* 0x000fc60007f7e0ff */
[----:B------:R-:W-:-:S04]  /*536c0*/  IMAD.WIDE.U32 R28, R98, R107, RZ ;  /* 0x0000006b621c7225 */ /* 0x000fc800078e00ff */
[-C--:B------:R-:W-:Y:S02]  /*536d0*/  IMAD R81, R61, R94.reuse, R20 ;  /* 0x0000005e3d517224 */ /* 0x080fe400078e0214 */
[----:B------:R-:W-:-:S04]  /*536e0*/  IMAD.WIDE.U32.X R30, R90, R94, R30, P1 ;  /* 0x0000005e5a1e7225 */ /* 0x000fc800008e041e */
[----:B------:R-:W-:Y:S01]  /*536f0*/  IMAD R62, R78, R85, RZ ;  /* 0x000000554e3e7224 */ /* 0x000fe200078e02ff */
[----:B------:R-:W-:Y:S01]  /*53700*/  IADD3 R87, P1, P5, R58, R30, R87 ;  /* 0x0000001e3a577210 */ /* 0x000fe20007d3e057 */
[----:B------:R-:W-:-:S04]  /*53710*/  IMAD.WIDE.U32 R56, R98, R101, RZ ;  /* 0x0000006562387225 */ /* 0x000fc800078e00ff */
[----:B------:R-:W-:Y:S02]  /*53720*/  IMAD.IADD R59, R59, 0x1, R81 ;  /* 0x000000013b3b7824 */ /* 0x000fe400078e0251 */
[----:B------:R-:W-:-:S04]  /*53730*/  IMAD.WIDE.U32 R20, R107, R85, RZ ;  /* 0x000000556b147225 */ /* 0x000fc800078e00ff */
[----:B------:R-:W-:Y:S01]  /*53740*/  IMAD.WIDE.U32 R80, R85, R107, RZ ;  /* 0x0000006b55507225 */ /* 0x000fe200078e00ff */
[----:B------:R-:W-:-:S03]  /*53750*/  IADD3 R121, P6, PT, R121, R20, RZ ;  /* 0x0000001479797210 */ /* 0x000fc60007fde0ff */
[----:B------:R-:W-:-:S04]  /*53760*/  IMAD.WIDE.U32 R28, P0, R78, R85, R28 ;  /* 0x000000554e1c7225 */ /* 0x000fc8000780001c */
[----:B------:R-:W-:Y:S01]  /*53770*/  IMAD R103, R107, R98, R62 ;  /* 0x000000626b677224 */ /* 0x000fe200078e023e */
[----:B------:R-:W-:Y:S01]  /*53780*/  IADD3.X R62, PT, PT, R59, R31, RZ, P1, P5 ;  /* 0x0000001f3b3e7210 */ /* 0x000fe20000fea4ff */
[----:B------:R-:W-:Y:S01]  /*53790*/  IMAD.WIDE.U32 R30, R85, R101, RZ ;  /* 0x00000065551e7225 */ /* 0x000fe200078e00ff */
[----:B------:R-:W-:-:S03]  /*537a0*/  IADD3 RZ, P5, PT, R81, R28, RZ ;  /* 0x0000001c51ff7210 */ /* 0x000fc60007fbe0ff */
[----:B------:R-:W-:-:S04]  /*537b0*/  IMAD.WIDE.U32 R56, P1, R90, R85, R56 ;  /* 0x000000555a387225 */ /* 0x000fc80007820038 */
[----:B------:R-:W-:Y:S02]  /*537c0*/  IMAD.IADD R28, R21, 0x1, R103 ;  /* 0x00000001151c7824 */ /* 0x000fe400078e0267 */
[----:B------:R-:W-:Y:S01]  /*537d0*/  IMAD.X R21, RZ, RZ, RZ, P4 ;  /* 0x000000ffff157224 */ /* 0x000fe200020e06ff */
[----:B------:R-:W-:Y:S01]  /*537e0*/  IADD3 RZ, P4, PT, R31, R56, RZ ;  /* 0x000000381fff7210 */ /* 0x000fe20007f9e0ff */
[----:B------:R-:W-:Y:S01]  /*537f0*/  IMAD.X R31, RZ, RZ, RZ, P0 ;  /* 0x000000ffff1f7224 */ /* 0x000fe200000e06ff */
[----:B------:R-:W-:Y:S01]  /*53800*/  ISETP.GE.U32.AND P0, PT, R121, R20, PT ;  /* 0x000000147900720c */ /* 0x000fe20003f06070 */
[----:B------:R-:W-:Y:S02]  /*53810*/  IMAD.X R81, R28, 0x1, R82, P6 ;  /* 0x000000011c517824 */ /* 0x000fe400030e0652 */
[-C--:B------:R-:W-:Y:S02]  /*53820*/  IMAD R56, R90, R85.reuse, RZ ;  /* 0x000000555a387224 */ /* 0x080fe400078e02ff */
[----:B------:R-:W-:Y:S01]  /*53830*/  IMAD.MOV.U32 R30, RZ, RZ, R29 ;  /* 0x000000ffff1e7224 */ /* 0x000fe200078e001d */
[----:B------:R-:W-:Y:S01]  /*53840*/  ISETP.GE.U32.AND.EX P0, PT, R81, R28, PT, P0 ;  /* 0x0000001c5100720c */ /* 0x000fe20003f06100 */
[----:B------:R-:W-:-:S03]  /*53850*/  IMAD.WIDE.U32 R28, R101, R85, RZ ;  /* 0x00000055651c7225 */ /* 0x000fc600078e00ff */
[----:B------:R-:W-:Y:S01]  /*53860*/  SEL R117, RZ, 0x1, P0 ;  /* 0x00000001ff757807 */ /* 0x000fe20000000000 */
[----:B------:R-:W-:Y:S02]  /*53870*/  IMAD R105, R101, R98, R56 ;  /* 0x0000006265697224 */ /* 0x000fe400078e0238 */
[----:B------:R-:W-:Y:S01]  /*53880*/  IMAD.MOV.U32 R20, RZ, RZ, R63 ;  /* 0x000000ffff147224 */ /* 0x000fe200078e003f */
[----:B------:R-:W-:Y:S01]  /*53890*/  IADD3 R63, P0, PT, R87, R28, RZ ;  /* 0x0000001c573f7210 */ /* 0x000fe20007f1e0ff */
[----:B------:R-:W-:-:S04]  /*538a0*/  IMAD.WIDE.U32.X R30, R78, R98, R30, P5 ;  /* 0x000000624e1e7225 */ /* 0x000fc800028e041e */
[----:B------:R-:W-:Y:S01]  /*538b0*/  IMAD.IADD R56, R29, 0x1, R105 ;  /* 0x000000011d387824 */ /* 0x000fe200078e0269 */
[----:B------:R-:W-:Y:S01]  /*538c0*/  IADD3 R117, P5, P6, R63, R30, R117 ;  /* 0x0000001e3f757210 */ /* 0x000fe20007ebe075 */
[----:B------:R-:W-:Y:S01]  /*538d0*/  IMAD.X R103, RZ, RZ, RZ, P1 ;  /* 0x000000ffff677224 */ /* 0x000fe200008e06ff */
[----:B------:R-:W-:Y:S01]  /*538e0*/  ISETP.GE.U32.AND P1, PT, R87, R58, PT ;  /* 0x0000003a5700720c */ /* 0x000fe20003f26070 */
[----:B------:R-:W-:Y:S01]  /*538f0*/  IMAD.X R29, R56, 0x1, R62, P0 ;  /* 0x00000001381d7824 */ /* 0x000fe200000e063e */
[----:B------:R-:W-:Y:S01]  /*53900*/  ISETP.GE.U32.AND P0, PT, R63, R28, PT ;  /* 0x0000001c3f00720c */ /* 0x000fe20003f06070 */
[----:B------:R-:W-:Y:S01]  /*53910*/  IMAD R28, R92, R99, RZ ;  /* 0x000000635c1c7224 */ /* 0x000fe200078e02ff */
[----:B------:R-:W-:Y:S01]  /*53920*/  ISETP.GE.U32.AND.EX P1, PT, R62, R59, PT, P1 ;  /* 0x0000003b3e00720c */ /* 0x000fe20003f26110 */
[----:B------:R-:W-:Y:S01]  /*53930*/  IMAD.MOV.U32 R102, RZ, RZ, R57 ;  /* 0x000000ffff667224 */ /* 0x000fe200078e0039 */
[----:B------:R-:W-:Y:S01]  /*53940*/  IADD3.X R82, PT, PT, R29, R31, RZ, P5, P6 ;  /* 0x0000001f1d527210 */ /* 0x000fe20002fec4ff */
[----:B------:R-:W-:Y:S01]  /*53950*/  IMAD.WIDE.U32 R30, R23, R99, RZ ;  /* 0x00000063171e7225 */ /* 0x000fe200078e00ff */
[----:B------:R-:W-:-:S02]  /*53960*/  ISETP.GE.U32.AND P5, PT, R117, R63, PT ;  /* 0x0000003f7500720c */ /* 0x000fc40003fa6070 */
[----:B------:R-:W-:Y:S01]  /*53970*/  SEL R57, RZ, 0x1, P1 ;  /* 0x00000001ff397807 */ /* 0x000fe20000800000 */
[----:B------:R-:W-:Y:S01]  /*53980*/  IMAD R63, R23, R94, R28 ;  /* 0x0000005e173f7224 */ /* 0x000fe200078e021c */
[----:B------:R-:W-:Y:S01]  /*53990*/  ISETP.GE.U32.AND.EX P0, PT, R29, R56, PT, P0 ;  /* 0x000000381d00720c */ /* 0x000fe20003f06100 */
[----:B------:R-:W-:Y:S01]  /*539a0*/  IMAD.WIDE.U32.X R20, R108, R94, R20, P3 ;  /* 0x0000005e6c147225 */ /* 0x000fe200018e0414 */
[----:B------:R-:W-:-:S03]  /*539b0*/  ISETP.GE.U32.AND.EX P1, PT, R82, R29, PT, P5 ;  /* 0x0000001d5200720c */ /* 0x000fc60003f26150 */
[----:B------:R-:W-:Y:S01]  /*539c0*/  IMAD.IADD R63, R31, 0x1, R63 ;  /* 0x000000011f3f7824 */ /* 0x000fe200078e023f */
[----:B------:R-:W-:Y:S01]  /*539d0*/  IADD3 R31, P3, P5, R30, R20, R57 ;  /* 0x000000141e1f7210 */ /* 0x000fe20007d7e039 */
[----:B------:R-:W-:Y:S01]  /*539e0*/  IMAD.WIDE.U32.X R102, R90, R98, R102, P4 ;  /* 0x000000625a667225 */ /* 0x000fe200020e0466 */
[----:B------:R-:W-:Y:S02]  /*539f0*/  SEL R20, RZ, 0x1, P0 ;  /* 0x00000001ff147807 */ /* 0x000fe40000000000 */
[----:B------:R-:W-:Y:S01]  /*53a00*/  SEL R115, RZ, 0x1, P1 ;  /* 0x00000001ff737807 */ /* 0x000fe20000800000 */
[----:B------:R-:W-:Y:S01]  /*53a10*/  IMAD R28, R108, R85, RZ ;  /* 0x000000556c1c7224 */ /* 0x000fe200078e02ff */
[----:B------:R-:W-:Y:S01]  /*53a20*/  IADD3.X R62, PT, PT, R63, R21, RZ, P3, P5 ;  /* 0x000000153f3e7210 */ /* 0x000fe20001fea4ff */
[----:B------:R-:W-:Y:S01]  /*53a30*/  IMAD.WIDE.U32 R56, R98, R61, RZ ;  /* 0x0000003d62387225 */ /* 0x000fe200078e00ff */
[----:B------:R-:W-:-:S03]  /*53a40*/  IADD3 R115, P3, P6, R115, R102, R20 ;  /* 0x0000006673737210 */ /* 0x000fc60007e7e014 */
[----:B------:R-:W-:Y:S01]  /*53a50*/  IMAD.WIDE.U32 R20, R96, R107, RZ ;  /* 0x0000006b60147225 */ /* 0x000fe200078e00ff */
[----:B------:R-:W-:-:S03]  /*53a60*/  IADD3.X R111, PT, PT, RZ, R103, RZ, P3, P6 ;  /* 0x00000067ff6f7210 */ /* 0x000fc60001fec4ff */
[----:B------:R-:W-:-:S04]  /*53a70*/  IMAD.WIDE.U32 R86, R61, R85, RZ ;  /* 0x000000553d567225 */ /* 0x000fc800078e00ff */
[----:B------:R-:W-:Y:S02]  /*53a80*/  IMAD R105, R61, R98, R28 ;  /* 0x000000623d697224 */ /* 0x000fe400078e021c */
[----:B------:R-:W-:Y:S01]  /*53a90*/  IMAD.WIDE.U32 R28, R83, R107, RZ ;  /* 0x0000006b531c7225 */ /* 0x000fe200078e00ff */
[----:B------:R-:W-:-:S03]  /*53aa0*/  IADD3 R28, P0, PT, R31, R86, RZ ;  /* 0x000000561f1c7210 */ /* 0x000fc60007f1e0ff */
[----:B------:R-:W-:Y:S01]  /*53ab0*/  IMAD.WIDE.U32 R58, R85, R61, RZ ;  /* 0x0000003d553a7225 */ /* 0x000fe200078e00ff */
[----:B------:R-:W-:-:S03]  /*53ac0*/  IADD3 R115, P6, PT, R28, R115, RZ ;  /* 0x000000731c737210 */ /* 0x000fc60007fde0ff */
[----:B------:R-:W-:-:S04]  /*53ad0*/  IMAD.WIDE.U32 R56, P1, R108, R85, R56 ;  /* 0x000000556c387225 */ /* 0x000fc80007820038 */
[----:B------:R-:W-:Y:S01]  /*53ae0*/  IMAD.WIDE.U32 R20, P4, R78, R83, R20 ;  /* 0x000000534e147225 */ /* 0x000fe20007880014 */
[----:B------:R-:W-:-:S03]  /*53af0*/  IADD3 RZ, P5, PT, R59, R56, RZ ;  /* 0x000000383bff7210 */ /* 0x000fc60007fbe0ff */
[----:B------:R-:W-:Y:S01]  /*53b00*/  IMAD.IADD R87, R87, 0x1, R105 ;  /* 0x0000000157577824 */ /* 0x000fe200078e0269 */
[----:B------:R-:W-:Y:S01]  /*53b10*/  IADD3 RZ, P3, PT, R29, R20, RZ ;  /* 0x000000141dff7210 */ /* 0x000fe20007f7e0ff */
[-C--:B------:R-:W-:Y:S02]  /*53b20*/  IMAD R56, R78, R83.reuse, RZ ;  /* 0x000000534e387224 */ /* 0x080fe400078e02ff */
[----:B------:R-:W-:Y:S01]  /*53b30*/  IMAD.X R20, R87, 0x1, R62, P0 ;  /* 0x0000000157147824 */ /* 0x000fe200000e063e */
[----:B------:R-:W-:Y:S01]  /*53b40*/  ISETP.GE.U32.AND P0, PT, R28, R86, PT ;  /* 0x000000561c00720c */ /* 0x000fe20003f06070 */
[----:B------:R-:W-:Y:S01]  /*53b50*/  IMAD.X R59, RZ, RZ, RZ, P1 ;  /* 0x000000ffff3b7224 */ /* 0x000fe200008e06ff */
[----:B------:R-:W-:Y:S01]  /*53b60*/  ISETP.GE.U32.AND P1, PT, R115, R28, PT ;  /* 0x0000001c7300720c */ /* 0x000fe20003f26070 */
[----:B------:R-:W-:Y:S01]  /*53b70*/  IMAD.WIDE.U32 R28, R107, R83, RZ ;  /* 0x000000536b1c7225 */ /* 0x000fe200078e00ff */
[----:B------:R-:W-:-:S03]  /*53b80*/  ISETP.GE.U32.AND.EX P0, PT, R20, R87, PT, P0 ;  /* 0x000000571400720c */ /* 0x000fc60003f06100 */
[----:B------:R-:W-:Y:S02]  /*53b90*/  IMAD R103, R107, R96, R56 ;  /* 0x000000606b677224 */ /* 0x000fe400078e0238 */
[----:B------:R-:W-:Y:S01]  /*53ba0*/  IMAD.X R111, R20, 0x1, R111, P6 ;  /* 0x00000001146f7824 */ /* 0x000fe200030e066f */
[----:B------:R-:W-:Y:S01]  /*53bb0*/  IADD3 R117, P6, PT, R117, R28, RZ ;  /* 0x0000001c75757210 */ /* 0x000fe20007fde0ff */
[----:B------:R-:W-:Y:S02]  /*53bc0*/  IMAD.MOV.U32 R58, RZ, RZ, R57 ;  /* 0x000000ffff3a7224 */ /* 0x000fe400078e0039 */
[----:B------:R-:W-:Y:S01]  /*53bd0*/  IMAD.IADD R57, R29, 0x1, R103 ;  /* 0x000000011d397824 */ /* 0x000fe200078e0267 */
[----:B------:R-:W-:Y:S01]  /*53be0*/  ISETP.GE.U32.AND.EX P1, PT, R111, R20, PT, P1 ;  /* 0x000000146f00720c */ /* 0x000fe20003f26110 */
[----:B------:R-:W-:Y:S01]  /*53bf0*/  IMAD.X R29, RZ, RZ, RZ, P4 ;  /* 0x000000ffff1d7224 */ /* 0x000fe200020e06ff */
[----:B------:R-:W-:Y:S01]  /*53c00*/  ISETP.GE.U32.AND P4, PT, R117, R28, PT ;  /* 0x0000001c7500720c */ /* 0x000fe20003f86070 */
[----:B------:R-:W-:Y:S01]  /*53c10*/  IMAD.X R82, R57, 0x1, R82, P6 ;  /* 0x0000000139527824 */ /* 0x000fe200030e0652 */
[----:B------:R-:W-:Y:S01]  /*53c20*/  SEL R20, RZ, 0x1, P0 ;  /* 0x00000001ff147807 */ /* 0x000fe20000000000 */
[----:B------:R-:W-:Y:S01]  /*53c30*/  IMAD R80, R90, R83, RZ ;  /* 0x000000535a507224 */ /* 0x000fe200078e02ff */
[----:B------:R-:W-:Y:S01]  /*53c40*/  SEL R109, RZ, 0x1, P1 ;  /* 0x00000001ff6d7807 */ /* 0x000fe20000800000 */
[----:B------:R-:W-:Y:S01]  /*53c50*/  IMAD.WIDE.U32.X R58, R108, R98, R58, P5 ;  /* 0x000000626c3a7225 */ /* 0x000fe200028e043a */
[----:B------:R-:W-:-:S03]  /*53c60*/  ISETP.GE.U32.AND.EX P0, PT, R82, R57, PT, P4 ;  /* 0x000000395200720c */ /* 0x000fc60003f06140 */
[----:B------:R-:W-:Y:S01]  /*53c70*/  IMAD.MOV.U32 R28, RZ, RZ, R21 ;  /* 0x000000ffff1c7224 */ /* 0x000fe200078e0015 */
[----:B------:R-:W-:Y:S01]  /*53c80*/  IADD3 R109, P1, P4, R109, R58, R20 ;  /* 0x0000003a6d6d7210 */ /* 0x000fe20007c3e014 */
[C---:B------:R-:W-:Y:S01]  /*53c90*/  IMAD.WIDE.U32 R56, R101.reuse, R83, RZ ;  /* 0x0000005365387225 */ /* 0x040fe200078e00ff */
[----:B------:R-:W-:Y:S02]  /*53ca0*/  SEL R104, RZ, 0x1, P0 ;  /* 0x00000001ff687807 */ /* 0x000fe40000000000 */
[----:B------:R-:W-:Y:S01]  /*53cb0*/  IADD3.X R100, PT, PT, RZ, R59, RZ, P1, P4 ;  /* 0x0000003bff647210 */ /* 0x000fe20000fe84ff */
[----:B------:R-:W-:Y:S02]  /*53cc0*/  IMAD R105, R101, R96, R80 ;  /* 0x0000006065697224 */ /* 0x000fe400078e0250 */
[----:B------:R-:W-:-:S04]  /*53cd0*/  IMAD.WIDE.U32 R102, R98, R23, RZ ;  /* 0x0000001762667225 */ /* 0x000fc800078e00ff */
[----:B------:R-:W-:Y:S01]  /*53ce0*/  IMAD.WIDE.U32.X R28, R78, R96, R28, P3 ;  /* 0x000000604e1c7225 */ /* 0x000fe200018e041c */
[----:B------:R-:W-:-:S03]  /*53cf0*/  IADD3 R115, P3, PT, R115, R56, RZ ;  /* 0x0000003873737210 */ /* 0x000fc60007f7e0ff */
[----:B------:R-:W-:Y:S01]  /*53d00*/  IMAD.WIDE.U32 R20, R94, R23, RZ ;  /* 0x000000175e147225 */ /* 0x000fe200078e00ff */
[----:B------:R-:W-:-:S03]  /*53d10*/  IADD3 R104, P4, P6, R115, R28, R104 ;  /* 0x0000001c73687210 */ /* 0x000fc60007e9e068 */
[----:B------:R-:W-:Y:S02]  /*53d20*/  IMAD.IADD R80, R57, 0x1, R105 ;  /* 0x0000000139507824 */ /* 0x000fe400078e0269 */
[----:B------:R-:W-:-:S04]  /*53d30*/  IMAD.WIDE.U32 R58, R85, R23, RZ ;  /* 0x00000017553a7225 */ /* 0x000fc800078e00ff */
[----:B------:R-:W-:-:S04]  /*53d40*/  IMAD.WIDE.U32 R102, P5, R92, R85, R102 ;  /* 0x000000555c667225 */ /* 0x000fc800078a0066 */
[----:B------:R-:W-:Y:S01]  /*53d50*/  IMAD.X R111, R80, 0x1, R111, P3 ;  /* 0x00000001506f7824 */ /* 0x000fe200018e066f */
[----:B------:R-:W-:Y:S01]  /*53d60*/  IADD3 RZ, P0, PT, R59, R102, RZ ;  /* 0x000000663bff7210 */ /* 0x000fe20007f1e0ff */
[----:B------:R-:W-:-:S03]  /*53d70*/  IMAD.WIDE.U32 R112, R96, R101, RZ ;  /* 0x0000006560707225 */ /* 0x000fc600078e00ff */
[----:B------:R-:W-:Y:S01]  /*53d80*/  IADD3.X R106, PT, PT, R111, R29, RZ, P4, P6 ;  /* 0x0000001d6f6a7210 */ /* 0x000fe200027ec4ff */
[----:B------:R-:W-:-:S04]  /*53d90*/  IMAD.WIDE.U32 R86, R99, R23, RZ ;  /* 0x0000001763567225 */ /* 0x000fc800078e00ff */
[----:B------:R-:W-:-:S04]  /*53da0*/  IMAD.WIDE.U32 R20, P1, R92, R99, R20 ;  /* 0x000000635c147225 */ /* 0x000fc80007820014 */
[----:B------:R-:W-:Y:S01]  /*53db0*/  IMAD.WIDE.U32 R58, R107, R99, RZ ;  /* 0x000000636b3a7225 */ /* 0x000fe200078e00ff */
[----:B------:R-:W-:-:S03]  /*53dc0*/  IADD3 RZ, P3, PT, R87, R20, RZ ;  /* 0x0000001457ff7210 */ /* 0x000fc60007f7e0ff */
[----:B------:R-:W-:-:S04]  /*53dd0*/  IMAD.WIDE.U32 R28, R83, R101, RZ ;  /* 0x00000065531c7225 */ /* 0x000fc800078e00ff */
[----:B------:R-:W-:-:S04]  /*53de0*/  IMAD.WIDE.U32 R112, P4, R90, R83, R112 ;  /* 0x000000535a707225 */ /* 0x000fc80007880070 */
[----:B------:R-:W-:Y:S01]  /*53df0*/  IMAD R20, R78, R99, RZ ;  /* 0x000000634e147224 */ /* 0x000fe200078e02ff */
[----:B------:R-:W-:Y:S01]  /*53e00*/  IADD3 RZ, P6, PT, R29, R112, RZ ;  /* 0x000000701dff7210 */ /* 0x000fe20007fde0ff */
[----:B------:R-:W-:-:S04]  /*53e10*/  IMAD.WIDE.U32 R28, R58, R70, RZ ;  /* 0x000000463a1c7225 */ /* 0x000fc800078e00ff */
[----:B------:R-:W-:Y:S02]  /*53e20*/  IMAD R57, R107, R94, R20 ;  /* 0x0000005e6b397224 */ /* 0x000fe400078e0214 */
[----:B------:R-:W-:Y:S01]  /*53e30*/  IMAD.X R87, RZ, RZ, RZ, P1 ;  /* 0x000000ffff577224 */ /* 0x000fe200008e06ff */
[----:B------:R-:W-:Y:S01]  /*53e40*/  ISETP.GE.U32.AND P1, PT, R31, R30, PT ;  /* 0x0000001e1f00720c */ /* 0x000fe20003f26070 */
[----:B------:R-:W-:Y:S02]  /*53e50*/  IMAD.IADD R57, R59, 0x1, R57 ;  /* 0x000000013b397824 */ /* 0x000fe400078e0239 */
[----:B------:R-:W-:Y:S01]  /*53e60*/  IMAD.WIDE.U32 R30, R28, R68, RZ ;  /* 0x000000441c1e7225 */ /* 0x000fe200078e00ff */
[----:B------:R-:W-:-:S03]  /*53e70*/  ISETP.GE.U32.AND.EX P1, PT, R62, R63, PT, P1 ;  /* 0x0000003f3e00720c */ /* 0x000fc60003f26110 */
[----:B------:R-:W-:Y:S01]  /*53e80*/  IMAD R20, R57, R70, RZ ;  /* 0x0000004639147224 */ /* 0x000fe200078e02ff */
[----:B------:R-:W-:Y:S01]  /*53e90*/  SEL R99, RZ, 0x1, P1 ;  /* 0x00000001ff637807 */ /* 0x000fe20000800000 */
[----:B------:R-:W-:Y:S01]  /*53ea0*/  IMAD.MOV.U32 R86, RZ, RZ, R21 ;  /* 0x000000ffff567224 */ /* 0x000fe200078e0015 */
[----:B------:R-:W-:Y:S01]  /*53eb0*/  LOP3.LUT R21, RZ, R30, RZ, 0x33, !PT ;  /* 0x0000001eff157212 */ /* 0x000fe200078e33ff */
[----:B------:R-:W-:Y:S02]  /*53ec0*/  IMAD R105, R58, R71, R20 ;  /* 0x000000473a697224 */ /* 0x000fe400078e0214 */
[----:B------:R-:W-:Y:S01]  /*53ed0*/  IMAD.WIDE.U32.X R86, R92, R94, R86, P3 ;  /* 0x0000005e5c567225 */ /* 0x000fe200018e0456 */
[----:B------:R-:W-:-:S03]  /*53ee0*/  ISETP.GT.U32.AND P3, PT, R58, R21, PT ;  /* 0x000000153a00720c */ /* 0x000fc60003f64070 */
[----:B------:R-:W-:-:S04]  /*53ef0*/  IMAD.WIDE.U32 R58, R35, R97, RZ ;  /* 0x00000061233a7225 */ /* 0x000fc800078e00ff */
[----:B------:R-:W-:Y:S02]  /*53f00*/  IMAD.IADD R105, R29, 0x1, R105 ;  /* 0x000000011d697824 */ /* 0x000fe400078e0269 */
[----:B------:R-:W-:Y:S02]  /*53f10*/  IMAD.X R21, RZ, RZ, RZ, P5 ;  /* 0x000000ffff157224 */ /* 0x000fe400028e06ff */
[----:B------:R-:W-:-:S04]  /*53f20*/  IMAD.WIDE.U32 R62, R105, R68, RZ ;  /* 0x00000044693e7225 */ /* 0x000fc800078e00ff */
[----:B------:R-:W-:Y:S02]  /*53f30*/  IMAD.MOV.U32 R20, RZ, RZ, R103 ;  /* 0x000000ffff147224 */ /* 0x000fe400078e0067 */
[----:B------:R-:W-:-:S04]  /*53f40*/  IMAD.WIDE.U32 R58, P5, R79, R34, R58 ;  /* 0x000000224f3a7225 */ /* 0x000fc800078a003a */
[----:B------:R-:W-:-:S04]  /*53f50*/  IMAD.WIDE.U32 R118, R34, R97, RZ ;  /* 0x0000006122767225 */ /* 0x000fc800078e00ff */
[----:B------:R-:W-:-:S04]  /*53f60*/  IMAD.WIDE.U32.X R20, R92, R98, R20, P0 ;  /* 0x000000625c147225 */ /* 0x000fc800000e0414 */
[----:B------:R-:W-:Y:S01]  /*53f70*/  IMAD.X R103, RZ, RZ, RZ, P5 ;  /* 0x000000ffff677224 */ /* 0x000fe200028e06ff */
[----:B------:R-:W-:Y:S01]  /*53f80*/  IADD3 RZ, P5, PT, R119, R58, RZ ;  /* 0x0000003a77ff7210 */ /* 0x000fe20007fbe0ff */
[----:B------:R-:W-:-:S04]  /*53f90*/  IMAD.WIDE.U32 R62, P0, R28, R69, R62 ;  /* 0x000000451c3e7225 */ /* 0x000fc8000780003e */
[----:B------:R-:W-:Y:S02]  /*53fa0*/  IMAD.MOV.U32 R102, RZ, RZ, R59 ;  /* 0x000000ffff667224 */ /* 0x000fe400078e003b */
[----:B------:R-:W-:Y:S01]  /*53fb0*/  IMAD.X R59, RZ, RZ, RZ, P4 ;  /* 0x000000ffff3b7224 */ /* 0x000fe200020e06ff */
[----:B------:R-:W-:Y:S01]  /*53fc0*/  IADD3 R62, P4, PT, R31, R62, RZ ;  /* 0x0000003e1f3e7210 */ /* 0x000fe20007f9e0ff */
[----:B------:R-:W-:Y:S02]  /*53fd0*/  IMAD R29, R77, R34, RZ ;  /* 0x000000224d1d7224 */ /* 0x000fe400078e02ff */
[----:B------:R-:W-:Y:S01]  /*53fe0*/  IMAD.WIDE.U32.X R102, R79, R35, R102, P5 ;  /* 0x000000234f667225 */ /* 0x000fe200028e0466 */
[----:B------:R-:W-:-:S03]  /*53ff0*/  LOP3.LUT R62, RZ, R62, RZ, 0x33, !PT ;  /* 0x0000003eff3e7212 */ /* 0x000fc600078e33ff */
[----:B------:R-:W-:Y:S01]  /*54000*/  IMAD.WIDE.U32 R30, R76, R34, RZ ;  /* 0x000000224c1e7225 */ /* 0x000fe200078e00ff */
[----:B------:R-:W-:-:S03]  /*54010*/  ISETP.GT.U32.AND.EX P3, PT, R57, R62, PT, P3 ;  /* 0x0000003e3900720c */ /* 0x000fc60003f64130 */
[----:B------:R-:W-:Y:S01]  /*54020*/  IMAD R29, R76, R35, R29 ;  /* 0x000000234c1d7224 */ /* 0x000fe200078e021d */
[----:B------:R-:W-:Y:S01]  /*54030*/  SEL R119, RZ, 0x1, !P3 ;  /* 0x00000001ff777807 */ /* 0x000fe20005800000 */
[----:B------:R-:W-:Y:S01]  /*54040*/  IMAD.MOV.U32 R58, RZ, RZ, R113 ;  /* 0x000000ffff3a7224 */ /* 0x000fe200078e0071 */
[-C--:B------:R-:W-:Y:S01]  /*54050*/  IADD3 R113, P5, PT, R102, R30.reuse, RZ ;  /* 0x0000001e66717210 */ /* 0x080fe20007fbe0ff */
[----:B------:R-:W-:Y:S02]  /*54060*/  IMAD.IADD R29, R31, 0x1, R29 ;  /* 0x000000011f1d7824 */ /* 0x000fe400078e021d */
[----:B------:R-:W-:Y:S01]  /*54070*/  IMAD.X R31, RZ, RZ, RZ, P0 ;  /* 0x000000ffff1f7224 */ /* 0x000fe200000e06ff */
[----:B------:R-:W-:Y:S01]  /*54080*/  ISETP.GE.U32.AND P0, PT, R113, R30, PT ;  /* 0x0000001e7100720c */ /* 0x000fe20003f06070 */
[----:B------:R-:W-:Y:S02]  /*54090*/  IMAD.MOV.U32 R30, RZ, RZ, R63 ;  /* 0x000000ffff1e7224 */ /* 0x000fe400078e003f */
[----:B------:R-:W-:-:S04]  /*540a0*/  IMAD.WIDE.U32 R62, R105, R66, RZ ;  /* 0x00000042693e7225 */ /* 0x000fc800078e00ff */
[----:B------:R-:W-:Y:S01]  /*540b0*/  IMAD.WIDE.U32.X R30, R105, R69, R30, P4 ;  /* 0x00000045691e7225 */ /* 0x000fe200020e041e */
[----:B------:R-:W-:-:S03]  /*540c0*/  ISETP.GE.U32.AND P4, PT, R115, R56, PT ;  /* 0x000000387300720c */ /* 0x000fc60003f86070 */
[----:B------:R-:W-:Y:S01]  /*540d0*/  IMAD.WIDE.U32 R56, R28, R66, RZ ;  /* 0x000000421c387225 */ /* 0x000fe200078e00ff */
[----:B------:R-:W-:Y:S02]  /*540e0*/  IADD3 R119, P3, PT, R119, R30, RZ ;  /* 0x0000001e77777210 */ /* 0x000fe40007f7e0ff */
[----:B------:R-:W-:Y:S01]  /*540f0*/  ISETP.GE.U32.AND.EX P4, PT, R111, R80, PT, P4 ;  /* 0x000000506f00720c */ /* 0x000fe20003f86140 */
[----:B------:R-:W-:Y:S01]  /*54100*/  IMAD.WIDE.U32.X R58, R90, R96, R58, P6 ;  /* 0x000000605a3a7225 */ /* 0x000fe200030e043a */
[----:B------:R-:W-:-:S03]  /*54110*/  IADD3 R121, P1, PT, R121, R56, RZ ;  /* 0x0000003879797210 */ /* 0x000fc60007f3e0ff */
[----:B------:R-:W-:-:S04]  /*54120*/  IMAD.WIDE.U32 R62, P6, R28, R67, R62 ;  /* 0x000000431c3e7225 */ /* 0x000fc800078c003e */
[----:B------:R-:W-:Y:S01]  /*54130*/  IMAD.X R102, RZ, RZ, R31, P3 ;  /* 0x000000ffff667224 */ /* 0x000fe200018e061f */
[----:B------:R-:W-:Y:S01]  /*54140*/  ISETP.GE.U32.AND P3, PT, R121, R56, PT ;  /* 0x000000387900720c */ /* 0x000fe20003f66070 */
[----:B------:R-:W-:Y:S01]  /*54150*/  IMAD.X R31, RZ, RZ, RZ, P6 ;  /* 0x000000ffff1f7224 */ /* 0x000fe200030e06ff */
[----:B------:R-:W-:Y:S01]  /*54160*/  IADD3 R110, P6, PT, R57, R62, RZ ;  /* 0x0000003e396e7210 */ /* 0x000fe20007fde0ff */
[----:B------:R-:W-:-:S04]  /*54170*/  IMAD.WIDE.U32 R56, R35, R76, RZ ;  /* 0x0000004c23387225 */ /* 0x000fc800078e00ff */
[----:B------:R-:W-:Y:S02]  /*54180*/  IMAD.MOV.U32 R30, RZ, RZ, R63 ;  /* 0x000000ffff1e7224 */ /* 0x000fe400078e003f */
[----:B------:R-:W-:Y:S01]  /*54190*/  IMAD.X R123, R110, 0x1, R81, P1 ;  /* 0x000000016e7b7824 */ /* 0x000fe200008e0651 */
[----:B------:R-:W-:Y:S01]  /*541a0*/  IADD3 R62, P1, PT, R121, R119, RZ ;  /* 0x00000077793e7210 */ /* 0x000fe20007f3e0ff */
[----:B------:R-:W-:-:S03]  /*541b0*/  IMAD.WIDE.U32.X R30, R105, R67, R30, P6 ;  /* 0x00000043691e7225 */ /* 0x000fc600030e041e */
[----:B------:R-:W-:Y:S01]  /*541c0*/  ISETP.GE.U32.AND.EX P3, PT, R123, R110, PT, P3 ;  /* 0x0000006e7b00720c */ /* 0x000fe20003f66130 */
[----:B------:R-:W-:-:S04]  /*541d0*/  IMAD.WIDE.U32 R56, P6, R77, R34, R56 ;  /* 0x000000224d387225 */ /* 0x000fc800078c0038 */
[----:B------:R-:W-:-:S04]  /*541e0*/  IMAD.WIDE.U32 R80, R34, R76, RZ ;  /* 0x0000004c22507225 */ /* 0x000fc800078e00ff */
[----:B------:R-:W-:Y:S01]  /*541f0*/  IMAD.X R63, R123, 0x1, R102, P1 ;  /* 0x000000017b3f7824 */ /* 0x000fe200008e0666 */
[----:B------:R-:W-:Y:S01]  /*54200*/  IADD3 RZ, P1, PT, R81, R56, RZ ;  /* 0x0000003851ff7210 */ /* 0x000fe20007f3e0ff */
[----:B------:R-:W-:Y:S01]  /*54210*/  IMAD.X R94, R29, 0x1, R103, P5 ;  /* 0x000000011d5e7824 */ /* 0x000fe200028e0667 */
[----:B------:R-:W-:Y:S01]  /*54220*/  SEL R103, RZ, 0x1, P4 ;  /* 0x00000001ff677807 */ /* 0x000fe20002000000 */
[----:B------:R-:W-:Y:S01]  /*54230*/  IMAD R56, R92, R85, RZ ;  /* 0x000000555c387224 */ /* 0x000fe200078e02ff */
[----:B------:R-:W-:Y:S01]  /*54240*/  ISETP.GE.U32.AND P4, PT, R104, R115, PT ;  /* 0x000000736800720c */ /* 0x000fe20003f86070 */
[C---:B------:R-:W-:Y:S01]  /*54250*/  IMAD.WIDE.U32 R114, R23.reuse, R85, RZ ;  /* 0x0000005517727225 */ /* 0x040fe200078e00ff */
[----:B------:R-:W-:Y:S02]  /*54260*/  ISETP.GE.U32.AND P5, PT, R62, R119, PT ;  /* 0x000000773e00720c */ /* 0x000fe40003fa6070 */
[----:B------:R-:W-:Y:S01]  /*54270*/  ISETP.GE.U32.AND.EX P4, PT, R106, R111, PT, P4 ;  /* 0x0000006f6a00720c */ /* 0x000fe20003f86140 */
[----:B------:R-:W-:Y:S01]  /*54280*/  IMAD R119, R23, R98, R56 ;  /* 0x0000006217777224 */ /* 0x000fe200078e0238 */
[----:B------:R-:W-:Y:S01]  /*54290*/  ISETP.GE.U32.AND.EX P5, PT, R63, R102, PT, P5 ;  /* 0x000000663f00720c */ /* 0x000fe20003fa6150 */
[----:B------:R-:W-:Y:S01]  /*542a0*/  IMAD.MOV.U32 R80, RZ, RZ, R57 ;  /* 0x000000ffff507224 */ /* 0x000fe200078e0039 */
[----:B------:R-:W-:Y:S01]  /*542b0*/  SEL R102, RZ, 0x1, P4 ;  /* 0x00000001ff667807 */ /* 0x000fe20002000000 */
[----:B------:R-:W-:Y:S01]  /*542c0*/  IMAD.IADD R98, R115, 0x1, R119 ;  /* 0x0000000173627824 */ /* 0x000fe200078e0277 */
[----:B------:R-:W-:Y:S01]  /*542d0*/  SEL R56, RZ, 0x1, P3 ;  /* 0x00000001ff387807 */ /* 0x000fe20001800000 */
[----:B------:R-:W-:Y:S01]  /*542e0*/  IMAD.X R81, RZ, RZ, RZ, P6 ;  /* 0x000000ffff517224 */ /* 0x000fe200030e06ff */
[----:B------:R-:W-:Y:S01]  /*542f0*/  IADD3 R86, P3, P4, R114, R86, R99 ;  /* 0x0000005672567210 */ /* 0x000fe20007c7e063 */
[----:B------:R-:W-:Y:S01]  /*54300*/  IMAD.WIDE.U32 R110, R37, R107, RZ ;  /* 0x0000006b256e7225 */ /* 0x000fe200078e00ff */
[----:B------:R-:W-:-:S02]  /*54310*/  ISETP.GE.U32.AND.EX P0, PT, R94, R29, PT, P0 ;  /* 0x0000001d5e00720c */ /* 0x000fc40003f06100 */
[----:B------:R-:W-:Y:S01]  /*54320*/  IADD3.X R85, PT, PT, R98, R87, RZ, P3, P4 ;  /* 0x0000005762557210 */ /* 0x000fe20001fe84ff */
[----:B------:R-:W-:Y:S01]  /*54330*/  IMAD.WIDE.U32.X R80, R77, R35, R80, P1 ;  /* 0x000000234d507225 */ /* 0x000fe200008e0450 */
[----:B------:R-:W-:Y:S02]  /*54340*/  IADD3 R29, P4, PT, R86, R109, RZ ;  /* 0x0000006d561d7210 */ /* 0x000fe40007f9e0ff */
[----:B------:R-:W-:Y:S01]  /*54350*/  SEL R57, RZ, 0x1, P5 ;  /* 0x00000001ff397807 */ /* 0x000fe20002800000 */
[----:B------:R-:W-:Y:S01]  /*54360*/  IMAD R121, R45, R34, RZ ;  /* 0x000000222d797224 */ /* 0x000fe200078e02ff */
[----:B------:R-:W-:Y:S01]  /*54370*/  IADD3 R102, P5, P6, R102, R58, R103 ;  /* 0x0000003a66667210 */ /* 0x000fe20007ebe067 */
[----:B------:R-:W-:Y:S01]  /*54380*/  IMAD.X R99, R85, 0x1, R100, P4 ;  /* 0x0000000155637824 */ /* 0x000fe200020e0664 */
[----:B------:R-:W-:Y:S01]  /*54390*/  ISETP.GE.U32.AND P3, PT, R86, R114, PT ;  /* 0x000000725600720c */ /* 0x000fe20003f66070 */
[----:B------:R-:W-:Y:S01]  /*543a0*/  IMAD R121, R42, R35, R121 ;  /* 0x000000232a797224 */ /* 0x000fe200078e0279 */
[----:B------:R-:W-:-:S02]  /*543b0*/  IADD3.X R112, PT, PT, RZ, R59, RZ, P5, P6 ;  /* 0x0000003bff707210 */ /* 0x000fc40002fec4ff */
[----:B------:R-:W-:Y:S01]  /*543c0*/  ISETP.GE.U32.AND P4, PT, R29, R86, PT ;  /* 0x000000561d00720c */ /* 0x000fe20003f86070 */
[-C--:B------:R-:W-:Y:S01]  /*543d0*/  IMAD.WIDE.U32 R86, R107, R37.reuse, RZ ;  /* 0x000000256b567225 */ /* 0x080fe200078e00ff */
[----:B------:R-:W-:Y:S02]  /*543e0*/  IADD3 R58, P6, P5, R57, R30, R56 ;  /* 0x0000001e393a7210 */ /* 0x000fe40007dde038 */
[----:B------:R-:W-:Y:S01]  /*543f0*/  ISETP.GE.U32.AND.EX P3, PT, R85, R98, PT, P3 ;  /* 0x000000625500720c */ /* 0x000fe20003f66130 */
[----:B------:R-:W-:Y:S01]  /*54400*/  IMAD R30, R78, R37, RZ ;  /* 0x000000254e1e7224 */ /* 0x000fe200078e02ff */
[----:B------:R-:W-:Y:S01]  /*54410*/  ISETP.GE.U32.AND.EX P4, PT, R99, R85, PT, P4 ;  /* 0x000000556300720c */ /* 0x000fe20003f86140 */
[----:B------:R-:W-:Y:S01]  /*54420*/  IMAD.WIDE.U32 R56, R36, R107, RZ ;  /* 0x0000006b24387225 */ /* 0x000fe200078e00ff */
[----:B------:R-:W-:Y:S02]  /*54430*/  SEL R119, RZ, 0x1, P0 ;  /* 0x00000001ff777807 */ /* 0x000fe40000000000 */
[----:B------:R-:W-:Y:S01]  /*54440*/  SEL R109, RZ, 0x1, P4 ;  /* 0x00000001ff6d7807 */ /* 0x000fe20002000000 */
[----:B------:R-:W-:Y:S01]  /*54450*/  IMAD R59, R107, R36, R30 ;  /* 0x000000246b3b7224 */ /* 0x000fe200078e021e */
[----:B------:R-:W-:Y:S01]  /*54460*/  SEL R30, RZ, 0x1, P3 ;  /* 0x00000001ff1e7807 */ /* 0x000fe20001800000 */
[----:B------:R-:W-:Y:S01]  /*54470*/  IMAD.WIDE.U32 R56, P3, R78, R37, R56 ;  /* 0x000000254e387225 */ /* 0x000fe20007860038 */
[----:B------:R-:W-:-:S03]  /*54480*/  IADD3 R103, P4, PT, R104, R86, RZ ;  /* 0x0000005668677210 */ /* 0x000fc60007f9e0ff */
[----:B------:R-:W-:Y:S01]  /*54490*/  IMAD.IADD R85, R87, 0x1, R59 ;  /* 0x0000000157557824 */ /* 0x000fe200078e023b */
[----:B------:R-:W-:Y:S01]  /*544a0*/  IADD3.X R59, PT, PT, RZ, R31, RZ, P6, P5 ;  /* 0x0000001fff3b7210 */ /* 0x000fe200037ea4ff */
[----:B------:R-:W-:Y:S01]  /*544b0*/  IMAD.X R87, RZ, RZ, RZ, P3 ;  /* 0x000000ffff577224 */ /* 0x000fe200018e06ff */
[----:B------:R-:W-:Y:S01]  /*544c0*/  IADD3 RZ, P3, PT, R111, R56, RZ ;  /* 0x000000386fff7210 */ /* 0x000fe20007f7e0ff */
[----:B------:R-:W-:Y:S01]  /*544d0*/  IMAD.X R106, R85, 0x1, R106, P4 ;  /* 0x00000001556a7824 */ /* 0x000fe200020e066a */
[----:B------:R-:W-:Y:S01]  /*544e0*/  ISETP.GE.U32.AND P5, PT, R103, R86, PT ;  /* 0x000000566700720c */ /* 0x000fe20003fa6070 */
[----:B------:R-:W-:Y:S01]  /*544f0*/  IMAD.MOV.U32 R86, RZ, RZ, R57 ;  /* 0x000000ffff567224 */ /* 0x000fe200078e0039 */
[----:B------:R-:W-:Y:S01]  /*54500*/  IADD3 R109, P4, P6, R109, R20, R30 ;  /* 0x000000146d6d7210 */ /* 0x000fe20007e9e01e */
[----:B------:R-:W-:Y:S01]  /*54510*/  IMAD.WIDE.U32 R30, R61, R83, RZ ;  /* 0x000000533d1e7225 */ /* 0x000fe200078e00ff */
[----:B------:R-:W-:Y:S02]  /*54520*/  ISETP.GE.U32.AND.EX P5, PT, R106, R85, PT, P5 ;  /* 0x000000556a00720c */ /* 0x000fe40003fa6150 */
[----:B------:R-:W-:Y:S01]  /*54530*/  IADD3.X R107, PT, PT, RZ, R21, RZ, P4, P6 ;  /* 0x00000015ff6b7210 */ /* 0x000fe200027ec4ff */
[----:B------:R-:W-:Y:S01]  /*54540*/  IMAD.WIDE.U32.X R56, R78, R36, R86, P3 ;  /* 0x000000244e387225 */ /* 0x000fe200018e0456 */
[----:B------:R-:W-:-:S03]  /*54550*/  IADD3 R29, P3, PT, R29, R30, RZ ;  /* 0x0000001e1d1d7210 */ /* 0x000fc60007f7e0ff */
[----:B------:R-:W-:Y:S02]  /*54560*/  IMAD R78, R108, R83, RZ ;  /* 0x000000536c4e7224 */ /* 0x000fe400078e02ff */
[-C--:B------:R-:W-:Y:S02]  /*54570*/  IMAD R98, R90, R37.reuse, RZ ;  /* 0x000000255a627224 */ /* 0x080fe400078e02ff */
[----:B------:R-:W-:Y:S01]  /*54580*/  IMAD R85, R61, R96, R78 ;  /* 0x000000603d557224 */ /* 0x000fe200078e024e */
[----:B------:R-:W-:Y:S01]  /*54590*/  SEL R78, RZ, 0x1, P5 ;  /* 0x00000001ff4e7807 */ /* 0x000fe20002800000 */
[----:B------:R-:W-:Y:S02]  /*545a0*/  IMAD R111, R101, R36, R98 ;  /* 0x00000024656f7224 */ /* 0x000fe400078e0262 */
[----:B------:R-:W-:Y:S01]  /*545b0*/  IMAD.IADD R98, R31, 0x1, R85 ;  /* 0x000000011f627824 */ /* 0x000fe200078e0255 */
[----:B------:R-:W-:Y:S01]  /*545c0*/  IADD3 R85, P0, PT, R29, R102, RZ ;  /* 0x000000661d557210 */ /* 0x000fe20007f1e0ff */
[----:B------:R-:W-:-:S04]  /*545d0*/  IMAD.WIDE.U32 R86, R101, R37, RZ ;  /* 0x0000002565567225 */ /* 0x000fc800078e00ff */
[----:B------:R-:W-:Y:S01]  /*545e0*/  IMAD.X R99, R98, 0x1, R99, P3 ;  /* 0x0000000162637824 */ /* 0x000fe200018e0663 */
[----:B------:R-:W-:Y:S01]  /*545f0*/  IADD3 R115, P4, PT, R85, R86, RZ ;  /* 0x0000005655737210 */ /* 0x000fe20007f9e0ff */
[----:B------:R-:W-:-:S04]  /*54600*/  IMAD.WIDE.U32 R20, R42, R34, RZ ;  /* 0x000000222a147225 */ /* 0x000fc800078e00ff */
[----:B------:R-:W-:Y:S01]  /*54610*/  IMAD.IADD R110, R87, 0x1, R111 ;  /* 0x00000001576e7824 */ /* 0x000fe200078e026f */
[----:B------:R-:W-:Y:S01]  /*54620*/  IADD3 R119, P3, P1, R20, R80, R119 ;  /* 0x0000005014777210 */ /* 0x000fe2000797e077 */
[----:B------:R-:W-:Y:S01]  /*54630*/  IMAD.X R112, R99, 0x1, R112, P0 ;  /* 0x0000000163707824 */ /* 0x000fe200000e0670 */
[----:B------:R-:W-:Y:S01]  /*54640*/  IADD3 R78, P0, P5, R115, R56, R78 ;  /* 0x00000038734e7210 */ /* 0x000fe20007d1e04e */
[----:B------:R-:W-:Y:S02]  /*54650*/  IMAD.IADD R31, R21, 0x1, R121 ;  /* 0x00000001151f7824 */ /* 0x000fe400078e0279 */
[----:B------:R-:W-:Y:S01]  /*54660*/  IMAD.X R111, R110, 0x1, R112, P4 ;  /* 0x000000016e6f7824 */ /* 0x000fe200020e0670 */
[----:B------:R-:W-:Y:S01]  /*54670*/  ISETP.GE.U32.AND P4, PT, R119, R20, PT ;  /* 0x000000147700720c */ /* 0x000fe20003f86070 */
[----:B------:R-:W-:-:S03]  /*54680*/  IMAD.WIDE.U32 R20, R105, R64, RZ ;  /* 0x0000004069147225 */ /* 0x000fc600078e00ff */
[----:B------:R-:W-:Y:S01]  /*54690*/  IADD3.X R80, PT, PT, R111, R57, RZ, P0, P5 ;  /* 0x000000396f507210 */ /* 0x000fe200007ea4ff */
[----:B------:R-:W-:-:S04]  /*546a0*/  IMAD.WIDE.U32 R56, R28, R64, RZ ;  /* 0x000000401c387225 */ /* 0x000fc800078e00ff */
[----:B------:R-:W-:Y:S01]  /*546b0*/  IMAD.WIDE.U32 R20, P6, R28, R65, R20 ;  /* 0x000000411c147225 */ /* 0x000fe200078c0014 */
[----:B------:R-:W-:Y:S02]  /*546c0*/  IADD3 R121, P0, PT, R117, R56, RZ ;  /* 0x0000003875797210 */ /* 0x000fe40007f1e0ff */
[----:B------:R-:W-:Y:S02]  /*546d0*/  IADD3.X R117, PT, PT, R31, R81, RZ, P3, P1 ;  /* 0x000000511f757210 */ /* 0x000fe40001fe24ff */
[----:B------:R-:W-:Y:S01]  /*546e0*/  IADD3 R81, P3, PT, R57, R20, RZ ;  /* 0x0000001439517210 */ /* 0x000fe20007f7e0ff */
[----:B------:R-:W-:Y:S01]  /*546f0*/  IMAD R20, R79, R32, RZ ;  /* 0x000000204f147224 */ /* 0x000fe200078e02ff */
[----:B------:R-:W-:Y:S01]  /*54700*/  ISETP.GE.U32.AND P1, PT, R121, R56, PT ;  /* 0x000000387900720c */ /* 0x000fe20003f26070 */
[----:B------:R-:W-:Y:S01]  /*54710*/  IMAD.WIDE.U32 R56, R97, R32, RZ ;  /* 0x0000002061387225 */ /* 0x000fe200078e00ff */
[----:B------:R-:W-:-:S03]  /*54720*/  ISETP.GE.U32.AND.EX P4, PT, R117, R31, PT, P4 ;  /* 0x0000001f7500720c */ /* 0x000fc60003f86140 */
[----:B------:R-:W-:Y:S01]  /*54730*/  IMAD R87, R97, R33, R20 ;  /* 0x0000002161577224 */ /* 0x000fe200078e0214 */
[-C--:B------:R-:W-:Y:S01]  /*54740*/  IADD3 R102, P5, PT, R113, R56.reuse, RZ ;  /* 0x0000003871667210 */ /* 0x080fe20007fbe0ff */
[----:B------:R-:W-:Y:S02]  /*54750*/  IMAD.X R82, R81, 0x1, R82, P0 ;  /* 0x0000000151527824 */ /* 0x000fe400000e0652 */
[----:B------:R-:W-:Y:S01]  /*54760*/  IMAD.IADD R87, R57, 0x1, R87 ;  /* 0x0000000139577824 */ /* 0x000fe200078e0257 */
[----:B------:R-:W-:Y:S01]  /*54770*/  ISETP.GE.U32.AND P0, PT, R102, R56, PT ;  /* 0x000000386600720c */ /* 0x000fe20003f06070 */
[----:B------:R-:W-:Y:S01]  /*54780*/  IMAD.X R57, RZ, RZ, RZ, P6 ;  /* 0x000000ffff397224 */ /* 0x000fe200030e06ff */
[----:B------:R-:W-:Y:S01]  /*54790*/  ISETP.GE.U32.AND.EX P1, PT, R82, R81, PT, P1 ;  /* 0x000000515200720c */ /* 0x000fe20003f26110 */
[----:B------:R-:W-:Y:S01]  /*547a0*/  IMAD.MOV.U32 R56, RZ, RZ, R21 ;  /* 0x000000ffff387224 */ /* 0x000fe200078e0015 */
[----:B------:R-:W-:Y:S01]  /*547b0*/  IADD3 R81, P6, PT, R121, R58, RZ ;  /* 0x0000003a79517210 */ /* 0x000fe20007fde0ff */
[----:B------:R-:W-:Y:S01]  /*547c0*/  IMAD.WIDE.U32 R20, R35, R42, RZ ;  /* 0x0000002a23147225 */ /* 0x000fe200078e00ff */
[----:B------:R-:W-:-:S02]  /*547d0*/  SEL R100, RZ, 0x1, P1 ;  /* 0x00000001ff647807 */ /* 0x000fc40000800000 */
[----:B------:R-:W-:Y:S01]  /*547e0*/  ISETP.GE.U32.AND P1, PT, R29, R30, PT ;  /* 0x0000001e1d00720c */ /* 0x000fe20003f26070 */
[----:B------:R-:W-:Y:S01]  /*547f0*/  IMAD.WIDE.U32.X R56, R105, R65, R56, P3 ;  /* 0x0000004169387225 */ /* 0x000fe200018e0438 */
[----:B------:R-:W-:Y:S02]  /*54800*/  ISETP.GE.U32.AND P3, PT, R81, R58, PT ;  /* 0x0000003a5100720c */ /* 0x000fe40003f66070 */
[----:B------:R-:W-:Y:S01]  /*54810*/  ISETP.GE.U32.AND.EX P1, PT, R99, R98, PT, P1 ;  /* 0x000000626300720c */ /* 0x000fe20003f26110 */
[----:B------:R-:W-:Y:S02]  /*54820*/  IMAD.X R82, R82, 0x1, R59, P6 ;  /* 0x0000000152527824 */ /* 0x000fe400030e063b */
[----:B------:R-:W-:-:S03]  /*54830*/  IMAD.WIDE.U32 R20, P6, R45, R34, R20 ;  /* 0x000000222d147225 */ /* 0x000fc600078c0014 */
[----:B------:R-:W-:Y:S01]  /*54840*/  ISETP.GE.U32.AND.EX P3, PT, R82, R59, PT, P3 ;  /* 0x0000003b5200720c */ /* 0x000fe20003f66130 */
[----:B------:R-:W-:-:S03]  /*54850*/  IMAD.WIDE.U32 R58, R34, R42, RZ ;  /* 0x0000002a223a7225 */ /* 0x000fc600078e00ff */
[----:B------:R-:W-:Y:S01]  /*54860*/  SEL R113, RZ, 0x1, P3 ;  /* 0x00000001ff717807 */ /* 0x000fe20001800000 */
[----:B------:R-:W-:Y:S01]  /*54870*/  IMAD.X R31, RZ, RZ, RZ, P6 ;  /* 0x000000ffff1f7224 */ /* 0x000fe200030e06ff */
[----:B------:R-:W-:Y:S01]  /*54880*/  IADD3 RZ, P3, PT, R59, R20, RZ ;  /* 0x000000143bff7210 */ /* 0x000fe20007f7e0ff */
[----:B------:R-:W-:Y:S01]  /*54890*/  IMAD.MOV.U32 R30, RZ, RZ, R21 ;  /* 0x000000ffff1e7224 */ /* 0x000fe200078e0015 */
[----:B------:R-:W-:Y:S01]  /*548a0*/  SEL R59, RZ, 0x1, P4 ;  /* 0x00000001ff3b7807 */ /* 0x000fe20002000000 */
[----:B------:R-:W-:Y:S01]  /*548b0*/  IMAD.WIDE.U32 R20, R74, R34, RZ ;  /* 0x000000224a147225 */ /* 0x000fe200078e00ff */
[----:B------:R-:W-:-:S03]  /*548c0*/  IADD3 R100, P4, P6, R113, R56, R100 ;  /* 0x0000003871647210 */ /* 0x000fc60007e9e064 */
[----:B------:R-:W-:Y:S02]  /*548d0*/  IMAD R56, R75, R34, RZ ;  /* 0x000000224b387224 */ /* 0x000fe400078e02ff */
[----:B------:R-:W-:Y:S01]  /*548e0*/  IMAD.WIDE.U32.X R30, R45, R35, R30, P3 ;  /* 0x000000232d1e7225 */ /* 0x000fe200018e041e */
[----:B------:R-:W-:Y:S02]  /*548f0*/  ISETP.GE.U32.AND P3, PT, R85, R29, PT ;  /* 0x0000001d5500720c */ /* 0x000fe40003f66070 */
[----:B------:R-:W-:Y:S01]  /*54900*/  IADD3.X R85, PT, PT, RZ, R57, RZ, P4, P6 ;  /* 0x00000039ff557210 */ /* 0x000fe200027ec4ff */
[----:B------:R-:W-:Y:S01]  /*54910*/  IMAD R29, R74, R35, R56 ;  /* 0x000000234a1d7224 */ /* 0x000fe200078e0238 */
[----:B------:R-:W-:Y:S01]  /*54920*/  ISETP.GE.U32.AND.EX P3, PT, R112, R99, PT, P3 ;  /* 0x000000637000720c */ /* 0x000fe20003f66130 */
[----:B------:R-:W-:-:S04]  /*54930*/  IMAD.WIDE.U32 R56, R83, R61, RZ ;  /* 0x0000003d53387225 */ /* 0x000fc800078e00ff */
        /* <DEDUP_REMOVED lines=8> */
[----:B------:R-:W-:-:S03]  /*549c0*/  IMAD.WIDE.U32 R30, P5, R92, R83, R30 ;  /* 0x000000535c1e7225 */ /* 0x000fc600078a001e */
[----:B------:R-:W-:Y:S01]  /*549d0*/  ISETP.GE.U32.AND.EX P0, PT, R94, R87, PT, P0 ;  /* 0x000000575e00720c */ /* 0x000fe20003f06100 */
[----:B------:R-:W-:Y:S01]  /*549e0*/  IMAD.WIDE.U32 R56, R83, R23, RZ ;  /* 0x0000001753387225 */ /* 0x000fe200078e00ff */
[----:B------:R-:W-:-:S03]  /*549f0*/  SEL R87, RZ, 0x1, P3 ;  /* 0x00000001ff577807 */ /* 0x000fc60001800000 */
[----:B------:R-:W-:Y:S01]  /*54a00*/  IMAD.X R99, RZ, RZ, RZ, P6 ;  /* 0x000000ffff637224 */ /* 0x000fe200030e06ff */
[----:B------:R-:W-:Y:S01]  /*54a10*/  IADD3 RZ, P6, PT, R57, R30, RZ ;  /* 0x0000001e39ff7210 */ /* 0x000fe20007fde0ff */
[----:B------:R-:W-:Y:S01]  /*54a20*/  IMAD.MOV.U32 R98, RZ, RZ, R59 ;  /* 0x000000ffff627224 */ /* 0x000fe200078e003b */
[----:B------:R-:W-:Y:S01]  /*54a30*/  SEL R30, RZ, 0x1, P1 ;  /* 0x00000001ff1e7807 */ /* 0x000fe20000800000 */
[----:B------:R-:W-:-:S04]  /*54a40*/  IMAD.WIDE.U32 R56, R33, R97, RZ ;  /* 0x0000006121387225 */ /* 0x000fc800078e00ff */
[----:B------:R-:W-:-:S04]  /*54a50*/  IMAD.WIDE.U32.X R98, R108, R96, R98, P4 ;  /* 0x000000606c627225 */ /* 0x000fc800020e0462 */
[----:B------:R-:W-:Y:S01]  /*54a60*/  IMAD.WIDE.U32 R56, P1, R79, R32, R56 ;  /* 0x000000204f387225 */ /* 0x000fe20007820038 */
[----:B------:R-:W-:Y:S02]  /*54a70*/  IADD3 R87, P3, P4, R87, R98, R30 ;  /* 0x0000006257577210 */ /* 0x000fe40007c7e01e */
[----:B------:R-:W-:Y:S01]  /*54a80*/  SEL R98, RZ, 0x1, P0 ;  /* 0x00000001ff627807 */ /* 0x000fe20000000000 */
[----:B------:R-:W-:Y:S01]  /*54a90*/  IMAD.WIDE.U32 R112, R32, R97, RZ ;  /* 0x0000006120707225 */ /* 0x000fe200078e00ff */
[----:B------:R-:W-:-:S03]  /*54aa0*/  IADD3.X R99, PT, PT, RZ, R99, RZ, P3, P4 ;  /* 0x00000063ff637210 */ /* 0x000fc60001fe84ff */
[----:B------:R-:W-:Y:S02]  /*54ab0*/  IMAD R30, R77, R32, RZ ;  /* 0x000000204d1e7224 */ /* 0x000fe400078e02ff */
[----:B------:R-:W-:Y:S01]  /*54ac0*/  IMAD.X R59, RZ, RZ, RZ, P1 ;  /* 0x000000ffff3b7224 */ /* 0x000fe200008e06ff */
[----:B------:R-:W-:Y:S01]  /*54ad0*/  IADD3 RZ, P1, PT, R113, R56, RZ ;  /* 0x0000003871ff7210 */ /* 0x000fe20007f3e0ff */
[----:B------:R-:W-:Y:S02]  /*54ae0*/  IMAD.MOV.U32 R58, RZ, RZ, R57 ;  /* 0x000000ffff3a7224 */ /* 0x000fe400078e0039 */
[C---:B------:R-:W-:Y:S02]  /*54af0*/  IMAD R113, R76.reuse, R33, R30 ;  /* 0x000000214c717224 */ /* 0x040fe400078e021e */
[----:B------:R-:W-:-:S04]  /*54b00*/  IMAD.WIDE.U32 R56, R76, R32, RZ ;  /* 0x000000204c387225 */ /* 0x000fc800078e00ff */
[----:B------:R-:W-:Y:S01]  /*54b10*/  IMAD.IADD R112, R57, 0x1, R113 ;  /* 0x0000000139707824 */ /* 0x000fe200078e0271 */
[----:B------:R-:W-:Y:S01]  /*54b20*/  IADD3 R57, P0, PT, R119, R56, RZ ;  /* 0x0000003877397210 */ /* 0x000fe20007f1e0ff */
[----:B------:R-:W-:-:S03]  /*54b30*/  IMAD.WIDE.U32.X R58, R79, R33, R58, P1 ;  /* 0x000000214f3a7225 */ /* 0x000fc600008e043a */
[C---:B------:R-:W-:Y:S01]  /*54b40*/  ISETP.GE.U32.AND P4, PT, R57.reuse, R56, PT ;  /* 0x000000383900720c */ /* 0x040fe20003f86070 */
[----:B------:R-:W-:Y:S01]  /*54b50*/  IMAD.X R113, R112, 0x1, R117, P0 ;  /* 0x0000000170717824 */ /* 0x000fe200000e0675 */
[----:B------:R-:W-:Y:S01]  /*54b60*/  IADD3 R98, P0, P1, R57, R58, R98 ;  /* 0x0000003a39627210 */ /* 0x000fe2000791e062 */
[----:B------:R-:W-:-:S03]  /*54b70*/  IMAD.WIDE.U32 R116, R37, R101, RZ ;  /* 0x0000006525747225 */ /* 0x000fc600078e00ff */
[C---:B------:R-:W-:Y:S01]  /*54b80*/  IADD3.X R30, PT, PT, R113.reuse, R59, RZ, P0, P1 ;  /* 0x0000003b711e7210 */ /* 0x040fe200007e24ff */
[----:B------:R-:W-:Y:S01]  /*54b90*/  IMAD.WIDE.U32 R58, R36, R101, RZ ;  /* 0x00000065243a7225 */ /* 0x000fe200078e00ff */
[----:B------:R-:W-:Y:S02]  /*54ba0*/  ISETP.GE.U32.AND.EX P4, PT, R113, R112, PT, P4 ;  /* 0x000000707100720c */ /* 0x000fe40003f86140 */
[----:B------:R-:W-:Y:S01]  /*54bb0*/  ISETP.GE.U32.AND P0, PT, R115, R86, PT ;  /* 0x000000567300720c */ /* 0x000fe20003f06070 */
[----:B------:R-:W-:Y:S01]  /*54bc0*/  IMAD.WIDE.U32 R120, R97, R34, RZ ;  /* 0x0000002261787225 */ /* 0x000fe200078e00ff */
[----:B------:R-:W-:Y:S02]  /*54bd0*/  SEL R101, RZ, 0x1, P4 ;  /* 0x00000001ff657807 */ /* 0x000fe40002000000 */
[----:B------:R-:W-:Y:S01]  /*54be0*/  ISETP.GE.U32.AND.EX P0, PT, R111, R110, PT, P0 ;  /* 0x0000006e6f00720c */ /* 0x000fe20003f06100 */
[----:B------:R-:W-:-:S03]  /*54bf0*/  IMAD.WIDE.U32 R58, P1, R90, R37, R58 ;  /* 0x000000255a3a7225 */ /* 0x000fc6000782003a */
[----:B------:R-:W-:Y:S01]  /*54c00*/  SEL R86, RZ, 0x1, P0 ;  /* 0x00000001ff567807 */ /* 0x000fe20000000000 */
[----:B------:R-:W-:Y:S01]  /*54c10*/  IMAD.MOV.U32 R116, RZ, RZ, R59 ;  /* 0x000000ffff747224 */ /* 0x000fe200078e003b */
[----:B------:R-:W-:Y:S01]  /*54c20*/  IADD3 RZ, P3, PT, R117, R58, RZ ;  /* 0x0000003a75ff7210 */ /* 0x000fe20007f7e0ff */
[----:B------:R-:W-:Y:S01]  /*54c30*/  IMAD.X R117, RZ, RZ, RZ, P1 ;  /* 0x000000ffff757224 */ /* 0x000fe200008e06ff */
[----:B------:R-:W-:Y:S01]  /*54c40*/  ISETP.GE.U32.AND P1, PT, R98, R57, PT ;  /* 0x000000396200720c */ /* 0x000fe20003f26070 */
[----:B------:R-:W-:-:S03]  /*54c50*/  IMAD.WIDE.U32 R56, R33, R76, RZ ;  /* 0x0000004c21387225 */ /* 0x000fc600078e00ff */
[----:B------:R-:W-:Y:S01]  /*54c60*/  ISETP.GE.U32.AND.EX P1, PT, R30, R113, PT, P1 ;  /* 0x000000711e00720c */ /* 0x000fe20003f26110 */
[----:B------:R-:W-:-:S03]  /*54c70*/  IMAD.WIDE.U32 R112, R32, R76, RZ ;  /* 0x0000004c20707225 */ /* 0x000fc600078e00ff */
[----:B------:R-:W-:Y:S01]  /*54c80*/  SEL R58, RZ, 0x1, P1 ;  /* 0x00000001ff3a7807 */ /* 0x000fe20000800000 */
[----:B------:R-:W-:-:S04]  /*54c90*/  IMAD.WIDE.U32 R56, P4, R77, R32, R56 ;  /* 0x000000204d387225 */ /* 0x000fc80007880038 */
[----:B------:R-:W-:Y:S01]  /*54ca0*/  IMAD.MOV.U32 R112, RZ, RZ, R57 ;  /* 0x000000ffff707224 */ /* 0x000fe200078e0039 */
[----:B------:R-:W-:Y:S01]  /*54cb0*/  IADD3 RZ, P1, PT, R113, R56, RZ ;  /* 0x0000003871ff7210 */ /* 0x000fe20007f3e0ff */
[----:B------:R-:W-:Y:S01]  /*54cc0*/  IMAD.X R113, RZ, RZ, RZ, P4 ;  /* 0x000000ffff717224 */ /* 0x000fe200020e06ff */
[----:B------:R-:W-:Y:S01]  /*54cd0*/  ISETP.GE.U32.AND P4, PT, R78, R115, PT ;  /* 0x000000734e00720c */ /* 0x000fe20003f86070 */
[----:B------:R-:W-:-:S04]  /*54ce0*/  IMAD.WIDE.U32 R114, R28, R46, RZ ;  /* 0x0000002e1c727225 */ /* 0x000fc800078e00ff */
[----:B------:R-:W-:Y:S01]  /*54cf0*/  IMAD.WIDE.U32.X R56, R77, R33, R112, P1 ;  /* 0x000000214d387225 */ /* 0x000fe200008e0470 */
[----:B------:R-:W-:-:S03]  /*54d00*/  ISETP.GE.U32.AND.EX P1, PT, R80, R111, PT, P4 ;  /* 0x0000006f5000720c */ /* 0x000fc60003f26140 */
[----:B------:R-:W-:Y:S01]  /*54d10*/  IMAD.WIDE.U32.X R110, R90, R36, R116, P3 ;  /* 0x000000245a6e7225 */ /* 0x000fe200018e0474 */
[----:B------:R-:W-:Y:S02]  /*54d20*/  IADD3 R101, P0, P4, R58, R56, R101 ;  /* 0x000000383a657210 */ /* 0x000fe40007c1e065 */
[----:B------:R-:W-:Y:S01]  /*54d30*/  SEL R113, RZ, 0x1, P1 ;  /* 0x00000001ff717807 */ /* 0x000fe20000800000 */
[----:B------:R-:W-:Y:S01]  /*54d40*/  IMAD R56, R92, R83, RZ ;  /* 0x000000535c387224 */ /* 0x000fe200078e02ff */
[----:B------:R-:W-:Y:S01]  /*54d50*/  IADD3.X R116, PT, PT, RZ, R57, RZ, P0, P4 ;  /* 0x00000039ff747210 */ /* 0x000fe200007e84ff */
[----:B------:R-:W-:Y:S01]  /*54d60*/  IMAD.WIDE.U32 R58, R23, R83, RZ ;  /* 0x00000053173a7225 */ /* 0x000fe200078e00ff */
[----:B------:R-:W-:-:S03]  /*54d70*/  IADD3 R90, P1, P3, R113, R110, R86 ;  /* 0x0000006e715a7210 */ /* 0x000fc60007b3e056 */
[----:B------:R-:W-:Y:S01]  /*54d80*/  IMAD R83, R23, R96, R56 ;  /* 0x0000006017537224 */ /* 0x000fe200078e0238 */
[----:B------:R-:W-:Y:S01]  /*54d90*/  IADD3 R86, P0, PT, R109, R58, RZ ;  /* 0x0000003a6d567210 */ /* 0x000fe20007f1e0ff */
[----:B------:R-:W-:Y:S01]  /*54da0*/  IMAD.WIDE.U32 R56, R33, R42, RZ ;  /* 0x0000002a21387225 */ /* 0x000fe200078e00ff */
[----:B------:R-:W-:Y:S02]  /*54db0*/  IADD3.X R109, PT, PT, RZ, R111, RZ, P1, P3 ;  /* 0x0000006fff6d7210 */ /* 0x000fe40000fe64ff */
[----:B------:R-:W-:Y:S01]  /*54dc0*/  ISETP.GE.U32.AND P1, PT, R86, R58, PT ;  /* 0x0000003a5600720c */ /* 0x000fe20003f26070 */
[----:B------:R-:W-:Y:S02]  /*54dd0*/  IMAD.IADD R118, R59, 0x1, R83 ;  /* 0x000000013b767824 */ /* 0x000fe400078e0253 */
[----:B------:R-:W-:-:S04]  /*54de0*/  IMAD.WIDE.U32 R58, R32, R42, RZ ;  /* 0x0000002a203a7225 */ /* 0x000fc800078e00ff */
[----:B------:R-:W-:-:S04]  /*54df0*/  IMAD.WIDE.U32 R56, P3, R45, R32, R56 ;  /* 0x000000202d387225 */ /* 0x000fc80007860038 */
[----:B------:R-:W-:Y:S01]  /*54e00*/  IMAD.WIDE.U32 R110, R105, R46, RZ ;  /* 0x0000002e696e7225 */ /* 0x000fe200078e00ff */
[----:B------:R-:W-:-:S03]  /*54e10*/  IADD3 RZ, P4, PT, R59, R56, RZ ;  /* 0x000000383bff7210 */ /* 0x000fc60007f9e0ff */
[----:B------:R-:W-:Y:S02]  /*54e20*/  IMAD.X R59, RZ, RZ, RZ, P5 ;  /* 0x000000ffff3b7224 */ /* 0x000fe400028e06ff */
[----:B------:R-:W-:-:S04]  /*54e30*/  IMAD.WIDE.U32 R110, P5, R28, R47, R110 ;  /* 0x0000002f1c6e7225 */ /* 0x000fc800078a006e */
[----:B------:R-:W-:Y:S02]  /*54e40*/  IMAD.MOV.U32 R58, RZ, RZ, R31 ;  /* 0x000000ffff3a7224 */ /* 0x000fe400078e001f */
[----:B------:R-:W-:Y:S01]  /*54e50*/  IMAD.X R113, RZ, RZ, RZ, P5 ;  /* 0x000000ffff717224 */ /* 0x000fe200028e06ff */
[----:B------:R-:W-:Y:S01]  /*54e60*/  IADD3 R83, P5, PT, R103, R114, RZ ;  /* 0x0000007267537210 */ /* 0x000fe20007fbe0ff */
[----:B------:R-:W-:Y:S01]  /*54e70*/  IMAD.WIDE.U32.X R58, R92, R96, R58, P6 ;  /* 0x000000605c3a7225 */ /* 0x000fe200030e043a */
[----:B------:R-:W-:-:S03]  /*54e80*/  IADD3 R31, P6, PT, R115, R110, RZ ;  /* 0x0000006e731f7210 */ /* 0x000fc60007fde0ff */
[----:B------:R-:W-:Y:S02]  /*54e90*/  IMAD.MOV.U32 R112, RZ, RZ, R111 ;  /* 0x000000ffff707224 */ /* 0x000fe400078e006f */
[----:B------:R-:W-:Y:S01]  /*54ea0*/  IMAD.X R28, R118, 0x1, R107, P0 ;  /* 0x00000001761c7824 */ /* 0x000fe200000e066b */
[----:B------:R-:W-:Y:S01]  /*54eb0*/  ISETP.GE.U32.AND P0, PT, R83, R114, PT ;  /* 0x000000725300720c */ /* 0x000fe20003f06070 */
[----:B------:R-:W-:-:S03]  /*54ec0*/  IMAD.WIDE.U32.X R112, R105, R47, R112, P6 ;  /* 0x0000002f69707225 */ /* 0x000fc600030e0470 */
[----:B------:R-:W-:Y:S01]  /*54ed0*/  ISETP.GE.U32.AND.EX P6, PT, R28, R118, PT, P1 ;  /* 0x000000761c00720c */ /* 0x000fe20003fc6110 */
[-C--:B------:R-:W-:Y:S01]  /*54ee0*/  IMAD R56, R45, R32.reuse, RZ ;  /* 0x000000202d387224 */ /* 0x080fe200078e02ff */
[----:B------:R-:W-:Y:S01]  /*54ef0*/  IADD3 R111, P1, PT, R86, R87, RZ ;  /* 0x00000057566f7210 */ /* 0x000fe20007f3e0ff */
[----:B------:R-:W-:-:S04]  /*54f00*/  IMAD.WIDE.U32 R114, R42, R32, RZ ;  /* 0x000000202a727225 */ /* 0x000fc800078e00ff */
[----:B------:R-:W-:Y:S02]  /*54f10*/  IMAD R87, R42, R33, R56 ;  /* 0x000000212a577224 */ /* 0x000fe400078e0238 */
[----:B------:R-:W-:Y:S01]  /*54f20*/  IMAD.X R106, R31, 0x1, R106, P5 ;  /* 0x000000011f6a7824 */ /* 0x000fe200028e066a */
[----:B------:R-:W-:Y:S01]  /*54f30*/  IADD3 R56, P5, PT, R29, R114, RZ ;  /* 0x000000721d387210 */ /* 0x000fe20007fbe0ff */
[----:B------:R-:W-:Y:S01]  /*54f40*/  IMAD.X R117, R28, 0x1, R99, P1 ;  /* 0x000000011c757824 */ /* 0x000fe200008e0663 */
[----:B------:R-:W-:Y:S01]  /*54f50*/  IADD3 R83, P1, PT, R83, R100, RZ ;  /* 0x0000006453537210 */ /* 0x000fe20007f3e0ff */
[----:B------:R-:W-:Y:S01]  /*54f60*/  IMAD.IADD R96, R115, 0x1, R87 ;  /* 0x0000000173607824 */ /* 0x000fe200078e0257 */
[----:B------:R-:W-:Y:S01]  /*54f70*/  SEL R99, RZ, 0x1, P6 ;  /* 0x00000001ff637807 */ /* 0x000fe20003000000 */
[----:B------:R-:W-:Y:S01]  /*54f80*/  IMAD.X R119, RZ, RZ, RZ, P3 ;  /* 0x000000ffff777224 */ /* 0x000fe200018e06ff */
[----:B------:R-:W-:Y:S01]  /*54f90*/  ISETP.GE.U32.AND P6, PT, R111, R86, PT ;  /* 0x000000566f00720c */ /* 0x000fe20003fc6070 */
[----:B------:R-:W-:Y:S01]  /*54fa0*/  IMAD.X R86, R106, 0x1, R85, P1 ;  /* 0x000000016a567824 */ /* 0x000fe200008e0655 */
[----:B------:R-:W-:Y:S01]  /*54fb0*/  IADD3 R103, P1, PT, R56, R101, RZ ;  /* 0x0000006538677210 */ /* 0x000fe20007f3e0ff */
[----:B------:R-:W-:Y:S01]  /*54fc0*/  IMAD.X R87, R96, 0x1, R104, P5 ;  /* 0x0000000160577824 */ /* 0x000fe200028e0668 */
[----:B------:R-:W-:Y:S01]  /*54fd0*/  ISETP.GE.U32.AND P5, PT, R83, R100, PT ;  /* 0x000000645300720c */ /* 0x000fe20003fa6070 */
[----:B------:R-:W-:Y:S01]  /*54fe0*/  IMAD.MOV.U32 R118, RZ, RZ, R57 ;  /* 0x000000ffff767224 */ /* 0x000fe200078e0039 */
[----:B------:R-:W-:Y:S01]  /*54ff0*/  ISETP.GE.U32.AND.EX P6, PT, R117, R28, PT, P6 ;  /* 0x0000001c7500720c */ /* 0x000fe20003fc6160 */
[----:B------:R-:W-:Y:S01]  /*55000*/  IMAD.X R116, R87, 0x1, R116, P1 ;  /* 0x0000000157747824 */ /* 0x000fe200008e0674 */
[----:B------:R-:W-:Y:S01]  /*55010*/  ISETP.GE.U32.AND.EX P0, PT, R106, R31, PT, P0 ;  /* 0x0000001f6a00720c */ /* 0x000fe20003f06100 */
[----:B------:R-:W-:Y:S01]  /*55020*/  IMAD.WIDE.U32.X R118, R45, R33, R118, P4 ;  /* 0x000000212d767225 */ /* 0x000fe200020e0476 */
[----:B------:R-:W-:-:S02]  /*55030*/  ISETP.GE.U32.AND.EX P5, PT, R86, R85, PT, P5 ;  /* 0x000000555600720c */ /* 0x000fc40003fa6150 */
[----:B------:R-:W-:Y:S01]  /*55040*/  SEL R101, RZ, 0x1, P6 ;  /* 0x00000001ff657807 */ /* 0x000fe20003000000 */
[----:B------:R-:W-:Y:S01]  /*55050*/  IMAD.WIDE.U32 R106, R34, R74, RZ ;  /* 0x0000004a226a7225 */ /* 0x000fe200078e00ff */
[----:B------:R-:W-:Y:S02]  /*55060*/  ISETP.GE.U32.AND P1, PT, R56, R114, PT ;  /* 0x000000723800720c */ /* 0x000fe40003f26070 */
[----:B------:R-:W-:Y:S01]  /*55070*/  ISETP.GE.U32.AND P3, PT, R103, R56, PT ;  /* 0x000000386700720c */ /* 0x000fe20003f66070 */
[-C--:B------:R-:W-:Y:S01]  /*55080*/  IMAD.WIDE.U32 R56, R35, R74.reuse, RZ ;  /* 0x0000004a23387225 */ /* 0x080fe200078e00ff */
[----:B------:R-:W-:Y:S02]  /*55090*/  SEL R28, RZ, 0x1, P0 ;  /* 0x00000001ff1c7807 */ /* 0x000fe40000000000 */
[----:B------:R-:W-:Y:S01]  /*550a0*/  SEL R85, RZ, 0x1, P5 ;  /* 0x00000001ff557807 */ /* 0x000fe20002800000 */
[----:B------:R-:W-:Y:S01]  /*550b0*/  IMAD.WIDE.U32 R114, R32, R74, RZ ;  /* 0x0000004a20727225 */ /* 0x000fe200078e00ff */
[----:B------:R-:W-:-:S02]  /*550c0*/  IADD3 R101, P0, P5, R101, R58, R99 ;  /* 0x0000003a65657210 */ /* 0x000fc40007d1e063 */
[----:B------:R-:W-:Y:S01]  /*550d0*/  ISETP.GE.U32.AND.EX P1, PT, R87, R96, PT, P1 ;  /* 0x000000605700720c */ /* 0x000fe20003f26110 */
[----:B------:R-:W-:Y:S01]  /*550e0*/  IMAD.WIDE.U32 R56, P6, R75, R34, R56 ;  /* 0x000000224b387225 */ /* 0x000fe200078c0038 */
[----:B------:R-:W-:Y:S02]  /*550f0*/  ISETP.GE.U32.AND.EX P3, PT, R116, R87, PT, P3 ;  /* 0x000000577400720c */ /* 0x000fe40003f66130 */
[----:B------:R-:W-:Y:S01]  /*55100*/  IADD3.X R100, PT, PT, RZ, R59, RZ, P0, P5 ;  /* 0x0000003bff647210 */ /* 0x000fe200007ea4ff */
[----:B------:R-:W-:Y:S01]  /*55110*/  IMAD.WIDE.U32 R58, R33, R74, RZ ;  /* 0x0000004a213a7225 */ /* 0x000fe200078e00ff */
[----:B------:R-:W-:Y:S02]  /*55120*/  IADD3 R85, P0, P5, R85, R112, R28 ;  /* 0x0000007055557210 */ /* 0x000fe40007d1e01c */
[----:B------:R-:W-:Y:S02]  /*55130*/  SEL R110, RZ, 0x1, P1 ;  /* 0x00000001ff6e7807 */ /* 0x000fe40000800000 */
[----:B------:R-:W-:Y:S01]  /*55140*/  SEL R31, RZ, 0x1, P3 ;  /* 0x00000001ff1f7807 */ /* 0x000fe20001800000 */
[----:B------:R-:W-:Y:S01]  /*55150*/  IMAD.WIDE.U32 R58, P4, R75, R32, R58 ;  /* 0x000000204b3a7225 */ /* 0x000fe2000788003a */
[----:B------:R-:W-:-:S02]  /*55160*/  IADD3.X R87, PT, PT, RZ, R113, RZ, P0, P5 ;  /* 0x00000071ff577210 */ /* 0x000fc400007ea4ff */
[----:B------:R-:W-:Y:S01]  /*55170*/  IADD3 R110, P1, P3, R31, R118, R110 ;  /* 0x000000761f6e7210 */ /* 0x000fe20007b3e06e */
[----:B------:R-:W-:Y:S01]  /*55180*/  IMAD.WIDE.U32 R112, R97, R38, RZ ;  /* 0x0000002661707225 */ /* 0x000fe200078e00ff */
[----:B------:R-:W-:Y:S02]  /*55190*/  IADD3 RZ, P5, PT, R107, R56, RZ ;  /* 0x000000386bff7210 */ /* 0x000fe40007fbe0ff */
[----:B------:R-:W-:Y:S01]  /*551a0*/  IADD3.X R99, PT, PT, RZ, R119, RZ, P1, P3 ;  /* 0x00000077ff637210 */ /* 0x000fe20000fe64ff */
[----:B------:R-:W-:Y:S01]  /*551b0*/  IMAD.WIDE.U32 R106, R39, R97, RZ ;  /* 0x00000061276a7225 */ /* 0x000fe200078e00ff */
[----:B------:R-:W-:Y:S02]  /*551c0*/  ISETP.GE.U32.AND P1, PT, R29, R20, PT ;  /* 0x000000141d00720c */ /* 0x000fe40003f26070 */
[----:B------:R-:W-:Y:S01]  /*551d0*/  IADD3 RZ, P0, PT, R115, R58, RZ ;  /* 0x0000003a73ff7210 */ /* 0x000fe20007f1e0ff */
[----:B------:R-:W-:Y:S01]  /*551e0*/  IMAD R20, R79, R38, RZ ;  /* 0x000000264f147224 */ /* 0x000fe200078e02ff */
[----:B------:R-:W-:Y:S01]  /*551f0*/  ISETP.GE.U32.AND.EX P1, PT, R104, R21, PT, P1 ;  /* 0x000000156800720c */ /* 0x000fe20003f26110 */
[----:B------:R-:W-:-:S04]  /*55200*/  IMAD.WIDE.U32 R114, R39, R76, RZ ;  /* 0x0000004c27727225 */ /* 0x000fc800078e00ff */
[----:B------:R-:W-:-:S04]  /*55210*/  IMAD.WIDE.U32 R118, R38, R97, RZ ;  /* 0x0000006126767225 */ /* 0x000fc800078e00ff */
[----:B------:R-:W-:-:S04]  /*55220*/  IMAD.WIDE.U32 R106, P3, R79, R38, R106 ;  /* 0x000000264f6a7225 */ /* 0x000fc8000786006a */
[----:B------:R-:W-:Y:S01]  /*55230*/  IMAD.X R29, RZ, RZ, RZ, P4 ;  /* 0x000000ffff1d7224 */ /* 0x000fe200020e06ff */
[----:B------:R-:W-:Y:S01]  /*55240*/  IADD3 RZ, P4, PT, R119, R106, RZ ;  /* 0x0000006a77ff7210 */ /* 0x000fe20007f9e0ff */
[----:B------:R-:W-:Y:S02]  /*55250*/  IMAD.MOV.U32 R28, RZ, RZ, R59 ;  /* 0x000000ffff1c7224 */ /* 0x000fe400078e003b */
[----:B------:R-:W-:Y:S02]  /*55260*/  IMAD R105, R97, R39, R20 ;  /* 0x0000002761697224 */ /* 0x000fe400078e0214 */
[----:B------:R-:W-:Y:S02]  /*55270*/  IMAD.X R31, RZ, RZ, RZ, P6 ;  /* 0x000000ffff1f7224 */ /* 0x000fe400030e06ff */
[----:B------:R-:W-:Y:S01]  /*55280*/  IMAD.WIDE.U32.X R28, R75, R33, R28, P0 ;  /* 0x000000214b1c7225 */ /* 0x000fe200000e041c */
[----:B------:R-:W-:-:S03]  /*55290*/  IADD3 R98, P0, PT, R98, R112, RZ ;  /* 0x0000007062627210 */ /* 0x000fc60007f1e0ff */
[----:B------:R-:W-:-:S04]  /*552a0*/  IMAD.WIDE.U32 R58, P6, R77, R38, R114 ;  /* 0x000000264d3a7225 */ /* 0x000fc800078c0072 */
[----:B------:R-:W-:Y:S02]  /*552b0*/  IMAD.IADD R119, R113, 0x1, R105 ;  /* 0x0000000171777824 */ /* 0x000fe400078e0269 */
[----:B------:R-:W-:-:S04]  /*552c0*/  IMAD.WIDE.U32 R114, R38, R76, RZ ;  /* 0x0000004c26727225 */ /* 0x000fc800078e00ff */
[----:B------:R-:W-:Y:S02]  /*552d0*/  IMAD R105, R75, R32, RZ ;  /* 0x000000204b697224 */ /* 0x000fe400078e02ff */
[----:B------:R-:W-:Y:S01]  /*552e0*/  IMAD.X R96, R119, 0x1, R30, P0 ;  /* 0x0000000177607824 */ /* 0x000fe200000e061e */
[----:B------:R-:W-:Y:S01]  /*552f0*/  IADD3 RZ, P0, PT, R115, R58, RZ ;  /* 0x0000003a73ff7210 */ /* 0x000fe20007f1e0ff */
[----:B------:R-:W-:Y:S02]  /*55300*/  IMAD R20, R77, R38, RZ ;  /* 0x000000264d147224 */ /* 0x000fe400078e02ff */
[----:B------:R-:W-:Y:S01]  /*55310*/  IMAD.X R115, RZ, RZ, RZ, P3 ;  /* 0x000000ffff737224 */ /* 0x000fe200018e06ff */
[----:B------:R-:W-:Y:S01]  /*55320*/  ISETP.GE.U32.AND P3, PT, R98, R112, PT ;  /* 0x000000706200720c */ /* 0x000fe20003f66070 */
[----:B------:R-:W-:Y:S02]  /*55330*/  IMAD R105, R74, R33, R105 ;  /* 0x000000214a697224 */ /* 0x000fe400078e0269 */
[----:B------:R-:W-:Y:S01]  /*55340*/  IMAD R33, R76, R39, R20 ;  /* 0x000000274c217224 */ /* 0x000fe200078e0214 */
[----:B------:R-:W-:Y:S01]  /*55350*/  ISETP.GE.U32.AND.EX P3, PT, R96, R119, PT, P3 ;  /* 0x000000776000720c */ /* 0x000fe20003f66130 */
[----:B------:R-:W-:-:S04]  /*55360*/  IMAD.WIDE.U32 R112, R76, R38, RZ ;  /* 0x000000264c707225 */ /* 0x000fc800078e00ff */
[----:B------:R-:W-:Y:S02]  /*55370*/  IMAD.MOV.U32 R114, RZ, RZ, R107 ;  /* 0x000000ffff727224 */ /* 0x000fe400078e006b */
[----:B------:R-:W-:Y:S01]  /*55380*/  IMAD.IADD R20, R113, 0x1, R33 ;  /* 0x0000000171147824 */ /* 0x000fe200078e0221 */
[----:B------:R-:W-:Y:S01]  /*55390*/  SEL R113, RZ, 0x1, P1 ;  /* 0x00000001ff717807 */ /* 0x000fe20000800000 */
[----:B------:R-:W-:Y:S01]  /*553a0*/  IMAD.WIDE.U32.X R114, R79, R39, R114, P4 ;  /* 0x000000274f727225 */ /* 0x000fe200020e0472 */
[-C--:B------:R-:W-:Y:S02]  /*553b0*/  IADD3 R33, P4, PT, R103, R112.reuse, RZ ;  /* 0x0000007067217210 */ /* 0x080fe40007f9e0ff */
[----:B------:R-:W-:Y:S01]  /*553c0*/  SEL R103, RZ, 0x1, P3 ;  /* 0x00000001ff677807 */ /* 0x000fe20001800000 */
[----:B------:R-:W-:Y:S01]  /*553d0*/  IMAD.MOV.U32 R30, RZ, RZ, R57 ;  /* 0x000000ffff1e7224 */ /* 0x000fe200078e0039 */
[----:B------:R-:W-:Y:S01]  /*553e0*/  ISETP.GE.U32.AND P3, PT, R33, R112, PT ;  /* 0x000000702100720c */ /* 0x000fe20003f66070 */
[----:B------:R-:W-:Y:S01]  /*553f0*/  IMAD.X R107, RZ, RZ, RZ, P6 ;  /* 0x000000ffff6b7224 */ /* 0x000fe200030e06ff */
[----:B------:R-:W-:Y:S01]  /*55400*/  ISETP.GE.U32.AND P1, PT, R91, R46, PT ;  /* 0x0000002e5b00720c */ /* 0x000fe20003f26070 */
[----:B------:R-:W-:Y:S01]  /*55410*/  IMAD.X R57, R20, 0x1, R116, P4 ;  /* 0x0000000114397824 */ /* 0x000fe200020e0674 */
[----:B------:R-:W-:Y:S01]  /*55420*/  IADD3 R103, P4, P6, R33, R114, R103 ;  /* 0x0000007221677210 */ /* 0x000fe20007e9e067 */
[----:B------:R-:W-:-:S02]  /*55430*/  IMAD.MOV.U32 R106, RZ, RZ, R59 ;  /* 0x000000ffff6a7224 */ /* 0x000fc400078e003b */
[----:B------:R-:W-:Y:S01]  /*55440*/  IMAD.WIDE.U32.X R30, R75, R35, R30, P5 ;  /* 0x000000234b1e7225 */ /* 0x000fe200028e041e */
[----:B------:R-:W-:Y:S02]  /*55450*/  IADD3.X R104, PT, PT, R57, R115, RZ, P4, P6 ;  /* 0x0000007339687210 */ /* 0x000fe400027ec4ff */
[----:B------:R-:W-:Y:S01]  /*55460*/  ISETP.NE.U32.AND P6, PT, R95, R66, PT ;  /* 0x000000425f00720c */ /* 0x000fe20003fc5070 */
[----:B------:R-:W-:Y:S01]  /*55470*/  IMAD R56, R79, R34, RZ ;  /* 0x000000224f387224 */ /* 0x000fe200078e02ff */
[----:B------:R-:W-:Y:S01]  /*55480*/  ISETP.GE.U32.AND P4, PT, R103, R33, PT ;  /* 0x000000216700720c */ /* 0x000fe20003f86070 */
[----:B------:R-:W-:Y:S01]  /*55490*/  IMAD.WIDE.U32 R32, R74, R32, RZ ;  /* 0x000000204a207225 */ /* 0x000fe200078e00ff */
[----:B------:R-:W-:Y:S02]  /*554a0*/  ISETP.GE.U32.AND.EX P3, PT, R57, R20, PT, P3 ;  /* 0x000000143900720c */ /* 0x000fe40003f66130 */
[----:B------:R-:W-:Y:S01]  /*554b0*/  ISETP.LT.U32.AND P5, PT, R89, R68, PT ;  /* 0x000000445900720c */ /* 0x000fe20003fa1070 */
[----:B------:R-:W-:Y:S01]  /*554c0*/  IMAD.WIDE.U32.X R20, R77, R39, R106, P0 ;  /* 0x000000274d147225 */ /* 0x000fe200000e046a */
[----:B------:R-:W-:-:S02]  /*554d0*/  ISETP.NE.AND.EX P6, PT, R84, R67, PT, P6 ;  /* 0x000000435400720c */ /* 0x000fc40003fc5360 */
[----:B------:R-:W-:Y:S01]  /*554e0*/  ISETP.GE.U32.AND.EX P4, PT, R104, R57, PT, P4 ;  /* 0x000000396800720c */ /* 0x000fe20003f86140 */
[----:B------:R-:W-:Y:S01]  /*554f0*/  IMAD.IADD R59, R33, 0x1, R105 ;  /* 0x00000001213b7824 */ /* 0x000fe200078e0269 */
[----:B------:R-:W-:Y:S01]  /*55500*/  ISETP.LT.U32.AND P0, PT, R95, R66, PT ;  /* 0x000000425f00720c */ /* 0x000fe20003f01070 */
[----:B------:R-:W-:Y:S01]  /*55510*/  IMAD R35, R97, R35, R56 ;  /* 0x0000002361237224 */ /* 0x000fe200078e0238 */
[----:B------:R-:W-:Y:S02]  /*55520*/  ISETP.LT.U32.AND.EX P5, PT, R60, R69, !P6, P5 ;  /* 0x000000453c00720c */ /* 0x000fe400077a1150 */
[----:B------:R-:W-:Y:S01]  /*55530*/  SEL R33, RZ, 0x1, P3 ;  /* 0x00000001ff217807 */ /* 0x000fe20001800000 */
[----:B------:R-:W-:Y:S01]  /*55540*/  IMAD.IADD R121, R121, 0x1, R35 ;  /* 0x0000000179797824 */ /* 0x000fe200078e0223 */
[----:B------:R-:W-:Y:S02]  /*55550*/  SEL R105, RZ, 0x1, P4 ;  /* 0x00000001ff697807 */ /* 0x000fe40002000000 */
[----:B------:R-:W-:-:S02]  /*55560*/  ISETP.GE.U32.AND.EX P3, PT, R22, R47, PT, P1 ;  /* 0x0000002f1600720c */ /* 0x000fc40003f66110 */
[----:B------:R-:W-:Y:S02]  /*55570*/  IADD3 R113, P4, P6, R32, R30, R113 ;  /* 0x0000001e20717210 */ /* 0x000fe40007e9e071 */
[----:B------:R-:W-:Y:S02]  /*55580*/  ISETP.LT.U32.OR.EX P5, PT, R84, R67, P5, P0 ;  /* 0x000000435400720c */ /* 0x000fe40002fa1500 */
[----:B------:R-:W-:Y:S02]  /*55590*/  ISETP.EQ.U32.AND P1, PT, R93, R64, PT ;  /* 0x000000405d00720c */ /* 0x000fe40003f22070 */
[----:B------:R-:W-:Y:S01]  /*555a0*/  IADD3.X R106, PT, PT, R59, R31, RZ, P4, P6 ;  /* 0x0000001f3b6a7210 */ /* 0x000fe200027ec4ff */
[----:B------:R-:W-:Y:S01]  /*555b0*/  IMAD.WIDE.U32 R30, R36, R61, RZ ;  /* 0x0000003d241e7225 */ /* 0x000fe200078e00ff */
[----:B------:R-:W-:Y:S02]  /*555c0*/  IADD3 R105, P6, P4, R105, R20, R33 ;  /* 0x0000001469697210 */ /* 0x000fe40007cde021 */
[----:B------:R-:W-:-:S02]  /*555d0*/  ISETP.EQ.AND.EX P1, PT, R88, R65, P5, P1 ;  /* 0x000000415800720c */ /* 0x000fc40002f22310 */
[----:B------:R-:W-:Y:S02]  /*555e0*/  ISETP.LT.U32.AND P5, PT, R93, R64, PT ;  /* 0x000000405d00720c */ /* 0x000fe40003fa1070 */
[----:B------:R-:W-:Y:S01]  /*555f0*/  IADD3.X R115, PT, PT, RZ, R21, RZ, P6, P4 ;  /* 0x00000015ff737210 */ /* 0x000fe200037e84ff */
[----:B------:R-:W-:Y:S01]  /*55600*/  IMAD.WIDE.U32 R20, P4, R108, R37, R30 ;  /* 0x000000256c147225 */ /* 0x000fe2000788001e */
[----:B------:R-:W-:Y:S02]  /*55610*/  ISETP.LT.U32.OR.EX P1, PT, R88, R65, P1, P5 ;  /* 0x000000415800720c */ /* 0x000fe40000f21550 */
[----:B------:R-:W-:Y:S01]  /*55620*/  @P3 ISETP.NE.U32.AND P5, PT, R91, R46, PT ;  /* 0x0000002e5b00320c */ /* 0x000fe20003fa5070 */
[----:B------:R-:W-:Y:S01]  /*55630*/  IMAD.WIDE.U32 R30, R37, R61, RZ ;  /* 0x0000003d251e7225 */ /* 0x000fe200078e00ff */
[----:B------:R-:W-:Y:S02]  /*55640*/  PLOP3.LUT P6, PT, PT, PT, PT, 0x8, 0x80 ;  /* 0x000000000080781c */ /* 0x000fe40003fce170 */
[----:B------:R-:W-:Y:S01]  /*55650*/  @P3 ISETP.NE.OR.EX P6, PT, R22, R47, !P1, P5 ;  /* 0x0000002f1600320c */ /* 0x000fe20004fc5750 */
[----:B------:R-:W-:Y:S01]  /*55660*/  IMAD.X R57, RZ, RZ, RZ, P4 ;  /* 0x000000ffff397224 */ /* 0x000fe200020e06ff */
[----:B------:R-:W-:Y:S01]  /*55670*/  IADD3 RZ, P3, PT, R31, R20, RZ ;  /* 0x000000141fff7210 */ /* 0x000fe20007f7e0ff */
[----:B------:R-:W-:Y:S01]  /*55680*/  IMAD R20, R45, R38, RZ ;  /* 0x000000262d147224 */ /* 0x000fe200078e02ff */
[C---:B------:R-:W-:Y:S01]  /*55690*/  ISETP.GE.U32.AND P4, PT, R113.reuse, R32, PT ;  /* 0x000000207100720c */ /* 0x040fe20003f86070 */
[----:B------:R-:W-:Y:S01]  /*556a0*/  IMAD.MOV.U32 R56, RZ, RZ, R21 ;  /* 0x000000ffff387224 */ /* 0x000fe200078e0015 */
[----:B------:R-:W-:Y:S01]  /*556b0*/  IADD3 R119, P5, PT, R113, R110, RZ ;  /* 0x0000006e71777210 */ /* 0x000fe20007fbe0ff */
[----:B------:R-:W-:Y:S01]  /*556c0*/  IMAD.WIDE.U32 R30, R42, R38, RZ ;  /* 0x000000262a1e7225 */ /* 0x000fe200078e00ff */
[----:B------:R-:W-:-:S02]  /*556d0*/  ISETP.GE.U32.AND.EX P4, PT, R106, R59, PT, P4 ;  /* 0x0000003b6a00720c */ /* 0x000fc40003f86140 */
[----:B------:R-:W-:Y:S01]  /*556e0*/  PLOP3.LUT P2, PT, P2, P6, PT, 0xf8, 0x8f ;  /* 0x00000000008f781c */ /* 0x000fe2000174df70 */
[----:B------:R-:W-:Y:S01]  /*556f0*/  IMAD R107, R42, R39, R20 ;  /* 0x000000272a6b7224 */ /* 0x000fe200078e0214 */
[----:B------:R-:W-:Y:S01]  /*55700*/  ISETP.GE.U32.AND P6, PT, R89, R68, PT ;  /* 0x000000445900720c */ /* 0x000fe20003fc6070 */
[----:B------:R-:W-:Y:S01]  /*55710*/  IMAD.WIDE.U32.X R56, R108, R36, R56, P3 ;  /* 0x000000246c387225 */ /* 0x000fe200018e0438 */
[----:B------:R-:W-:Y:S02]  /*55720*/  IADD3 R116, P3, PT, R119, R30, RZ ;  /* 0x0000001e77747210 */ /* 0x000fe40007f7e0ff */
[----:B------:R-:W-:Y:S01]  /*55730*/  ISETP.GE.U32.AND.EX P6, PT, R60, R69, PT, P6 ;  /* 0x000000453c00720c */ /* 0x000fe20003fc6160 */
[-C--:B------:R-:W-:Y:S02]  /*55740*/  IMAD R108, R108, R37.reuse, RZ ;  /* 0x000000256c6c7224 */ /* 0x080fe400078e02ff */
[----:B------:R-:W-:-:S04]  /*55750*/  IMAD.WIDE.U32 R32, R61, R37, RZ ;  /* 0x000000253d207225 */ /* 0x000fc800078e00ff */
[----:B------:R-:W-:Y:S01]  /*55760*/  IMAD.IADD R31, R31, 0x1, R107 ;  /* 0x000000011f1f7824 */ /* 0x000fe200078e026b */
[----:B------:R-:W-:Y:S01]  /*55770*/  SEL R107, RZ, 0x1, P4 ;  /* 0x00000001ff6b7807 */ /* 0x000fe20002000000 */
[----:B------:R-:W-:Y:S01]  /*55780*/  IMAD.X R118, R106, 0x1, R99, P5 ;  /* 0x000000016a767824 */ /* 0x000fe200028e0663 */
[----:B------:R-:W-:Y:S01]  /*55790*/  IADD3 R105, P4, PT, R116, R105, RZ ;  /* 0x0000006974697210 */ /* 0x000fe20007f9e0ff */
[----:B------:R-:W-:Y:S01]  /*557a0*/  IMAD.WIDE.U32 R20, R39, R42, RZ ;  /* 0x0000002a27147225 */ /* 0x000fe200078e00ff */
[----:B------:R-:W-:-:S03]  /*557b0*/  IADD3 R111, P5, PT, R111, R32, RZ ;  /* 0x000000206f6f7210 */ /* 0x000fc60007fbe0ff */
[----:B------:R-:W-:Y:S02]  /*557c0*/  IMAD R59, R61, R36, R108 ;  /* 0x000000243d3b7224 */ /* 0x000fe400078e026c */
[----:B------:R-:W-:Y:S01]  /*557d0*/  IMAD.X R108, R31, 0x1, R118, P3 ;  /* 0x000000011f6c7824 */ /* 0x000fe200018e0676 */
[----:B------:R-:W-:Y:S01]  /*557e0*/  ISETP.GE.U32.AND P3, PT, R111, R32, PT ;  /* 0x000000206f00720c */ /* 0x000fe20003f66070 */
[----:B------:R-:W-:Y:S02]  /*557f0*/  IMAD.IADD R110, R33, 0x1, R59 ;  /* 0x00000001216e7824 */ /* 0x000fe400078e023b */
[----:B------:R-:W-:Y:S02]  /*55800*/  IMAD.X R115, R108, 0x1, R115, P4 ;  /* 0x000000016c737824 */ /* 0x000fe400020e0673 */
[----:B------:R-:W-:-:S04]  /*55810*/  IMAD.WIDE.U32 R20, P4, R45, R38, R20 ;  /* 0x000000262d147225 */ /* 0x000fc80007880014 */
[----:B------:R-:W-:-:S04]  /*55820*/  IMAD.WIDE.U32 R32, R38, R42, RZ ;  /* 0x0000002a26207225 */ /* 0x000fc800078e00ff */
[----:B------:R-:W-:Y:S01]  /*55830*/  IMAD.X R35, RZ, RZ, RZ, P4 ;  /* 0x000000ffff237224 */ /* 0x000fe200020e06ff */
[----:B------:R-:W-:Y:S01]  /*55840*/  IADD3 RZ, P4, PT, R33, R20, RZ ;  /* 0x0000001421ff7210 */ /* 0x000fe20007f9e0ff */
[-C--:B------:R-:W-:Y:S02]  /*55850*/  IMAD R20, R121, R70.reuse, RZ ;  /* 0x0000004679147224 */ /* 0x080fe400078e02ff */
[----:B------:R-:W-:Y:S02]  /*55860*/  IMAD.MOV.U32 R34, RZ, RZ, R21 ;  /* 0x000000ffff227224 */ /* 0x000fe400078e0015 */
[C---:B------:R-:W-:Y:S02]  /*55870*/  IMAD R99, R120.reuse, R71, R20 ;  /* 0x0000004778637224 */ /* 0x040fe400078e0214 */
[----:B------:R-:W-:-:S04]  /*55880*/  IMAD.WIDE.U32 R20, R120, R70, RZ ;  /* 0x0000004678147225 */ /* 0x000fc800078e00ff */
[----:B------:R-:W-:-:S04]  /*55890*/  IMAD.WIDE.U32 R58, R73, R97, RZ ;  /* 0x00000061493a7225 */ /* 0x000fc800078e00ff */
[----:B------:R-:W-:Y:S02]  /*558a0*/  IMAD.IADD R99, R21, 0x1, R99 ;  /* 0x0000000115637824 */ /* 0x000fe400078e0263 */
[----:B------:R-:W-:-:S04]  /*558b0*/  IMAD.WIDE.U32.X R34, R45, R39, R34, P4 ;  /* 0x000000272d227225 */ /* 0x000fc800020e0422 */
[----:B------:R-:W-:-:S04]  /*558c0*/  IMAD.WIDE.U32 R124, R99, R68, RZ ;  /* 0x00000044637c7225 */ /* 0x000fc800078e00ff */
[----:B------:R-:W-:-:S04]  /*558d0*/  IMAD.WIDE.U32 R58, P4, R79, R72, R58 ;  /* 0x000000484f3a7225 */ /* 0x000fc8000788003a */
[----:B------:R-:W-:Y:S02]  /*558e0*/  IMAD.X R61, RZ, RZ, RZ, P4 ;  /* 0x000000ffff3d7224 */ /* 0x000fe400020e06ff */
[----:B------:R-:W-:-:S04]  /*558f0*/  IMAD.WIDE.U32 R124, P4, R20, R69, R124 ;  /* 0x00000045147c7225 */ /* 0x000fc8000788007c */
[----:B------:R-:W-:-:S04]  /*55900*/  IMAD.WIDE.U32 R122, R20, R68, RZ ;  /* 0x00000044147a7225 */ /* 0x000fc800078e00ff */
[----:B------:R-:W-:Y:S01]  /*55910*/  IMAD.X R33, RZ, RZ, RZ, P4 ;  /* 0x000000ffff217224 */ /* 0x000fe200020e06ff */
[----:B------:R-:W-:Y:S01]  /*55920*/  IADD3 R112, P4, PT, R123, R124, RZ ;  /* 0x0000007c7b707210 */ /* 0x000fe20007f9e0ff */
[----:B------:R-:W-:Y:S01]  /*55930*/  IMAD.MOV.U32 R32, RZ, RZ, R125 ;  /* 0x000000ffff207224 */ /* 0x000fe200078e007d */
[----:B------:R-:W-:Y:S02]  /*55940*/  LOP3.LUT R114, RZ, R122, RZ, 0x33, !PT ;  /* 0x0000007aff727212 */ /* 0x000fe400078e33ff */
[----:B------:R-:W-:Y:S01]  /*55950*/  LOP3.LUT R112, RZ, R112, RZ, 0x33, !PT ;  /* 0x00000070ff707212 */ /* 0x000fe200078e33ff */
[----:B------:R-:W-:Y:S01]  /*55960*/  IMAD.WIDE.U32.X R32, R99, R69, R32, P4 ;  /* 0x0000004563207225 */ /* 0x000fe200020e0420 */
[----:B------:R-:W-:-:S04]  /*55970*/  ISETP.GT.U32.AND P4, PT, R120, R114, PT ;  /* 0x000000727800720c */ /* 0x000fc80003f84070 */
[----:B------:R-:W-:-:S04]  /*55980*/  ISETP.GT.U32.AND.EX P4, PT, R121, R112, PT, P4 ;  /* 0x000000707900720c */ /* 0x000fc80003f84140 */
[----:B------:R-:W-:-:S04]  /*55990*/  SEL R121, RZ, 0x1, !P4 ;  /* 0x00000001ff797807 */ /* 0x000fc80006000000 */
[----:B------:R-:W-:-:S05]  /*559a0*/  IADD3 R112, P4, PT, R121, R32, RZ ;  /* 0x0000002079707210 */ /* 0x000fca0007f9e0ff */
[----:B------:R-:W-:Y:S01]  /*559b0*/  IMAD.X R114, RZ, RZ, R33, P4 ;  /* 0x000000ffff727224 */ /* 0x000fe200020e0621 */
[----:B------:R-:W-:Y:S02]  /*559c0*/  ISETP.GE.U32.AND P4, PT, R119, R113, PT ;  /* 0x000000717700720c */ /* 0x000fe40003f86070 */
[----:B------:R-:W-:Y:S02]  /*559d0*/  SEL R113, R69, RZ, P2 ;  /* 0x000000ff45717207 */ /* 0x000fe40001000000 */
[----:B------:R-:W-:Y:S02]  /*559e0*/  ISETP.GE.U32.AND.EX P4, PT, R118, R106, PT, P4 ;  /* 0x0000006a7600720c */ /* 0x000fe40003f86140 */
[----:B------:R-:W-:Y:S02]  /*559f0*/  SEL R106, R68, RZ, P2 ;  /* 0x000000ff446a7207 */ /* 0x000fe40001000000 */
[----:B------:R-:W-:Y:S02]  /*55a00*/  SEL R118, RZ, 0x1, P4 ;  /* 0x00000001ff767807 */ /* 0x000fe40002000000 */
[----:B------:R-:W-:-:S02]  /*55a10*/  IADD3 R106, P4, PT, -R106, R89, RZ ;  /* 0x000000596a6a7210 */ /* 0x000fc40007f9e1ff */
[----:B------:R-:W-:-:S03]  /*55a20*/  SEL R33, RZ, 0x1, P6 ;  /* 0x00000001ff217807 */ /* 0x000fc60003000000 */
[----:B------:R-:W-:Y:S01]  /*55a30*/  IMAD.X R113, R60, 0x1, ~R113, P4 ;  /* 0x000000013c717824 */ /* 0x000fe200020e0e71 */
[----:B------:R-:W-:Y:S01]  /*55a40*/  IADD3 R32, P4, PT, R33, R66, RZ ;  /* 0x0000004221207210 */ /* 0x000fe20007f9e0ff */
[----:B------:R-:W-:-:S04]  /*55a50*/  IMAD.X R60, R110, 0x1, R117, P5 ;  /* 0x000000016e3c7824 */ /* 0x000fc800028e0675 */
[----:B------:R-:W-:Y:S01]  /*55a60*/  IMAD.X R33, RZ, RZ, R67, P4 ;  /* 0x000000ffff217224 */ /* 0x000fe200020e0643 */
[----:B------:R-:W-:Y:S02]  /*55a70*/  ISETP.EQ.U32.AND P4, PT, R95, R66, PT ;  /* 0x000000425f00720c */ /* 0x000fe40003f82070 */
[----:B------:R-:W-:Y:S02]  /*55a80*/  ISETP.GE.U32.AND.EX P3, PT, R60, R110, PT, P3 ;  /* 0x0000006e3c00720c */ /* 0x000fe40003f66130 */
[-C--:B------:R-:W-:Y:S02]  /*55a90*/  ISETP.EQ.AND.EX P6, PT, R84, R67.reuse, !P6, P4 ;  /* 0x000000435400720c */ /* 0x080fe400077c2340 */
[----:B------:R-:W-:Y:S02]  /*55aa0*/  ISETP.GE.U32.AND P4, PT, R116, R30, PT ;  /* 0x0000001e7400720c */ /* 0x000fe40003f86070 */
[----:B------:R-:W-:Y:S02]  /*55ab0*/  ISETP.LT.U32.OR.EX P6, PT, R84, R67, P6, P0 ;  /* 0x000000435400720c */ /* 0x000fe400037c1500 */
[----:B------:R-:W-:-:S02]  /*55ac0*/  ISETP.GE.U32.AND.EX P4, PT, R108, R31, PT, P4 ;  /* 0x0000001f6c00720c */ /* 0x000fc40003f86140 */
[----:B------:R-:W-:Y:S02]  /*55ad0*/  SEL R30, R32, RZ, P2 ;  /* 0x000000ff201e7207 */ /* 0x000fe40001000000 */
[----:B------:R-:W-:Y:S02]  /*55ae0*/  SEL R31, RZ, 0x1, !P6 ;  /* 0x00000001ff1f7807 */ /* 0x000fe40007000000 */
[----:B------:R-:W-:Y:S02]  /*55af0*/  IADD3 R30, P6, PT, -R30, R95, RZ ;  /* 0x0000005f1e1e7210 */ /* 0x000fe40007fde1ff */
[----:B------:R-:W-:Y:S02]  /*55b00*/  SEL R33, R33, RZ, P2 ;  /* 0x000000ff21217207 */ /* 0x000fe40001000000 */
[----:B------:R-:W-:Y:S02]  /*55b10*/  IADD3 R32, P5, PT, R31, R64, RZ ;  /* 0x000000401f207210 */ /* 0x000fe40007fbe0ff */
[----:B------:R-:W-:Y:S01]  /*55b20*/  ISETP.GE.U32.AND P0, PT, R105, R116, PT ;  /* 0x000000746900720c */ /* 0x000fe20003f06070 */
[----:B------:R-:W-:Y:S01]  /*55b30*/  IMAD.X R31, R84, 0x1, ~R33, P6 ;  /* 0x00000001541f7824 */ /* 0x000fe200030e0e21 */
[----:B------:R-:W-:Y:S01]  /*55b40*/  IADD3 R90, P6, PT, R111, R90, RZ ;  /* 0x0000005a6f5a7210 */ /* 0x000fe20007fde0ff */
[----:B------:R-:W-:Y:S01]  /*55b50*/  IMAD.X R33, RZ, RZ, R65, P5 ;  /* 0x000000ffff217224 */ /* 0x000fe200028e0641 */
[----:B------:R-:W-:Y:S01]  /*55b60*/  SEL R32, R32, RZ, P2 ;  /* 0x000000ff20207207 */ /* 0x000fe20001000000 */
[----:B------:R-:W-:Y:S01]  /*55b70*/  IMAD.WIDE.U32 R116, R99, R64, RZ ;  /* 0x0000004063747225 */ /* 0x000fe200078e00ff */
[----:B------:R-:W-:-:S02]  /*55b80*/  ISETP.GE.U32.AND.EX P0, PT, R115, R108, PT, P0 ;  /* 0x0000006c7300720c */ /* 0x000fc40003f06100 */
[----:B------:R-:W-:Y:S01]  /*55b90*/  IADD3 R32, P5, PT, -R32, R93, RZ ;  /* 0x0000005d20207210 */ /* 0x000fe20007fbe1ff */
[----:B------:R-:W-:Y:S01]  /*55ba0*/  IMAD.X R89, R60, 0x1, R109, P6 ;  /* 0x000000013c597824 */ /* 0x000fe200030e066d */
[----:B------:R-:W-:Y:S01]  /*55bb0*/  SEL R33, R33, RZ, P2 ;  /* 0x000000ff21217207 */ /* 0x000fe20001000000 */
[----:B------:R-:W-:Y:S01]  /*55bc0*/  IMAD.WIDE.U32 R108, R99, R66, RZ ;  /* 0x00000042636c7225 */ /* 0x000fe200078e00ff */
[----:B------:R-:W-:Y:S02]  /*55bd0*/  ISETP.GE.U32.AND P6, PT, R90, R111, PT ;  /* 0x0000006f5a00720c */ /* 0x000fe40003fc6070 */
[----:B------:R-:W-:Y:S01]  /*55be0*/  SEL R93, RZ, 0x1, P0 ;  /* 0x00000001ff5d7807 */ /* 0x000fe20000000000 */
[----:B------:R-:W-:-:S04]  /*55bf0*/  IMAD.WIDE.U32 R110, R72, R97, RZ ;  /* 0x00000061486e7225 */ /* 0x000fc800078e00ff */
[----:B------:R-:W-:Y:S01]  /*55c00*/  IMAD.X R33, R88, 0x1, ~R33, P5 ;  /* 0x0000000158217824 */ /* 0x000fe200028e0e21 */
[----:B------:R-:W-:Y:S01]  /*55c10*/  ISETP.GE.U32.AND.EX P5, PT, R89, R60, PT, P6 ;  /* 0x0000003c5900720c */ /* 0x000fe20003fa6160 */
[----:B------:R-:W-:Y:S01]  /*55c20*/  IMAD R88, R77, R72, RZ ;  /* 0x000000484d587224 */ /* 0x000fe200078e02ff */
[----:B------:R-:W-:Y:S02]  /*55c30*/  SEL R60, RZ, 0x1, P3 ;  /* 0x00000001ff3c7807 */ /* 0x000fe40001800000 */
[----:B------:R-:W-:Y:S01]  /*55c40*/  IADD3 RZ, P3, PT, R111, R58, RZ ;  /* 0x0000003a6fff7210 */ /* 0x000fe20007f7e0ff */
[----:B------:R-:W-:Y:S01]  /*55c50*/  IMAD.WIDE.U32 R110, R20, R66, RZ ;  /* 0x00000042146e7225 */ /* 0x000fe200078e00ff */
[----:B------:R-:W-:Y:S02]  /*55c60*/  SEL R95, RZ, 0x1, P5 ;  /* 0x00000001ff5f7807 */ /* 0x000fe40002800000 */
[----:B------:R-:W-:Y:S02]  /*55c70*/  SEL R58, RZ, 0x1, P4 ;  /* 0x00000001ff3a7807 */ /* 0x000fe40002000000 */
[----:B------:R-:W-:Y:S01]  /*55c80*/  IADD3 R107, P5, P4, R118, R28, R107 ;  /* 0x0000001c766b7210 */ /* 0x000fe20007cbe06b */
[----:B------:R-:W-:Y:S01]  /*55c90*/  IMAD.WIDE.U32 R118, R20, R64, RZ ;  /* 0x0000004014767225 */ /* 0x000fe200078e00ff */
[----:B------:R-:W-:-:S02]  /*55ca0*/  IADD3 R28, P0, P6, R95, R56, R60 ;  /* 0x000000385f1c7210 */ /* 0x000fc40007e1e03c */
[----:B------:R-:W-:Y:S01]  /*55cb0*/  IADD3.X R56, PT, PT, RZ, R29, RZ, P5, P4 ;  /* 0x0000001dff387210 */ /* 0x000fe20002fe84ff */
[----:B------:R-:W-:Y:S01]  /*55cc0*/  IMAD.MOV.U32 R60, RZ, RZ, R59 ;  /* 0x000000ffff3c7224 */ /* 0x000fe200078e003b */
[----:B------:R-:W-:Y:S01]  /*55cd0*/  IADD3.X R29, PT, PT, RZ, R57, RZ, P0, P6 ;  /* 0x00000039ff1d7210 */ /* 0x000fe200007ec4ff */
[----:B------:R-:W-:Y:S01]  /*55ce0*/  IMAD.WIDE.U32 R108, P4, R20, R67, R108 ;  /* 0x00000043146c7225 */ /* 0x000fe2000788006c */
[----:B------:R-:W-:-:S03]  /*55cf0*/  IADD3 R57, P6, P0, R93, R34, R58 ;  /* 0x000000225d397210 */ /* 0x000fc600078de03a */
[----:B------:R-:W-:Y:S01]  /*55d00*/  IMAD R34, R79, R72, RZ ;  /* 0x000000484f227224 */ /* 0x000fe200078e02ff */
[----:B------:R-:W-:Y:S01]  /*55d10*/  IADD3 R93, P5, PT, R111, R108, RZ ;  /* 0x0000006c6f5d7210 */ /* 0x000fe20007fbe0ff */
[----:B------:R-:W-:Y:S01]  /*55d20*/  IMAD.WIDE.U32.X R58, R79, R73, R60, P3 ;  /* 0x000000494f3a7225 */ /* 0x000fe200018e043c */
[----:B------:R-:W-:Y:S02]  /*55d30*/  IADD3 R95, P3, PT, R102, R110, RZ ;  /* 0x0000006e665f7210 */ /* 0x000fe40007f7e0ff */
[----:B------:R-:W-:Y:S01]  /*55d40*/  IADD3.X R79, PT, PT, RZ, R35, RZ, P6, P0 ;  /* 0x00000023ff4f7210 */ /* 0x000fe200037e04ff */
[C---:B------:R-:W-:Y:S02]  /*55d50*/  IMAD R111, R97.reuse, R73, R34 ;  /* 0x00000049616f7224 */ /* 0x040fe400078e0222 */
[----:B------:R-:W-:-:S04]  /*55d60*/  IMAD.WIDE.U32 R34, R97, R72, RZ ;  /* 0x0000004861227225 */ /* 0x000fc800078e00ff */
[----:B------:R-:W-:-:S04]  /*55d70*/  IMAD.WIDE.U32 R116, P0, R20, R65, R116 ;  /* 0x0000004114747225 */ /* 0x000fc80007800074 */
[----:B------:R-:W-:Y:S01]  /*55d80*/  IMAD.X R61, RZ, RZ, RZ, P4 ;  /* 0x000000ffff3d7224 */ /* 0x000fe200020e06ff */
[----:B------:R-:W-:Y:S01]  /*55d90*/  ISETP.GE.U32.AND P4, PT, R95, R110, PT ;  /* 0x0000006e5f00720c */ /* 0x000fe20003f86070 */
[----:B------:R-:W-:Y:S02]  /*55da0*/  IMAD.MOV.U32 R60, RZ, RZ, R109 ;  /* 0x000000ffff3c7224 */ /* 0x000fe400078e006d */
[----:B------:R-:W-:Y:S01]  /*55db0*/  IMAD.X R94, R93, 0x1, R94, P3 ;  /* 0x000000015d5e7824 */ /* 0x000fe200018e065e */
[----:B------:R-:W-:Y:S01]  /*55dc0*/  IADD3 R109, P3, PT, R95, R112, RZ ;  /* 0x000000705f6d7210 */ /* 0x000fe20007f7e0ff */
[----:B------:R-:W-:Y:S02]  /*55dd0*/  IMAD.IADD R95, R35, 0x1, R111 ;  /* 0x00000001235f7824 */ /* 0x000fe400078e026f */
[----:B------:R-:W-:Y:S01]  /*55de0*/  IMAD.X R35, RZ, RZ, RZ, P0 ;  /* 0x000000ffff237224 */ /* 0x000fe200000e06ff */
[----:B------:R-:W-:Y:S01]  /*55df0*/  IADD3 R84, P0, PT, R103, R34, RZ ;  /* 0x0000002267547210 */ /* 0x000fe20007f1e0ff */
[----:B------:R-:W-:Y:S01]  /*55e00*/  IMAD.WIDE.U32 R110, R76, R72, RZ ;  /* 0x000000484c6e7225 */ /* 0x000fe200078e00ff */
[----:B------:R-:W-:-:S03]  /*55e10*/  ISETP.GE.U32.AND.EX P4, PT, R94, R93, PT, P4 ;  /* 0x0000005d5e00720c */ /* 0x000fc60003f86140 */
[----:B------:R-:W-:Y:S01]  /*55e20*/  IMAD.X R104, R95, 0x1, R104, P0 ;  /* 0x000000015f687824 */ /* 0x000fe200000e0668 */
[----:B------:R-:W-:Y:S01]  /*55e30*/  ISETP.GE.U32.AND P0, PT, R84, R34, PT ;  /* 0x000000225400720c */ /* 0x000fe20003f06070 */
[----:B------:R-:W-:Y:S01]  /*55e40*/  IMAD.X R103, R94, 0x1, R114, P3 ;  /* 0x000000015e677824 */ /* 0x000fe200018e0672 */
[----:B------:R-:W-:Y:S01]  /*55e50*/  ISETP.GE.U32.AND P3, PT, R109, R112, PT ;  /* 0x000000706d00720c */ /* 0x000fe20003f66070 */
[----:B------:R-:W-:Y:S01]  /*55e60*/  IMAD R97, R76, R73, R88 ;  /* 0x000000494c617224 */ /* 0x000fe200078e0258 */
[----:B------:R-:W-:Y:S01]  /*55e70*/  ISETP.GE.U32.AND.EX P0, PT, R104, R95, PT, P0 ;  /* 0x0000005f6800720c */ /* 0x000fe20003f06100 */
[----:B------:R-:W-:Y:S01]  /*55e80*/  IMAD.WIDE.U32.X R94, R99, R67, R60, P5 ;  /* 0x00000043635e7225 */ /* 0x000fe200028e043c */
[----:B------:R-:W-:Y:S02]  /*55e90*/  IADD3 R105, P6, PT, R105, R110, RZ ;  /* 0x0000006e69697210 */ /* 0x000fe40007fde0ff */
[----:B------:R-:W-:Y:S01]  /*55ea0*/  ISETP.GE.U32.AND.EX P3, PT, R103, R114, PT, P3 ;  /* 0x000000726700720c */ /* 0x000fe20003f66130 */
[----:B------:R-:W-:Y:S01]  /*55eb0*/  IMAD.IADD R102, R111, 0x1, R97 ;  /* 0x000000016f667824 */ /* 0x000fe200078e0261 */
[----:B------:R-:W-:Y:S01]  /*55ec0*/  SEL R61, RZ, 0x1, P0 ;  /* 0x00000001ff3d7807 */ /* 0x000fe20000000000 */
[----:B------:R-:W-:Y:S01]  /*55ed0*/  IMAD.MOV.U32 R34, RZ, RZ, R117 ;  /* 0x000000ffff227224 */ /* 0x000fe200078e0075 */
[----:B------:R-:W-:Y:S01]  /*55ee0*/  IADD3 R93, P5, PT, R98, R118, RZ ;  /* 0x00000076625d7210 */ /* 0x000fe20007fbe0ff */
[----:B------:R-:W-:Y:S01]  /*55ef0*/  IMAD.X R115, R102, 0x1, R115, P6 ;  /* 0x0000000166737824 */ /* 0x000fe200030e0673 */
[----:B------:R-:W-:-:S02]  /*55f00*/  SEL R88, RZ, 0x1, P4 ;  /* 0x00000001ff587807 */ /* 0x000fc40002000000 */
[----:B------:R-:W-:Y:S01]  /*55f10*/  IADD3 R97, P4, PT, R119, R116, RZ ;  /* 0x0000007477617210 */ /* 0x000fe20007f9e0ff */
[-C--:B------:R-:W-:Y:S01]  /*55f20*/  IMAD.WIDE.U32 R116, R37, R23.reuse, RZ ;  /* 0x0000001725747225 */ /* 0x080fe200078e00ff */
[----:B------:R-:W-:Y:S02]  /*55f30*/  SEL R121, RZ, 0x1, P3 ;  /* 0x00000001ff797807 */ /* 0x000fe40001800000 */
[----:B------:R-:W-:Y:S01]  /*55f40*/  IADD3 R61, P3, P6, R105, R58, R61 ;  /* 0x0000003a693d7210 */ /* 0x000fe20007e7e03d */
[----:B------:R-:W-:Y:S01]  /*55f50*/  IMAD.X R96, R97, 0x1, R96, P5 ;  /* 0x0000000161607824 */ /* 0x000fe200028e0660 */
[----:B------:R-:W-:Y:S01]  /*55f60*/  ISETP.GE.U32.AND P0, PT, R93, R118, PT ;  /* 0x000000765d00720c */ /* 0x000fe20003f06070 */
[----:B------:R-:W-:Y:S01]  /*55f70*/  IMAD.WIDE.U32 R118, R36, R23, RZ ;  /* 0x0000001724767225 */ /* 0x000fe200078e00ff */
[----:B------:R-:W-:Y:S02]  /*55f80*/  IADD3.X R60, PT, PT, R115, R59, RZ, P3, P6 ;  /* 0x0000003b733c7210 */ /* 0x000fe40001fec4ff */
[----:B------:R-:W-:-:S02]  /*55f90*/  IADD3 R88, P3, P5, R121, R94, R88 ;  /* 0x0000005e79587210 */ /* 0x000fc40007d7e058 */
[----:B------:R-:W-:Y:S01]  /*55fa0*/  ISETP.GE.U32.AND.EX P0, PT, R96, R97, PT, P0 ;  /* 0x000000616000720c */ /* 0x000fe20003f06100 */
[C---:B------:R-:W-:Y:S01]  /*55fb0*/  IMAD.WIDE.U32 R58, P6, R92.reuse, R37, R118 ;  /* 0x000000255c3a7225 */ /* 0x040fe200078c0076 */
[----:B------:R-:W-:Y:S02]  /*55fc0*/  IADD3.X R119, PT, PT, RZ, R95, RZ, P3, P5 ;  /* 0x0000005fff777210 */ /* 0x000fe40001fea4ff */
[----:B------:R-:W-:Y:S01]  /*55fd0*/  IADD3 R108, P3, PT, R93, R88, RZ ;  /* 0x000000585d6c7210 */ /* 0x000fe20007f7e0ff */
[----:B------:R-:W-:Y:S01]  /*55fe0*/  IMAD.X R97, RZ, RZ, RZ, P6 ;  /* 0x000000ffff617224 */ /* 0x000fe200030e06ff */
[----:B------:R-:W-:Y:S01]  /*55ff0*/  IADD3 RZ, P5, PT, R117, R58, RZ ;  /* 0x0000003a75ff7210 */ /* 0x000fe20007fbe0ff */
[-C--:B------:R-:W-:Y:S02]  /*56000*/  IMAD R58, R92, R37.reuse, RZ ;  /* 0x000000255c3a7224 */ /* 0x080fe400078e02ff */
[----:B------:R-:W-:Y:S01]  /*56010*/  IMAD.X R112, R96, 0x1, R119, P3 ;  /* 0x0000000160707824 */ /* 0x000fe200018e0677 */
[----:B------:R-:W-:Y:S01]  /*56020*/  ISETP.GE.U32.AND P3, PT, R108, R88, PT ;  /* 0x000000586c00720c */ /* 0x000fe20003f66070 */
[----:B------:R-:W-:-:S03]  /*56030*/  IMAD.WIDE.U32 R94, R23, R37, RZ ;  /* 0x00000025175e7225 */ /* 0x000fc600078e00ff */
[----:B------:R-:W-:Y:S01]  /*56040*/  ISETP.GE.U32.AND.EX P3, PT, R112, R119, PT, P3 ;  /* 0x000000777000720c */ /* 0x000fe20003f66130 */
[----:B------:R-:W-:Y:S02]  /*56050*/  IMAD.MOV.U32 R96, RZ, RZ, R59 ;  /* 0x000000ffff607224 */ /* 0x000fe400078e003b */
[-C--:B------:R-:W-:Y:S02]  /*56060*/  IMAD R23, R23, R36.reuse, R58 ;  /* 0x0000002417177224 */ /* 0x080fe400078e023a */
[----:B------:R-:W-:Y:S01]  /*56070*/  IMAD.WIDE.U32.X R36, R92, R36, R96, P5 ;  /* 0x000000245c247225 */ /* 0x000fe200028e0460 */
[-C--:B------:R-:W-:Y:S02]  /*56080*/  IADD3 R101, P5, PT, R101, R94.reuse, RZ ;  /* 0x0000005e65657210 */ /* 0x080fe40007fbe0ff */
[----:B------:R-:W-:Y:S01]  /*56090*/  SEL R96, RZ, 0x1, P0 ;  /* 0x00000001ff607807 */ /* 0x000fe20000000000 */
[----:B------:R-:W-:Y:S01]  /*560a0*/  IMAD.IADD R59, R95, 0x1, R23 ;  /* 0x000000015f3b7824 */ /* 0x000fe200078e0217 */
[----:B------:R-:W-:Y:S01]  /*560b0*/  SEL R23, RZ, 0x1, P3 ;  /* 0x00000001ff177807 */ /* 0x000fe20001800000 */
[----:B------:R-:W-:Y:S01]  /*560c0*/  IMAD.WIDE.U32.X R92, R99, R65, R34, P4 ;  /* 0x00000041635c7225 */ /* 0x000fe200020e0422 */
[----:B------:R-:W-:-:S02]  /*560d0*/  ISETP.GE.U32.AND P4, PT, R101, R94, PT ;  /* 0x0000005e6500720c */ /* 0x000fc40003f86070 */
[----:B------:R-:W-:Y:S01]  /*560e0*/  IADD3 R34, P6, PT, R101, R28, RZ ;  /* 0x0000001c65227210 */ /* 0x000fe20007fde0ff */
[----:B------:R-:W-:Y:S01]  /*560f0*/  IMAD.X R58, R59, 0x1, R100, P5 ;  /* 0x000000013b3a7824 */ /* 0x000fe200028e0664 */
[----:B------:R-:W-:Y:S01]  /*56100*/  IADD3 R96, P3, P5, R23, R92, R96 ;  /* 0x0000005c17607210 */ /* 0x000fe20007d7e060 */
[----:B------:R-:W-:-:S03]  /*56110*/  IMAD.WIDE.U32 R94, R113, R106, RZ ;  /* 0x0000006a715e7225 */ /* 0x000fc600078e00ff */
[C---:B------:R-:W-:Y:S01]  /*56120*/  ISETP.GE.U32.AND.EX P0, PT, R58.reuse, R59, PT, P4 ;  /* 0x0000003b3a00720c */ /* 0x040fe20003f06140 */
[----:B------:R-:W-:Y:S01]  /*56130*/  IMAD.X R35, R58, 0x1, R29, P6 ;  /* 0x000000013a237824 */ /* 0x000fe200030e061d */
[----:B------:R-:W-:Y:S01]  /*56140*/  ISETP.GE.U32.AND P4, PT, R34, R101, PT ;  /* 0x000000652200720c */ /* 0x000fe20003f86070 */
[C---:B------:R-:W-:Y:S01]  /*56150*/  IMAD.WIDE.U32 R94, P6, R106.reuse, R113, R94 ;  /* 0x000000716a5e7225 */ /* 0x040fe200078c005e */
[----:B------:R-:W-:Y:S02]  /*56160*/  SEL R88, RZ, 0x1, P0 ;  /* 0x00000001ff587807 */ /* 0x000fe40000000000 */
[----:B------:R-:W-:Y:S01]  /*56170*/  ISETP.NE.U32.AND P0, PT, R85, RZ, PT ;  /* 0x000000ff5500720c */ /* 0x000fe20003f05070 */
[----:B------:R-:W-:Y:S01]  /*56180*/  IMAD.WIDE.U32 R28, R106, R106, RZ ;  /* 0x0000006a6a1c7225 */ /* 0x000fe200078e00ff */
[----:B------:R-:W-:Y:S02]  /*56190*/  ISETP.GE.U32.AND.EX P4, PT, R35, R58, PT, P4 ;  /* 0x0000003a2300720c */ /* 0x000fe40003f86140 */
[----:B------:R-:W-:Y:S01]  /*561a0*/  ISETP.NE.AND.EX P0, PT, R87, RZ, PT, P0 ;  /* 0x000000ff5700720c */ /* 0x000fe20003f05300 */
[----:B------:R-:W-:Y:S01]  /*561b0*/  IMAD.WIDE.U32 R100, R31, R106, RZ ;  /* 0x0000006a1f647225 */ /* 0x000fe200078e00ff */
[----:B------:R-:W-:-:S02]  /*561c0*/  SEL R97, RZ, 0x1, P4 ;  /* 0x00000001ff617807 */ /* 0x000fc40002000000 */
[----:B------:R-:W-:Y:S01]  /*561d0*/  IADD3.X R114, PT, PT, RZ, R93, RZ, P3, P5 ;  /* 0x0000005dff727210 */ /* 0x000fe20001fea4ff */
[----:B------:R-:W-:Y:S01]  /*561e0*/  IMAD.X R59, RZ, RZ, RZ, P6 ;  /* 0x000000ffff3b7224 */ /* 0x000fe200030e06ff */
[----:B------:R-:W-:Y:S01]  /*561f0*/  IADD3 R23, P6, PT, R29, R94, RZ ;  /* 0x0000005e1d177210 */ /* 0x000fe20007fde0ff */
[----:B------:R-:W-:Y:S01]  /*56200*/  IMAD.MOV.U32 R58, RZ, RZ, R95 ;  /* 0x000000ffff3a7224 */ /* 0x000fe200078e005f */
[----:B------:R-:W-:Y:S01]  /*56210*/  IADD3 R36, P3, P5, R97, R36, R88 ;  /* 0x0000002461247210 */ /* 0x000fe20007d7e058 */
[----:B------:R-:W-:-:S03]  /*56220*/  IMAD.WIDE.U32 R100, P4, R30, R113, R100 ;  /* 0x000000711e647225 */ /* 0x000fc60007880064 */
[----:B------:R-:W-:Y:S01]  /*56230*/  IADD3.X R37, PT, PT, RZ, R37, RZ, P3, P5 ;  /* 0x00000025ff257210 */ /* 0x000fe20001fea4ff */
[----:B------:R-:W-:-:S04]  /*56240*/  IMAD.WIDE.U32 R92, R30, R106, RZ ;  /* 0x0000006a1e5c7225 */ /* 0x000fc800078e00ff */
[----:B------:R-:W-:-:S04]  /*56250*/  IMAD.WIDE.U32 R94, R113, R30, RZ ;  /* 0x0000001e715e7225 */ /* 0x000fc800078e00ff */
[----:B------:R-:W-:Y:S01]  /*56260*/  IMAD.WIDE.U32.X R58, R113, R113, R58, P6 ;  /* 0x00000071713a7225 */ /* 0x000fe200030e043a */
        /* <DEDUP_REMOVED lines=25> */
.L_x_160:
[----:B------:R-:W-:Y:S05]  /*56400*/  BSYNC.RECONVERGENT B2 ;  /* 0x0000000000027941 */ /* 0x000fea0003800200 */
.L_x_159:
[----:B------:R-:W-:Y:S01]  /*56410*/  IADD3 R88, P0, PT, R93, R100, RZ ;  /* 0x000000645d587210 */ /* 0x000fe20007f1e0ff */
[----:B------:R-:W-:Y:S01]  /*56420*/  IMAD.WIDE.U32 R116, R106, R30, RZ ;  /* 0x0000001e6a747225 */ /* 0x000fe200078e00ff */
[----:B------:R-:W-:Y:S01]  /*56430*/  IADD3 R21, P5, PT, R58, R92, RZ ;  /* 0x0000005c3a157210 */ /* 0x000fe20007fbe0ff */
[----:B------:R-:W-:Y:S01]  /*56440*/  BSSY.RECONVERGENT B2, `(.L_x_161) ;  /* 0x0000171000027945 */ /* 0x000fe20003800200 */
[----:B------:R-:W-:Y:S01]  /*56450*/  P2R R85, PR, RZ, 0x2 ;  /* 0x00000002ff557803 */ /* 0x000fe20000000000 */
[----:B------:R-:W-:Y:S01]  /*56460*/  IMAD.WIDE.U32 R94, P3, R31, R106, R94 ;  /* 0x0000006a1f5e7225 */ /* 0x000fe2000786005e */
[----:B------:R-:W-:-:S03]  /*56470*/  LOP3.LUT R26, R26, 0xfffffffe, RZ, 0xc0, !PT ;  /* 0xfffffffe1a1a7812 */ /* 0x000fc600078ec0ff */
[----:B------:R-:W-:Y:S01]  /*56480*/  IMAD.X R121, R88, 0x1, R59, P5 ;  /* 0x0000000158797824 */ /* 0x000fe200028e063b */
[----:B------:R-:W-:Y:S01]  /*56490*/  ISETP.GE.U32.AND P5, PT, R21, R92, PT ;  /* 0x0000005c1500720c */ /* 0x000fe20003fa6070 */
[----:B------:R-:W-:Y:S01]  /*564a0*/  IMAD.WIDE.U32 R58, R33, R106, RZ ;  /* 0x0000006a213a7225 */ /* 0x000fe200078e00ff */
[----:B------:R-:W-:Y:S02]  /*564b0*/  IADD3 RZ, P6, PT, R117, R94, RZ ;  /* 0x0000005e75ff7210 */ /* 0x000fe40007fde0ff */
[----:B------:R-:W-:Y:S01]  /*564c0*/  ISETP.GE.U32.AND.EX P5, PT, R121, R88, PT, P5 ;  /* 0x000000587900720c */ /* 0x000fe20003fa6150 */
[----:B------:R-:W-:Y:S02]  /*564d0*/  IMAD.X R117, RZ, RZ, RZ, P3 ;  /* 0x000000ffff757224 */ /* 0x000fe400018e06ff */
[----:B------:R-:W-:Y:S01]  /*564e0*/  IMAD.MOV.U32 R116, RZ, RZ, R95 ;  /* 0x000000ffff747224 */ /* 0x000fe200078e005f */
[----:B------:R-:W-:Y:S01]  /*564f0*/  SEL R93, RZ, 0x1, P5 ;  /* 0x00000001ff5d7807 */ /* 0x000fe20002800000 */
[----:B------:R-:W-:-:S04]  /*56500*/  IMAD.WIDE.U32 R94, P3, R32, R113, R58 ;  /* 0x00000071205e7225 */ /* 0x000fc8000786003a */
[----:B------:R-:W-:-:S04]  /*56510*/  IMAD.WIDE.U32.X R116, R31, R113, R116, P6 ;  /* 0x000000711f747225 */ /* 0x000fc800030e0474 */
[----:B------:R-:W-:-:S04]  /*56520*/  IMAD.WIDE.U32 R58, R32, R106, RZ ;  /* 0x0000006a203a7225 */ /* 0x000fc800078e00ff */
[----:B------:R-:W-:Y:S01]  /*56530*/  IMAD.WIDE.U32 R122, R20, R46, RZ ;  /* 0x0000002e147a7225 */ /* 0x000fe200078e00ff */
[----:B------:R-:W-:Y:S02]  /*56540*/  IADD3 R93, P5, P6, R58, R116, R93 ;  /* 0x000000743a5d7210 */ /* 0x000fe40007ebe05d */
[----:B------:R-:W-:-:S04]  /*56550*/  IADD3 R98, P1, PT, R59, R94, RZ ;  /* 0x0000005e3b627210 */ /* 0x000fc80007f3e0ff */
[----:B------:R-:W-:Y:S01]  /*56560*/  IADD3.X R97, PT, PT, R98, R117, RZ, P5, P6 ;  /* 0x0000007562617210 */ /* 0x000fe20002fec4ff */
[----:B------:R-:W-:-:S04]  /*56570*/  IMAD.WIDE.U32 R116, R99, R46, RZ ;  /* 0x0000002e63747225 */ /* 0x000fc800078e00ff */
[----:B------:R-:W-:-:S04]  /*56580*/  IMAD.WIDE.U32 R116, P5, R20, R47, R116 ;  /* 0x0000002f14747225 */ /* 0x000fc800078a0074 */
[----:B------:R-:W-:Y:S01]  /*56590*/  @P1 LOP3.LUT R26, R26, 0x1, RZ, 0xfc, !PT ;  /* 0x000000011a1a1812 */ /* 0x000fe200078efcff */
[----:B------:R-:W-:Y:S01]  /*565a0*/  IMAD.X R119, RZ, RZ, RZ, P5 ;  /* 0x000000ffff777224 */ /* 0x000fe200028e06ff */
[----:B------:R-:W-:Y:S01]  /*565b0*/  IADD3 R20, P5, PT, R123, R116, RZ ;  /* 0x000000747b147210 */ /* 0x000fe20007fbe0ff */
[----:B------:R-:W-:Y:S01]  /*565c0*/  IMAD.MOV.U32 R118, RZ, RZ, R117 ;  /* 0x000000ffff767224 */ /* 0x000fe200078e0075 */
[----:B------:R-:W-:-:S03]  /*565d0*/  ISETP.NE.AND P1, PT, R85, RZ, PT ;  /* 0x000000ff5500720c */ /* 0x000fc60003f25270 */
        /* <DEDUP_REMOVED lines=13> */
[----:B------:R-:W-:Y:S02]  /*566b0*/  IADD3.X R99, PT, PT, RZ, R119, RZ, P5, P6 ;  /* 0x00000077ff637210 */ /* 0x000fe40002fec4ff */
[----:B------:R-:W-:-:S04]  /*566c0*/  ISETP.GE.U32.AND P5, PT, R105, R110, PT ;  /* 0x0000006e6900720c */ /* 0x000fc80003fa6070 */
[----:B------:R-:W-:-:S04]  /*566d0*/  ISETP.GE.U32.AND.EX P5, PT, R115, R102, PT, P5 ;  /* 0x000000667300720c */ /* 0x000fc80003fa6150 */
[----:B------:R-:W-:Y:S02]  /*566e0*/  SEL R100, RZ, 0x1, P5 ;  /* 0x00000001ff647807 */ /* 0x000fe40002800000 */
[----:B------:R-:W-:-:S04]  /*566f0*/  ISETP.GE.U32.AND P5, PT, R61, R105, PT ;  /* 0x000000693d00720c */ /* 0x000fc80003fa6070 */
[----:B------:R-:W-:Y:S01]  /*56700*/  ISETP.GE.U32.AND.EX P5, PT, R60, R115, PT, P5 ;  /* 0x000000733c00720c */ /* 0x000fe20003fa6150 */
[----:B------:R-:W-:-:S03]  /*56710*/  IMAD.WIDE.U32 R114, R72, R76, RZ ;  /* 0x0000004c48727225 */ /* 0x000fc600078e00ff */
[----:B------:R-:W-:Y:S01]  /*56720*/  SEL R117, RZ, 0x1, P5 ;  /* 0x00000001ff757807 */ /* 0x000fe20002800000 */
[----:B------:R-:W-:-:S04]  /*56730*/  IMAD.WIDE.U32 R84, P5, R77, R72, R84 ;  /* 0x000000484d547225 */ /* 0x000fc800078a0054 */
[----:B------:R-:W-:Y:S01]  /*56740*/  IMAD.X R105, RZ, RZ, RZ, P5 ;  /* 0x000000ffff697224 */ /* 0x000fe200028e06ff */
[----:B------:R-:W-:Y:S01]  /*56750*/  IADD3 RZ, P5, PT, R115, R84, RZ ;  /* 0x0000005473ff7210 */ /* 0x000fe20007fbe0ff */
[----:B------:R-:W-:Y:S02]  /*56760*/  IMAD.MOV.U32 R104, RZ, RZ, R85 ;  /* 0x000000ffff687224 */ /* 0x000fe400078e0055 */
[----:B------:R-:W-:Y:S02]  /*56770*/  IMAD R84, R103, R70, RZ ;  /* 0x0000004667547224 */ /* 0x000fe400078e02ff */
[----:B------:R-:W-:-:S04]  /*56780*/  IMAD.WIDE.U32.X R104, R77, R73, R104, P5 ;  /* 0x000000494d687225 */ /* 0x000fc800028e0468 */
[----:B------:R-:W-:Y:S01]  /*56790*/  IMAD.WIDE.U32 R76, R109, R70, RZ ;  /* 0x000000466d4c7225 */ /* 0x000fe200078e00ff */
[----:B------:R-:W-:-:S04]  /*567a0*/  IADD3 R100, P5, P6, R117, R104, R100 ;  /* 0x0000006875647210 */ /* 0x000fc80007ebe064 */
[----:B------:R-:W-:Y:S01]  /*567b0*/  IADD3.X R20, PT, PT, RZ, R105, RZ, P5, P6 ;  /* 0x00000069ff147210 */ /* 0x000fe20002fec4ff */
[----:B------:R-:W-:Y:S02]  /*567c0*/  IMAD R105, R109, R71, R84 ;  /* 0x000000476d697224 */ /* 0x000fe400078e0254 */
[----:B------:R-:W-:-:S04]  /*567d0*/  IMAD.WIDE.U32 R116, R76, R68, RZ ;  /* 0x000000444c747225 */ /* 0x000fc800078e00ff */
[----:B------:R-:W-:Y:S01]  /*567e0*/  IMAD.IADD R105, R77, 0x1, R105 ;  /* 0x000000014d697824 */ /* 0x000fe200078e0269 */
[----:B------:R-:W-:-:S03]  /*567f0*/  LOP3.LUT R116, RZ, R116, RZ, 0x33, !PT ;  /* 0x00000074ff747212 */ /* 0x000fc600078e33ff */
[----:B------:R-:W-:-:S04]  /*56800*/  IMAD.WIDE.U32 R114, R105, R68, RZ ;  /* 0x0000004469727225 */ /* 0x000fc800078e00ff */
[----:B------:R-:W-:-:S04]  /*56810*/  IMAD.WIDE.U32 R114, P5, R76, R69, R114 ;  /* 0x000000454c727225 */ /* 0x000fc800078a0072 */
[----:B------:R-:W-:Y:S01]  /*56820*/  IMAD.X R85, RZ, RZ, RZ, P5 ;  /* 0x000000ffff557224 */ /* 0x000fe200028e06ff */
[----:B------:R-:W-:Y:S01]  /*56830*/  IADD3 R102, P5, PT, R117, R114, RZ ;  /* 0x0000007275667210 */ /* 0x000fe20007fbe0ff */
[----:B------:R-:W-:Y:S02]  /*56840*/  IMAD.MOV.U32 R84, RZ, RZ, R115 ;  /* 0x000000ffff547224 */ /* 0x000fe400078e0073 */
[----:B------:R-:W-:Y:S01]  /*56850*/  IMAD.WIDE.U32 R114, R76, R66, RZ ;  /* 0x000000424c727225 */ /* 0x000fe200078e00ff */
[----:B------:R-:W-:-:S03]  /*56860*/  LOP3.LUT R102, RZ, R102, RZ, 0x33, !PT ;  /* 0x00000066ff667212 */ /* 0x000fc600078e33ff */
[----:B------:R-:W-:Y:S01]  /*56870*/  IMAD.WIDE.U32.X R84, R105, R69, R84, P5 ;  /* 0x0000004569547225 */ /* 0x000fe200028e0454 */
[----:B------:R-:W-:-:S04]  /*56880*/  ISETP.GT.U32.AND P5, PT, R109, R116, PT ;  /* 0x000000746d00720c */ /* 0x000fc80003fa4070 */
[----:B------:R-:W-:Y:S01]  /*56890*/  ISETP.GT.U32.AND.EX P5, PT, R103, R102, PT, P5 ;  /* 0x000000666700720c */ /* 0x000fe20003fa4150 */
[----:B------:R-:W-:-:S03]  /*568a0*/  IMAD.WIDE.U32 R102, R105, R66, RZ ;  /* 0x0000004269667225 */ /* 0x000fc600078e00ff */
        /* <DEDUP_REMOVED lines=22> */
[CC--:B------:R-:W-:Y:S02]  /*56a10*/  IMAD R84, R75.reuse, R38.reuse, RZ ;  /* 0x000000264b547224 */ /* 0x0c0fe400078e02ff */
[----:B------:R-:W-:-:S04]  /*56a20*/  IMAD.WIDE.U32 R108, P5, R75, R38, R108 ;  /* 0x000000264b6c7225 */ /* 0x000fc800078a006c */
[----:B------:R-:W-:Y:S01]  /*56a30*/  IMAD.X R85, RZ, RZ, RZ, P5 ;  /* 0x000000ffff557224 */ /* 0x000fe200028e06ff */
[----:B------:R-:W-:Y:S01]  /*56a40*/  IADD3 RZ, P5, PT, R115, R108, RZ ;  /* 0x0000006c73ff7210 */ /* 0x000fe20007fbe0ff */
[C---:B------:R-:W-:Y:S02]  /*56a50*/  IMAD R117, R74.reuse, R39, R84 ;  /* 0x000000274a757224 */ /* 0x040fe400078e0254 */
[----:B------:R-:W-:-:S04]  /*56a60*/  IMAD.WIDE.U32 R114, R74, R38, RZ ;  /* 0x000000264a727225 */ /* 0x000fc800078e00ff */
[----:B------:R-:W-:Y:S02]  /*56a70*/  IMAD.MOV.U32 R84, RZ, RZ, R109 ;  /* 0x000000ffff547224 */ /* 0x000fe400078e006d */
[----:B------:R-:W-:Y:S02]  /*56a80*/  IMAD.IADD R38, R115, 0x1, R117 ;  /* 0x0000000173267824 */ /* 0x000fe400078e0275 */
        /* <DEDUP_REMOVED lines=13> */
[-C--:B------:R-:W-:Y:S02]  /*56b60*/  IMAD R84, R45, R72.reuse, RZ ;  /* 0x000000482d547224 */ /* 0x080fe400078e02ff */
[----:B------:R-:W-:Y:S01]  /*56b70*/  IMAD.WIDE.U32 R38, R42, R72, RZ ;  /* 0x000000482a267225 */ /* 0x000fe200078e00ff */
[----:B------:R-:W-:-:S03]  /*56b80*/  IADD3.X R112, PT, PT, RZ, R85, RZ, P5, P6 ;  /* 0x00000055ff707210 */ /* 0x000fc60002fec4ff */
        /* <DEDUP_REMOVED lines=17> */
[----:B------:R-:W-:-:S04]  /*56ca0*/  IMAD.WIDE.U32 R108, R105, R64, RZ ;  /* 0x00000040696c7225 */ /* 0x000fc800078e00ff */
[----:B------:R-:W-:-:S03]  /*56cb0*/  IMAD.WIDE.U32.X R84, R45, R73, R84, P5 ;  /* 0x000000492d547225 */ /* 0x000fc600028e0454 */
[----:B------:R-:W-:-:S04]  /*56cc0*/  IADD3 R42, P5, P6, R107, R84, R114 ;  /* 0x000000546b2a7210 */ /* 0x000fc80007ebe072 */
[----:B------:R-:W-:Y:S01]  /*56cd0*/  IADD3.X R45, PT, PT, RZ, R85, RZ, P5, P6 ;  /* 0x00000055ff2d7210 */ /* 0x000fe20002fec4ff */
[----:B------:R-:W-:-:S04]  /*56ce0*/  IMAD.WIDE.U32 R108, P5, R76, R65, R108 ;  /* 0x000000414c6c7225 */ /* 0x000fc800078a006c */
[----:B------:R-:W-:-:S04]  /*56cf0*/  IMAD.WIDE.U32 R84, R76, R64, RZ ;  /* 0x000000404c547225 */ /* 0x000fc800078e00ff */
        /* <DEDUP_REMOVED lines=9> */
[----:B------:R-:W-:-:S03]  /*56d90*/  IMAD R20, R75, R72, RZ ;  /* 0x000000484b147224 */ /* 0x000fc600078e02ff */
        /* <DEDUP_REMOVED lines=10> */
[----:B------:R-:W-:Y:S01]  /*56e40*/  IMAD.IADD R57, R57, 0x1, R85 ;  /* 0x0000000139397824 */ /* 0x000fe200078e0255 */
        /* <DEDUP_REMOVED lines=10> */
[----:B------:R-:W-:Y:S01]  /*56ef0*/  SEL R79, RZ, 0x1, P5 ;  /* 0x00000001ff4f7807 */ /* 0x000fe20002800000 */
[----:B------:R-:W-:-:S04]  /*56f00*/  IMAD.WIDE.U32 R56, P5, R75, R72, R56 ;  /* 0x000000484b387225 */ /* 0x000fc800078a0038 */
[----:B------:R-:W-:Y:S01]  /*56f10*/  IMAD.X R85, RZ, RZ, RZ, P5 ;  /* 0x000000ffff557224 */ /* 0x000fe200028e06ff */
[----:B------:R-:W-:Y:S01]  /*56f20*/  IADD3 RZ, P5, PT, R109, R56, RZ ;  /* 0x000000386dff7210 */ /* 0x000fe20007fbe0ff */
[----:B------:R-:W-:-:S04]  /*56f30*/  IMAD.MOV.U32 R84, RZ, RZ, R57 ;  /* 0x000000ffff547224 */ /* 0x000fc800078e0039 */
[----:B------:R-:W-:-:S04]  /*56f40*/  IMAD.WIDE.U32.X R84, R75, R73, R84, P5 ;  /* 0x000000494b547225 */ /* 0x000fc800028e0454 */
[----:B------:R-:W-:Y:S01]  /*56f50*/  IMAD.WIDE.U32 R72, R102, R70, RZ ;  /* 0x0000004666487225 */ /* 0x000fe200078e00ff */
[----:B------:R-:W-:-:S03]  /*56f60*/  IADD3 R84, P5, P6, R79, R84, R20 ;  /* 0x000000544f547210 */ /* 0x000fc60007ebe014 */
[----:B------:R-:W-:Y:S01]  /*56f70*/  IMAD R20, R103, R70, RZ ;  /* 0x0000004667147224 */ /* 0x000fe200078e02ff */
[----:B------:R-:W-:Y:S01]  /*56f80*/  IADD3.X R85, PT, PT, RZ, R85, RZ, P5, P6 ;  /* 0x00000055ff557210 */ /* 0x000fe20002fec4ff */
[----:B------:R-:W-:-:S04]  /*56f90*/  IMAD.WIDE.U32 R108, R72, R68, RZ ;  /* 0x00000044486c7225 */ /* 0x000fc800078e00ff */
[----:B------:R-:W-:-:S04]  /*56fa0*/  IMAD R57, R102, R71, R20 ;  /* 0x0000004766397224 */ /* 0x000fc800078e0214 */
[----:B------:R-:W-:-:S04]  /*56fb0*/  IMAD.IADD R20, R73, 0x1, R57 ;  /* 0x0000000149147824 */ /* 0x000fc800078e0239 */
        /* <DEDUP_REMOVED lines=24> */
[----:B------:R-:W-:-:S03]  /*57140*/  IMAD R74, R63, R70, RZ ;  /* 0x000000463f4a7224 */ /* 0x000fc600078e02ff */
[----:B------:R-:W-:Y:S01]  /*57150*/  SEL R104, RZ, 0x1, P5 ;  /* 0x00000001ff687807 */ /* 0x000fe20002800000 */
[----:B------:R-:W-:Y:S01]  /*57160*/  IMAD R75, R62, R71, R74 ;  /* 0x000000473e4b7224 */ /* 0x000fe200078e024a */
        /* <DEDUP_REMOVED lines=8> */
[----:B------:R-:W-:Y:S02]  /*571f0*/  IMAD.IADD R57, R57, 0x1, R75 ;  /* 0x0000000139397824 */ /* 0x000fe400078e024b */
[----:B------:R-:W-:-:S04]  /*57200*/  IMAD.WIDE.U32 R110, R56, R68, RZ ;  /* 0x00000044386e7225 */ /* 0x000fc800078e00ff */
[----:B------:R-:W-:-:S04]  /*57210*/  IMAD.WIDE.U32 R108, R57, R68, RZ ;  /* 0x00000044396c7225 */ /* 0x000fc800078e00ff */
[----:B------:R-:W-:-:S04]  /*57220*/  IMAD.WIDE.U32 R108, P5, R56, R69, R108 ;  /* 0x00000045386c7225 */ /* 0x000fc800078a006c */
[----:B------:R-:W-:Y:S01]  /*57230*/  IMAD.X R75, RZ, RZ, RZ, P5 ;  /* 0x000000ffff4b7224 */ /* 0x000fe200028e06ff */
[----:B------:R-:W-:Y:S01]  /*57240*/  IADD3 R87, P5, PT, R111, R108, RZ ;  /* 0x0000006c6f577210 */ /* 0x000fe20007fbe0ff */
[----:B------:R-:W-:Y:S01]  /*57250*/  IMAD.MOV.U32 R74, RZ, RZ, R109 ;  /* 0x000000ffff4a7224 */ /* 0x000fe200078e006d */
[----:B------:R-:W-:Y:S01]  /*57260*/  LOP3.LUT R111, RZ, R110, RZ, 0x33, !PT ;  /* 0x0000006eff6f7212 */ /* 0x000fe200078e33ff */
[----:B------:R-:W-:-:S04]  /*57270*/  IMAD.WIDE.U32 R108, R57, R66, RZ ;  /* 0x00000042396c7225 */ /* 0x000fc800078e00ff */
[----:B------:R-:W-:Y:S01]  /*57280*/  IMAD.WIDE.U32.X R74, R57, R69, R74, P5 ;  /* 0x00000045394a7225 */ /* 0x000fe200028e044a */
[----:B------:R-:W-:Y:S02]  /*57290*/  ISETP.GT.U32.AND P5, PT, R62, R111, PT ;  /* 0x0000006f3e00720c */ /* 0x000fe40003fa4070 */
[----:B------:R-:W-:-:S04]  /*572a0*/  LOP3.LUT R62, RZ, R87, RZ, 0x33, !PT ;  /* 0x00000057ff3e7212 */ /* 0x000fc800078e33ff */
        /* <DEDUP_REMOVED lines=38> */
[----:B------:R-:W-:Y:S01]  /*57510*/  ISETP.GE.U32.AND.EX P5, PT, R102, R81, PT, P5 ;  /* 0x000000516600720c */ /* 0x000fe20003fa6150 */
[----:B------:R-:W-:-:S03]  /*57520*/  IMAD R81, R110, R71, R74 ;  /* 0x000000476e517224 */ /* 0x000fc600078e024a */
[----:B------:R-:W-:-:S04]  /*57530*/  SEL R75, RZ, 0x1, P5 ;  /* 0x00000001ff4b7807 */ /* 0x000fc80002800000 */
[----:B------:R-:W-:-:S04]  /*57540*/  IADD3 R86, P5, P6, R75, R62, R86 ;  /* 0x0000003e4b567210 */ /* 0x000fc80007ebe056 */
[----:B------:R-:W-:Y:S01]  /*57550*/  IADD3.X R117, PT, PT, RZ, R63, RZ, P5, P6 ;  /* 0x0000003fff757210 */ /* 0x000fe20002fec4ff */
        /* <DEDUP_REMOVED lines=45> */
[----:B------:R-:W-:-:S03]  /*57830*/  IMAD.MOV.U32 R82, RZ, RZ, R101 ;  /* 0x000000ffff527224 */ /* 0x000fc600078e0065 */
[----:B------:R-:W-:Y:S01]  /*57840*/  ISETP.GE.U32.AND.EX P5, PT, R78, R83, PT, P5 ;  /* 0x000000534e00720c */ /* 0x000fe20003fa6150 */
[----:B------:R-:W-:-:S03]  /*57850*/  IMAD.X R83, RZ, RZ, RZ, P4 ;  /* 0x000000ffff537224 */ /* 0x000fc600020e06ff */
[----:B------:R-:W-:Y:S01]  /*57860*/  SEL R74, RZ, 0x1, P5 ;  /* 0x00000001ff4a7807 */ /* 0x000fe20002800000 */
[----:B------:R-:W-:Y:S01]  /*57870*/  IMAD.WIDE.U32.X R122, R31, R113, R82, P0 ;  /* 0x000000711f7a7225 */ /* 0x000fe200000e0452 */
        /* <DEDUP_REMOVED lines=14> */
[----:B------:R-:W-:Y:S01]  /*57960*/  IMAD.X R83, RZ, RZ, RZ, P5 ;  /* 0x000000ffff537224 */ /* 0x000fe200028e06ff */
[----:B------:R-:W-:Y:S01]  /*57970*/  IADD3 R86, P0, PT, R75, R56, RZ ;  /* 0x000000384b567210 */ /* 0x000fe20007f1e0ff */
[----:B------:R-:W-:Y:S01]  /*57980*/  IMAD.MOV.U32 R82, RZ, RZ, R57 ;  /* 0x000000ffff527224 */ /* 0x000fe200078e0039 */
[----:B------:R-:W-:Y:S02]  /*57990*/  SEL R111, RZ, 0x1, P4 ;  /* 0x00000001ff6f7807 */ /* 0x000fe40002000000 */
[----:B------:R-:W-:-:S05]  /*579a0*/  IADD3 R21, P4, PT, R93, R74, RZ ;  /* 0x0000004a5d157210 */ /* 0x000fca0007f9e0ff */
[----:B------:R-:W-:Y:S01]  /*579b0*/  IMAD.X R56, R86, 0x1, R97, P4 ;  /* 0x0000000156387824 */ /* 0x000fe200020e0661 */
[----:B------:R-:W-:-:S04]  /*579c0*/  IADD3 R111, P4, P5, R21, R122, R111 ;  /* 0x0000007a156f7210 */ /* 0x000fc80007d9e06f */
[----:B------:R-:W-:Y:S02]  /*579d0*/  IADD3.X R101, PT, PT, R56, R123, RZ, P4, P5 ;  /* 0x0000007b38657210 */ /* 0x000fe400027ea4ff */
[----:B------:R-:W-:Y:S02]  /*579e0*/  ISETP.NE.U32.AND P5, PT, R117, RZ, PT ;  /* 0x000000ff7500720c */ /* 0x000fe40003fa5070 */
[----:B------:R-:W-:Y:S01]  /*579f0*/  ISETP.GE.U32.AND P4, PT, R21, R74, PT ;  /* 0x0000004a1500720c */ /* 0x000fe20003f86070 */
[----:B------:R-:W-:Y:S01]  /*57a00*/  IMAD.WIDE.U32.X R74, R31, R31, R82, P0 ;  /* 0x0000001f1f4a7225 */ /* 0x000fe200000e0452 */
[----:B------:R-:W-:Y:S02]  /*57a10*/  ISETP.NE.AND.EX P5, PT, R80, RZ, PT, P5 ;  /* 0x000000ff5000720c */ /* 0x000fe40003fa5350 */
[----:B------:R-:W-:Y:S02]  /*57a20*/  ISETP.GE.U32.AND P0, PT, R111, R21, PT ;  /* 0x000000156f00720c */ /* 0x000fe40003f06070 */
[----:B------:R-:W-:-:S02]  /*57a30*/  ISETP.GE.U32.AND.EX P4, PT, R56, R86, PT, P4 ;  /* 0x000000563800720c */ /* 0x000fc40003f86140 */
[----:B------:R-:W-:Y:S02]  /*57a40*/  ISETP.GE.U32.AND.EX P0, PT, R101, R56, PT, P0 ;  /* 0x000000386500720c */ /* 0x000fe40003f06100 */
[----:B------:R-:W-:Y:S02]  /*57a50*/  SEL R102, RZ, 0x1, P4 ;  /* 0x00000001ff667807 */ /* 0x000fe40002000000 */
[----:B------:R-:W-:-:S03]  /*57a60*/  SEL R21, RZ, 0x1, P0 ;  /* 0x00000001ff157807 */ /* 0x000fc60000000000 */
        /* <DEDUP_REMOVED lines=14> */
.L_x_162:
[----:B------:R-:W-:Y:S05]  /*57b50*/  BSYNC.RECONVERGENT B2 ;  /* 0x0000000000027941 */ /* 0x000fea0003800200 */
.L_x_161:
[----:B------:R-:W-:Y:S01]  /*57b60*/  IMAD.WIDE.U32 R116, R81, R64, RZ ;  /* 0x0000004051747225 */ /* 0x000fe200078e00ff */
[----:B------:R-:W-:Y:S01]  /*57b70*/  IADD3 R102, P4, P5, R21, R74, R102 ;  /* 0x0000004a15667210 */ /* 0x000fe20007d9e066 */
[----:B------:R-:W-:Y:S02]  /*57b80*/  BSSY.RECONVERGENT B2, `(.L_x_163) ;  /* 0x000008e000027945 */ /* 0x000fe40003800200 */
[----:B------:R-:W-:Y:S01]  /*57b90*/  IMAD R80, R115, R70, RZ ;  /* 0x0000004673507224 */ /* 0x000fe200078e02ff */
[----:B------:R-:W-:Y:S01]  /*57ba0*/  IADD3.X R21, PT, PT, RZ, R75, RZ, P4, P5 ;  /* 0x0000004bff157210 */ /* 0x000fe200027ea4ff */
[----:B------:R-:W-:-:S04]  /*57bb0*/  IMAD.WIDE.U32 R82, R62, R64, RZ ;  /* 0x000000403e527225 */ /* 0x000fc800078e00ff */
[----:B------:R-:W-:Y:S01]  /*57bc0*/  IMAD.WIDE.U32 R56, R109, R70, RZ ;  /* 0x000000466d387225 */ /* 0x000fe200078e00ff */
[----:B------:R-:W-:-:S03]  /*57bd0*/  IADD3 R63, P5, PT, R119, R82, RZ ;  /* 0x00000052773f7210 */ /* 0x000fc60007fbe0ff */
[----:B------:R-:W-:Y:S01]  /*57be0*/  IMAD R77, R109, R71, R80 ;  /* 0x000000476d4d7224 */ /* 0x000fe200078e0250 */
[----:B------:R-:W-:Y:S01]  /*57bf0*/  ISETP.GE.U32.AND P4, PT, R63, R82, PT ;  /* 0x000000523f00720c */ /* 0x000fe20003f86070 */
[----:B------:R-:W-:-:S04]  /*57c00*/  IMAD.WIDE.U32 R116, P0, R62, R65, R116 ;  /* 0x000000413e747225 */ /* 0x000fc80007800074 */
[----:B------:R-:W-:Y:S02]  /*57c10*/  IMAD.IADD R86, R57, 0x1, R77 ;  /* 0x0000000139567824 */ /* 0x000fe400078e024d */
        /* <DEDUP_REMOVED lines=8> */
[----:B------:R-:W-:-:S04]  /*57ca0*/  IMAD.WIDE.U32 R116, R56, R68, RZ ;  /* 0x0000004438747225 */ /* 0x000fc800078e00ff */
[----:B------:R-:W-:Y:S01]  /*57cb0*/  IMAD.WIDE.U32 R82, P0, R56, R69, R82 ;  /* 0x0000004538527225 */ /* 0x000fe20007800052 */
[----:B------:R-:W-:-:S03]  /*57cc0*/  LOP3.LUT R80, RZ, R116, RZ, 0x33, !PT ;  /* 0x00000074ff507212 */ /* 0x000fc600078e33ff */
[----:B------:R-:W-:Y:S01]  /*57cd0*/  IMAD.X R78, R88, 0x1, R87, P5 ;  /* 0x00000001584e7824 */ /* 0x000fe200028e0657 */
[----:B------:R-:W-:Y:S01]  /*57ce0*/  IADD3 R116, P5, PT, R117, R82, RZ ;  /* 0x0000005275747210 */ /* 0x000fe20007fbe0ff */
[----:B------:R-:W-:Y:S01]  /*57cf0*/  IMAD.X R117, RZ, RZ, RZ, P0 ;  /* 0x000000ffff757224 */ /* 0x000fe200000e06ff */
[----:B------:R-:W-:Y:S01]  /*57d00*/  ISETP.GT.U32.AND P0, PT, R109, R80, PT ;  /* 0x000000506d00720c */ /* 0x000fe20003f04070 */
[----:B------:R-:W-:Y:S01]  /*57d10*/  IMAD.X R123, RZ, RZ, RZ, P3 ;  /* 0x000000ffff7b7224 */ /* 0x000fe200018e06ff */
[----:B------:R-:W-:Y:S01]  /*57d20*/  LOP3.LUT R80, RZ, R116, RZ, 0x33, !PT ;  /* 0x00000074ff507212 */ /* 0x000fe200078e33ff */
[----:B------:R-:W-:Y:S02]  /*57d30*/  IMAD.MOV.U32 R116, RZ, RZ, R83 ;  /* 0x000000ffff747224 */ /* 0x000fe400078e0053 */
[----:B------:R-:W-:Y:S01]  /*57d40*/  IMAD.WIDE.U32 R82, R86, R66, RZ ;  /* 0x0000004256527225 */ /* 0x000fe200078e00ff */
[----:B------:R-:W-:-:S03]  /*57d50*/  ISETP.GT.U32.AND.EX P0, PT, R115, R80, PT, P0 ;  /* 0x000000507300720c */ /* 0x000fc60003f04100 */
[----:B------:R-:W-:Y:S01]  /*57d60*/  IMAD.WIDE.U32.X R116, R86, R69, R116, P5 ;  /* 0x0000004556747225 */ /* 0x000fe200028e0474 */
[----:B------:R-:W-:Y:S02]  /*57d70*/  ISETP.GE.U32.AND P5, PT, R63, R108, PT ;  /* 0x0000006c3f00720c */ /* 0x000fe40003fa6070 */
[----:B------:R-:W-:Y:S01]  /*57d80*/  SEL R77, RZ, 0x1, !P0 ;  /* 0x00000001ff4d7807 */ /* 0x000fe20004000000 */
[----:B------:R-:W-:Y:S01]  /*57d90*/  IMAD.WIDE.U32 R108, R56, R66, RZ ;  /* 0x00000042386c7225 */ /* 0x000fe200078e00ff */
[----:B------:R-:W-:Y:S02]  /*57da0*/  ISETP.GE.U32.AND.EX P0, PT, R78, R87, PT, P5 ;  /* 0x000000574e00720c */ /* 0x000fe40003f06150 */
[----:B------:R-:W-:Y:S01]  /*57db0*/  IADD3 R92, P5, PT, R77, R116, RZ ;  /* 0x000000744d5c7210 */ /* 0x000fe20007fbe0ff */
[----:B------:R-:W-:Y:S01]  /*57dc0*/  IMAD.MOV.U32 R122, RZ, RZ, R95 ;  /* 0x000000ffff7a7224 */ /* 0x000fe200078e005f */
        /* <DEDUP_REMOVED lines=20> */
[----:B------:R-:W-:Y:S01]  /*57f10*/  IADD3.X R80, PT, PT, RZ, R75, RZ, P0, P4 ;  /* 0x0000004bff507210 */ /* 0x000fe200007e84ff */
[----:B------:R-:W-:Y:S01]  /*57f20*/  IMAD.WIDE.U32 R74, P5, R62, R47, R82 ;  /* 0x0000002f3e4a7225 */ /* 0x000fe200078a0052 */
[----:B------:R-:W-:-:S03]  /*57f30*/  IADD3 R78, P0, P4, R63, R116, R78 ;  /* 0x000000743f4e7210 */ /* 0x000fc60007c1e04e */
[----:B------:R-:W-:Y:S01]  /*57f40*/  IMAD.WIDE.U32 R82, R62, R46, RZ ;  /* 0x0000002e3e527225 */ /* 0x000fe200078e00ff */
[----:B------:R-:W-:-:S03]  /*57f50*/  IADD3.X R115, PT, PT, RZ, R117, RZ, P0, P4 ;  /* 0x00000075ff737210 */ /* 0x000fc600007e84ff */
[----:B------:R-:W-:Y:S01]  /*57f60*/  IMAD.X R109, RZ, RZ, RZ, P5 ;  /* 0x000000ffff6d7224 */ /* 0x000fe200028e06ff */
[----:B------:R-:W-:Y:S01]  /*57f70*/  IADD3 R90, P0, PT, R90, R82, RZ ;  /* 0x000000525a5a7210 */ /* 0x000fe20007f1e0ff */
[----:B------:R-:W-:Y:S01]  /*57f80*/  IMAD.WIDE.U32 R62, R86, R64, RZ ;  /* 0x00000040563e7225 */ /* 0x000fe200078e00ff */
[----:B------:R-:W-:Y:S02]  /*57f90*/  IADD3 R74, P5, PT, R83, R74, RZ ;  /* 0x0000004a534a7210 */ /* 0x000fe40007fbe0ff */
[C---:B------:R-:W-:Y:S01]  /*57fa0*/  ISETP.GE.U32.AND P4, PT, R90.reuse, R82, PT ;  /* 0x000000525a00720c */ /* 0x040fe20003f86070 */
[----:B------:R-:W-:Y:S02]  /*57fb0*/  IMAD.MOV.U32 R108, RZ, RZ, R75 ;  /* 0x000000ffff6c7224 */ /* 0x000fe400078e004b */
[----:B------:R-:W-:Y:S01]  /*57fc0*/  IMAD.X R89, R89, 0x1, R74, P0 ;  /* 0x0000000159597824 */ /* 0x000fe200000e064a */
[----:B------:R-:W-:Y:S01]  /*57fd0*/  IADD3 R90, P0, PT, R90, R77, RZ ;  /* 0x0000004d5a5a7210 */ /* 0x000fe20007f1e0ff */
[----:B------:R-:W-:-:S03]  /*57fe0*/  IMAD.WIDE.U32.X R108, R81, R47, R108, P5 ;  /* 0x0000002f516c7225 */ /* 0x000fc600028e046c */
[----:B------:R-:W-:Y:S01]  /*57ff0*/  ISETP.GE.U32.AND.EX P4, PT, R89, R74, PT, P4 ;  /* 0x0000004a5900720c */ /* 0x000fe20003f86140 */
[----:B------:R-:W-:-:S03]  /*58000*/  IMAD.WIDE.U32 R62, P5, R56, R65, R62 ;  /* 0x00000041383e7225 */ /* 0x000fc600078a003e */
[----:B------:R-:W-:Y:S01]  /*58010*/  SEL R119, RZ, 0x1, P4 ;  /* 0x00000001ff777807 */ /* 0x000fe20002000000 */
[----:B------:R-:W-:-:S04]  /*58020*/  IMAD.WIDE.U32 R74, R56, R64, RZ ;  /* 0x00000040384a7225 */ /* 0x000fc800078e00ff */
[----:B------:R-:W-:Y:S01]  /*58030*/  IMAD.X R81, R89, 0x1, R80, P0 ;  /* 0x0000000159517824 */ /* 0x000fe200000e0650 */
[----:B------:R-:W-:Y:S01]  /*58040*/  IADD3 R92, P4, PT, R75, R62, RZ ;  /* 0x0000003e4b5c7210 */ /* 0x000fe20007f9e0ff */
[----:B------:R-:W-:Y:S01]  /*58050*/  IMAD.X R83, RZ, RZ, RZ, P5 ;  /* 0x000000ffff537224 */ /* 0x000fe200028e06ff */
[C---:B------:R-:W-:Y:S01]  /*58060*/  IADD3 R89, P5, PT, R90.reuse, R74, RZ ;  /* 0x0000004a5a597210 */ /* 0x040fe20007fbe0ff */
[----:B------:R-:W-:Y:S01]  /*58070*/  IMAD.MOV.U32 R82, RZ, RZ, R63 ;  /* 0x000000ffff527224 */ /* 0x000fe200078e003f */
[----:B------:R-:W-:Y:S01]  /*58080*/  ISETP.GE.U32.AND P0, PT, R90, R77, PT ;  /* 0x0000004d5a00720c */ /* 0x000fe20003f06070 */
[----:B------:R-:W-:-:S03]  /*58090*/  IMAD.WIDE.U32 R116, R113, R32, RZ ;  /* 0x0000002071747225 */ /* 0x000fc600078e00ff */
[----:B------:R-:W-:Y:S01]  /*580a0*/  ISETP.GE.U32.AND.EX P0, PT, R81, R80, PT, P0 ;  /* 0x000000505100720c */ /* 0x000fe20003f06100 */
[----:B------:R-:W-:Y:S01]  /*580b0*/  IMAD.WIDE.U32.X R62, R86, R65, R82, P4 ;  /* 0x00000041563e7225 */ /* 0x000fe200020e0452 */
[C---:B------:R-:W-:Y:S02]  /*580c0*/  ISETP.GE.U32.AND P4, PT, R89.reuse, R74, PT ;  /* 0x0000004a5900720c */ /* 0x040fe40003f86070 */
[----:B------:R-:W-:Y:S01]  /*580d0*/  SEL R80, RZ, 0x1, P0 ;  /* 0x00000001ff507807 */ /* 0x000fe20000000000 */
[----:B------:R-:W-:Y:S01]  /*580e0*/  IMAD.X R82, R92, 0x1, R81, P5 ;  /* 0x000000015c527824 */ /* 0x000fe200028e0651 */
[----:B------:R-:W-:Y:S01]  /*580f0*/  IADD3 R89, P5, PT, R89, R78, RZ ;  /* 0x0000004e59597210 */ /* 0x000fe20007fbe0ff */
[----:B------:R-:W-:-:S03]  /*58100*/  IMAD.WIDE.U32 R74, R105, R46, RZ ;  /* 0x0000002e694a7225 */ /* 0x000fc600078e00ff */
[C---:B------:R-:W-:Y:S01]  /*58110*/  ISETP.GE.U32.AND.EX P4, PT, R82.reuse, R92, PT, P4 ;  /* 0x0000005c5200720c */ /* 0x040fe20003f86140 */
[----:B------:R-:W-:Y:S02]  /*58120*/  IMAD.X R90, R82, 0x1, R115, P5 ;  /* 0x00000001525a7824 */ /* 0x000fe400028e0673 */
[----:B------:R-:W-:-:S04]  /*58130*/  IMAD.WIDE.U32 R74, P5, R76, R47, R74 ;  /* 0x0000002f4c4a7225 */ /* 0x000fc800078a004a */
[----:B------:R-:W-:-:S04]  /*58140*/  IMAD.WIDE.U32 R76, R76, R46, RZ ;  /* 0x0000002e4c4c7225 */ /* 0x000fc800078e00ff */
[----:B------:R-:W-:Y:S01]  /*58150*/  IMAD.X R83, RZ, RZ, RZ, P5 ;  /* 0x000000ffff537224 */ /* 0x000fe200028e06ff */
[----:B------:R-:W-:Y:S01]  /*58160*/  IADD3 R81, P5, PT, R77, R74, RZ ;  /* 0x0000004a4d517210 */ /* 0x000fe20007fbe0ff */
[----:B------:R-:W-:-:S04]  /*58170*/  IMAD.MOV.U32 R82, RZ, RZ, R75 ;  /* 0x000000ffff527224 */ /* 0x000fc800078e004b */
[----:B------:R-:W-:Y:S01]  /*58180*/  IMAD.WIDE.U32.X R74, R105, R47, R82, P5 ;  /* 0x0000002f694a7225 */ /* 0x000fe200028e0452 */
[----:B------:R-:W-:-:S03]  /*58190*/  SEL R105, RZ, 0x1, P4 ;  /* 0x00000001ff697807 */ /* 0x000fc60002000000 */
[----:B------:R-:W-:-:S04]  /*581a0*/  IMAD.WIDE.U32 R116, P5, R33, R106, R116 ;  /* 0x0000006a21747225 */ /* 0x000fc800078a0074 */
[----:B------:R-:W-:-:S05]  /*581b0*/  IMAD.WIDE.U32 R82, R106, R32, RZ ;  /* 0x000000206a527225 */ /* 0x000fca00078e00ff */
[----:B------:R-:W-:Y:S02]  /*581c0*/  IADD3 RZ, P0, PT, R83, R116, RZ ;  /* 0x0000007453ff7210 */ /* 0x000fe40007f1e0ff */
[----:B------:R-:W-:-:S04]  /*581d0*/  SEL R83, RZ, 0x1, !P1 ;  /* 0x00000001ff537807 */ /* 0x000fc80004800000 */
[----:B------:R-:W-:-:S04]  /*581e0*/  IADD3 R82, P1, PT, R83, R46, RZ ;  /* 0x0000002e53527210 */ /* 0x000fc80007f3e0ff */
[----:B------:R-:W-:Y:S01]  /*581f0*/  SEL R82, R82, RZ, P2 ;  /* 0x000000ff52527207 */ /* 0x000fe20001000000 */
[----:B------:R-:W-:-:S03]  /*58200*/  IMAD.X R83, RZ, RZ, R47, P1 ;  /* 0x000000ffff537224 */ /* 0x000fc600008e062f */
[----:B------:R-:W-:Y:S01]  /*58210*/  IADD3 R91, P1, PT, -R82, R91, RZ ;  /* 0x0000005b525b7210 */ /* 0x000fe20007f3e1ff */
[----:B------:R-:W-:Y:S01]  /*58220*/  IMAD.MOV.U32 R82, RZ, RZ, R117 ;  /* 0x000000ffff527224 */ /* 0x000fe200078e0075 */
[----:B------:R-:W-:Y:S02]  /*58230*/  SEL R83, R83, RZ, P2 ;  /* 0x000000ff53537207 */ /* 0x000fe40001000000 */
[----:B------:R-:W-:-:S03]  /*58240*/  ISETP.GE.U32.AND P2, PT, R89, R78, PT ;  /* 0x0000004e5900720c */ /* 0x000fc60003f46070 */
[----:B------:R-:W-:Y:S01]  /*58250*/  IMAD.X R92, R22, 0x1, ~R83, P1 ;  /* 0x00000001165c7824 */ /* 0x000fe200008e0e53 */
[----:B------:R-:W-:Y:S01]  /*58260*/  ISETP.NE.U32.AND P1, PT, R96, RZ, PT ;  /* 0x000000ff6000720c */ /* 0x000fe20003f25070 */
[----:B------:R-:W-:Y:S01]  /*58270*/  IMAD.X R83, RZ, RZ, RZ, P5 ;  /* 0x000000ffff537224 */ /* 0x000fe200028e06ff */
[----:B------:R-:W-:Y:S02]  /*58280*/  ISETP.GE.U32.AND.EX P4, PT, R90, R115, PT, P2 ;  /* 0x000000735a00720c */ /* 0x000fe40003f86120 */
[----:B------:R-:W-:Y:S02]  /*58290*/  ISETP.NE.AND.EX P1, PT, R99, RZ, PT, P1 ;  /* 0x000000ff6300720c */ /* 0x000fe40003f25310 */
[----:B------:R-:W-:Y:S02]  /*582a0*/  ISETP.GE.U32.AND P2, PT, R93, R58, PT ;  /* 0x0000003a5d00720c */ /* 0x000fe40003f46070 */
[----:B------:R-:W-:Y:S02]  /*582b0*/  SEL R22, RZ, 0x1, P4 ;  /* 0x00000001ff167807 */ /* 0x000fe40002000000 */
[----:B------:R-:W-:Y:S01]  /*582c0*/  IADD3 R93, P3, P4, R80, R108, R119 ;  /* 0x0000006c505d7210 */ /* 0x000fe20007c7e077 */
[----:B------:R-:W-:-:S06]  /*582d0*/  IMAD.WIDE.U32 R118, R20, R64, RZ ;  /* 0x0000004014767225 */ /* 0x000fcc00078e00ff */
        /* <DEDUP_REMOVED lines=24> */
.L_x_164:
[----:B------:R-:W-:Y:S05]  /*58460*/  BSYNC.RECONVERGENT B2 ;  /* 0x0000000000027941 */ /* 0x000fea0003800200 */
.L_x_163:
[----:B------:R-:W-:Y:S01]  /*58470*/  IADD3.X R94, PT, PT, RZ, R109, RZ, P3, P4 ;  /* 0x0000006dff5e7210 */ /* 0x000fe20001fe84ff */
[----:B------:R-:W-:Y:S01]  /*58480*/  IMAD.WIDE.U32 R116, R20, R46, RZ ;  /* 0x0000002e14747225 */ /* 0x000fe200078e00ff */
[----:B------:R-:W-:Y:S01]  /*58490*/  IADD3 R95, P1, P4, R22, R62, R105 ;  /* 0x0000003e165f7210 */ /* 0x000fe20007c3e069 */
[----:B------:R-:W-:Y:S01]  /*584a0*/  BSSY.RECONVERGENT B2, `(.L_x_165) ;  /* 0x00000ef000027945 */ /* 0x000fe20003800200 */
[----:B------:R-:W-:Y:S01]  /*584b0*/  ISETP.GE.U32.AND.EX P2, PT, R97, R98, PT, P2 ;  /* 0x000000626100720c */ /* 0x000fe20003f46120 */
[C---:B------:R-:W-:Y:S01]  /*584c0*/  IMAD.WIDE.U32 R108, P3, R72.reuse, R65, R118 ;  /* 0x00000041486c7225 */ /* 0x040fe20007860076 */
[----:B------:R-:W-:Y:S02]  /*584d0*/  IADD3.X R96, PT, PT, RZ, R63, RZ, P1, P4 ;  /* 0x0000003fff607210 */ /* 0x000fe40000fe84ff */
[----:B------:R-:W-:Y:S01]  /*584e0*/  IADD3 R61, P4, PT, R61, R76, RZ ;  /* 0x0000004c3d3d7210 */ /* 0x000fe20007f9e0ff */
[----:B------:R-:W-:Y:S01]  /*584f0*/  IMAD.X R77, RZ, RZ, RZ, P3 ;  /* 0x000000ffff4d7224 */ /* 0x000fe200018e06ff */
[----:B------:R-:W-:Y:S01]  /*58500*/  IADD3 R99, P1, PT, R111, R58, RZ ;  /* 0x0000003a6f637210 */ /* 0x000fe20007f3e0ff */
[----:B------:R-:W-:Y:S01]  /*58510*/  IMAD.WIDE.U32 R62, P3, R72, R47, R116 ;  /* 0x0000002f483e7225 */ /* 0x000fe20007860074 */
[----:B------:R-:W-:-:S02]  /*58520*/  IADD3 R105, P5, PT, R61, R100, RZ ;  /* 0x000000643d697210 */ /* 0x000fc40007fbe0ff */
[----:B------:R-:W-:Y:S01]  /*58530*/  SEL R111, RZ, 0x1, P2 ;  /* 0x00000001ff6f7807 */ /* 0x000fe20001000000 */
[----:B------:R-:W-:Y:S01]  /*58540*/  IMAD.X R60, R60, 0x1, R81, P4 ;  /* 0x000000013c3c7824 */ /* 0x000fe200020e0651 */
[----:B------:R-:W-:Y:S01]  /*58550*/  ISETP.GE.U32.AND P4, PT, R99, R58, PT ;  /* 0x0000003a6300720c */ /* 0x000fe20003f86070 */
[----:B------:R-:W-:Y:S01]  /*58560*/  IMAD.X R73, RZ, RZ, RZ, P3 ;  /* 0x000000ffff497224 */ /* 0x000fe200018e06ff */
        /* <DEDUP_REMOVED lines=8> */
[----:B------:R-:W-:Y:S01]  /*585f0*/  IMAD.WIDE.U32 R58, R79, R70, RZ ;  /* 0x000000464f3a7225 */ /* 0x000fe200078e00ff */
[----:B------:R-:W-:Y:S02]  /*58600*/  SEL R22, RZ, 0x1, P3 ;  /* 0x00000001ff167807 */ /* 0x000fe40001800000 */
[----:B------:R-:W-:Y:S01]  /*58610*/  IADD3 R115, P3, PT, R81, R108, RZ ;  /* 0x0000006c51737210 */ /* 0x000fe20007f7e0ff */
[----:B------:R-:W-:Y:S01]  /*58620*/  IMAD.MOV.U32 R76, RZ, RZ, R109 ;  /* 0x000000ffff4c7224 */ /* 0x000fe200078e006d */
[----:B------:R-:W-:Y:S01]  /*58630*/  SEL R81, RZ, 0x1, P1 ;  /* 0x00000001ff517807 */ /* 0x000fe20000800000 */
[----:B------:R-:W-:Y:S01]  /*58640*/  IMAD.WIDE.U32 R60, R72, R46, RZ ;  /* 0x0000002e483c7225 */ /* 0x000fe200078e00ff */
[C---:B------:R-:W-:Y:S02]  /*58650*/  LOP3.LUT P6, RZ, R26.reuse, 0x1, RZ, 0xc0, !PT ;  /* 0x000000011aff7812 */ /* 0x040fe400078cc0ff */
[----:B------:R-:W-:Y:S01]  /*58660*/  LOP3.LUT R26, R26, 0xfffffffd, RZ, 0xc0, !PT ;  /* 0xfffffffd1a1a7812 */ /* 0x000fe200078ec0ff */
[----:B------:R-:W-:Y:S01]  /*58670*/  IMAD.WIDE.U32 R116, R58, R68, RZ ;  /* 0x000000443a747225 */ /* 0x000fe200078e00ff */
[----:B------:R-:W-:-:S03]  /*58680*/  IADD3 R98, P1, PT, R61, R62, RZ ;  /* 0x0000003e3d627210 */ /* 0x000fc60007f3e0ff */
[----:B------:R-:W-:Y:S01]  /*58690*/  IMAD.WIDE.U32.X R76, R20, R65, R76, P3 ;  /* 0x00000041144c7225 */ /* 0x000fe200018e044c */
[----:B------:R-:W-:Y:S02]  /*586a0*/  IADD3 R81, P3, P5, R81, R74, R22 ;  /* 0x0000004a51517210 */ /* 0x000fe40007d7e016 */
[----:B------:R-:W-:Y:S01]  /*586b0*/  LOP3.LUT R22, RZ, R116, RZ, 0x33, !PT ;  /* 0x00000074ff167212 */ /* 0x000fe200078e33ff */
[----:B------:R-:W-:Y:S01]  /*586c0*/  IMAD.WIDE.U32 R108, R92, R106, RZ ;  /* 0x0000006a5c6c7225 */ /* 0x000fe200078e00ff */
[----:B------:R-:W-:Y:S02]  /*586d0*/  IADD3.X R100, PT, PT, RZ, R75, RZ, P3, P5 ;  /* 0x0000004bff647210 */ /* 0x000fe40001fea4ff */
[----:B------:R-:W-:Y:S01]  /*586e0*/  ISETP.GT.U32.AND P5, PT, R79, R22, PT ;  /* 0x000000164f00720c */ /* 0x000fe20003fa4070 */
[----:B------:R-:W-:Y:S02]  /*586f0*/  IMAD.MOV.U32 R72, RZ, RZ, R63 ;  /* 0x000000ffff487224 */ /* 0x000fe400078e003f */
[----:B------:R-:W-:-:S02]  /*58700*/  IMAD R22, R103, R70, RZ ;  /* 0x0000004667167224 */ /* 0x000fc400078e02ff */
[----:B------:R-:W-:-:S04]  /*58710*/  IMAD.WIDE.U32.X R62, R20, R47, R72, P1 ;  /* 0x0000002f143e7225 */ /* 0x000fc800008e0448 */
[----:B------:R-:W-:-:S04]  /*58720*/  IMAD.WIDE.U32 R72, R91, R106, RZ ;  /* 0x0000006a5b487225 */ /* 0x000fc800078e00ff */
[----:B------:R-:W-:-:S04]  /*58730*/  IMAD.WIDE.U32 R74, P1, R91, R113, R108 ;  /* 0x000000715b4a7225 */ /* 0x000fc8000782006c */
[----:B------:R-:W-:Y:S01]  /*58740*/  IMAD.WIDE.U32.X R82, R33, R113, R82, P0 ;  /* 0x0000007121527225 */ /* 0x000fe200000e0452 */
[----:B------:R-:W-:Y:S02]  /*58750*/  IADD3 R97, P0, PT, R73, R74, RZ ;  /* 0x0000004a49617210 */ /* 0x000fe40007f1e0ff */
[----:B------:R-:W-:Y:S01]  /*58760*/  P2R R20, PR, RZ, 0x2 ;  /* 0x00000002ff147803 */ /* 0x000fe20000000000 */
[----:B------:R-:W-:Y:S01]  /*58770*/  IMAD R29, R79, R71, R22 ;  /* 0x000000474f1d7224 */ /* 0x000fe200078e0216 */
[----:B------:R-:W-:Y:S01]  /*58780*/  IADD3 R111, P2, P3, R72, R82, R111 ;  /* 0x00000052486f7210 */ /* 0x000fe20007b5e06f */
[----:B------:R-:W-:-:S03]  /*58790*/  IMAD.WIDE.U32 R78, R33, R30, RZ ;  /* 0x0000001e214e7225 */ /* 0x000fc600078e00ff */
[----:B------:R-:W-:Y:S01]  /*587a0*/  IADD3.X R110, PT, PT, R97, R83, RZ, P2, P3 ;  /* 0x00000053616e7210 */ /* 0x000fe200017e64ff */
[----:B------:R-:W-:-:S04]  /*587b0*/  IMAD.WIDE.U32 R82, R32, R30, RZ ;  /* 0x0000001e20527225 */ /* 0x000fc800078e00ff */
[----:B------:R-:W-:-:S04]  /*587c0*/  IMAD.WIDE.U32 R78, P1, R32, R31, R78 ;  /* 0x0000001f204e7225 */ /* 0x000fc8000782004e */
[----:B------:R-:W-:Y:S01]  /*587d0*/  IMAD.IADD R74, R59, 0x1, R29 ;  /* 0x000000013b4a7824 */ /* 0x000fe200078e021d */
[----:B------:R-:W-:Y:S01]  /*587e0*/  IADD3 R119, P2, PT, R83, R78, RZ ;  /* 0x0000004e53777210 */ /* 0x000fe20007f5e0ff */
[----:B------:R-:W-:Y:S01]  /*587f0*/  IMAD.WIDE.U32.X R122, R33, R113, R122, P6 ;  /* 0x00000071217a7225 */ /* 0x000fe200030e047a */
[----:B------:R-:W-:Y:S02]  /*58800*/  IADD3 R29, P3, PT, R111, R82, RZ ;  /* 0x000000526f1d7210 */ /* 0x000fe40007f7e0ff */
[----:B------:R-:W-:Y:S01]  /*58810*/  SEL R78, RZ, 0x1, P4 ;  /* 0x00000001ff4e7807 */ /* 0x000fe20002000000 */
[----:B------:R-:W-:Y:S01]  /*58820*/  IMAD.WIDE.U32 R108, R74, R68, RZ ;  /* 0x000000444a6c7225 */ /* 0x000fe200078e00ff */
[----:B------:R-:W-:Y:S02]  /*58830*/  IADD3 R22, P4, PT, R29, R102, RZ ;  /* 0x000000661d167210 */ /* 0x000fe40007f9e0ff */
[----:B------:R-:W-:Y:S01]  /*58840*/  @P1 LOP3.LUT R26, R26, 0x2, RZ, 0xfc, !PT ;  /* 0x000000021a1a1812 */ /* 0x000fe200078efcff */
[----:B------:R-:W-:-:S02]  /*58850*/  IMAD.X R102, R119, 0x1, R110, P3 ;  /* 0x0000000177667824 */ /* 0x000fc400018e066e */
[----:B------:R-:W-:-:S04]  /*58860*/  IMAD.WIDE.U32 R108, P3, R58, R69, R108 ;  /* 0x000000453a6c7225 */ /* 0x000fc8000786006c */
[----:B------:R-:W-:Y:S01]  /*58870*/  IMAD.X R21, R102, 0x1, R21, P4 ;  /* 0x0000000166157824 */ /* 0x000fe200020e0615 */
[----:B------:R-:W-:-:S04]  /*58880*/  IADD3 R108, P4, PT, R117, R108, RZ ;  /* 0x0000006c756c7210 */ /* 0x000fc80007f9e0ff */
[----:B------:R-:W-:-:S04]  /*58890*/  LOP3.LUT R108, RZ, R108, RZ, 0x33, !PT ;  /* 0x0000006cff6c7212 */ /* 0x000fc800078e33ff */
[----:B------:R-:W-:Y:S02]  /*588a0*/  ISETP.GT.U32.AND.EX P1, PT, R103, R108, PT, P5 ;  /* 0x0000006c6700720c */ /* 0x000fe40003f24150 */
[----:B------:R-:W-:Y:S02]  /*588b0*/  IADD3 R107, P5, PT, R22, R82, RZ ;  /* 0x00000052166b7210 */ /* 0x000fe40007fbe0ff */
[----:B------:R-:W-:Y:S02]  /*588c0*/  SEL R83, RZ, 0x1, !P1 ;  /* 0x00000001ff537807 */ /* 0x000fe40004800000 */
[----:B------:R-:W-:Y:S01]  /*588d0*/  ISETP.NE.AND P1, PT, R20, RZ, PT ;  /* 0x000000ff1400720c */ /* 0x000fe20003f25270 */
[----:B------:R-:W-:Y:S01]  /*588e0*/  IMAD.X R117, R21, 0x1, R119, P5 ;  /* 0x0000000115757824 */ /* 0x000fe200028e0677 */
[----:B------:R-:W-:Y:S01]  /*588f0*/  IADD3 R103, P5, P6, R107, R122, R78 ;  /* 0x0000007a6b677210 */ /* 0x000fe20007ebe04e */
[----:B------:R-:W-:Y:S02]  /*58900*/  IMAD.MOV.U32 R122, RZ, RZ, R109 ;  /* 0x000000ffff7a7224 */ /* 0x000fe400078e006d */
[----:B------:R-:W-:Y:S01]  /*58910*/  IMAD R20, R23, R70, RZ ;  /* 0x0000004617147224 */ /* 0x000fe200078e02ff */
[----:B------:R-:W-:Y:S01]  /*58920*/  IADD3.X R116, PT, PT, R117, R123, RZ, P5, P6 ;  /* 0x0000007b75747210 */ /* 0x000fe20002fec4ff */
[----:B------:R-:W-:Y:S01]  /*58930*/  IMAD.X R123, RZ, RZ, RZ, P3 ;  /* 0x000000ffff7b7224 */ /* 0x000fe200018e06ff */
[----:B------:R-:W-:-:S02]  /*58940*/  ISETP.GE.U32.AND P5, PT, R22, R29, PT ;  /* 0x0000001d1600720c */ /* 0x000fc40003fa6070 */
[----:B------:R-:W-:Y:S01]  /*58950*/  ISETP.GE.U32.AND P3, PT, R29, R82, PT ;  /* 0x000000521d00720c */ /* 0x000fe20003f66070 */
[----:B------:R-:W-:Y:S01]  /*58960*/  IMAD.WIDE.U32.X R122, R74, R69, R122, P4 ;  /* 0x000000454a7a7225 */ /* 0x000fe200020e047a */
[----:B------:R-:W-:Y:S02]  /*58970*/  ISETP.GE.U32.AND.EX P5, PT, R21, R102, PT, P5 ;  /* 0x000000661500720c */ /* 0x000fe40003fa6150 */
[----:B------:R-:W-:Y:S01]  /*58980*/  ISETP.GE.U32.AND.EX P3, PT, R102, R119, PT, P3 ;  /* 0x000000776600720c */ /* 0x000fe20003f66130 */
[----:B------:R-:W-:Y:S01]  /*58990*/  IMAD R29, R28, R71, R20 ;  /* 0x000000471c1d7224 */ /* 0x000fe200078e0214 */
[----:B------:R-:W-:Y:S01]  /*589a0*/  IADD3 R108, P4, PT, R83, R122, RZ ;  /* 0x0000007a536c7210 */ /* 0x000fe20007f9e0ff */
[----:B------:R-:W-:-:S04]  /*589b0*/  IMAD.MOV.U32 R102, RZ, RZ, R79 ;  /* 0x000000ffff667224 */ /* 0x000fc800078e004f */
[----:B------:R-:W-:Y:S02]  /*589c0*/  IMAD.X R109, RZ, RZ, R123, P4 ;  /* 0x000000ffff6d7224 */ /* 0x000fe400020e067b */
        /* <DEDUP_REMOVED lines=54> */
[----:B------:R-:W-:Y:S01]  /*58d30*/  IMAD.WIDE.U32 R22, R20, R46, RZ ;  /* 0x0000002e14167225 */ /* 0x000fe200078e00ff */
[----:B------:R-:W-:-:S05]  /*58d40*/  IADD3 R29, P4, PT, R103, R72, RZ ;  /* 0x00000048671d7210 */ /* 0x000fca0007f9e0ff */
[----:B------:R-:W-:Y:S02]  /*58d50*/  IMAD.X R28, R116, 0x1, R97, P4 ;  /* 0x00000001741c7824 */ /* 0x000fe400020e0661 */
        /* <DEDUP_REMOVED lines=18> */
[----:B------:R-:W-:-:S03]  /*58e80*/  IMAD.WIDE.U32 R122, R30, R32, RZ ;  /* 0x000000201e7a7225 */ /* 0x000fc600078e00ff */
[----:B------:R-:W-:Y:S02]  /*58e90*/  IADD3.X R21, PT, PT, RZ, R21, RZ, P4, P6 ;  /* 0x00000015ff157210 */ /* 0x000fe400027ec4ff */
[----:B------:R-:W-:Y:S02]  /*58ea0*/  ISETP.GE.U32.AND P4, PT, R107, R82, PT ;  /* 0x000000526b00720c */ /* 0x000fe40003f86070 */
[----:B------:R-:W-:Y:S01]  /*58eb0*/  SEL R82, RZ, 0x1, P3 ;  /* 0x00000001ff527807 */ /* 0x000fe20001800000 */
[----:B------:R-:W-:Y:S01]  /*58ec0*/  IMAD.WIDE.U32 R120, P3, R33, R30, R120 ;  /* 0x0000001e21787225 */ /* 0x000fe20007860078 */
[----:B------:R-:W-:Y:S02]  /*58ed0*/  ISETP.GE.U32.AND.EX P4, PT, R117, R119, PT, P4 ;  /* 0x000000777500720c */ /* 0x000fe40003f86140 */
[----:B------:R-:W-:Y:S01]  /*58ee0*/  LOP3.LUT P6, RZ, R26, 0x2, RZ, 0xc0, !PT ;  /* 0x000000021aff7812 */ /* 0x000fe200078cc0ff */
[----:B------:R-:W-:Y:S01]  /*58ef0*/  IMAD.X R119, RZ, RZ, RZ, P3 ;  /* 0x000000ffff777224 */ /* 0x000fe200018e06ff */
[----:B------:R-:W-:Y:S01]  /*58f00*/  IADD3 RZ, P3, PT, R123, R120, RZ ;  /* 0x000000787bff7210 */ /* 0x000fe20007f7e0ff */
[----:B------:R-:W-:Y:S01]  /*58f10*/  IMAD.MOV.U32 R118, RZ, RZ, R121 ;  /* 0x000000ffff767224 */ /* 0x000fe200078e0079 */
[----:B------:R-:W-:-:S03]  /*58f20*/  SEL R121, RZ, 0x1, P5 ;  /* 0x00000001ff797807 */ /* 0x000fc60002800000 */
[----:B------:R-:W-:-:S03]  /*58f30*/  IMAD.WIDE.U32.X R118, R33, R31, R118, P3 ;  /* 0x0000001f21767225 */ /* 0x000fc600018e0476 */
[----:B------:R-:W-:-:S04]  /*58f40*/  IADD3 R82, P3, P5, R121, R118, R82 ;  /* 0x0000007679527210 */ /* 0x000fc80007d7e052 */
[----:B------:R-:W-:Y:S02]  /*58f50*/  IADD3.X R118, PT, PT, RZ, R119, RZ, P3, P5 ;  /* 0x00000077ff767210 */ /* 0x000fe40001fea4ff */
[----:B------:R-:W-:Y:S01]  /*58f60*/  ISETP.GE.U32.AND P5, PT, R103, R107, PT ;  /* 0x0000006b6700720c */ /* 0x000fe20003fa6070 */
[----:B------:R-:W-:Y:S01]  /*58f70*/  IMAD.X R103, RZ, RZ, RZ, P6 ;  /* 0x000000ffff677224 */ /* 0x000fe200030e06ff */
[----:B------:R-:W-:Y:S02]  /*58f80*/  IADD3 R105, P3, PT, R105, R80, RZ ;  /* 0x0000005069697210 */ /* 0x000fe40007f7e0ff */
[----:B------:R-:W-:Y:S01]  /*58f90*/  ISETP.GE.U32.AND.EX P5, PT, R116, R117, PT, P5 ;  /* 0x000000757400720c */ /* 0x000fe20003fa6150 */
[----:B------:R-:W-:Y:S01]  /*58fa0*/  IMAD.WIDE.U32.X R102, R33, R31, R102, P2 ;  /* 0x0000001f21667225 */ /* 0x000fe200010e0466 */
[----:B------:R-:W-:Y:S02]  /*58fb0*/  IADD3 R107, P2, PT, R105, R104, RZ ;  /* 0x00000068696b7210 */ /* 0x000fe40007f5e0ff */
[----:B------:R-:W-:Y:S01]  /*58fc0*/  SEL R79, RZ, 0x1, P5 ;  /* 0x00000001ff4f7807 */ /* 0x000fe20002800000 */
[----:B------:R-:W-:Y:S01]  /*58fd0*/  IMAD.X R112, R115, 0x1, R112, P3 ;  /* 0x0000000173707824 */ /* 0x000fe200018e0670 */
[----:B------:R-:W-:Y:S01]  /*58fe0*/  ISETP.GE.U32.AND P3, PT, R105, R80, PT ;  /* 0x000000506900720c */ /* 0x000fe20003f66070 */
[----:B------:R-:W-:Y:S01]  /*58ff0*/  IMAD.WIDE.U32 R116, R58, R66, RZ ;  /* 0x000000423a747225 */ /* 0x000fe200078e00ff */
[----:B------:R-:W-:-:S02]  /*59000*/  SEL R80, RZ, 0x1, P4 ;  /* 0x00000001ff507807 */ /* 0x000fc40002000000 */
[----:B------:R-:W-:Y:S01]  /*59010*/  ISETP.GE.U32.AND P5, PT, R107, R104, PT ;  /* 0x000000686b00720c */ /* 0x000fe20003fa6070 */
[----:B------:R-:W-:Y:S01]  /*59020*/  IMAD.WIDE.U32 R104, R74, R66, RZ ;  /* 0x000000424a687225 */ /* 0x000fe200078e00ff */
[----:B------:R-:W-:Y:S02]  /*59030*/  IADD3 R79, P4, P6, R79, R102, R80 ;  /* 0x000000664f4f7210 */ /* 0x000fe40007e9e050 */
[C---:B------:R-:W-:Y:S01]  /*59040*/  ISETP.GE.U32.AND.EX P3, PT, R112.reuse, R115, PT, P3 ;  /* 0x000000737000720c */ /* 0x040fe20003f66130 */
[----:B------:R-:W-:Y:S01]  /*59050*/  IMAD.X R115, R112, 0x1, R114, P2 ;  /* 0x0000000170737824 */ /* 0x000fe200010e0672 */
[----:B------:R-:W-:Y:S01]  /*59060*/  IADD3.X R80, PT, PT, RZ, R103, RZ, P4, P6 ;  /* 0x00000067ff507210 */ /* 0x000fe200027ec4ff */
[----:B------:R-:W-:-:S03]  /*59070*/  IMAD.WIDE.U32 R104, P4, R58, R67, R104 ;  /* 0x000000433a687225 */ /* 0x000fc60007880068 */
[----:B------:R-:W-:Y:S01]  /*59080*/  ISETP.GE.U32.AND.EX P5, PT, R115, R114, PT, P5 ;  /* 0x000000727300720c */ /* 0x000fe20003fa6150 */
        /* <DEDUP_REMOVED lines=13> */
[----:B------:R-:W-:Y:S01]  /*59160*/  IMAD.WIDE.U32 R108, R106, R91, RZ ;  /* 0x0000005b6a6c7225 */ /* 0x000fe200078e00ff */
[----:B------:R-:W-:Y:S02]  /*59170*/  SEL R108, RZ, 0x1, P2 ;  /* 0x00000001ff6c7807 */ /* 0x000fe40001000000 */
[----:B------:R-:W-:Y:S01]  /*59180*/  ISETP.GE.U32.AND P2, PT, R111, R72, PT ;  /* 0x000000486f00720c */ /* 0x000fe20003f46070 */
[----:B------:R-:W-:-:S03]  /*59190*/  IMAD.WIDE.U32 R104, P6, R92, R106, R104 ;  /* 0x0000006a5c687225 */ /* 0x000fc600078c0068 */
[----:B------:R-:W-:Y:S01]  /*591a0*/  ISETP.GE.U32.AND.EX P2, PT, R110, R97, PT, P2 ;  /* 0x000000616e00720c */ /* 0x000fe20003f46120 */
[----:B------:R-:W-:Y:S01]  /*591b0*/  IMAD.X R107, RZ, RZ, RZ, P6 ;  /* 0x000000ffff6b7224 */ /* 0x000fe200030e06ff */
[----:B------:R-:W-:Y:S01]  /*591c0*/  IADD3 RZ, P6, PT, R109, R104, RZ ;  /* 0x000000686dff7210 */ /* 0x000fe20007fde0ff */
[----:B------:R-:W-:Y:S01]  /*591d0*/  IMAD.MOV.U32 R106, RZ, RZ, R105 ;  /* 0x000000ffff6a7224 */ /* 0x000fe200078e0069 */
[----:B------:R-:W-:Y:S02]  /*591e0*/  SEL R104, RZ, 0x1, P3 ;  /* 0x00000001ff687807 */ /* 0x000fe40001800000 */
[----:B------:R-:W-:Y:S01]  /*591f0*/  ISETP.NE.U32.AND P3, PT, R81, RZ, PT ;  /* 0x000000ff5100720c */ /* 0x000fe20003f65070 */
[----:B------:R-:W-:Y:S01]  /*59200*/  IMAD.WIDE.U32.X R106, R92, R113, R106, P6 ;  /* 0x000000715c6a7225 */ /* 0x000fe200030e046a */
[----:B------:R-:W-:Y:S02]  /*59210*/  SEL R105, RZ, 0x1, P4 ;  /* 0x00000001ff697807 */ /* 0x000fe40002000000 */
[----:B------:R-:W-:-:S02]  /*59220*/  ISETP.NE.AND.EX P3, PT, R100, RZ, PT, P3 ;  /* 0x000000ff6400720c */ /* 0x000fc40003f65330 */
[----:B------:R-:W-:Y:S02]  /*59230*/  SEL R109, RZ, 0x1, P5 ;  /* 0x00000001ff6d7807 */ /* 0x000fe40002800000 */
[----:B------:R-:W-:Y:S01]  /*59240*/  IADD3 R108, P4, P5, R105, R102, R108 ;  /* 0x00000066696c7210 */ /* 0x000fe20007d9e06c */
[----:B------:R-:W-:Y:S01]  /*59250*/  IMAD.X R105, RZ, RZ, RZ, P1 ;  /* 0x000000ffff697224 */ /* 0x000fe200008e06ff */
[----:B------:R-:W-:Y:S01]  /*59260*/  IADD3 R109, P1, P6, R109, R76, R104 ;  /* 0x0000004c6d6d7210 */ /* 0x000fe20007e3e068 */
[----:B------:R-:W-:-:S03]  /*59270*/  IMAD.MOV.U32 R104, RZ, RZ, R75 ;  /* 0x000000ffff687224 */ /* 0x000fc600078e004b */
[----:B------:R-:W-:Y:S01]  /*59280*/  IADD3.X R75, PT, PT, RZ, R77, RZ, P1, P6 ;  /* 0x0000004dff4b7210 */ /* 0x000fe20000fec4ff */
[----:B------:R-:W-:-:S04]  /*59290*/  IMAD.WIDE.U32.X R104, R92, R113, R104, P0 ;  /* 0x000000715c687225 */ /* 0x000fc800000e0468 */
        /* <DEDUP_REMOVED lines=15> */
.L_x_166:
[----:B------:R-:W-:Y:S05]  /*59390*/  BSYNC.RECONVERGENT B2 ;  /* 0x0000000000027941 */ /* 0x000fea0003800200 */
.L_x_165:
[-C--:B------:R-:W-:Y:S01]  /*593a0*/  IADD3 R38, P0, PT, R38, R60.reuse, RZ ;  /* 0x0000003c26267210 */ /* 0x080fe20007f1e0ff */
[----:B------:R-:W-:Y:S01]  /*593b0*/  BSSY.RECONVERGENT B2, `(.L_x_167) ;  /* 0x0000230000027945 */ /* 0x000fe20003800200 */
[----:B------:R-:W-:Y:S01]  /*593c0*/  IADD3.X R59, PT, PT, RZ, R103, RZ, P4, P5 ;  /* 0x00000067ff3b7210 */ /* 0x000fe200027ea4ff */
[----:B------:R-:W-:Y:S01]  /*593d0*/  IMAD.WIDE.U32 R102, P3, R58, R65, R76 ;  /* 0x000000413a667225 */ /* 0x000fe2000786004c */
[C---:B------:R-:W-:Y:S02]  /*593e0*/  IADD3 R61, P4, PT, R38.reuse, R109, RZ ;  /* 0x0000006d263d7210 */ /* 0x040fe40007f9e0ff */
[----:B------:R-:W-:Y:S01]  /*593f0*/  ISETP.GE.U32.AND P1, PT, R38, R60, PT ;  /* 0x0000003c2600720c */ /* 0x000fe20003f26070 */
[----:B------:R-:W-:Y:S01]  /*59400*/  IMAD.WIDE.U32 R76, R58, R64, RZ ;  /* 0x000000403a4c7225 */ /* 0x000fe200078e00ff */
[----:B------:R-:W-:-:S03]  /*59410*/  LOP3.LUT R26, R26, 0xfffffffb, RZ, 0xc0, !PT ;  /* 0xfffffffb1a1a7812 */ /* 0x000fc600078ec0ff */
        /* <DEDUP_REMOVED lines=10> */
[----:B------:R-:W-:Y:S01]  /*594c0*/  IADD3 R57, P5, PT, R61, R108, RZ ;  /* 0x0000006c3d397210 */ /* 0x000fe20007fbe0ff */
[----:B------:R-:W-:Y:S01]  /*594d0*/  IMAD.X R60, R73, 0x1, R60, P4 ;  /* 0x00000001493c7824 */ /* 0x000fe200020e063c */
[----:B------:R-:W-:Y:S01]  /*594e0*/  ISETP.GE.U32.AND P4, PT, R61, R76, PT ;  /* 0x0000004c3d00720c */ /* 0x000fe20003f86070 */
[----:B------:R-:W-:Y:S01]  /*594f0*/  IMAD.WIDE.U32 R76, R92, R30, RZ ;  /* 0x0000001e5c4c7225 */ /* 0x000fe200078e00ff */
[----:B------:R-:W-:-:S02]  /*59500*/  SEL R61, RZ, 0x1, P1 ;  /* 0x00000001ff3d7807 */ /* 0x000fc40000800000 */
[----:B------:R-:W-:Y:S01]  /*59510*/  ISETP.GE.U32.AND P1, PT, R57, R108, PT ;  /* 0x0000006c3900720c */ /* 0x000fe20003f26070 */
[C---:B------:R-:W-:Y:S01]  /*59520*/  IMAD.X R98, R60.reuse, 0x1, R59, P5 ;  /* 0x000000013c627824 */ /* 0x040fe200028e063b */
[----:B------:R-:W-:Y:S01]  /*59530*/  SEL R75, RZ, 0x1, P0 ;  /* 0x00000001ff4b7807 */ /* 0x000fe20000000000 */
[----:B------:R-:W-:Y:S01]  /*59540*/  IMAD.WIDE.U32 R76, P5, R91, R31, R76 ;  /* 0x0000001f5b4c7225 */ /* 0x000fe200078a004c */
[----:B------:R-:W-:Y:S02]  /*59550*/  ISETP.GE.U32.AND.EX P0, PT, R60, R73, PT, P4 ;  /* 0x000000493c00720c */ /* 0x000fe40003f06140 */
[----:B------:R-:W-:Y:S01]  /*59560*/  ISETP.GE.U32.AND.EX P1, PT, R98, R59, PT, P1 ;  /* 0x0000003b6200720c */ /* 0x000fe20003f26110 */
[----:B------:R-:W-:Y:S01]  /*59570*/  IMAD.WIDE.U32.X R38, R74, R65, R38, P3 ;  /* 0x000000414a267225 */ /* 0x000fe200018e0426 */
[----:B------:R-:W-:Y:S02]  /*59580*/  IADD3 R75, P4, P6, R75, R62, R61 ;  /* 0x0000003e4b4b7210 */ /* 0x000fe40007e9e03d */
[----:B------:R-:W-:Y:S01]  /*59590*/  SEL R59, RZ, 0x1, P2 ;  /* 0x00000001ff3b7807 */ /* 0x000fe20001000000 */
[----:B------:R-:W-:Y:S01]  /*595a0*/  IMAD.WIDE.U32 R60, R33, R32, RZ ;  /* 0x00000020213c7225 */ /* 0x000fe200078e00ff */
[----:B------:R-:W-:-:S02]  /*595b0*/  SEL R62, RZ, 0x1, P0 ;  /* 0x00000001ff3e7807 */ /* 0x000fc40000000000 */
[----:B------:R-:W-:Y:S02]  /*595c0*/  SEL R109, RZ, 0x1, P1 ;  /* 0x00000001ff6d7807 */ /* 0x000fe40000800000 */
[----:B------:R-:W-:Y:S01]  /*595d0*/  IADD3.X R100, PT, PT, RZ, R63, RZ, P4, P6 ;  /* 0x0000003fff647210 */ /* 0x000fe200027ec4ff */
[----:B------:R-:W-:Y:S01]  /*595e0*/  IMAD.WIDE.U32 R60, P4, R32, R33, R60 ;  /* 0x00000021203c7225 */ /* 0x000fe2000788003c */
[----:B------:R-:W-:Y:S02]  /*595f0*/  IADD3 R81, P3, PT, R103, R76, RZ ;  /* 0x0000004c67517210 */ /* 0x000fe40007f7e0ff */
[----:B------:R-:W-:Y:S02]  /*59600*/  IADD3 R103, P1, P6, R102, R106, R59 ;  /* 0x0000006a66677210 */ /* 0x000fe40007e3e03b */
[----:B------:R-:W-:Y:S01]  /*59610*/  IADD3 R76, P0, P2, R109, R38, R62 ;  /* 0x000000266d4c7210 */ /* 0x000fe20007a1e03e */
[----:B------:R-:W-:Y:S01]  /*59620*/  IMAD.WIDE.U32 R62, R32, R32, RZ ;  /* 0x00000020203e7225 */ /* 0x000fe200078e00ff */
[----:B------:R-:W-:-:S02]  /*59630*/  IADD3.X R106, PT, PT, R81, R107, RZ, P1, P6 ;  /* 0x0000006b516a7210 */ /* 0x000fc40000fec4ff */
[----:B------:R-:W-:Y:S02]  /*59640*/  IADD3.X R107, PT, PT, RZ, R39, RZ, P0, P2 ;  /* 0x00000027ff6b7210 */ /* 0x000fe400007e44ff */
[----:B------:R-:W-:Y:S02]  /*59650*/  ISETP.GE.U32.AND P0, PT, R29, R72, PT ;  /* 0x000000481d00720c */ /* 0x000fe40003f06070 */
[----:B------:R-:W-:Y:S02]  /*59660*/  IADD3 R82, P1, PT, R103, R82, RZ ;  /* 0x0000005267527210 */ /* 0x000fe40007f3e0ff */
[----:B------:R-:W-:Y:S02]  /*59670*/  P2R R73, PR, RZ, 0x20 ;  /* 0x00000020ff497803 */ /* 0x000fe40000000000 */
[----:B------:R-:W-:Y:S01]  /*59680*/  ISETP.GE.U32.AND.EX P0, PT, R28, R97, PT, P0 ;  /* 0x000000611c00720c */ /* 0x000fe20003f06100 */
[----:B------:R-:W-:Y:S01]  /*59690*/  IMAD.X R109, R106, 0x1, R118, P1 ;  /* 0x000000016a6d7824 */ /* 0x000fe200008e0676 */
[----:B------:R-:W-:Y:S01]  /*596a0*/  IADD3 R60, P5, PT, R63, R60, RZ ;  /* 0x0000003c3f3c7210 */ /* 0x000fe20007fbe0ff */
[----:B------:R-:W-:Y:S01]  /*596b0*/  IMAD.WIDE.U32 R28, R74, R46, RZ ;  /* 0x0000002e4a1c7225 */ /* 0x000fe200078e00ff */
[----:B------:R-:W-:-:S02]  /*596c0*/  IADD3 R72, P2, PT, R82, R62, RZ ;  /* 0x0000003e52487210 */ /* 0x000fc40007f5e0ff */
[----:B------:R-:W-:Y:S02]  /*596d0*/  SEL R63, RZ, 0x1, P0 ;  /* 0x00000001ff3f7807 */ /* 0x000fe40000000000 */
[----:B------:R-:W-:Y:S01]  /*596e0*/  IADD3 R97, P1, PT, R72, R79, RZ ;  /* 0x0000004f48617210 */ /* 0x000fe20007f3e0ff */
[----:B------:R-:W-:Y:S01]  /*596f0*/  IMAD.X R79, R60, 0x1, R109, P2 ;  /* 0x000000013c4f7824 */ /* 0x000fe200010e066d */
[----:B------:R-:W-:-:S03]  /*59700*/  ISETP.NE.U32.AND P0, PT, R75, RZ, PT ;  /* 0x000000ff4b00720c */ /* 0x000fc60003f05070 */
[----:B------:R-:W-:Y:S01]  /*59710*/  IMAD.X R80, R79, 0x1, R80, P1 ;  /* 0x000000014f507824 */ /* 0x000fe200008e0650 */
[----:B------:R-:W-:Y:S02]  /*59720*/  ISETP.NE.AND.EX P0, PT, R100, RZ, PT, P0 ;  /* 0x000000ff6400720c */ /* 0x000fe40003f05300 */
[----:B------:R-:W-:Y:S02]  /*59730*/  IADD3 R111, P1, PT, R97, R102, RZ ;  /* 0x00000066616f7210 */ /* 0x000fe40007f3e0ff */
[----:B------:R-:W-:-:S03]  /*59740*/  @P5 LOP3.LUT R26, R26, 0x4, RZ, 0xfc, !PT ;  /* 0x000000041a1a5812 */ /* 0x000fc600078efcff */
[----:B------:R-:W-:Y:S01]  /*59750*/  IMAD.X R113, R80, 0x1, R81, P1 ;  /* 0x0000000150717824 */ /* 0x000fe200008e0651 */
[----:B------:R-:W-:Y:S02]  /*59760*/  IADD3 R63, P1, P2, R111, R104, R63 ;  /* 0x000000686f3f7210 */ /* 0x000fe40007a3e03f */
[----:B------:R-:W-:Y:S02]  /*59770*/  LOP3.LUT R26, R26, 0xfffffffd, RZ, 0xc0, !PT ;  /* 0xfffffffd1a1a7812 */ /* 0x000fe400078ec0ff */
[----:B------:R-:W-:Y:S01]  /*59780*/  IADD3.X R104, PT, PT, R113, R105, RZ, P1, P2 ;  /* 0x0000006971687210 */ /* 0x000fe20000fe44ff */
[----:B------:R-:W-:Y:S01]  /*59790*/  IMAD.WIDE.U32 R28, P2, R58, R47, R28 ;  /* 0x0000002f3a1c7225 */ /* 0x000fe2000784001c */
[----:B------:R-:W-:-:S03]  /*597a0*/  @P0 IADD3 R75, P1, PT, R75, R42, RZ ;  /* 0x0000002a4b4b0210 */ /* 0x000fc60007f3e0ff */
[----:B------:R-:W-:-:S04]  /*597b0*/  IMAD.WIDE.U32 R58, R58, R46, RZ ;  /* 0x0000002e3a3a7225 */ /* 0x000fc800078e00ff */
[----:B------:R-:W-:Y:S01]  /*597c0*/  IMAD.X R39, RZ, RZ, RZ, P2 ;  /* 0x000000ffff277224 */ /* 0x000fe200010e06ff */
[----:B------:R-:W-:Y:S01]  /*597d0*/  IADD3 R28, P2, PT, R59, R28, RZ ;  /* 0x0000001c3b1c7210 */ /* 0x000fe20007f5e0ff */
[----:B------:R-:W-:Y:S01]  /*597e0*/  @P0 IMAD.X R100, R100, 0x1, R45, P1 ;  /* 0x0000000164640824 */ /* 0x000fe200008e062d */
[----:B------:R-:W-:Y:S01]  /*597f0*/  @P0 ISETP.GE.U32.AND P1, PT, R75, R42, PT ;  /* 0x0000002a4b00020c */ /* 0x000fe20003f26070 */
[----:B------:R-:W-:Y:S02]  /*59800*/  IMAD.MOV.U32 R38, RZ, RZ, R29 ;  /* 0x000000ffff267224 */ /* 0x000fe400078e001d */
[----:B------:R-:W-:Y:S01]  /*59810*/  @P0 IMAD.MOV.U32 R42, RZ, RZ, R75 ;  /* 0x000000ffff2a0224 */ /* 0x000fe200078e004b */
[----:B------:R-:W-:Y:S01]  /*59820*/  @P0 ISETP.GE.U32.AND.EX P1, PT, R100, R45, PT, P1 ;  /* 0x0000002d6400020c */ /* 0x000fe20003f26110 */
[----:B------:R-:W-:-:S03]  /*59830*/  IMAD.WIDE.U32.X R38, R74, R47, R38, P2 ;  /* 0x0000002f4a267225 */ /* 0x000fc600010e0426 */
[----:B------:R-:W-:Y:S01]  /*59840*/  IADD3 R29, P2, PT, R42, R58, RZ ;  /* 0x0000003a2a1d7210 */ /* 0x000fe20007f5e0ff */
[----:B------:R-:W-:-:S04]  /*59850*/  @P0 IMAD.MOV.U32 R45, RZ, RZ, R100 ;  /* 0x000000ffff2d0224 */ /* 0x000fc800078e0064 */
        /* <DEDUP_REMOVED lines=13> */
[----:B------:R-:W-:Y:S01]  /*59930*/  PLOP3.LUT P6, PT, PT, PT, PT, 0x8, 0x80 ;  /* 0x000000000080781c */ /* 0x000fe20003fce170 */
[----:B------:R-:W-:-:S04]  /*59940*/  IMAD.WIDE.U32 R28, P2, R92, R30, R28 ;  /* 0x0000001e5c1c7225 */ /* 0x000fc8000784001c */
[----:B------:R-:W-:Y:S01]  /*59950*/  IMAD.X R39, RZ, RZ, RZ, P2 ;  /* 0x000000ffff277224 */ /* 0x000fe200010e06ff */
[----:B------:R-:W-:Y:S01]  /*59960*/  IADD3 RZ, P2, PT, R59, R28, RZ ;  /* 0x0000001c3bff7210 */ /* 0x000fe20007f5e0ff */
[----:B------:R-:W-:Y:S01]  /*59970*/  IMAD.MOV.U32 R38, RZ, RZ, R29 ;  /* 0x000000ffff267224 */ /* 0x000fe200078e001d */
[----:B------:R-:W-:Y:S01]  /*59980*/  @P0 SEL R29, RZ, 0x1, P1 ;  /* 0x00000001ff1d0807 */ /* 0x000fe20000800000 */
[----:B------:R-:W-:Y:S01]  /*59990*/  IMAD.MOV.U32 R28, RZ, RZ, R77 ;  /* 0x000000ffff1c7224 */ /* 0x000fe200078e004d */
[----:B------:R-:W-:Y:S01]  /*599a0*/  ISETP.GE.U32.AND P1, PT, R103, R102, PT ;  /* 0x000000666700720c */ /* 0x000fe20003f26070 */
[----:B------:R-:W-:Y:S01]  /*599b0*/  IMAD.WIDE.U32.X R38, R92, R31, R38, P2 ;  /* 0x0000001f5c267225 */ /* 0x000fe200010e0426 */
[----:B------:R-:W-:Y:S02]  /*599c0*/  ISETP.GE.U32.AND P2, PT, R82, R103, PT ;  /* 0x000000675200720c */ /* 0x000fe40003f46070 */
[----:B------:R-:W-:Y:S02]  /*599d0*/  ISETP.GE.U32.AND.EX P1, PT, R106, R81, PT, P1 ;  /* 0x000000516a00720c */ /* 0x000fe40003f26110 */
[----:B------:R-:W-:-:S02]  /*599e0*/  ISETP.GE.U32.AND.EX P2, PT, R109, R106, PT, P2 ;  /* 0x0000006a6d00720c */ /* 0x000fc40003f46120 */
[----:B------:R-:W-:Y:S02]  /*599f0*/  SEL R58, RZ, 0x1, P1 ;  /* 0x00000001ff3a7807 */ /* 0x000fe40000800000 */
[----:B------:R-:W-:Y:S02]  /*59a00*/  @P0 IADD3 R84, P1, PT, R29, R84, RZ ;  /* 0x000000541d540210 */ /* 0x000fe40007f3e0ff */
[----:B------:R-:W-:-:S03]  /*59a10*/  SEL R29, RZ, 0x1, P2 ;  /* 0x00000001ff1d7807 */ /* 0x000fc60001000000 */
[----:B------:R-:W-:Y:S01]  /*59a20*/  @P0 IMAD.X R85, RZ, RZ, R85, P1 ;  /* 0x000000ffff550224 */ /* 0x000fe200008e0655 */
[----:B------:R-:W-:Y:S01]  /*59a30*/  IADD3 R58, P0, P2, R29, R38, R58 ;  /* 0x000000261d3a7210 */ /* 0x000fe20007a1e03a */
[----:B------:R-:W-:Y:S01]  /*59a40*/  IMAD.MOV.U32 R38, RZ, RZ, R61 ;  /* 0x000000ffff267224 */ /* 0x000fe200078e003d */
[----:B------:R-:W-:Y:S02]  /*59a50*/  ISETP.GE.U32.AND P1, PT, R117, R68, PT ;  /* 0x000000447500720c */ /* 0x000fe40003f26070 */
[----:B------:R-:W-:Y:S01]  /*59a60*/  IADD3.X R59, PT, PT, RZ, R39, RZ, P0, P2 ;  /* 0x00000027ff3b7210 */ /* 0x000fe200007e44ff */
[----:B------:R-:W-:Y:S01]  /*59a70*/  IMAD.X R39, RZ, RZ, RZ, P4 ;  /* 0x000000ffff277224 */ /* 0x000fe200020e06ff */
[----:B------:R-:W-:Y:S02]  /*59a80*/  IADD3 R75, P2, PT, R84, R75, RZ ;  /* 0x0000004b544b7210 */ /* 0x000fe40007f5e0ff */
[----:B------:R-:W-:Y:S02]  /*59a90*/  ISETP.GE.U32.AND.EX P1, PT, R112, R69, PT, P1 ;  /* 0x000000457000720c */ /* 0x000fe40003f26110 */
[-C--:B------:R-:W-:Y:S01]  /*59aa0*/  ISETP.EQ.U32.AND P0, PT, R57, R66.reuse, PT ;  /* 0x000000423900720c */ /* 0x080fe20003f02070 */
[----:B------:R-:W-:Y:S01]  /*59ab0*/  IMAD.X R74, R85, 0x1, R74, P2 ;  /* 0x00000001554a7824 */ /* 0x000fe200010e064a */
[----:B------:R-:W-:-:S02]  /*59ac0*/  ISETP.LT.U32.AND P2, PT, R57, R66, PT ;  /* 0x000000423900720c */ /* 0x000fc40003f41070 */
[-C--:B------:R-:W-:Y:S02]  /*59ad0*/  ISETP.EQ.AND.EX P0, PT, R98, R67.reuse, !P1, P0 ;  /* 0x000000436200720c */ /* 0x080fe40004f02300 */
[----:B------:R-:W-:Y:S02]  /*59ae0*/  ISETP.GE.U32.AND P4, PT, R72, R62, PT ;  /* 0x0000003e4800720c */ /* 0x000fe40003f86070 */
[----:B------:R-:W-:Y:S02]  /*59af0*/  ISETP.LT.U32.OR.EX P5, PT, R98, R67, P0, P2 ;  /* 0x000000436200720c */ /* 0x000fe400007a1520 */
[CC--:B------:R-:W-:Y:S02]  /*59b00*/  ISETP.EQ.U32.AND P2, PT, R45.reuse, R64.reuse, PT ;  /* 0x000000402d00720c */ /* 0x0c0fe40003f42070 */
[----:B------:R-:W-:Y:S02]  /*59b10*/  ISETP.LT.U32.AND P0, PT, R45, R64, PT ;  /* 0x000000402d00720c */ /* 0x000fe40003f01070 */
[----:B------:R-:W-:-:S02]  /*59b20*/  ISETP.EQ.AND.EX P2, PT, R42, R65, P5, P2 ;  /* 0x000000412a00720c */ /* 0x000fc40002f42320 */
[----:B------:R-:W-:Y:S02]  /*59b30*/  ISETP.GE.U32.AND.EX P4, PT, R79, R60, PT, P4 ;  /* 0x0000003c4f00720c */ /* 0x000fe40003f86140 */
[----:B------:R-:W-:Y:S02]  /*59b40*/  ISETP.LT.U32.OR.EX P2, PT, R42, R65, P2, P0 ;  /* 0x000000412a00720c */ /* 0x000fe40001741500 */
[----:B------:R-:W-:Y:S02]  /*59b50*/  ISETP.GE.U32.AND P0, PT, R75, R46, PT ;  /* 0x0000002e4b00720c */ /* 0x000fe40003f06070 */
[----:B------:R-:W-:Y:S02]  /*59b60*/  @P5 LOP3.LUT R26, R26, 0x2, RZ, 0xfc, !PT ;  /* 0x000000021a1a5812 */ /* 0x000fe400078efcff */
[----:B------:R-:W-:Y:S02]  /*59b70*/  ISETP.GE.U32.AND.EX P0, PT, R74, R47, PT, P0 ;  /* 0x0000002f4a00720c */ /* 0x000fe40003f06100 */
[----:B------:R-:W-:-:S02]  /*59b80*/  SEL R60, RZ, 0x1, P4 ;  /* 0x00000001ff3c7807 */ /* 0x000fc40002000000 */
[----:B------:R-:W-:-:S04]  /*59b90*/  ISETP.GE.U32.AND P4, PT, R63, R111, PT ;  /* 0x0000006f3f00720c */ /* 0x000fc80003f86070 */
[----:B------:R-:W-:-:S05]  /*59ba0*/  ISETP.GE.U32.AND.EX P4, PT, R104, R113, PT, P4 ;  /* 0x000000716800720c */ /* 0x000fca0003f86140 */
[----:B------:R-:W-:-:S04]  /*59bb0*/  @P0 ISETP.NE.U32.AND P5, PT, R75, R46, PT ;  /* 0x0000002e4b00020c */ /* 0x000fc80003fa5070 */
[----:B------:R-:W-:Y:S02]  /*59bc0*/  @P0 ISETP.NE.OR.EX P6, PT, R74, R47, !P2, P5 ;  /* 0x0000002f4a00020c */ /* 0x000fe400057c5750 */
[----:B------:R-:W-:Y:S02]  /*59bd0*/  ISETP.NE.AND P5, PT, R73, RZ, PT ;  /* 0x000000ff4900720c */ /* 0x000fe40003fa5270 */
[----:B------:R-:W-:Y:S02]  /*59be0*/  ISETP.GE.U32.AND P0, PT, R97, R72, PT ;  /* 0x000000486100720c */ /* 0x000fe40003f06070 */
[----:B------:R-:W-:Y:S01]  /*59bf0*/  SEL R73, RZ, 0x1, P4 ;  /* 0x00000001ff497807 */ /* 0x000fe20002000000 */
[----:B------:R-:W-:Y:S01]  /*59c00*/  IMAD.X R29, RZ, RZ, RZ, P5 ;  /* 0x000000ffff1d7224 */ /* 0x000fe200028e06ff */
[----:B------:R-:W-:Y:S02]  /*59c10*/  ISETP.GE.U32.AND.EX P0, PT, R80, R79, PT, P0 ;  /* 0x0000004f5000720c */ /* 0x000fe40003f06100 */
[----:B------:R-:W-:Y:S01]  /*59c20*/  LOP3.LUT P5, RZ, R26, 0x4, RZ, 0xc0, !PT ;  /* 0x000000041aff7812 */ /* 0x000fe200078ac0ff */
[----:B------:R-:W-:Y:S01]  /*59c30*/  IMAD.WIDE.U32.X R28, R92, R31, R28, P3 ;  /* 0x0000001f5c1c7225 */ /* 0x000fe200018e041c */
[----:B------:R-:W-:-:S02]  /*59c40*/  ISETP.GE.U32.AND P3, PT, R111, R102, PT ;  /* 0x000000666f00720c */ /* 0x000fc40003f66070 */
[----:B------:R-:W-:Y:S01]  /*59c50*/  SEL R31, RZ, 0x1, P0 ;  /* 0x00000001ff1f7807 */ /* 0x000fe20000000000 */
[----:B------:R-:W-:Y:S01]  /*59c60*/  IMAD.WIDE.U32.X R38, R33, R33, R38, P5 ;  /* 0x0000002121267225 */ /* 0x000fe200028e0426 */
[----:B------:R-:W-:Y:S02]  /*59c70*/  ISETP.NE.U32.AND P0, PT, R93, RZ, PT ;  /* 0x000000ff5d00720c */ /* 0x000fe40003f05070 */
[----:B------:R-:W-:Y:S02]  /*59c80*/  ISETP.GE.U32.AND.EX P3, PT, R113, R81, PT, P3 ;  /* 0x000000517100720c */ /* 0x000fe40003f66130 */
[----:B------:R-:W-:Y:S02]  /*59c90*/  ISETP.NE.AND.EX P0, PT, R94, RZ, PT, P0 ;  /* 0x000000ff5e00720c */ /* 0x000fe40003f05300 */
[----:B------:R-:W-:Y:S02]  /*59ca0*/  SEL R62, RZ, 0x1, P3 ;  /* 0x00000001ff3e7807 */ /* 0x000fe40001800000 */
[----:B------:R-:W-:Y:S01]  /*59cb0*/  IADD3 R60, P3, P4, R31, R38, R60 ;  /* 0x000000261f3c7210 */ /* 0x000fe20007c7e03c */
[----:B------:R-:W-:-:S03]  /*59cc0*/  IMAD.WIDE.U32 R30, R86, R46, RZ ;  /* 0x0000002e561e7225 */ /* 0x000fc600078e00ff */
[----:B------:R-:W-:Y:S02]  /*59cd0*/  IADD3.X R61, PT, PT, RZ, R39, RZ, P3, P4 ;  /* 0x00000027ff3d7210 */ /* 0x000fe40001fe84ff */
[----:B------:R-:W-:-:S04]  /*59ce0*/  IADD3 R62, P3, P4, R73, R28, R62 ;  /* 0x0000001c493e7210 */ /* 0x000fc80007c7e03e */
[----:B------:R-:W-:Y:S01]  /*59cf0*/  IADD3.X R72, PT, PT, RZ, R29, RZ, P3, P4 ;  /* 0x0000001dff487210 */ /* 0x000fe20001fe84ff */
[----:B------:R-:W-:Y:S01]  /*59d00*/  IMAD.WIDE.U32 R30, P4, R56, R47, R30 ;  /* 0x0000002f381e7225 */ /* 0x000fe2000788001e */
[----:B------:R-:W-:-:S03]  /*59d10*/  @P0 IADD3 R93, P3, PT, R93, R34, RZ ;  /* 0x000000225d5d0210 */ /* 0x000fc60007f7e0ff */
[----:B------:R-:W-:-:S04]  /*59d20*/  IMAD.WIDE.U32 R28, R56, R46, RZ ;  /* 0x0000002e381c7225 */ /* 0x000fc800078e00ff */
[----:B------:R-:W-:Y:S01]  /*59d30*/  IMAD.X R39, RZ, RZ, RZ, P4 ;  /* 0x000000ffff277224 */ /* 0x000fe200020e06ff */
[----:B------:R-:W-:Y:S01]  /*59d40*/  IADD3 R30, P4, PT, R29, R30, RZ ;  /* 0x0000001e1d1e7210 */ /* 0x000fe20007f9e0ff */
[----:B------:R-:W-:Y:S01]  /*59d50*/  @P0 IMAD.X R94, R94, 0x1, R35, P3 ;  /* 0x000000015e5e0824 */ /* 0x000fe200018e0623 */
[----:B------:R-:W-:Y:S01]  /*59d60*/  @P0 ISETP.GE.U32.AND P3, PT, R93, R34, PT ;  /* 0x000000225d00020c */ /* 0x000fe20003f66070 */
[----:B------:R-:W-:Y:S01]  /*59d70*/  IMAD.MOV.U32 R38, RZ, RZ, R31 ;  /* 0x000000ffff267224 */ /* 0x000fe200078e001f */
[----:B------:R-:W-:Y:S01]  /*59d80*/  SEL R31, R69, RZ, P6 ;  /* 0x000000ff451f7207 */ /* 0x000fe20003000000 */
[----:B------:R-:W-:Y:S01]  /*59d90*/  @P0 IMAD.MOV.U32 R34, RZ, RZ, R93 ;  /* 0x000000ffff220224 */ /* 0x000fe200078e005d */
[----:B------:R-:W-:Y:S01]  /*59da0*/  @P0 ISETP.GE.U32.AND.EX P3, PT, R94, R35, PT, P3 ;  /* 0x000000235e00020c */ /* 0x000fe20003f66130 */
[----:B------:R-:W-:-:S03]  /*59db0*/  IMAD.WIDE.U32.X R38, R86, R47, R38, P4 ;  /* 0x0000002f56267225 */ /* 0x000fc600020e0426 */
[----:B------:R-:W-:Y:S01]  /*59dc0*/  IADD3 R34, P4, PT, R34, R28, RZ ;  /* 0x0000001c22227210 */ /* 0x000fe20007f9e0ff */
[----:B------:R-:W-:-:S04]  /*59dd0*/  @P0 IMAD.MOV.U32 R35, RZ, RZ, R94 ;  /* 0x000000ffff230224 */ /* 0x000fc800078e005e */
        /* <DEDUP_REMOVED lines=10> */
[----:B------:R-:W-:Y:S02]  /*59e80*/  IADD3 R79, P4, P5, R79, R38, R28 ;  /* 0x000000264f4f7210 */ /* 0x000fe40007d9e01c */
[----:B------:R-:W-:Y:S02]  /*59e90*/  SEL R28, R68, RZ, P6 ;  /* 0x000000ff441c7207 */ /* 0x000fe40003000000 */
[----:B------:R-:W-:Y:S01]  /*59ea0*/  IADD3.X R82, PT, PT, RZ, R39, RZ, P4, P5 ;  /* 0x00000027ff527210 */ /* 0x000fe200027ea4ff */
[----:B------:R-:W-:Y:S01]  /*59eb0*/  IMAD.WIDE.U32 R38, R92, R32, RZ ;  /* 0x000000205c267225 */ /* 0x000fe200078e00ff */
[----:B------:R-:W-:Y:S02]  /*59ec0*/  IADD3 R117, P4, PT, -R28, R117, RZ ;  /* 0x000000751c757210 */ /* 0x000fe40007f9e1ff */
[C---:B------:R-:W-:Y:S01]  /*59ed0*/  LOP3.LUT P5, RZ, R26.reuse, 0x2, RZ, 0xc0, !PT ;  /* 0x000000021aff7812 */ /* 0x040fe200078ac0ff */
[----:B------:R-:W-:Y:S01]  /*59ee0*/  IMAD.WIDE.U32 R28, R33, R91, RZ ;  /* 0x0000005b211c7225 */ /* 0x000fe200078e00ff */
[----:B------:R-:W-:-:S03]  /*59ef0*/  LOP3.LUT R26, R26, 0xfffffffd, RZ, 0xc0, !PT ;  /* 0xfffffffd1a1a7812 */ /* 0x000fc600078ec0ff */
[----:B------:R-:W-:Y:S01]  /*59f00*/  IMAD.X R112, R112, 0x1, ~R31, P4 ;  /* 0x0000000170707824 */ /* 0x000fe200020e0e1f */
[----:B------:R-:W-:Y:S01]  /*59f10*/  SEL R31, RZ, 0x1, P1 ;  /* 0x00000001ff1f7807 */ /* 0x000fe20000800000 */
[----:B------:R-:W-:-:S03]  /*59f20*/  IMAD.WIDE.U32 R28, P4, R92, R32, R28 ;  /* 0x000000205c1c7225 */ /* 0x000fc6000788001c */
[----:B------:R-:W-:Y:S01]  /*59f30*/  IADD3 R30, P1, PT, R31, R66, RZ ;  /* 0x000000421f1e7210 */ /* 0x000fe20007f3e0ff */
[----:B------:R-:W-:Y:S01]  /*59f40*/  IMAD.X R31, RZ, RZ, RZ, P4 ;  /* 0x000000ffff1f7224 */ /* 0x000fe200020e06ff */
[----:B------:R-:W-:Y:S01]  /*59f50*/  IADD3 RZ, P4, PT, R35, R28, RZ ;  /* 0x0000001c23ff7210 */ /* 0x000fe20007f9e0ff */
[----:B------:R-:W-:Y:S01]  /*59f60*/  IMAD.WIDE.U32 R34, R91, R32, RZ ;  /* 0x000000205b227225 */ /* 0x000fe200078e00ff */
[----:B------:R-:W-:-:S03]  /*59f70*/  SEL R28, R30, RZ, P6 ;  /* 0x000000ff1e1c7207 */ /* 0x000fc60003000000 */
[----:B------:R-:W-:Y:S02]  /*59f80*/  IMAD.X R77, RZ, RZ, R67, P1 ;  /* 0x000000ffff4d7224 */ /* 0x000fe400008e0643 */
[----:B------:R-:W-:Y:S02]  /*59f90*/  IMAD.MOV.U32 R30, RZ, RZ, R29 ;  /* 0x000000ffff1e7224 */ /* 0x000fe400078e001d */
[----:B------:R-:W-:Y:S01]  /*59fa0*/  IMAD.WIDE.U32 R38, P1, R91, R33, R38 ;  /* 0x000000215b267225 */ /* 0x000fe20007820026 */
[----:B------:R-:W-:-:S03]  /*59fb0*/  SEL R77, R77, RZ, P6 ;  /* 0x000000ff4d4d7207 */ /* 0x000fc60003000000 */
[----:B------:R-:W-:Y:S01]  /*59fc0*/  IMAD.WIDE.U32.X R30, R92, R33, R30, P4 ;  /* 0x000000215c1e7225 */ /* 0x000fe200020e041e */
[----:B------:R-:W-:-:S03]  /*59fd0*/  IADD3 R32, P4, PT, -R28, R57, RZ ;  /* 0x000000391c207210 */ /* 0x000fc60007f9e1ff */
[----:B------:R-:W-:Y:S01]  /*59fe0*/  IMAD.X R57, RZ, RZ, RZ, P1 ;  /* 0x000000ffff397224 */ /* 0x000fe200008e06ff */
[----:B------:R-:W-:Y:S01]  /*59ff0*/  IADD3 R86, P1, PT, R35, R38, RZ ;  /* 0x0000002623567210 */ /* 0x000fe20007f3e0ff */
[----:B------:R-:W-:Y:S01]  /*5a000*/  IMAD.WIDE.U32 R28, R92, R91, RZ ;  /* 0x0000005b5c1c7225 */ /* 0x000fe200078e00ff */
[----:B------:R-:W-:Y:S02]  /*5a010*/  SHF.L.W.U32.HI R81, R112, 0x1, R32 ;  /* 0x0000000170517819 */ /* 0x000fe40000010e20 */
[----:B------:R-:W-:Y:S01]  /*5a020*/  SEL R35, RZ, 0x1, !P5 ;  /* 0x00000001ff237807 */ /* 0x000fe20006800000 */
[----:B------:R-:W-:Y:S02]  /*5a030*/  IMAD.MOV.U32 R56, RZ, RZ, R39 ;  /* 0x000000ffff387224 */ /* 0x000fe400078e0027 */
[----:B------:R-:W-:Y:S02]  /*5a040*/  IMAD.X R77, R98, 0x1, ~R77, P4 ;  /* 0x00000001624d7824 */ /* 0x000fe400020e0e4d */
[----:B------:R-:W-:Y:S01]  /*5a050*/  IMAD.WIDE.U32.X R56, R92, R33, R56, P1 ;  /* 0x000000215c387225 */ /* 0x000fe200008e0438 */
[----:B------:R-:W-:-:S02]  /*5a060*/  ISETP.NE.U32.AND P1, PT, R81, R32, PT ;  /* 0x000000205100720c */ /* 0x000fc40003f25070 */
[----:B------:R-:W-:Y:S01]  /*5a070*/  SHF.L.W.U32.HI R84, R32, 0x1, R77 ;  /* 0x0000000120547819 */ /* 0x000fe20000010e4d */
[----:B------:R-:W-:-:S03]  /*5a080*/  IMAD.WIDE.U32 R28, P4, R91, R92, R28 ;  /* 0x0000005c5b1c7225 */ /* 0x000fc6000788001c */
[----:B------:R-:W-:Y:S01]  /*5a090*/  ISETP.NE.AND.EX P1, PT, R84, R77, PT, P1 ;  /* 0x0000004d5400720c */ /* 0x000fe20003f25310 */
[----:B------:R-:W-:Y:S01]  /*5a0a0*/  IMAD.X R33, RZ, RZ, RZ, P4 ;  /* 0x000000ffff217224 */ /* 0x000fe200020e06ff */
[----:B------:R-:W-:Y:S01]  /*5a0b0*/  IADD3 R94, P4, PT, R35, R64, RZ ;  /* 0x00000040235e7210 */ /* 0x000fe20007f9e0ff */
[----:B------:R-:W-:Y:S01]  /*5a0c0*/  IMAD.WIDE.U32 R38, R91, R91, RZ ;  /* 0x0000005b5b267225 */ /* 0x000fe200078e00ff */
[----:B------:R-:W-:Y:S02]  /*5a0d0*/  SEL R35, RZ, 0x1, !P2 ;  /* 0x00000001ff237807 */ /* 0x000fe40005000000 */
[----:B------:R-:W-:Y:S01]  /*5a0e0*/  ISETP.LT.U32.AND P2, PT, R81, R32, PT ;  /* 0x000000205100720c */ /* 0x000fe20003f41070 */
[----:B------:R-:W-:Y:S01]  /*5a0f0*/  IMAD.X R91, RZ, RZ, R65, P4 ;  /* 0x000000ffff5b7224 */ /* 0x000fe200020e0641 */
[----:B------:R-:W-:Y:S01]  /*5a100*/  ISETP.LT.AND P1, PT, R112, RZ, !P1 ;  /* 0x000000ff7000720c */ /* 0x000fe20004f21270 */
[----:B------:R-:W-:Y:S01]  /*5a110*/  IMAD.MOV.U32 R32, RZ, RZ, R29 ;  /* 0x000000ffff207224 */ /* 0x000fe200078e001d */
[----:B------:R-:W-:-:S02]  /*5a120*/  SEL R94, R94, RZ, P6 ;  /* 0x000000ff5e5e7207 */ /* 0x000fc40003000000 */
[----:B------:R-:W-:Y:S02]  /*5a130*/  ISETP.LT.U32.OR.EX P2, PT, R84, R77, P1, P2 ;  /* 0x0000004d5400720c */ /* 0x000fe40000f41520 */
[----:B------:R-:W-:Y:S01]  /*5a140*/  IADD3 R39, P5, PT, R39, R28, RZ ;  /* 0x0000001c27277210 */ /* 0x000fe20007fbe0ff */
[----:B------:R-:W-:Y:S01]  /*5a150*/  IMAD.WIDE.U32 R28, R78, R70, RZ ;  /* 0x000000464e1c7225 */ /* 0x000fe200078e00ff */
[----:B------:R-:W-:Y:S02]  /*5a160*/  IADD3 R94, P1, PT, -R94, R45, RZ ;  /* 0x0000002d5e5e7210 */ /* 0x000fe40007f3e1ff */
[----:B------:R-:W-:Y:S01]  /*5a170*/  SEL R91, R91, RZ, P6 ;  /* 0x000000ff5b5b7207 */ /* 0x000fe20003000000 */
[----:B------:R-:W-:Y:S01]  /*5a180*/  IMAD.WIDE.U32.X R32, R92, R92, R32, P5 ;  /* 0x0000005c5c207225 */ /* 0x000fe200028e0420 */
[----:B------:R-:W-:Y:S02]  /*5a190*/  IADD3 R92, P5, PT, R35, R46, RZ ;  /* 0x0000002e235c7210 */ /* 0x000fe40007fbe0ff */
[----:B------:R-:W-:Y:S01]  /*5a1a0*/  SEL R76, RZ, 0x1, !P2 ;  /* 0x00000001ff4c7807 */ /* 0x000fe20005000000 */
[----:B------:R-:W-:Y:S01]  /*5a1b0*/  IMAD.SHL.U32 R45, R94, 0x2, RZ ;  /* 0x000000025e2d7824 */ /* 0x000fe200078e00ff */
[----:B------:R-:W-:Y:S01]  /*5a1c0*/  SEL R92, R92, RZ, P6 ;  /* 0x000000ff5c5c7207 */ /* 0x000fe20003000000 */
[----:B------:R-:W-:Y:S01]  /*5a1d0*/  IMAD R35, R83, R70, RZ ;  /* 0x0000004653237224 */ /* 0x000fe200078e02ff */
[----:B------:R-:W-:Y:S01]  /*5a1e0*/  SHF.L.U64.HI R112, R117, 0x1, R112 ;  /* 0x0000000175707819 */ /* 0x000fe20000010270 */
[----:B------:R-:W-:Y:S01]  /*5a1f0*/  IMAD.X R91, R42, 0x1, ~R91, P1 ;  /* 0x000000012a5b7824 */ /* 0x000fe200008e0e5b */
[----:B------:R-:W-:Y:S01]  /*5a200*/  LOP3.LUT R45, R45, R76, RZ, 0xfc, !PT ;  /* 0x0000004c2d2d7212 */ /* 0x000fe200078efcff */
[----:B------:R-:W-:Y:S01]  /*5a210*/  IMAD R77, R78, R71, R35 ;  /* 0x000000474e4d7224 */ /* 0x000fe200078e0223 */
[----:B------:R-:W-:Y:S01]  /*5a220*/  IADD3 R85, P4, PT, -R92, R75, RZ ;  /* 0x0000004b5c557210 */ /* 0x000fe20007f9e1ff */
[----:B------:R-:W-:Y:S01]  /*5a230*/  IMAD.X R35, RZ, RZ, R47, P5 ;  /* 0x000000ffff237224 */ /* 0x000fe200028e062f */
[----:B------:R-:W-:Y:S01]  /*5a240*/  SHF.L.U64.HI R42, R94, 0x1, R91 ;  /* 0x000000015e2a7819 */ /* 0x000fe2000001025b */
[----:B------:R-:W-:Y:S01]  /*5a250*/  IMAD.IADD R29, R29, 0x1, R77 ;  /* 0x000000011d1d7824 */ /* 0x000fe200078e024d */
[----:B------:R-:W-:-:S02]  /*5a260*/  ISETP.EQ.U32.AND P5, PT, R45, R94, PT ;  /* 0x0000005e2d00720c */ /* 0x000fc40003fa2070 */
[----:B------:R-:W-:Y:S01]  /*5a270*/  SEL R35, R35, RZ, P6 ;  /* 0x000000ff23237207 */ /* 0x000fe20003000000 */
[----:B------:R-:W-:Y:S01]  /*5a280*/  IMAD.WIDE.U32 R76, R29, R68, RZ ;  /* 0x000000441d4c7225 */ /* 0x000fe200078e00ff */
[-C--:B------:R-:W-:Y:S02]  /*5a290*/  ISETP.EQ.AND.EX P2, PT, R42, R91.reuse, P2, P5 ;  /* 0x0000005b2a00720c */ /* 0x080fe40001742350 */
[----:B------:R-:W-:Y:S01]  /*5a2a0*/  IADD3 R103, P5, PT, R58, R34, RZ ;  /* 0x000000223a677210 */ /* 0x000fe20007fbe0ff */
[----:B------:R-:W-:Y:S01]  /*5a2b0*/  IMAD.X R92, R74, 0x1, ~R35, P4 ;  /* 0x000000014a5c7824 */ /* 0x000fe200020e0e23 */
[----:B------:R-:W-:Y:S01]  /*5a2c0*/  ISETP.LT.U32.AND P1, PT, R45, R94, PT ;  /* 0x0000005e2d00720c */ /* 0x000fe20003f21070 */
[----:B------:R-:W-:Y:S01]  /*5a2d0*/  IMAD.WIDE.U32 R74, R28, R68, RZ ;  /* 0x000000441c4a7225 */ /* 0x000fe200078e00ff */
[C---:B------:R-:W-:Y:S02]  /*5a2e0*/  IADD3 R97, P6, PT, R103.reuse, R60, RZ ;  /* 0x0000003c67617210 */ /* 0x040fe40007fde0ff */
[----:B------:R-:W-:Y:S01]  /*5a2f0*/  ISETP.LT.U32.OR.EX P1, PT, R42, R91, P2, P1 ;  /* 0x0000005b2a00720c */ /* 0x000fe20001721510 */
[----:B------:R-:W-:Y:S01]  /*5a300*/  IMAD.X R94, R86, 0x1, R59, P5 ;  /* 0x00000001565e7824 */ /* 0x000fe200028e063b */
[----:B------:R-:W-:Y:S01]  /*5a310*/  ISETP.GE.U32.AND P2, PT, R103, R34, PT ;  /* 0x000000226700720c */ /* 0x000fe20003f46070 */
[----:B------:R-:W-:Y:S01]  /*5a320*/  IMAD.WIDE.U32 R76, P4, R28, R69, R76 ;  /* 0x000000451c4c7225 */ /* 0x000fe2000788004c */
[----:B------:R-:W-:-:S02]  /*5a330*/  LOP3.LUT R35, RZ, R74, RZ, 0x33, !PT ;  /* 0x0000004aff237212 */ /* 0x000fc400078e33ff */
[C---:B------:R-:W-:Y:S01]  /*5a340*/  ISETP.GE.U32.AND.EX P2, PT, R94.reuse, R86, PT, P2 ;  /* 0x000000565e00720c */ /* 0x040fe20003f46120 */
[----:B------:R-:W-:Y:S01]  /*5a350*/  IMAD.X R59, RZ, RZ, RZ, P4 ;  /* 0x000000ffff3b7224 */ /* 0x000fe200020e06ff */
[----:B------:R-:W-:Y:S01]  /*5a360*/  IADD3 R60, P5, PT, R75, R76, RZ ;  /* 0x0000004c4b3c7210 */ /* 0x000fe20007fbe0ff */
[----:B------:R-:W-:Y:S01]  /*5a370*/  IMAD.X R75, R94, 0x1, R61, P6 ;  /* 0x000000015e4b7824 */ /* 0x000fe200030e063d */
[----:B------:R-:W-:Y:S01]  /*5a380*/  IADD3 R95, P4, PT, R97, R34, RZ ;  /* 0x00000022615f7210 */ /* 0x000fe20007f9e0ff */
[----:B------:R-:W-:Y:S01]  /*5a390*/  IMAD.MOV.U32 R58, RZ, RZ, R77 ;  /* 0x000000ffff3a7224 */ /* 0x000fe200078e004d */
[----:B------:R-:W-:Y:S01]  /*5a3a0*/  SEL R91, RZ, 0x1, P2 ;  /* 0x00000001ff5b7807 */ /* 0x000fe20001000000 */
[----:B------:R-:W-:Y:S01]  /*5a3b0*/  IMAD.SHL.U32 R76, R85, 0x2, RZ ;  /* 0x00000002554c7824 */ /* 0x000fe200078e00ff */
[----:B------:R-:W-:Y:S01]  /*5a3c0*/  ISETP.GT.U32.AND P6, PT, R78, R35, PT ;  /* 0x000000234e00720c */ /* 0x000fe20003fc4070 */
[----:B------:R-:W-:Y:S01]  /*5a3d0*/  IMAD.X R93, R75, 0x1, R86, P4 ;  /* 0x000000014b5d7824 */ /* 0x000fe200020e0656 */
[----:B------:R-:W-:Y:S01]  /*5a3e0*/  LOP3.LUT R60, RZ, R60, RZ, 0x33, !PT ;  /* 0x0000003cff3c7212 */ /* 0x000fe200078e33ff */
[----:B------:R-:W-:Y:S01]  /*5a3f0*/  IMAD.WIDE.U32.X R58, R29, R69, R58, P5 ;  /* 0x000000451d3a7225 */ /* 0x000fe200028e043a */
[----:B------:R-:W-:-:S02]  /*5a400*/  IADD3 R62, P2, PT, R95, R62, RZ ;  /* 0x0000003e5f3e7210 */ /* 0x000fc40007f5e0ff */
[----:B------:R-:W-:Y:S01]  /*5a410*/  ISETP.GT.U32.AND.EX P6, PT, R83, R60, PT, P6 ;  /* 0x0000003c5300720c */ /* 0x000fe20003fc4160 */
[----:B------:R-:W-:Y:S01]  /*5a420*/  IMAD.WIDE.U32 R60, R29, R66, RZ ;  /* 0x000000421d3c7225 */ /* 0x000fe200078e00ff */
[----:B------:R-:W-:Y:S02]  /*5a430*/  ISETP.GE.U32.AND P4, PT, R97, R103, PT ;  /* 0x000000676100720c */ /* 0x000fe40003f86070 */
[----:B------:R-:W-:Y:S01]  /*5a440*/  SEL R77, RZ, 0x1, !P6 ;  /* 0x00000001ff4d7807 */ /* 0x000fe20007000000 */
[----:B------:R-:W-:Y:S01]  /*5a450*/  IMAD.X R72, R93, 0x1, R72, P2 ;  /* 0x000000015d487824 */ /* 0x000fe200010e0648 */
[----:B------:R-:W-:Y:S01]  /*5a460*/  ISETP.GE.U32.AND P2, PT, R95, R34, PT ;  /* 0x000000225f00720c */ /* 0x000fe20003f46070 */
[C---:B------:R-:W-:Y:S01]  /*5a470*/  IMAD.WIDE.U32 R34, R28.reuse, R66, RZ ;  /* 0x000000421c227225 */ /* 0x040fe200078e00ff */
[----:B------:R-:W-:Y:S02]  /*5a480*/  ISETP.GE.U32.AND.EX P4, PT, R75, R94, PT, P4 ;  /* 0x0000005e4b00720c */ /* 0x000fe40003f86140 */
[----:B------:R-:W-:Y:S01]  /*5a490*/  ISETP.GE.U32.AND.EX P2, PT, R93, R86, PT, P2 ;  /* 0x000000565d00720c */ /* 0x000fe20003f46120 */
[----:B------:R-:W-:Y:S01]  /*5a4a0*/  IMAD.WIDE.U32 R60, P5, R28, R67, R60 ;  /* 0x000000431c3c7225 */ /* 0x000fe200078a003c */
[----:B------:R-:W-:-:S02]  /*5a4b0*/  IADD3 R83, P6, PT, R99, R34, RZ ;  /* 0x0000002263537210 */ /* 0x000fc40007fde0ff */
[----:B------:R-:W-:Y:S01]  /*5a4c0*/  SEL R97, RZ, 0x1, P4 ;  /* 0x00000001ff617807 */ /* 0x000fe20002000000 */
[----:B------:R-:W-:Y:S01]  /*5a4d0*/  IMAD.X R75, RZ, RZ, RZ, P5 ;  /* 0x000000ffff4b7224 */ /* 0x000fe200028e06ff */
[----:B------:R-:W-:Y:S01]  /*5a4e0*/  SEL R94, RZ, 0x1, P2 ;  /* 0x00000001ff5e7807 */ /* 0x000fe20001000000 */
[----:B------:R-:W-:Y:S01]  /*5a4f0*/  IMAD.MOV.U32 R74, RZ, RZ, R61 ;  /* 0x000000ffff4a7224 */ /* 0x000fe200078e003d */
[----:B------:R-:W-:Y:S02]  /*5a500*/  IADD3 R60, P4, PT, R35, R60, RZ ;  /* 0x0000003c233c7210 */ /* 0x000fe40007f9e0ff */
[----:B------:R-:W-:Y:S02]  /*5a510*/  ISETP.GE.U32.AND P2, PT, R83, R34, PT ;  /* 0x000000225300720c */ /* 0x000fe40003f46070 */
[----:B------:R-:W-:Y:S01]  /*5a520*/  IADD3 R34, P5, PT, R77, R58, RZ ;  /* 0x0000003a4d227210 */ /* 0x000fe20007fbe0ff */
[----:B------:R-:W-:Y:S01]  /*5a530*/  IMAD.X R77, R60, 0x1, R101, P6 ;  /* 0x000000013c4d7824 */ /* 0x000fe200030e0665 */
[----:B------:R-:W-:Y:S01]  /*5a540*/  @P0 SEL R61, RZ, 0x1, P3 ;  /* 0x00000001ff3d0807 */ /* 0x000fe20001800000 */
[----:B------:R-:W-:Y:S01]  /*5a550*/  IMAD.WIDE.U32.X R74, R29, R67, R74, P4 ;  /* 0x000000431d4a7225 */ /* 0x000fe200020e044a */
[----:B------:R-:W-:-:S02]  /*5a560*/  IADD3 R83, P6, PT, R83, R34, RZ ;  /* 0x0000002253537210 */ /* 0x000fc40007fde0ff */
[----:B------:R-:W-:Y:S01]  /*5a570*/  ISETP.GE.U32.AND.EX P2, PT, R77, R60, PT, P2 ;  /* 0x0000003c4d00720c */ /* 0x000fe20003f46120 */
[----:B------:R-:W-:Y:S01]  /*5a580*/  IMAD.X R58, RZ, RZ, R59, P5 ;  /* 0x000000ffff3a7224 */ /* 0x000fe200028e063b */
[----:B------:R-:W-:Y:S02]  /*5a590*/  SEL R59, RZ, 0x1, !P1 ;  /* 0x00000001ff3b7807 */ /* 0x000fe40004800000 */
[----:B------:R-:W-:Y:S01]  /*5a5a0*/  ISETP.GE.U32.AND P3, PT, R83, R34, PT ;  /* 0x000000225300720c */ /* 0x000fe20003f66070 */
[----:B------:R-:W-:Y:S01]  /*5a5b0*/  IMAD.WIDE.U32 R34, R29, R64, RZ ;  /* 0x000000401d227225 */ /* 0x000fe200078e00ff */
[----:B------:R-:W-:Y:S02]  /*5a5c0*/  LOP3.LUT R76, R76, R59, RZ, 0xfc, !PT ;  /* 0x0000003b4c4c7212 */ /* 0x000fe400078efcff */
[----:B------:R-:W-:Y:S01]  /*5a5d0*/  ISETP.GE.U32.AND P5, PT, R62, R95, PT ;  /* 0x0000005f3e00720c */ /* 0x000fe20003fa6070 */
[----:B------:R-:W-:Y:S01]  /*5a5e0*/  IMAD.X R77, R77, 0x1, R58, P6 ;  /* 0x000000014d4d7824 */ /* 0x000fe200030e063a */
[----:B------:R-:W-:Y:S01]  /*5a5f0*/  SEL R86, RZ, 0x1, P2 ;  /* 0x00000001ff567807 */ /* 0x000fe20001000000 */
[----:B------:R-:W-:Y:S01]  /*5a600*/  IMAD.WIDE.U32 R34, P4, R28, R65, R34 ;  /* 0x000000411c227225 */ /* 0x000fe20007880022 */
[----:B------:R-:W-:-:S02]  /*5a610*/  SHF.L.U64.HI R78, R85, 0x1, R92 ;  /* 0x00000001554e7819 */ /* 0x000fc4000001025c */
[----:B------:R-:W-:Y:S01]  /*5a620*/  ISETP.GE.U32.AND P2, PT, R76, R85, PT ;  /* 0x000000554c00720c */ /* 0x000fe20003f46070 */
[----:B------:R-:W-:Y:S01]  /*5a630*/  IMAD.MOV.U32 R60, RZ, RZ, R35 ;  /* 0x000000ffff3c7224 */ /* 0x000fe200078e0023 */
[----:B------:R-:W-:Y:S02]  /*5a640*/  ISETP.GE.U32.AND.EX P6, PT, R72, R93, PT, P5 ;  /* 0x0000005d4800720c */ /* 0x000fe40003fc6150 */
[----:B------:R-:W-:Y:S01]  /*5a650*/  ISETP.GE.U32.AND.EX P3, PT, R77, R58, PT, P3 ;  /* 0x0000003a4d00720c */ /* 0x000fe20003f66130 */
[----:B------:R-:W-:Y:S01]  /*5a660*/  IMAD.WIDE.U32 R58, R28, R64, RZ ;  /* 0x000000401c3a7225 */ /* 0x000fe200078e00ff */
[----:B------:R-:W-:Y:S02]  /*5a670*/  @P0 IADD3 R36, P5, PT, R61, R36, RZ ;  /* 0x000000243d240210 */ /* 0x000fe40007fbe0ff */
[----:B------:R-:W-:Y:S01]  /*5a680*/  ISETP.GE.U32.AND.EX P2, PT, R78, R92, PT, P2 ;  /* 0x0000005c4e00720c */ /* 0x000fe20003f46120 */
[----:B------:R-:W-:Y:S01]  /*5a690*/  IMAD.X R61, RZ, RZ, RZ, P4 ;  /* 0x000000ffff3d7224 */ /* 0x000fe200020e06ff */
[----:B------:R-:W-:Y:S01]  /*5a6a0*/  SEL R95, RZ, 0x1, P6 ;  /* 0x00000001ff5f7807 */ /* 0x000fe20003000000 */
[----:B------:R-:W-:Y:S01]  /*5a6b0*/  @P0 IMAD.X R37, RZ, RZ, R37, P5 ;  /* 0x000000ffff250224 */ /* 0x000fe200028e0625 */
[----:B------:R-:W-:-:S02]  /*5a6c0*/  SEL R93, RZ, 0x1, P3 ;  /* 0x00000001ff5d7807 */ /* 0x000fc40001800000 */
[----:B------:R-:W-:Y:S02]  /*5a6d0*/  IADD3 R97, P4, P3, R97, R30, R91 ;  /* 0x0000001e61617210 */ /* 0x000fe40007b9e05b */
[----:B------:R-:W-:Y:S01]  /*5a6e0*/  IADD3 R56, P5, P6, R95, R56, R94 ;  /* 0x000000385f387210 */ /* 0x000fe20007ebe05e */
[----:B------:R-:W-:Y:S01]  /*5a6f0*/  IMAD.SHL.U32 R95, R117, 0x2, RZ ;  /* 0x00000002755f7824 */ /* 0x000fe200078e00ff */
[----:B------:R-:W-:Y:S02]  /*5a700*/  IADD3 R91, P0, PT, R59, R34, RZ ;  /* 0x000000223b5b7210 */ /* 0x000fe40007f1e0ff */
[----:B------:R-:W-:Y:S02]  /*5a710*/  IADD3.X R34, PT, PT, RZ, R31, RZ, P4, P3 ;  /* 0x0000001fff227210 */ /* 0x000fe400027e64ff */
[----:B------:R-:W-:Y:S01]  /*5a720*/  IADD3 R30, P3, P4, R93, R74, R86 ;  /* 0x0000004a5d1e7210 */ /* 0x000fe20007c7e056 */
[----:B------:R-:W-:Y:S01]  /*5a730*/  IMAD.WIDE.U32.X R60, R29, R65, R60, P0 ;  /* 0x000000411d3c7225 */ /* 0x000fe200000e043c */
[----:B------:R-:W-:-:S02]  /*5a740*/  IADD3.X R57, PT, PT, RZ, R57, RZ, P5, P6 ;  /* 0x00000039ff397210 */ /* 0x000fc40002fec4ff */
[----:B------:R-:W-:Y:S02]  /*5a750*/  IADD3 R59, P6, PT, R36, R79, RZ ;  /* 0x0000004f243b7210 */ /* 0x000fe40007fde0ff */
[----:B------:R-:W-:Y:S02]  /*5a760*/  IADD3.X R75, PT, PT, RZ, R75, RZ, P3, P4 ;  /* 0x0000004bff4b7210 */ /* 0x000fe40001fe84ff */
[----:B------:R-:W-:Y:S01]  /*5a770*/  @P2 ISETP.EQ.U32.AND P3, PT, R76, R85, PT ;  /* 0x000000554c00220c */ /* 0x000fe20003f62070 */
[----:B------:R-:W-:Y:S01]  /*5a780*/  IMAD.X R82, R37, 0x1, R82, P6 ;  /* 0x0000000125527824 */ /* 0x000fe200030e0652 */
[----:B------:R-:W-:Y:S02]  /*5a790*/  IADD3 R31, P5, PT, R97, R38, RZ ;  /* 0x00000026611f7210 */ /* 0x000fe40007fbe0ff */
[----:B------:R-:W-:Y:S02]  /*5a7a0*/  PLOP3.LUT P6, PT, PT, PT, PT, 0x80, 0x8 ;  /* 0x000000000008781c */ /* 0x000fe40003fcf070 */
[----:B------:R-:W-:Y:S01]  /*5a7b0*/  @P2 ISETP.EQ.AND.EX P6, PT, R78, R92, P1, P3 ;  /* 0x0000005c4e00220c */ /* 0x000fe20000fc2330 */
[----:B------:R-:W-:Y:S01]  /*5a7c0*/  IMAD.X R34, R39, 0x1, R34, P5 ;  /* 0x0000000127227824 */ /* 0x000fe200028e0622 */
[----:B------:R-:W-:-:S02]  /*5a7d0*/  ISETP.NE.U32.AND P2, PT, R89, R66, PT ;  /* 0x000000425900720c */ /* 0x000fc40003f45070 */
[----:B------:R-:W-:Y:S02]  /*5a7e0*/  IADD3 R86, P3, PT, R31, R56, RZ ;  /* 0x000000381f567210 */ /* 0x000fe40007f7e0ff */
[----:B------:R-:W-:Y:S02]  /*5a7f0*/  ISETP.LT.U32.AND P5, PT, R87, R68, PT ;  /* 0x000000445700720c */ /* 0x000fe40003fa1070 */
[----:B------:R-:W-:Y:S01]  /*5a800*/  ISETP.NE.AND.EX P2, PT, R90, R67, PT, P2 ;  /* 0x000000435a00720c */ /* 0x000fe20003f45320 */
[----:B------:R-:W-:Y:S01]  /*5a810*/  IMAD.X R85, R34, 0x1, R57, P3 ;  /* 0x0000000122557824 */ /* 0x000fe200018e0639 */
[----:B------:R-:W-:Y:S02]  /*5a820*/  ISETP.GE.U32.AND P4, PT, R31, R38, PT ;  /* 0x000000261f00720c */ /* 0x000fe40003f86070 */
[----:B------:R-:W-:Y:S02]  /*5a830*/  ISETP.GE.U32.AND P1, PT, R86, R31, PT ;  /* 0x0000001f5600720c */ /* 0x000fe40003f26070 */
[----:B------:R-:W-:-:S02]  /*5a840*/  ISETP.LT.U32.AND.EX P2, PT, R88, R69, !P2, P5 ;  /* 0x000000455800720c */ /* 0x000fc40005741150 */
[----:B------:R-:W-:Y:S02]  /*5a850*/  IADD3 R23, P5, PT, R23, R58, RZ ;  /* 0x0000003a17177210 */ /* 0x000fe40007fbe0ff */
[----:B------:R-:W-:Y:S02]  /*5a860*/  ISETP.GE.U32.AND.EX P3, PT, R34, R39, PT, P4 ;  /* 0x000000272200720c */ /* 0x000fe40003f66140 */
[----:B------:R-:W-:Y:S01]  /*5a870*/  ISETP.GE.U32.AND.EX P1, PT, R85, R34, PT, P1 ;  /* 0x000000225500720c */ /* 0x000fe20003f26110 */
[----:B------:R-:W-:Y:S01]  /*5a880*/  IMAD.X R22, R91, 0x1, R22, P5 ;  /* 0x000000015b167824 */ /* 0x000fe200028e0616 */
[----:B------:R-:W-:Y:S02]  /*5a890*/  ISETP.LT.U32.AND P4, PT, R89, R66, PT ;  /* 0x000000425900720c */ /* 0x000fe40003f81070 */
        /* <DEDUP_REMOVED lines=18> */
[-C--:B------:R-:W-:Y:S02]  /*5a9c0*/  @P1 ISETP.NE.U32.AND P2, PT, R59, R46.reuse, PT ;  /* 0x0000002e3b00120c */ /* 0x080fe40003f45070 */
[----:B------:R-:W-:Y:S01]  /*5a9d0*/  IADD3.X R92, PT, PT, RZ, R33, RZ, P0, P5 ;  /* 0x00000021ff5c7210 */ /* 0x000fe200007ea4ff */
[----:B------:R-:W-:Y:S01]  /*5a9e0*/  IMAD.WIDE.U32 R32, R29, R46, RZ ;  /* 0x0000002e1d207225 */ /* 0x000fe200078e00ff */
[----:B------:R-:W-:-:S02]  /*5a9f0*/  PLOP3.LUT P0, PT, PT, PT, PT, 0x8, 0x80 ;  /* 0x000000000080781c */ /* 0x000fc40003f0e170 */
[----:B------:R-:W-:Y:S02]  /*5aa00*/  @P1 ISETP.NE.OR.EX P0, PT, R82, R47, !P3, P2 ;  /* 0x0000002f5200120c */ /* 0x000fe40005f05720 */
[----:B------:R-:W-:Y:S02]  /*5aa10*/  IADD3 R93, P2, P5, R93, R60, R22 ;  /* 0x0000003c5d5d7210 */ /* 0x000fe40007d5e016 */
[----:B------:R-:W-:Y:S02]  /*5aa20*/  ISETP.NE.U32.AND P1, PT, R81, R66, PT ;  /* 0x000000425100720c */ /* 0x000fe40003f25070 */
[----:B------:R-:W-:Y:S01]  /*5aa30*/  IADD3.X R94, PT, PT, RZ, R61, RZ, P2, P5 ;  /* 0x0000003dff5e7210 */ /* 0x000fe200017ea4ff */
[----:B------:R-:W-:Y:S01]  /*5aa40*/  IMAD.WIDE.U32 R60, R83, R70, RZ ;  /* 0x00000046533c7225 */ /* 0x000fe200078e00ff */
[----:B------:R-:W-:Y:S02]  /*5aa50*/  @P6 LOP3.LUT R26, R26, 0x2, RZ, 0xfc, !PT ;  /* 0x000000021a1a6812 */ /* 0x000fe400078efcff */
[----:B------:R-:W-:-:S02]  /*5aa60*/  ISETP.LT.U32.AND P2, PT, R95, R68, PT ;  /* 0x000000445f00720c */ /* 0x000fc40003f41070 */
[----:B------:R-:W-:Y:S02]  /*5aa70*/  ISETP.NE.AND.EX P5, PT, R84, R67, PT, P1 ;  /* 0x000000435400720c */ /* 0x000fe40003fa5310 */
[----:B------:R-:W-:Y:S02]  /*5aa80*/  ISETP.GE.U32.AND P6, PT, R76, R46, PT ;  /* 0x0000002e4c00720c */ /* 0x000fe40003fc6070 */
[----:B------:R-:W-:Y:S02]  /*5aa90*/  ISETP.LT.U32.AND P1, PT, R81, R66, PT ;  /* 0x000000425100720c */ /* 0x000fe40003f21070 */
[----:B------:R-:W-:Y:S02]  /*5aaa0*/  ISETP.LT.U32.AND.EX P2, PT, R112, R69, !P5, P2 ;  /* 0x000000457000720c */ /* 0x000fe40006f41120 */
[----:B------:R-:W-:Y:S02]  /*5aab0*/  ISETP.GE.U32.AND.EX P6, PT, R78, R47, PT, P6 ;  /* 0x0000002f4e00720c */ /* 0x000fe40003fc6160 */
[----:B------:R-:W-:-:S02]  /*5aac0*/  ISETP.LT.U32.OR.EX P2, PT, R84, R67, P2, P1 ;  /* 0x000000435400720c */ /* 0x000fc40001741510 */
[CC--:B------:R-:W-:Y:S02]  /*5aad0*/  ISETP.EQ.U32.AND P5, PT, R45.reuse, R64.reuse, PT ;  /* 0x000000402d00720c */ /* 0x0c0fe40003fa2070 */
[----:B------:R-:W-:Y:S02]  /*5aae0*/  SEL R74, R68, RZ, P0 ;  /* 0x000000ff444a7207 */ /* 0x000fe40000000000 */
[CC--:B------:R-:W-:Y:S02]  /*5aaf0*/  ISETP.EQ.AND.EX P2, PT, R42.reuse, R65.reuse, P2, P5 ;  /* 0x000000412a00720c */ /* 0x0c0fe40001742350 */
[----:B------:R-:W-:Y:S02]  /*5ab00*/  ISETP.LT.U32.AND P5, PT, R45, R64, PT ;  /* 0x000000402d00720c */ /* 0x000fe40003fa1070 */
[----:B------:R-:W-:Y:S02]  /*5ab10*/  P2R R35, PR, RZ, 0x10 ;  /* 0x00000010ff237803 */ /* 0x000fe40000000000 */
[----:B------:R-:W-:-:S02]  /*5ab20*/  ISETP.LT.U32.OR.EX P2, PT, R42, R65, P2, P5 ;  /* 0x000000412a00720c */ /* 0x000fc40001741550 */
[----:B------:R-:W-:Y:S02]  /*5ab30*/  @P6 ISETP.NE.U32.AND P5, PT, R76, R46, PT ;  /* 0x0000002e4c00620c */ /* 0x000fe40003fa5070 */
[----:B------:R-:W-:Y:S02]  /*5ab40*/  PLOP3.LUT P4, PT, PT, PT, PT, 0x8, 0x80 ;  /* 0x000000000080781c */ /* 0x000fe40003f8e170 */
[----:B------:R-:W-:Y:S02]  /*5ab50*/  @P6 ISETP.NE.OR.EX P4, PT, R78, R47, !P2, P5 ;  /* 0x0000002f4e00620c */ /* 0x000fe40005785750 */
[----:B------:R-:W-:Y:S02]  /*5ab60*/  SEL R79, R69, RZ, P0 ;  /* 0x000000ff454f7207 */ /* 0x000fe40000000000 */
[----:B------:R-:W-:Y:S02]  /*5ab70*/  IADD3 R74, P5, PT, -R74, R87, RZ ;  /* 0x000000574a4a7210 */ /* 0x000fe40007fbe1ff */
[----:B------:R-:W-:-:S02]  /*5ab80*/  ISETP.EQ.U32.AND P6, PT, R89, R66, PT ;  /* 0x000000425900720c */ /* 0x000fc40003fc2070 */
[----:B------:R-:W-:Y:S01]  /*5ab90*/  LOP3.LUT R26, R26, 0xfffffffe, RZ, 0xc0, !PT ;  /* 0xfffffffe1a1a7812 */ /* 0x000fe200078ec0ff */
[----:B------:R-:W-:Y:S01]  /*5aba0*/  IMAD.X R79, R88, 0x1, ~R79, P5 ;  /* 0x00000001584f7824 */ /* 0x000fe200028e0e4f */
[----:B------:R-:W-:-:S03]  /*5abb0*/  ISETP.GE.U32.AND P5, PT, R87, R68, PT ;  /* 0x000000445700720c */ /* 0x000fc60003fa6070 */
[----:B------:R-:W-:Y:S02]  /*5abc0*/  @P4 LOP3.LUT R26, R26, 0x1, RZ, 0xfc, !PT ;  /* 0x000000011a1a4812 */ /* 0x000fe400078efcff */
[----:B------:R-:W-:Y:S02]  /*5abd0*/  ISETP.GE.U32.AND.EX P5, PT, R88, R69, PT, P5 ;  /* 0x000000455800720c */ /* 0x000fe40003fa6150 */
[----:B------:R-:W-:Y:S02]  /*5abe0*/  ISETP.NE.AND P4, PT, R35, RZ, PT ;  /* 0x000000ff2300720c */ /* 0x000fe40003f85270 */
[----:B------:R-:W-:Y:S02]  /*5abf0*/  SEL R23, RZ, 0x1, P5 ;  /* 0x00000001ff177807 */ /* 0x000fe40002800000 */
[----:B------:R-:W-:Y:S02]  /*5ac00*/  ISETP.EQ.AND.EX P6, PT, R90, R67, !P5, P6 ;  /* 0x000000435a00720c */ /* 0x000fe40006fc2360 */
[----:B------:R-:W-:-:S02]  /*5ac10*/  IADD3 R22, P5, PT, R23, R66, RZ ;  /* 0x0000004217167210 */ /* 0x000fc40007fbe0ff */
[----:B------:R-:W-:Y:S02]  /*5ac20*/  ISETP.LT.U32.OR.EX P6, PT, R90, R67, P6, P4 ;  /* 0x000000435a00720c */ /* 0x000fe400037c1540 */
[----:B------:R-:W-:Y:S01]  /*5ac30*/  SEL R22, R22, RZ, P0 ;  /* 0x000000ff16167207 */ /* 0x000fe20000000000 */
[----:B------:R-:W-:Y:S01]  /*5ac40*/  IMAD.X R39, RZ, RZ, R67, P5 ;  /* 0x000000ffff277224 */ /* 0x000fe200028e0643 */
[----:B------:R-:W-:Y:S02]  /*5ac50*/  SEL R23, RZ, 0x1, !P6 ;  /* 0x00000001ff177807 */ /* 0x000fe40007000000 */
[----:B------:R-:W-:Y:S02]  /*5ac60*/  IADD3 R89, P4, PT, -R22, R89, RZ ;  /* 0x0000005916597210 */ /* 0x000fe40007f9e1ff */
[----:B------:R-:W-:Y:S02]  /*5ac70*/  SEL R39, R39, RZ, P0 ;  /* 0x000000ff27277207 */ /* 0x000fe40000000000 */
[----:B------:R-:W-:-:S02]  /*5ac80*/  LOP3.LUT P5, RZ, R26, 0x2, RZ, 0xc0, !PT ;  /* 0x000000021aff7812 */ /* 0x000fc400078ac0ff */
[----:B------:R-:W-:Y:S01]  /*5ac90*/  LOP3.LUT P6, RZ, R26, 0x1, RZ, 0xc0, !PT ;  /* 0x000000011aff7812 */ /* 0x000fe200078cc0ff */
[----:B------:R-:W-:Y:S01]  /*5aca0*/  IMAD.X R39, R90, 0x1, ~R39, P4 ;  /* 0x000000015a277824 */ /* 0x000fe200020e0e27 */
[----:B------:R-:W-:Y:S02]  /*5acb0*/  IADD3 R22, P4, PT, R23, R64, RZ ;  /* 0x0000004017167210 */ /* 0x000fe40007f9e0ff */
[----:B------:R-:W-:Y:S02]  /*5acc0*/  SEL R23, RZ, 0x1, !P3 ;  /* 0x00000001ff177807 */ /* 0x000fe40005800000 */
[----:B------:R-:W-:Y:S01]  /*5acd0*/  SEL R22, R22, RZ, P0 ;  /* 0x000000ff16167207 */ /* 0x000fe20000000000 */
[----:B------:R-:W-:Y:S01]  /*5ace0*/  IMAD.X R31, RZ, RZ, R65, P4 ;  /* 0x000000ffff1f7224 */ /* 0x000fe200020e0641 */
[----:B------:R-:W-:Y:S02]  /*5acf0*/  ISETP.GE.U32.AND P3, PT, R95, R68, PT ;  /* 0x000000445f00720c */ /* 0x000fe40003f66070 */
[----:B------:R-:W-:-:S02]  /*5ad00*/  IADD3 R75, P4, PT, -R22, R73, RZ ;  /* 0x00000049164b7210 */ /* 0x000fc40007f9e1ff */
[----:B------:R-:W-:Y:S02]  /*5ad10*/  SEL R31, R31, RZ, P0 ;  /* 0x000000ff1f1f7207 */ /* 0x000fe40000000000 */
[----:B------:R-:W-:Y:S02]  /*5ad20*/  ISETP.GE.U32.AND.EX P3, PT, R112, R69, PT, P3 ;  /* 0x000000457000720c */ /* 0x000fe40003f66130 */
[----:B------:R-:W-:Y:S01]  /*5ad30*/  PLOP3.LUT P5, PT, P5, P6, PT, 0xf8, 0x8f ;  /* 0x00000000008f781c */ /* 0x000fe20002fadf70 */
[----:B------:R-:W-:Y:S01]  /*5ad40*/  IMAD.X R80, R80, 0x1, ~R31, P4 ;  /* 0x0000000150507824 */ /* 0x000fe200020e0e1f */
[-C--:B------:R-:W-:Y:S01]  /*5ad50*/  IADD3 R36, P4, PT, R23, R46.reuse, RZ ;  /* 0x0000002e17247210 */ /* 0x080fe20007f9e0ff */
[----:B------:R-:W-:Y:S01]  /*5ad60*/  IMAD.WIDE.U32 R22, R28, R46, RZ ;  /* 0x0000002e1c167225 */ /* 0x000fe200078e00ff */
[----:B------:R-:W-:-:S03]  /*5ad70*/  SEL R37, RZ, 0x1, P3 ;  /* 0x00000001ff257807 */ /* 0x000fc60001800000 */
[----:B------:R-:W-:Y:S01]  /*5ad80*/  IMAD.X R56, RZ, RZ, R47, P4 ;  /* 0x000000ffff387224 */ /* 0x000fe200020e062f */
[----:B------:R-:W-:Y:S01]  /*5ad90*/  ISETP.EQ.U32.AND P4, PT, R81, R66, PT ;  /* 0x000000425100720c */ /* 0x000fe20003f82070 */
[----:B------:R-:W-:-:S03]  /*5ada0*/  IMAD.WIDE.U32 R30, R60, R68, RZ ;  /* 0x000000443c1e7225 */ /* 0x000fc600078e00ff */
[----:B------:R-:W-:Y:S01]  /*5adb0*/  ISETP.EQ.AND.EX P3, PT, R84, R67, !P3, P4 ;  /* 0x000000435400720c */ /* 0x000fe20005f62340 */
[----:B------:R-:W-:Y:S01]  /*5adc0*/  IMAD.WIDE.U32 R32, P4, R28, R47, R32 ;  /* 0x0000002f1c207225 */ /* 0x000fe20007880020 */
[----:B------:R-:W-:Y:S02]  /*5add0*/  LOP3.LUT R30, RZ, R30, RZ, 0x33, !PT ;  /* 0x0000001eff1e7212 */ /* 0x000fe400078e33ff */
[----:B------:R-:W-:Y:S01]  /*5ade0*/  ISETP.LT.U32.OR.EX P3, PT, R84, R67, P3, P1 ;  /* 0x000000435400720c */ /* 0x000fe20001f61510 */
[----:B------:R-:W-:Y:S01]  /*5adf0*/  IMAD.X R35, RZ, RZ, RZ, P4 ;  /* 0x000000ffff237224 */ /* 0x000fe200020e06ff */
[----:B------:R-:W-:Y:S01]  /*5ae00*/  IADD3 R73, P4, PT, R23, R32, RZ ;  /* 0x0000002017497210 */ /* 0x000fe20007f9e0ff */
[----:B------:R-:W-:Y:S02]  /*5ae10*/  IMAD R32, R77, R70, RZ ;  /* 0x000000464d207224 */ /* 0x000fe400078e02ff */
[----:B------:R-:W-:Y:S01]  /*5ae20*/  IMAD.MOV.U32 R34, RZ, RZ, R33 ;  /* 0x000000ffff227224 */ /* 0x000fe200078e0021 */
[----:B------:R-:W-:Y:S01]  /*5ae30*/  SEL R33, RZ, 0x1, !P3 ;  /* 0x00000001ff217807 */ /* 0x000fe20005800000 */
[----:B------:R-:W-:Y:S01]  /*5ae40*/  IMAD R87, R83, R71, R32 ;  /* 0x0000004753577224 */ /* 0x000fe200078e0220 */
[----:B------:R-:W-:Y:S01]  /*5ae50*/  SEL R32, R36, RZ, P0 ;  /* 0x000000ff24207207 */ /* 0x000fe20000000000 */
[----:B------:R-:W-:Y:S01]  /*5ae60*/  IMAD.WIDE.U32.X R28, R29, R47, R34, P4 ;  /* 0x0000002f1d1c7225 */ /* 0x000fe200020e0422 */
[----:B------:R-:W-:-:S02]  /*5ae70*/  IADD3 R98, P3, PT, R37, R66, RZ ;  /* 0x0000004225627210 */ /* 0x000fc40007f7e0ff */
[----:B------:R-:W-:Y:S01]  /*5ae80*/  ISETP.GT.U32.AND P4, PT, R83, R30, PT ;  /* 0x0000001e5300720c */ /* 0x000fe20003f84070 */
[----:B------:R-:W-:Y:S01]  /*5ae90*/  IMAD.IADD R87, R61, 0x1, R87 ;  /* 0x000000013d577824 */ /* 0x000fe200078e0257 */
[----:B------:R-:W-:Y:S02]  /*5aea0*/  IADD3 R83, P1, PT, -R32, R59, RZ ;  /* 0x0000003b20537210 */ /* 0x000fe40007f3e1ff */
[----:B------:R-:W-:Y:S02]  /*5aeb0*/  SEL R35, R56, RZ, P0 ;  /* 0x000000ff38237207 */ /* 0x000fe40000000000 */
[----:B------:R-:W-:Y:S01]  /*5aec0*/  IADD3 R90, P6, PT, R33, R64, RZ ;  /* 0x00000040215a7210 */ /* 0x000fe20007fde0ff */
[----:B------:R-:W-:Y:S01]  /*5aed0*/  IMAD.X R33, RZ, RZ, R67, P3 ;  /* 0x000000ffff217224 */ /* 0x000fe200018e0643 */
[----:B------:R-:W-:Y:S01]  /*5aee0*/  SEL R30, R68, RZ, P5 ;  /* 0x000000ff441e7207 */ /* 0x000fe20002800000 */
[----:B------:R-:W-:Y:S01]  /*5aef0*/  IMAD.X R82, R82, 0x1, ~R35, P1 ;  /* 0x0000000152527824 */ /* 0x000fe200008e0e23 */
[----:B------:R-:W-:Y:S01]  /*5af00*/  SEL R98, R98, RZ, P5 ;  /* 0x000000ff62627207 */ /* 0x000fe20002800000 */
[----:B------:R-:W-:Y:S01]  /*5af10*/  IMAD.WIDE.U32 R34, R87, R68, RZ ;  /* 0x0000004457227225 */ /* 0x000fe200078e00ff */
[----:B------:R-:W-:-:S02]  /*5af20*/  IADD3 R95, P0, PT, -R30, R95, RZ ;  /* 0x0000005f1e5f7210 */ /* 0x000fc40007f1e1ff */
[----:B------:R-:W-:Y:S01]  /*5af30*/  SEL R37, R69, RZ, P5 ;  /* 0x000000ff45257207 */ /* 0x000fe20002800000 */
[----:B------:R-:W-:Y:S01]  /*5af40*/  IMAD.X R61, RZ, RZ, R65, P6 ;  /* 0x000000ffff3d7224 */ /* 0x000fe200030e0641 */
[----:B------:R-:W-:Y:S02]  /*5af50*/  IADD3 R98, P1, PT, R81, -R98, RZ ;  /* 0x8000006251627210 */ /* 0x000fe40007f3e0ff */
[----:B------:R-:W-:Y:S01]  /*5af60*/  SEL R33, R33, RZ, P5 ;  /* 0x000000ff21217207 */ /* 0x000fe20002800000 */
[----:B------:R-:W-:Y:S01]  /*5af70*/  IMAD.X R88, R112, 0x1, ~R37, P0 ;  /* 0x0000000170587824 */ /* 0x000fe200000e0e25 */
[----:B------:R-:W-:Y:S01]  /*5af80*/  SEL R90, R90, RZ, P5 ;  /* 0x000000ff5a5a7207 */ /* 0x000fe20002800000 */
[----:B------:R-:W-:Y:S01]  /*5af90*/  IMAD.WIDE.U32 R34, P0, R60, R69, R34 ;  /* 0x000000453c227225 */ /* 0x000fe20007800022 */
[----:B------:R-:W-:Y:S02]  /*5afa0*/  SEL R61, R61, RZ, P5 ;  /* 0x000000ff3d3d7207 */ /* 0x000fe40002800000 */
[----:B------:R-:W-:Y:S01]  /*5afb0*/  IADD3 R90, P3, PT, -R90, R45, RZ ;  /* 0x0000002d5a5a7210 */ /* 0x000fe20007f7e1ff */
[----:B------:R-:W-:Y:S01]  /*5afc0*/  IMAD.X R96, R84, 0x1, ~R33, P1 ;  /* 0x0000000154607824 */ /* 0x000fe200008e0e21 */
[----:B------:R-:W-:Y:S01]  /*5afd0*/  SEL R59, RZ, 0x1, !P2 ;  /* 0x00000001ff3b7807 */ /* 0x000fe20005000000 */
[----:B------:R-:W-:Y:S01]  /*5afe0*/  IMAD.WIDE.U32 R36, R87, R66, RZ ;  /* 0x0000004257247225 */ /* 0x000fe200078e00ff */
[----:B------:R-:W-:-:S03]  /*5aff0*/  IADD3 R30, P2, PT, R31, R34, RZ ;  /* 0x000000221f1e7210 */ /* 0x000fc60007f5e0ff */
[----:B------:R-:W-:-:S04]  /*5b000*/  IMAD.WIDE.U32 R32, R60, R66, RZ ;  /* 0x000000423c207225 */ /* 0x000fc800078e00ff */
[----:B------:R-:W-:Y:S01]  /*5b010*/  IMAD.X R61, R42, 0x1, ~R61, P3 ;  /* 0x000000012a3d7824 */ /* 0x000fe200018e0e3d */
[----:B------:R-:W-:Y:S01]  /*5b020*/  IADD3 R45, P1, PT, R57, R32, RZ ;  /* 0x00000020392d7210 */ /* 0x000fe20007f3e0ff */
[----:B------:R-:W-:Y:S01]  /*5b030*/  IMAD.WIDE.U32 R36, P6, R60, R67, R36 ;  /* 0x000000433c247225 */ /* 0x000fe200078c0024 */
[----:B------:R-:W-:-:S03]  /*5b040*/  IADD3 R34, P3, PT, R59, R46, RZ ;  /* 0x0000002e3b227210 */ /* 0x000fc60007f7e0ff */
[----:B------:R-:W-:Y:S01]  /*5b050*/  IMAD.X R31, RZ, RZ, RZ, P0 ;  /* 0x000000ffff1f7224 */ /* 0x000fe200000e06ff */
[----:B------:R-:W-:Y:S01]  /*5b060*/  ISETP.GE.U32.AND P0, PT, R45, R32, PT ;  /* 0x000000202d00720c */ /* 0x000fe20003f06070 */
[----:B------:R-:W-:Y:S01]  /*5b070*/  IMAD.X R97, RZ, RZ, R47, P3 ;  /* 0x000000ffff617224 */ /* 0x000fe200018e062f */
[----:B------:R-:W-:Y:S01]  /*5b080*/  LOP3.LUT R32, RZ, R30, RZ, 0x33, !PT ;  /* 0x0000001eff207212 */ /* 0x000fe200078e33ff */
[----:B------:R-:W-:Y:S01]  /*5b090*/  IMAD.MOV.U32 R30, RZ, RZ, R35 ;  /* 0x000000ffff1e7224 */ /* 0x000fe200078e0023 */
[----:B------:R-:W-:Y:S01]  /*5b0a0*/  IADD3 R81, P3, PT, R33, R36, RZ ;  /* 0x0000002421517210 */ /* 0x000fe20007f7e0ff */
[----:B------:R-:W-:Y:S01]  /*5b0b0*/  IMAD.X R57, RZ, RZ, RZ, P6 ;  /* 0x000000ffff397224 */ /* 0x000fe200030e06ff */
[----:B------:R-:W-:Y:S01]  /*5b0c0*/  SEL R33, R34, RZ, P5 ;  /* 0x000000ff22217207 */ /* 0x000fe20002800000 */
[----:B------:R-:W-:Y:S01]  /*5b0d0*/  IMAD.WIDE.U32.X R30, R87, R69, R30, P2 ;  /* 0x00000045571e7225 */ /* 0x000fe200010e041e */
[----:B------:R-:W-:Y:S02]  /*5b0e0*/  ISETP.GT.U32.AND.EX P4, PT, R77, R32, PT, P4 ;  /* 0x000000204d00720c */ /* 0x000fe40003f84140 */
[----:B------:R-:W-:Y:S01]  /*5b0f0*/  SEL R97, R97, RZ, P5 ;  /* 0x000000ff61617207 */ /* 0x000fe20002800000 */
[----:B------:R-:W-:Y:S01]  /*5b100*/  IMAD.X R38, R81, 0x1, R38, P1 ;  /* 0x0000000151267824 */ /* 0x000fe200008e0626 */
[----:B------:R-:W-:Y:S01]  /*5b110*/  IADD3 R100, P5, PT, -R33, R76, RZ ;  /* 0x0000004c21647210 */ /* 0x000fe20007fbe1ff */
[----:B------:R-:W-:Y:S01]  /*5b120*/  IMAD.WIDE.U32 R58, R60, R64, RZ ;  /* 0x000000403c3a7225 */ /* 0x000fe200078e00ff */
[----:B------:R-:W-:-:S02]  /*5b130*/  SEL R33, RZ, 0x1, !P4 ;  /* 0x00000001ff217807 */ /* 0x000fc40006000000 */
[----:B------:R-:W-:Y:S01]  /*5b140*/  ISETP.GE.U32.AND P2, PT, R74, R95, PT ;  /* 0x0000005f4a00720c */ /* 0x000fe20003f46070 */
[----:B------:R-:W-:Y:S01]  /*5b150*/  IMAD.X R97, R78, 0x1, ~R97, P5 ;  /* 0x000000014e617824 */ /* 0x000fe200028e0e61 */
[----:B------:R-:W-:Y:S01]  /*5b160*/  IADD3 R30, P5, PT, R33, R30, RZ ;  /* 0x0000001e211e7210 */ /* 0x000fe20007fbe0ff */
[----:B------:R-:W-:Y:S01]  /*5b170*/  IMAD.WIDE.U32 R32, R87, R64, RZ ;  /* 0x0000004057207225 */ /* 0x000fe200078e00ff */
[----:B------:R-:W-:Y:S02]  /*5b180*/  ISETP.EQ.U32.AND P6, PT, R89, R98, PT ;  /* 0x000000625900720c */ /* 0x000fe40003fc2070 */
[----:B------:R-:W-:Y:S01]  /*5b190*/  ISETP.GE.U32.AND.EX P2, PT, R79, R88, PT, P2 ;  /* 0x000000584f00720c */ /* 0x000fe20003f46120 */
[----:B------:R-:W-:Y:S01]  /*5b1a0*/  IMAD.X R31, RZ, RZ, R31, P5 ;  /* 0x000000ffff1f7224 */ /* 0x000fe200028e061f */
[----:B------:R-:W-:Y:S01]  /*5b1b0*/  IADD3 R42, P5, PT, R45, R30, RZ ;  /* 0x0000001e2d2a7210 */ /* 0x000fe20007fbe0ff */
[----:B------:R-:W-:Y:S01]  /*5b1c0*/  IMAD.MOV.U32 R56, RZ, RZ, R37 ;  /* 0x000000ffff387224 */ /* 0x000fe200078e0025 */
[----:B------:R-:W-:-:S02]  /*5b1d0*/  ISETP.LT.U32.AND P4, PT, R89, R98, PT ;  /* 0x000000625900720c */ /* 0x000fc40003f81070 */
[----:B------:R-:W-:Y:S01]  /*5b1e0*/  ISETP.EQ.AND.EX P6, PT, R39, R96, !P2, P6 ;  /* 0x000000602700720c */ /* 0x000fe200057c2360 */
[C---:B------:R-:W-:Y:S01]  /*5b1f0*/  IMAD.X R45, R38.reuse, 0x1, R31, P5 ;  /* 0x00000001262d7824 */ /* 0x040fe200028e061f */
[----:B------:R-:W-:Y:S01]  /*5b200*/  ISETP.EQ.U32.AND P5, PT, R75, R90, PT ;  /* 0x0000005a4b00720c */ /* 0x000fe20003fa2070 */
[----:B------:R-:W-:Y:S01]  /*5b210*/  IMAD.WIDE.U32.X R56, R87, R67, R56, P3 ;  /* 0x0000004357387225 */ /* 0x000fe200018e0438 */
[----:B------:R-:W-:Y:S02]  /*5b220*/  ISETP.LT.U32.OR.EX P4, PT, R39, R96, P6, P4 ;  /* 0x000000602700720c */ /* 0x000fe40003781540 */
[----:B------:R-:W-:Y:S01]  /*5b230*/  ISETP.GE.U32.AND.EX P0, PT, R38, R81, PT, P0 ;  /* 0x000000512600720c */ /* 0x000fe20003f06100 */
[----:B------:R-:W-:Y:S01]  /*5b240*/  IMAD.WIDE.U32 R32, P6, R60, R65, R32 ;  /* 0x000000413c207225 */ /* 0x000fe200078c0020 */
[----:B------:R-:W-:Y:S02]  /*5b250*/  ISETP.EQ.AND.EX P5, PT, R80, R61, P4, P5 ;  /* 0x0000003d5000720c */ /* 0x000fe400027a2350 */
[----:B------:R-:W-:Y:S01]  /*5b260*/  SEL R36, RZ, 0xffffffff, !P4 ;  /* 0xffffffffff247807 */ /* 0x000fe20006000000 */
[----:B------:R-:W-:Y:S01]  /*5b270*/  IMAD.X R77, RZ, RZ, RZ, P6 ;  /* 0x000000ffff4d7224 */ /* 0x000fe200030e06ff */
[----:B------:R-:W-:Y:S01]  /*5b280*/  ISETP.LT.U32.AND P4, PT, R75, R90, PT ;  /* 0x0000005a4b00720c */ /* 0x000fe20003f81070 */
[----:B------:R-:W-:Y:S01]  /*5b290*/  IMAD.MOV.U32 R76, RZ, RZ, R33 ;  /* 0x000000ffff4c7224 */ /* 0x000fe200078e0021 */
[----:B------:R-:W-:Y:S01]  /*5b2a0*/  ISETP.GE.U32.AND P1, PT, R42, R30, PT ;  /* 0x0000001e2a00720c */ /* 0x000fe20003f26070 */
[----:B------:R-:W-:Y:S01]  /*5b2b0*/  IMAD R37, R45, R70, RZ ;  /* 0x000000462d257224 */ /* 0x000fe200078e02ff */
[----:B------:R-:W-:-:S02]  /*5b2c0*/  SEL R34, RZ, 0xffffffff, P2 ;  /* 0xffffffffff227807 */ /* 0x000fc40001000000 */
[----:B------:R-:W-:Y:S02]  /*5b2d0*/  ISETP.LT.U32.OR.EX P4, PT, R80, R61, P5, P4 ;  /* 0x0000003d5000720c */ /* 0x000fe40002f81540 */
[----:B------:R-:W-:Y:S02]  /*5b2e0*/  IADD3 R84, P2, PT, R59, R32, RZ ;  /* 0x000000203b547210 */ /* 0x000fe40007f5e0ff */
[----:B------:R-:W-:Y:S02]  /*5b2f0*/  SEL R30, RZ, 0x1, P0 ;  /* 0x00000001ff1e7807 */ /* 0x000fe40000000000 */
[----:B------:R-:W-:Y:S01]  /*5b300*/  IADD3 R32, P0, P3, R36, R75, -R90 ;  /* 0x0000004b24207210 */ /* 0x000fe20007b1e85a */
[----:B------:R-:W-:Y:S01]  /*5b310*/  IMAD.WIDE.U32.X R76, R87, R65, R76, P2 ;  /* 0x00000041574c7225 */ /* 0x000fe200010e044c */
[----:B------:R-:W-:Y:S02]  /*5b320*/  ISETP.GE.U32.AND.EX P1, PT, R45, R31, PT, P1 ;  /* 0x0000001f2d00720c */ /* 0x000fe40003f26110 */
[----:B------:R-:W-:Y:S01]  /*5b330*/  IADD3 R38, P5, P6, R34, R89, -R98 ;  /* 0x0000005922267210 */ /* 0x000fe20007ebe862 */
[----:B------:R-:W-:Y:S01]  /*5b340*/  IMAD R89, R42, R71, R37 ;  /* 0x000000472a597224 */ /* 0x000fe200078e0225 */
[----:B------:R-:W-:-:S02]  /*5b350*/  SEL R35, RZ, 0xffffffff, !P4 ;  /* 0xffffffffff237807 */ /* 0x000fc40006000000 */
[----:B------:R-:W-:Y:S02]  /*5b360*/  IADD3.X R33, PT, PT, R36, R80, ~R61, P0, P3 ;  /* 0x0000005024217210 */ /* 0x000fe400007e6c3d */
[----:B------:R-:W-:Y:S02]  /*5b370*/  SEL R31, RZ, 0x1, P1 ;  /* 0x00000001ff1f7807 */ /* 0x000fe40000800000 */
[----:B------:R-:W-:Y:S02]  /*5b380*/  IADD3.X R39, PT, PT, R34, R39, ~R96, P5, P6 ;  /* 0x0000002722277210 */ /* 0x000fe40002fecc60 */
[----:B------:R-:W-:Y:S01]  /*5b390*/  IADD3 R36, P0, PT, -R95, R74, RZ ;  /* 0x0000004a5f247210 */ /* 0x000fe20007f1e1ff */
[----:B------:R-:W-:Y:S01]  /*5b3a0*/  IMAD.WIDE.U32 R74, R87, R46, RZ ;  /* 0x0000002e574a7225 */ /* 0x000fe200078e00ff */
[----:B------:R-:W-:Y:S02]  /*5b3b0*/  IADD3 R34, P1, P5, R35, R83, -R100 ;  /* 0x0000005323227210 */ /* 0x000fe40007d3e864 */
[----:B------:R-:W-:Y:S01]  /*5b3c0*/  IADD3 R90, P3, P6, R31, R56, R30 ;  /* 0x000000381f5a7210 */ /* 0x000fe20007e7e01e */
[----:B------:R-:W-:Y:S01]  /*5b3d0*/  IMAD.X R37, R79, 0x1, ~R88, P0 ;  /* 0x000000014f257824 */ /* 0x000fe200000e0e58 */
[----:B------:R-:W-:Y:S01]  /*5b3e0*/  IADD3.X R35, PT, PT, R35, R82, ~R97, P1, P5 ;  /* 0x0000005223237210 */ /* 0x000fe20000feac61 */
[----:B------:R-:W-:Y:S01]  /*5b3f0*/  IMAD.WIDE.U32 R30, R42, R70, RZ ;  /* 0x000000462a1e7225 */ /* 0x000fe200078e00ff */
[----:B------:R-:W-:-:S02]  /*5b400*/  ISETP.EQ.U32.AND P1, PT, R83, R100, PT ;  /* 0x000000645300720c */ /* 0x000fc40003f22070 */
[----:B------:R-:W-:Y:S01]  /*5b410*/  ISETP.GE.U32.AND P0, PT, R83, R100, PT ;  /* 0x000000645300720c */ /* 0x000fe20003f06070 */
[----:B------:R-:W-:Y:S01]  /*5b420*/  IMAD.WIDE.U32 R74, P5, R60, R47, R74 ;  /* 0x0000002f3c4a7225 */ /* 0x000fe200078a004a */
[CC--:B------:R-:W-:Y:S02]  /*5b430*/  ISETP.EQ.AND.EX P4, PT, R82.reuse, R97.reuse, P4, P1 ;  /* 0x000000615200720c */ /* 0x0c0fe40002782310 */
[----:B------:R-:W-:Y:S01]  /*5b440*/  ISETP.GE.U32.AND.EX P0, PT, R82, R97, PT, P0 ;  /* 0x000000615200720c */ /* 0x000fe20003f06100 */
[----:B------:R-:W-:Y:S01]  /*5b450*/  IMAD.IADD R89, R31, 0x1, R89 ;  /* 0x000000011f597824 */ /* 0x000fe200078e0259 */
[----:B------:R-:W-:Y:S01]  /*5b460*/  ISETP.NE.U32.AND P1, PT, R20, RZ, PT ;  /* 0x000000ff1400720c */ /* 0x000fe20003f25070 */
[----:B------:R-:W-:-:S03]  /*5b470*/  IMAD.WIDE.U32 R60, R60, R46, RZ ;  /* 0x0000002e3c3c7225 */ /* 0x000fc600078e00ff */
[----:B------:R-:W-:Y:S01]  /*5b480*/  ISETP.NE.AND.EX P1, PT, R21, RZ, PT, P1 ;  /* 0x000000ff1500720c */ /* 0x000fe20003f25310 */
[----:B------:R-:W-:-:S04]  /*5b490*/  IMAD.WIDE.U32 R80, R89, R68, RZ ;  /* 0x0000004459507225 */ /* 0x000fc800078e00ff */
[----:B------:R-:W-:Y:S01]  /*5b4a0*/  IMAD.X R79, RZ, RZ, RZ, P5 ;  /* 0x000000ffff4f7224 */ /* 0x000fe200028e06ff */
[----:B------:R-:W-:Y:S01]  /*5b4b0*/  IADD3 R95, P5, PT, R61, R74, RZ ;  /* 0x0000004a3d5f7210 */ /* 0x000fe20007fbe0ff */
[----:B------:R-:W-:-:S04]  /*5b4c0*/  IMAD.WIDE.U32 R82, R30, R68, RZ ;  /* 0x000000441e527225 */ /* 0x000fc800078e00ff */
[----:B------:R-:W-:Y:S01]  /*5b4d0*/  IMAD.MOV.U32 R78, RZ, RZ, R75 ;  /* 0x000000ffff4e7224 */ /* 0x000fe200078e004b */
[----:B------:R-:W-:Y:S01]  /*5b4e0*/  LOP3.LUT R75, RZ, R82, RZ, 0x33, !PT ;  /* 0x00000052ff4b7212 */ /* 0x000fe200078e33ff */
[----:B------:R-:W-:-:S04]  /*5b4f0*/  IMAD.WIDE.U32 R80, P2, R30, R69, R80 ;  /* 0x000000451e507225 */ /* 0x000fc80007840050 */
[----:B------:R-:W-:Y:S01]  /*5b500*/  IMAD.WIDE.U32.X R78, R87, R47, R78, P5 ;  /* 0x0000002f574e7225 */ /* 0x000fe200028e044e */
        /* <DEDUP_REMOVED lines=26> */
.L_x_168:
[----:B------:R-:W-:Y:S05]  /*5b6b0*/  BSYNC.RECONVERGENT B2 ;  /* 0x0000000000027941 */ /* 0x000fea0003800200 */
.L_x_167:
        /* <DEDUP_REMOVED lines=26> */
.L_x_170:
[----:B------:R-:W-:Y:S05]  /*5b860*/  BSYNC.RECONVERGENT B2 ;  /* 0x0000000000027941 */ /* 0x000fea0003800200 */
.L_x_169:
[-C--:B------:R-:W-:Y:S01]  /*5b870*/  IADD3 R63, P1, PT, R63, R22.reuse, RZ ;  /* 0x000000163f3f7210 */ /* 0x080fe20007f3e0ff */
[----:B------:R-:W-:Y:S01]  /*5b880*/  IMAD.X R21, RZ, RZ, RZ, P2 ;  /* 0x000000ffff157224 */ /* 0x000fe200010e06ff */
[----:B------:R-:W-:Y:S01]  /*5b890*/  ISETP.GT.U32.AND P0, PT, R42, R75, PT ;  /* 0x0000004b2a00720c */ /* 0x000fe20003f04070 */
[----:B------:R-:W-:Y:S01]  /*5b8a0*/  IMAD.MOV.U32 R20, RZ, RZ, R81 ;  /* 0x000000ffff147224 */ /* 0x000fe200078e0051 */
[----:B------:R-:W-:Y:S01]  /*5b8b0*/  IADD3.X R42, PT, PT, RZ, R57, RZ, P3, P6 ;  /* 0x00000039ff2a7210 */ /* 0x000fe20001fec4ff */
[----:B------:R-:W-:Y:S01]  /*5b8c0*/  IMAD.X R104, R104, 0x1, R73, P1 ;  /* 0x0000000168687824 */ /* 0x000fe200008e0649 */
[CC--:B------:R-:W-:Y:S01]  /*5b8d0*/  IADD3 R23, P3, PT, R63.reuse, R93.reuse, RZ ;  /* 0x0000005d3f177210 */ /* 0x0c0fe20007f7e0ff */
[----:B------:R-:W-:Y:S01]  /*5b8e0*/  BSSY.RECONVERGENT B2, `(.L_x_171) ;  /* 0x0000033000027945 */ /* 0x000fe20003800200 */
[----:B------:R-:W-:Y:S02]  /*5b8f0*/  ISETP.GE.U32.AND P1, PT, R63, R22, PT ;  /* 0x000000163f00720c */ /* 0x000fe40003f26070 */
        /* <DEDUP_REMOVED lines=8> */
[----:B------:R-:W-:Y:S01]  /*5b980*/  SEL R22, RZ, 0x1, P1 ;  /* 0x00000001ff167807 */ /* 0x000fe20000800000 */
[----:B------:R-:W-:Y:S01]  /*5b990*/  IMAD.X R58, R57, 0x1, R42, P3 ;  /* 0x00000001393a7824 */ /* 0x000fe200018e062a */
[----:B------:R-:W-:-:S02]  /*5b9a0*/  SEL R23, RZ, 0x1, P2 ;  /* 0x00000001ff177807 */ /* 0x000fc40001000000 */
[----:B------:R-:W-:Y:S02]  /*5b9b0*/  IADD3 R82, P5, PT, R83, R80, RZ ;  /* 0x0000005053527210 */ /* 0x000fe40007fbe0ff */
[----:B------:R-:W-:Y:S01]  /*5b9c0*/  IADD3 R73, P2, P3, R23, R28, R22 ;  /* 0x0000001c17497210 */ /* 0x000fe20007b5e016 */
[----:B------:R-:W-:Y:S01]  /*5b9d0*/  IMAD.WIDE.U32 R22, R30, R66, RZ ;  /* 0x000000421e167225 */ /* 0x000fe200078e00ff */
[----:B------:R-:W-:Y:S02]  /*5b9e0*/  LOP3.LUT R28, RZ, R82, RZ, 0x33, !PT ;  /* 0x00000052ff1c7212 */ /* 0x000fe400078e33ff */
[----:B------:R-:W-:Y:S02]  /*5b9f0*/  IADD3.X R75, PT, PT, RZ, R29, RZ, P2, P3 ;  /* 0x0000001dff4b7210 */ /* 0x000fe400017e64ff */
[----:B------:R-:W-:Y:S01]  /*5ba00*/  ISETP.GT.U32.AND.EX P0, PT, R45, R28, PT, P0 ;  /* 0x0000001c2d00720c */ /* 0x000fe20003f04100 */
[----:B------:R-:W-:Y:S01]  /*5ba10*/  IMAD.WIDE.U32.X R28, R89, R69, R20, P5 ;  /* 0x00000045591c7225 */ /* 0x000fe200028e0414 */
[----:B------:R-:W-:-:S02]  /*5ba20*/  ISETP.NE.U32.AND P2, PT, R73, RZ, PT ;  /* 0x000000ff4900720c */ /* 0x000fc40003f45070 */
[----:B------:R-:W-:Y:S01]  /*5ba30*/  ISETP.GE.U32.AND.EX P4, PT, R57, R84, PT, P4 ;  /* 0x000000543900720c */ /* 0x000fe20003f86140 */
[----:B------:R-:W-:Y:S01]  /*5ba40*/  IMAD.WIDE.U32 R56, R89, R66, RZ ;  /* 0x0000004259387225 */ /* 0x000fe200078e00ff */
[----:B------:R-:W-:Y:S02]  /*5ba50*/  ISETP.GE.U32.AND P1, PT, R81, R90, PT ;  /* 0x0000005a5100720c */ /* 0x000fe40003f26070 */
[----:B------:R-:W-:Y:S02]  /*5ba60*/  SEL R63, RZ, 0x1, !P0 ;  /* 0x00000001ff3f7807 */ /* 0x000fe40004000000 */
[----:B------:R-:W-:Y:S02]  /*5ba70*/  ISETP.NE.AND.EX P0, PT, R75, RZ, PT, P2 ;  /* 0x000000ff4b00720c */ /* 0x000fe40003f05320 */
[----:B------:R-:W-:Y:S02]  /*5ba80*/  ISETP.GE.U32.AND.EX P1, PT, R58, R42, PT, P1 ;  /* 0x0000002a3a00720c */ /* 0x000fe40003f26110 */
[----:B------:R-:W-:Y:S01]  /*5ba90*/  SEL R42, RZ, 0x1, P4 ;  /* 0x00000001ff2a7807 */ /* 0x000fe20002000000 */
[----:B------:R-:W-:Y:S01]  /*5baa0*/  IMAD.WIDE.U32 R56, P4, R30, R67, R56 ;  /* 0x000000431e387225 */ /* 0x000fe20007880038 */
[----:B------:R-:W-:-:S02]  /*5bab0*/  SEL R59, RZ, 0x1, P1 ;  /* 0x00000001ff3b7807 */ /* 0x000fc40000800000 */
[----:B------:R-:W-:Y:S01]  /*5bac0*/  IADD3 R45, P2, PT, R81, R22, RZ ;  /* 0x00000016512d7210 */ /* 0x000fe20007f5e0ff */
[----:B------:R-:W-:Y:S01]  /*5bad0*/  IMAD.X R21, RZ, RZ, RZ, P4 ;  /* 0x000000ffff157224 */ /* 0x000fe200020e06ff */
[----:B------:R-:W-:Y:S01]  /*5bae0*/  IADD3 R28, P4, PT, R63, R28, RZ ;  /* 0x0000001c3f1c7210 */ /* 0x000fe20007f9e0ff */
[----:B------:R-:W-:Y:S01]  /*5baf0*/  IMAD.MOV.U32 R20, RZ, RZ, R57 ;  /* 0x000000ffff147224 */ /* 0x000fe200078e0039 */
[----:B------:R-:W-:Y:S02]  /*5bb00*/  IADD3 R42, P1, P6, R59, R76, R42 ;  /* 0x0000004c3b2a7210 */ /* 0x000fe40007e3e02a */
[----:B------:R-:W-:Y:S01]  /*5bb10*/  IADD3 R59, P3, PT, R23, R56, RZ ;  /* 0x00000038173b7210 */ /* 0x000fe20007f7e0ff */
[----:B------:R-:W-:Y:S01]  /*5bb20*/  IMAD.X R29, RZ, RZ, R29, P4 ;  /* 0x000000ffff1d7224 */ /* 0x000fe200020e061d */
        /* <DEDUP_REMOVED lines=14> */
.L_x_172:
[----:B------:R-:W-:Y:S05]  /*5bc10*/  BSYNC.RECONVERGENT B2 ;  /* 0x0000000000027941 */ /* 0x000fea0003800200 */
.L_x_171:
[----:B------:R-:W-:Y:S01]  /*5bc20*/  IADD3 R23, P4, PT, R45, R28, RZ ;  /* 0x0000001c2d177210 */ /* 0x000fe20007f9e0ff */
[----:B------:R-:W-:Y:S01]  /*5bc30*/  IMAD.WIDE.U32 R56, R89, R64, RZ ;  /* 0x0000004059387225 */ /* 0x000fe200078e00ff */
[----:B------:R-:W-:Y:S01]  /*5bc40*/  IADD3 R31, P5, PT, R62, R60, RZ ;  /* 0x0000003c3e1f7210 */ /* 0x000fe20007fbe0ff */
[----:B------:R-:W-:Y:S01]  /*5bc50*/  BSSY.RECONVERGENT B2, `(.L_x_173) ;  /* 0x00000a5000027945 */ /* 0x000fe20003800200 */
[----:B------:R-:W-:Y:S02]  /*5bc60*/  ISETP.GE.U32.AND P0, PT, R45, R22, PT ;  /* 0x000000162d00720c */ /* 0x000fe40003f06070 */
[----:B------:R-:W-:Y:S01]  /*5bc70*/  IADD3.X R77, PT, PT, RZ, R77, RZ, P1, P6 ;  /* 0x0000004dff4d7210 */ /* 0x000fe20000fec4ff */
[----:B------:R-:W-:Y:S01]  /*5bc80*/  IMAD.X R72, R72, 0x1, R95, P5 ;  /* 0x0000000148487824 */ /* 0x000fe200028e065f */
[----:B------:R-:W-:Y:S01]  /*5bc90*/  ISETP.GE.U32.AND P1, PT, R23, R28, PT ;  /* 0x0000001c1700720c */ /* 0x000fe20003f26070 */
[----:B------:R-:W-:Y:S01]  /*5bca0*/  IMAD.X R28, R59, 0x1, R58, P2 ;  /* 0x000000013b1c7824 */ /* 0x000fe200010e063a */
[----:B------:R-:W-:-:S02]  /*5bcb0*/  IADD3 R45, P6, PT, R31, R42, RZ ;  /* 0x0000002a1f2d7210 */ /* 0x000fc40007fde0ff */
[----:B------:R-:W-:Y:S01]  /*5bcc0*/  ISETP.GE.U32.AND P2, PT, R31, R60, PT ;  /* 0x0000003c1f00720c */ /* 0x000fe20003f46070 */
[----:B------:R-:W-:Y:S01]  /*5bcd0*/  IMAD.X R22, R28, 0x1, R29, P4 ;  /* 0x000000011c167824 */ /* 0x000fe200020e061d */
[----:B------:R-:W-:Y:S01]  /*5bce0*/  ISETP.GE.U32.AND P4, PT, R45, R42, PT ;  /* 0x0000002a2d00720c */ /* 0x000fe20003f86070 */
[C---:B------:R-:W-:Y:S01]  /*5bcf0*/  IMAD.X R60, R72.reuse, 0x1, R77, P6 ;  /* 0x00000001483c7824 */ /* 0x040fe200030e064d */
[----:B------:R-:W-:Y:S02]  /*5bd00*/  ISETP.GE.U32.AND.EX P2, PT, R72, R95, PT, P2 ;  /* 0x0000005f4800720c */ /* 0x000fe40003f46120 */
[----:B------:R-:W-:Y:S02]  /*5bd10*/  ISETP.GE.U32.AND.EX P0, PT, R28, R59, PT, P0 ;  /* 0x0000003b1c00720c */ /* 0x000fe40003f06100 */
[----:B------:R-:W-:Y:S02]  /*5bd20*/  ISETP.GE.U32.AND.EX P4, PT, R60, R77, PT, P4 ;  /* 0x0000004d3c00720c */ /* 0x000fe40003f86140 */
[----:B------:R-:W-:Y:S01]  /*5bd30*/  ISETP.GE.U32.AND.EX P1, PT, R22, R29, PT, P1 ;  /* 0x0000001d1600720c */ /* 0x000fe20003f26110 */
[----:B------:R-:W-:Y:S01]  /*5bd40*/  IMAD.WIDE.U32.X R28, R89, R67, R20, P3 ;  /* 0x00000043591c7225 */ /* 0x000fe200018e0414 */
[----:B------:R-:W-:-:S02]  /*5bd50*/  SEL R20, RZ, 0x1, P2 ;  /* 0x00000001ff147807 */ /* 0x000fc40001000000 */
[----:B------:R-:W-:Y:S01]  /*5bd60*/  SEL R21, RZ, 0x1, P4 ;  /* 0x00000001ff157807 */ /* 0x000fe20002000000 */
[C---:B------:R-:W-:Y:S01]  /*5bd70*/  IMAD.WIDE.U32 R56, P2, R30.reuse, R65, R56 ;  /* 0x000000411e387225 */ /* 0x040fe20007840038 */
[----:B------:R-:W-:Y:S02]  /*5bd80*/  SEL R42, RZ, 0x1, P0 ;  /* 0x00000001ff2a7807 */ /* 0x000fe40000000000 */
[----:B------:R-:W-:Y:S02]  /*5bd90*/  SEL R31, RZ, 0x1, P1 ;  /* 0x00000001ff1f7807 */ /* 0x000fe40000800000 */
[----:B------:R-:W-:Y:S01]  /*5bda0*/  IADD3 R59, P0, P1, R21, R78, R20 ;  /* 0x0000004e153b7210 */ /* 0x000fe2000791e014 */
[----:B------:R-:W-:Y:S01]  /*5bdb0*/  IMAD.WIDE.U32 R20, R30, R64, RZ ;  /* 0x000000401e147225 */ /* 0x000fe200078e00ff */
[----:B------:R-:W-:Y:S02]  /*5bdc0*/  IADD3 R28, P3, P5, R31, R28, R42 ;  /* 0x0000001c1f1c7210 */ /* 0x000fe40007d7e02a */
[----:B------:R-:W-:-:S02]  /*5bdd0*/  IADD3.X R78, PT, PT, RZ, R79, RZ, P0, P1 ;  /* 0x0000004fff4e7210 */ /* 0x000fc400007e24ff */
[----:B------:R-:W-:Y:S02]  /*5bde0*/  ISETP.NE.U32.AND P0, PT, R59, RZ, PT ;  /* 0x000000ff3b00720c */ /* 0x000fe40003f05070 */
[----:B------:R-:W-:Y:S01]  /*5bdf0*/  IADD3.X R58, PT, PT, RZ, R29, RZ, P3, P5 ;  /* 0x0000001dff3a7210 */ /* 0x000fe20001fea4ff */
[----:B------:R-:W-:Y:S01]  /*5be00*/  IMAD.X R29, RZ, RZ, RZ, P2 ;  /* 0x000000ffff1d7224 */ /* 0x000fe200010e06ff */
[----:B------:R-:W-:Y:S02]  /*5be10*/  IADD3 R31, P4, PT, R45, R20, RZ ;  /* 0x000000142d1f7210 */ /* 0x000fe40007f9e0ff */
[----:B------:R-:W-:Y:S02]  /*5be20*/  IADD3 R42, P3, PT, R21, R56, RZ ;  /* 0x00000038152a7210 */ /* 0x000fe40007f7e0ff */
[----:B------:R-:W-:Y:S02]  /*5be30*/  ISETP.NE.AND.EX P0, PT, R78, RZ, PT, P0 ;  /* 0x000000ff4e00720c */ /* 0x000fe40003f05300 */
[----:B------:R-:W-:-:S02]  /*5be40*/  IADD3 R61, P5, PT, R31, R28, RZ ;  /* 0x0000001c1f3d7210 */ /* 0x000fc40007fbe0ff */
[----:B------:R-:W-:Y:S01]  /*5be50*/  ISETP.GE.U32.AND P1, PT, R31, R20, PT ;  /* 0x000000141f00720c */ /* 0x000fe20003f26070 */
[----:B------:R-:W-:Y:S01]  /*5be60*/  IMAD.X R31, R42, 0x1, R60, P4 ;  /* 0x000000012a1f7824 */ /* 0x000fe200020e063c */
[----:B------:R-:W-:Y:S01]  /*5be70*/  ISETP.GE.U32.AND P2, PT, R61, R28, PT ;  /* 0x0000001c3d00720c */ /* 0x000fe20003f46070 */
[----:B------:R-:W-:-:S03]  /*5be80*/  IMAD.WIDE.U32 R20, R89, R46, RZ ;  /* 0x0000002e59147225 */ /* 0x000fc600078e00ff */
[C---:B------:R-:W-:Y:S01]  /*5be90*/  ISETP.GE.U32.AND.EX P1, PT, R31.reuse, R42, PT, P1 ;  /* 0x0000002a1f00720c */ /* 0x040fe20003f26110 */
[----:B------:R-:W-:Y:S02]  /*5bea0*/  IMAD.X R60, R31, 0x1, R58, P5 ;  /* 0x000000011f3c7824 */ /* 0x000fe400028e063a */
[----:B------:R-:W-:Y:S01]  /*5beb0*/  IMAD.MOV.U32 R28, RZ, RZ, R57 ;  /* 0x000000ffff1c7224 */ /* 0x000fe200078e0039 */
[----:B------:R-:W-:Y:S01]  /*5bec0*/  @P0 IADD3 R57, P5, PT, R59, R86, RZ ;  /* 0x000000563b390210 */ /* 0x000fe20007fbe0ff */
[----:B------:R-:W-:Y:S01]  /*5bed0*/  IMAD.WIDE.U32 R20, P4, R30, R47, R20 ;  /* 0x0000002f1e147225 */ /* 0x000fe20007880014 */
[----:B------:R-:W-:Y:S02]  /*5bee0*/  ISETP.GE.U32.AND.EX P2, PT, R60, R58, PT, P2 ;  /* 0x0000003a3c00720c */ /* 0x000fe40003f46120 */
[----:B------:R-:W-:Y:S01]  /*5bef0*/  SEL R42, RZ, 0x1, P1 ;  /* 0x00000001ff2a7807 */ /* 0x000fe20000800000 */
[----:B------:R-:W-:Y:S01]  /*5bf00*/  IMAD.WIDE.U32.X R28, R89, R65, R28, P3 ;  /* 0x00000041591c7225 */ /* 0x000fe200018e041c */
[----:B------:R-:W-:-:S02]  /*5bf10*/  @P0 ISETP.GE.U32.AND P1, PT, R57, R86, PT ;  /* 0x000000563900020c */ /* 0x000fc40003f26070 */
[----:B------:R-:W-:Y:S01]  /*5bf20*/  SEL R45, RZ, 0x1, P2 ;  /* 0x00000001ff2d7807 */ /* 0x000fe20001000000 */
[----:B------:R-:W-:Y:S02]  /*5bf30*/  @P0 IMAD.X R56, R78, 0x1, R85, P5 ;  /* 0x000000014e380824 */ /* 0x000fe400028e0655 */
[----:B------:R-:W-:Y:S01]  /*5bf40*/  IMAD.WIDE.U32 R30, R30, R46, RZ ;  /* 0x0000002e1e1e7225 */ /* 0x000fe200078e00ff */
[----:B------:R-:W-:Y:S02]  /*5bf50*/  IADD3 R28, P3, P2, R45, R28, R42 ;  /* 0x0000001c2d1c7210 */ /* 0x000fe40007a7e02a */
[----:B------:R-:W-:Y:S01]  /*5bf60*/  @P0 ISETP.GE.U32.AND.EX P1, PT, R56, R85, PT, P1 ;  /* 0x000000553800020c */ /* 0x000fe20003f26110 */
[----:B------:R-:W-:Y:S01]  /*5bf70*/  @P0 IMAD.MOV.U32 R86, RZ, RZ, R57 ;  /* 0x000000ffff560224 */ /* 0x000fe200078e0039 */
[----:B------:R-:W-:Y:S01]  /*5bf80*/  IADD3 R20, P5, PT, R31, R20, RZ ;  /* 0x000000141f147210 */ /* 0x000fe20007fbe0ff */
[----:B------:R-:W-:Y:S01]  /*5bf90*/  @P0 IMAD.MOV.U32 R85, RZ, RZ, R56 ;  /* 0x000000ffff550224 */ /* 0x000fe200078e0038 */
[----:B------:R-:W-:Y:S01]  /*5bfa0*/  IADD3.X R42, PT, PT, RZ, R29, RZ, P3, P2 ;  /* 0x0000001dff2a7210 */ /* 0x000fe20001fe44ff */
[----:B------:R-:W-:Y:S01]  /*5bfb0*/  IMAD.X R29, RZ, RZ, RZ, P4 ;  /* 0x000000ffff1d7224 */ /* 0x000fe200020e06ff */
[----:B------:R-:W-:-:S04]  /*5bfc0*/  IADD3 R45, P6, PT, R86, R30, RZ ;  /* 0x0000001e562d7210 */ /* 0x000fc80007fde0ff */
[----:B------:R-:W-:Y:S01]  /*5bfd0*/  IADD3 R57, P3, PT, R45, R28, RZ ;  /* 0x0000001c2d397210 */ /* 0x000fe20007f7e0ff */
[----:B------:R-:W-:Y:S01]  /*5bfe0*/  IMAD.X R85, R85, 0x1, R20, P6 ;  /* 0x0000000155557824 */ /* 0x000fe200030e0614 */
[----:B------:R-:W-:Y:S02]  /*5bff0*/  ISETP.GE.U32.AND P2, PT, R45, R30, PT ;  /* 0x0000001e2d00720c */ /* 0x000fe40003f46070 */
[----:B------:R-:W-:Y:S01]  /*5c000*/  ISETP.GE.U32.AND P4, PT, R57, R28, PT ;  /* 0x0000001c3900720c */ /* 0x000fe20003f86070 */
[C---:B------:R-:W-:Y:S01]  /*5c010*/  IMAD.X R45, R85.reuse, 0x1, R42, P3 ;  /* 0x00000001552d7824 */ /* 0x040fe200018e062a */
[----:B------:R-:W-:Y:S01]  /*5c020*/  ISETP.GE.U32.AND.EX P2, PT, R85, R20, PT, P2 ;  /* 0x000000145500720c */ /* 0x000fe20003f46120 */
[----:B------:R-:W-:Y:S01]  /*5c030*/  IMAD.MOV.U32 R28, RZ, RZ, R21 ;  /* 0x000000ffff1c7224 */ /* 0x000fe200078e0015 */
[----:B------:R-:W-:Y:S02]  /*5c040*/  @P0 SEL R30, RZ, 0x1, P1 ;  /* 0x00000001ff1e0807 */ /* 0x000fe40000800000 */
[----:B------:R-:W-:Y:S01]  /*5c050*/  ISETP.GE.U32.AND.EX P3, PT, R45, R42, PT, P4 ;  /* 0x0000002a2d00720c */ /* 0x000fe20003f66140 */
[----:B------:R-:W-:Y:S01]  /*5c060*/  IMAD.WIDE.U32.X R20, R89, R47, R28, P5 ;  /* 0x0000002f59147225 */ /* 0x000fe200028e041c */
[----:B------:R-:W-:-:S02]  /*5c070*/  SEL R28, RZ, 0x1, P2 ;  /* 0x00000001ff1c7807 */ /* 0x000fc40001000000 */
[----:B------:R-:W-:Y:S02]  /*5c080*/  SEL R29, RZ, 0x1, P3 ;  /* 0x00000001ff1d7807 */ /* 0x000fe40001800000 */
[----:B------:R-:W-:Y:S02]  /*5c090*/  @P0 IADD3 R91, P2, PT, R30, R91, RZ ;  /* 0x0000005b1e5b0210 */ /* 0x000fe40007f5e0ff */
[----:B------:R-:W-:Y:S02]  /*5c0a0*/  IADD3 R20, P3, P4, R29, R20, R28 ;  /* 0x000000141d147210 */ /* 0x000fe40007c7e01c */
[----:B------:R-:W-:Y:S01]  /*5c0b0*/  ISETP.GE.U32.AND P1, PT, R23, R68, PT ;  /* 0x000000441700720c */ /* 0x000fe20003f26070 */
[----:B------:R-:W-:Y:S01]  /*5c0c0*/  @P0 IMAD.X R92, RZ, RZ, R92, P2 ;  /* 0x000000ffff5c0224 */ /* 0x000fe200010e065c */
[----:B------:R-:W-:Y:S02]  /*5c0d0*/  IADD3.X R21, PT, PT, RZ, R21, RZ, P3, P4 ;  /* 0x00000015ff157210 */ /* 0x000fe40001fe84ff */
[----:B------:R-:W-:-:S02]  /*5c0e0*/  IADD3 R91, P3, PT, R91, R20, RZ ;  /* 0x000000145b5b7210 */ /* 0x000fc40007f7e0ff */
[----:B------:R-:W-:Y:S02]  /*5c0f0*/  ISETP.GE.U32.AND.EX P1, PT, R22, R69, PT, P1 ;  /* 0x000000451600720c */ /* 0x000fe40003f26110 */
[----:B------:R-:W-:Y:S01]  /*5c100*/  ISETP.EQ.U32.AND P2, PT, R61, R66, PT ;  /* 0x000000423d00720c */ /* 0x000fe20003f42070 */
[----:B------:R-:W-:Y:S01]  /*5c110*/  IMAD.X R92, R92, 0x1, R21, P3 ;  /* 0x000000015c5c7824 */ /* 0x000fe200018e0615 */
[----:B------:R-:W-:Y:S02]  /*5c120*/  ISETP.GE.U32.AND P0, PT, R91, R46, PT ;  /* 0x0000002e5b00720c */ /* 0x000fe40003f06070 */
[----:B------:R-:W-:Y:S02]  /*5c130*/  ISETP.LT.U32.AND P3, PT, R61, R66, PT ;  /* 0x000000423d00720c */ /* 0x000fe40003f61070 */
[----:B------:R-:W-:Y:S02]  /*5c140*/  ISETP.EQ.AND.EX P2, PT, R60, R67, !P1, P2 ;  /* 0x000000433c00720c */ /* 0x000fe40004f42320 */
[----:B------:R-:W-:-:S02]  /*5c150*/  ISETP.GE.U32.AND.EX P0, PT, R92, R47, PT, P0 ;  /* 0x0000002f5c00720c */ /* 0x000fc40003f06100 */
[----:B------:R-:W-:Y:S02]  /*5c160*/  ISETP.LT.U32.OR.EX P2, PT, R60, R67, P2, P3 ;  /* 0x000000433c00720c */ /* 0x000fe40001741530 */
[CC--:B------:R-:W-:Y:S02]  /*5c170*/  ISETP.EQ.U32.AND P3, PT, R57.reuse, R64.reuse, PT ;  /* 0x000000403900720c */ /* 0x0c0fe40003f62070 */
[----:B------:R-:W-:Y:S02]  /*5c180*/  ISETP.LT.U32.AND P4, PT, R57, R64, PT ;  /* 0x000000403900720c */ /* 0x000fe40003f81070 */
[CC--:B------:R-:W-:Y:S02]  /*5c190*/  ISETP.EQ.AND.EX P3, PT, R45.reuse, R65.reuse, P2, P3 ;  /* 0x000000412d00720c */ /* 0x0c0fe40001762330 */
[----:B------:R-:W-:Y:S02]  /*5c1a0*/  SEL R21, RZ, 0x1, P1 ;  /* 0x00000001ff157807 */ /* 0x000fe40000800000 */
[----:B------:R-:W-:-:S02]  /*5c1b0*/  ISETP.LT.U32.OR.EX P5, PT, R45, R65, P3, P4 ;  /* 0x000000412d00720c */ /* 0x000fc40001fa1540 */
[----:B------:R-:W-:Y:S02]  /*5c1c0*/  @P0 ISETP.NE.U32.AND P3, PT, R91, R46, PT ;  /* 0x0000002e5b00020c */ /* 0x000fe40003f65070 */
[----:B------:R-:W-:Y:S02]  /*5c1d0*/  PLOP3.LUT P4, PT, PT, PT, PT, 0x8, 0x80 ;  /* 0x000000000080781c */ /* 0x000fe40003f8e170 */
[----:B------:R-:W-:Y:S02]  /*5c1e0*/  @P0 ISETP.NE.OR.EX P4, PT, R92, R47, !P5, P3 ;  /* 0x0000002f5c00020c */ /* 0x000fe40006f85730 */
[----:B------:R-:W-:Y:S02]  /*5c1f0*/  IADD3 R20, P3, PT, R21, R66, RZ ;  /* 0x0000004215147210 */ /* 0x000fe40007f7e0ff */
[----:B------:R-:W-:Y:S02]  /*5c200*/  SEL R21, RZ, 0x1, !P2 ;  /* 0x00000001ff157807 */ /* 0x000fe40005000000 */
[----:B------:R-:W-:Y:S01]  /*5c210*/  SEL R42, R68, RZ, P4 ;  /* 0x000000ff442a7207 */ /* 0x000fe20002000000 */
[----:B------:R-:W-:Y:S01]  /*5c220*/  IMAD.X R31, RZ, RZ, R67, P3 ;  /* 0x000000ffff1f7224 */ /* 0x000fe200018e0643 */
[----:B------:R-:W-:-:S02]  /*5c230*/  IADD3 R28, P2, PT, R21, R64, RZ ;  /* 0x00000040151c7210 */ /* 0x000fc40007f5e0ff */
[----:B------:R-:W-:Y:S02]  /*5c240*/  SEL R20, R20, RZ, P4 ;  /* 0x000000ff14147207 */ /* 0x000fe40002000000 */
[----:B------:R-:W-:Y:S01]  /*5c250*/  IADD3 R42, P1, PT, -R42, R23, RZ ;  /* 0x000000172a2a7210 */ /* 0x000fe20007f3e1ff */
[----:B------:R-:W-:Y:S01]  /*5c260*/  IMAD.X R30, RZ, RZ, R65, P2 ;  /* 0x000000ffff1e7224 */ /* 0x000fe200010e0641 */
[----:B------:R-:W-:Y:S02]  /*5c270*/  SEL R21, R69, RZ, P4 ;  /* 0x000000ff45157207 */ /* 0x000fe40002000000 */
[----:B------:R-:W-:Y:S02]  /*5c280*/  SEL R29, RZ, 0x1, !P5 ;  /* 0x00000001ff1d7807 */ /* 0x000fe40006800000 */
[----:B------:R-:W-:Y:S01]  /*5c290*/  IADD3 R23, P6, PT, -R20, R61, RZ ;  /* 0x0000003d14177210 */ /* 0x000fe20007fde1ff */
[----:B------:R-:W-:Y:S01]  /*5c2a0*/  IMAD.X R22, R22, 0x1, ~R21, P1 ;  /* 0x0000000116167824 */ /* 0x000fe200008e0e15 */
[----:B------:R-:W-:-:S02]  /*5c2b0*/  SEL R31, R31, RZ, P4 ;  /* 0x000000ff1f1f7207 */ /* 0x000fc40002000000 */
[----:B------:R-:W-:Y:S02]  /*5c2c0*/  ISETP.GE.U32.AND P1, PT, R42, R41, PT ;  /* 0x000000292a00720c */ /* 0x000fe40003f26070 */
[----:B------:R-:W-:Y:S01]  /*5c2d0*/  IADD3 R29, P0, PT, R29, R46, RZ ;  /* 0x0000002e1d1d7210 */ /* 0x000fe20007f1e0ff */
[----:B------:R-:W-:Y:S01]  /*5c2e0*/  IMAD.X R31, R60, 0x1, ~R31, P6 ;  /* 0x000000013c1f7824 */ /* 0x000fe200030e0e1f */
[----:B------:R-:W-:Y:S02]  /*5c2f0*/  SEL R28, R28, RZ, P4 ;  /* 0x000000ff1c1c7207 */ /* 0x000fe40002000000 */
[----:B------:R-:W-:Y:S01]  /*5c300*/  ISETP.EQ.U32.AND P2, PT, R23, R40, PT ;  /* 0x000000281700720c */ /* 0x000fe20003f42070 */
[----:B------:R-:W-:Y:S01]  /*5c310*/  IMAD.X R20, RZ, RZ, R47, P0 ;  /* 0x000000ffff147224 */ /* 0x000fe200000e062f */
[----:B------:R-:W-:Y:S02]  /*5c320*/  ISETP.GE.U32.AND.EX P1, PT, R22, R25, PT, P1 ;  /* 0x000000191600720c */ /* 0x000fe40003f26110 */
[----:B------:R-:W-:-:S02]  /*5c330*/  IADD3 R28, P5, PT, -R28, R57, RZ ;  /* 0x000000391c1c7210 */ /* 0x000fc40007fbe1ff */
[----:B------:R-:W-:Y:S02]  /*5c340*/  SEL R30, R30, RZ, P4 ;  /* 0x000000ff1e1e7207 */ /* 0x000fe40002000000 */
[----:B------:R-:W-:Y:S02]  /*5c350*/  ISETP.LT.U32.AND P0, PT, R23, R40, PT ;  /* 0x000000281700720c */ /* 0x000fe40003f01070 */
[-C--:B------:R-:W-:Y:S01]  /*5c360*/  ISETP.EQ.AND.EX P6, PT, R31, R24.reuse, !P1, P2 ;  /* 0x000000181f00720c */ /* 0x080fe20004fc2320 */
[----:B------:R-:W-:Y:S01]  /*5c370*/  IMAD.X R30, R45, 0x1, ~R30, P5 ;  /* 0x000000012d1e7824 */ /* 0x000fe200028e0e1e */
[----:B------:R-:W-:Y:S02]  /*5c380*/  SEL R29, R29, RZ, P4 ;  /* 0x000000ff1d1d7207 */ /* 0x000fe40002000000 */
[----:B------:R-:W-:Y:S02]  /*5c390*/  ISETP.EQ.U32.AND P2, PT, R28, R27, PT ;  /* 0x0000001b1c00720c */ /* 0x000fe40003f42070 */
[----:B------:R-:W-:-:S02]  /*5c3a0*/  ISETP.LT.U32.OR.EX P0, PT, R31, R24, P6, P0 ;  /* 0x000000181f00720c */ /* 0x000fc40003701500 */
[----:B------:R-:W-:Y:S02]  /*5c3b0*/  IADD3 R29, P3, PT, -R29, R91, RZ ;  /* 0x0000005b1d1d7210 */ /* 0x000fe40007f7e1ff */
[----:B------:R-:W-:Y:S02]  /*5c3c0*/  SEL R20, R20, RZ, P4 ;  /* 0x000000ff14147207 */ /* 0x000fe40002000000 */
[----:B------:R-:W-:Y:S02]  /*5c3d0*/  ISETP.LT.U32.AND P5, PT, R28, R27, PT ;  /* 0x0000001b1c00720c */ /* 0x000fe40003fa1070 */
[----:B------:R-:W-:Y:S01]  /*5c3e0*/  ISETP.EQ.AND.EX P6, PT, R30, R19, P0, P2 ;  /* 0x000000131e00720c */ /* 0x000fe200007c2320 */
[----:B------:R-:W-:Y:S01]  /*5c3f0*/  IMAD.X R20, R92, 0x1, ~R20, P3 ;  /* 0x000000015c147824 */ /* 0x000fe200018e0e14 */
[----:B------:R-:W-:Y:S02]  /*5c400*/  SEL R21, RZ, 0xffffffff, P1 ;  /* 0xffffffffff157807 */ /* 0x000fe40000800000 */
[----:B------:R-:W-:-:S02]  /*5c410*/  ISETP.EQ.U32.AND P2, PT, R29, R18, PT ;  /* 0x000000121d00720c */ /* 0x000fc40003f42070 */
[----:B------:R-:W-:Y:S02]  /*5c420*/  ISETP.GE.U32.AND P3, PT, R29, R18, PT ;  /* 0x000000121d00720c */ /* 0x000fe40003f66070 */
[----:B------:R-:W-:Y:S02]  /*5c430*/  ISETP.LT.U32.OR.EX P1, PT, R30, R19, P6, P5 ;  /* 0x000000131e00720c */ /* 0x000fe40003721550 */
[CC--:B------:R-:W-:Y:S02]  /*5c440*/  ISETP.GE.U32.AND.EX P3, PT, R20.reuse, R17.reuse, PT, P3 ;  /* 0x000000111400720c */ /* 0x0c0fe40003f66130 */
[----:B------:R-:W-:Y:S02]  /*5c450*/  ISETP.EQ.AND.EX P2, PT, R20, R17, P1, P2 ;  /* 0x000000111400720c */ /* 0x000fe40000f42320 */
[----:B------:R-:W-:Y:S02]  /*5c460*/  IADD3 R41, P4, PT, R42, -R41, RZ ;  /* 0x800000292a297210 */ /* 0x000fe40007f9e0ff */
[----:B------:R-:W-:-:S02]  /*5c470*/  SEL R104, RZ, 0xffffffff, !P0 ;  /* 0xffffffffff687807 */ /* 0x000fc40004000000 */
[C---:B------:R-:W-:Y:S01]  /*5c480*/  IADD3 R40, P0, P5, R21.reuse, R23, -R40 ;  /* 0x0000001715287210 */ /* 0x040fe20007d1e828 */
[----:B------:R-:W-:Y:S01]  /*5c490*/  IMAD.X R25, R22, 0x1, ~R25, P4 ;  /* 0x0000000116197824 */ /* 0x000fe200020e0e19 */
[----:B------:R-:W-:Y:S02]  /*5c4a0*/  SEL R23, RZ, 0xffffffff, !P1 ;  /* 0xffffffffff177807 */ /* 0x000fe40004800000 */
[----:B------:R-:W-:Y:S02]  /*5c4b0*/  IADD3.X R24, PT, PT, R21, R31, ~R24, P0, P5 ;  /* 0x0000001f15187210 */ /* 0x000fe400007eac18 */
[C---:B------:R-:W-:Y:S02]  /*5c4c0*/  IADD3 R91, P0, P1, R104.reuse, R28, -R27 ;  /* 0x0000001c685b7210 */ /* 0x040fe4000791e81b */
[----:B------:R-:W-:Y:S02]  /*5c4d0*/  IADD3 R22, P4, P5, R23, R29, -R18 ;  /* 0x0000001d17167210 */ /* 0x000fe40007d9e812 */
[----:B------:R-:W-:-:S02]  /*5c4e0*/  IADD3.X R104, PT, PT, R104, R30, ~R19, P0, P1 ;  /* 0x0000001e68687210 */ /* 0x000fc400007e2c13 */
        /* <DEDUP_REMOVED lines=27> */
.L_x_174:
[----:B------:R-:W-:Y:S05]  /*5c6a0*/  BSYNC.RECONVERGENT B2 ;  /* 0x0000000000027941 */ /* 0x000fea0003800200 */
.L_x_173:
        /* <DEDUP_REMOVED lines=22> */
[C---:B------:R-:W-:Y:S02]  /*5c810*/  IADD3 R91, P1, P3, R17.reuse, R91, -R14 ;  /* 0x0000005b115b7210 */ /* 0x040fe40007b3e80e */
[C---:B------:R-:W-:Y:S02]  /*5c820*/  IADD3 R89, P4, P5, R80.reuse, R22, -R13 ;  /* 0x0000001650597210 */ /* 0x040fe40007d9e80d */
        /* <DEDUP_REMOVED lines=28> */
.L_x_176:
[----:B------:R-:W-:Y:S05]  /*5c9f0*/  BSYNC.RECONVERGENT B2 ;  /* 0x0000000000027941 */ /* 0x000fea0003800200 */
.L_x_175:
[-C--:B------:R-:W-:Y:S01]  /*5ca00*/  IMAD.WIDE.U32 R12, R16, R3.reuse, RZ ;  /* 0x00000003100c7225 */ /* 0x080fe200078e00ff */
[----:B------:R-:W-:Y:S03]  /*5ca10*/  BSSY.RECONVERGENT B2, `(.L_x_177) ;  /* 0x0000207000027945 */ /* 0x000fe60003800200 */
[----:B------:R-:W-:-:S04]  /*5ca20*/  IMAD.WIDE.U32 R10, R27, R3, RZ ;  /* 0x000000031b0a7225 */ /* 0x000fc800078e00ff */
[----:B------:R-:W-:-:S04]  /*5ca30*/  IMAD.WIDE.U32 R14, P3, R0, R27, R12 ;  /* 0x0000001b000e7225 */ /* 0x000fc8000786000c */
[----:B------:R-:W-:Y:S01]  /*5ca40*/  IMAD.WIDE.U32 R28, R16, R5, RZ ;  /* 0x00000005101c7225 */ /* 0x000fe200078e00ff */
[----:B------:R-:W-:-:S03]  /*5ca50*/  IADD3 RZ, P0, PT, R11, R14, RZ ;  /* 0x0000000e0bff7210 */ /* 0x000fc60007f1e0ff */
[----:B------:R-:W-:-:S04]  /*5ca60*/  IMAD.WIDE.U32 R24, R16, R7, RZ ;  /* 0x0000000710187225 */ /* 0x000fc800078e00ff */
[----:B------:R-:W-:-:S04]  /*5ca70*/  IMAD.WIDE.U32 R22, R16, R9, RZ ;  /* 0x0000000910167225 */ /* 0x000fc800078e00ff */
[----:B------:R-:W-:-:S04]  /*5ca80*/  IMAD.WIDE.U32 R10, R27, R5, RZ ;  /* 0x000000051b0a7225 */ /* 0x000fc800078e00ff */
[----:B------:R-:W-:-:S04]  /*5ca90*/  IMAD.WIDE.U32 R28, P1, R2, R27, R28 ;  /* 0x0000001b021c7225 */ /* 0x000fc8000782001c */
[----:B------:R-:W-:-:S04]  /*5caa0*/  IMAD.WIDE.U32 R12, R27, R7, RZ ;  /* 0x000000071b0c7225 */ /* 0x000fc800078e00ff */
[----:B------:R-:W-:-:S04]  /*5cab0*/  IMAD.WIDE.U32 R24, P5, R4, R27, R24 ;  /* 0x0000001b04187225 */ /* 0x000fc800078a0018 */
[----:B------:R-:W-:Y:S01]  /*5cac0*/  IMAD.X R63, RZ, RZ, RZ, P3 ;  /* 0x000000ffff3f7224 */ /* 0x000fe200018e06ff */
[----:B------:R-:W-:Y:S01]  /*5cad0*/  IADD3 RZ, P3, PT, R11, R28, RZ ;  /* 0x0000001c0bff7210 */ /* 0x000fe20007f7e0ff */
[----:B------:R-:W-:Y:S01]  /*5cae0*/  IMAD.WIDE.U32 R18, R27, R9, RZ ;  /* 0x000000091b127225 */ /* 0x000fe200078e00ff */
[----:B------:R-:W-:-:S03]  /*5caf0*/  IADD3 RZ, P6, PT, R13, R24, RZ ;  /* 0x000000180dff7210 */ /* 0x000fc60007fde0ff */
[----:B------:R-:W-:-:S04]  /*5cb00*/  IMAD.WIDE.U32 R22, P2, R6, R27, R22 ;  /* 0x0000001b06167225 */ /* 0x000fc80007840016 */
[----:B------:R-:W-:Y:S01]  /*5cb10*/  IMAD.WIDE.U32 R10, R20, R9, RZ ;  /* 0x00000009140a7225 */ /* 0x000fe200078e00ff */
[----:B------:R-:W-:-:S03]  /*5cb20*/  IADD3 RZ, P4, PT, R19, R22, RZ ;  /* 0x0000001613ff7210 */ /* 0x000fc60007f9e0ff */
[----:B------:R-:W-:-:S04]  /*5cb30*/  IMAD.WIDE.U32 R12, R20, R3, RZ ;  /* 0x00000003140c7225 */ /* 0x000fc800078e00ff */
[----:B------:R-:W-:Y:S02]  /*5cb40*/  IMAD.X R19, RZ, RZ, RZ, P5 ;  /* 0x000000ffff137224 */ /* 0x000fe400028e06ff */
[----:B------:R-:W-:Y:S02]  /*5cb50*/  IMAD.MOV.U32 R18, RZ, RZ, R25 ;  /* 0x000000ffff127224 */ /* 0x000fe400078e0019 */
[----:B------:R-:W-:-:S04]  /*5cb60*/  IMAD.WIDE.U32 R40, R45, R9, RZ ;  /* 0x000000092d287225 */ /* 0x000fc800078e00ff */
[----:B------:R-:W-:-:S04]  /*5cb70*/  IMAD.WIDE.U32 R10, P5, R6, R45, R10 ;  /* 0x0000002d060a7225 */ /* 0x000fc800078a000a */
[----:B------:R-:W-:Y:S02]  /*5cb80*/  IMAD.MOV.U32 R62, RZ, RZ, R15 ;  /* 0x000000ffff3e7224 */ /* 0x000fe400078e000f */
[----:B------:R-:W-:-:S04]  /*5cb90*/  IMAD.WIDE.U32 R24, R20, R7, RZ ;  /* 0x0000000714187225 */ /* 0x000fc800078e00ff */
[----:B------:R-:W-:Y:S02]  /*5cba0*/  IMAD.X R77, RZ, RZ, RZ, P2 ;  /* 0x000000ffff4d7224 */ /* 0x000fe400010e06ff */
[----:B------:R-:W-:Y:S02]  /*5cbb0*/  IMAD.MOV.U32 R76, RZ, RZ, R23 ;  /* 0x000000ffff4c7224 */ /* 0x000fe400078e0017 */
[----:B------:R-:W-:-:S04]  /*5cbc0*/  IMAD.WIDE.U32 R30, R45, R3, RZ ;  /* 0x000000032d1e7225 */ /* 0x000fc800078e00ff */
[----:B------:R-:W-:-:S04]  /*5cbd0*/  IMAD.WIDE.U32 R12, P2, R0, R45, R12 ;  /* 0x0000002d000c7225 */ /* 0x000fc8000784000c */
[----:B------:R-:W-:Y:S01]  /*5cbe0*/  IMAD.WIDE.U32.X R62, R0, R16, R62, P0 ;  /* 0x00000010003e7225 */ /* 0x000fe200000e043e */
[----:B------:R-:W-:-:S03]  /*5cbf0*/  IADD3 RZ, P0, PT, R41, R10, RZ ;  /* 0x0000000a29ff7210 */ /* 0x000fc60007f1e0ff */
[-C--:B------:R-:W-:Y:S02]  /*5cc00*/  IMAD R105, R6, R27.reuse, RZ ;  /* 0x0000001b06697224 */ /* 0x080fe400078e02ff */
[-C--:B------:R-:W-:Y:S02]  /*5cc10*/  IMAD R81, R4, R27.reuse, RZ ;  /* 0x0000001b04517224 */ /* 0x080fe400078e02ff */
[-C--:B------:R-:W-:Y:S02]  /*5cc20*/  IMAD R107, R0, R27.reuse, RZ ;  /* 0x0000001b006b7224 */ /* 0x080fe400078e02ff */
[----:B------:R-:W-:Y:S02]  /*5cc30*/  IMAD R95, R2, R27, RZ ;  /* 0x0000001b025f7224 */ /* 0x000fe400078e02ff */
[----:B------:R-:W-:-:S04]  /*5cc40*/  IMAD.WIDE.U32.X R76, R6, R16, R76, P4 ;  /* 0x00000010064c7225 */ /* 0x000fc800020e044c */
[----:B------:R-:W-:Y:S01]  /*5cc50*/  IMAD.X R15, RZ, RZ, RZ, P1 ;  /* 0x000000ffff0f7224 */ /* 0x000fe200008e06ff */
[----:B------:R-:W-:Y:S01]  /*5cc60*/  IADD3 RZ, P1, PT, R31, R12, RZ ;  /* 0x0000000c1fff7210 */ /* 0x000fe20007f3e0ff */
[----:B------:R-:W-:Y:S02]  /*5cc70*/  IMAD.MOV.U32 R14, RZ, RZ, R29 ;  /* 0x000000ffff0e7224 */ /* 0x000fe400078e001d */
[----:B------:R-:W-:-:S04]  /*5cc80*/  IMAD.WIDE.U32 R22, R45, R7, RZ ;  /* 0x000000072d167225 */ /* 0x000fc800078e00ff */
[----:B------:R-:W-:-:S04]  /*5cc90*/  IMAD.WIDE.U32 R40, P4, R4, R45, R24 ;  /* 0x0000002d04287225 */ /* 0x000fc80007880018 */
[-C--:B------:R-:W-:Y:S02]  /*5cca0*/  IMAD R105, R9, R16.reuse, R105 ;  /* 0x0000001009697224 */ /* 0x080fe400078e0269 */
[-C--:B------:R-:W-:Y:S02]  /*5ccb0*/  IMAD R81, R7, R16.reuse, R81 ;  /* 0x0000001007517224 */ /* 0x080fe400078e0251 */
[-C--:B------:R-:W-:Y:S02]  /*5ccc0*/  IMAD R107, R3, R16.reuse, R107 ;  /* 0x00000010036b7224 */ /* 0x080fe400078e026b */
[-C--:B------:R-:W-:Y:S02]  /*5ccd0*/  IMAD R95, R5, R16.reuse, R95 ;  /* 0x00000010055f7224 */ /* 0x080fe400078e025f */
[----:B------:R-:W-:-:S04]  /*5cce0*/  IMAD.WIDE.U32.X R18, R4, R16, R18, P6 ;  /* 0x0000001004127225 */ /* 0x000fc800030e0412 */
[----:B------:R-:W-:-:S04]  /*5ccf0*/  IMAD.WIDE.U32 R30, R20, R5, RZ ;  /* 0x00000005141e7225 */ /* 0x000fc800078e00ff */
[----:B------:R-:W-:Y:S01]  /*5cd00*/  IMAD.WIDE.U32.X R16, R2, R16, R14, P3 ;  /* 0x0000001002107225 */ /* 0x000fe200018e040e */
[----:B------:R-:W-:-:S03]  /*5cd10*/  IADD3 RZ, P3, PT, R23, R40, RZ ;  /* 0x0000002817ff7210 */ /* 0x000fc60007f7e0ff */
[----:B------:R-:W-:-:S04]  /*5cd20*/  IMAD.WIDE.U32 R22, R104, R3, RZ ;  /* 0x0000000368167225 */ /* 0x000fc800078e00ff */
[----:B------:R-:W-:-:S04]  /*5cd30*/  IMAD.WIDE.U32 R28, R45, R5, RZ ;  /* 0x000000052d1c7225 */ /* 0x000fc800078e00ff */
[----:B------:R-:W-:-:S04]  /*5cd40*/  IMAD.WIDE.U32 R56, P6, R2, R45, R30 ;  /* 0x0000002d02387225 */ /* 0x000fc800078c001e */
[----:B------:R-:W-:-:S04]  /*5cd50*/  IMAD.WIDE.U32 R100, R104, R5, RZ ;  /* 0x0000000568647225 */ /* 0x000fc800078e00ff */
[----:B------:R-:W-:Y:S02]  /*5cd60*/  IMAD.X R15, RZ, RZ, RZ, P5 ;  /* 0x000000ffff0f7224 */ /* 0x000fe400028e06ff */
[----:B------:R-:W-:Y:S02]  /*5cd70*/  IMAD.X R31, RZ, RZ, RZ, P4 ;  /* 0x000000ffff1f7224 */ /* 0x000fe400020e06ff */
[----:B------:R-:W-:Y:S02]  /*5cd80*/  IMAD.MOV.U32 R30, RZ, RZ, R41 ;  /* 0x000000ffff1e7224 */ /* 0x000fe400078e0029 */
[----:B------:R-:W-:-:S04]  /*5cd90*/  IMAD.WIDE.U32 R92, R104, R7, RZ ;  /* 0x00000007685c7225 */ /* 0x000fc800078e00ff */
[----:B------:R-:W-:-:S04]  /*5cda0*/  IMAD.WIDE.U32 R58, R91, R3, RZ ;  /* 0x000000035b3a7225 */ /* 0x000fc800078e00ff */
[----:B------:R-:W-:-:S04]  /*5cdb0*/  IMAD.WIDE.U32 R22, P5, R0, R91, R22 ;  /* 0x0000005b00167225 */ /* 0x000fc800078a0016 */
[----:B------:R-:W-:Y:S02]  /*5cdc0*/  IMAD.MOV.U32 R14, RZ, RZ, R11 ;  /* 0x000000ffff0e7224 */ /* 0x000fe400078e000b */
[----:B------:R-:W-:Y:S01]  /*5cdd0*/  IMAD.X R25, RZ, RZ, RZ, P2 ;  /* 0x000000ffff197224 */ /* 0x000fe200010e06ff */
[----:B------:R-:W-:Y:S01]  /*5cde0*/  IADD3 RZ, P2, PT, R29, R56, RZ ;  /* 0x000000381dff7210 */ /* 0x000fe20007f5e0ff */
[----:B------:R-:W-:Y:S02]  /*5cdf0*/  IMAD.MOV.U32 R24, RZ, RZ, R13 ;  /* 0x000000ffff187224 */ /* 0x000fe400078e000d */
[----:B------:R-:W-:-:S04]  /*5ce00*/  IMAD.WIDE.U32.X R12, R4, R20, R30, P3 ;  /* 0x00000014040c7225 */ /* 0x000fc800018e041e */
[----:B------:R-:W-:Y:S01]  /*5ce10*/  IMAD.X R29, RZ, RZ, RZ, P6 ;  /* 0x000000ffff1d7224 */ /* 0x000fe200030e06ff */
[----:B------:R-:W-:Y:S01]  /*5ce20*/  IADD3 RZ, P6, PT, R59, R22, RZ ;  /* 0x000000163bff7210 */ /* 0x000fe20007fde0ff */
[-C--:B------:R-:W-:Y:S02]  /*5ce30*/  IMAD R97, R0, R45.reuse, RZ ;  /* 0x0000002d00617224 */ /* 0x080fe400078e02ff */
[-C--:B------:R-:W-:Y:S02]  /*5ce40*/  IMAD R42, R6, R45.reuse, RZ ;  /* 0x0000002d062a7224 */ /* 0x080fe400078e02ff */
[-C--:B------:R-:W-:Y:S02]  /*5ce50*/  IMAD R88, R4, R45.reuse, RZ ;  /* 0x0000002d04587224 */ /* 0x080fe400078e02ff */
[----:B------:R-:W-:Y:S02]  /*5ce60*/  IMAD R96, R2, R45, RZ ;  /* 0x0000002d02607224 */ /* 0x000fe400078e02ff */
[----:B------:R-:W-:-:S04]  /*5ce70*/  IMAD.WIDE.U32 R10, R91, R5, RZ ;  /* 0x000000055b0a7225 */ /* 0x000fc800078e00ff */
[----:B------:R-:W-:-:S04]  /*5ce80*/  IMAD.WIDE.U32.X R14, R6, R20, R14, P0 ;  /* 0x00000014060e7225 */ /* 0x000fc800000e040e */
[----:B------:R-:W-:-:S04]  /*5ce90*/  IMAD.WIDE.U32 R100, P3, R2, R91, R100 ;  /* 0x0000005b02647225 */ /* 0x000fc80007860064 */
[----:B------:R-:W-:Y:S02]  /*5cea0*/  IMAD.MOV.U32 R28, RZ, RZ, R57 ;  /* 0x000000ffff1c7224 */ /* 0x000fe400078e0039 */
[----:B------:R-:W-:-:S04]  /*5ceb0*/  IMAD.WIDE.U32 R40, R91, R7, RZ ;  /* 0x000000075b287225 */ /* 0x000fc800078e00ff */
[----:B------:R-:W-:-:S04]  /*5cec0*/  IMAD.WIDE.U32 R92, P0, R4, R91, R92 ;  /* 0x0000005b045c7225 */ /* 0x000fc8000780005c */
[----:B------:R-:W-:-:S04]  /*5ced0*/  IMAD.WIDE.U32 R82, R80, R3, RZ ;  /* 0x0000000350527225 */ /* 0x000fc800078e00ff */
[----:B------:R-:W-:-:S04]  /*5cee0*/  IMAD.WIDE.U32 R78, R104, R9, RZ ;  /* 0x00000009684e7225 */ /* 0x000fc800078e00ff */
[----:B------:R-:W-:Y:S01]  /*5cef0*/  IMAD.X R31, RZ, RZ, RZ, P5 ;  /* 0x000000ffff1f7224 */ /* 0x000fe200028e06ff */
[----:B------:R-:W-:Y:S01]  /*5cf00*/  IADD3 RZ, P5, PT, R11, R100, RZ ;  /* 0x000000640bff7210 */ /* 0x000fe20007fbe0ff */
[----:B------:R-:W-:Y:S02]  /*5cf10*/  IMAD.MOV.U32 R30, RZ, RZ, R23 ;  /* 0x000000ffff1e7224 */ /* 0x000fe400078e0017 */
[----:B------:R-:W-:-:S04]  /*5cf20*/  IMAD.WIDE.U32.X R24, R0, R20, R24, P1 ;  /* 0x0000001400187225 */ /* 0x000fc800008e0418 */
[-C--:B------:R-:W-:Y:S02]  /*5cf30*/  IMAD R97, R3, R20.reuse, R97 ;  /* 0x0000001403617224 */ /* 0x080fe400078e0261 */
[-C--:B------:R-:W-:Y:S02]  /*5cf40*/  IMAD R42, R9, R20.reuse, R42 ;  /* 0x00000014092a7224 */ /* 0x080fe400078e022a */
[-C--:B------:R-:W-:Y:S02]  /*5cf50*/  IMAD R88, R7, R20.reuse, R88 ;  /* 0x0000001407587224 */ /* 0x080fe400078e0258 */
[-C--:B------:R-:W-:Y:S02]  /*5cf60*/  IMAD R96, R5, R20.reuse, R96 ;  /* 0x0000001405607224 */ /* 0x080fe400078e0260 */
[----:B------:R-:W-:Y:S01]  /*5cf70*/  IMAD.WIDE.U32.X R20, R2, R20, R28, P2 ;  /* 0x0000001402147225 */ /* 0x000fe200010e041c */
[----:B------:R-:W-:-:S03]  /*5cf80*/  IADD3 RZ, P2, PT, R41, R92, RZ ;  /* 0x0000005c29ff7210 */ /* 0x000fc60007f5e0ff */
[----:B------:R-:W-:-:S04]  /*5cf90*/  IMAD.WIDE.U32.X R10, R0, R104, R30, P6 ;  /* 0x00000068000a7225 */ /* 0x000fc800030e041e */
[----:B------:R-:W-:-:S04]  /*5cfa0*/  IMAD.WIDE.U32 R40, R89, R3, RZ ;  /* 0x0000000359287225 */ /* 0x000fc800078e00ff */
[----:B------:R-:W-:-:S04]  /*5cfb0*/  IMAD.WIDE.U32 R82, P6, R0, R89, R82 ;  /* 0x0000005900527225 */ /* 0x000fc800078c0052 */
[----:B------:R-:W-:-:S04]  /*5cfc0*/  IMAD.WIDE.U32 R60, R91, R9, RZ ;  /* 0x000000095b3c7225 */ /* 0x000fc800078e00ff */
[----:B------:R-:W-:-:S04]  /*5cfd0*/  IMAD.WIDE.U32 R78, P4, R6, R91, R78 ;  /* 0x0000005b064e7225 */ /* 0x000fc8000788004e */
[----:B------:R-:W-:Y:S01]  /*5cfe0*/  IMAD.WIDE.U32 R84, R80, R7, RZ ;  /* 0x0000000750547225 */ /* 0x000fe200078e00ff */
[----:B------:R-:W-:-:S03]  /*5cff0*/  IADD3 RZ, P1, PT, R61, R78, RZ ;  /* 0x0000004e3dff7210 */ /* 0x000fc60007f3e0ff */
[----:B------:R-:W-:Y:S01]  /*5d000*/  IMAD.X R29, RZ, RZ, RZ, P0 ;  /* 0x000000ffff1d7224 */ /* 0x000fe200000e06ff */
[----:B------:R-:W-:Y:S01]  /*5d010*/  IADD3 RZ, P0, PT, R41, R82, RZ ;  /* 0x0000005229ff7210 */ /* 0x000fe20007f1e0ff */
[----:B------:R-:W-:Y:S02]  /*5d020*/  IMAD.X R41, RZ, RZ, RZ, P6 ;  /* 0x000000ffff297224 */ /* 0x000fe400030e06ff */
[----:B------:R-:W-:-:S04]  /*5d030*/  IMAD.WIDE.U32 R74, R3, R27, RZ ;  /* 0x0000001b034a7225 */ /* 0x000fc800078e00ff */
[----:B------:R-:W-:-:S04]  /*5d040*/  IMAD.WIDE.U32 R84, P6, R4, R89, R84 ;  /* 0x0000005904547225 */ /* 0x000fc800078c0054 */
[----:B------:R-:W-:-:S04]  /*5d050*/  IMAD.WIDE.U32 R60, R89, R7, RZ ;  /* 0x00000007593c7225 */ /* 0x000fc800078e00ff */
[----:B------:R-:W-:Y:S01]  /*5d060*/  IMAD.X R59, RZ, RZ, RZ, P6 ;  /* 0x000000ffff3b7224 */ /* 0x000fe200030e06ff */
[----:B------:R-:W-:Y:S01]  /*5d070*/  IADD3 RZ, P6, PT, R61, R84, RZ ;  /* 0x000000543dff7210 */ /* 0x000fe20007fde0ff */
[----:B------:R-:W-:-:S04]  /*5d080*/  IMAD.WIDE.U32 R60, R74, R70, RZ ;  /* 0x000000464a3c7225 */ /* 0x000fc800078e00ff */
        /* <DEDUP_REMOVED lines=9> */
[----:B------:R-:W-:-:S04]  /*5d120*/  IMAD.WIDE.U32 R98, R80, R5, RZ ;  /* 0x0000000550627225 */ /* 0x000fc800078e00ff */
[----:B------:R-:W-:Y:S02]  /*5d130*/  IMAD.MOV.U32 R40, RZ, RZ, R83 ;  /* 0x000000ffff287224 */ /* 0x000fe400078e0053 */
[----:B------:R-:W-:Y:S02]  /*5d140*/  IMAD R8, R93, R70, RZ ;  /* 0x000000465d087224 */ /* 0x000fe400078e02ff */
[----:B------:R-:W-:-:S04]  /*5d150*/  IMAD.WIDE.U32 R82, R9, R27, RZ ;  /* 0x0000001b09527225 */ /* 0x000fc800078e00ff */
[----:B------:R-:W-:Y:S01]  /*5d160*/  IMAD.X R31, RZ, RZ, RZ, P3 ;  /* 0x000000ffff1f7224 */ /* 0x000fe200018e06ff */
[----:B------:R-:W-:Y:S01]  /*5d170*/  IADD3 RZ, P3, PT, R57, R86, RZ ;  /* 0x0000005639ff7210 */ /* 0x000fe20007f7e0ff */
[----:B------:R-:W-:Y:S02]  /*5d180*/  IMAD.X R57, RZ, RZ, RZ, P4 ;  /* 0x000000ffff397224 */ /* 0x000fe400020e06ff */
[----:B------:R-:W-:Y:S02]  /*5d190*/  IMAD.MOV.U32 R58, RZ, RZ, R85 ;  /* 0x000000ffff3a7224 */ /* 0x000fe400078e0055 */
[----:B------:R-:W-:Y:S01]  /*5d1a0*/  IMAD.WIDE.U32.X R22, R6, R104, R22, P1 ;  /* 0x0000006806167225 */ /* 0x000fe200008e0416 */
[----:B------:R-:W-:-:S03]  /*5d1b0*/  ISETP.GT.U32.AND P1, PT, R74, R75, PT ;  /* 0x0000004b4a00720c */ /* 0x000fc60003f24070 */
[----:B------:R-:W-:-:S04]  /*5d1c0*/  IMAD.WIDE.U32 R98, P4, R2, R89, R98 ;  /* 0x0000005902627225 */ /* 0x000fc80007880062 */
[----:B------:R-:W-:-:S04]  /*5d1d0*/  IMAD.WIDE.U32 R102, R89, R5, RZ ;  /* 0x0000000559667225 */ /* 0x000fc800078e00ff */
[----:B------:R-:W-:Y:S02]  /*5d1e0*/  IMAD R85, R74, R71, R8 ;  /* 0x000000474a557224 */ /* 0x000fe400078e0208 */
[----:B------:R-:W-:Y:S02]  /*5d1f0*/  IMAD.IADD R105, R83, 0x1, R105 ;  /* 0x0000000153697824 */ /* 0x000fe400078e0269 */
[----:B------:R-:W-:Y:S01]  /*5d200*/  IMAD.WIDE.U32.X R28, R4, R104, R28, P2 ;  /* 0x00000068041c7225 */ /* 0x000fe200010e041c */
[----:B------:R-:W-:-:S03]  /*5d210*/  IADD3 R83, P2, PT, R62, R82, RZ ;  /* 0x000000523e537210 */ /* 0x000fc60007f5e0ff */
[----:B------:R-:W-:Y:S02]  /*5d220*/  IMAD.MOV.U32 R30, RZ, RZ, R101 ;  /* 0x000000ffff1e7224 */ /* 0x000fe400078e0065 */
[----:B------:R-:W-:-:S04]  /*5d230*/  IMAD.WIDE.U32 R74, R3, R45, RZ ;  /* 0x0000002d034a7225 */ /* 0x000fc800078e00ff */
[----:B------:R-:W-:Y:S01]  /*5d240*/  IMAD.X R73, RZ, RZ, RZ, P4 ;  /* 0x000000ffff497224 */ /* 0x000fe200020e06ff */
[----:B------:R-:W-:Y:S01]  /*5d250*/  IADD3 RZ, P4, PT, R103, R98, RZ ;  /* 0x0000006267ff7210 */ /* 0x000fe20007f9e0ff */
[----:B------:R-:W-:Y:S02]  /*5d260*/  IMAD.MOV.U32 R56, RZ, RZ, R87 ;  /* 0x000000ffff387224 */ /* 0x000fe400078e0057 */
[----:B------:R-:W-:Y:S01]  /*5d270*/  IMAD.WIDE.U32.X R30, R2, R104, R30, P5 ;  /* 0x00000068021e7225 */ /* 0x000fe200028e041e */
[----:B------:R-:W-:-:S03]  /*5d280*/  IADD3 R101, P5, PT, R83, R74, RZ ;  /* 0x0000004a53657210 */ /* 0x000fc60007fbe0ff */
[----:B------:R-:W-:Y:S01]  /*5d290*/  IMAD.X R98, R105, 0x1, R63, P2 ;  /* 0x0000000169627824 */ /* 0x000fe200010e063f */
[----:B------:R-:W-:Y:S01]  /*5d2a0*/  ISETP.GE.U32.AND P2, PT, R83, R82, PT ;  /* 0x000000525300720c */ /* 0x000fe20003f46070 */
[----:B------:R-:W-:Y:S02]  /*5d2b0*/  IMAD.IADD R83, R75, 0x1, R97 ;  /* 0x000000014b537824 */ /* 0x000fe400078e0261 */
[----:B------:R-:W-:Y:S01]  /*5d2c0*/  IMAD R90, R6, R91, RZ ;  /* 0x0000005b065a7224 */ /* 0x000fe200078e02ff */
[----:B------:R-:W-:Y:S01]  /*5d2d0*/  ISETP.GE.U32.AND.EX P2, PT, R98, R105, PT, P2 ;  /* 0x000000696200720c */ /* 0x000fe20003f46120 */
[----:B------:R-:W-:Y:S01]  /*5d2e0*/  IMAD.WIDE.U32.X R40, R0, R80, R40, P0 ;  /* 0x0000005000287225 */ /* 0x000fe200000e0428 */
[----:B------:R-:W-:Y:S02]  /*5d2f0*/  ISETP.GE.U32.AND P0, PT, R101, R74, PT ;  /* 0x0000004a6500720c */ /* 0x000fe40003f06070 */
[----:B------:R-:W-:Y:S01]  /*5d300*/  SEL R103, RZ, 0x1, P2 ;  /* 0x00000001ff677807 */ /* 0x000fe20001000000 */
[----:B------:R-:W-:-:S04]  /*5d310*/  IMAD.WIDE.U32.X R56, R6, R80, R56, P3 ;  /* 0x0000005006387225 */ /* 0x000fc800018e0438 */
[-C--:B------:R-:W-:Y:S02]  /*5d320*/  IMAD R6, R6, R89.reuse, RZ ;  /* 0x0000005906067224 */ /* 0x080fe400078e02ff */
[----:B------:R-:W-:Y:S02]  /*5d330*/  IMAD R74, R4, R89, RZ ;  /* 0x00000059044a7224 */ /* 0x000fe400078e02ff */
[----:B------:R-:W-:Y:S02]  /*5d340*/  IMAD.IADD R97, R61, 0x1, R85 ;  /* 0x000000013d617824 */ /* 0x000fe400078e0255 */
[----:B------:R-:W-:Y:S02]  /*5d350*/  IMAD.X R98, R83, 0x1, R98, P5 ;  /* 0x0000000153627824 */ /* 0x000fe400028e0662 */
[----:B------:R-:W-:Y:S02]  /*5d360*/  IMAD.MOV.U32 R72, RZ, RZ, R99 ;  /* 0x000000ffff487224 */ /* 0x000fe400078e0063 */
[----:B------:R-:W-:Y:S01]  /*5d370*/  IMAD R94, R0, R91, RZ ;  /* 0x0000005b005e7224 */ /* 0x000fe200078e02ff */
[----:B------:R-:W-:Y:S01]  /*5d380*/  ISETP.GE.U32.AND.EX P3, PT, R98, R83, PT, P0 ;  /* 0x000000536200720c */ /* 0x000fe20003f66100 */
[----:B------:R-:W-:-:S02]  /*5d390*/  IMAD R8, R4, R91, RZ ;  /* 0x0000005b04087224 */ /* 0x000fc400078e02ff */
[----:B------:R-:W-:-:S04]  /*5d3a0*/  IMAD.WIDE.U32.X R58, R4, R80, R58, P6 ;  /* 0x00000050043a7225 */ /* 0x000fc800030e043a */
[-C--:B------:R-:W-:Y:S02]  /*5d3b0*/  IMAD R0, R0, R89.reuse, RZ ;  /* 0x0000005900007224 */ /* 0x080fe400078e02ff */
[----:B------:R-:W-:Y:S02]  /*5d3c0*/  IMAD R99, R2, R89, RZ ;  /* 0x0000005902637224 */ /* 0x000fe400078e02ff */
[----:B------:R-:W-:-:S04]  /*5d3d0*/  IMAD.WIDE.U32 R62, R7, R27, RZ ;  /* 0x0000001b073e7225 */ /* 0x000fc800078e00ff */
[-C--:B------:R-:W-:Y:S02]  /*5d3e0*/  IMAD R4, R9, R80.reuse, R6 ;  /* 0x0000005009047224 */ /* 0x080fe400078e0206 */
[----:B------:R-:W-:Y:S02]  /*5d3f0*/  IMAD R6, R7, R80, R74 ;  /* 0x0000005007067224 */ /* 0x000fe400078e024a */
[----:B------:R-:W-:-:S04]  /*5d400*/  IMAD.WIDE.U32 R74, R97, R68, RZ ;  /* 0x00000044614a7225 */ /* 0x000fc800078e00ff */
        /* <DEDUP_REMOVED lines=8> */
[----:B------:R-:W-:-:S04]  /*5d490*/  IMAD.WIDE.U32 R74, P2, R60, R69, R74 ;  /* 0x000000453c4a7225 */ /* 0x000fc8000784004a */
[----:B------:R-:W-:Y:S01]  /*5d4a0*/  IMAD R92, R2, R91, RZ ;  /* 0x0000005b025c7224 */ /* 0x000fe200078e02ff */
[----:B------:R-:W-:Y:S01]  /*5d4b0*/  IADD3.X R2, PT, PT, R63, R77, RZ, P4, P5 ;  /* 0x0000004d3f027210 */ /* 0x000fe200027ea4ff */
[----:B------:R-:W-:Y:S01]  /*5d4c0*/  IMAD.WIDE.U32 R82, P6, R60, R67, R82 ;  /* 0x000000433c527225 */ /* 0x000fe200078c0052 */
[----:B------:R-:W-:Y:S02]  /*5d4d0*/  IADD3 R101, P5, PT, R101, R84, RZ ;  /* 0x0000005465657210 */ /* 0x000fe40007fbe0ff */
[----:B------:R-:W-:Y:S01]  /*5d4e0*/  IADD3 R102, P0, PT, R79, R74, RZ ;  /* 0x0000004a4f667210 */ /* 0x000fe20007f1e0ff */
[----:B------:R-:W-:-:S03]  /*5d4f0*/  IMAD.WIDE.U32 R86, R97, R46, RZ ;  /* 0x0000002e61567225 */ /* 0x000fc600078e00ff */
[----:B------:R-:W-:Y:S01]  /*5d500*/  LOP3.LUT R102, RZ, R102, RZ, 0x33, !PT ;  /* 0x00000066ff667212 */ /* 0x000fe200078e33ff */
[----:B------:R-:W-:-:S03]  /*5d510*/  IMAD.WIDE.U32 R76, P4, R60, R65, R80 ;  /* 0x000000413c4c7225 */ /* 0x000fc60007880050 */
[----:B------:R-:W-:Y:S01]  /*5d520*/  ISETP.GT.U32.AND.EX P1, PT, R93, R102, PT, P1 ;  /* 0x000000665d00720c */ /* 0x000fe20003f24110 */
[----:B------:R-:W-:Y:S01]  /*5d530*/  IMAD.X R79, RZ, RZ, RZ, P2 ;  /* 0x000000ffff4f7224 */ /* 0x000fe200010e06ff */
[----:B------:R-:W-:Y:S01]  /*5d540*/  ISETP.GE.U32.AND P2, PT, R101, R84, PT ;  /* 0x000000546500720c */ /* 0x000fe20003f46070 */
[----:B------:R-:W-:Y:S01]  /*5d550*/  IMAD.X R81, RZ, RZ, RZ, P6 ;  /* 0x000000ffff517224 */ /* 0x000fe200030e06ff */
[----:B------:R-:W-:Y:S01]  /*5d560*/  IADD3 R105, P6, PT, R85, R82, RZ ;  /* 0x0000005255697210 */ /* 0x000fe20007fde0ff */
[----:B------:R-:W-:Y:S02]  /*5d570*/  IMAD.X R61, RZ, RZ, RZ, P4 ;  /* 0x000000ffff3d7224 */ /* 0x000fe400020e06ff */
[----:B------:R-:W-:Y:S02]  /*5d580*/  IMAD.MOV.U32 R78, RZ, RZ, R75 ;  /* 0x000000ffff4e7224 */ /* 0x000fe400078e004b */
[----:B------:R-:W-:-:S04]  /*5d590*/  IMAD.WIDE.U32 R84, P4, R60, R47, R86 ;  /* 0x0000002f3c547225 */ /* 0x000fc80007880056 */
[----:B------:R-:W-:-:S04]  /*5d5a0*/  IMAD.WIDE.U32 R74, R60, R64, RZ ;  /* 0x000000403c4a7225 */ /* 0x000fc800078e00ff */
[----:B------:R-:W-:Y:S02]  /*5d5b0*/  IMAD.MOV.U32 R80, RZ, RZ, R83 ;  /* 0x000000ffff507224 */ /* 0x000fe400078e0053 */
[----:B------:R-:W-:-:S04]  /*5d5c0*/  IMAD.WIDE.U32 R86, R60, R46, RZ ;  /* 0x0000002e3c567225 */ /* 0x000fc800078e00ff */
[----:B------:R-:W-:Y:S01]  /*5d5d0*/  IMAD.X R83, RZ, RZ, RZ, P4 ;  /* 0x000000ffff537224 */ /* 0x000fe200020e06ff */
[----:B------:R-:W-:Y:S01]  /*5d5e0*/  IADD3 R100, P4, PT, R75, R76, RZ ;  /* 0x0000004c4b647210 */ /* 0x000fe20007f9e0ff */
[----:B------:R-:W-:Y:S02]  /*5d5f0*/  IMAD.MOV.U32 R60, RZ, RZ, R77 ;  /* 0x000000ffff3c7224 */ /* 0x000fe400078e004d */
[----:B------:R-:W-:-:S04]  /*5d600*/  IMAD.WIDE.U32 R76, R9, R45, RZ ;  /* 0x0000002d094c7225 */ /* 0x000fc800078e00ff */
[----:B------:R-:W-:Y:S01]  /*5d610*/  IMAD.WIDE.U32.X R78, R97, R69, R78, P0 ;  /* 0x00000045614e7225 */ /* 0x000fe200000e044e */
[----:B------:R-:W-:-:S03]  /*5d620*/  ISETP.GE.U32.AND P0, PT, R103, R62, PT ;  /* 0x0000003e6700720c */ /* 0x000fc60003f06070 */
[----:B------:R-:W-:Y:S01]  /*5d630*/  IMAD.X R98, R105, 0x1, R98, P5 ;  /* 0x0000000169627824 */ /* 0x000fe200028e0662 */
[----:B------:R-:W-:Y:S01]  /*5d640*/  IADD3 R103, P5, PT, R103, R76, RZ ;  /* 0x0000004c67677210 */ /* 0x000fe20007fbe0ff */
[-C--:B------:R-:W-:Y:S02]  /*5d650*/  IMAD R94, R3, R104.reuse, R94 ;  /* 0x00000068035e7224 */ /* 0x080fe400078e025e */
[-C--:B------:R-:W-:Y:S01]  /*5d660*/  IMAD R90, R9, R104.reuse, R90 ;  /* 0x00000068095a7224 */ /* 0x080fe200078e025a */
[----:B------:R-:W-:Y:S01]  /*5d670*/  ISETP.GE.U32.AND.EX P2, PT, R98, R105, PT, P2 ;  /* 0x000000696200720c */ /* 0x000fe20003f46120 */
[-C--:B------:R-:W-:Y:S02]  /*5d680*/  IMAD R8, R7, R104.reuse, R8 ;  /* 0x0000006807087224 */ /* 0x080fe400078e0208 */
[----:B------:R-:W-:Y:S01]  /*5d690*/  IMAD R92, R5, R104, R92 ;  /* 0x00000068055c7224 */ /* 0x000fe200078e025c */
[----:B------:R-:W-:Y:S01]  /*5d6a0*/  SEL R104, RZ, 0x1, P3 ;  /* 0x00000001ff687807 */ /* 0x000fe20001800000 */
[----:B------:R-:W-:Y:S01]  /*5d6b0*/  IMAD.MOV.U32 R82, RZ, RZ, R85 ;  /* 0x000000ffff527224 */ /* 0x000fe200078e0055 */
[----:B------:R-:W-:Y:S01]  /*5d6c0*/  IADD3 R75, P3, PT, R87, R84, RZ ;  /* 0x00000054574b7210 */ /* 0x000fe20007f7e0ff */
[----:B------:R-:W-:-:S02]  /*5d6d0*/  IMAD.IADD R85, R77, 0x1, R42 ;  /* 0x000000014d557824 */ /* 0x000fc400078e022a */
[----:B------:R-:W-:-:S04]  /*5d6e0*/  IMAD.WIDE.U32.X R80, R97, R67, R80, P6 ;  /* 0x0000004361507225 */ /* 0x000fc800030e0450 */
[----:B------:R-:W-:Y:S01]  /*5d6f0*/  IMAD.X R42, R85, 0x1, R2, P5 ;  /* 0x00000001552a7824 */ /* 0x000fe200028e0602 */
[----:B------:R-:W-:Y:S01]  /*5d700*/  IADD3 R77, P5, P6, R103, R24, R104 ;  /* 0x00000018674d7210 */ /* 0x000fe20007ebe068 */
[----:B------:R-:W-:Y:S01]  /*5d710*/  IMAD.WIDE.U32.X R82, R97, R47, R82, P3 ;  /* 0x0000002f61527225 */ /* 0x000fe200018e0452 */
[----:B------:R-:W-:Y:S02]  /*5d720*/  ISETP.GE.U32.AND P3, PT, R103, R76, PT ;  /* 0x0000004c6700720c */ /* 0x000fe40003f66070 */
[----:B------:R-:W-:Y:S01]  /*5d730*/  IADD3.X R87, PT, PT, R42, R25, RZ, P5, P6 ;  /* 0x000000192a577210 */ /* 0x000fe20002fec4ff */
[----:B------:R-:W-:Y:S01]  /*5d740*/  IMAD.WIDE.U32.X R60, R97, R65, R60, P4 ;  /* 0x00000041613c7225 */ /* 0x000fe200020e043c */
[----:B------:R-:W-:Y:S02]  /*5d750*/  ISETP.GE.U32.AND.EX P4, PT, R2, R63, PT, P0 ;  /* 0x0000003f0200720c */ /* 0x000fe40003f86100 */
[----:B------:R-:W-:Y:S01]  /*5d760*/  ISETP.GE.U32.AND P5, PT, R77, R103, PT ;  /* 0x000000674d00720c */ /* 0x000fe20003fa6070 */
[----:B------:R-:W-:Y:S01]  /*5d770*/  IMAD.WIDE.U32 R62, R5, R27, RZ ;  /* 0x0000001b053e7225 */ /* 0x000fe200078e00ff */
[----:B------:R-:W-:-:S02]  /*5d780*/  ISETP.GE.U32.AND.EX P3, PT, R42, R85, PT, P3 ;  /* 0x000000552a00720c */ /* 0x000fc40003f66130 */
[----:B------:R-:W-:Y:S01]  /*5d790*/  SEL R27, RZ, 0x1, !P1 ;  /* 0x00000001ff1b7807 */ /* 0x000fe20004800000 */
[----:B------:R-:W-:Y:S01]  /*5d7a0*/  IMAD.IADD R97, R63, 0x1, R95 ;  /* 0x000000013f617824 */ /* 0x000fe200078e025f */
[----:B------:R-:W-:Y:S01]  /*5d7b0*/  SEL R85, RZ, 0x1, P4 ;  /* 0x00000001ff557807 */ /* 0x000fe20002000000 */
[----:B------:R-:W-:Y:S01]  /*5d7c0*/  IMAD.WIDE.U32 R24, R3, R91, RZ ;  /* 0x0000005b03187225 */ /* 0x000fe200078e00ff */
[----:B------:R-:W-:Y:S02]  /*5d7d0*/  ISETP.GE.U32.AND.EX P0, PT, R87, R42, PT, P5 ;  /* 0x0000002a5700720c */ /* 0x000fe40003f06150 */
[----:B------:R-:W-:Y:S01]  /*5d7e0*/  IADD3 R42, P5, PT, R27, R78, RZ ;  /* 0x0000004e1b2a7210 */ /* 0x000fe20007fbe0ff */
[----:B------:R-:W-:Y:S01]  /*5d7f0*/  IMAD.IADD R94, R25, 0x1, R94 ;  /* 0x00000001195e7824 */ /* 0x000fe200078e025e */
[----:B------:R-:W-:Y:S02]  /*5d800*/  IADD3 R95, P1, P4, R62, R18, R85 ;  /* 0x000000123e5f7210 */ /* 0x000fe40007c3e055 */
[----:B------:R-:W-:Y:S01]  /*5d810*/  SEL R2, RZ, 0x1, P3 ;  /* 0x00000001ff027807 */ /* 0x000fe20001800000 */
[----:B------:R-:W-:Y:S01]  /*5d820*/  IMAD.X R78, RZ, RZ, R79, P5 ;  /* 0x000000ffff4e7224 */ /* 0x000fe200028e064f */
[----:B------:R-:W-:-:S02]  /*5d830*/  SEL R85, RZ, 0x1, P0 ;  /* 0x00000001ff557807 */ /* 0x000fc40000000000 */
[----:B------:R-:W-:Y:S01]  /*5d840*/  IADD3.X R76, PT, PT, R97, R19, RZ, P1, P4 ;  /* 0x00000013614c7210 */ /* 0x000fe20000fe84ff */
[----:B------:R-:W-:Y:S01]  /*5d850*/  IMAD.WIDE.U32 R18, R7, R45, RZ ;  /* 0x0000002d07127225 */ /* 0x000fe200078e00ff */
[----:B------:R-:W-:Y:S02]  /*5d860*/  IADD3 R85, P1, P5, R85, R14, R2 ;  /* 0x0000000e55557210 */ /* 0x000fe40007d3e002 */
[----:B------:R-:W-:Y:S02]  /*5d870*/  IADD3 R63, P3, PT, R77, R24, RZ ;  /* 0x000000184d3f7210 */ /* 0x000fe40007f7e0ff */
[----:B------:R-:W-:Y:S02]  /*5d880*/  SEL R2, RZ, 0x1, P2 ;  /* 0x00000001ff027807 */ /* 0x000fe40001000000 */
[----:B------:R-:W-:Y:S01]  /*5d890*/  IADD3.X R93, PT, PT, RZ, R15, RZ, P1, P5 ;  /* 0x0000000fff5d7210 */ /* 0x000fe20000fea4ff */
[----:B------:R-:W-:Y:S01]  /*5d8a0*/  IMAD.IADD R15, R19, 0x1, R88 ;  /* 0x00000001130f7824 */ /* 0x000fe200078e0258 */
[----:B------:R-:W-:Y:S01]  /*5d8b0*/  IADD3 R14, P2, PT, R95, R18, RZ ;  /* 0x000000125f0e7210 */ /* 0x000fe20007f5e0ff */
[----:B------:R-:W-:Y:S01]  /*5d8c0*/  IMAD.X R77, R94, 0x1, R87, P3 ;  /* 0x000000015e4d7824 */ /* 0x000fe200018e0657 */
[----:B------:R-:W-:-:S02]  /*5d8d0*/  IADD3 R27, P4, PT, R63, R74, RZ ;  /* 0x0000004a3f1b7210 */ /* 0x000fc40007f9e0ff */
[----:B------:R-:W-:Y:S01]  /*5d8e0*/  ISETP.GE.U32.AND P0, PT, R63, R24, PT ;  /* 0x000000183f00720c */ /* 0x000fe20003f06070 */
[----:B------:R-:W-:Y:S01]  /*5d8f0*/  IMAD.X R24, R15, 0x1, R76, P2 ;  /* 0x000000010f187824 */ /* 0x000fe200010e064c */
[----:B------:R-:W-:Y:S02]  /*5d900*/  IADD3 R85, P5, PT, R14, R85, RZ ;  /* 0x000000550e557210 */ /* 0x000fe40007fbe0ff */
[----:B------:R-:W-:Y:S02]  /*5d910*/  IADD3 R101, P3, PT, R101, R42, RZ ;  /* 0x0000002a65657210 */ /* 0x000fe40007f7e0ff */
[----:B------:R-:W-:Y:S01]  /*5d920*/  ISETP.GE.U32.AND.EX P0, PT, R77, R94, PT, P0 ;  /* 0x0000005e4d00720c */ /* 0x000fe20003f06100 */
[----:B------:R-:W-:Y:S01]  /*5d930*/  IMAD.X R77, R100, 0x1, R77, P4 ;  /* 0x00000001644d7824 */ /* 0x000fe200020e064d */
[----:B------:R-:W-:Y:S01]  /*5d940*/  ISETP.GE.U32.AND P6, PT, R95, R62, PT ;  /* 0x0000003e5f00720c */ /* 0x000fe20003fc6070 */
[----:B------:R-:W-:Y:S01]  /*5d950*/  IMAD.X R93, R24, 0x1, R93, P5 ;  /* 0x00000001185d7824 */ /* 0x000fe200028e065d */
[----:B------:R-:W-:Y:S01]  /*5d960*/  ISETP.GE.U32.AND P4, PT, R14, R18, PT ;  /* 0x000000120e00720c */ /* 0x000fe20003f86070 */
[----:B------:R-:W-:Y:S01]  /*5d970*/  IMAD.X R19, R98, 0x1, R78, P3 ;  /* 0x0000000162137824 */ /* 0x000fe200018e064e */
[----:B------:R-:W-:Y:S01]  /*5d980*/  ISETP.GE.U32.AND P5, PT, R85, R14, PT ;  /* 0x0000000e5500720c */ /* 0x000fe20003fa6070 */
[----:B------:R-:W-:Y:S01]  /*5d990*/  IMAD.WIDE.U32 R62, R5, R45, RZ ;  /* 0x0000002d053e7225 */ /* 0x000fe200078e00ff */
[----:B------:R-:W-:-:S02]  /*5d9a0*/  ISETP.GE.U32.AND P3, PT, R101, R42, PT ;  /* 0x0000002a6500720c */ /* 0x000fc40003f66070 */
[----:B------:R-:W-:Y:S01]  /*5d9b0*/  ISETP.GE.U32.AND.EX P2, PT, R76, R97, PT, P6 ;  /* 0x000000614c00720c */ /* 0x000fe20003f46160 */
[----:B------:R-:W-:Y:S01]  /*5d9c0*/  IMAD.IADD R79, R63, 0x1, R96 ;  /* 0x000000013f4f7824 */ /* 0x000fe200078e0260 */
[----:B------:R-:W-:Y:S01]  /*5d9d0*/  ISETP.GE.U32.AND.EX P4, PT, R24, R15, PT, P4 ;  /* 0x0000000f1800720c */ /* 0x000fe20003f86140 */
[----:B------:R-:W-:Y:S01]  /*5d9e0*/  IMAD.WIDE.U32 R14, R101, R70, RZ ;  /* 0x00000046650e7225 */ /* 0x000fe200078e00ff */
[----:B------:R-:W-:Y:S02]  /*5d9f0*/  ISETP.GE.U32.AND.EX P5, PT, R93, R24, PT, P5 ;  /* 0x000000185d00720c */ /* 0x000fe40003fa6150 */
[----:B------:R-:W-:Y:S02]  /*5da00*/  ISETP.GE.U32.AND.EX P3, PT, R19, R78, PT, P3 ;  /* 0x0000004e1300720c */ /* 0x000fe40003f66130 */
[----:B------:R-:W-:Y:S02]  /*5da10*/  SEL R25, RZ, 0x1, P2 ;  /* 0x00000001ff197807 */ /* 0x000fe40001000000 */
[----:B------:R-:W-:-:S02]  /*5da20*/  SEL R18, RZ, 0x1, P4 ;  /* 0x00000001ff127807 */ /* 0x000fc40002000000 */
[----:B------:R-:W-:Y:S02]  /*5da30*/  SEL R63, RZ, 0x1, P5 ;  /* 0x00000001ff3f7807 */ /* 0x000fe40002800000 */
[----:B------:R-:W-:Y:S01]  /*5da40*/  IADD3 R42, P4, P5, R62, R16, R25 ;  /* 0x000000103e2a7210 */ /* 0x000fe20007d9e019 */
[----:B------:R-:W-:Y:S01]  /*5da50*/  IMAD.WIDE.U32 R24, R9, R91, RZ ;  /* 0x0000005b09187225 */ /* 0x000fe200078e00ff */
[----:B------:R-:W-:Y:S02]  /*5da60*/  SEL R45, RZ, 0x1, P3 ;  /* 0x00000001ff2d7807 */ /* 0x000fe40001800000 */
[----:B------:R-:W-:Y:S01]  /*5da70*/  IADD3 R63, P2, P3, R63, R12, R18 ;  /* 0x0000000c3f3f7210 */ /* 0x000fe20007b5e012 */
[----:B------:R-:W-:Y:S01]  /*5da80*/  IMAD.IADD R90, R25, 0x1, R90 ;  /* 0x00000001195a7824 */ /* 0x000fe200078e025a */
[----:B------:R-:W-:Y:S01]  /*5da90*/  ISETP.GE.U32.AND P1, PT, R27, R74, PT ;  /* 0x0000004a1b00720c */ /* 0x000fe20003f26070 */
[----:B------:R-:W-:Y:S01]  /*5daa0*/  IMAD R18, R19, R70, RZ ;  /* 0x0000004613127224 */ /* 0x000fe200078e02ff */
[----:B------:R-:W-:-:S02]  /*5dab0*/  IADD3.X R74, PT, PT, R79, R17, RZ, P4, P5 ;  /* 0x000000114f4a7210 */ /* 0x000fc400027ea4ff */
[----:B------:R-:W-:Y:S01]  /*5dac0*/  IADD3.X R87, PT, PT, RZ, R13, RZ, P2, P3 ;  /* 0x0000000dff577210 */ /* 0x000fe200017e64ff */
[----:B------:R-:W-:Y:S01]  /*5dad0*/  IMAD.WIDE.U32 R12, R14, R68, RZ ;  /* 0x000000440e0c7225 */ /* 0x000fe200078e00ff */
[----:B------:R-:W-:Y:S02]  /*5dae0*/  IADD3 R17, P2, PT, R85, R24, RZ ;  /* 0x0000001855117210 */ /* 0x000fe40007f5e0ff */
[----:B------:R-:W-:Y:S02]  /*5daf0*/  SEL R85, RZ, 0x1, P0 ;  /* 0x00000001ff557807 */ /* 0x000fe40000000000 */
[----:B------:R-:W-:Y:S01]  /*5db00*/  IADD3 R16, P5, P6, R45, R80, R2 ;  /* 0x000000502d107210 */ /* 0x000fe20007ebe002 */
[----:B------:R-:W-:Y:S01]  /*5db10*/  IMAD.X R25, R90, 0x1, R93, P2 ;  /* 0x000000015a197824 */ /* 0x000fe200010e065d */
[----:B------:R-:W-:Y:S01]  /*5db20*/  IADD3 R85, P3, P4, R17, R10, R85 ;  /* 0x0000000a11557210 */ /* 0x000fe20007c7e055 */
[----:B------:R-:W-:Y:S01]  /*5db30*/  IMAD R93, R101, R71, R18 ;  /* 0x00000047655d7224 */ /* 0x000fe200078e0212 */
[----:B------:R-:W-:-:S02]  /*5db40*/  IADD3.X R80, PT, PT, RZ, R81, RZ, P5, P6 ;  /* 0x00000051ff507210 */ /* 0x000fc40002fec4ff */
[----:B------:R-:W-:Y:S01]  /*5db50*/  IADD3.X R18, PT, PT, R25, R11, RZ, P3, P4 ;  /* 0x0000000b19127210 */ /* 0x000fe20001fe84ff */
[----:B------:R-:W-:Y:S01]  /*5db60*/  IMAD.WIDE.U32 R10, R7, R91, RZ ;  /* 0x0000005b070a7225 */ /* 0x000fe200078e00ff */
[----:B------:R-:W-:Y:S02]  /*5db70*/  IADD3 R95, P4, PT, R27, R16, RZ ;  /* 0x000000101b5f7210 */ /* 0x000fe40007f9e0ff */
[----:B------:R-:W-:Y:S01]  /*5db80*/  ISETP.GE.U32.AND P0, PT, R17, R24, PT ;  /* 0x000000181100720c */ /* 0x000fe20003f06070 */
[----:B------:R-:W-:Y:S01]  /*5db90*/  IMAD.IADD R8, R11, 0x1, R8 ;  /* 0x000000010b087824 */ /* 0x000fe200078e0208 */
[----:B------:R-:W-:Y:S01]  /*5dba0*/  ISETP.GE.U32.AND P3, PT, R85, R17, PT ;  /* 0x000000115500720c */ /* 0x000fe20003f66070 */
[----:B------:R-:W-:Y:S01]  /*5dbb0*/  IMAD.X R24, R77, 0x1, R80, P4 ;  /* 0x000000014d187824 */ /* 0x000fe200020e0650 */
[----:B------:R-:W-:Y:S01]  /*5dbc0*/  LOP3.LUT R2, RZ, R12, RZ, 0x33, !PT ;  /* 0x0000000cff027212 */ /* 0x000fe200078e33ff */
[----:B------:R-:W-:Y:S01]  /*5dbd0*/  IMAD.IADD R27, R15, 0x1, R93 ;  /* 0x000000010f1b7824 */ /* 0x000fe200078e025d */
[----:B------:R-:W-:-:S02]  /*5dbe0*/  ISETP.GE.U32.AND.EX P6, PT, R25, R90, PT, P0 ;  /* 0x0000005a1900720c */ /* 0x000fc40003fc6100 */
[----:B------:R-:W-:Y:S02]  /*5dbf0*/  ISETP.GE.U32.AND.EX P5, PT, R18, R25, PT, P3 ;  /* 0x000000191200720c */ /* 0x000fe40003fa6130 */
[----:B------:R-:W-:Y:S02]  /*5dc00*/  IADD3 R25, P4, PT, R42, R63, RZ ;  /* 0x0000003f2a197210 */ /* 0x000fe40007f9e0ff */
[----:B------:R-:W-:Y:S02]  /*5dc10*/  ISETP.GE.U32.AND P0, PT, R95, R16, PT ;  /* 0x000000105f00720c */ /* 0x000fe40003f06070 */
[----:B------:R-:W-:Y:S01]  /*5dc20*/  ISETP.GT.U32.AND P2, PT, R101, R2, PT ;  /* 0x000000026500720c */ /* 0x000fe20003f44070 */
[----:B------:R-:W-:Y:S01]  /*5dc30*/  IMAD.X R63, R74, 0x1, R87, P4 ;  /* 0x000000014a3f7824 */ /* 0x000fe200020e0657 */
[----:B------:R-:W-:Y:S01]  /*5dc40*/  ISETP.GE.U32.AND.EX P1, PT, R77, R100, PT, P1 ;  /* 0x000000644d00720c */ /* 0x000fe20003f26110 */
[----:B------:R-:W-:Y:S01]  /*5dc50*/  IMAD.WIDE.U32 R76, R27, R64, RZ ;  /* 0x000000401b4c7225 */ /* 0x000fe200078e00ff */
[----:B------:R-:W-:-:S02]  /*5dc60*/  SEL R2, RZ, 0x1, P6 ;  /* 0x00000001ff027807 */ /* 0x000fc40003000000 */
[----:B------:R-:W-:Y:S02]  /*5dc70*/  ISETP.GE.U32.AND.EX P6, PT, R24, R80, PT, P0 ;  /* 0x000000501800720c */ /* 0x000fe40003fc6100 */
[----:B------:R-:W-:Y:S02]  /*5dc80*/  SEL R45, RZ, 0x1, P5 ;  /* 0x00000001ff2d7807 */ /* 0x000fe40002800000 */
[----:B------:R-:W-:Y:S02]  /*5dc90*/  ISETP.GE.U32.AND P3, PT, R42, R62, PT ;  /* 0x0000003e2a00720c */ /* 0x000fe40003f66070 */
[----:B------:R-:W-:Y:S02]  /*5dca0*/  ISETP.GE.U32.AND P0, PT, R25, R42, PT ;  /* 0x0000002a1900720c */ /* 0x000fe40003f06070 */
[----:B------:R-:W-:Y:S02]  /*5dcb0*/  SEL R12, RZ, 0x1, P1 ;  /* 0x00000001ff0c7807 */ /* 0x000fe40000800000 */
[----:B------:R-:W-:-:S02]  /*5dcc0*/  SEL R17, RZ, 0x1, P6 ;  /* 0x00000001ff117807 */ /* 0x000fc40003000000 */
[----:B------:R-:W-:Y:S01]  /*5dcd0*/  IADD3 R45, P1, P5, R45, R22, R2 ;  /* 0x000000162d2d7210 */ /* 0x000fe20007d3e002 */
[----:B------:R-:W-:Y:S01]  /*5dce0*/  IMAD.WIDE.U32 R2, R3, R89, RZ ;  /* 0x0000005903027225 */ /* 0x000fe200078e00ff */
[----:B------:R-:W-:Y:S02]  /*5dcf0*/  ISETP.GE.U32.AND.EX P3, PT, R74, R79, PT, P3 ;  /* 0x0000004f4a00720c */ /* 0x000fe40003f66130 */
[----:B------:R-:W-:Y:S02]  /*5dd00*/  ISETP.GE.U32.AND.EX P0, PT, R63, R74, PT, P0 ;  /* 0x0000004a3f00720c */ /* 0x000fe40003f06100 */
[----:B------:R-:W-:Y:S02]  /*5dd10*/  IADD3 R12, P4, P6, R17, R60, R12 ;  /* 0x0000003c110c7210 */ /* 0x000fe40007e9e00c */
[----:B------:R-:W-:Y:S02]  /*5dd20*/  IADD3.X R42, PT, PT, RZ, R23, RZ, P1, P5 ;  /* 0x00000017ff2a7210 */ /* 0x000fe40000fea4ff */
[----:B------:R-:W-:Y:S01]  /*5dd30*/  IADD3 R62, P1, PT, R25, R10, RZ ;  /* 0x0000000a193e7210 */ /* 0x000fe20007f3e0ff */
[----:B------:R-:W-:Y:S01]  /*5dd40*/  IMAD.IADD R25, R3, 0x1, R0 ;  /* 0x0000000103197824 */ /* 0x000fe200078e0200 */
[----:B------:R-:W-:-:S02]  /*5dd50*/  SEL R16, RZ, 0x1, P3 ;  /* 0x00000001ff107807 */ /* 0x000fc40001800000 */
[----:B------:R-:W-:Y:S02]  /*5dd60*/  SEL R11, RZ, 0x1, P0 ;  /* 0x00000001ff0b7807 */ /* 0x000fe40000000000 */
[----:B------:R-:W-:Y:S01]  /*5dd70*/  IADD3.X R60, PT, PT, RZ, R61, RZ, P4, P6 ;  /* 0x0000003dff3c7210 */ /* 0x000fe200027ec4ff */
[----:B------:R-:W-:Y:S01]  /*5dd80*/  IMAD.X R61, R8, 0x1, R63, P1 ;  /* 0x00000001083d7824 */ /* 0x000fe200008e063f */
[C---:B------:R-:W-:Y:S02]  /*5dd90*/  ISETP.GE.U32.AND P5, PT, R62.reuse, R10, PT ;  /* 0x0000000a3e00720c */ /* 0x040fe40003fa6070 */
[----:B------:R-:W-:Y:S01]  /*5dda0*/  IADD3 R15, P3, P4, R11, R20, R16 ;  /* 0x000000140b0f7210 */ /* 0x000fe20007c7e010 */
[----:B------:R-:W-:Y:S01]  /*5ddb0*/  IMAD.WIDE.U32 R10, R27, R68, RZ ;  /* 0x000000441b0a7225 */ /* 0x000fe200078e00ff */
[----:B------:R-:W-:Y:S02]  /*5ddc0*/  IADD3 R45, P6, PT, R62, R45, RZ ;  /* 0x0000002d3e2d7210 */ /* 0x000fe40007fde0ff */
[----:B------:R-:W-:Y:S01]  /*5ddd0*/  IADD3.X R20, PT, PT, RZ, R21, RZ, P3, P4 ;  /* 0x00000015ff147210 */ /* 0x000fe20001fe84ff */
[----:B------:R-:W-:Y:S01]  /*5dde0*/  IMAD.WIDE.U32 R16, R14, R66, RZ ;  /* 0x000000420e107225 */ /* 0x000fe200078e00ff */
[----:B------:R-:W-:-:S02]  /*5ddf0*/  IADD3 R85, P0, PT, R85, R2, RZ ;  /* 0x0000000255557210 */ /* 0x000fc40007f1e0ff */
[----:B------:R-:W-:Y:S01]  /*5de00*/  ISETP.GE.U32.AND.EX P5, PT, R61, R8, PT, P5 ;  /* 0x000000083d00720c */ /* 0x000fe20003fa6150 */
[----:B------:R-:W-:Y:S01]  /*5de10*/  IMAD.WIDE.U32 R10, P4, R14, R69, R10 ;  /* 0x000000450e0a7225 */ /* 0x000fe2000788000a */
[----:B------:R-:W-:Y:S02]  /*5de20*/  ISETP.GE.U32.AND P1, PT, R85, R2, PT ;  /* 0x000000025500720c */ /* 0x000fe40003f26070 */
[----:B------:R-:W-:Y:S01]  /*5de30*/  SEL R80, RZ, 0x1, P5 ;  /* 0x00000001ff507807 */ /* 0x000fe20002800000 */
[----:B------:R-:W-:Y:S01]  /*5de40*/  IMAD.X R42, R61, 0x1, R42, P6 ;  /* 0x000000013d2a7824 */ /* 0x000fe200030e062a */
[----:B------:R-:W-:Y:S01]  /*5de50*/  IADD3 R0, P6, PT, R13, R10, RZ ;  /* 0x0000000a0d007210 */ /* 0x000fe20007fde0ff */
[----:B------:R-:W-:Y:S01]  /*5de60*/  IMAD.WIDE.U32 R2, R27, R66, RZ ;  /* 0x000000421b027225 */ /* 0x000fe200078e00ff */
[----:B------:R-:W-:Y:S02]  /*5de70*/  IADD3 R21, P3, PT, R95, R16, RZ ;  /* 0x000000105f157210 */ /* 0x000fe40007f7e0ff */
[----:B------:R-:W-:Y:S01]  /*5de80*/  LOP3.LUT R0, RZ, R0, RZ, 0x33, !PT ;  /* 0x00000000ff007212 */ /* 0x000fe200078e33ff */
[----:B------:R-:W-:-:S02]  /*5de90*/  IMAD.X R23, RZ, RZ, RZ, P4 ;  /* 0x000000ffff177224 */ /* 0x000fc400020e06ff */
[----:B------:R-:W-:Y:S01]  /*5dea0*/  IMAD.MOV.U32 R22, RZ, RZ, R11 ;  /* 0x000000ffff167224 */ /* 0x000fe200078e000b */
[----:B------:R-:W-:Y:S01]  /*5deb0*/  ISETP.GT.U32.AND.EX P2, PT, R19, R0, PT, P2 ;  /* 0x000000001300720c */ /* 0x000fe20003f44120 */
[----:B------:R-:W-:Y:S01]  /*5dec0*/  IMAD.X R8, R25, 0x1, R18, P0 ;  /* 0x0000000119087824 */ /* 0x000fe200000e0612 */
[----:B------:R-:W-:Y:S01]  /*5ded0*/  IADD3 R85, P0, PT, R85, R86, RZ ;  /* 0x0000005655557210 */ /* 0x000fe20007f1e0ff */
[----:B------:R-:W-:-:S03]  /*5dee0*/  IMAD.WIDE.U32 R2, P5, R14, R67, R2 ;  /* 0x000000430e027225 */ /* 0x000fc600078a0002 */
[----:B------:R-:W-:Y:S01]  /*5def0*/  ISETP.GE.U32.AND.EX P1, PT, R8, R25, PT, P1 ;  /* 0x000000190800720c */ /* 0x000fe20003f26110 */
[----:B------:R-:W-:Y:S01]  /*5df00*/  IMAD.WIDE.U32 R18, R27, R46, RZ ;  /* 0x0000002e1b127225 */ /* 0x000fe200078e00ff */
[----:B------:R-:W-:Y:S02]  /*5df10*/  IADD3 R81, P4, PT, R17, R2, RZ ;  /* 0x0000000211517210 */ /* 0x000fe40007f9e0ff */
[----:B------:R-:W-:Y:S01]  /*5df20*/  SEL R25, RZ, 0x1, !P2 ;  /* 0x00000001ff197807 */ /* 0x000fe20005000000 */
[----:B------:R-:W-:Y:S01]  /*5df30*/  IMAD.WIDE.U32.X R10, R27, R69, R22, P6 ;  /* 0x000000451b0a7225 */ /* 0x000fe200030e0416 */
[----:B------:R-:W-:-:S03]  /*5df40*/  ISETP.GE.U32.AND P2, PT, R45, R62, PT ;  /* 0x0000003e2d00720c */ /* 0x000fc60003f46070 */
[----:B------:R-:W-:Y:S01]  /*5df50*/  IMAD.WIDE.U32 R76, P6, R14, R65, R76 ;  /* 0x000000410e4c7225 */ /* 0x000fe200078c004c */
[----:B------:R-:W-:-:S03]  /*5df60*/  ISETP.GE.U32.AND.EX P2, PT, R42, R61, PT, P2 ;  /* 0x0000003d2a00720c */ /* 0x000fc60003f46120 */
[----:B------:R-:W-:Y:S01]  /*5df70*/  IMAD.X R23, RZ, RZ, RZ, P6 ;  /* 0x000000ffff177224 */ /* 0x000fe200030e06ff */
[----:B------:R-:W-:Y:S01]  /*5df80*/  SEL R87, RZ, 0x1, P2 ;  /* 0x00000001ff577807 */ /* 0x000fe20001000000 */
[----:B------:R-:W-:Y:S01]  /*5df90*/  IMAD.X R13, R75, 0x1, R8, P0 ;  /* 0x000000014b0d7824 */ /* 0x000fe200000e0608 */
[----:B------:R-:W-:Y:S01]  /*5dfa0*/  ISETP.GE.U32.AND P0, PT, R21, R16, PT ;  /* 0x000000101500720c */ /* 0x000fe20003f06070 */
[----:B------:R-:W-:-:S04]  /*5dfb0*/  IMAD.WIDE.U32 R78, P6, R14, R47, R18 ;  /* 0x0000002f0e4e7225 */ /* 0x000fc800078c0012 */
[----:B------:R-:W-:-:S04]  /*5dfc0*/  IMAD.WIDE.U32 R18, R14, R64, RZ ;  /* 0x000000400e127225 */ /* 0x000fc800078e00ff */
[----:B------:R-:W-:Y:S02]  /*5dfd0*/  IMAD.MOV.U32 R16, RZ, RZ, R3 ;  /* 0x000000ffff107224 */ /* 0x000fe400078e0003 */
[----:B------:R-:W-:-:S04]  /*5dfe0*/  IMAD.WIDE.U32 R2, R14, R46, RZ ;  /* 0x0000002e0e027225 */ /* 0x000fc800078e00ff */
[----:B------:R-:W-:Y:S01]  /*5dff0*/  IMAD.X R14, R81, 0x1, R24, P3 ;  /* 0x00000001510e7824 */ /* 0x000fe200018e0618 */
[----:B------:R-:W-:Y:S01]  /*5e000*/  IADD3 R74, P3, PT, R25, R10, RZ ;  /* 0x0000000a194a7210 */ /* 0x000fe20007f7e0ff */
[----:B------:R-:W-:Y:S01]  /*5e010*/  IMAD.X R63, RZ, RZ, RZ, P6 ;  /* 0x000000ffff3f7224 */ /* 0x000fe200030e06ff */
[----:B------:R-:W-:Y:S01]  /*5e020*/  IADD3 R61, P6, PT, R19, R76, RZ ;  /* 0x0000004c133d7210 */ /* 0x000fe20007fde0ff */
[----:B------:R-:W-:Y:S01]  /*5e030*/  IMAD.WIDE.U32 R24, R9, R89, RZ ;  /* 0x0000005909187225 */ /* 0x000fe200078e00ff */
[----:B------:R-:W-:Y:S02]  /*5e040*/  IADD3 R0, P2, PT, R3, R78, RZ ;  /* 0x0000004e03007210 */ /* 0x000fe40007f5e0ff */
[----:B------:R-:W-:Y:S01]  /*5e050*/  ISETP.GE.U32.AND.EX P0, PT, R14, R81, PT, P0 ;  /* 0x000000510e00720c */ /* 0x000fe20003f06100 */
[----:B------:R-:W-:Y:S01]  /*5e060*/  IMAD.X R17, RZ, RZ, RZ, P5 ;  /* 0x000000ffff117224 */ /* 0x000fe200028e06ff */
[----:B------:R-:W-:Y:S01]  /*5e070*/  ISETP.GE.U32.AND P5, PT, R85, R86, PT ;  /* 0x000000565500720c */ /* 0x000fe20003fa6070 */
[----:B------:R-:W-:-:S02]  /*5e080*/  IMAD.MOV.U32 R22, RZ, RZ, R77 ;  /* 0x000000ffff167224 */ /* 0x000fc400078e004d */
[----:B------:R-:W-:Y:S01]  /*5e090*/  IMAD.IADD R19, R25, 0x1, R4 ;  /* 0x0000000119137824 */ /* 0x000fe200078e0204 */
[----:B------:R-:W-:Y:S01]  /*5e0a0*/  SEL R4, RZ, 0x1, P1 ;  /* 0x00000001ff047807 */ /* 0x000fe20000800000 */
[----:B------:R-:W-:Y:S01]  /*5e0b0*/  IMAD.WIDE.U32.X R8, R27, R65, R22, P6 ;  /* 0x000000411b087225 */ /* 0x000fe200030e0416 */
[----:B------:R-:W-:Y:S02]  /*5e0c0*/  ISETP.GE.U32.AND.EX P5, PT, R13, R75, PT, P5 ;  /* 0x0000004b0d00720c */ /* 0x000fe40003fa6150 */
[----:B------:R-:W-:Y:S01]  /*5e0d0*/  IADD3 R85, P6, PT, R85, R12, RZ ;  /* 0x0000000c55557210 */ /* 0x000fe20007fde0ff */
[----:B------:R-:W-:Y:S01]  /*5e0e0*/  IMAD.MOV.U32 R62, RZ, RZ, R79 ;  /* 0x000000ffff3e7224 */ /* 0x000fe200078e004f */
[----:B------:R-:W-:Y:S01]  /*5e0f0*/  IADD3 R45, P1, PT, R45, R24, RZ ;  /* 0x000000182d2d7210 */ /* 0x000fe20007f3e0ff */
[----:B------:R-:W-:Y:S02]  /*5e100*/  IMAD.X R75, RZ, RZ, R11, P3 ;  /* 0x000000ffff4b7224 */ /* 0x000fe400018e060b */
[----:B------:R-:W-:Y:S01]  /*5e110*/  IMAD.WIDE.U32.X R16, R27, R67, R16, P4 ;  /* 0x000000431b107225 */ /* 0x000fe200020e0410 */
[----:B------:R-:W-:-:S02]  /*5e120*/  IADD3 R76, P3, P4, R87, R28, R80 ;  /* 0x0000001c574c7210 */ /* 0x000fc40007c7e050 */
[----:B------:R-:W-:Y:S01]  /*5e130*/  SEL R28, RZ, 0x1, P0 ;  /* 0x00000001ff1c7807 */ /* 0x000fe20000000000 */
[----:B------:R-:W-:Y:S01]  /*5e140*/  IMAD.WIDE.U32.X R10, R27, R47, R62, P2 ;  /* 0x0000002f1b0a7225 */ /* 0x000fe200010e043e */
[----:B------:R-:W-:Y:S02]  /*5e150*/  IADD3.X R62, PT, PT, RZ, R29, RZ, P3, P4 ;  /* 0x0000001dff3e7210 */ /* 0x000fe40001fe84ff */
[----:B------:R-:W-:Y:S01]  /*5e160*/  IADD3 R25, P3, PT, R85, R18, RZ ;  /* 0x0000001255197210 */ /* 0x000fe20007f7e0ff */
[----:B------:R-:W-:Y:S01]  /*5e170*/  IMAD.X R22, R13, 0x1, R60, P6 ;  /* 0x000000010d167824 */ /* 0x000fe200030e063c */
[----:B------:R-:W-:Y:S01]  /*5e180*/  IADD3 R13, P2, P6, R45, R40, R4 ;  /* 0x000000282d0d7210 */ /* 0x000fe20007e5e004 */
[----:B------:R-:W-:Y:S01]  /*5e190*/  IMAD.X R42, R19, 0x1, R42, P1 ;  /* 0x00000001132a7824 */ /* 0x000fe200008e062a */
[----:B------:R-:W-:Y:S01]  /*5e1a0*/  ISETP.GE.U32.AND P4, PT, R45, R24, PT ;  /* 0x000000182d00720c */ /* 0x000fe20003f86070 */
[----:B------:R-:W-:Y:S01]  /*5e1b0*/  IMAD.X R24, R61, 0x1, R22, P3 ;  /* 0x000000013d187824 */ /* 0x000fe200018e0616 */
[----:B------:R-:W-:-:S02]  /*5e1c0*/  SEL R4, RZ, 0x1, P5 ;  /* 0x00000001ff047807 */ /* 0x000fc40002800000 */
[C---:B------:R-:W-:Y:S02]  /*5e1d0*/  IADD3.X R41, PT, PT, R42.reuse, R41, RZ, P2, P6 ;  /* 0x000000292a297210 */ /* 0x040fe400017ec4ff */
[----:B------:R-:W-:Y:S02]  /*5e1e0*/  ISETP.GE.U32.AND P2, PT, R25, R18, PT ;  /* 0x000000121900720c */ /* 0x000fe40003f46070 */
[----:B------:R-:W-:Y:S01]  /*5e1f0*/  ISETP.GE.U32.AND.EX P4, PT, R42, R19, PT, P4 ;  /* 0x000000132a00720c */ /* 0x000fe20003f86140 */
[----:B------:R-:W-:Y:S01]  /*5e200*/  IMAD.WIDE.U32 R18, R5, R91, RZ ;  /* 0x0000005b05127225 */ /* 0x000fe200078e00ff */
[----:B------:R-:W-:Y:S02]  /*5e210*/  ISETP.GE.U32.AND P1, PT, R85, R12, PT ;  /* 0x0000000c5500720c */ /* 0x000fe40003f26070 */
[----:B------:R-:W-:Y:S01]  /*5e220*/  IADD3 R63, P5, PT, R21, R74, RZ ;  /* 0x0000004a153f7210 */ /* 0x000fe20007fbe0ff */
[----:B------:R-:W-:Y:S01]  /*5e230*/  IMAD.IADD R92, R19, 0x1, R92 ;  /* 0x00000001135c7824 */ /* 0x000fe200078e025c */
[----:B------:R-:W-:Y:S01]  /*5e240*/  ISETP.GE.U32.AND.EX P1, PT, R22, R60, PT, P1 ;  /* 0x0000003c1600720c */ /* 0x000fe20003f26110 */
[----:B------:R-:W-:Y:S01]  /*5e250*/  IMAD.WIDE.U32 R22, R7, R89, RZ ;  /* 0x0000005907167225 */ /* 0x000fe200078e00ff */
[----:B------:R-:W-:-:S02]  /*5e260*/  ISETP.GE.U32.AND P3, PT, R13, R45, PT ;  /* 0x0000002d0d00720c */ /* 0x000fc40003f66070 */
[----:B------:R-:W-:Y:S01]  /*5e270*/  SEL R12, RZ, 0x1, P4 ;  /* 0x00000001ff0c7807 */ /* 0x000fe20002000000 */
[----:B------:R-:W-:Y:S01]  /*5e280*/  IMAD.X R19, R14, 0x1, R75, P5 ;  /* 0x000000010e137824 */ /* 0x000fe200028e064b */
[----:B------:R-:W-:Y:S02]  /*5e290*/  IADD3 R27, P5, PT, R15, R18, RZ ;  /* 0x000000120f1b7210 */ /* 0x000fe40007fbe0ff */
[----:B------:R-:W-:Y:S02]  /*5e2a0*/  SEL R15, RZ, 0x1, P1 ;  /* 0x00000001ff0f7807 */ /* 0x000fe40000800000 */
[----:B------:R-:W-:Y:S01]  /*5e2b0*/  ISETP.GE.U32.AND.EX P6, PT, R41, R42, PT, P3 ;  /* 0x0000002a2900720c */ /* 0x000fe20003fc6130 */
[----:B------:R-:W-:Y:S01]  /*5e2c0*/  IMAD.X R45, R92, 0x1, R20, P5 ;  /* 0x000000015c2d7824 */ /* 0x000fe200028e0614 */
[----:B------:R-:W-:Y:S02]  /*5e2d0*/  ISETP.GE.U32.AND P1, PT, R63, R74, PT ;  /* 0x0000004a3f00720c */ /* 0x000fe40003f26070 */
[----:B------:R-:W-:-:S02]  /*5e2e0*/  ISETP.GE.U32.AND P3, PT, R27, R18, PT ;  /* 0x000000121b00720c */ /* 0x000fc40003f66070 */
[----:B------:R-:W-:Y:S01]  /*5e2f0*/  IADD3 R18, P4, P5, R15, R82, R4 ;  /* 0x000000520f127210 */ /* 0x000fe20007d9e004 */
[----:B------:R-:W-:Y:S01]  /*5e300*/  IMAD.WIDE.U32 R14, R63, R70, RZ ;  /* 0x000000463f0e7225 */ /* 0x000fe200078e00ff */
[----:B------:R-:W-:Y:S02]  /*5e310*/  SEL R21, RZ, 0x1, P6 ;  /* 0x00000001ff157807 */ /* 0x000fe40003000000 */
[----:B------:R-:W-:Y:S02]  /*5e320*/  ISETP.GE.U32.AND.EX P1, PT, R19, R75, PT, P1 ;  /* 0x0000004b1300720c */ /* 0x000fe40003f26110 */
[----:B------:R-:W-:Y:S02]  /*5e330*/  IADD3.X R82, PT, PT, RZ, R83, RZ, P4, P5 ;  /* 0x00000053ff527210 */ /* 0x000fe400027ea4ff */
[----:B------:R-:W-:Y:S01]  /*5e340*/  IADD3 R12, P6, P5, R21, R56, R12 ;  /* 0x00000038150c7210 */ /* 0x000fe20007dde00c */
[----:B------:R-:W-:Y:S01]  /*5e350*/  IMAD.WIDE.U32 R20, R14, R68, RZ ;  /* 0x000000440e147225 */ /* 0x000fe200078e00ff */
[----:B------:R-:W-:-:S02]  /*5e360*/  SEL R7, RZ, 0x1, P1 ;  /* 0x00000001ff077807 */ /* 0x000fc40000800000 */
[----:B------:R-:W-:Y:S02]  /*5e370*/  IADD3 R29, P0, PT, R27, R76, RZ ;  /* 0x0000004c1b1d7210 */ /* 0x000fe40007f1e0ff */
[----:B------:R-:W-:Y:S02]  /*5e380*/  IADD3.X R57, PT, PT, RZ, R57, RZ, P6, P5 ;  /* 0x00000039ff397210 */ /* 0x000fe400037ea4ff */
[----:B------:R-:W-:Y:S01]  /*5e390*/  IADD3 R28, P5, P1, R7, R16, R28 ;  /* 0x00000010071c7210 */ /* 0x000fe200079be01c */
[----:B------:R-:W-:Y:S01]  /*5e3a0*/  IMAD.IADD R7, R23, 0x1, R6 ;  /* 0x0000000117077824 */ /* 0x000fe200078e0206 */
[----:B------:R-:W-:Y:S01]  /*5e3b0*/  ISETP.GE.U32.AND P4, PT, R29, R27, PT ;  /* 0x0000001b1d00720c */ /* 0x000fe20003f86070 */
[----:B------:R-:W-:Y:S01]  /*5e3c0*/  IMAD R6, R19, R70, RZ ;  /* 0x0000004613067224 */ /* 0x000fe200078e02ff */
[-C--:B------:R-:W-:Y:S01]  /*5e3d0*/  IADD3 R29, P6, PT, R29, R22.reuse, RZ ;  /* 0x000000161d1d7210 */ /* 0x080fe20007fde0ff */
[----:B------:R-:W-:Y:S01]  /*5e3e0*/  IMAD.X R16, R45, 0x1, R62, P0 ;  /* 0x000000012d107824 */ /* 0x000fe200000e063e */
[----:B------:R-:W-:Y:S01]  /*5e3f0*/  IADD3.X R27, PT, PT, RZ, R17, RZ, P5, P1 ;  /* 0x00000011ff1b7210 */ /* 0x000fe20002fe24ff */
[----:B------:R-:W-:Y:S01]  /*5e400*/  IMAD R23, R63, R71, R6 ;  /* 0x000000473f177224 */ /* 0x000fe200078e0206 */
[----:B------:R-:W-:Y:S01]  /*5e410*/  ISETP.GE.U32.AND P0, PT, R29, R22, PT ;  /* 0x000000161d00720c */ /* 0x000fe20003f06070 */
[----:B------:R-:W-:Y:S01]  /*5e420*/  IMAD.X R6, R7, 0x1, R16, P6 ;  /* 0x0000000107067824 */ /* 0x000fe200030e0610 */
[----:B------:R-:W-:Y:S01]  /*5e430*/  IADD3 R12, P5, PT, R29, R12, RZ ;  /* 0x0000000c1d0c7210 */ /* 0x000fe20007fbe0ff */
[----:B------:R-:W-:Y:S01]  /*5e440*/  IMAD.IADD R23, R15, 0x1, R23 ;  /* 0x000000010f177824 */ /* 0x000fe200078e0217 */
[----:B------:R-:W-:-:S02]  /*5e450*/  ISETP.GE.U32.AND.EX P3, PT, R45, R92, PT, P3 ;  /* 0x0000005c2d00720c */ /* 0x000fc40003f66130 */
[C---:B------:R-:W-:Y:S01]  /*5e460*/  ISETP.GE.U32.AND.EX P0, PT, R6.reuse, R7, PT, P0 ;  /* 0x000000070600720c */ /* 0x040fe20003f06100 */
[----:B------:R-:W-:Y:S01]  /*5e470*/  IMAD.X R7, R6, 0x1, R57, P5 ;  /* 0x0000000106077824 */ /* 0x000fe200028e0639 */
[----:B------:R-:W-:Y:S01]  /*5e480*/  ISETP.GE.U32.AND.EX P4, PT, R16, R45, PT, P4 ;  /* 0x0000002d1000720c */ /* 0x000fe20003f86140 */
[----:B------:R-:W-:Y:S01]  /*5e490*/  IMAD.WIDE.U32 R16, R23, R68, RZ ;  /* 0x0000004417107225 */ /* 0x000fe200078e00ff */
[----:B------:R-:W-:Y:S02]  /*5e4a0*/  ISETP.GE.U32.AND P5, PT, R12, R29, PT ;  /* 0x0000001d0c00720c */ /* 0x000fe40003fa6070 */
[----:B------:R-:W-:Y:S02]  /*5e4b0*/  LOP3.LUT R4, RZ, R20, RZ, 0x33, !PT ;  /* 0x00000014ff047212 */ /* 0x000fe400078e33ff */
[----:B------:R-:W-:Y:S02]  /*5e4c0*/  SEL R15, RZ, 0x1, P3 ;  /* 0x00000001ff0f7807 */ /* 0x000fe40001800000 */
[----:B------:R-:W-:-:S02]  /*5e4d0*/  SEL R45, RZ, 0x1, P4 ;  /* 0x00000001ff2d7807 */ /* 0x000fc40002000000 */
[----:B------:R-:W-:Y:S02]  /*5e4e0*/  ISETP.GE.U32.AND.EX P3, PT, R7, R6, PT, P5 ;  /* 0x000000060700720c */ /* 0x000fe40003f66150 */
[----:B------:R-:W-:Y:S02]  /*5e4f0*/  IADD3 R57, P4, PT, R25, R28, RZ ;  /* 0x0000001c19397210 */ /* 0x000fe40007f9e0ff */
[----:B------:R-:W-:Y:S02]  /*5e500*/  ISETP.GT.U32.AND P1, PT, R63, R4, PT ;  /* 0x000000043f00720c */ /* 0x000fe40003f24070 */
[----:B------:R-:W-:Y:S01]  /*5e510*/  IADD3 R45, P5, P6, R45, R30, R15 ;  /* 0x0000001e2d2d7210 */ /* 0x000fe20007ebe00f */
[----:B------:R-:W-:Y:S01]  /*5e520*/  IMAD.X R40, R24, 0x1, R27, P4 ;  /* 0x0000000118287824 */ /* 0x000fe200020e061b */
[----:B------:R-:W-:Y:S02]  /*5e530*/  SEL R4, RZ, 0x1, P0 ;  /* 0x00000001ff047807 */ /* 0x000fe40000000000 */
[----:B------:R-:W-:-:S02]  /*5e540*/  SEL R15, RZ, 0x1, P3 ;  /* 0x00000001ff0f7807 */ /* 0x000fc40001800000 */
[----:B------:R-:W-:Y:S01]  /*5e550*/  ISETP.GE.U32.AND.EX P2, PT, R24, R61, PT, P2 ;  /* 0x0000003d1800720c */ /* 0x000fe20003f46120 */
[----:B------:R-:W-:Y:S01]  /*5e560*/  IMAD.WIDE.U32 R24, P3, R14, R69, R16 ;  /* 0x000000450e187225 */ /* 0x000fe20007860010 */
[----:B------:R-:W-:Y:S02]  /*5e570*/  IADD3.X R22, PT, PT, RZ, R31, RZ, P5, P6 ;  /* 0x0000001fff167210 */ /* 0x000fe40002fec4ff */
[----:B------:R-:W-:Y:S01]  /*5e580*/  IADD3 R30, P4, P5, R15, R58, R4 ;  /* 0x0000003a0f1e7210 */ /* 0x000fe20007d9e004 */
[----:B------:R-:W-:Y:S01]  /*5e590*/  IMAD.WIDE.U32 R4, R5, R89, RZ ;  /* 0x0000005905047225 */ /* 0x000fe200078e00ff */
[----:B------:R-:W-:Y:S02]  /*5e5a0*/  IADD3 R6, P6, PT, R21, R24, RZ ;  /* 0x0000001815067210 */ /* 0x000fe40007fde0ff */
[----:B------:R-:W-:Y:S01]  /*5e5b0*/  IADD3.X R59, PT, PT, RZ, R59, RZ, P4, P5 ;  /* 0x0000003bff3b7210 */ /* 0x000fe200027ea4ff */
[----:B------:R-:W-:Y:S01]  /*5e5c0*/  IMAD.WIDE.U32 R16, R23, R66, RZ ;  /* 0x0000004217107225 */ /* 0x000fe200078e00ff */
[----:B------:R-:W-:-:S02]  /*5e5d0*/  ISETP.GE.U32.AND P0, PT, R57, R28, PT ;  /* 0x0000001c3900720c */ /* 0x000fc40003f06070 */
[----:B------:R-:W-:Y:S01]  /*5e5e0*/  IADD3 R31, P4, PT, R45, R4, RZ ;  /* 0x000000042d1f7210 */ /* 0x000fe20007f9e0ff */
[----:B------:R-:W-:Y:S01]  /*5e5f0*/  IMAD.WIDE.U32 R28, R14, R66, RZ ;  /* 0x000000420e1c7225 */ /* 0x000fe200078e00ff */
[----:B------:R-:W-:Y:S02]  /*5e600*/  LOP3.LUT R6, RZ, R6, RZ, 0x33, !PT ;  /* 0x00000006ff067212 */ /* 0x000fe400078e33ff */
[----:B------:R-:W-:Y:S01]  /*5e610*/  ISETP.GE.U32.AND.EX P0, PT, R40, R27, PT, P0 ;  /* 0x0000001b2800720c */ /* 0x000fe20003f06100 */
[----:B------:R-:W-:Y:S01]  /*5e620*/  IMAD.IADD R99, R5, 0x1, R99 ;  /* 0x0000000105637824 */ /* 0x000fe200078e0263 */
[----:B------:R-:W-:Y:S01]  /*5e630*/  SEL R42, RZ, 0x1, P2 ;  /* 0x00000001ff2a7807 */ /* 0x000fe20001000000 */
[----:B------:R-:W-:Y:S01]  /*5e640*/  IMAD.WIDE.U32 R16, P5, R14, R67, R16 ;  /* 0x000000430e107225 */ /* 0x000fe200078a0010 */
[----:B------:R-:W-:Y:S02]  /*5e650*/  IADD3 R27, P2, PT, R57, R28, RZ ;  /* 0x0000001c391b7210 */ /* 0x000fe40007f5e0ff */
[----:B------:R-:W-:Y:S01]  /*5e660*/  ISETP.GT.U32.AND.EX P1, PT, R19, R6, PT, P1 ;  /* 0x000000061300720c */ /* 0x000fe20003f24110 */
[----:B------:R-:W-:Y:S01]  /*5e670*/  IMAD.X R21, RZ, RZ, RZ, P3 ;  /* 0x000000ffff157224 */ /* 0x000fe200018e06ff */
[----:B------:R-:W-:Y:S01]  /*5e680*/  SEL R19, RZ, 0x1, P0 ;  /* 0x00000001ff137807 */ /* 0x000fe20000000000 */
[----:B------:R-:W-:Y:S01]  /*5e690*/  IMAD.MOV.U32 R20, RZ, RZ, R25 ;  /* 0x000000ffff147224 */ /* 0x000fe200078e0019 */
[----:B------:R-:W-:Y:S01]  /*5e6a0*/  SEL R15, RZ, 0x1, !P1 ;  /* 0x00000001ff0f7807 */ /* 0x000fe20004800000 */
[----:B------:R-:W-:Y:S01]  /*5e6b0*/  IMAD.X R22, R99, 0x1, R22, P4 ;  /* 0x0000000163167824 */ /* 0x000fe200020e0616 */
[----:B------:R-:W-:Y:S01]  /*5e6c0*/  IADD3 R29, P4, PT, R29, R16, RZ ;  /* 0x000000101d1d7210 */ /* 0x000fe20007f9e0ff */
[----:B------:R-:W-:Y:S01]  /*5e6d0*/  IMAD.WIDE.U32.X R20, R23, R69, R20, P6 ;  /* 0x0000004517147225 */ /* 0x000fe200030e0414 */
[----:B------:R-:W-:-:S02]  /*5e6e0*/  IADD3 R6, P6, PT, R31, R30, RZ ;  /* 0x0000001e1f067210 */ /* 0x000fc40007fde0ff */
[----:B------:R-:W-:Y:S01]  /*5e6f0*/  ISETP.NE.U32.AND P0, PT, R18, RZ, PT ;  /* 0x000000ff1200720c */ /* 0x000fe20003f05070 */
[----:B------:R-:W-:Y:S01]  /*5e700*/  IMAD.X R16, R29, 0x1, R40, P2 ;  /* 0x000000011d107824 */ /* 0x000fe200010e0628 */
[----:B------:R-:W-:Y:S01]  /*5e710*/  ISETP.GE.U32.AND P2, PT, R31, R4, PT ;  /* 0x000000041f00720c */ /* 0x000fe20003f46070 */
[----:B------:R-:W-:Y:S01]  /*5e720*/  IMAD.X R5, R22, 0x1, R59, P6 ;  /* 0x0000000116057824 */ /* 0x000fe200030e063b */
[----:B------:R-:W-:Y:S01]  /*5e730*/  IADD3 R40, P6, PT, R15, R20, RZ ;  /* 0x000000140f287210 */ /* 0x000fe20007fde0ff */
[----:B------:R-:W-:Y:S01]  /*5e740*/  IMAD.WIDE.U32 R24, R23, R64, RZ ;  /* 0x0000004017187225 */ /* 0x000fe200078e00ff */
[----:B------:R-:W-:Y:S02]  /*5e750*/  ISETP.GE.U32.AND P3, PT, R27, R28, PT ;  /* 0x0000001c1b00720c */ /* 0x000fe40003f66070 */
[----:B------:R-:W-:Y:S01]  /*5e760*/  ISETP.GE.U32.AND P1, PT, R6, R31, PT ;  /* 0x0000001f0600720c */ /* 0x000fe20003f26070 */
[----:B------:R-:W-:Y:S01]  /*5e770*/  IMAD.WIDE.U32 R30, R23, R46, RZ ;  /* 0x0000002e171e7225 */ /* 0x000fe200078e00ff */
[----:B------:R-:W-:-:S02]  /*5e780*/  ISETP.GE.U32.AND.EX P2, PT, R22, R99, PT, P2 ;  /* 0x000000631600720c */ /* 0x000fc40003f46120 */
[----:B------:R-:W-:Y:S01]  /*5e790*/  ISETP.NE.AND.EX P0, PT, R82, RZ, PT, P0 ;  /* 0x000000ff5200720c */ /* 0x000fe20003f05300 */
[----:B------:R-:W-:Y:S01]  /*5e7a0*/  IMAD.X R45, RZ, RZ, R21, P6 ;  /* 0x000000ffff2d7224 */ /* 0x000fe200030e0615 */
[----:B------:R-:W-:Y:S01]  /*5e7b0*/  ISETP.GE.U32.AND.EX P3, PT, R16, R29, PT, P3 ;  /* 0x0000001d1000720c */ /* 0x000fe20003f66130 */
[C---:B------:R-:W-:Y:S01]  /*5e7c0*/  IMAD.WIDE.U32 R28, P6, R14.reuse, R65, R24 ;  /* 0x000000410e1c7225 */ /* 0x040fe200078c0018 */
[----:B------:R-:W-:Y:S02]  /*5e7d0*/  ISETP.GE.U32.AND.EX P1, PT, R5, R22, PT, P1 ;  /* 0x000000160500720c */ /* 0x000fe40003f26110 */
[----:B------:R-:W-:Y:S01]  /*5e7e0*/  SEL R4, RZ, 0x1, P2 ;  /* 0x00000001ff047807 */ /* 0x000fe20001000000 */
[----:B------:R-:W-:Y:S01]  /*5e7f0*/  IMAD.X R25, RZ, RZ, RZ, P5 ;  /* 0x000000ffff197224 */ /* 0x000fe200028e06ff */
[----:B------:R-:W-:Y:S01]  /*5e800*/  IADD3 R63, P2, PT, R27, R40, RZ ;  /* 0x000000281b3f7210 */ /* 0x000fe20007f5e0ff */
[----:B------:R-:W-:Y:S01]  /*5e810*/  IMAD.WIDE.U32 R56, P5, R14, R47, R30 ;  /* 0x0000002f0e387225 */ /* 0x000fe200078a001e */
[----:B------:R-:W-:-:S03]  /*5e820*/  SEL R61, RZ, 0x1, P1 ;  /* 0x00000001ff3d7807 */ /* 0x000fc60000800000 */
        /* <DEDUP_REMOVED lines=37> */
.L_x_178:
[----:B------:R-:W-:Y:S05]  /*5ea80*/  BSYNC.RECONVERGENT B2 ;  /* 0x0000000000027941 */ /* 0x000fea0003800200 */
.L_x_177:
        /* <DEDUP_REMOVED lines=19> */
[----:B------:R-:W-:Y:S01]  /*5ebc0*/  IMAD.X R41, R41, 0x1, R30, P4 ;  /* 0x0000000129297824 */ /* 0x000fe200020e061e */
[----:B------:R-:W-:Y:S01]  /*5ebd0*/  SEL R23, RZ, 0x1, P0 ;  /* 0x00000001ff177807 */ /* 0x000fe20000000000 */
[----:B------:R-:W-:Y:S02]  /*5ebe0*/  IMAD.IADD R0, R71, 0x1, R3 ;  /* 0x0000000147007824 */ /* 0x000fe400078e0203 */
[----:B------:R-:W-:Y:S01]  /*5ebf0*/  IMAD.WIDE.U32 R2, R70, R68, RZ ;  /* 0x0000004446027225 */ /* 0x000fe200078e00ff */
[----:B------:R-:W-:-:S02]  /*5ec00*/  ISETP.GE.U32.AND.EX P1, PT, R41, R30, PT, P2 ;  /* 0x0000001e2900720c */ /* 0x000fc40003f26120 */
[----:B------:R-:W-:Y:S01]  /*5ec10*/  IADD3 R28, P2, P4, R13, R24, R28 ;  /* 0x000000180d1c7210 */ /* 0x000fe20007c5e01c */
[C---:B------:R-:W-:Y:S01]  /*5ec20*/  IMAD.WIDE.U32 R8, R0.reuse, R68, RZ ;  /* 0x0000004400087225 */ /* 0x040fe200078e00ff */
[----:B------:R-:W-:Y:S02]  /*5ec30*/  SEL R13, RZ, 0x1, P1 ;  /* 0x00000001ff0d7807 */ /* 0x000fe40000800000 */
[----:B------:R-:W-:Y:S01]  /*5ec40*/  IADD3.X R21, PT, PT, RZ, R25, RZ, P2, P4 ;  /* 0x00000019ff157210 */ /* 0x000fe200017e84ff */
[----:B------:R-:W-:Y:S01]  /*5ec50*/  IMAD.WIDE.U32 R24, R0, R66, RZ ;  /* 0x0000004200187225 */ /* 0x000fe200078e00ff */
[----:B------:R-:W-:Y:S02]  /*5ec60*/  IADD3 R23, P4, P5, R13, R10, R23 ;  /* 0x0000000a0d177210 */ /* 0x000fe40007d9e017 */
[----:B------:R-:W-:Y:S01]  /*5ec70*/  IADD3 R13, P1, PT, R29, R20, RZ ;  /* 0x000000141d0d7210 */ /* 0x000fe20007f3e0ff */
[----:B------:R-:W-:Y:S01]  /*5ec80*/  IMAD.WIDE.U32 R8, P3, R70, R69, R8 ;  /* 0x0000004546087225 */ /* 0x000fe20007860008 */
[----:B------:R-:W-:-:S02]  /*5ec90*/  LOP3.LUT R2, RZ, R2, RZ, 0x33, !PT ;  /* 0x00000002ff027212 */ /* 0x000fc400078e33ff */
[----:B------:R-:W-:Y:S01]  /*5eca0*/  ISETP.GE.U32.AND P6, PT, R13, R20, PT ;  /* 0x000000140d00720c */ /* 0x000fe20003fc6070 */
[----:B------:R-:W-:Y:S01]  /*5ecb0*/  IMAD.X R20, R27, 0x1, R41, P1 ;  /* 0x000000011b147824 */ /* 0x000fe200008e0629 */
[----:B------:R-:W-:Y:S01]  /*5ecc0*/  ISETP.GT.U32.AND P0, PT, R63, R2, PT ;  /* 0x000000023f00720c */ /* 0x000fe20003f04070 */
[----:B------:R-:W-:Y:S01]  /*5ecd0*/  IMAD.MOV.U32 R2, RZ, RZ, R9 ;  /* 0x000000ffff027224 */ /* 0x000fe200078e0009 */
[----:B------:R-:W-:Y:S01]  /*5ece0*/  IADD3 R8, P2, PT, R3, R8, RZ ;  /* 0x0000000803087210 */ /* 0x000fe20007f5e0ff */
[----:B------:R-:W-:Y:S01]  /*5ecf0*/  IMAD.X R3, RZ, RZ, RZ, P3 ;  /* 0x000000ffff037224 */ /* 0x000fe200018e06ff */
[----:B------:R-:W-:Y:S02]  /*5ed00*/  IADD3 R29, P3, PT, R13, R28, RZ ;  /* 0x0000001c0d1d7210 */ /* 0x000fe40007f7e0ff */
[----:B------:R-:W-:Y:S01]  /*5ed10*/  ISETP.GE.U32.AND.EX P6, PT, R20, R27, PT, P6 ;  /* 0x0000001b1400720c */ /* 0x000fe20003fc6160 */
[----:B------:R-:W-:Y:S01]  /*5ed20*/  IMAD.WIDE.U32.X R2, R0, R69, R2, P2 ;  /* 0x0000004500027225 */ /* 0x000fe200010e0402 */
[----:B------:R-:W-:-:S02]  /*5ed30*/  IADD3.X R30, PT, PT, RZ, R11, RZ, P4, P5 ;  /* 0x0000000bff1e7210 */ /* 0x000fc400027ea4ff */
[----:B------:R-:W-:Y:S01]  /*5ed40*/  ISETP.NE.U32.AND P2, PT, R23, RZ, PT ;  /* 0x000000ff1700720c */ /* 0x000fe20003f45070 */
[----:B------:R-:W-:Y:S01]  /*5ed50*/  IMAD.WIDE.U32 R10, R70, R66, RZ ;  /* 0x00000042460a7225 */ /* 0x000fe200078e00ff */
[----:B------:R-:W-:Y:S02]  /*5ed60*/  ISETP.GE.U32.AND P1, PT, R29, R28, PT ;  /* 0x0000001c1d00720c */ /* 0x000fe40003f26070 */
[----:B------:R-:W-:Y:S01]  /*5ed70*/  LOP3.LUT R8, RZ, R8, RZ, 0x33, !PT ;  /* 0x00000008ff087212 */ /* 0x000fe200078e33ff */
[----:B------:R-:W-:Y:S01]  /*5ed80*/  IMAD.X R28, R20, 0x1, R21, P3 ;  /* 0x00000001141c7824 */ /* 0x000fe200018e0615 */
[----:B------:R-:W-:Y:S01]  /*5ed90*/  SEL R20, RZ, 0x1, P6 ;  /* 0x00000001ff147807 */ /* 0x000fe20003000000 */
[----:B------:R-:W-:Y:S01]  /*5eda0*/  IMAD.WIDE.U32 R24, P5, R70, R67, R24 ;  /* 0x0000004346187225 */ /* 0x000fe200078a0018 */
[----:B------:R-:W-:Y:S02]  /*5edb0*/  ISETP.NE.AND.EX P6, PT, R30, RZ, PT, P2 ;  /* 0x000000ff1e00720c */ /* 0x000fe40003fc5320 */
[----:B------:R-:W-:Y:S01]  /*5edc0*/  ISETP.GT.U32.AND.EX P0, PT, R75, R8, PT, P0 ;  /* 0x000000084b00720c */ /* 0x000fe20003f04100 */
[----:B------:R-:W-:Y:S01]  /*5edd0*/  IMAD.MOV.U32 R8, RZ, RZ, R25 ;  /* 0x000000ffff087224 */ /* 0x000fe200078e0019 */
[----:B------:R-:W-:-:S02]  /*5ede0*/  IADD3 R13, P4, PT, R11, R24, RZ ;  /* 0x000000180b0d7210 */ /* 0x000fc40007f9e0ff */
[-C--:B------:R-:W-:Y:S02]  /*5edf0*/  IADD3 R11, P3, PT, R29, R10.reuse, RZ ;  /* 0x0000000a1d0b7210 */ /* 0x080fe40007f7e0ff */
[----:B------:R-:W-:Y:S02]  /*5ee00*/  SEL R9, RZ, 0x1, !P0 ;  /* 0x00000001ff097807 */ /* 0x000fe40004000000 */
[----:B------:R-:W-:Y:S02]  /*5ee10*/  ISETP.GE.U32.AND.EX P1, PT, R28, R21, PT, P1 ;  /* 0x000000151c00720c */ /* 0x000fe40003f26110 */
[----:B------:R-:W-:Y:S02]  /*5ee20*/  ISETP.GE.U32.AND P0, PT, R11, R10, PT ;  /* 0x0000000a0b00720c */ /* 0x000fe40003f06070 */
[----:B------:R-:W-:Y:S01]  /*5ee30*/  IADD3 R10, P2, PT, R9, R2, RZ ;  /* 0x00000002090a7210 */ /* 0x000fe20007f5e0ff */
[----:B------:R-:W-:Y:S01]  /*5ee40*/  IMAD.X R9, RZ, RZ, RZ, P5 ;  /* 0x000000ffff097224 */ /* 0x000fe200028e06ff */
[----:B------:R-:W-:Y:S01]  /*5ee50*/  SEL R21, RZ, 0x1, P1 ;  /* 0x00000001ff157807 */ /* 0x000fe20000800000 */
[----:B------:R-:W-:Y:S10]  /*5ee60*/  @!P6 BRA `(.L_x_180) ;  /* 0x000000000034e947 */ /* 0x000ff40003800000 */
        /* <DEDUP_REMOVED lines=13> */
.L_x_180:
[----:B------:R-:W-:Y:S05]  /*5ef40*/  BSYNC.RECONVERGENT B2 ;  /* 0x0000000000027941 */ /* 0x000fea0003800200 */
.L_x_179:
[----:B------:R-:W-:Y:S01]  /*5ef50*/  IADD3 R18, P5, P6, R21, R18, R20 ;  /* 0x0000001215127210 */ /* 0x000fe20007ebe014 */
[----:B------:R-:W-:Y:S01]  /*5ef60*/  IMAD.X R3, RZ, RZ, R3, P2 ;  /* 0x000000ffff037224 */ /* 0x000fe200010e0603 */
[----:B------:R-:W-:Y:S01]  /*5ef70*/  IADD3 R21, P1, PT, R11, R10, RZ ;  /* 0x0000000a0b157210 */ /* 0x000fe20007f3e0ff */
[----:B------:R-:W-:Y:S01]  /*5ef80*/  IMAD.X R2, R13, 0x1, R28, P3 ;  /* 0x000000010d027824 */ /* 0x000fe200018e061c */
[----:B------:R-:W-:Y:S02]  /*5ef90*/  IADD3 R11, P2, PT, R12, R14, RZ ;  /* 0x0000000e0c0b7210 */ /* 0x000fe40007f5e0ff */
[----:B------:R-:W-:Y:S02]  /*5efa0*/  IADD3.X R12, PT, PT, RZ, R19, RZ, P5, P6 ;  /* 0x00000013ff0c7210 */ /* 0x000fe40002fec4ff */
        /* <DEDUP_REMOVED lines=10> */
[----:B------:R-:W-:Y:S02]  /*5f050*/  ISETP.GE.U32.AND.EX P0, PT, R2, R13, PT, P0 ;  /* 0x0000000d0200720c */ /* 0x000fe40003f06100 */
[----:B------:R-:W-:Y:S01]  /*5f060*/  ISETP.GE.U32.AND.EX P5, PT, R14, R3, PT, P5 ;  /* 0x000000030e00720c */ /* 0x000fe20003fa6150 */
[----:B------:R-:W-:Y:S01]  /*5f070*/  IMAD.WIDE.U32.X R2, R0, R67, R8, P4 ;  /* 0x0000004300027225 */ /* 0x000fe200020e0408 */
[----:B------:R-:W-:Y:S02]  /*5f080*/  SEL R8, RZ, 0x1, P2 ;  /* 0x00000001ff087807 */ /* 0x000fe40001000000 */
[----:B------:R-:W-:Y:S01]  /*5f090*/  SEL R9, RZ, 0x1, P1 ;  /* 0x00000001ff097807 */ /* 0x000fe20000800000 */
[----:B------:R-:W-:Y:S01]  /*5f0a0*/  IMAD.WIDE.U32 R10, P2, R70, R65, R10 ;  /* 0x00000041460a7225 */ /* 0x000fe2000784000a */
[----:B------:R-:W-:-:S02]  /*5f0b0*/  SEL R12, RZ, 0x1, P0 ;  /* 0x00000001ff0c7807 */ /* 0x000fc40000000000 */
[----:B------:R-:W-:Y:S02]  /*5f0c0*/  SEL R7, RZ, 0x1, P5 ;  /* 0x00000001ff077807 */ /* 0x000fe40002800000 */
[----:B------:R-:W-:Y:S01]  /*5f0d0*/  IADD3 R13, P0, P1, R9, R16, R8 ;  /* 0x00000010090d7210 */ /* 0x000fe2000791e008 */
[----:B------:R-:W-:Y:S01]  /*5f0e0*/  IMAD.WIDE.U32 R8, R70, R64, RZ ;  /* 0x0000004046087225 */ /* 0x000fe200078e00ff */
[----:B------:R-:W-:Y:S02]  /*5f0f0*/  IADD3 R2, P3, P5, R7, R2, R12 ;  /* 0x0000000207027210 */ /* 0x000fe40007d7e00c */
[----:B------:R-:W-:Y:S02]  /*5f100*/  IADD3.X R16, PT, PT, RZ, R17, RZ, P0, P1 ;  /* 0x00000011ff107210 */ /* 0x000fe400007e24ff */
[----:B------:R-:W-:Y:S02]  /*5f110*/  ISETP.NE.U32.AND P0, PT, R13, RZ, PT ;  /* 0x000000ff0d00720c */ /* 0x000fe40003f05070 */
[----:B------:R-:W-:Y:S01]  /*5f120*/  IADD3.X R12, PT, PT, RZ, R3, RZ, P3, P5 ;  /* 0x00000003ff0c7210 */ /* 0x000fe20001fea4ff */
[----:B------:R-:W-:Y:S01]  /*5f130*/  IMAD.X R3, RZ, RZ, RZ, P2 ;  /* 0x000000ffff037224 */ /* 0x000fe200010e06ff */
[----:B------:R-:W-:-:S02]  /*5f140*/  IADD3 R7, P4, PT, R15, R8, RZ ;  /* 0x000000080f077210 */ /* 0x000fc40007f9e0ff */
[----:B------:R-:W-:Y:S02]  /*5f150*/  IADD3 R10, P3, PT, R9, R10, RZ ;  /* 0x0000000a090a7210 */ /* 0x000fe40007f7e0ff */
[----:B------:R-:W-:Y:S02]  /*5f160*/  ISETP.NE.AND.EX P0, PT, R16, RZ, PT, P0 ;  /* 0x000000ff1000720c */ /* 0x000fe40003f05300 */
[C---:B------:R-:W-:Y:S02]  /*5f170*/  IADD3 R15, P5, PT, R7.reuse, R2, RZ ;  /* 0x00000002070f7210 */ /* 0x040fe40007fbe0ff */
        /* <DEDUP_REMOVED lines=20> */
[----:B------:R-:W-:-:S03]  /*5f2c0*/  @P0 IMAD.MOV.U32 R5, RZ, RZ, R12 ;  /* 0x000000ffff050224 */ /* 0x000fc600078e000c */
[----:B------:R-:W-:Y:S02]  /*5f2d0*/  IADD3 R7, P6, PT, R6, R70, RZ ;  /* 0x0000004606077210 */ /* 0x000fe40007fde0ff */
[----:B------:R-:W-:Y:S01]  /*5f2e0*/  IADD3.X R6, PT, PT, RZ, R3, RZ, P3, P2 ;  /* 0x00000003ff067210 */ /* 0x000fe20001fe44ff */
[----:B------:R-:W-:Y:S01]  /*5f2f0*/  IMAD.X R3, RZ, RZ, RZ, P4 ;  /* 0x000000ffff037224 */ /* 0x000fe200020e06ff */
[----:B------:R-:W-:Y:S01]  /*5f300*/  IADD3 R11, P3, PT, R7, R10, RZ ;  /* 0x0000000a070b7210 */ /* 0x000fe20007f7e0ff */
[----:B------:R-:W-:Y:S01]  /*5f310*/  IMAD.X R5, R5, 0x1, R2, P6 ;  /* 0x0000000105057824 */ /* 0x000fe200030e0602 */
[----:B------:R-:W-:Y:S02]  /*5f320*/  ISETP.GE.U32.AND P2, PT, R7, R70, PT ;  /* 0x000000460700720c */ /* 0x000fe40003f46070 */
[----:B------:R-:W-:Y:S01]  /*5f330*/  ISETP.GE.U32.AND P4, PT, R11, R10, PT ;  /* 0x0000000a0b00720c */ /* 0x000fe20003f86070 */
[C---:B------:R-:W-:Y:S01]  /*5f340*/  IMAD.X R8, R5.reuse, 0x1, R6, P3 ;  /* 0x0000000105087824 */ /* 0x040fe200018e0606 */
[----:B------:R-:W-:Y:S01]  /*5f350*/  ISETP.GE.U32.AND.EX P2, PT, R5, R2, PT, P2 ;  /* 0x000000020500720c */ /* 0x000fe20003f46120 */
[----:B------:R-:W-:Y:S01]  /*5f360*/  IMAD.MOV.U32 R2, RZ, RZ, R9 ;  /* 0x000000ffff027224 */ /* 0x000fe200078e0009 */
[----:B------:R-:W-:-:S02]  /*5f370*/  @P0 SEL R7, RZ, 0x1, P1 ;  /* 0x00000001ff070807 */ /* 0x000fc40000800000 */
[----:B------:R-:W-:Y:S01]  /*5f380*/  ISETP.GE.U32.AND.EX P3, PT, R8, R6, PT, P4 ;  /* 0x000000060800720c */ /* 0x000fe20003f66140 */
[----:B------:R-:W-:Y:S01]  /*5f390*/  IMAD.WIDE.U32.X R2, R0, R47, R2, P5 ;  /* 0x0000002f00027225 */ /* 0x000fe200028e0402 */
[----:B------:R-:W-:Y:S02]  /*5f3a0*/  SEL R0, RZ, 0x1, P2 ;  /* 0x00000001ff007807 */ /* 0x000fe40001000000 */
[----:B------:R-:W-:Y:S02]  /*5f3b0*/  SEL R5, RZ, 0x1, P3 ;  /* 0x00000001ff057807 */ /* 0x000fe40001800000 */
[----:B------:R-:W-:Y:S02]  /*5f3c0*/  @P0 IADD3 R4, P2, PT, R7, R4, RZ ;  /* 0x0000000407040210 */ /* 0x000fe40007f5e0ff */
[----:B------:R-:W-:Y:S02]  /*5f3d0*/  IADD3 R5, P3, P4, R5, R2, R0 ;  /* 0x0000000205057210 */ /* 0x000fe40007c7e000 */
[----:B------:R-:W-:Y:S01]  /*5f3e0*/  ISETP.GE.U32.AND P1, PT, R21, R68, PT ;  /* 0x000000441500720c */ /* 0x000fe20003f26070 */
[----:B------:R-:W-:Y:S01]  /*5f3f0*/  @P0 IMAD.X R72, RZ, RZ, R72, P2 ;  /* 0x000000ffff480224 */ /* 0x000fe200010e0648 */
[----:B------:R-:W-:-:S02]  /*5f400*/  IADD3.X R3, PT, PT, RZ, R3, RZ, P3, P4 ;  /* 0x00000003ff037210 */ /* 0x000fc40001fe84ff */
[----:B------:R-:W-:Y:S02]  /*5f410*/  IADD3 R5, P3, PT, R4, R5, RZ ;  /* 0x0000000504057210 */ /* 0x000fe40007f7e0ff */
[----:B------:R-:W-:Y:S02]  /*5f420*/  ISETP.GE.U32.AND.EX P0, PT, R14, R69, PT, P1 ;  /* 0x000000450e00720c */ /* 0x000fe40003f06110 */
[----:B------:R-:W-:Y:S01]  /*5f430*/  ISETP.EQ.U32.AND P2, PT, R15, R66, PT ;  /* 0x000000420f00720c */ /* 0x000fe20003f42070 */
[----:B------:R-:W-:Y:S01]  /*5f440*/  IMAD.X R72, R72, 0x1, R3, P3 ;  /* 0x0000000148487824 */ /* 0x000fe200018e0603 */
[----:B------:R-:W-:Y:S02]  /*5f450*/  ISETP.GE.U32.AND P1, PT, R5, R46, PT ;  /* 0x0000002e0500720c */ /* 0x000fe40003f26070 */
        /* <DEDUP_REMOVED lines=10> */
[----:B------:R-:W-:Y:S02]  /*5f500*/  SEL R9, RZ, 0x1, !P2 ;  /* 0x00000001ff097807 */ /* 0x000fe40005000000 */
[----:B------:R-:W-:Y:S02]  /*5f510*/  SEL R3, RZ, 0x1, !P3 ;  /* 0x00000001ff037807 */ /* 0x000fe40005800000 */
[----:B------:R-:W-:Y:S02]  /*5f520*/  PLOP3.LUT P4, PT, PT, PT, PT, 0x8, 0x80 ;  /* 0x000000000080781c */ /* 0x000fe40003f8e170 */
[----:B------:R-:W-:-:S02]  /*5f530*/  @P1 ISETP.NE.OR.EX P4, PT, R72, R47, !P3, P5 ;  /* 0x0000002f4800120c */ /* 0x000fc40005f85750 */
        /* <DEDUP_REMOVED lines=22> */
.L_x_96:
[----:B------:R-:W-:Y:S05]  /*5f6a0*/  BSYNC.RECONVERGENT B0 ;  /* 0x0000000000007941 */ /* 0x000fea0003800200 */
.L_x_95:
[----:B0-2---:R0:W-:Y:S04]  /*5f6b0*/  STS.128 [R43], R52 ;  /* 0x000000342b007388 */ /* 0x0051e80000000c00 */
[----:B------:R0:W-:Y:S04]  /*5f6c0*/  STS.128 [R43+0x10], R48 ;  /* 0x000010302b007388 */ /* 0x0001e80000000c00 */
[----:B------:R0:W-:Y:S04]  /*5f6d0*/  STS.128 [R43+0x20], R36 ;  /* 0x000020242b007388 */ /* 0x0001e80000000c00 */
[----:B------:R0:W-:Y:S04]  /*5f6e0*/  STS.128 [R43+0x30], R32 ;  /* 0x000030202b007388 */ /* 0x0001e80000000c00 */
[----:B---3--:R0:W-:Y:S04]  /*5f6f0*/  STS.128 [R43+0x40], R60 ;  /* 0x0000403c2b007388 */ /* 0x0081e80000000c00 */
[----:B----4-:R0:W-:Y:S02]  /*5f700*/  STS.128 [R43+0x50], R56 ;  /* 0x000050382b007388 */ /* 0x0101e40000000c00 */
.L_x_94:
[----:B------:R-:W-:Y:S05]  /*5f710*/  BSYNC.RECONVERGENT B1 ;  /* 0x0000000000017941 */ /* 0x000fea0003800200 */
.L_x_93:
[----:B------:R-:W-:Y:S01]  /*5f720*/  BAR.SYNC.DEFER_BLOCKING 0x0 ;  /* 0x0000000000007b1d */ /* 0x000fe20000010000 */
[----:B------:R-:W-:-:S05]  /*5f730*/  UISETP.GT.U32.AND UP0, UPT, UR4, 0x3, UPT ;  /* 0x000000030400788c */ /* 0x000fca000bf04070 */
[----:B------:R-:W-:-:S04]  /*5f740*/  UMOV UR4, UR5 ;  /* 0x0000000500047c82 */ /* 0x000fc80008000000 */
[----:B------:R-:W-:Y:S05]  /*5f750*/  BRA.U UP0, `(.L_x_181) ;  /* 0xfffffd0500d47547 */ /* 0x000fea000b83ffff */
.L_x_92:
[----:B-1----:R-:W1:Y:S02]  /*5f760*/  S2R R0, SR_TID.X ;  /* 0x0000000000007919 */ /* 0x002e640000002100 */
[----:B-1----:R-:W-:-:S13]  /*5f770*/  ISETP.NE.AND P0, PT, R0, RZ, PT ;  /* 0x000000ff0000720c */ /* 0x002fda0003f05270 */
[----:B------:R-:W-:Y:S05]  /*5f780*/  @P0 EXIT ;  /* 0x000000000000094d */ /* 0x000fea0003800000 */
[----:B------:R-:W1:Y:S01]  /*5f790*/  S2UR UR5, SR_CgaCtaId ;  /* 0x00000000000579c3 */ /* 0x000e620000008800 */
[----:B------:R-:W-:Y:S01]  /*5f7a0*/  UMOV UR4, 0x400 ;  /* 0x0000040000047882 */ /* 0x000fe20000000000 */
[----:B------:R-:W3:Y:S06]  /*5f7b0*/  S2R R29, SR_CTAID.X ;  /* 0x00000000001d7919 */ /* 0x000eec0000002500 */
[----:B------:R-:W3:Y:S01]  /*5f7c0*/  LDC.64 R2, c[0x0][0x380] ;  /* 0x0000e000ff027b82 */ /* 0x000ee20000000a00 */
[----:B-1----:R-:W-:-:S09]  /*5f7d0*/  ULEA UR4, UR5, UR4, 0x18 ;  /* 0x0000000405047291 */ /* 0x002fd2000f8ec0ff */
[----:B--2---:R-:W1:Y:S01]  /*5f7e0*/  LDS.128 R4, [UR4] ;  /* 0x00000004ff047984 */ /* 0x004e620008000c00 */
[----:B---3--:R-:W-:-:S03]  /*5f7f0*/  IMAD.WIDE.U32 R2, R29, 0x60, R2 ;  /* 0x000000601d027825 */ /* 0x008fc600078e0002 */
[----:B------:R-:W2:Y:S04]  /*5f800*/  LDS.128 R8, [UR4+0x10] ;  /* 0x00001004ff087984 */ /* 0x000ea80008000c00 */
[----:B0-----:R-:W0:Y:S04]  /*5f810*/  LDS.128 R12, [UR4+0x20] ;  /* 0x00002004ff0c7984 */ /* 0x001e280008000c00 */
[----:B------:R-:W3:Y:S04]  /*5f820*/  LDS.128 R16, [UR4+0x30] ;  /* 0x00003004ff107984 */ /* 0x000ee80008000c00 */
[----:B------:R-:W4:Y:S04]  /*5f830*/  LDS.128 R20, [UR4+0x40] ;  /* 0x00004004ff147984 */ /* 0x000f280008000c00 */
[----:B------:R-:W5:Y:S04]  /*5f840*/  LDS.128 R24, [UR4+0x50] ;  /* 0x00005004ff187984 */ /* 0x000f680008000c00 */
[----:B-1----:R-:W-:Y:S04]  /*5f850*/  STG.E.64 desc[UR6][R2.64], R4 ;  /* 0x0000000402007986 */ /* 0x002fe8000c101b06 */
[----:B------:R-:W-:Y:S04]  /*5f860*/  STG.E.64 desc[UR6][R2.64+0x8], R6 ;  /* 0x0000080602007986 */ /* 0x000fe8000c101b06 */
[----:B--2---:R-:W-:Y:S04]  /*5f870*/  STG.E.64 desc[UR6][R2.64+0x10], R8 ;  /* 0x0000100802007986 */ /* 0x004fe8000c101b06 */
[----:B------:R-:W-:Y:S04]  /*5f880*/  STG.E.64 desc[UR6][R2.64+0x18], R10 ;  /* 0x0000180a02007986 */ /* 0x000fe8000c101b06 */
[----:B0-----:R-:W-:Y:S04]  /*5f890*/  STG.E.64 desc[UR6][R2.64+0x20], R12 ;  /* 0x0000200c02007986 */ /* 0x001fe8000c101b06 */
[----:B------:R-:W-:Y:S04]  /*5f8a0*/  STG.E.64 desc[UR6][R2.64+0x28], R14 ;  /* 0x0000280e02007986 */ /* 0x000fe8000c101b06 */
[----:B---3--:R-:W-:Y:S04]  /*5f8b0*/  STG.E.64 desc[UR6][R2.64+0x30], R16 ;  /* 0x0000301002007986 */ /* 0x008fe8000c101b06 */
[----:B------:R-:W-:Y:S04]  /*5f8c0*/  STG.E.64 desc[UR6][R2.64+0x38], R18 ;  /* 0x0000381202007986 */ /* 0x000fe8000c101b06 */
[----:B----4-:R-:W-:Y:S04]  /*5f8d0*/  STG.E.64 desc[UR6][R2.64+0x40], R20 ;  /* 0x0000401402007986 */ /* 0x010fe8000c101b06 */
[----:B------:R-:W-:Y:S04]  /*5f8e0*/  STG.E.64 desc[UR6][R2.64+0x48], R22 ;  /* 0x0000481602007986 */ /* 0x000fe8000c101b06 */
[----:B-----5:R-:W-:Y:S04]  /*5f8f0*/  STG.E.64 desc[UR6][R2.64+0x50], R24 ;  /* 0x0000501802007986 */ /* 0x020fe8000c101b06 */
[----:B------:R-:W-:Y:S01]  /*5f900*/  STG.E.64 desc[UR6][R2.64+0x58], R26 ;  /* 0x0000581a02007986 */ /* 0x000fe2000c101b06 */
[----:B------:R-:W-:Y:S05]  /*5f910*/  EXIT ;  /* 0x000000000000794d */ /* 0x000fea0003800000 */
.L_x_182:
[----:B------:R-:W-:-:S00]  /*5f920*/  BRA `(.L_x_182) ;  /* 0xfffffffc00fc7947 */ /* 0x000fc0000383ffff */
[----:B------:R-:W-:-:S00]  /*5f930*/  NOP ;  /* 0x0000000000007918 */ /* 0x000fc00000000000 */
        /* <DEDUP_REMOVED lines=12> */
.L_x_455:


//--------------------- .text.msm_window_combine  --------------------------
	.section	.text.msm_window_combine,"ax",@progbits
	.align	128
        .global         msm_window_combine
        .type           msm_window_combine,@function
        .size           msm_window_combine,(.L_x_456 - msm_window_combine)
        .other          msm_window_combine,@"STO_CUDA_ENTRY STV_DEFAULT"
msm_window_combine:
.text.msm_window_combine:
[----:B------:R-:W-:Y:S01]  /*0000*/  LDC R1, c[0x0][0x37c] ;  /* 0x0000df00ff017b82 */ /* 0x000fe20000000800 */
[----:B------:R-:W0:Y:S02]  /*0010*/  S2R R0, SR_TID.X ;  /* 0x0000000000007919 */ /* 0x000e240000002100 */
[----:B0-----:R-:W-:-:S13]  /*0020*/  ISETP.NE.AND P0, PT, R0, RZ, PT ;  /* 0x000000ff0000720c */ /* 0x001fda0003f05270 */
[----:B------:R-:W-:Y:S05]  /*0030*/  @P0 EXIT ;  /* 0x000000000000094d */ /* 0x000fea0003800000 */
[----:B------:R-:W0:Y:S01]  /*0040*/  LDCU UR4, c[0x0][0x390] ;  /* 0x00007200ff0477ac */ /* 0x000e220008000800 */
[----:B------:R-:W-:Y:S01]  /*0050*/  IMAD.MOV.U32 R42, RZ, RZ, 0x1 ;  /* 0x00000001ff2a7424 */ /* 0x000fe200078e00ff */
[----:B------:R-:W-:Y:S01]  /*0060*/  CS2R R86, SRZ ;  /* 0x0000000000567805 */ /* 0x000fe2000001ff00 */
[----:B------:R-:W-:Y:S01]  /*0070*/  IMAD.MOV.U32 R43, RZ, RZ, RZ ;  /* 0x000000ffff2b7224 */ /* 0x000fe200078e00ff */
[----:B------:R-:W-:Y:S02]  /*0080*/  CS2R R84, SRZ ;  /* 0x0000000000547805 */ /* 0x000fe4000001ff00 */
[----:B------:R-:W-:Y:S02]  /*0090*/  CS2R R82, SRZ ;  /* 0x0000000000527805 */ /* 0x000fe4000001ff00 */
[----:B------:R-:W-:Y:S02]  /*00a0*/  CS2R R80, SRZ ;  /* 0x0000000000507805 */ /* 0x000fe4000001ff00 */
[----:B------:R-:W-:-:S02]  /*00b0*/  CS2R R24, SRZ ;  /* 0x0000000000187805 */ /* 0x000fc4000001ff00 */
[----:B------:R-:W-:Y:S02]  /*00c0*/  CS2R R22, SRZ ;  /* 0x0000000000167805 */ /* 0x000fe4000001ff00 */
[----:B------:R-:W-:Y:S02]  /*00d0*/  CS2R R40, SRZ ;  /* 0x0000000000287805 */ /* 0x000fe4000001ff00 */
[----:B------:R-:W-:Y:S02]  /*00e0*/  CS2R R88, SRZ ;  /* 0x0000000000587805 */ /* 0x000fe4000001ff00 */
[----:B------:R-:W-:Y:S02]  /*00f0*/  CS2R R90, SRZ ;  /* 0x00000000005a7805 */ /* 0x000fe4000001ff00 */
[----:B------:R-:W-:Y:S02]  /*0100*/  CS2R R92, SRZ ;  /* 0x00000000005c7805 */ /* 0x000fe4000001ff00 */
[----:B------:R-:W-:Y:S01]  /*0110*/  CS2R R94, SRZ ;  /* 0x00000000005e7805 */ /* 0x000fe2000001ff00 */
[----:B------:R-:W1:Y:S01]  /*0120*/  LDCU.64 UR6, c[0x0][0x358] ;  /* 0x00006b00ff0677ac */ /* 0x000e620008000a00 */
[----:B0-----:R-:W-:-:S04]  /*0130*/  UIADD3 UR4, UPT, UPT, UR4, -0x1, URZ ;  /* 0xffffffff04047890 */ /* 0x001fc8000fffe0ff */
[----:B------:R-:W-:-:S09]  /*0140*/  UISETP.GE.AND UP0, UPT, UR4, URZ, UPT ;  /* 0x000000ff0400728c */ /* 0x000fd2000bf06270 */
[----:B------:R-:W-:Y:S05]  /*0150*/  BRA.U !UP0, `(.L_x_183) ;  /* 0x00000451080c7547 */ /* 0x000fea000b800000 */
[----:B------:R-:W-:Y:S01]  /*0160*/  IMAD.U32 R0, RZ, RZ, UR4 ;  /* 0x00000004ff007e24 */ /* 0x000fe2000f8e00ff */
[----:B------:R-:W-:Y:S01]  /*0170*/  CS2R R86, SRZ ;  /* 0x0000000000567805 */ /* 0x000fe2000001ff00 */
[----:B------:R-:W-:Y:S02]  /*0180*/  IMAD.MOV.U32 R42, RZ, RZ, 0x1 ;  /* 0x00000001ff2a7424 */ /* 0x000fe400078e00ff */
[----:B------:R-:W-:-:S07]  /*0190*/  IMAD.MOV.U32 R43, RZ, RZ, RZ ;  /* 0x000000ffff2b7224 */ /* 0x000fce00078e00ff */
.L_x_272:
[----:B0----5:R-:W-:-:S05]  /*01a0*/  UMOV UR4, URZ ;  /* 0x000000ff00047c82 */ /* 0x021fca0008000000 */
.L_x_211:
[----:B------:R-:W-:Y:S01]  /*01b0*/  LOP3.LUT R3, R84, R82, R80, 0xfe, !PT ;  /* 0x0000005254037212 */ /* 0x000fe200078efe50 */
[----:B------:R-:W-:Y:S01]  /*01c0*/  UIADD3 UR4, UPT, UPT, UR4, 0x1, URZ ;  /* 0x0000000104047890 */ /* 0x000fe2000fffe0ff */
[----:B------:R-:W-:Y:S02]  /*01d0*/  LOP3.LUT R4, R85, R83, R81, 0xfe, !PT ;  /* 0x0000005355047212 */ /* 0x000fe400078efe51 */
[----:B------:R-:W-:Y:S01]  /*01e0*/  LOP3.LUT P0, RZ, R3, R86, RZ, 0xfc, !PT ;  /* 0x0000005603ff7212 */ /* 0x000fe2000780fcff */
[----:B------:R-:W-:-:S03]  /*01f0*/  UISETP.NE.AND UP0, UPT, UR4, 0x8, UPT ;  /* 0x000000080400788c */ /* 0x000fc6000bf05270 */
[----:B------:R-:W-:-:S13]  /*0200*/  LOP3.LUT P0, RZ, R4, R87, RZ, 0xfc, P0 ;  /* 0x0000005704ff7212 */ /* 0x000fda000000fcff */
[----:B------:R-:W-:Y:S05]  /*0210*/  @!P0 BRA `(.L_x_184) ;  /* 0x0000015c003c8947 */ /* 0x000fea0003800000 */
[----:B------:R-:W-:-:S04]  /*0220*/  IMAD.WIDE.U32 R4, R95, R94, RZ ;  /* 0x0000005e5f047225 */ /* 0x000fc800078e00ff */
[----:B------:R-:W-:-:S04]  /*0230*/  IMAD.WIDE.U32 R10, R94, R94, RZ ;  /* 0x0000005e5e0a7225 */ /* 0x000fc800078e00ff */
[----:B------:R-:W-:-:S04]  /*0240*/  IMAD.WIDE.U32 R4, P0, R94, R95, R4 ;  /* 0x0000005f5e047225 */ /* 0x000fc80007800004 */
[----:B------:R-:W-:Y:S01]  /*0250*/  IMAD.WIDE.U32 R8, R95, R92, RZ ;  /* 0x0000005c5f087225 */ /* 0x000fe200078e00ff */
[----:B------:R-:W-:-:S03]  /*0260*/  IADD3 R3, P1, PT, R11, R4, RZ ;  /* 0x000000040b037210 */ /* 0x000fc60007f3e0ff */
[----:B------:R-:W-:-:S04]  /*0270*/  IMAD.WIDE.U32 R12, R93, R94, RZ ;  /* 0x0000005e5d0c7225 */ /* 0x000fc800078e00ff */
[----:B------:R-:W-:Y:S02]  /*0280*/  IMAD.X R7, RZ, RZ, RZ, P0 ;  /* 0x000000ffff077224 */ /* 0x000fe400000e06ff */
[----:B------:R-:W-:Y:S02]  /*0290*/  IMAD.MOV.U32 R6, RZ, RZ, R5 ;  /* 0x000000ffff067224 */ /* 0x000fe400078e0005 */
[----:B------:R-:W-:-:S04]  /*02a0*/  IMAD.WIDE.U32 R14, P0, R94, R93, R8 ;  /* 0x0000005d5e0e7225 */ /* 0x000fc80007800008 */
[----:B------:R-:W-:-:S04]  /*02b0*/  IMAD.WIDE.U32 R8, R92, R94, RZ ;  /* 0x0000005e5c087225 */ /* 0x000fc800078e00ff */
[----:B------:R-:W-:-:S04]  /*02c0*/  IMAD.WIDE.U32.X R4, R95, R95, R6, P1 ;  /* 0x0000005f5f047225 */ /* 0x000fc800008e0406 */
[----:B------:R-:W-:-:S04]  /*02d0*/  IMAD.WIDE.U32 R12, P5, R95, R92, R12 ;  /* 0x0000005c5f0c7225 */ /* 0x000fc800078a000c */
[----:B------:R-:W-:Y:S01]  /*02e0*/  IMAD.X R17, RZ, RZ, RZ, P0 ;  /* 0x000000ffff117224 */ /* 0x000fe200000e06ff */
[----:B------:R-:W-:Y:S01]  /*02f0*/  IADD3 R19, P0, PT, R4, R8, RZ ;  /* 0x0000000804137210 */ /* 0x000fe20007f1e0ff */
[----:B------:R-:W-:Y:S01]  /*0300*/  IMAD.WIDE.U32 R6, R94, R92, RZ ;  /* 0x0000005c5e067225 */ /* 0x000fe200078e00ff */
[----:B------:R-:W-:Y:S02]  /*0310*/  IADD3 R12, P2, PT, R9, R12, RZ ;  /* 0x0000000c090c7210 */ /* 0x000fe40007f5e0ff */
[CC--:B------:R-:W-:Y:S01]  /*0320*/  ISETP.GE.U32.AND P1, PT, R19.reuse, R8.reuse, PT ;  /* 0x000000081300720c */ /* 0x0c0fe20003f26070 */
[----:B------:R-:W-:Y:S01]  /*0330*/  IMAD.MOV.U32 R16, RZ, RZ, R15 ;  /* 0x000000ffff107224 */ /* 0x000fe200078e000f */
[----:B------:R-:W-:Y:S01]  /*0340*/  IADD3 R11, P4, PT, R19, R8, RZ ;  /* 0x00000008130b7210 */ /* 0x000fe20007f9e0ff */
[----:B------:R-:W-:Y:S01]  /*0350*/  IMAD.X R9, R12, 0x1, R5, P0 ;  /* 0x000000010c097824 */ /* 0x000fe200000e0605 */
[----:B------:R-:W-:Y:S01]  /*0360*/  IADD3 RZ, P3, PT, R7, R14, RZ ;  /* 0x0000000e07ff7210 */ /* 0x000fe20007f7e0ff */
[----:B------:R-:W-:Y:S01]  /*0370*/  IMAD.WIDE.U32 R4, R91, R94, RZ ;  /* 0x0000005e5b047225 */ /* 0x000fe200078e00ff */
[----:B------:R-:W-:-:S02]  /*0380*/  ISETP.GE.U32.AND P0, PT, R11, R19, PT ;  /* 0x000000130b00720c */ /* 0x000fc40003f06070 */
[----:B------:R-:W-:Y:S01]  /*0390*/  ISETP.GE.U32.AND.EX P1, PT, R9, R12, PT, P1 ;  /* 0x0000000c0900720c */ /* 0x000fe20003f26110 */
[----:B------:R-:W-:-:S03]  /*03a0*/  IMAD.WIDE.U32 R14, R93, R92, RZ ;  /* 0x0000005c5d0e7225 */ /* 0x000fc600078e00ff */
[----:B------:R-:W-:Y:S01]  /*03b0*/  SEL R27, RZ, 0x1, P1 ;  /* 0x00000001ff1b7807 */ /* 0x000fe20000800000 */
[----:B------:R-:W-:-:S04]  /*03c0*/  IMAD.WIDE.U32 R20, P6, R95, R90, R4 ;  /* 0x0000005a5f147225 */ /* 0x000fc800078c0004 */
[----:B------:R-:W-:Y:S02]  /*03d0*/  IMAD.X R12, R9, 0x1, R12, P4 ;  /* 0x00000001090c7824 */ /* 0x000fe400020e060c */
[----:B------:R-:W-:-:S03]  /*03e0*/  IMAD.WIDE.U32 R18, R90, R94, RZ ;  /* 0x0000005e5a127225 */ /* 0x000fc600078e00ff */
[----:B------:R-:W-:Y:S01]  /*03f0*/  ISETP.GE.U32.AND.EX P4, PT, R12, R9, PT, P0 ;  /* 0x000000090c00720c */ /* 0x000fe20003f86100 */
[----:B------:R-:W-:-:S04]  /*0400*/  IMAD.WIDE.U32.X R4, R95, R93, R16, P3 ;  /* 0x0000005d5f047225 */ /* 0x000fc800018e0410 */
[----:B------:R-:W-:Y:S01]  /*0410*/  IMAD.X R7, RZ, RZ, RZ, P5 ;  /* 0x000000ffff077224 */ /* 0x000fe200028e06ff */
[----:B------:R-:W-:Y:S01]  /*0420*/  IADD3 R34, P5, PT, R19, R20, RZ ;  /* 0x0000001413227210 */ /* 0x000fe20007fbe0ff */
[----:B------:R-:W-:Y:S01]  /*0430*/  IMAD.WIDE.U32 R8, R92, R92, RZ ;  /* 0x0000005c5c087225 */ /* 0x000fe200078e00ff */
[----:B------:R-:W-:Y:S02]  /*0440*/  IADD3 R27, P3, P1, R18, R4, R27 ;  /* 0x00000004121b7210 */ /* 0x000fe4000797e01b */
[----:B------:R-:W-:Y:S01]  /*0450*/  SEL R19, RZ, 0x1, P4 ;  /* 0x00000001ff137807 */ /* 0x000fe20002000000 */
[----:B------:R-:W-:Y:S01]  /*0460*/  IMAD.WIDE.U32 R14, P0, R92, R93, R14 ;  /* 0x0000005d5c0e7225 */ /* 0x000fe2000780000e */
[----:B------:R-:W-:-:S03]  /*0470*/  IADD3.X R29, PT, PT, R34, R5, RZ, P3, P1 ;  /* 0x00000005221d7210 */ /* 0x000fc60001fe24ff */
[----:B------:R-:W-:Y:S01]  /*0480*/  IMAD.MOV.U32 R6, RZ, RZ, R13 ;  /* 0x000000ffff067224 */ /* 0x000fe200078e000d */
[----:B------:R-:W-:Y:S01]  /*0490*/  IADD3 R13, P1, PT, R27, R8, RZ ;  /* 0x000000081b0d7210 */ /* 0x000fe20007f3e0ff */
[----:B------:R-:W-:Y:S01]  /*04a0*/  IMAD.X R17, RZ, RZ, RZ, P0 ;  /* 0x000000ffff117224 */ /* 0x000fe200000e06ff */
[----:B------:R-:W-:Y:S01]  /*04b0*/  IADD3 R14, P3, PT, R9, R14, RZ ;  /* 0x0000000e090e7210 */ /* 0x000fe20007f7e0ff */
[----:B------:R-:W-:Y:S01]  /*04c0*/  IMAD.WIDE.U32.X R6, R95, R93, R6, P2 ;  /* 0x0000005d5f067225 */ /* 0x000fe200010e0406 */
[----:B------:R-:W-:-:S03]  /*04d0*/  ISETP.GE.U32.AND P2, PT, R13, R8, PT ;  /* 0x000000080d00720c */ /* 0x000fc60003f46070 */
[----:B------:R-:W-:Y:S01]  /*04e0*/  IMAD.X R9, R14, 0x1, R29, P1 ;  /* 0x000000010e097824 */ /* 0x000fe200008e061d */
[----:B------:R-:W-:Y:S01]  /*04f0*/  IADD3 R19, P0, P4, R13, R6, R19 ;  /* 0x000000060d137210 */ /* 0x000fe20007c1e013 */
[----:B------:R-:W-:Y:S01]  /*0500*/  IMAD.WIDE.U32 R4, R95, R90, RZ ;  /* 0x0000005a5f047225 */ /* 0x000fe200078e00ff */
[----:B------:R-:W-:Y:S02]  /*0510*/  ISETP.GE.U32.AND P1, PT, R27, R18, PT ;  /* 0x000000121b00720c */ /* 0x000fe40003f26070 */
[----:B------:R-:W-:Y:S01]  /*0520*/  IADD3.X R28, PT, PT, R9, R7, RZ, P0, P4 ;  /* 0x00000007091c7210 */ /* 0x000fe200007e84ff */
[----:B------:R-:W-:Y:S01]  /*0530*/  IMAD.MOV.U32 R16, RZ, RZ, R15 ;  /* 0x000000ffff107224 */ /* 0x000fe200078e000f */
[----:B------:R-:W-:Y:S01]  /*0540*/  ISETP.GE.U32.AND P0, PT, R19, R13, PT ;  /* 0x0000000d1300720c */ /* 0x000fe20003f06070 */
[----:B------:R-:W-:Y:S01]  /*0550*/  IMAD.WIDE.U32 R6, P4, R94, R91, R4 ;  /* 0x0000005b5e067225 */ /* 0x000fe20007880004 */
[----:B------:R-:W-:Y:S02]  /*0560*/  ISETP.GE.U32.AND.EX P2, PT, R9, R14, PT, P2 ;  /* 0x0000000e0900720c */ /* 0x000fe40003f46120 */
[----:B------:R-:W-:Y:S01]  /*0570*/  ISETP.GE.U32.AND.EX P0, PT, R28, R9, PT, P0 ;  /* 0x000000091c00720c */ /* 0x000fe20003f06100 */
[----:B------:R-:W-:Y:S01]  /*0580*/  IMAD.WIDE.U32 R4, R94, R90, RZ ;  /* 0x0000005a5e047225 */ /* 0x000fe200078e00ff */
[----:B------:R-:W-:-:S02]  /*0590*/  SEL R4, RZ, 0x1, P2 ;  /* 0x00000001ff047807 */ /* 0x000fc40001000000 */
[----:B------:R-:W-:Y:S01]  /*05a0*/  SEL R13, RZ, 0x1, P0 ;  /* 0x00000001ff0d7807 */ /* 0x000fe20000000000 */
[----:B------:R-:W-:Y:S01]  /*05b0*/  IMAD.WIDE.U32 R8, R89, R94, RZ ;  /* 0x0000005e59087225 */ /* 0x000fe200078e00ff */
[----:B------:R-:W-:Y:S02]  /*05c0*/  IADD3 RZ, P0, PT, R5, R6, RZ ;  /* 0x0000000605ff7210 */ /* 0x000fe40007f1e0ff */
[----:B------:R-:W-:Y:S01]  /*05d0*/  ISETP.GE.U32.AND.EX P1, PT, R29, R34, PT, P1 ;  /* 0x000000221d00720c */ /* 0x000fe20003f26110 */
[----:B------:R-:W-:-:S03]  /*05e0*/  IMAD.WIDE.U32.X R16, R93, R93, R16, P3 ;  /* 0x0000005d5d107225 */ /* 0x000fc600018e0410 */
[----:B------:R-:W-:Y:S01]  /*05f0*/  SEL R45, RZ, 0x1, P1 ;  /* 0x00000001ff2d7807 */ /* 0x000fe20000800000 */
[----:B------:R-:W-:Y:S01]  /*0600*/  IMAD.X R15, RZ, RZ, RZ, P4 ;  /* 0x000000ffff0f7224 */ /* 0x000fe200020e06ff */
[----:B------:R-:W-:Y:S01]  /*0610*/  IADD3 R13, P2, P3, R13, R16, R4 ;  /* 0x000000100d0d7210 */ /* 0x000fe20007b5e004 */
[----:B------:R-:W-:Y:S02]  /*0620*/  IMAD.MOV.U32 R14, RZ, RZ, R7 ;  /* 0x000000ffff0e7224 */ /* 0x000fe400078e0007 */
[----:B------:R-:W-:Y:S01]  /*0630*/  IMAD.WIDE.U32 R6, R88, R94, RZ ;  /* 0x0000005e58067225 */ /* 0x000fe200078e00ff */
[----:B------:R-:W-:-:S03]  /*0640*/  IADD3.X R20, PT, PT, RZ, R17, RZ, P2, P3 ;  /* 0x00000011ff147210 */ /* 0x000fc600017e64ff */
[----:B------:R-:W-:-:S04]  /*0650*/  IMAD.WIDE.U32 R8, P4, R95, R88, R8 ;  /* 0x000000585f087225 */ /* 0x000fc80007880008 */
[----:B------:R-:W-:Y:S01]  /*0660*/  IMAD.WIDE.U32.X R4, R95, R91, R14, P0 ;  /* 0x0000005b5f047225 */ /* 0x000fe200000e040e */
[----:B------:R-:W-:Y:S02]  /*0670*/  IADD3 R49, P3, PT, R7, R8, RZ ;  /* 0x0000000807317210 */ /* 0x000fe40007f7e0ff */
[----:B------:R-:W-:Y:S01]  /*0680*/  IADD3 R14, P1, PT, R19, R18, RZ ;  /* 0x00000012130e7210 */ /* 0x000fe20007f3e0ff */
[----:B------:R-:W-:Y:S01]  /*0690*/  IMAD.WIDE.U32 R16, R93, R90, RZ ;  /* 0x0000005a5d107225 */ /* 0x000fe200078e00ff */
[----:B------:R-:W-:-:S03]  /*06a0*/  IADD3 R45, P0, P2, R6, R4, R45 ;  /* 0x00000004062d7210 */ /* 0x000fc60007a1e02d */
[----:B------:R-:W-:Y:S01]  /*06b0*/  IMAD.X R15, R28, 0x1, R34, P1 ;  /* 0x000000011c0f7824 */ /* 0x000fe200008e0622 */
[----:B------:R-:W-:Y:S01]  /*06c0*/  IADD3.X R47, PT, PT, R49, R5, RZ, P0, P2 ;  /* 0x00000005312f7210 */ /* 0x000fe200007e44ff */
[----:B------:R-:W-:Y:S01]  /*06d0*/  IMAD.WIDE.U32 R4, R91, R92, RZ ;  /* 0x0000005c5b047225 */ /* 0x000fe200078e00ff */
[----:B------:R-:W-:-:S03]  /*06e0*/  ISETP.GE.U32.AND P0, PT, R14, R18, PT ;  /* 0x000000120e00720c */ /* 0x000fc60003f06070 */
[----:B------:R-:W-:Y:S01]  /*06f0*/  IMAD.WIDE.U32 R26, R90, R92, RZ ;  /* 0x0000005c5a1a7225 */ /* 0x000fe200078e00ff */
[----:B------:R-:W-:-:S03]  /*0700*/  ISETP.GE.U32.AND.EX P0, PT, R15, R34, PT, P0 ;  /* 0x000000220f00720c */ /* 0x000fc60003f06100 */
[----:B------:R-:W-:Y:S01]  /*0710*/  IMAD.WIDE.U32 R28, P1, R93, R90, R4 ;  /* 0x0000005a5d1c7225 */ /* 0x000fe20007820004 */
[----:B------:R-:W-:-:S03]  /*0720*/  SEL R7, RZ, 0x1, P0 ;  /* 0x00000001ff077807 */ /* 0x000fc60000000000 */
[----:B------:R-:W-:-:S04]  /*0730*/  IMAD.WIDE.U32 R30, P2, R92, R91, R16 ;  /* 0x0000005b5c1e7225 */ /* 0x000fc80007840010 */
[----:B------:R-:W-:Y:S01]  /*0740*/  IMAD.X R33, RZ, RZ, RZ, P6 ;  /* 0x000000ffff217224 */ /* 0x000fe200030e06ff */
[----:B------:R-:W-:Y:S01]  /*0750*/  IADD3 R36, P6, PT, R27, R28, RZ ;  /* 0x0000001c1b247210 */ /* 0x000fe20007fde0ff */
[----:B------:R-:W-:Y:S02]  /*0760*/  IMAD.MOV.U32 R32, RZ, RZ, R21 ;  /* 0x000000ffff207224 */ /* 0x000fe400078e0015 */
[----:B------:R-:W-:Y:S01]  /*0770*/  IMAD.X R21, RZ, RZ, RZ, P2 ;  /* 0x000000ffff157224 */ /* 0x000fe200010e06ff */
[----:B------:R-:W-:Y:S01]  /*0780*/  IADD3 R28, P2, PT, R45, R26, RZ ;  /* 0x0000001a2d1c7210 */ /* 0x000fe20007f5e0ff */
[----:B------:R-:W-:-:S04]  /*0790*/  IMAD.WIDE.U32 R16, R95, R88, RZ ;  /* 0x000000585f107225 */ /* 0x000fc800078e00ff */
[----:B------:R-:W-:Y:S01]  /*07a0*/  IMAD.X R39, R36, 0x1, R47, P2 ;  /* 0x0000000124277824 */ /* 0x000fe200010e062f */
[----:B------:R-:W-:Y:S01]  /*07b0*/  IADD3 R27, P2, PT, R28, R13, RZ ;  /* 0x0000000d1c1b7210 */ /* 0x000fe20007f5e0ff */
[----:B------:R-:W-:-:S04]  /*07c0*/  IMAD.WIDE.U32 R18, R92, R90, RZ ;  /* 0x0000005a5c127225 */ /* 0x000fc800078e00ff */
[----:B------:R-:W-:-:S04]  /*07d0*/  IMAD.WIDE.U32 R4, R94, R88, RZ ;  /* 0x000000585e047225 */ /* 0x000fc800078e00ff */
[----:B------:R-:W-:Y:S01]  /*07e0*/  IMAD.WIDE.U32.X R32, R95, R91, R32, P5 ;  /* 0x0000005b5f207225 */ /* 0x000fe200028e0420 */
[----:B------:R-:W-:-:S03]  /*07f0*/  IADD3 R13, P5, PT, R27, R26, RZ ;  /* 0x0000001a1b0d7210 */ /* 0x000fc60007fbe0ff */
[----:B------:R-:W-:Y:S02]  /*0800*/  IMAD.X R35, RZ, RZ, RZ, P1 ;  /* 0x000000ffff237224 */ /* 0x000fe400008e06ff */
[----:B------:R-:W-:-:S04]  /*0810*/  IMAD.WIDE.U32 R16, P1, R94, R89, R16 ;  /* 0x000000595e107225 */ /* 0x000fc80007820010 */
[----:B------:R-:W-:Y:S01]  /*0820*/  IMAD.X R4, R39, 0x1, R20, P2 ;  /* 0x0000000127047824 */ /* 0x000fe200010e0614 */
[----:B------:R-:W-:Y:S01]  /*0830*/  IADD3 RZ, P2, PT, R19, R30, RZ ;  /* 0x0000001e13ff7210 */ /* 0x000fe20007f5e0ff */
[----:B------:R-:W-:Y:S01]  /*0840*/  IMAD.X R19, RZ, RZ, RZ, P1 ;  /* 0x000000ffff137224 */ /* 0x000fe200008e06ff */
[----:B------:R-:W-:Y:S01]  /*0850*/  IADD3 RZ, P0, PT, R5, R16, RZ ;  /* 0x0000001005ff7210 */ /* 0x000fe20007f1e0ff */
[----:B------:R-:W-:Y:S01]  /*0860*/  IMAD.X R37, R4, 0x1, R36, P5 ;  /* 0x0000000104257824 */ /* 0x000fe200028e0624 */
[----:B------:R-:W-:Y:S01]  /*0870*/  IADD3 R7, P1, P5, R13, R32, R7 ;  /* 0x000000200d077210 */ /* 0x000fe20007d3e007 */
[----:B------:R-:W-:Y:S02]  /*0880*/  IMAD.MOV.U32 R20, RZ, RZ, R31 ;  /* 0x000000ffff147224 */ /* 0x000fe400078e001f */
[----:B------:R-:W-:Y:S01]  /*0890*/  IMAD.MOV.U32 R34, RZ, RZ, R29 ;  /* 0x000000ffff227224 */ /* 0x000fe200078e001d */
[----:B------:R-:W-:Y:S01]  /*08a0*/  IADD3.X R8, PT, PT, R37, R33, RZ, P1, P5 ;  /* 0x0000002125087210 */ /* 0x000fe20000fea4ff */
[----:B------:R-:W-:Y:S01]  /*08b0*/  IMAD.MOV.U32 R18, RZ, RZ, R17 ;  /* 0x000000ffff127224 */ /* 0x000fe200078e0011 */
[----:B------:R-:W-:Y:S01]  /*08c0*/  ISETP.GE.U32.AND P5, PT, R28, R26, PT ;  /* 0x0000001a1c00720c */ /* 0x000fe20003fa6070 */
[----:B------:R-:W-:Y:S01]  /*08d0*/  IMAD.WIDE.U32.X R16, R93, R91, R20, P2 ;  /* 0x0000005b5d107225 */ /* 0x000fe200010e0414 */
[----:B------:R-:W-:-:S02]  /*08e0*/  ISETP.GE.U32.AND P1, PT, R27, R28, PT ;  /* 0x0000001c1b00720c */ /* 0x000fc40003f26070 */
[----:B------:R-:W-:Y:S01]  /*08f0*/  ISETP.GE.U32.AND.EX P5, PT, R39, R36, PT, P5 ;  /* 0x000000242700720c */ /* 0x000fe20003fa6150 */
[----:B------:R-:W-:Y:S01]  /*0900*/  IMAD.WIDE.U32 R20, R89, R92, RZ ;  /* 0x0000005c59147225 */ /* 0x000fe200078e00ff */
[----:B------:R-:W-:Y:S02]  /*0910*/  ISETP.GE.U32.AND P2, PT, R13, R26, PT ;  /* 0x0000001a0d00720c */ /* 0x000fe40003f46070 */
[----:B------:R-:W-:Y:S01]  /*0920*/  SEL R5, RZ, 0x1, P5 ;  /* 0x00000001ff057807 */ /* 0x000fe20002800000 */
[----:B------:R-:W-:Y:S01]  /*0930*/  IMAD.WIDE.U32.X R26, R93, R91, R34, P6 ;  /* 0x0000005b5d1a7225 */ /* 0x000fe200030e0422 */
[----:B------:R-:W-:Y:S02]  /*0940*/  ISETP.GE.U32.AND P6, PT, R7, R13, PT ;  /* 0x0000000d0700720c */ /* 0x000fe40003fc6070 */
[----:B------:R-:W-:Y:S01]  /*0950*/  ISETP.GE.U32.AND P5, PT, R45, R6, PT ;  /* 0x000000062d00720c */ /* 0x000fe20003fa6070 */
[----:B------:R-:W-:Y:S01]  /*0960*/  IMAD.WIDE.U32 R30, R88, R92, RZ ;  /* 0x0000005c581e7225 */ /* 0x000fe200078e00ff */
[----:B------:R-:W-:-:S02]  /*0970*/  ISETP.GE.U32.AND.EX P1, PT, R4, R39, PT, P1 ;  /* 0x000000270400720c */ /* 0x000fc40003f26110 */
[----:B------:R-:W-:Y:S01]  /*0980*/  ISETP.GE.U32.AND.EX P2, PT, R37, R36, PT, P2 ;  /* 0x000000242500720c */ /* 0x000fe20003f46120 */
[----:B------:R-:W-:Y:S01]  /*0990*/  IMAD.X R39, RZ, RZ, RZ, P4 ;  /* 0x000000ffff277224 */ /* 0x000fe200020e06ff */
[----:B------:R-:W-:Y:S01]  /*09a0*/  ISETP.GE.U32.AND.EX P6, PT, R8, R37, PT, P6 ;  /* 0x000000250800720c */ /* 0x000fe20003fc6160 */
[----:B------:R-:W-:Y:S01]  /*09b0*/  IMAD.MOV.U32 R38, RZ, RZ, R9 ;  /* 0x000000ffff267224 */ /* 0x000fe200078e0009 */
[----:B------:R-:W-:Y:S02]  /*09c0*/  ISETP.GE.U32.AND.EX P5, PT, R47, R49, PT, P5 ;  /* 0x000000312f00720c */ /* 0x000fe40003fa6150 */
[----:B------:R-:W-:Y:S02]  /*09d0*/  SEL R29, RZ, 0x1, P1 ;  /* 0x00000001ff1d7807 */ /* 0x000fe40000800000 */
[----:B------:R-:W-:Y:S02]  /*09e0*/  SEL R4, RZ, 0x1, P2 ;  /* 0x00000001ff047807 */ /* 0x000fe40001000000 */
[----:B------:R-:W-:-:S02]  /*09f0*/  SEL R13, RZ, 0x1, P6 ;  /* 0x00000001ff0d7807 */ /* 0x000fc40003000000 */
[----:B------:R-:W-:Y:S02]  /*0a00*/  SEL R33, RZ, 0x1, P5 ;  /* 0x00000001ff217807 */ /* 0x000fe40002800000 */
[----:B------:R-:W-:Y:S02]  /*0a10*/  IADD3 R29, P1, P2, R29, R16, R5 ;  /* 0x000000101d1d7210 */ /* 0x000fe40007a3e005 */
[----:B------:R-:W-:Y:S01]  /*0a20*/  IADD3 R13, P5, P6, R13, R26, R4 ;  /* 0x0000001a0d0d7210 */ /* 0x000fe20007ebe004 */
[----:B------:R-:W-:Y:S01]  /*0a30*/  IMAD.WIDE.U32.X R4, R95, R89, R18, P0 ;  /* 0x000000595f047225 */ /* 0x000fe200000e0412 */
[----:B------:R-:W-:Y:S02]  /*0a40*/  IADD3.X R52, PT, PT, RZ, R17, RZ, P1, P2 ;  /* 0x00000011ff347210 */ /* 0x000fe40000fe44ff */
[----:B------:R-:W-:Y:S01]  /*0a50*/  IADD3.X R51, PT, PT, RZ, R27, RZ, P5, P6 ;  /* 0x0000001bff337210 */ /* 0x000fe20002fec4ff */
[----:B------:R-:W-:Y:S01]  /*0a60*/  IMAD.WIDE.U32 R18, P0, R93, R88, R20 ;  /* 0x000000585d127225 */ /* 0x000fe20007800014 */
[----:B------:R-:W-:-:S03]  /*0a70*/  IADD3 R4, P5, P6, R30, R4, R33 ;  /* 0x000000041e047210 */ /* 0x000fc60007ebe021 */
[----:B------:R-:W-:Y:S01]  /*0a80*/  IMAD.WIDE.U32 R20, R93, R88, RZ ;  /* 0x000000585d147225 */ /* 0x000fe200078e00ff */
[----:B------:R-:W-:-:S03]  /*0a90*/  IADD3 R54, P1, PT, R31, R18, RZ ;  /* 0x000000121f367210 */ /* 0x000fc60007f3e0ff */
[----:B------:R-:W-:Y:S01]  /*0aa0*/  IMAD.WIDE.U32 R16, R92, R88, RZ ;  /* 0x000000585c107225 */ /* 0x000fe200078e00ff */
[----:B------:R-:W-:Y:S02]  /*0ab0*/  IADD3.X R27, PT, PT, R54, R5, RZ, P5, P6 ;  /* 0x00000005361b7210 */ /* 0x000fe40002fec4ff */
[----:B------:R-:W-:Y:S01]  /*0ac0*/  IADD3 R31, P5, PT, R4, R29, RZ ;  /* 0x0000001d041f7210 */ /* 0x000fe20007fbe0ff */
[----:B------:R-:W-:-:S04]  /*0ad0*/  IMAD.WIDE.U32 R20, P2, R92, R89, R20 ;  /* 0x000000595c147225 */ /* 0x000fc80007840014 */
[----:B------:R-:W-:Y:S01]  /*0ae0*/  IMAD.X R5, RZ, RZ, RZ, P2 ;  /* 0x000000ffff057224 */ /* 0x000fe200010e06ff */
[----:B------:R-:W-:Y:S01]  /*0af0*/  ISETP.GE.U32.AND P2, PT, R4, R30, PT ;  /* 0x0000001e0400720c */ /* 0x000fe20003f46070 */
[----:B------:R-:W-:Y:S01]  /*0b00*/  IMAD.X R52, R27, 0x1, R52, P5 ;  /* 0x000000011b347824 */ /* 0x000fe200028e0634 */
[----:B------:R-:W-:Y:S01]  /*0b10*/  ISETP.GE.U32.AND P5, PT, R31, R4, PT ;  /* 0x000000041f00720c */ /* 0x000fe20003fa6070 */
[----:B------:R-:W-:Y:S01]  /*0b20*/  IMAD.MOV.U32 R4, RZ, RZ, R21 ;  /* 0x000000ffff047224 */ /* 0x000fe200078e0015 */
[----:B------:R-:W-:Y:S01]  /*0b30*/  IADD3 RZ, P6, PT, R17, R20, RZ ;  /* 0x0000001411ff7210 */ /* 0x000fe20007fde0ff */
[----:B------:R-:W-:Y:S01]  /*0b40*/  IMAD.WIDE.U32 R20, R91, R90, RZ ;  /* 0x0000005a5b147225 */ /* 0x000fe200078e00ff */
[----:B------:R-:W-:Y:S02]  /*0b50*/  ISETP.GE.U32.AND.EX P2, PT, R27, R54, PT, P2 ;  /* 0x000000361b00720c */ /* 0x000fe40003f46120 */
[----:B------:R-:W-:Y:S01]  /*0b60*/  ISETP.GE.U32.AND.EX P5, PT, R52, R27, PT, P5 ;  /* 0x0000001b3400720c */ /* 0x000fe20003fa6150 */
[----:B------:R-:W-:Y:S01]  /*0b70*/  IMAD.WIDE.U32 R28, R91, R88, RZ ;  /* 0x000000585b1c7225 */ /* 0x000fe200078e00ff */
[----:B------:R-:W-:-:S02]  /*0b80*/  SEL R18, RZ, 0x1, P2 ;  /* 0x00000001ff127807 */ /* 0x000fc40001000000 */
[----:B------:R-:W-:Y:S01]  /*0b90*/  SEL R55, RZ, 0x1, P5 ;  /* 0x00000001ff377807 */ /* 0x000fe20002800000 */
[----:B------:R-:W-:Y:S02]  /*0ba0*/  IMAD.WIDE.U32.X R16, R93, R89, R4, P6 ;  /* 0x000000595d107225 */ /* 0x000fe400030e0404 */
[----:B------:R-:W0:Y:S02]  /*0bb0*/  LDC.64 R4, c[0x3][0x20] ;  /* 0x00c00800ff047b82 */ /* 0x000e240000000a00 */
[----:B------:R-:W-:-:S04]  /*0bc0*/  IMAD.WIDE.U32 R20, P6, R90, R91, R20 ;  /* 0x0000005b5a147225 */ /* 0x000fc800078c0014 */
[----:B------:R-:W-:-:S04]  /*0bd0*/  IMAD.WIDE.U32 R26, R90, R88, RZ ;  /* 0x000000585a1a7225 */ /* 0x000fc800078e00ff */
[----:B------:R-:W-:-:S04]  /*0be0*/  IMAD.WIDE.U32 R32, P5, R90, R89, R28 ;  /* 0x000000595a207225 */ /* 0x000fc800078a001c */
[----:B------:R-:W-:Y:S01]  /*0bf0*/  IMAD.X R35, RZ, RZ, RZ, P6 ;  /* 0x000000ffff237224 */ /* 0x000fe200030e06ff */
[----:B------:R-:W-:Y:S01]  /*0c00*/  IADD3 R55, P2, P6, R55, R16, R18 ;  /* 0x0000001037377210 */ /* 0x000fe20007e5e012 */
[----:B------:R-:W-:Y:S01]  /*0c10*/  IMAD.X R45, RZ, RZ, RZ, P0 ;  /* 0x000000ffff2d7224 */ /* 0x000fe200000e06ff */
[----:B------:R-:W-:Y:S01]  /*0c20*/  IADD3 RZ, P4, PT, R27, R32, RZ ;  /* 0x000000201bff7210 */ /* 0x000fe20007f9e0ff */
[----:B------:R-:W-:Y:S01]  /*0c30*/  IMAD.WIDE.U32 R28, R90, R90, RZ ;  /* 0x0000005a5a1c7225 */ /* 0x000fe200078e00ff */
[----:B------:R-:W-:Y:S02]  /*0c40*/  IADD3.X R57, PT, PT, RZ, R17, RZ, P2, P6 ;  /* 0x00000011ff397210 */ /* 0x000fe400017ec4ff */
[----:B------:R-:W-:Y:S01]  /*0c50*/  IADD3 R27, P6, PT, R7, R6, RZ ;  /* 0x00000006071b7210 */ /* 0x000fe20007fde0ff */
[----:B------:R-:W-:Y:S01]  /*0c60*/  IMAD.MOV.U32 R34, RZ, RZ, R21 ;  /* 0x000000ffff227224 */ /* 0x000fe200078e0015 */
[----:B------:R-:W-:Y:S01]  /*0c70*/  IADD3 R53, P2, PT, R29, R20, RZ ;  /* 0x000000141d357210 */ /* 0x000fe20007f5e0ff */
[----:B------:R-:W-:Y:S01]  /*0c80*/  IMAD.X R21, RZ, RZ, RZ, P5 ;  /* 0x000000ffff157224 */ /* 0x000fe200028e06ff */
[----:B------:R-:W-:Y:S01]  /*0c90*/  ISETP.GE.U32.AND P0, PT, R27, R6, PT ;  /* 0x000000061b00720c */ /* 0x000fe20003f06070 */
[----:B------:R-:W-:Y:S01]  /*0ca0*/  IMAD.X R26, R8, 0x1, R49, P6 ;  /* 0x00000001081a7824 */ /* 0x000fe200030e0631 */
[----:B------:R-:W2:Y:S01]  /*0cb0*/  LDC.64 R6, c[0x3][RZ] ;  /* 0x00c00000ff067b82 */ /* 0x000ea20000000a00 */
[----:B------:R-:W-:Y:S01]  /*0cc0*/  IADD3 R32, P5, PT, R31, R28, RZ ;  /* 0x0000001c1f207210 */ /* 0x000fe20007fbe0ff */
[----:B0-----:R-:W-:-:S02]  /*0cd0*/  IMAD R16, R3, R4, RZ ;  /* 0x0000000403107224 */ /* 0x001fc400078e02ff */
[----:B------:R-:W-:Y:S01]  /*0ce0*/  IMAD.MOV.U32 R44, RZ, RZ, R19 ;  /* 0x000000ffff2c7224 */ /* 0x000fe200078e0013 */
[----:B------:R-:W-:Y:S01]  /*0cf0*/  ISETP.GE.U32.AND.EX P6, PT, R26, R49, PT, P0 ;  /* 0x000000311a00720c */ /* 0x000fe20003fc6100 */
[----:B------:R-:W-:Y:S01]  /*0d00*/  IMAD.X R52, R53, 0x1, R52, P5 ;  /* 0x0000000135347824 */ /* 0x000fe200028e0634 */
[C---:B------:R-:W-:Y:S01]  /*0d10*/  IADD3 R31, P5, PT, R32.reuse, R13, RZ ;  /* 0x0000000d201f7210 */ /* 0x040fe20007fbe0ff */
[----:B------:R-:W-:Y:S01]  /*0d20*/  IMAD.MOV.U32 R20, RZ, RZ, R33 ;  /* 0x000000ffff147224 */ /* 0x000fe200078e0021 */
[----:B------:R-:W-:Y:S01]  /*0d30*/  SEL R13, RZ, 0x1, P6 ;  /* 0x00000001ff0d7807 */ /* 0x000fe20003000000 */
[----:B------:R-:W-:Y:S01]  /*0d40*/  IMAD.WIDE.U32 R8, R89, R90, RZ ;  /* 0x0000005a59087225 */ /* 0x000fe200078e00ff */
[----:B------:R-:W-:-:S03]  /*0d50*/  ISETP.GE.U32.AND P0, PT, R32, R28, PT ;  /* 0x0000001c2000720c */ /* 0x000fc60003f06070 */
[----:B------:R-:W-:Y:S01]  /*0d60*/  IMAD.WIDE.U32 R18, R10, R4, RZ ;  /* 0x000000040a127225 */ /* 0x000fe200078e00ff */
[----:B------:R-:W-:-:S03]  /*0d70*/  ISETP.GE.U32.AND.EX P0, PT, R52, R53, PT, P0 ;  /* 0x000000353400720c */ /* 0x000fc60003f06100 */
[----:B------:R-:W-:Y:S02]  /*0d80*/  IMAD R33, R10, R5, R16 ;  /* 0x000000050a217224 */ /* 0x000fe400078e0210 */
[----:B------:R-:W-:Y:S01]  /*0d90*/  IMAD.WIDE.U32.X R16, R95, R89, R38, P3 ;  /* 0x000000595f107225 */ /* 0x000fe200018e0426 */
[----:B------:R-:W-:-:S03]  /*0da0*/  IADD3 R49, P3, PT, R31, R30, RZ ;  /* 0x0000001e1f317210 */ /* 0x000fc60007f7e0ff */
[----:B------:R-:W-:Y:S02]  /*0db0*/  IMAD.X R51, R52, 0x1, R51, P5 ;  /* 0x0000000134337824 */ /* 0x000fe400028e0633 */
[----:B------:R-:W-:Y:S02]  /*0dc0*/  IMAD.IADD R19, R19, 0x1, R33 ;  /* 0x0000000113137824 */ /* 0x000fe400078e0221 */
[----:B------:R-:W-:Y:S02]  /*0dd0*/  IMAD.WIDE.U32 R36, P5, R91, R88, R8 ;  /* 0x000000585b247225 */ /* 0x000fe400078a0008 */
[----:B------:R-:W0:Y:S02]  /*0de0*/  LDC.64 R8, c[0x3][0x8] ;  /* 0x00c00200ff087b82 */ /* 0x000e240000000a00 */
[----:B------:R-:W-:Y:S01]  /*0df0*/  IMAD.X R48, R51, 0x1, R54, P3 ;  /* 0x0000000133307824 */ /* 0x000fe200018e0636 */
[----:B------:R-:W-:Y:S01]  /*0e00*/  IADD3 R16, P3, P6, R49, R16, R13 ;  /* 0x0000001031107210 */ /* 0x000fe20007e7e00d */
[----:B--2---:R-:W-:-:S03]  /*0e10*/  IMAD.WIDE.U32 R46, R19, R6, RZ ;  /* 0x00000006132e7225 */ /* 0x004fc600078e00ff */
[----:B------:R-:W-:Y:S01]  /*0e20*/  IADD3.X R17, PT, PT, R48, R17, RZ, P3, P6 ;  /* 0x0000001130117210 */ /* 0x000fe20001fec4ff */
[----:B------:R-:W-:-:S04]  /*0e30*/  IMAD.WIDE.U32 R38, R18, R6, RZ ;  /* 0x0000000612267225 */ /* 0x000fc800078e00ff */
[----:B------:R-:W-:Y:S01]  /*0e40*/  IMAD.X R33, RZ, RZ, RZ, P5 ;  /* 0x000000ffff217224 */ /* 0x000fe200028e06ff */
[----:B------:R-:W-:Y:S01]  /*0e50*/  ISETP.GE.U32.AND P5, PT, R31, R32, PT ;  /* 0x000000201f00720c */ /* 0x000fe20003fa6070 */
[----:B------:R-:W-:Y:S01]  /*0e60*/  IMAD.WIDE.U32 R46, P6, R18, R7, R46 ;  /* 0x00000007122e7225 */ /* 0x000fe200078c002e */
[----:B------:R-:W-:Y:S02]  /*0e70*/  LOP3.LUT R13, RZ, R38, RZ, 0x33, !PT ;  /* 0x00000026ff0d7212 */ /* 0x000fe400078e33ff */
[----:B------:R-:W-:Y:S01]  /*0e80*/  ISETP.GE.U32.AND.EX P5, PT, R51, R52, PT, P5 ;  /* 0x000000343300720c */ /* 0x000fe20003fa6150 */
[----:B------:R-:W-:-:S04]  /*0e90*/  IMAD.WIDE.U32 R28, R88, R90, RZ ;  /* 0x0000005a581c7225 */ /* 0x000fc800078e00ff */
[----:B------:R-:W-:Y:S01]  /*0ea0*/  IMAD.WIDE.U32.X R34, R91, R91, R34, P2 ;  /* 0x0000005b5b227225 */ /* 0x000fe200010e0422 */
[----:B------:R-:W-:Y:S02]  /*0eb0*/  IADD3 R38, P2, PT, R39, R46, RZ ;  /* 0x0000002e27267210 */ /* 0x000fe40007f5e0ff */
[----:B------:R-:W-:Y:S01]  /*0ec0*/  IADD3 R50, P3, PT, R29, R36, RZ ;  /* 0x000000241d327210 */ /* 0x000fe20007f7e0ff */
[----:B------:R-:W-:Y:S01]  /*0ed0*/  IMAD.X R31, RZ, RZ, RZ, P6 ;  /* 0x000000ffff1f7224 */ /* 0x000fe200030e06ff */
[----:B------:R-:W-:Y:S01]  /*0ee0*/  SEL R29, RZ, 0x1, P0 ;  /* 0x00000001ff1d7807 */ /* 0x000fe20000000000 */
[----:B------:R-:W-:Y:S01]  /*0ef0*/  IMAD.MOV.U32 R32, RZ, RZ, R37 ;  /* 0x000000ffff207224 */ /* 0x000fe200078e0025 */
[----:B------:R-:W-:Y:S01]  /*0f00*/  ISETP.GT.U32.AND P0, PT, R10, R13, PT ;  /* 0x0000000d0a00720c */ /* 0x000fe20003f04070 */
[----:B0-----:R-:W-:Y:S01]  /*0f10*/  IMAD.WIDE.U32 R36, R18, R8, RZ ;  /* 0x0000000812247225 */ /* 0x001fe200078e00ff */
[----:B------:R-:W-:Y:S02]  /*0f20*/  LOP3.LUT R10, RZ, R38, RZ, 0x33, !PT ;  /* 0x00000026ff0a7212 */ /* 0x000fe400078e33ff */
[----:B------:R-:W-:Y:S01]  /*0f30*/  SEL R13, RZ, 0x1, P5 ;  /* 0x00000001ff0d7807 */ /* 0x000fe20002800000 */
[----:B------:R-:W-:Y:S01]  /*0f40*/  IMAD.WIDE.U32 R38, R19, R8, RZ ;  /* 0x0000000813267225 */ /* 0x000fe200078e00ff */
[----:B------:R-:W-:-:S02]  /*0f50*/  ISETP.GE.U32.AND P5, PT, R49, R30, PT ;  /* 0x0000001e3100720c */ /* 0x000fc40003fa6070 */
[----:B------:R-:W-:Y:S01]  /*0f60*/  ISETP.GT.U32.AND.EX P0, PT, R3, R10, PT, P0 ;  /* 0x0000000a0300720c */ /* 0x000fe20003f04100 */
[----:B------:R-:W-:Y:S01]  /*0f70*/  IMAD.MOV.U32 R30, RZ, RZ, R47 ;  /* 0x000000ffff1e7224 */ /* 0x000fe200078e002f */
[----:B------:R-:W-:Y:S01]  /*0f80*/  ISETP.GE.U32.AND.EX P5, PT, R48, R54, PT, P5 ;  /* 0x000000363000720c */ /* 0x000fe20003fa6150 */
[----:B------:R-:W-:-:S04]  /*0f90*/  IMAD.WIDE.U32.X R32, R91, R89, R32, P3 ;  /* 0x000000595b207225 */ /* 0x000fc800018e0420 */
[----:B------:R-:W-:Y:S01]  /*0fa0*/  IMAD.WIDE.U32.X R30, R19, R7, R30, P2 ;  /* 0x00000007131e7225 */ /* 0x000fe200010e041e */
[----:B------:R-:W-:Y:S02]  /*0fb0*/  IADD3 R47, P2, P6, R13, R34, R29 ;  /* 0x000000220d2f7210 */ /* 0x000fe40007e5e01d */
[----:B------:R-:W-:Y:S02]  /*0fc0*/  SEL R29, RZ, 0x1, !P0 ;  /* 0x00000001ff1d7807 */ /* 0x000fe40004000000 */
[----:B------:R-:W-:Y:S01]  /*0fd0*/  IADD3.X R51, PT, PT, RZ, R35, RZ, P2, P6 ;  /* 0x00000023ff337210 */ /* 0x000fe200017ec4ff */
[----:B------:R-:W-:Y:S01]  /*0fe0*/  IMAD.WIDE.U32 R38, P2, R18, R9, R38 ;  /* 0x0000000912267225 */ /* 0x000fe20007840026 */
[----:B------:R-:W-:Y:S02]  /*0ff0*/  IADD3 R29, P6, PT, R29, R30, RZ ;  /* 0x0000001e1d1d7210 */ /* 0x000fe40007fde0ff */
[----:B------:R-:W-:Y:S01]  /*1000*/  ISETP.GE.U32.AND P0, PT, R16, R49, PT ;  /* 0x000000311000720c */ /* 0x000fe20003f06070 */
[----:B------:R-:W-:Y:S01]  /*1010*/  IMAD.WIDE.U32.X R34, R93, R89, R44, P1 ;  /* 0x000000595d227225 */ /* 0x000fe200008e042c */
[----:B------:R-:W-:-:S02]  /*1020*/  IADD3 R3, P1, PT, R11, R36, RZ ;  /* 0x000000240b037210 */ /* 0x000fc40007f3e0ff */
[----:B------:R-:W0:Y:S01]  /*1030*/  LDC.64 R10, c[0x3][0x10] ;  /* 0x00c00400ff0a7b82 */ /* 0x000e220000000a00 */
[----:B------:R-:W-:Y:S01]  /*1040*/  IMAD.X R31, RZ, RZ, R31, P6 ;  /* 0x000000ffff1f7224 */ /* 0x000fe200030e061f */
[----:B------:R-:W-:Y:S01]  /*1050*/  IADD3 R13, P6, PT, R37, R38, RZ ;  /* 0x00000026250d7210 */ /* 0x000fe20007fde0ff */
[----:B------:R-:W-:Y:S01]  /*1060*/  IMAD.X R37, RZ, RZ, RZ, P2 ;  /* 0x000000ffff257224 */ /* 0x000fe200010e06ff */
[-C--:B------:R-:W-:Y:S02]  /*1070*/  IADD3 R30, P2, PT, R3, R29.reuse, RZ ;  /* 0x0000001d031e7210 */ /* 0x080fe40007f5e0ff */
[----:B------:R-:W-:Y:S01]  /*1080*/  ISETP.GE.U32.AND.EX P0, PT, R17, R48, PT, P0 ;  /* 0x000000301100720c */ /* 0x000fe20003f06100 */
[----:B------:R-:W-:Y:S01]  /*1090*/  IMAD.X R12, R13, 0x1, R12, P1 ;  /* 0x000000010d0c7824 */ /* 0x000fe200008e060c */
[----:B------:R-:W-:Y:S02]  /*10a0*/  ISETP.GE.U32.AND P1, PT, R30, R29, PT ;  /* 0x0000001d1e00720c */ /* 0x000fe40003f26070 */
[----:B------:R-:W-:Y:S01]  /*10b0*/  SEL R38, RZ, 0x1, P5 ;  /* 0x00000001ff267807 */ /* 0x000fe20002800000 */
[----:B------:R-:W-:Y:S01]  /*10c0*/  IMAD.X R29, R12, 0x1, R31, P2 ;  /* 0x000000010c1d7824 */ /* 0x000fe200010e061f */
[----:B------:R-:W-:Y:S01]  /*10d0*/  ISETP.GE.U32.AND P5, PT, R3, R36, PT ;  /* 0x000000240300720c */ /* 0x000fe20003fa6070 */
[----:B------:R-:W-:Y:S01]  /*10e0*/  IMAD.MOV.U32 R36, RZ, RZ, R39 ;  /* 0x000000ffff247224 */ /* 0x000fe200078e0027 */
[----:B------:R-:W-:-:S02]  /*10f0*/  SEL R3, RZ, 0x1, P0 ;  /* 0x00000001ff037807 */ /* 0x000fc40000000000 */
[----:B------:R-:W-:Y:S01]  /*1100*/  ISETP.GE.U32.AND.EX P2, PT, R12, R13, PT, P5 ;  /* 0x0000000d0c00720c */ /* 0x000fe20003f46150 */
[----:B------:R-:W-:Y:S01]  /*1110*/  IMAD.WIDE.U32.X R36, R19, R9, R36, P6 ;  /* 0x0000000913247225 */ /* 0x000fe200030e0424 */
[----:B------:R-:W-:Y:S02]  /*1120*/  ISETP.GE.U32.AND.EX P0, PT, R29, R31, PT, P1 ;  /* 0x0000001f1d00720c */ /* 0x000fe40003f06110 */
[----:B------:R-:W-:Y:S02]  /*1130*/  IADD3 R12, P1, PT, R55, R28, RZ ;  /* 0x0000001c370c7210 */ /* 0x000fe40007f3e0ff */
[----:B------:R-:W-:Y:S02]  /*1140*/  SEL R44, RZ, 0x1, P2 ;  /* 0x00000001ff2c7807 */ /* 0x000fe40001000000 */
[----:B------:R-:W-:Y:S02]  /*1150*/  IADD3 R39, P2, PT, R12, R47, RZ ;  /* 0x0000002f0c277210 */ /* 0x000fe40007f5e0ff */
[----:B------:R-:W-:Y:S01]  /*1160*/  IADD3 R31, P5, P6, R3, R34, R38 ;  /* 0x00000022031f7210 */ /* 0x000fe20007ebe026 */
[----:B------:R-:W-:Y:S01]  /*1170*/  IMAD.X R38, R50, 0x1, R57, P1 ;  /* 0x0000000132267824 */ /* 0x000fe200008e0639 */
[----:B------:R-:W-:-:S02]  /*1180*/  SEL R3, RZ, 0x1, P0 ;  /* 0x00000001ff037807 */ /* 0x000fc40000000000 */
[----:B------:R-:W-:Y:S01]  /*1190*/  ISETP.GE.U32.AND P0, PT, R12, R28, PT ;  /* 0x0000001c0c00720c */ /* 0x000fe20003f06070 */
[C---:B------:R-:W-:Y:S01]  /*11a0*/  IMAD.X R47, R38.reuse, 0x1, R51, P2 ;  /* 0x00000001262f7824 */ /* 0x040fe200010e0633 */
[----:B------:R-:W-:Y:S02]  /*11b0*/  ISETP.GE.U32.AND P1, PT, R39, R12, PT ;  /* 0x0000000c2700720c */ /* 0x000fe40003f26070 */
[----:B------:R-:W2:Y:S01]  /*11c0*/  LDC.64 R12, c[0x3][0x18] ;  /* 0x00c00600ff0c7b82 */ /* 0x000ea20000000a00 */
[----:B------:R-:W-:Y:S01]  /*11d0*/  IADD3.X R48, PT, PT, RZ, R35, RZ, P5, P6 ;  /* 0x00000023ff307210 */ /* 0x000fe20002fec4ff */
[----:B0-----:R-:W-:Y:S01]  /*11e0*/  IMAD.WIDE.U32 R34, R19, R10, RZ ;  /* 0x0000000a13227225 */ /* 0x001fe200078e00ff */
[----:B------:R-:W-:Y:S02]  /*11f0*/  IADD3 R44, P6, P5, R3, R36, R44 ;  /* 0x00000024032c7210 */ /* 0x000fe40007dde02c */
[----:B------:R-:W-:Y:S02]  /*1200*/  IADD3 R46, P2, PT, R39, R28, RZ ;  /* 0x0000001c272e7210 */ /* 0x000fe40007f5e0ff */
[----:B------:R-:W-:-:S02]  /*1210*/  ISETP.GE.U32.AND.EX P0, PT, R38, R50, PT, P0 ;  /* 0x000000322600720c */ /* 0x000fc40003f06100 */
[C---:B------:R-:W-:Y:S01]  /*1220*/  ISETP.GE.U32.AND.EX P1, PT, R47.reuse, R38, PT, P1 ;  /* 0x000000262f00720c */ /* 0x040fe20003f26110 */
[----:B------:R-:W-:Y:S01]  /*1230*/  IMAD.X R47, R47, 0x1, R50, P2 ;  /* 0x000000012f2f7824 */ /* 0x000fe200010e0632 */
[----:B------:R-:W-:Y:S01]  /*1240*/  IADD3.X R45, PT, PT, RZ, R37, RZ, P6, P5 ;  /* 0x00000025ff2d7210 */ /* 0x000fe200037ea4ff */
[----:B------:R-:W-:Y:S01]  /*1250*/  IMAD.WIDE.U32 R36, R18, R10, RZ ;  /* 0x0000000a12247225 */ /* 0x000fe200078e00ff */
[----:B------:R-:W-:Y:S02]  /*1260*/  SEL R49, RZ, 0x1, P1 ;  /* 0x00000001ff317807 */ /* 0x000fe40000800000 */
[----:B------:R-:W-:Y:S01]  /*1270*/  ISETP.GE.U32.AND P2, PT, R46, R28, PT ;  /* 0x0000001c2e00720c */ /* 0x000fe20003f46070 */
[----:B------:R-:W-:Y:S01]  /*1280*/  IMAD.WIDE.U32 R38, P5, R18, R11, R34 ;  /* 0x0000000b12267225 */ /* 0x000fe200078a0022 */
[----:B------:R-:W-:Y:S02]  /*1290*/  IADD3 R3, P6, PT, R14, R36, RZ ;  /* 0x000000240e037210 */ /* 0x000fe40007fde0ff */
[----:B------:R-:W-:Y:S01]  /*12a0*/  SEL R14, RZ, 0x1, P0 ;  /* 0x00000001ff0e7807 */ /* 0x000fe20000000000 */
[----:B------:R-:W-:Y:S01]  /*12b0*/  IMAD.WIDE.U32.X R34, R91, R89, R20, P4 ;  /* 0x000000595b227225 */ /* 0x000fe200020e0414 */
[----:B------:R-:W-:-:S02]  /*12c0*/  IADD3 R21, P4, PT, R46, R31, RZ ;  /* 0x0000001f2e157210 */ /* 0x000fc40007f9e0ff */
[----:B------:R-:W-:Y:S01]  /*12d0*/  IADD3 R31, P3, PT, R37, R38, RZ ;  /* 0x00000026251f7210 */ /* 0x000fe20007f7e0ff */
[----:B------:R-:W-:Y:S01]  /*12e0*/  IMAD.X R37, RZ, RZ, RZ, P5 ;  /* 0x000000ffff257224 */ /* 0x000fe200028e06ff */
[----:B------:R-:W-:Y:S01]  /*12f0*/  IADD3 R51, P5, PT, R3, R44, RZ ;  /* 0x0000002c03337210 */ /* 0x000fe20007fbe0ff */
[----:B------:R-:W-:Y:S01]  /*1300*/  IMAD.X R28, R47, 0x1, R48, P4 ;  /* 0x000000012f1c7824 */ /* 0x000fe200020e0630 */
[----:B------:R-:W-:Y:S01]  /*1310*/  ISETP.GE.U32.AND P0, PT, R21, R46, PT ;  /* 0x0000002e1500720c */ /* 0x000fe20003f06070 */
[----:B------:R-:W-:Y:S01]  /*1320*/  IMAD.X R20, R31, 0x1, R15, P6 ;  /* 0x000000011f147824 */ /* 0x000fe200030e060f */
[----:B------:R-:W-:Y:S01]  /*1330*/  IADD3 R49, P4, P6, R49, R34, R14 ;  /* 0x0000002231317210 */ /* 0x000fe20007e9e00e */
[----:B--2---:R-:W-:Y:S01]  /*1340*/  IMAD.WIDE.U32 R14, R19, R12, RZ ;  /* 0x0000000c130e7225 */ /* 0x004fe200078e00ff */
[----:B------:R-:W-:Y:S02]  /*1350*/  ISETP.GE.U32.AND P1, PT, R3, R36, PT ;  /* 0x000000240300720c */ /* 0x000fe40003f26070 */
[----:B------:R-:W-:Y:S01]  /*1360*/  ISETP.GE.U32.AND.EX P2, PT, R47, R50, PT, P2 ;  /* 0x000000322f00720c */ /* 0x000fe20003f46120 */
[----:B------:R-:W-:Y:S01]  /*1370*/  IMAD.X R53, R20, 0x1, R45, P5 ;  /* 0x0000000114357824 */ /* 0x000fe200028e062d */
[----:B------:R-:W-:Y:S01]  /*1380*/  ISETP.GE.U32.AND P5, PT, R51, R44, PT ;  /* 0x0000002c3300720c */ /* 0x000fe20003fa6070 */
[----:B------:R-:W-:Y:S01]  /*1390*/  IMAD.MOV.U32 R36, RZ, RZ, R39 ;  /* 0x000000ffff247224 */ /* 0x000fe200078e0027 */
[----:B------:R-:W-:-:S02]  /*13a0*/  ISETP.GE.U32.AND.EX P0, PT, R28, R47, PT, P0 ;  /* 0x0000002f1c00720c */ /* 0x000fc40003f06100 */
[----:B------:R-:W-:Y:S02]  /*13b0*/  ISETP.GE.U32.AND.EX P1, PT, R20, R31, PT, P1 ;  /* 0x0000001f1400720c */ /* 0x000fe40003f26110 */
[----:B------:R-:W-:Y:S02]  /*13c0*/  ISETP.GE.U32.AND.EX P5, PT, R53, R45, PT, P5 ;  /* 0x0000002d3500720c */ /* 0x000fe40003fa6150 */
[----:B------:R-:W-:Y:S01]  /*13d0*/  SEL R34, RZ, 0x1, P2 ;  /* 0x00000001ff227807 */ /* 0x000fe20001000000 */
[----:B------:R-:W-:Y:S01]  /*13e0*/  IMAD.WIDE.U32 R38, P2, R18, R13, R14 ;  /* 0x0000000d12267225 */ /* 0x000fe2000784000e */
[----:B------:R-:W-:Y:S02]  /*13f0*/  SEL R31, RZ, 0x1, P0 ;  /* 0x00000001ff1f7807 */ /* 0x000fe40000000000 */
[----:B------:R-:W-:Y:S01]  /*1400*/  SEL R20, RZ, 0x1, P1 ;  /* 0x00000001ff147807 */ /* 0x000fe20000800000 */
[----:B------:R-:W-:Y:S01]  /*1410*/  IMAD.WIDE.U32.X R14, R19, R11, R36, P3 ;  /* 0x0000000b130e7225 */ /* 0x000fe200018e0424 */
[----:B------:R-:W-:-:S02]  /*1420*/  SEL R3, RZ, 0x1, P5 ;  /* 0x00000001ff037807 */ /* 0x000fc40002800000 */
[----:B------:R-:W-:Y:S01]  /*1430*/  IADD3 R31, P0, P1, R31, R32, R34 ;  /* 0x000000201f1f7210 */ /* 0x000fe2000791e022 */
[----:B------:R-:W-:Y:S01]  /*1440*/  IMAD.WIDE.U32 R36, R18, R12, RZ ;  /* 0x0000000c12247225 */ /* 0x000fe200078e00ff */
[----:B------:R-:W-:Y:S02]  /*1450*/  IADD3.X R45, PT, PT, RZ, R35, RZ, P4, P6 ;  /* 0x00000023ff2d7210 */ /* 0x000fe400027ec4ff */
[----:B------:R-:W-:Y:S01]  /*1460*/  IADD3 R14, P3, P4, R3, R14, R20 ;  /* 0x0000000e030e7210 */ /* 0x000fe20007c7e014 */
[----:B------:R-:W-:Y:S01]  /*1470*/  IMAD.X R35, RZ, RZ, RZ, P2 ;  /* 0x000000ffff237224 */ /* 0x000fe200010e06ff */
[----:B------:R-:W-:Y:S01]  /*1480*/  IADD3.X R46, PT, PT, RZ, R33, RZ, P0, P1 ;  /* 0x00000021ff2e7210 */ /* 0x000fe200007e24ff */
[----:B------:R-:W-:Y:S01]  /*1490*/  IMAD.WIDE.U32 R32, R89, R88, RZ ;  /* 0x0000005859207225 */ /* 0x000fe200078e00ff */
[----:B------:R-:W-:Y:S02]  /*14a0*/  IADD3 R27, P0, PT, R27, R36, RZ ;  /* 0x000000241b1b7210 */ /* 0x000fe40007f1e0ff */
[----:B------:R-:W-:Y:S01]  /*14b0*/  IADD3.X R20, PT, PT, RZ, R15, RZ, P3, P4 ;  /* 0x0000000fff147210 */ /* 0x000fe20001fe84ff */
[----:B------:R-:W-:Y:S01]  /*14c0*/  IMAD.MOV.U32 R34, RZ, RZ, R39 ;  /* 0x000000ffff227224 */ /* 0x000fe200078e0027 */
[----:B------:R-:W-:Y:S01]  /*14d0*/  IADD3 R18, P4, PT, R37, R38, RZ ;  /* 0x0000002625127210 */ /* 0x000fe20007f9e0ff */
[----:B------:R-:W-:Y:S01]  /*14e0*/  IMAD.WIDE.U32 R32, P3, R88, R89, R32 ;  /* 0x0000005958207225 */ /* 0x000fe20007860020 */
[----:B------:R-:W-:-:S03]  /*14f0*/  IADD3 R44, P2, PT, R27, R14, RZ ;  /* 0x0000000e1b2c7210 */ /* 0x000fc60007f5e0ff */
[----:B------:R-:W-:Y:S01]  /*1500*/  IMAD.X R3, R18, 0x1, R26, P0 ;  /* 0x0000000112037824 */ /* 0x000fe200000e061a */
[----:B------:R-:W-:Y:S01]  /*1510*/  ISETP.GE.U32.AND P1, PT, R44, R14, PT ;  /* 0x0000000e2c00720c */ /* 0x000fe20003f26070 */
[----:B------:R-:W-:Y:S01]  /*1520*/  IMAD.WIDE.U32 R14, R88, R88, RZ ;  /* 0x00000058580e7225 */ /* 0x000fe200078e00ff */
[----:B------:R-:W-:-:S03]  /*1530*/  ISETP.GE.U32.AND P0, PT, R27, R36, PT ;  /* 0x000000241b00720c */ /* 0x000fc60003f06070 */
[C---:B------:R-:W-:Y:S01]  /*1540*/  IMAD.X R38, R3.reuse, 0x1, R20, P2 ;  /* 0x0000000103267824 */ /* 0x040fe200010e0614 */
[----:B------:R-:W-:Y:S01]  /*1550*/  ISETP.GE.U32.AND.EX P0, PT, R3, R18, PT, P0 ;  /* 0x000000120300720c */ /* 0x000fe20003f06100 */
[----:B------:R-:W-:Y:S01]  /*1560*/  IMAD.WIDE.U32.X R26, R19, R13, R34, P4 ;  /* 0x0000000d131a7225 */ /* 0x000fe200020e0422 */
[----:B------:R-:W-:Y:S02]  /*1570*/  IADD3 R18, P4, PT, R49, R14, RZ ;  /* 0x0000000e31127210 */ /* 0x000fe40007f9e0ff */
[----:B------:R-:W-:Y:S01]  /*1580*/  IADD3 R32, P2, PT, R15, R32, RZ ;  /* 0x000000200f207210 */ /* 0x000fe20007f5e0ff */
[----:B------:R-:W-:Y:S01]  /*1590*/  IMAD.X R15, RZ, RZ, RZ, P3 ;  /* 0x000000ffff0f7224 */ /* 0x000fe200018e06ff */
[----:B------:R-:W-:Y:S02]  /*15a0*/  ISETP.GE.U32.AND.EX P1, PT, R38, R20, PT, P1 ;  /* 0x000000142600720c */ /* 0x000fe40003f26110 */
[----:B------:R-:W-:Y:S01]  /*15b0*/  IADD3 R3, P3, PT, R18, R31, RZ ;  /* 0x0000001f12037210 */ /* 0x000fe20007f7e0ff */
[----:B------:R-:W-:Y:S01]  /*15c0*/  IMAD.X R31, R32, 0x1, R45, P4 ;  /* 0x00000001201f7824 */ /* 0x000fe200020e062d */
[----:B------:R-:W-:-:S02]  /*15d0*/  SEL R20, RZ, 0x1, P0 ;  /* 0x00000001ff147807 */ /* 0x000fc40000000000 */
[----:B------:R-:W-:Y:S02]  /*15e0*/  SEL R19, RZ, 0x1, P1 ;  /* 0x00000001ff137807 */ /* 0x000fe40000800000 */
[----:B------:R-:W-:Y:S01]  /*15f0*/  ISETP.GE.U32.AND P0, PT, R18, R14, PT ;  /* 0x0000000e1200720c */ /* 0x000fe20003f06070 */
[----:B------:R-:W-:Y:S01]  /*1600*/  IMAD.MOV.U32 R14, RZ, RZ, R33 ;  /* 0x000000ffff0e7224 */ /* 0x000fe200078e0021 */
[----:B------:R-:W-:Y:S01]  /*1610*/  ISETP.GE.U32.AND P1, PT, R3, R18, PT ;  /* 0x000000120300720c */ /* 0x000fe20003f26070 */
[----:B------:R-:W-:Y:S01]  /*1620*/  IMAD.X R18, R31, 0x1, R46, P3 ;  /* 0x000000011f127824 */ /* 0x000fe200018e062e */
[----:B------:R-:W-:Y:S01]  /*1630*/  IADD3 R35, P3, P4, R19, R26, R20 ;  /* 0x0000001a13237210 */ /* 0x000fe20007c7e014 */
[----:B------:R-:W-:Y:S01]  /*1640*/  IMAD.WIDE.U32.X R14, R89, R89, R14, P2 ;  /* 0x00000059590e7225 */ /* 0x000fe200010e040e */
[----:B------:R-:W-:Y:S02]  /*1650*/  ISETP.GE.U32.AND.EX P0, PT, R31, R32, PT, P0 ;  /* 0x000000201f00720c */ /* 0x000fe40003f06100 */
[----:B------:R-:W-:-:S02]  /*1660*/  IADD3.X R26, PT, PT, RZ, R27, RZ, P3, P4 ;  /* 0x0000001bff1a7210 */ /* 0x000fc40001fe84ff */
[----:B------:R-:W-:Y:S02]  /*1670*/  ISETP.NE.U32.AND P2, PT, R35, RZ, PT ;  /* 0x000000ff2300720c */ /* 0x000fe40003f45070 */
[----:B------:R-:W-:Y:S02]  /*1680*/  SEL R20, RZ, 0x1, P0 ;  /* 0x00000001ff147807 */ /* 0x000fe40000000000 */
[----:B------:R-:W-:Y:S02]  /*1690*/  ISETP.NE.AND.EX P0, PT, R26, RZ, PT, P2 ;  /* 0x000000ff1a00720c */ /* 0x000fe40003f05320 */
[----:B------:R-:W-:-:S04]  /*16a0*/  ISETP.GE.U32.AND.EX P1, PT, R18, R31, PT, P1 ;  /* 0x0000001f1200720c */ /* 0x000fc80003f26110 */
[----:B------:R-:W-:-:S04]  /*16b0*/  SEL R19, RZ, 0x1, P1 ;  /* 0x00000001ff137807 */ /* 0x000fc80000800000 */
        /* <DEDUP_REMOVED lines=16> */
[----:B------:R-:W-:Y:S05]  /*17c0*/  @P0 BRA `(.L_x_185) ;  /* 0x00000000002c0947 */ /* 0x000fea0003800000 */
[----:B------:R-:W-:Y:S01]  /*17d0*/  IADD3 R3, P0, PT, R3, 0x1, RZ ;  /* 0x0000000103037810 */ /* 0x000fe20007f1e0ff */
[----:B------:R-:W-:Y:S02]  /*17e0*/  IMAD.MOV.U32 R16, RZ, RZ, R35 ;  /* 0x000000ffff107224 */ /* 0x000fe400078e0023 */
[----:B------:R-:W-:Y:S02]  /*17f0*/  IMAD.MOV.U32 R17, RZ, RZ, R26 ;  /* 0x000000ffff117224 */ /* 0x000fe400078e001a */
[----:B------:R-:W-:Y:S01]  /*1800*/  IMAD.X R18, RZ, RZ, R18, P0 ;  /* 0x000000ffff127224 */ /* 0x000fe200000e0612 */
[----:B------:R-:W-:Y:S01]  /*1810*/  ISETP.NE.U32.AND P0, PT, R3, RZ, PT ;  /* 0x000000ff0300720c */ /* 0x000fe20003f05070 */
[----:B------:R-:W-:Y:S02]  /*1820*/  IMAD.MOV.U32 R21, RZ, RZ, RZ ;  /* 0x000000ffff157224 */ /* 0x000fe400078e00ff */
[----:B------:R-:W-:Y:S01]  /*1830*/  IMAD.MOV.U32 R28, RZ, RZ, RZ ;  /* 0x000000ffff1c7224 */ /* 0x000fe200078e00ff */
[----:B------:R-:W-:-:S04]  /*1840*/  ISETP.NE.AND.EX P0, PT, R18, RZ, PT, P0 ;  /* 0x000000ff1200720c */ /* 0x000fc80003f05300 */
[----:B------:R-:W-:-:S04]  /*1850*/  SEL R14, RZ, 0x1, P0 ;  /* 0x00000001ff0e7807 */ /* 0x000fc80000000000 */
[----:B------:R-:W-:-:S05]  /*1860*/  IADD3 R19, P0, PT, R14, R19, RZ ;  /* 0x000000130e137210 */ /* 0x000fca0007f1e0ff */
[----:B------:R-:W-:-:S08]  /*1870*/  IMAD.X R20, RZ, RZ, R20, P0 ;  /* 0x000000ffff147224 */ /* 0x000fd000000e0614 */
.L_x_185:
[-C--:B------:R-:W-:Y:S02]  /*1880*/  IMAD R26, R29, R4.reuse, RZ ;  /* 0x000000041d1a7224 */ /* 0x080fe400078e02ff */
[----:B------:R-:W-:-:S04]  /*1890*/  IMAD.WIDE.U32 R14, R30, R4, RZ ;  /* 0x000000041e0e7225 */ /* 0x000fc800078e00ff */
[----:B------:R-:W-:Y:S02]  /*18a0*/  IMAD R27, R30, R5, R26 ;  /* 0x000000051e1b7224 */ /* 0x000fe400078e021a */
[----:B------:R-:W-:-:S04]  /*18b0*/  IMAD.WIDE.U32 R46, R43, R42, RZ ;  /* 0x0000002a2b2e7225 */ /* 0x000fc800078e00ff */
[----:B------:R-:W-:Y:S02]  /*18c0*/  IMAD.IADD R52, R15, 0x1, R27 ;  /* 0x000000010f347824 */ /* 0x000fe400078e021b */
[----:B------:R-:W-:-:S04]  /*18d0*/  IMAD.WIDE.U32 R26, R14, R6, RZ ;  /* 0x000000060e1a7225 */ /* 0x000fc800078e00ff */
[----:B------:R-:W-:Y:S01]  /*18e0*/  IMAD.WIDE.U32 R32, R52, R6, RZ ;  /* 0x0000000634207225 */ /* 0x000fe200078e00ff */
[----:B------:R-:W-:-:S03]  /*18f0*/  LOP3.LUT R15, RZ, R26, RZ, 0x33, !PT ;  /* 0x0000001aff0f7212 */ /* 0x000fc600078e33ff */
[----:B------:R-:W-:-:S04]  /*1900*/  IMAD.WIDE.U32 R36, R52, R8, RZ ;  /* 0x0000000834247225 */ /* 0x000fc800078e00ff */
[----:B------:R-:W-:-:S04]  /*1910*/  IMAD.WIDE.U32 R32, P0, R14, R7, R32 ;  /* 0x000000070e207225 */ /* 0x000fc80007800020 */
[----:B------:R-:W-:Y:S01]  /*1920*/  IMAD.X R31, RZ, RZ, RZ, P0 ;  /* 0x000000ffff1f7224 */ /* 0x000fe200000e06ff */
[----:B------:R-:W-:Y:S01]  /*1930*/  IADD3 R26, P2, PT, R27, R32, RZ ;  /* 0x000000201b1a7210 */ /* 0x000fe20007f5e0ff */
[----:B------:R-:W-:Y:S01]  /*1940*/  IMAD.WIDE.U32 R36, P3, R14, R9, R36 ;  /* 0x000000090e247225 */ /* 0x000fe20007860024 */
[----:B------:R-:W-:Y:S02]  /*1950*/  ISETP.GT.U32.AND P0, PT, R30, R15, PT ;  /* 0x0000000f1e00720c */ /* 0x000fe40003f04070 */
[----:B------:R-:W-:Y:S01]  /*1960*/  LOP3.LUT R26, RZ, R26, RZ, 0x33, !PT ;  /* 0x0000001aff1a7212 */ /* 0x000fe200078e33ff */
[----:B------:R-:W-:Y:S02]  /*1970*/  IMAD.MOV.U32 R30, RZ, RZ, R33 ;  /* 0x000000ffff1e7224 */ /* 0x000fe400078e0021 */
[----:B------:R-:W-:Y:S01]  /*1980*/  IMAD.WIDE.U32 R46, P4, R42, R43, R46 ;  /* 0x0000002b2a2e7225 */ /* 0x000fe2000788002e */
[----:B------:R-:W-:-:S03]  /*1990*/  ISETP.GT.U32.AND.EX P0, PT, R29, R26, PT, P0 ;  /* 0x0000001a1d00720c */ /* 0x000fc60003f04100 */
[----:B------:R-:W-:Y:S01]  /*19a0*/  IMAD.WIDE.U32.X R30, R52, R7, R30, P2 ;  /* 0x00000007341e7225 */ /* 0x000fe200010e041e */
[----:B------:R-:W-:-:S03]  /*19b0*/  SEL R39, RZ, 0x1, !P0 ;  /* 0x00000001ff277807 */ /* 0x000fc60004000000 */
[----:B------:R-:W-:-:S04]  /*19c0*/  IMAD.WIDE.U32 R26, R42, R42, RZ ;  /* 0x0000002a2a1a7225 */ /* 0x000fc800078e00ff */
[----:B------:R-:W-:Y:S01]  /*19d0*/  IMAD.WIDE.U32 R34, R14, R8, RZ ;  /* 0x000000080e227225 */ /* 0x000fe200078e00ff */
[----:B------:R-:W-:-:S03]  /*19e0*/  IADD3 R29, P2, PT, R27, R46, RZ ;  /* 0x0000002e1b1d7210 */ /* 0x000fc60007f5e0ff */
[----:B------:R-:W-:Y:S01]  /*19f0*/  IMAD.X R33, RZ, RZ, RZ, P3 ;  /* 0x000000ffff217224 */ /* 0x000fe200018e06ff */
[----:B------:R-:W-:Y:S01]  /*1a00*/  IADD3 R50, P3, PT, R39, R30, RZ ;  /* 0x0000001e27327210 */ /* 0x000fe20007f7e0ff */
[----:B------:R-:W-:Y:S01]  /*1a10*/  IMAD.X R49, RZ, RZ, RZ, P4 ;  /* 0x000000ffff317224 */ /* 0x000fe200020e06ff */
[----:B------:R-:W-:Y:S01]  /*1a20*/  IADD3 R15, P1, PT, R51, R34, RZ ;  /* 0x00000022330f7210 */ /* 0x000fe20007f3e0ff */
[----:B------:R-:W-:Y:S01]  /*1a30*/  IMAD.MOV.U32 R48, RZ, RZ, R47 ;  /* 0x000000ffff307224 */ /* 0x000fe200078e002f */
[----:B------:R-:W-:Y:S01]  /*1a40*/  IADD3 R46, P4, PT, R35, R36, RZ ;  /* 0x00000024232e7210 */ /* 0x000fe20007f9e0ff */
[----:B------:R-:W-:Y:S01]  /*1a50*/  IMAD.X R56, RZ, RZ, R31, P3 ;  /* 0x000000ffff387224 */ /* 0x000fe200018e061f */
[----:B------:R-:W-:Y:S01]  /*1a60*/  ISETP.GE.U32.AND P0, PT, R15, R34, PT ;  /* 0x000000220f00720c */ /* 0x000fe20003f06070 */
[----:B------:R-:W-:Y:S01]  /*1a70*/  IMAD.WIDE.U32 R34, R43, R40, RZ ;  /* 0x000000282b227225 */ /* 0x000fe200078e00ff */
[----:B------:R-:W-:-:S03]  /*1a80*/  IADD3 R69, P3, PT, R15, R50, RZ ;  /* 0x000000320f457210 */ /* 0x000fc60007f7e0ff */
[----:B------:R-:W-:Y:S01]  /*1a90*/  IMAD.X R15, R46, 0x1, R53, P1 ;  /* 0x000000012e0f7824 */ /* 0x000fe200008e0635 */
[----:B------:R-:W-:Y:S01]  /*1aa0*/  ISETP.GE.U32.AND P1, PT, R69, R50, PT ;  /* 0x000000324500720c */ /* 0x000fe20003f26070 */
[----:B------:R-:W-:-:S03]  /*1ab0*/  IMAD.WIDE.U32 R30, R41, R42, RZ ;  /* 0x0000002a291e7225 */ /* 0x000fc600078e00ff */
[C---:B------:R-:W-:Y:S01]  /*1ac0*/  ISETP.GE.U32.AND.EX P0, PT, R15.reuse, R46, PT, P0 ;  /* 0x0000002e0f00720c */ /* 0x040fe20003f06100 */
[----:B------:R-:W-:Y:S02]  /*1ad0*/  IMAD.X R71, R15, 0x1, R56, P3 ;  /* 0x000000010f477824 */ /* 0x000fe400018e0638 */
[----:B------:R-:W-:Y:S01]  /*1ae0*/  IMAD.MOV.U32 R32, RZ, RZ, R37 ;  /* 0x000000ffff207224 */ /* 0x000fe200078e0025 */
[----:B------:R-:W-:Y:S01]  /*1af0*/  SEL R58, RZ, 0x1, P0 ;  /* 0x00000001ff3a7807 */ /* 0x000fe20000000000 */
[----:B------:R-:W-:Y:S01]  /*1b00*/  IMAD.WIDE.U32 R54, P6, R41, R42, R34 ;  /* 0x0000002a29367225 */ /* 0x000fe200078c0022 */
[----:B------:R-:W-:-:S03]  /*1b10*/  ISETP.GE.U32.AND.EX P1, PT, R71, R56, PT, P1 ;  /* 0x000000384700720c */ /* 0x000fc60003f26110 */
[----:B------:R-:W-:-:S04]  /*1b20*/  IMAD.WIDE.U32 R36, R40, R42, RZ ;  /* 0x0000002a28247225 */ /* 0x000fc800078e00ff */
[----:B------:R-:W-:-:S04]  /*1b30*/  IMAD.WIDE.U32 R50, P5, R40, R43, R30 ;  /* 0x0000002b28327225 */ /* 0x000fc800078a001e */
[----:B------:R-:W-:Y:S01]  /*1b40*/  IMAD.WIDE.U32.X R34, R43, R43, R48, P2 ;  /* 0x0000002b2b227225 */ /* 0x000fe200010e0430 */
[----:B------:R-:W-:-:S03]  /*1b50*/  IADD3 R45, P3, PT, R37, R50, RZ ;  /* 0x00000032252d7210 */ /* 0x000fc60007f7e0ff */
[----:B------:R-:W-:Y:S01]  /*1b60*/  IMAD.WIDE.U32.X R30, R52, R9, R32, P4 ;  /* 0x00000009341e7225 */ /* 0x000fe200020e0420 */
[----:B------:R-:W-:Y:S02]  /*1b70*/  SEL R33, RZ, 0x1, P1 ;  /* 0x00000001ff217807 */ /* 0x000fe40000800000 */
[----:B------:R-:W-:Y:S01]  /*1b80*/  IADD3 R15, P1, PT, R34, R36, RZ ;  /* 0x00000024220f7210 */ /* 0x000fe20007f3e0ff */
[----:B------:R-:W-:Y:S01]  /*1b90*/  IMAD.WIDE.U32 R46, R42, R40, RZ ;  /* 0x000000282a2e7225 */ /* 0x000fe200078e00ff */
[----:B------:R-:W-:Y:S02]  /*1ba0*/  IADD3 R58, P0, P2, R33, R30, R58 ;  /* 0x0000001e213a7210 */ /* 0x000fe40007a1e03a */
[-C--:B------:R-:W-:Y:S01]  /*1bb0*/  IADD3 R30, P4, PT, R15, R36.reuse, RZ ;  /* 0x000000240f1e7210 */ /* 0x080fe20007f9e0ff */
[----:B------:R-:W-:Y:S01]  /*1bc0*/  IMAD.X R50, R45, 0x1, R35, P1 ;  /* 0x000000012d327824 */ /* 0x000fe200008e0623 */
[----:B------:R-:W-:Y:S01]  /*1bd0*/  ISETP.GE.U32.AND P1, PT, R15, R36, PT ;  /* 0x000000240f00720c */ /* 0x000fe20003f26070 */
[----:B------:R-:W-:Y:S01]  /*1be0*/  IMAD.X R49, RZ, RZ, RZ, P6 ;  /* 0x000000ffff317224 */ /* 0x000fe200030e06ff */
[----:B------:R-:W-:Y:S01]  /*1bf0*/  IADD3 RZ, P6, PT, R47, R54, RZ ;  /* 0x000000362fff7210 */ /* 0x000fe20007fde0ff */
[----:B------:R-:W-:Y:S01]  /*1c00*/  IMAD.WIDE.U32 R34, R23, R42, RZ ;  /* 0x0000002a17227225 */ /* 0x000fe200078e00ff */
[----:B------:R-:W-:-:S02]  /*1c10*/  ISETP.GE.U32.AND.EX P1, PT, R50, R45, PT, P1 ;  /* 0x0000002d3200720c */ /* 0x000fc40003f26110 */
[----:B------:R-:W-:Y:S01]  /*1c20*/  IADD3.X R67, PT, PT, RZ, R31, RZ, P0, P2 ;  /* 0x0000001fff437210 */ /* 0x000fe200007e44ff */
[----:B------:R-:W-:Y:S01]  /*1c30*/  IMAD.MOV.U32 R48, RZ, RZ, R55 ;  /* 0x000000ffff307224 */ /* 0x000fe200078e0037 */
[----:B------:R-:W-:Y:S01]  /*1c40*/  SEL R65, RZ, 0x1, P1 ;  /* 0x00000001ff417807 */ /* 0x000fe20000800000 */
[----:B------:R-:W-:Y:S01]  /*1c50*/  IMAD.WIDE.U32 R46, R41, R40, RZ ;  /* 0x00000028292e7225 */ /* 0x000fe200078e00ff */
[----:B------:R-:W-:-:S03]  /*1c60*/  ISETP.GE.U32.AND P0, PT, R30, R15, PT ;  /* 0x0000000f1e00720c */ /* 0x000fc60003f06070 */
[----:B------:R-:W-:-:S04]  /*1c70*/  IMAD.WIDE.U32 R32, R22, R42, RZ ;  /* 0x0000002a16207225 */ /* 0x000fc800078e00ff */
[----:B------:R-:W-:-:S04]  /*1c80*/  IMAD.WIDE.U32 R34, P2, R22, R43, R34 ;  /* 0x0000002b16227225 */ /* 0x000fc80007840022 */
[----:B------:R-:W-:Y:S01]  /*1c90*/  IMAD.WIDE.U32.X R48, R41, R43, R48, P6 ;  /* 0x0000002b29307225 */ /* 0x000fe200030e0430 */
[----:B------:R-:W-:-:S03]  /*1ca0*/  IADD3 R39, P6, PT, R33, R34, RZ ;  /* 0x0000002221277210 */ /* 0x000fc60007fde0ff */
[----:B------:R-:W-:Y:S02]  /*1cb0*/  IMAD.X R31, R50, 0x1, R45, P4 ;  /* 0x00000001321f7824 */ /* 0x000fe400020e062d */
[----:B------:R-:W-:Y:S01]  /*1cc0*/  IMAD.X R57, RZ, RZ, RZ, P5 ;  /* 0x000000ffff397224 */ /* 0x000fe200028e06ff */
[----:B------:R-:W-:Y:S01]  /*1cd0*/  IADD3 R65, P4, P5, R32, R48, R65 ;  /* 0x0000003020417210 */ /* 0x000fe20007d9e041 */
[C---:B------:R-:W-:Y:S01]  /*1ce0*/  IMAD.WIDE.U32 R36, R40.reuse, R40, RZ ;  /* 0x0000002828247225 */ /* 0x040fe200078e00ff */
[----:B------:R-:W-:Y:S02]  /*1cf0*/  ISETP.GE.U32.AND.EX P0, PT, R31, R50, PT, P0 ;  /* 0x000000321f00720c */ /* 0x000fe40003f06100 */
[----:B------:R-:W-:Y:S01]  /*1d00*/  IADD3.X R62, PT, PT, R39, R49, RZ, P4, P5 ;  /* 0x00000031273e7210 */ /* 0x000fe200027ea4ff */
[----:B------:R-:W-:-:S04]  /*1d10*/  IMAD.WIDE.U32 R46, P1, R40, R41, R46 ;  /* 0x00000029282e7225 */ /* 0x000fc8000782002e */
[----:B------:R-:W-:Y:S01]  /*1d20*/  IMAD.MOV.U32 R56, RZ, RZ, R51 ;  /* 0x000000ffff387224 */ /* 0x000fe200078e0033 */
[----:B------:R-:W-:Y:S01]  /*1d30*/  IADD3 R50, P5, PT, R37, R46, RZ ;  /* 0x0000002e25327210 */ /* 0x000fe20007fbe0ff */
[----:B------:R-:W-:Y:S01]  /*1d40*/  IMAD.WIDE.U32 R54, R52, R10, RZ ;  /* 0x0000000a34367225 */ /* 0x000fe200078e00ff */
[----:B------:R-:W-:Y:S02]  /*1d50*/  SEL R51, RZ, 0x1, P0 ;  /* 0x00000001ff337807 */ /* 0x000fe40000000000 */
[----:B------:R-:W-:Y:S01]  /*1d60*/  IADD3 R37, P0, PT, R65, R36, RZ ;  /* 0x0000002441257210 */ /* 0x000fe20007f1e0ff */
[----:B------:R-:W-:-:S04]  /*1d70*/  IMAD.WIDE.U32.X R56, R41, R43, R56, P3 ;  /* 0x0000002b29387225 */ /* 0x000fc800018e0438 */
[----:B------:R-:W-:Y:S01]  /*1d80*/  IMAD.X R63, R50, 0x1, R62, P0 ;  /* 0x00000001323f7824 */ /* 0x000fe200000e063e */
[----:B------:R-:W-:Y:S01]  /*1d90*/  IADD3 R51, P3, P4, R37, R56, R51 ;  /* 0x0000003825337210 */ /* 0x000fe20007c7e033 */
[----:B------:R-:W-:-:S03]  /*1da0*/  IMAD.WIDE.U32 R48, R14, R10, RZ ;  /* 0x0000000a0e307225 */ /* 0x000fc600078e00ff */
[----:B------:R-:W-:Y:S01]  /*1db0*/  IADD3.X R46, PT, PT, R63, R57, RZ, P3, P4 ;  /* 0x000000393f2e7210 */ /* 0x000fe20001fe84ff */
[----:B------:R-:W-:Y:S01]  /*1dc0*/  IMAD.WIDE.U32 R54, P0, R14, R11, R54 ;  /* 0x0000000b0e367225 */ /* 0x000fe20007800036 */
[----:B------:R-:W-:-:S03]  /*1dd0*/  IADD3 R53, P4, PT, R44, R48, RZ ;  /* 0x000000302c357210 */ /* 0x000fc60007f9e0ff */
[----:B------:R-:W-:Y:S01]  /*1de0*/  IMAD.WIDE.U32 R56, R52, R12, RZ ;  /* 0x0000000c34387225 */ /* 0x000fe200078e00ff */
[----:B------:R-:W-:-:S03]  /*1df0*/  IADD3 R15, P3, PT, R49, R54, RZ ;  /* 0x00000036310f7210 */ /* 0x000fc60007f7e0ff */
[-C--:B------:R-:W-:Y:S02]  /*1e00*/  IMAD R54, R71, R4.reuse, RZ ;  /* 0x0000000447367224 */ /* 0x080fe400078e02ff */
[----:B------:R-:W-:-:S04]  /*1e10*/  IMAD.WIDE.U32 R44, R69, R4, RZ ;  /* 0x00000004452c7225 */ /* 0x000fc800078e00ff */
[----:B------:R-:W-:Y:S02]  /*1e20*/  IMAD R59, R69, R5, R54 ;  /* 0x00000005453b7224 */ /* 0x000fe400078e0236 */
[----:B------:R-:W-:Y:S01]  /*1e30*/  IMAD.X R49, RZ, RZ, RZ, P0 ;  /* 0x000000ffff317224 */ /* 0x000fe200000e06ff */
[----:B------:R-:W-:Y:S01]  /*1e40*/  ISETP.GE.U32.AND P0, PT, R53, R48, PT ;  /* 0x000000303500720c */ /* 0x000fe20003f06070 */
[----:B------:R-:W-:Y:S02]  /*1e50*/  IMAD.X R38, R15, 0x1, R38, P4 ;  /* 0x000000010f267824 */ /* 0x000fe400020e0626 */
[----:B------:R-:W-:Y:S02]  /*1e60*/  IMAD.MOV.U32 R48, RZ, RZ, R55 ;  /* 0x000000ffff307224 */ /* 0x000fe400078e0037 */
[----:B------:R-:W-:Y:S01]  /*1e70*/  IMAD.IADD R45, R45, 0x1, R59 ;  /* 0x000000012d2d7824 */ /* 0x000fe200078e023b */
[----:B------:R-:W-:Y:S01]  /*1e80*/  ISETP.GE.U32.AND.EX P0, PT, R38, R15, PT, P0 ;  /* 0x0000000f2600720c */ /* 0x000fe20003f06100 */
[----:B------:R-:W-:-:S03]  /*1e90*/  IMAD.WIDE.U32 R56, P4, R14, R13, R56 ;  /* 0x0000000d0e387225 */ /* 0x000fc60007880038 */
[----:B------:R-:W-:Y:S01]  /*1ea0*/  SEL R66, RZ, 0x1, P0 ;  /* 0x00000001ff427807 */ /* 0x000fe20000000000 */
[----:B------:R-:W-:-:S04]  /*1eb0*/  IMAD.WIDE.U32 R54, R14, R12, RZ ;  /* 0x0000000c0e367225 */ /* 0x000fc800078e00ff */
[----:B------:R-:W-:Y:S01]  /*1ec0*/  IMAD.WIDE.U32.X R14, R52, R11, R48, P3 ;  /* 0x0000000b340e7225 */ /* 0x000fe200018e0430 */
[----:B------:R-:W-:-:S03]  /*1ed0*/  IADD3 R73, P3, PT, R53, R58, RZ ;  /* 0x0000003a35497210 */ /* 0x000fc60007f7e0ff */
[----:B------:R-:W-:Y:S01]  /*1ee0*/  IMAD.WIDE.U32 R60, R45, R6, RZ ;  /* 0x000000062d3c7225 */ /* 0x000fe200078e00ff */
[----:B------:R-:W-:-:S03]  /*1ef0*/  ISETP.GE.U32.AND P0, PT, R73, R58, PT ;  /* 0x0000003a4900720c */ /* 0x000fc60003f06070 */
[----:B------:R-:W-:Y:S01]  /*1f00*/  IMAD.X R59, RZ, RZ, RZ, P4 ;  /* 0x000000ffff3b7224 */ /* 0x000fe200020e06ff */
[----:B------:R-:W-:Y:S01]  /*1f10*/  IADD3 R64, P4, PT, R55, R56, RZ ;  /* 0x0000003837407210 */ /* 0x000fe20007f9e0ff */
[----:B------:R-:W-:Y:S02]  /*1f20*/  IMAD.X R68, R38, 0x1, R67, P3 ;  /* 0x0000000126447824 */ /* 0x000fe400018e0643 */
[----:B------:R-:W-:-:S03]  /*1f30*/  IMAD.WIDE.U32 R48, R44, R6, RZ ;  /* 0x000000062c307225 */ /* 0x000fc600078e00ff */
[----:B------:R-:W-:Y:S01]  /*1f40*/  ISETP.GE.U32.AND.EX P0, PT, R68, R67, PT, P0 ;  /* 0x000000434400720c */ /* 0x000fe20003f06100 */
[C---:B------:R-:W-:Y:S01]  /*1f50*/  IMAD.WIDE.U32 R60, P3, R44.reuse, R7, R60 ;  /* 0x000000072c3c7225 */ /* 0x040fe2000786003c */
[----:B------:R-:W-:Y:S02]  /*1f60*/  LOP3.LUT R38, RZ, R48, RZ, 0x33, !PT ;  /* 0x00000030ff267212 */ /* 0x000fe400078e33ff */
[----:B------:R-:W-:Y:S01]  /*1f70*/  SEL R55, RZ, 0x1, P0 ;  /* 0x00000001ff377807 */ /* 0x000fe20000000000 */
[----:B------:R-:W-:Y:S02]  /*1f80*/  IMAD.MOV.U32 R58, RZ, RZ, R57 ;  /* 0x000000ffff3a7224 */ /* 0x000fe400078e0039 */
[----:B------:R-:W-:-:S04]  /*1f90*/  IMAD.WIDE.U32 R56, R44, R8, RZ ;  /* 0x000000082c387225 */ /* 0x000fc800078e00ff */
[----:B------:R-:W-:Y:S01]  /*1fa0*/  IMAD.WIDE.U32.X R52, R52, R13, R58, P4 ;  /* 0x0000000d34347225 */ /* 0x000fe200020e043a */
[----:B------:R-:W-:-:S03]  /*1fb0*/  IADD3 R48, P4, PT, R49, R60, RZ ;  /* 0x0000003c31307210 */ /* 0x000fc60007f9e0ff */
[----:B------:R-:W-:Y:S01]  /*1fc0*/  IMAD.X R49, RZ, RZ, RZ, P3 ;  /* 0x000000ffff317224 */ /* 0x000fe200018e06ff */
[----:B------:R-:W-:Y:S01]  /*1fd0*/  ISETP.GT.U32.AND P3, PT, R69, R38, PT ;  /* 0x000000264500720c */ /* 0x000fe20003f64070 */
[----:B------:R-:W-:Y:S01]  /*1fe0*/  IMAD.WIDE.U32 R58, R45, R8, RZ ;  /* 0x000000082d3a7225 */ /* 0x000fe200078e00ff */
[----:B------:R-:W-:-:S03]  /*1ff0*/  LOP3.LUT R38, RZ, R48, RZ, 0x33, !PT ;  /* 0x00000030ff267212 */ /* 0x000fc600078e33ff */
[----:B------:R-:W-:Y:S01]  /*2000*/  IMAD.MOV.U32 R48, RZ, RZ, R61 ;  /* 0x000000ffff307224 */ /* 0x000fe200078e003d */
[----:B------:R-:W-:Y:S01]  /*2010*/  ISETP.GT.U32.AND.EX P3, PT, R71, R38, PT, P3 ;  /* 0x000000264700720c */ /* 0x000fe20003f64130 */
[----:B------:R-:W-:Y:S02]  /*2020*/  IMAD.X R61, RZ, RZ, RZ, P1 ;  /* 0x000000ffff3d7224 */ /* 0x000fe400008e06ff */
[----:B------:R-:W-:Y:S01]  /*2030*/  IMAD.WIDE.U32.X R48, R45, R7, R48, P4 ;  /* 0x000000072d307225 */ /* 0x000fe200020e0430 */
[----:B------:R-:W-:Y:S02]  /*2040*/  IADD3 R66, P1, P4, R55, R14, R66 ;  /* 0x0000000e37427210 */ /* 0x000fe40007c3e042 */
[----:B------:R-:W-:Y:S01]  /*2050*/  SEL R55, RZ, 0x1, !P3 ;  /* 0x00000001ff377807 */ /* 0x000fe20005800000 */
[----:B------:R-:W-:Y:S01]  /*2060*/  IMAD.WIDE.U32 R58, P0, R44, R9, R58 ;  /* 0x000000092c3a7225 */ /* 0x000fe2000780003a */
[----:B------:R-:W-:Y:S02]  /*2070*/  IADD3.X R71, PT, PT, RZ, R15, RZ, P1, P4 ;  /* 0x0000000fff477210 */ /* 0x000fe40000fe84ff */
[----:B------:R-:W-:Y:S01]  /*2080*/  IADD3 R38, P3, PT, R55, R48, RZ ;  /* 0x0000003037267210 */ /* 0x000fe20007f7e0ff */
[----:B------:R-:W-:Y:S01]  /*2090*/  IMAD.MOV.U32 R60, RZ, RZ, R47 ;  /* 0x000000ffff3c7224 */ /* 0x000fe200078e002f */
[----:B------:R-:W-:Y:S01]  /*20a0*/  IADD3 R47, P1, PT, R73, R56, RZ ;  /* 0x00000038492f7210 */ /* 0x000fe20007f3e0ff */
[----:B------:R-:W-:Y:S01]  /*20b0*/  IMAD.X R15, RZ, RZ, RZ, P0 ;  /* 0x000000ffff0f7224 */ /* 0x000fe200000e06ff */
[----:B------:R-:W-:Y:S01]  /*20c0*/  IADD3 R14, P4, PT, R57, R58, RZ ;  /* 0x0000003a390e7210 */ /* 0x000fe20007f9e0ff */
[----:B------:R-:W-:Y:S01]  /*20d0*/  IMAD.X R58, RZ, RZ, R49, P3 ;  /* 0x000000ffff3a7224 */ /* 0x000fe200018e0631 */
[----:B------:R-:W-:Y:S01]  /*20e0*/  ISETP.GE.U32.AND P0, PT, R47, R56, PT ;  /* 0x000000382f00720c */ /* 0x000fe20003f06070 */
[----:B------:R-:W-:Y:S01]  /*20f0*/  IMAD.WIDE.U32 R56, R43, R22, RZ ;  /* 0x000000162b387225 */ /* 0x000fe200078e00ff */
[----:B------:R-:W-:-:S03]  /*2100*/  IADD3 R48, P3, PT, R47, R38, RZ ;  /* 0x000000262f307210 */ /* 0x000fc60007f7e0ff */
[----:B------:R-:W-:Y:S01]  /*2110*/  IMAD.X R55, R14, 0x1, R68, P1 ;  /* 0x000000010e377824 */ /* 0x000fe200008e0644 */
[----:B------:R-:W-:Y:S01]  /*2120*/  ISETP.GE.U32.AND P1, PT, R65, R32, PT ;  /* 0x000000204100720c */ /* 0x000fe20003f26070 */
[----:B------:R-:W-:-:S03]  /*2130*/  IMAD.WIDE.U32.X R60, R41, R41, R60, P5 ;  /* 0x00000029293c7225 */ /* 0x000fc600028e043c */
[C---:B------:R-:W-:Y:S01]  /*2140*/  ISETP.GE.U32.AND.EX P0, PT, R55.reuse, R14, PT, P0 ;  /* 0x0000000e3700720c */ /* 0x040fe20003f06100 */
[----:B------:R-:W-:Y:S01]  /*2150*/  IMAD.MOV.U32 R14, RZ, RZ, R59 ;  /* 0x000000ffff0e7224 */ /* 0x000fe200078e003b */
[----:B------:R-:W-:Y:S01]  /*2160*/  ISETP.GE.U32.AND.EX P1, PT, R62, R39, PT, P1 ;  /* 0x000000273e00720c */ /* 0x000fe20003f26110 */
[----:B------:R-:W-:Y:S01]  /*2170*/  IMAD.X R55, R55, 0x1, R58, P3 ;  /* 0x0000000137377824 */ /* 0x000fe200018e063a */
[----:B------:R-:W-:Y:S01]  /*2180*/  SEL R47, RZ, 0x1, P0 ;  /* 0x00000001ff2f7807 */ /* 0x000fe20000000000 */
[----:B------:R-:W-:Y:S01]  /*2190*/  IMAD.WIDE.U32.X R14, R45, R9, R14, P4 ;  /* 0x000000092d0e7225 */ /* 0x000fe200020e040e */
[----:B------:R-:W-:Y:S02]  /*21a0*/  ISETP.GE.U32.AND P4, PT, R48, R38, PT ;  /* 0x000000263000720c */ /* 0x000fe40003f86070 */
[----:B------:R-:W-:Y:S02]  /*21b0*/  ISETP.GE.U32.AND P3, PT, R37, R36, PT ;  /* 0x000000242500720c */ /* 0x000fe40003f66070 */
        /* <DEDUP_REMOVED lines=10> */
[----:B------:R-:W-:Y:S01]  /*2260*/  IADD3 RZ, P0, PT, R37, R56, RZ ;  /* 0x0000003825ff7210 */ /* 0x000fe20007f1e0ff */
[----:B------:R-:W-:Y:S01]  /*2270*/  IMAD.WIDE.U32 R36, R25, R42, RZ ;  /* 0x0000002a19247225 */ /* 0x000fe200078e00ff */
[----:B------:R-:W-:-:S02]  /*2280*/  IADD3 R63, P3, P5, R63, R14, R47 ;  /* 0x0000000e3f3f7210 */ /* 0x000fc40007d7e02f */
[----:B------:R-:W-:Y:S01]  /*2290*/  SEL R47, RZ, 0x1, P1 ;  /* 0x00000001ff2f7807 */ /* 0x000fe20000800000 */
[----:B------:R-:W-:Y:S01]  /*22a0*/  IMAD.MOV.U32 R58, RZ, RZ, R57 ;  /* 0x000000ffff3a7224 */ /* 0x000fe200078e0039 */
[----:B------:R-:W-:Y:S01]  /*22b0*/  IADD3 R67, P1, PT, R16, R54, RZ ;  /* 0x0000003610437210 */ /* 0x000fe20007f3e0ff */
[C---:B------:R-:W-:Y:S01]  /*22c0*/  IMAD.WIDE.U32 R36, P4, R24.reuse, R43, R36 ;  /* 0x0000002b18247225 */ /* 0x040fe20007880024 */
[----:B------:R-:W-:Y:S02]  /*22d0*/  IADD3.X R65, PT, PT, RZ, R15, RZ, P3, P5 ;  /* 0x0000000fff417210 */ /* 0x000fe40001fea4ff */
[----:B------:R-:W-:Y:S01]  /*22e0*/  IADD3 R69, P3, P5, R69, R60, R38 ;  /* 0x0000003c45457210 */ /* 0x000fe20007d7e026 */
[----:B------:R-:W-:-:S03]  /*22f0*/  IMAD.WIDE.U32 R14, R24, R42, RZ ;  /* 0x0000002a180e7225 */ /* 0x000fc600078e00ff */
[----:B------:R-:W-:Y:S01]  /*2300*/  IADD3.X R62, PT, PT, RZ, R61, RZ, P3, P5 ;  /* 0x0000003dff3e7210 */ /* 0x000fe20001fea4ff */
[----:B------:R-:W-:Y:S01]  /*2310*/  IMAD.WIDE.U32.X R56, R23, R43, R58, P0 ;  /* 0x0000002b17387225 */ /* 0x000fe200000e043a */
[----:B------:R-:W-:Y:S02]  /*2320*/  IADD3 R38, P5, PT, R15, R36, RZ ;  /* 0x000000240f267210 */ /* 0x000fe40007fbe0ff */
[----:B------:R-:W-:Y:S01]  /*2330*/  ISETP.GE.U32.AND P0, PT, R67, R54, PT ;  /* 0x000000364300720c */ /* 0x000fe20003f06070 */
[----:B------:R-:W-:Y:S01]  /*2340*/  IMAD.X R50, R17, 0x1, R64, P1 ;  /* 0x0000000111327824 */ /* 0x000fe200008e0640 */
[----:B------:R-:W-:Y:S01]  /*2350*/  IADD3 R47, P1, P3, R14, R56, R47 ;  /* 0x000000380e2f7210 */ /* 0x000fe20007b3e02f */
[----:B------:R-:W-:-:S03]  /*2360*/  IMAD.WIDE.U32 R16, R45, R10, RZ ;  /* 0x0000000a2d107225 */ /* 0x000fc600078e00ff */
[----:B------:R-:W-:Y:S02]  /*2370*/  IADD3.X R49, PT, PT, R38, R57, RZ, P1, P3 ;  /* 0x0000003926317210 */ /* 0x000fe40000fe64ff */
[----:B------:R-:W-:Y:S01]  /*2380*/  IADD3 R67, P3, PT, R67, R66, RZ ;  /* 0x0000004243437210 */ /* 0x000fe20007f7e0ff */
[----:B------:R-:W-:Y:S01]  /*2390*/  IMAD.WIDE.U32 R56, P1, R44, R11, R16 ;  /* 0x0000000b2c387225 */ /* 0x000fe20007820010 */
[----:B------:R-:W-:-:S03]  /*23a0*/  ISETP.GE.U32.AND.EX P0, PT, R50, R64, PT, P0 ;  /* 0x000000403200720c */ /* 0x000fc60003f06100 */
[----:B------:R-:W-:Y:S01]  /*23b0*/  IMAD.WIDE.U32 R16, R44, R10, RZ ;  /* 0x0000000a2c107225 */ /* 0x000fe200078e00ff */
[----:B------:R-:W-:Y:S02]  /*23c0*/  SEL R60, RZ, 0x1, P0 ;  /* 0x00000001ff3c7807 */ /* 0x000fe40000000000 */
[----:B------:R-:W-:Y:S01]  /*23d0*/  ISETP.GE.U32.AND P0, PT, R67, R66, PT ;  /* 0x000000424300720c */ /* 0x000fe20003f06070 */
[----:B------:R-:W-:Y:S01]  /*23e0*/  IMAD.X R59, RZ, RZ, RZ, P1 ;  /* 0x000000ffff3b7224 */ /* 0x000fe200008e06ff */
[----:B------:R-:W-:Y:S01]  /*23f0*/  IADD3 R61, P1, PT, R17, R56, RZ ;  /* 0x00000038113d7210 */ /* 0x000fe20007f3e0ff */
[----:B------:R-:W-:Y:S01]  /*2400*/  IMAD.X R50, R50, 0x1, R71, P3 ;  /* 0x0000000132327824 */ /* 0x000fe200018e0647 */
[----:B------:R-:W-:Y:S01]  /*2410*/  IADD3 R17, P3, PT, R67, R16, RZ ;  /* 0x0000001043117210 */ /* 0x000fe20007f7e0ff */
[----:B------:R-:W-:-:S03]  /*2420*/  IMAD.MOV.U32 R58, RZ, RZ, R57 ;  /* 0x000000ffff3a7224 */ /* 0x000fc600078e0039 */
[----:B------:R-:W-:Y:S01]  /*2430*/  ISETP.GE.U32.AND.EX P0, PT, R50, R71, PT, P0 ;  /* 0x000000473200720c */ /* 0x000fe20003f06100 */
[----:B------:R-:W-:Y:S01]  /*2440*/  IMAD.X R50, R61, 0x1, R50, P3 ;  /* 0x000000013d327824 */ /* 0x000fe200018e0632 */
[CC--:B------:R-:W-:Y:S02]  /*2450*/  IADD3 R56, P3, PT, R17.reuse, R63.reuse, RZ ;  /* 0x0000003f11387210 */ /* 0x0c0fe40007f7e0ff */
[----:B------:R-:W-:Y:S02]  /*2460*/  SEL R67, RZ, 0x1, P0 ;  /* 0x00000001ff437807 */ /* 0x000fe40000000000 */
[----:B------:R-:W-:Y:S01]  /*2470*/  ISETP.GE.U32.AND P0, PT, R17, R16, PT ;  /* 0x000000101100720c */ /* 0x000fe20003f06070 */
[----:B------:R-:W-:Y:S01]  /*2480*/  IMAD.X R54, R50, 0x1, R65, P3 ;  /* 0x0000000132367824 */ /* 0x000fe200018e0641 */
[----:B------:R-:W-:Y:S01]  /*2490*/  ISETP.GE.U32.AND P3, PT, R56, R63, PT ;  /* 0x0000003f3800720c */ /* 0x000fe20003f66070 */
[----:B------:R-:W-:Y:S01]  /*24a0*/  IMAD.WIDE.U32.X R16, R45, R11, R58, P1 ;  /* 0x0000000b2d107225 */ /* 0x000fe200008e043a */
[----:B------:R-:W-:-:S02]  /*24b0*/  ISETP.GE.U32.AND.EX P0, PT, R50, R61, PT, P0 ;  /* 0x0000003d3200720c */ /* 0x000fc40003f06100 */
[----:B------:R-:W-:Y:S02]  /*24c0*/  ISETP.GE.U32.AND.EX P3, PT, R54, R65, PT, P3 ;  /* 0x000000413600720c */ /* 0x000fe40003f66130 */
[----:B------:R-:W-:Y:S02]  /*24d0*/  SEL R50, RZ, 0x1, P0 ;  /* 0x00000001ff327807 */ /* 0x000fe40000000000 */
[----:B------:R-:W-:Y:S02]  /*24e0*/  IADD3 R60, P0, P1, R67, R52, R60 ;  /* 0x00000034433c7210 */ /* 0x000fe4000791e03c */
[----:B------:R-:W-:Y:S02]  /*24f0*/  SEL R57, RZ, 0x1, P3 ;  /* 0x00000001ff397807 */ /* 0x000fe40001800000 */
[----:B------:R-:W-:Y:S01]  /*2500*/  IADD3.X R59, PT, PT, RZ, R53, RZ, P0, P1 ;  /* 0x00000035ff3b7210 */ /* 0x000fe200007e24ff */
[----:B------:R-:W-:Y:S01]  /*2510*/  IMAD.WIDE.U32 R52, R45, R12, RZ ;  /* 0x0000000c2d347225 */ /* 0x000fe200078e00ff */
[----:B------:R-:W-:-:S04]  /*2520*/  IADD3 R50, P0, P1, R57, R16, R50 ;  /* 0x0000001039327210 */ /* 0x000fc8000791e032 */
[----:B------:R-:W-:Y:S01]  /*2530*/  IADD3.X R63, PT, PT, RZ, R17, RZ, P0, P1 ;  /* 0x00000011ff3f7210 */ /* 0x000fe200007e24ff */
[----:B------:R-:W-:Y:S01]  /*2540*/  IMAD.WIDE.U32 R52, P3, R44, R13, R52 ;  /* 0x0000000d2c347225 */ /* 0x000fe20007860034 */
[----:B------:R-:W-:-:S03]  /*2550*/  ISETP.NE.U32.AND P0, PT, R60, RZ, PT ;  /* 0x000000ff3c00720c */ /* 0x000fc60003f05070 */
[----:B------:R-:W-:Y:S01]  /*2560*/  IMAD.WIDE.U32 R16, R44, R12, RZ ;  /* 0x0000000c2c107225 */ /* 0x000fe200078e00ff */
[----:B------:R-:W-:-:S03]  /*2570*/  ISETP.NE.AND.EX P0, PT, R59, RZ, PT, P0 ;  /* 0x000000ff3b00720c */ /* 0x000fc60003f05300 */
[----:B------:R-:W-:Y:S01]  /*2580*/  IMAD.X R61, RZ, RZ, RZ, P3 ;  /* 0x000000ffff3d7224 */ /* 0x000fe200018e06ff */
[----:B------:R-:W-:-:S09]  /*2590*/  IADD3 R57, P1, PT, R17, R52, RZ ;  /* 0x0000003411397210 */ /* 0x000fd20007f3e0ff */
        /* <DEDUP_REMOVED lines=8> */
[----:B------:R-:W-:-:S05]  /*2620*/  IADD3 R3, P0, PT, R3, 0x1, RZ ;  /* 0x0000000103037810 */ /* 0x000fca0007f1e0ff */
[----:B------:R-:W-:Y:S01]  /*2630*/  IMAD.X R18, RZ, RZ, R18, P0 ;  /* 0x000000ffff127224 */ /* 0x000fe200000e0612 */
[----:B------:R-:W-:-:S04]  /*2640*/  ISETP.NE.U32.AND P0, PT, R3, RZ, PT ;  /* 0x000000ff0300720c */ /* 0x000fc80003f05070 */
[----:B------:R-:W-:-:S04]  /*2650*/  ISETP.NE.AND.EX P0, PT, R18, RZ, PT, P0 ;  /* 0x000000ff1200720c */ /* 0x000fc80003f05300 */
[----:B------:R-:W-:-:S04]  /*2660*/  SEL R44, RZ, 0x1, P0 ;  /* 0x00000001ff2c7807 */ /* 0x000fc80000000000 */
[----:B------:R-:W-:-:S05]  /*2670*/  IADD3 R19, P0, PT, R44, R19, RZ ;  /* 0x000000132c137210 */ /* 0x000fca0007f1e0ff */
[----:B------:R-:W-:-:S08]  /*2680*/  IMAD.X R20, RZ, RZ, R20, P0 ;  /* 0x000000ffff147224 */ /* 0x000fd000000e0614 */
.L_x_186:
[-C--:B------:R-:W-:Y:S01]  /*2690*/  IADD3 R21, P3, PT, R21, R16.reuse, RZ ;  /* 0x0000001015157210 */ /* 0x080fe20007f7e0ff */
[----:B------:R-:W-:Y:S02]  /*26a0*/  IMAD.MOV.U32 R58, RZ, RZ, R53 ;  /* 0x000000ffff3a7224 */ /* 0x000fe400078e0035 */
[----:B------:R-:W-:Y:S01]  /*26b0*/  IMAD.MOV.U32 R59, RZ, RZ, R61 ;  /* 0x000000ffff3b7224 */ /* 0x000fe200078e003d */
[C---:B------:R-:W-:Y:S01]  /*26c0*/  ISETP.GE.U32.AND P0, PT, R21.reuse, R16, PT ;  /* 0x000000101500720c */ /* 0x040fe20003f06070 */
[----:B------:R-:W-:Y:S01]  /*26d0*/  IMAD.X R28, R28, 0x1, R57, P3 ;  /* 0x000000011c1c7824 */ /* 0x000fe200018e0639 */
[----:B------:R-:W-:Y:S01]  /*26e0*/  IADD3 R27, P3, PT, R21, R50, RZ ;  /* 0x00000032151b7210 */ /* 0x000fe20007f7e0ff */
[----:B------:R-:W-:-:S03]  /*26f0*/  IMAD.WIDE.U32 R16, R23, R40, RZ ;  /* 0x0000002817107225 */ /* 0x000fc600078e00ff */
[----:B------:R-:W-:Y:S01]  /*2700*/  ISETP.GE.U32.AND.EX P0, PT, R28, R57, PT, P0 ;  /* 0x000000391c00720c */ /* 0x000fe20003f06100 */
[----:B------:R-:W-:Y:S01]  /*2710*/  IMAD.WIDE.U32.X R58, R45, R13, R58, P1 ;  /* 0x0000000d2d3a7225 */ /* 0x000fe200008e043a */
[----:B------:R-:W-:-:S03]  /*2720*/  ISETP.GE.U32.AND P1, PT, R27, R50, PT ;  /* 0x000000321b00720c */ /* 0x000fc60003f26070 */
[----:B------:R-:W-:Y:S01]  /*2730*/  IMAD.X R21, R28, 0x1, R63, P3 ;  /* 0x000000011c157824 */ /* 0x000fe200018e063f */
[----:B------:R-:W-:Y:S01]  /*2740*/  IADD3 R45, P3, PT, R51, R32, RZ ;  /* 0x00000020332d7210 */ /* 0x000fe20007f7e0ff */
[----:B------:R-:W-:Y:S01]  /*2750*/  IMAD.X R61, RZ, RZ, RZ, P2 ;  /* 0x000000ffff3d7224 */ /* 0x000fe200010e06ff */
[----:B------:R-:W-:Y:S01]  /*2760*/  SEL R28, RZ, 0x1, P0 ;  /* 0x00000001ff1c7807 */ /* 0x000fe20000000000 */
[----:B------:R-:W-:Y:S01]  /*2770*/  IMAD.WIDE.U32 R52, R22, R40, RZ ;  /* 0x0000002816347225 */ /* 0x000fe200078e00ff */
[----:B------:R-:W-:Y:S02]  /*2780*/  ISETP.GE.U32.AND.EX P1, PT, R21, R63, PT, P1 ;  /* 0x0000003f1500720c */ /* 0x000fe40003f26110 */
[----:B------:R-:W-:Y:S01]  /*2790*/  ISETP.GE.U32.AND P0, PT, R45, R32, PT ;  /* 0x000000202d00720c */ /* 0x000fe20003f06070 */
[----:B------:R-:W-:-:S04]  /*27a0*/  IMAD.WIDE.U32 R50, P2, R41, R22, R16 ;  /* 0x0000001629327225 */ /* 0x000fc80007840010 */
[----:B------:R-:W-:Y:S02]  /*27b0*/  IMAD.MOV.U32 R60, RZ, RZ, R35 ;  /* 0x000000ffff3c7224 */ /* 0x000fe400078e0023 */
[----:B------:R-:W-:Y:S02]  /*27c0*/  IMAD R15, R55, R4, RZ ;  /* 0x00000004370f7224 */ /* 0x000fe400078e02ff */
[----:B------:R-:W-:Y:S01]  /*27d0*/  IMAD.WIDE.U32.X R60, R23, R43, R60, P6 ;  /* 0x0000002b173c7225 */ /* 0x000fe200030e043c */
[----:B------:R-:W-:-:S03]  /*27e0*/  IADD3 R68, P6, PT, R53, R50, RZ ;  /* 0x0000003235447210 */ /* 0x000fc60007fde0ff */
[----:B------:R-:W-:Y:S01]  /*27f0*/  IMAD.X R46, R46, 0x1, R39, P3 ;  /* 0x000000012e2e7824 */ /* 0x000fe200018e0627 */
[----:B------:R-:W-:Y:S01]  /*2800*/  IADD3 R50, P3, PT, R47, R52, RZ ;  /* 0x000000342f327210 */ /* 0x000fe20007f7e0ff */
[----:B------:R-:W-:-:S03]  /*2810*/  IMAD.WIDE.U32 R16, R48, R4, RZ ;  /* 0x0000000430107225 */ /* 0x000fc600078e00ff */
[----:B------:R-:W-:Y:S01]  /*2820*/  ISETP.GE.U32.AND.EX P0, PT, R46, R39, PT, P0 ;  /* 0x000000272e00720c */ /* 0x000fe20003f06100 */
[----:B------:R-:W-:Y:S01]  /*2830*/  IMAD R33, R48, R5, R15 ;  /* 0x0000000530217224 */ /* 0x000fe200078e020f */
[----:B------:R-:W-:Y:S01]  /*2840*/  SEL R15, RZ, 0x1, P1 ;  /* 0x00000001ff0f7807 */ /* 0x000fe20000800000 */
[----:B------:R-:W-:Y:S01]  /*2850*/  IMAD.X R71, R68, 0x1, R49, P3 ;  /* 0x0000000144477824 */ /* 0x000fe200018e0631 */
[----:B------:R-:W-:Y:S01]  /*2860*/  IADD3 R69, P1, PT, R50, R69, RZ ;  /* 0x0000004532457210 */ /* 0x000fe20007f3e0ff */
[----:B------:R-:W-:Y:S01]  /*2870*/  IMAD.IADD R17, R17, 0x1, R33 ;  /* 0x0000000111117824 */ /* 0x000fe200078e0221 */
[----:B------:R-:W-:Y:S01]  /*2880*/  SEL R39, RZ, 0x1, P0 ;  /* 0x00000001ff277807 */ /* 0x000fe20000000000 */
[----:B------:R-:W-:Y:S01]  /*2890*/  IMAD.WIDE.U32 R32, R16, R6, RZ ;  /* 0x0000000610207225 */ /* 0x000fe200078e00ff */
[----:B------:R-:W-:-:S03]  /*28a0*/  IADD3 R28, P0, P3, R15, R58, R28 ;  /* 0x0000003a0f1c7210 */ /* 0x000fc60007b1e01c */
[----:B------:R-:W-:Y:S01]  /*28b0*/  IMAD.X R44, R71, 0x1, R62, P1 ;  /* 0x00000001472c7824 */ /* 0x000fe200008e063e */
[----:B------:R-:W-:Y:S01]  /*28c0*/  IADD3 R53, P1, PT, R69, R52, RZ ;  /* 0x0000003445357210 */ /* 0x000fe20007f3e0ff */
[----:B------:R-:W-:Y:S01]  /*28d0*/  IMAD.WIDE.U32 R34, R17, R6, RZ ;  /* 0x0000000611227225 */ /* 0x000fe200078e00ff */
[----:B------:R-:W-:Y:S02]  /*28e0*/  IADD3.X R15, PT, PT, RZ, R59, RZ, P0, P3 ;  /* 0x0000003bff0f7210 */ /* 0x000fe400007e64ff */
[----:B------:R-:W-:Y:S01]  /*28f0*/  IADD3 R39, P0, P3, R53, R60, R39 ;  /* 0x0000003c35277210 */ /* 0x000fe20007b1e027 */
[----:B------:R-:W-:Y:S01]  /*2900*/  IMAD.X R36, R44, 0x1, R68, P1 ;  /* 0x000000012c247824 */ /* 0x000fe200008e0644 */
[----:B------:R-:W-:Y:S01]  /*2910*/  LOP3.LUT R57, RZ, R32, RZ, 0x33, !PT ;  /* 0x00000020ff397212 */ /* 0x000fe200078e33ff */
[----:B------:R-:W-:-:S03]  /*2920*/  IMAD.WIDE.U32 R58, P1, R16, R7, R34 ;  /* 0x00000007103a7225 */ /* 0x000fc60007820022 */
[----:B------:R-:W-:Y:S01]  /*2930*/  IADD3.X R35, PT, PT, R36, R61, RZ, P0, P3 ;  /* 0x0000003d24237210 */ /* 0x000fe200007e64ff */
[----:B------:R-:W-:Y:S01]  /*2940*/  IMAD.WIDE.U32 R62, R41, R22, RZ ;  /* 0x00000016293e7225 */ /* 0x000fe200078e00ff */
[----:B------:R-:W-:Y:S02]  /*2950*/  IADD3 R32, P3, PT, R33, R58, RZ ;  /* 0x0000003a21207210 */ /* 0x000fe40007f7e0ff */
[----:B------:R-:W-:Y:S01]  /*2960*/  ISETP.GT.U32.AND P0, PT, R48, R57, PT ;  /* 0x000000393000720c */ /* 0x000fe20003f04070 */
[----:B------:R-:W-:Y:S01]  /*2970*/  IMAD.X R33, RZ, RZ, RZ, P1 ;  /* 0x000000ffff217224 */ /* 0x000fe200008e06ff */
[----:B------:R-:W-:Y:S01]  /*2980*/  LOP3.LUT R32, RZ, R32, RZ, 0x33, !PT ;  /* 0x00000020ff207212 */ /* 0x000fe200078e33ff */
[----:B------:R-:W-:-:S03]  /*2990*/  IMAD.WIDE.U32 R60, R17, R8, RZ ;  /* 0x00000008113c7225 */ /* 0x000fc600078e00ff */
[----:B------:R-:W-:Y:S01]  /*29a0*/  ISETP.GT.U32.AND.EX P0, PT, R55, R32, PT, P0 ;  /* 0x000000203700720c */ /* 0x000fe20003f04100 */
[----:B------:R-:W-:Y:S02]  /*29b0*/  IMAD.MOV.U32 R32, RZ, RZ, R59 ;  /* 0x000000ffff207224 */ /* 0x000fe400078e003b */
[----:B------:R-:W-:Y:S01]  /*29c0*/  IMAD.WIDE.U32 R64, P1, R40, R23, R62 ;  /* 0x0000001728407225 */ /* 0x000fe2000782003e */
[----:B------:R-:W-:-:S03]  /*29d0*/  SEL R55, RZ, 0x1, !P0 ;  /* 0x00000001ff377807 */ /* 0x000fc60004000000 */
[----:B------:R-:W-:-:S04]  /*29e0*/  IMAD.WIDE.U32.X R32, R17, R7, R32, P3 ;  /* 0x0000000711207225 */ /* 0x000fc800018e0420 */
[----:B------:R-:W-:Y:S01]  /*29f0*/  IMAD.WIDE.U32 R62, R40, R22, RZ ;  /* 0x00000016283e7225 */ /* 0x000fe200078e00ff */
[----:B------:R-:W-:-:S03]  /*2a00*/  IADD3 R62, P0, PT, R55, R32, RZ ;  /* 0x00000020373e7210 */ /* 0x000fc60007f1e0ff */
[----:B------:R-:W-:-:S04]  /*2a10*/  IMAD.WIDE.U32 R60, P3, R16, R9, R60 ;  /* 0x00000009103c7225 */ /* 0x000fc8000786003c */
[----:B------:R-:W-:-:S04]  /*2a20*/  IMAD.WIDE.U32 R58, R16, R8, RZ ;  /* 0x00000008103a7225 */ /* 0x000fc800078e00ff */
[----:B------:R-:W-:Y:S01]  /*2a30*/  IMAD.X R67, RZ, RZ, RZ, P1 ;  /* 0x000000ffff437224 */ /* 0x000fe200008e06ff */
[----:B------:R-:W-:Y:S01]  /*2a40*/  IADD3 RZ, P1, PT, R63, R64, RZ ;  /* 0x000000403fff7210 */ /* 0x000fe20007f3e0ff */
[----:B------:R-:W-:Y:S01]  /*2a50*/  IMAD.X R57, RZ, RZ, RZ, P3 ;  /* 0x000000ffff397224 */ /* 0x000fe200018e06ff */
[----:B------:R-:W-:Y:S01]  /*2a60*/  IADD3 R63, P3, PT, R56, R58, RZ ;  /* 0x0000003a383f7210 */ /* 0x000fe20007f7e0ff */
[----:B------:R-:W-:Y:S01]  /*2a70*/  IMAD.X R73, RZ, RZ, R33, P0 ;  /* 0x000000ffff497224 */ /* 0x000fe200000e0621 */
[----:B------:R-:W-:Y:S01]  /*2a80*/  IADD3 R59, P0, PT, R59, R60, RZ ;  /* 0x0000003c3b3b7210 */ /* 0x000fe20007f1e0ff */
[----:B------:R-:W-:Y:S02]  /*2a90*/  IMAD.MOV.U32 R56, RZ, RZ, R61 ;  /* 0x000000ffff387224 */ /* 0x000fe400078e003d */
[----:B------:R-:W-:Y:S02]  /*2aa0*/  IMAD.MOV.U32 R66, RZ, RZ, R65 ;  /* 0x000000ffff427224 */ /* 0x000fe400078e0041 */
[----:B------:R-:W-:Y:S01]  /*2ab0*/  IMAD.X R61, RZ, RZ, RZ, P2 ;  /* 0x000000ffff3d7224 */ /* 0x000fe200010e06ff */
[----:B------:R-:W-:Y:S01]  /*2ac0*/  ISETP.GE.U32.AND P2, PT, R50, R52, PT ;  /* 0x000000343200720c */ /* 0x000fe20003f46070 */
[----:B------:R-:W-:Y:S01]  /*2ad0*/  IMAD.X R48, R59, 0x1, R54, P3 ;  /* 0x000000013b307824 */ /* 0x000fe200018e0636 */
[----:B------:R-:W-:Y:S01]  /*2ae0*/  ISETP.GE.U32.AND P3, PT, R69, R50, PT ;  /* 0x000000324500720c */ /* 0x000fe20003f66070 */
[----:B------:R-:W-:Y:S01]  /*2af0*/  IMAD.WIDE.U32.X R54, R17, R9, R56, P0 ;  /* 0x0000000911367225 */ /* 0x000fe200000e0438 */
[----:B------:R-:W-:-:S02]  /*2b00*/  IADD3 R33, P0, PT, R63, R62, RZ ;  /* 0x0000003e3f217210 */ /* 0x000fc40007f1e0ff */
[----:B------:R-:W-:Y:S01]  /*2b10*/  ISETP.GE.U32.AND.EX P2, PT, R71, R68, PT, P2 ;  /* 0x000000444700720c */ /* 0x000fe20003f46120 */
[----:B------:R-:W-:Y:S01]  /*2b20*/  IMAD.WIDE.U32.X R56, R41, R23, R66, P1 ;  /* 0x0000001729387225 */ /* 0x000fe200008e0442 */
[----:B------:R-:W-:Y:S02]  /*2b30*/  ISETP.GE.U32.AND P1, PT, R63, R58, PT ;  /* 0x0000003a3f00720c */ /* 0x000fe40003f26070 */
[----:B------:R-:W-:Y:S01]  /*2b40*/  SEL R34, RZ, 0x1, P2 ;  /* 0x00000001ff227807 */ /* 0x000fe20001000000 */
[C---:B------:R-:W-:Y:S01]  /*2b50*/  IMAD.X R32, R48.reuse, 0x1, R73, P0 ;  /* 0x0000000130207824 */ /* 0x040fe200000e0649 */
[----:B------:R-:W-:Y:S01]  /*2b60*/  ISETP.GE.U32.AND.EX P1, PT, R48, R59, PT, P1 ;  /* 0x0000003b3000720c */ /* 0x000fe20003f26110 */
[----:B------:R-:W-:Y:S01]  /*2b70*/  IMAD.MOV.U32 R60, RZ, RZ, R51 ;  /* 0x000000ffff3c7224 */ /* 0x000fe200078e0033 */
[----:B------:R-:W-:Y:S01]  /*2b80*/  ISETP.GE.U32.AND P2, PT, R33, R62, PT ;  /* 0x0000003e2100720c */ /* 0x000fe20003f46070 */
[----:B------:R-:W-:Y:S01]  /*2b90*/  IMAD.WIDE.U32 R50, R42, R24, RZ ;  /* 0x000000182a327225 */ /* 0x000fe200078e00ff */
[----:B------:R-:W-:-:S02]  /*2ba0*/  ISETP.GE.U32.AND.EX P3, PT, R44, R71, PT, P3 ;  /* 0x000000472c00720c */ /* 0x000fc40003f66130 */
[----:B------:R-:W-:Y:S01]  /*2bb0*/  SEL R44, RZ, 0x1, P1 ;  /* 0x00000001ff2c7807 */ /* 0x000fe20000800000 */
[----:B------:R-:W-:Y:S01]  /*2bc0*/  IMAD.WIDE.U32.X R60, R41, R23, R60, P6 ;  /* 0x00000017293c7225 */ /* 0x000fe200030e043c */
[----:B------:R-:W-:Y:S02]  /*2bd0*/  ISETP.GE.U32.AND P0, PT, R53, R52, PT ;  /* 0x000000343500720c */ /* 0x000fe40003f06070 */
[----:B------:R-:W-:Y:S01]  /*2be0*/  ISETP.GE.U32.AND P1, PT, R39, R53, PT ;  /* 0x000000352700720c */ /* 0x000fe20003f26070 */
[----:B------:R-:W-:Y:S01]  /*2bf0*/  IMAD.WIDE.U32 R52, R43, R24, RZ ;  /* 0x000000182b347225 */ /* 0x000fe200078e00ff */
[----:B------:R-:W-:Y:S02]  /*2c00*/  ISETP.GE.U32.AND.EX P2, PT, R32, R73, PT, P2 ;  /* 0x000000492000720c */ /* 0x000fe40003f46120 */
[----:B------:R-:W-:Y:S01]  /*2c10*/  ISETP.GE.U32.AND.EX P0, PT, R36, R68, PT, P0 ;  /* 0x000000442400720c */ /* 0x000fe20003f06100 */
[----:B------:R-:W-:Y:S01]  /*2c20*/  IMAD.WIDE.U32 R68, R22, R24, RZ ;  /* 0x0000001816447225 */ /* 0x000fe200078e00ff */
[----:B------:R-:W-:-:S02]  /*2c30*/  SEL R75, RZ, 0x1, P3 ;  /* 0x00000001ff4b7807 */ /* 0x000fc40001800000 */
[----:B------:R-:W-:Y:S01]  /*2c40*/  ISETP.GE.U32.AND.EX P1, PT, R35, R36, PT, P1 ;  /* 0x000000242300720c */ /* 0x000fe20003f26110 */
[----:B------:R-:W-:Y:S01]  /*2c50*/  IMAD.WIDE.U32 R52, P6, R25, R42, R52 ;  /* 0x0000002a19347225 */ /* 0x000fe200078c0034 */
[----:B------:R-:W-:Y:S02]  /*2c60*/  SEL R59, RZ, 0x1, P2 ;  /* 0x00000001ff3b7807 */ /* 0x000fe40001000000 */
[----:B------:R-:W-:Y:S01]  /*2c70*/  IADD3 R75, P2, P3, R75, R56, R34 ;  /* 0x000000384b4b7210 */ /* 0x000fe20007b5e022 */
[----:B------:R-:W-:Y:S01]  /*2c80*/  IMAD.MOV.U32 R50, RZ, RZ, R53 ;  /* 0x000000ffff327224 */ /* 0x000fe200078e0035 */
[----:B------:R-:W-:Y:S02]  /*2c90*/  SEL R36, RZ, 0x1, P0 ;  /* 0x00000001ff247807 */ /* 0x000fe40000000000 */
[----:B------:R-:W-:Y:S02]  /*2ca0*/  SEL R63, RZ, 0x1, P1 ;  /* 0x00000001ff3f7807 */ /* 0x000fe40000800000 */
[----:B------:R-:W-:Y:S01]  /*2cb0*/  IADD3 R34, P0, P1, R59, R54, R44 ;  /* 0x000000363b227210 */ /* 0x000fe2000791e02c */
[----:B------:R-:W-:Y:S01]  /*2cc0*/  IMAD.WIDE.U32 R58, R41, R24, RZ ;  /* 0x00000018293a7225 */ /* 0x000fe200078e00ff */
[----:B------:R-:W-:-:S02]  /*2cd0*/  IADD3.X R77, PT, PT, RZ, R57, RZ, P2, P3 ;  /* 0x00000039ff4d7210 */ /* 0x000fc400017e64ff */
[----:B------:R-:W-:Y:S01]  /*2ce0*/  IADD3 RZ, P2, PT, R51, R52, RZ ;  /* 0x0000003433ff7210 */ /* 0x000fe20007f5e0ff */
[----:B------:R-:W-:Y:S01]  /*2cf0*/  IMAD.X R51, RZ, RZ, RZ, P6 ;  /* 0x000000ffff337224 */ /* 0x000fe200030e06ff */
[----:B------:R-:W-:Y:S01]  /*2d00*/  IADD3.X R44, PT, PT, RZ, R55, RZ, P0, P1 ;  /* 0x00000037ff2c7210 */ /* 0x000fe200007e24ff */
[C---:B------:R-:W-:Y:S01]  /*2d10*/  IMAD.WIDE.U32 R56, P0, R40.reuse, R25, R58 ;  /* 0x0000001928387225 */ /* 0x040fe2000780003a */
[----:B------:R-:W-:Y:S02]  /*2d20*/  ISETP.GE.U32.AND P6, PT, R47, R14, PT ;  /* 0x0000000e2f00720c */ /* 0x000fe40003fc6070 */
[----:B------:R-:W-:Y:S01]  /*2d30*/  IADD3 R36, P1, P3, R63, R60, R36 ;  /* 0x0000003c3f247210 */ /* 0x000fe20007b3e024 */
[----:B------:R-:W-:Y:S01]  /*2d40*/  IMAD.WIDE.U32 R58, R25, R40, RZ ;  /* 0x00000028193a7225 */ /* 0x000fe200078e00ff */
[----:B------:R-:W-:Y:S02]  /*2d50*/  ISETP.GE.U32.AND.EX P6, PT, R49, R38, PT, P6 ;  /* 0x000000263100720c */ /* 0x000fe40003fc6160 */
[----:B------:R-:W-:Y:S01]  /*2d60*/  IADD3.X R78, PT, PT, RZ, R61, RZ, P1, P3 ;  /* 0x0000003dff4e7210 */ /* 0x000fe20000fe64ff */
[----:B------:R-:W-:Y:S01]  /*2d70*/  IMAD.WIDE.U32 R54, R40, R24, RZ ;  /* 0x0000001828367225 */ /* 0x000fe200078e00ff */
[----:B------:R-:W-:-:S03]  /*2d80*/  SEL R53, RZ, 0x1, P6 ;  /* 0x00000001ff357807 */ /* 0x000fc60003000000 */
[----:B------:R-:W-:Y:S01]  /*2d90*/  IMAD.WIDE.U32 R48, R24, R40, RZ ;  /* 0x0000002818307225 */ /* 0x000fe200078e00ff */
[----:B------:R-:W-:-:S03]  /*2da0*/  IADD3 RZ, P1, PT, R55, R56, RZ ;  /* 0x0000003837ff7210 */ /* 0x000fc60007f3e0ff */
[----:B------:R-:W-:-:S04]  /*2db0*/  IMAD.WIDE.U32 R58, P3, R41, R24, R58 ;  /* 0x00000018293a7225 */ /* 0x000fc8000786003a */
[----:B------:R-:W-:Y:S01]  /*2dc0*/  IMAD.WIDE.U32.X R50, R25, R43, R50, P2 ;  /* 0x0000002b19327225 */ /* 0x000fe200010e0432 */
[----:B------:R-:W-:-:S03]  /*2dd0*/  IADD3 R47, P2, PT, R49, R58, RZ ;  /* 0x0000003a312f7210 */ /* 0x000fc60007f5e0ff */
[----:B------:R-:W-:Y:S02]  /*2de0*/  IMAD R52, R29, R4, RZ ;  /* 0x000000041d347224 */ /* 0x000fe400078e02ff */
[----:B------:R-:W-:Y:S01]  /*2df0*/  IMAD.X R61, RZ, RZ, RZ, P0 ;  /* 0x000000ffff3d7224 */ /* 0x000fe200000e06ff */
[----:B------:R-:W-:Y:S01]  /*2e00*/  IADD3 R56, P0, P6, R48, R50, R53 ;  /* 0x0000003230387210 */ /* 0x000fe20007e1e035 */
[----:B------:R-:W-:-:S03]  /*2e10*/  IMAD.WIDE.U32 R54, R26, R4, RZ ;  /* 0x000000041a367225 */ /* 0x000fc600078e00ff */
[----:B------:R-:W-:Y:S01]  /*2e20*/  IADD3.X R58, PT, PT, R47, R51, RZ, P0, P6 ;  /* 0x000000332f3a7210 */ /* 0x000fe200007ec4ff */
[----:B------:R-:W-:Y:S01]  /*2e30*/  IMAD R49, R26, R5, R52 ;  /* 0x000000051a317224 */ /* 0x000fe200078e0234 */
[C---:B------:R-:W-:Y:S01]  /*2e40*/  ISETP.GE.U32.AND P6, PT, R56.reuse, R48, PT ;  /* 0x000000303800720c */ /* 0x040fe20003fc6070 */
[----:B------:R-:W-:Y:S01]  /*2e50*/  IMAD.WIDE.U32 R50, R23, R22, RZ ;  /* 0x0000001617327225 */ /* 0x000fe200078e00ff */
[----:B------:R-:W-:Y:S02]  /*2e60*/  IADD3 R75, P0, PT, R56, R75, RZ ;  /* 0x0000004b384b7210 */ /* 0x000fe40007f1e0ff */
[----:B------:R-:W-:Y:S01]  /*2e70*/  ISETP.GE.U32.AND.EX P6, PT, R58, R47, PT, P6 ;  /* 0x0000002f3a00720c */ /* 0x000fe20003fc6160 */
[----:B------:R-:W-:Y:S02]  /*2e80*/  IMAD.IADD R55, R55, 0x1, R49 ;  /* 0x0000000137377824 */ /* 0x000fe400078e0231 */
[----:B------:R-:W-:Y:S02]  /*2e90*/  IMAD.MOV.U32 R60, RZ, RZ, R57 ;  /* 0x000000ffff3c7224 */ /* 0x000fe400078e0039 */
[----:B------:R-:W-:-:S04]  /*2ea0*/  IMAD.WIDE.U32 R52, R55, R6, RZ ;  /* 0x0000000637347225 */ /* 0x000fc800078e00ff */
[----:B------:R-:W-:-:S04]  /*2eb0*/  IMAD.WIDE.U32 R62, R54, R6, RZ ;  /* 0x00000006363e7225 */ /* 0x000fc800078e00ff */
[----:B------:R-:W-:Y:S01]  /*2ec0*/  IMAD.WIDE.U32.X R60, R41, R25, R60, P1 ;  /* 0x00000019293c7225 */ /* 0x000fe200008e043c */
[----:B------:R-:W-:-:S03]  /*2ed0*/  LOP3.LUT R49, RZ, R62, RZ, 0x33, !PT ;  /* 0x0000003eff317212 */ /* 0x000fc600078e33ff */
[----:B------:R-:W-:Y:S01]  /*2ee0*/  IMAD.WIDE.U32 R64, P1, R22, R23, R50 ;  /* 0x0000001716407225 */ /* 0x000fe20007820032 */
[----:B------:R-:W-:-:S03]  /*2ef0*/  SEL R50, RZ, 0x1, P6 ;  /* 0x00000001ff327807 */ /* 0x000fc60003000000 */
[----:B------:R-:W-:-:S04]  /*2f00*/  IMAD.WIDE.U32 R70, P6, R54, R7, R52 ;  /* 0x0000000736467225 */ /* 0x000fc800078c0034 */
[----:B------:R-:W-:Y:S01]  /*2f10*/  IMAD.X R77, R58, 0x1, R77, P0 ;  /* 0x000000013a4d7824 */ /* 0x000fe200000e064d */
[----:B------:R-:W-:Y:S01]  /*2f20*/  ISETP.GT.U32.AND P0, PT, R26, R49, PT ;  /* 0x000000311a00720c */ /* 0x000fe20003f04070 */
[----:B------:R-:W-:Y:S01]  /*2f30*/  IMAD.X R53, RZ, RZ, RZ, P4 ;  /* 0x000000ffff357224 */ /* 0x000fe200020e06ff */
[----:B------:R-:W-:Y:S01]  /*2f40*/  IADD3 R26, P4, PT, R63, R70, RZ ;  /* 0x000000463f1a7210 */ /* 0x000fe20007f9e0ff */
[----:B------:R-:W-:Y:S01]  /*2f50*/  IMAD.X R67, RZ, RZ, RZ, P1 ;  /* 0x000000ffff437224 */ /* 0x000fe200008e06ff */
[----:B------:R-:W-:Y:S01]  /*2f60*/  ISETP.GE.U32.AND P1, PT, R75, R56, PT ;  /* 0x000000384b00720c */ /* 0x000fe20003f26070 */
[----:B------:R-:W-:Y:S01]  /*2f70*/  IMAD.WIDE.U32 R62, R22, R22, RZ ;  /* 0x00000016163e7225 */ /* 0x000fe200078e00ff */
[----:B------:R-:W-:Y:S02]  /*2f80*/  LOP3.LUT R26, RZ, R26, RZ, 0x33, !PT ;  /* 0x0000001aff1a7212 */ /* 0x000fe400078e33ff */
[----:B------:R-:W-:Y:S01]  /*2f90*/  ISETP.GE.U32.AND.EX P1, PT, R77, R58, PT, P1 ;  /* 0x0000003a4d00720c */ /* 0x000fe20003f26110 */
[----:B------:R-:W-:-:S03]  /*2fa0*/  IMAD.WIDE.U32 R56, R23, R24, RZ ;  /* 0x0000001817387225 */ /* 0x000fc600078e00ff */
[----:B------:R-:W-:Y:S01]  /*2fb0*/  SEL R49, RZ, 0x1, P1 ;  /* 0x00000001ff317807 */ /* 0x000fe20000800000 */
[----:B------:R-:W-:Y:S01]  /*2fc0*/  IMAD.X R73, RZ, RZ, RZ, P6 ;  /* 0x000000ffff497224 */ /* 0x000fe200030e06ff */
[----:B------:R-:W-:Y:S01]  /*2fd0*/  ISETP.GT.U32.AND.EX P6, PT, R29, R26, PT, P0 ;  /* 0x0000001a1d00720c */ /* 0x000fe20003fc4100 */
[----:B------:R-:W-:Y:S01]  /*2fe0*/  IMAD.MOV.U32 R72, RZ, RZ, R71 ;  /* 0x000000ffff487224 */ /* 0x000fe200078e0047 */
[----:B------:R-:W-:Y:S01]  /*2ff0*/  IADD3 R26, P0, PT, R63, R64, RZ ;  /* 0x000000403f1a7210 */ /* 0x000fe20007f1e0ff */
[----:B------:R-:W-:Y:S01]  /*3000*/  IMAD.MOV.U32 R66, RZ, RZ, R65 ;  /* 0x000000ffff427224 */ /* 0x000fe200078e0041 */
[----:B------:R-:W-:Y:S01]  /*3010*/  SEL R29, RZ, 0x1, !P6 ;  /* 0x00000001ff1d7807 */ /* 0x000fe20007000000 */
[----:B------:R-:W-:Y:S02]  /*3020*/  IMAD.X R51, RZ, RZ, RZ, P3 ;  /* 0x000000ffff337224 */ /* 0x000fe400018e06ff */
[----:B------:R-:W-:Y:S01]  /*3030*/  IMAD.WIDE.U32.X R64, R55, R7, R72, P4 ;  /* 0x0000000737407225 */ /* 0x000fe200020e0448 */
[----:B------:R-:W-:-:S03]  /*3040*/  IADD3 R49, P4, P6, R49, R60, R50 ;  /* 0x0000003c31317210 */ /* 0x000fc60007e9e032 */
[----:B------:R-:W-:-:S04]  /*3050*/  IMAD.WIDE.U32 R56, P3, R22, R25, R56 ;  /* 0x0000001916387225 */ /* 0x000fc80007860038 */
[----:B------:R-:W-:Y:S01]  /*3060*/  IMAD.MOV.U32 R50, RZ, RZ, R59 ;  /* 0x000000ffff327224 */ /* 0x000fe200078e003b */
[----:B------:R-:W-:Y:S01]  /*3070*/  IADD3 RZ, P1, PT, R69, R56, RZ ;  /* 0x0000003845ff7210 */ /* 0x000fe20007f3e0ff */
[----:B------:R-:W-:Y:S01]  /*3080*/  IMAD.WIDE.U32 R58, R55, R8, RZ ;  /* 0x00000008373a7225 */ /* 0x000fe200078e00ff */
[----:B------:R-:W-:Y:S02]  /*3090*/  IADD3.X R56, PT, PT, RZ, R61, RZ, P4, P6 ;  /* 0x0000003dff387210 */ /* 0x000fe400027ec4ff */
[----:B------:R-:W-:Y:S01]  /*30a0*/  IADD3 R70, P6, PT, R29, R64, RZ ;  /* 0x000000401d467210 */ /* 0x000fe20007fde0ff */
[----:B------:R-:W-:Y:S02]  /*30b0*/  IMAD.MOV.U32 R52, RZ, RZ, R37 ;  /* 0x000000ffff347224 */ /* 0x000fe400078e0025 */
[----:B------:R-:W-:Y:S01]  /*30c0*/  IMAD.X R37, RZ, RZ, RZ, P3 ;  /* 0x000000ffff257224 */ /* 0x000fe200018e06ff */
[----:B------:R-:W-:Y:S01]  /*30d0*/  IADD3 R71, P3, PT, R75, R62, RZ ;  /* 0x0000003e4b477210 */ /* 0x000fe20007f7e0ff */
[----:B------:R-:W-:-:S04]  /*30e0*/  IMAD.WIDE.U32 R68, P4, R54, R9, R58 ;  /* 0x0000000936447225 */ /* 0x000fc8000788003a */
[----:B------:R-:W-:-:S04]  /*30f0*/  IMAD.WIDE.U32 R60, R54, R8, RZ ;  /* 0x00000008363c7225 */ /* 0x000fc800078e00ff */
[----:B------:R-:W-:Y:S01]  /*3100*/  IMAD.X R72, RZ, RZ, R65, P6 ;  /* 0x000000ffff487224 */ /* 0x000fe200030e0641 */
[----:B------:R-:W-:Y:S01]  /*3110*/  IADD3 R29, P6, PT, R30, R60, RZ ;  /* 0x0000003c1e1d7210 */ /* 0x000fe20007fde0ff */
[----:B------:R-:W-:Y:S01]  /*3120*/  IMAD.X R63, RZ, RZ, RZ, P4 ;  /* 0x000000ffff3f7224 */ /* 0x000fe200020e06ff */
[----:B------:R-:W-:Y:S01]  /*3130*/  IADD3 R75, P4, PT, R71, R36, RZ ;  /* 0x00000024474b7210 */ /* 0x000fe20007f9e0ff */
[----:B------:R-:W-:Y:S01]  /*3140*/  IMAD.WIDE.U32.X R58, R23, R23, R66, P0 ;  /* 0x00000017173a7225 */ /* 0x000fe200000e0442 */
[----:B------:R-:W-:-:S03]  /*3150*/  ISETP.GE.U32.AND P0, PT, R71, R62, PT ;  /* 0x0000003e4700720c */ /* 0x000fc60003f06070 */
[----:B------:R-:W-:Y:S01]  /*3160*/  IMAD.X R65, R26, 0x1, R77, P3 ;  /* 0x000000011a417824 */ /* 0x000fe200018e064d */
[----:B------:R-:W-:Y:S01]  /*3170*/  IADD3 R64, P3, PT, R61, R68, RZ ;  /* 0x000000443d407210 */ /* 0x000fe20007f7e0ff */
[----:B------:R-:W-:Y:S02]  /*3180*/  IMAD.MOV.U32 R36, RZ, RZ, R57 ;  /* 0x000000ffff247224 */ /* 0x000fe400078e0039 */
[C---:B------:R-:W-:Y:S01]  /*3190*/  IMAD.X R78, R65.reuse, 0x1, R78, P4 ;  /* 0x00000001414e7824 */ /* 0x040fe200020e064e */
[----:B------:R-:W-:Y:S01]  /*31a0*/  ISETP.GE.U32.AND.EX P0, PT, R65, R26, PT, P0 ;  /* 0x0000001a4100720c */ /* 0x000fe20003f06100 */
[----:B------:R-:W-:Y:S01]  /*31b0*/  IMAD.X R57, R64, 0x1, R31, P6 ;  /* 0x0000000140397824 */ /* 0x000fe200030e061f */
[----:B------:R-:W-:Y:S01]  /*31c0*/  IADD3 R26, P4, PT, R29, R70, RZ ;  /* 0x000000461d1a7210 */ /* 0x000fe20007f9e0ff */
[----:B------:R-:W-:Y:S01]  /*31d0*/  IMAD.WIDE.U32 R30, R55, R10, RZ ;  /* 0x0000000a371e7225 */ /* 0x000fe200078e00ff */
[----:B------:R-:W-:Y:S02]  /*31e0*/  SEL R68, RZ, 0x1, P0 ;  /* 0x00000001ff447807 */ /* 0x000fe40000000000 */
[----:B------:R-:W-:Y:S01]  /*31f0*/  ISETP.GE.U32.AND P6, PT, R75, R71, PT ;  /* 0x000000474b00720c */ /* 0x000fe20003fc6070 */
[----:B------:R-:W-:Y:S01]  /*3200*/  IMAD.MOV.U32 R62, RZ, RZ, R69 ;  /* 0x000000ffff3e7224 */ /* 0x000fe200078e0045 */
[----:B------:R-:W-:Y:S01]  /*3210*/  ISETP.GE.U32.AND P0, PT, R29, R60, PT ;  /* 0x0000003c1d00720c */ /* 0x000fe20003f06070 */
[----:B------:R-:W-:Y:S01]  /*3220*/  IMAD.X R29, R57, 0x1, R72, P4 ;  /* 0x00000001391d7824 */ /* 0x000fe200020e0648 */
[----:B------:R-:W-:Y:S01]  /*3230*/  ISETP.GE.U32.AND P4, PT, R26, R70, PT ;  /* 0x000000461a00720c */ /* 0x000fe20003f86070 */
        /* <DEDUP_REMOVED lines=8> */
[----:B------:R-:W-:Y:S01]  /*32c0*/  SEL R57, RZ, 0x1, P4 ;  /* 0x00000001ff397807 */ /* 0x000fe20002000000 */
[----:B------:R-:W-:Y:S01]  /*32d0*/  IMAD.WIDE.U32.X R30, R55, R9, R62, P3 ;  /* 0x00000009371e7225 */ /* 0x000fe200018e043e */
[----:B------:R-:W-:-:S03]  /*32e0*/  IADD3 R62, P3, P0, R65, R58, R68 ;  /* 0x0000003a413e7210 */ /* 0x000fc6000787e044 */
[----:B------:R-:W-:-:S04]  /*32f0*/  IMAD.WIDE.U32 R68, R54, R10, RZ ;  /* 0x0000000a36447225 */ /* 0x000fc800078e00ff */
[----:B------:R-:W-:Y:S01]  /*3300*/  IMAD.X R65, RZ, RZ, RZ, P6 ;  /* 0x000000ffff417224 */ /* 0x000fe200030e06ff */
[----:B------:R-:W-:Y:S01]  /*3310*/  IADD3 R74, P4, P6, R57, R30, R74 ;  /* 0x0000001e394a7210 */ /* 0x000fe20007e9e04a */
[----:B------:R-:W-:Y:S01]  /*3320*/  IMAD.MOV.U32 R64, RZ, RZ, R61 ;  /* 0x000000ffff407224 */ /* 0x000fe200078e003d */
[----:B------:R-:W-:Y:S01]  /*3330*/  IADD3.X R57, PT, PT, RZ, R59, RZ, P3, P0 ;  /* 0x0000003bff397210 */ /* 0x000fe20001fe04ff */
[C---:B------:R-:W-:Y:S01]  /*3340*/  IMAD.WIDE.U32 R70, P3, R54.reuse, R13, R66 ;  /* 0x0000000d36467225 */ /* 0x040fe20007860042 */
[----:B------:R-:W-:Y:S02]  /*3350*/  IADD3 R63, P0, PT, R69, R60, RZ ;  /* 0x0000003c453f7210 */ /* 0x000fe40007f1e0ff */
[----:B------:R-:W-:Y:S01]  /*3360*/  IADD3.X R76, PT, PT, RZ, R31, RZ, P4, P6 ;  /* 0x0000001fff4c7210 */ /* 0x000fe200027ec4ff */
[----:B------:R-:W-:Y:S01]  /*3370*/  IMAD.WIDE.U32 R58, R54, R12, RZ ;  /* 0x0000000c363a7225 */ /* 0x000fe200078e00ff */
[----:B------:R-:W-:-:S03]  /*3380*/  IADD3 R45, P4, PT, R45, R68, RZ ;  /* 0x000000442d2d7210 */ /* 0x000fc60007f9e0ff */
[----:B------:R-:W-:-:S04]  /*3390*/  IMAD.WIDE.U32 R66, R17, R10, RZ ;  /* 0x0000000a11427225 */ /* 0x000fc800078e00ff */
[----:B------:R-:W-:Y:S01]  /*33a0*/  IMAD.X R73, RZ, RZ, RZ, P3 ;  /* 0x000000ffff497224 */ /* 0x000fe200018e06ff */
[----:B------:R-:W-:Y:S01]  /*33b0*/  IADD3 R70, P3, PT, R59, R70, RZ ;  /* 0x000000463b467210 */ /* 0x000fe20007f7e0ff */
[----:B------:R-:W-:-:S04]  /*33c0*/  IMAD.WIDE.U32.X R60, R55, R11, R64, P0 ;  /* 0x0000000b373c7225 */ /* 0x000fc800000e0440 */
[----:B------:R-:W-:-:S04]  /*33d0*/  IMAD.WIDE.U32 R64, R16, R10, RZ ;  /* 0x0000000a10407225 */ /* 0x000fc800078e00ff */
[----:B------:R-:W-:-:S04]  /*33e0*/  IMAD.WIDE.U32 R66, P0, R16, R11, R66 ;  /* 0x0000000b10427225 */ /* 0x000fc80007800042 */
[----:B------:R-:W-:Y:S02]  /*33f0*/  IMAD.MOV.U32 R72, RZ, RZ, R71 ;  /* 0x000000ffff487224 */ /* 0x000fe400078e0047 */
[----:B------:R-:W-:Y:S01]  /*3400*/  IMAD.X R59, R63, 0x1, R46, P4 ;  /* 0x000000013f3b7824 */ /* 0x000fe200020e062e */
[----:B------:R-:W-:Y:S01]  /*3410*/  IADD3 R30, P4, PT, R45, R74, RZ ;  /* 0x0000004a2d1e7210 */ /* 0x000fe20007f9e0ff */
[----:B------:R-:W-:Y:S01]  /*3420*/  IMAD.WIDE.U32.X R54, R55, R13, R72, P3 ;  /* 0x0000000d37367225 */ /* 0x000fe200018e0448 */
[----:B------:R-:W-:Y:S02]  /*3430*/  IADD3 R46, P5, PT, R65, R66, RZ ;  /* 0x00000042412e7210 */ /* 0x000fe40007fbe0ff */
[----:B------:R-:W-:Y:S01]  /*3440*/  IADD3 R71, P3, PT, R27, R64, RZ ;  /* 0x000000401b477210 */ /* 0x000fe20007f7e0ff */
[----:B------:R-:W-:Y:S01]  /*3450*/  IMAD.X R31, R59, 0x1, R76, P4 ;  /* 0x000000013b1f7824 */ /* 0x000fe200020e064c */
[----:B------:R-:W-:Y:S01]  /*3460*/  ISETP.GE.U32.AND P4, PT, R45, R68, PT ;  /* 0x000000442d00720c */ /* 0x000fe20003f86070 */
[----:B------:R-:W-:Y:S01]  /*3470*/  IMAD.X R65, RZ, RZ, RZ, P0 ;  /* 0x000000ffff417224 */ /* 0x000fe200000e06ff */
[----:B------:R-:W-:Y:S01]  /*3480*/  IADD3 R27, P6, PT, R39, R14, RZ ;  /* 0x0000000e271b7210 */ /* 0x000fe20007fde0ff */
[----:B------:R-:W-:Y:S01]  /*3490*/  IMAD.X R21, R46, 0x1, R21, P3 ;  /* 0x000000012e157824 */ /* 0x000fe200018e0615 */
[C---:B------:R-:W-:Y:S01]  /*34a0*/  ISETP.GE.U32.AND P3, PT, R71.reuse, R64, PT ;  /* 0x000000404700720c */ /* 0x040fe20003f66070 */
[----:B------:R-:W-:Y:S01]  /*34b0*/  IMAD.MOV.U32 R64, RZ, RZ, R67 ;  /* 0x000000ffff407224 */ /* 0x000fe200078e0043 */
[----:B------:R-:W-:Y:S01]  /*34c0*/  IADD3 R45, P0, PT, R71, R34, RZ ;  /* 0x00000022472d7210 */ /* 0x000fe20007f1e0ff */
[----:B------:R-:W-:Y:S01]  /*34d0*/  IMAD.X R69, R35, 0x1, R38, P6 ;  /* 0x0000000123457824 */ /* 0x000fe200030e0626 */
[----:B------:R-:W-:Y:S01]  /*34e0*/  ISETP.GE.U32.AND.EX P3, PT, R21, R46, PT, P3 ;  /* 0x0000002e1500720c */ /* 0x000fe20003f66130 */
[----:B------:R-:W-:Y:S01]  /*34f0*/  IMAD.WIDE.U32.X R64, R17, R11, R64, P5 ;  /* 0x0000000b11407225 */ /* 0x000fe200028e0440 */
[----:B------:R-:W-:-:S02]  /*3500*/  ISETP.GE.U32.AND P5, PT, R45, R34, PT ;  /* 0x000000222d00720c */ /* 0x000fc40003fa6070 */
[----:B------:R-:W-:Y:S01]  /*3510*/  SEL R68, RZ, 0x1, P3 ;  /* 0x00000001ff447807 */ /* 0x000fe20001800000 */
[----:B------:R-:W-:Y:S01]  /*3520*/  IMAD.X R46, R21, 0x1, R44, P0 ;  /* 0x00000001152e7824 */ /* 0x000fe200000e062c */
[----:B------:R-:W-:Y:S01]  /*3530*/  ISETP.GE.U32.AND P0, PT, R27, R14, PT ;  /* 0x0000000e1b00720c */ /* 0x000fe20003f06070 */
[----:B------:R-:W-:Y:S01]  /*3540*/  IMAD.WIDE.U32 R34, R25, R22, RZ ;  /* 0x0000001619227225 */ /* 0x000fe200078e00ff */
[----:B------:R-:W-:Y:S02]  /*3550*/  ISETP.GE.U32.AND P3, PT, R30, R74, PT ;  /* 0x0000004a1e00720c */ /* 0x000fe40003f66070 */
[----:B------:R-:W-:Y:S01]  /*3560*/  ISETP.GE.U32.AND.EX P0, PT, R69, R38, PT, P0 ;  /* 0x000000264500720c */ /* 0x000fe20003f06100 */
[----:B------:R-:W-:Y:S01]  /*3570*/  IMAD.WIDE.U32.X R36, R23, R25, R36, P1 ;  /* 0x0000001917247225 */ /* 0x000fe200008e0424 */
[----:B------:R-:W-:Y:S02]  /*3580*/  ISETP.GE.U32.AND.EX P5, PT, R46, R44, PT, P5 ;  /* 0x0000002c2e00720c */ /* 0x000fe40003fa6150 */
[----:B------:R-:W-:-:S02]  /*3590*/  ISETP.GE.U32.AND.EX P4, PT, R59, R63, PT, P4 ;  /* 0x0000003f3b00720c */ /* 0x000fc40003f86140 */
[----:B------:R-:W-:Y:S02]  /*35a0*/  SEL R38, RZ, 0x1, P0 ;  /* 0x00000001ff267807 */ /* 0x000fe40000000000 */
[----:B------:R-:W-:Y:S02]  /*35b0*/  SEL R21, RZ, 0x1, P5 ;  /* 0x00000001ff157807 */ /* 0x000fe40002800000 */
[----:B------:R-:W-:Y:S02]  /*35c0*/  IADD3 R39, P0, PT, R75, R48, RZ ;  /* 0x000000304b277210 */ /* 0x000fe40007f1e0ff */
[----:B------:R-:W-:Y:S02]  /*35d0*/  ISETP.GE.U32.AND.EX P3, PT, R31, R76, PT, P3 ;  /* 0x0000004c1f00720c */ /* 0x000fe40003f66130 */
[----:B------:R-:W-:Y:S01]  /*35e0*/  SEL R14, RZ, 0x1, P4 ;  /* 0x00000001ff0e7807 */ /* 0x000fe20002000000 */
[----:B------:R-:W-:Y:S01]  /*35f0*/  IMAD.X R44, R78, 0x1, R47, P0 ;  /* 0x000000014e2c7824 */ /* 0x000fe200000e062f */
[----:B------:R-:W-:-:S02]  /*3600*/  IADD3 R68, P4, P5, R21, R64, R68 ;  /* 0x0000004015447210 */ /* 0x000fc40007d9e044 */
[----:B------:R-:W-:Y:S02]  /*3610*/  SEL R21, RZ, 0x1, P3 ;  /* 0x00000001ff157807 */ /* 0x000fe40001800000 */
[----:B------:R-:W-:Y:S02]  /*3620*/  IADD3 R38, P0, P3, R39, R52, R38 ;  /* 0x0000003427267210 */ /* 0x000fe40007b1e026 */
[----:B------:R-:W-:Y:S02]  /*3630*/  IADD3.X R67, PT, PT, RZ, R65, RZ, P4, P5 ;  /* 0x00000041ff437210 */ /* 0x000fe400027ea4ff */
[----:B------:R-:W-:Y:S02]  /*3640*/  IADD3 R14, P4, P6, R21, R60, R14 ;  /* 0x0000003c150e7210 */ /* 0x000fe40007e9e00e */
[----:B------:R-:W-:Y:S01]  /*3650*/  IADD3.X R21, PT, PT, R44, R53, RZ, P0, P3 ;  /* 0x000000352c157210 */ /* 0x000fe200007e64ff */
[----:B------:R-:W-:Y:S01]  /*3660*/  IMAD.WIDE.U32 R52, P3, R23, R24, R34 ;  /* 0x0000001817347225 */ /* 0x000fe20007860022 */
[----:B------:R-:W-:-:S02]  /*3670*/  IADD3.X R66, PT, PT, RZ, R61, RZ, P4, P6 ;  /* 0x0000003dff427210 */ /* 0x000fc400027ec4ff */
[----:B------:R-:W-:Y:S01]  /*3680*/  ISETP.GE.U32.AND P4, PT, R39, R48, PT ;  /* 0x000000302700720c */ /* 0x000fe20003f86070 */
[----:B------:R-:W-:Y:S01]  /*3690*/  IMAD.X R65, RZ, RZ, RZ, P3 ;  /* 0x000000ffff417224 */ /* 0x000fe200018e06ff */
[----:B------:R-:W-:Y:S01]  /*36a0*/  ISETP.GE.U32.AND P3, PT, R38, R39, PT ;  /* 0x000000272600720c */ /* 0x000fe20003f66070 */
[----:B------:R-:W-:Y:S01]  /*36b0*/  IMAD.WIDE.U32 R34, R17, R12, RZ ;  /* 0x0000000c11227225 */ /* 0x000fe200078e00ff */
[----:B------:R-:W-:Y:S02]  /*36c0*/  IADD3 R27, P5, PT, R27, R58, RZ ;  /* 0x0000003a1b1b7210 */ /* 0x000fe40007fbe0ff */
[----:B------:R-:W-:Y:S01]  /*36d0*/  ISETP.GE.U32.AND.EX P4, PT, R44, R47, PT, P4 ;  /* 0x0000002f2c00720c */ /* 0x000fe20003f86140 */
[----:B------:R-:W-:Y:S01]  /*36e0*/  IMAD.WIDE.U32.X R60, R41, R25, R50, P2 ;  /* 0x00000019293c7225 */ /* 0x000fe200010e0432 */
[----:B------:R-:W-:Y:S02]  /*36f0*/  ISETP.GE.U32.AND.EX P3, PT, R21, R44, PT, P3 ;  /* 0x0000002c1500720c */ /* 0x000fe40003f66130 */
[----:B------:R-:W-:Y:S01]  /*3700*/  SEL R48, RZ, 0x1, P4 ;  /* 0x00000001ff307807 */ /* 0x000fe20002000000 */
[----:B------:R-:W-:Y:S01]  /*3710*/  IMAD.X R39, R70, 0x1, R69, P5 ;  /* 0x0000000146277824 */ /* 0x000fe200028e0645 */
[----:B------:R-:W-:Y:S01]  /*3720*/  SEL R47, RZ, 0x1, P3 ;  /* 0x00000001ff2f7807 */ /* 0x000fe20001800000 */
[----:B------:R-:W-:Y:S01]  /*3730*/  IMAD.WIDE.U32 R50, P2, R16, R13, R34 ;  /* 0x0000000d10327225 */ /* 0x000fe20007840022 */
[----:B------:R-:W-:-:S02]  /*3740*/  ISETP.GE.U32.AND P0, PT, R27, R58, PT ;  /* 0x0000003a1b00720c */ /* 0x000fc40003f06070 */
[----:B------:R-:W-:Y:S01]  /*3750*/  IADD3 R44, P4, PT, R27, R14, RZ ;  /* 0x0000000e1b2c7210 */ /* 0x000fe20007f9e0ff */
[----:B------:R-:W-:Y:S01]  /*3760*/  IMAD.WIDE.U32 R58, R24, R22, RZ ;  /* 0x00000016183a7225 */ /* 0x000fe200078e00ff */
[----:B------:R-:W-:Y:S02]  /*3770*/  IADD3 R27, P3, P6, R47, R60, R48 ;  /* 0x0000003c2f1b7210 */ /* 0x000fe40007e7e030 */
[----:B------:R-:W-:Y:S01]  /*3780*/  ISETP.GE.U32.AND.EX P0, PT, R39, R70, PT, P0 ;  /* 0x000000462700720c */ /* 0x000fe20003f06100 */
[----:B------:R-:W-:Y:S01]  /*3790*/  IMAD.WIDE.U32 R34, R16, R12, RZ ;  /* 0x0000000c10227225 */ /* 0x000fe200078e00ff */
[----:B------:R-:W-:Y:S02]  /*37a0*/  IADD3 R59, P5, PT, R59, R52, RZ ;  /* 0x000000343b3b7210 */ /* 0x000fe40007fbe0ff */
[----:B------:R-:W-:Y:S01]  /*37b0*/  IADD3.X R60, PT, PT, RZ, R61, RZ, P3, P6 ;  /* 0x0000003dff3c7210 */ /* 0x000fe20001fec4ff */
[----:B------:R-:W-:Y:S01]  /*37c0*/  IMAD.X R39, R39, 0x1, R66, P4 ;  /* 0x0000000127277824 */ /* 0x000fe200020e0642 */
[----:B------:R-:W-:Y:S01]  /*37d0*/  IADD3 R63, P4, PT, R35, R50, RZ ;  /* 0x00000032233f7210 */ /* 0x000fe20007f9e0ff */
[----:B------:R-:W-:Y:S01]  /*37e0*/  IMAD.MOV.U32 R64, RZ, RZ, R53 ;  /* 0x000000ffff407224 */ /* 0x000fe200078e0035 */
[----:B------:R-:W-:Y:S01]  /*37f0*/  IADD3 R49, P3, PT, R49, R58, RZ ;  /* 0x0000003a31317210 */ /* 0x000fe20007f7e0ff */
[----:B------:R-:W-:Y:S01]  /*3800*/  IMAD.X R53, RZ, RZ, RZ, P2 ;  /* 0x000000ffff357224 */ /* 0x000fe200010e06ff */
[----:B------:R-:W-:Y:S01]  /*3810*/  ISETP.GE.U32.AND P2, PT, R44, R14, PT ;  /* 0x0000000e2c00720c */ /* 0x000fe20003f46070 */
[----:B------:R-:W-:-:S02]  /*3820*/  IMAD.MOV.U32 R52, RZ, RZ, R51 ;  /* 0x000000ffff347224 */ /* 0x000fc400078e0033 */
[----:B------:R-:W-:Y:S01]  /*3830*/  IMAD.X R56, R59, 0x1, R56, P3 ;  /* 0x000000013b387824 */ /* 0x000fe200018e0638 */
[----:B------:R-:W-:Y:S01]  /*3840*/  ISETP.GE.U32.AND P3, PT, R49, R58, PT ;  /* 0x0000003a3100720c */ /* 0x000fe20003f66070 */
[----:B------:R-:W-:Y:S01]  /*3850*/  IMAD.WIDE.U32.X R16, R17, R13, R52, P4 ;  /* 0x0000000d11107225 */ /* 0x000fe200020e0434 */
[----:B------:R-:W-:Y:S02]  /*3860*/  IADD3 R47, P4, PT, R49, R62, RZ ;  /* 0x0000003e312f7210 */ /* 0x000fe40007f9e0ff */
[----:B------:R-:W-:Y:S02]  /*3870*/  ISETP.GE.U32.AND.EX P2, PT, R39, R66, PT, P2 ;  /* 0x000000422700720c */ /* 0x000fe40003f46120 */
[C---:B------:R-:W-:Y:S01]  /*3880*/  IADD3 R14, P6, PT, R47.reuse, R58, RZ ;  /* 0x0000003a2f0e7210 */ /* 0x040fe20007fde0ff */
[----:B------:R-:W-:Y:S01]  /*3890*/  IMAD.X R57, R56, 0x1, R57, P4 ;  /* 0x0000000138397824 */ /* 0x000fe200020e0639 */
[----:B------:R-:W-:Y:S01]  /*38a0*/  ISETP.GE.U32.AND P4, PT, R47, R49, PT ;  /* 0x000000312f00720c */ /* 0x000fe20003f86070 */
[----:B------:R-:W-:Y:S01]  /*38b0*/  IMAD.WIDE.U32.X R48, R23, R25, R64, P5 ;  /* 0x0000001917307225 */ /* 0x000fe200028e0440 */
[----:B------:R-:W-:-:S02]  /*38c0*/  ISETP.NE.U32.AND P5, PT, R28, RZ, PT ;  /* 0x000000ff1c00720c */ /* 0x000fc40003fa5070 */
[----:B------:R-:W-:Y:S01]  /*38d0*/  ISETP.GE.U32.AND P1, PT, R14, R58, PT ;  /* 0x0000003a0e00720c */ /* 0x000fe20003f26070 */
[----:B------:R-:W-:Y:S01]  /*38e0*/  IMAD.X R47, R57, 0x1, R59, P6 ;  /* 0x00000001392f7824 */ /* 0x000fe200030e063b */
[----:B------:R-:W-:Y:S02]  /*38f0*/  ISETP.NE.AND.EX P6, PT, R15, RZ, PT, P5 ;  /* 0x000000ff0f00720c */ /* 0x000fe40003fc5350 */
[-C--:B------:R-:W-:Y:S02]  /*3900*/  ISETP.GE.U32.AND.EX P3, PT, R56, R59.reuse, PT, P3 ;  /* 0x0000003b3800720c */ /* 0x080fe40003f66130 */
[----:B------:R-:W-:Y:S02]  /*3910*/  ISETP.GE.U32.AND.EX P4, PT, R57, R56, PT, P4 ;  /* 0x000000383900720c */ /* 0x000fe40003f86140 */
[----:B------:R-:W-:Y:S02]  /*3920*/  ISETP.GE.U32.AND.EX P1, PT, R47, R59, PT, P1 ;  /* 0x0000003b2f00720c */ /* 0x000fe40003f26110 */
[----:B------:R-:W-:-:S05]  /*3930*/  IADD3 R27, P5, PT, R14, R27, RZ ;  /* 0x0000001b0e1b7210 */ /* 0x000fca0007fbe0ff */
[----:B------:R-:W-:Y:S08]  /*3940*/  @!P6 BRA `(.L_x_187) ;  /* 0x000000000024e947 */ /* 0x000ff00003800000 */
[----:B------:R-:W-:-:S05]  /*3950*/  IADD3 R28, P6, PT, R28, R3, RZ ;  /* 0x000000031c1c7210 */ /* 0x000fca0007fde0ff */
[----:B------:R-:W-:Y:S01]  /*3960*/  IMAD.X R15, R15, 0x1, R18, P6 ;  /* 0x000000010f0f7824 */ /* 0x000fe200030e0612 */
[----:B------:R-:W-:Y:S01]  /*3970*/  ISETP.GE.U32.AND P6, PT, R28, R3, PT ;  /* 0x000000031c00720c */ /* 0x000fe20003fc6070 */
[----:B------:R-:W-:-:S03]  /*3980*/  IMAD.MOV.U32 R3, RZ, RZ, R28 ;  /* 0x000000ffff037224 */ /* 0x000fc600078e001c */
[----:B------:R-:W-:-:S04]  /*3990*/  ISETP.GE.U32.AND.EX P6, PT, R15, R18, PT, P6 ;  /* 0x000000120f00720c */ /* 0x000fc80003fc6160 */
[----:B------:R-:W-:-:S04]  /*39a0*/  SEL R18, RZ, 0x1, P6 ;  /* 0x00000001ff127807 */ /* 0x000fc80003000000 */
[----:B------:R-:W-:Y:S01]  /*39b0*/  IADD3 R19, P6, PT, R18, R19, RZ ;  /* 0x0000001312137210 */ /* 0x000fe20007fde0ff */
[----:B------:R-:W-:-:S04]  /*39c0*/  IMAD.MOV.U32 R18, RZ, RZ, R15 ;  /* 0x000000ffff127224 */ /* 0x000fc800078e000f */
[----:B------:R-:W-:-:S08]  /*39d0*/  IMAD.X R20, RZ, RZ, R20, P6 ;  /* 0x000000ffff147224 */ /* 0x000fd000030e0614 */
.L_x_187:
[----:B------:R-:W-:Y:S01]  /*39e0*/  IADD3 R3, P6, PT, R3, R34, RZ ;  /* 0x0000002203037210 */ /* 0x000fe20007fde0ff */
[----:B------:R-:W-:Y:S01]  /*39f0*/  IMAD.X R28, R47, 0x1, R60, P5 ;  /* 0x000000012f1c7824 */ /* 0x000fe200028e063c */
[----:B------:R-:W-:Y:S02]  /*3a00*/  SEL R51, RZ, 0x1, P4 ;  /* 0x00000001ff337807 */ /* 0x000fe40002000000 */
[C---:B------:R-:W-:Y:S01]  /*3a10*/  IADD3 R53, P5, PT, R3.reuse, R68, RZ ;  /* 0x0000004403357210 */ /* 0x040fe20007fbe0ff */
[----:B------:R-:W-:Y:S01]  /*3a20*/  IMAD.X R18, R18, 0x1, R63, P6 ;  /* 0x0000000112127824 */ /* 0x000fe200030e063f */
[----:B------:R-:W-:Y:S02]  /*3a30*/  ISETP.GE.U32.AND P4, PT, R3, R34, PT ;  /* 0x000000220300720c */ /* 0x000fe40003f86070 */
[----:B------:R-:W-:Y:S01]  /*3a40*/  SEL R34, RZ, 0x1, P1 ;  /* 0x00000001ff227807 */ /* 0x000fe20000800000 */
[----:B------:R-:W-:Y:S01]  /*3a50*/  IMAD.X R50, R18, 0x1, R67, P5 ;  /* 0x0000000112327824 */ /* 0x000fe200028e0643 */
[----:B------:R-:W-:-:S02]  /*3a60*/  ISETP.GE.U32.AND P1, PT, R53, R68, PT ;  /* 0x000000443500720c */ /* 0x000fc40003f26070 */
[----:B------:R-:W-:Y:S02]  /*3a70*/  SEL R15, RZ, 0x1, P3 ;  /* 0x00000001ff0f7807 */ /* 0x000fe40001800000 */
[----:B------:R-:W-:Y:S02]  /*3a80*/  ISETP.GE.U32.AND.EX P4, PT, R18, R63, PT, P4 ;  /* 0x0000003f1200720c */ /* 0x000fe40003f86140 */
[----:B------:R-:W-:Y:S02]  /*3a90*/  ISETP.GE.U32.AND.EX P1, PT, R50, R67, PT, P1 ;  /* 0x000000433200720c */ /* 0x000fe40003f26110 */
[----:B------:R-:W-:Y:S02]  /*3aa0*/  ISETP.GE.U32.AND P3, PT, R27, R14, PT ;  /* 0x0000000e1b00720c */ /* 0x000fe40003f66070 */
[----:B------:R-:W-:Y:S02]  /*3ab0*/  SEL R18, RZ, 0x1, P4 ;  /* 0x00000001ff127807 */ /* 0x000fe40002000000 */
[----:B------:R-:W-:-:S02]  /*3ac0*/  SEL R35, RZ, 0x1, P1 ;  /* 0x00000001ff237807 */ /* 0x000fc40000800000 */
[----:B------:R-:W-:Y:S02]  /*3ad0*/  ISETP.GE.U32.AND.EX P3, PT, R28, R47, PT, P3 ;  /* 0x0000002f1c00720c */ /* 0x000fe40003f66130 */
[----:B------:R-:W-:Y:S02]  /*3ae0*/  IADD3 R51, P5, P6, R51, R36, R15 ;  /* 0x0000002433337210 */ /* 0x000fe40007ebe00f */
[----:B------:R-:W-:Y:S02]  /*3af0*/  SEL R14, RZ, 0x1, P0 ;  /* 0x00000001ff0e7807 */ /* 0x000fe40000000000 */
[----:B------:R-:W-:Y:S02]  /*3b00*/  SEL R3, RZ, 0x1, P2 ;  /* 0x00000001ff037807 */ /* 0x000fe40001000000 */
[----:B------:R-:W-:Y:S02]  /*3b10*/  IADD3 R18, P0, P1, R35, R16, R18 ;  /* 0x0000001023127210 */ /* 0x000fe4000791e012 */
[----:B------:R-:W-:-:S02]  /*3b20*/  SEL R15, RZ, 0x1, P3 ;  /* 0x00000001ff0f7807 */ /* 0x000fc40001800000 */
[----:B------:R-:W-:Y:S02]  /*3b30*/  IADD3.X R36, PT, PT, RZ, R37, RZ, P5, P6 ;  /* 0x00000025ff247210 */ /* 0x000fe40002fec4ff */
[----:B------:R-:W-:Y:S02]  /*3b40*/  IADD3 R57, P5, P4, R3, R54, R14 ;  /* 0x0000003603397210 */ /* 0x000fe40007cbe00e */
[----:B------:R-:W-:Y:S02]  /*3b50*/  ISETP.GE.U32.AND P3, PT, R33, R6, PT ;  /* 0x000000062100720c */ /* 0x000fe40003f66070 */
[----:B------:R-:W-:Y:S01]  /*3b60*/  IADD3.X R3, PT, PT, RZ, R17, RZ, P0, P1 ;  /* 0x00000011ff037210 */ /* 0x000fe200007e24ff */
[----:B------:R-:W-:Y:S01]  /*3b70*/  IMAD.WIDE.U32 R16, R25, R24, RZ ;  /* 0x0000001819107225 */ /* 0x000fe200078e00ff */
[----:B------:R-:W-:Y:S02]  /*3b80*/  IADD3 R34, P2, P6, R15, R48, R34 ;  /* 0x000000300f227210 */ /* 0x000fe40007e5e022 */
[----:B------:R-:W-:Y:S01]  /*3b90*/  ISETP.GE.U32.AND.EX P3, PT, R32, R7, PT, P3 ;  /* 0x000000072000720c */ /* 0x000fe20003f66130 */
[----:B------:R-:W-:Y:S01]  /*3ba0*/  IMAD.WIDE.U32 R14, R24, R24, RZ ;  /* 0x00000018180e7225 */ /* 0x000fe200078e00ff */
[----:B------:R-:W-:-:S02]  /*3bb0*/  ISETP.EQ.U32.AND P1, PT, R45, R8, PT ;  /* 0x000000082d00720c */ /* 0x000fc40003f22070 */
[----:B------:R-:W-:Y:S01]  /*3bc0*/  IADD3.X R35, PT, PT, RZ, R49, RZ, P2, P6 ;  /* 0x00000031ff237210 */ /* 0x000fe200017ec4ff */
[----:B------:R-:W-:Y:S01]  /*3bd0*/  IMAD.WIDE.U32 R16, P0, R24, R25, R16 ;  /* 0x0000001918107225 */ /* 0x000fe20007800010 */
[----:B------:R-:W-:Y:S02]  /*3be0*/  IADD3 R47, P6, PT, R19, R18, RZ ;  /* 0x00000012132f7210 */ /* 0x000fe40007fde0ff */
[----:B------:R-:W-:Y:S02]  /*3bf0*/  ISETP.LT.U32.AND P2, PT, R45, R8, PT ;  /* 0x000000082d00720c */ /* 0x000fe40003f41070 */
[----:B------:R-:W-:Y:S01]  /*3c00*/  ISETP.EQ.AND.EX P1, PT, R46, R9, !P3, P1 ;  /* 0x000000092e00720c */ /* 0x000fe20005f22310 */
[----:B------:R-:W-:Y:S01]  /*3c10*/  IMAD.X R20, R20, 0x1, R3, P6 ;  /* 0x0000000114147824 */ /* 0x000fe200030e0603 */
[----:B------:R-:W-:Y:S02]  /*3c20*/  IADD3.X R54, PT, PT, RZ, R55, RZ, P5, P4 ;  /* 0x00000037ff367210 */ /* 0x000fe40002fe84ff */
[----:B------:R-:W-:-:S02]  /*3c30*/  ISETP.LT.U32.OR.EX P2, PT, R46, R9, P1, P2 ;  /* 0x000000092e00720c */ /* 0x000fc40000f41520 */
[----:B------:R-:W-:Y:S02]  /*3c40*/  ISETP.EQ.U32.AND P4, PT, R53, R10, PT ;  /* 0x0000000a3500720c */ /* 0x000fe40003f82070 */
[----:B------:R-:W-:Y:S01]  /*3c50*/  IADD3 R19, P6, PT, R15, R16, RZ ;  /* 0x000000100f137210 */ /* 0x000fe20007fde0ff */
[----:B------:R-:W-:Y:S01]  /*3c60*/  IMAD.X R15, RZ, RZ, RZ, P0 ;  /* 0x000000ffff0f7224 */ /* 0x000fe200000e06ff */
[----:B------:R-:W-:Y:S02]  /*3c70*/  ISETP.GE.U32.AND P0, PT, R47, R12, PT ;  /* 0x0000000c2f00720c */ /* 0x000fe40003f06070 */
[----:B------:R-:W-:Y:S02]  /*3c80*/  ISETP.LT.U32.AND P1, PT, R53, R10, PT ;  /* 0x0000000a3500720c */ /* 0x000fe40003f21070 */
[----:B------:R-:W-:Y:S02]  /*3c90*/  ISETP.EQ.AND.EX P4, PT, R50, R11, P2, P4 ;  /* 0x0000000b3200720c */ /* 0x000fe40001782340 */
[----:B------:R-:W-:-:S02]  /*3ca0*/  IADD3 R3, P5, PT, R51, R14, RZ ;  /* 0x0000000e33037210 */ /* 0x000fc40007fbe0ff */
[----:B------:R-:W-:Y:S02]  /*3cb0*/  ISETP.GE.U32.AND.EX P0, PT, R20, R13, PT, P0 ;  /* 0x0000000d1400720c */ /* 0x000fe40003f06100 */
[----:B------:R-:W-:Y:S01]  /*3cc0*/  ISETP.LT.U32.OR.EX P1, PT, R50, R11, P4, P1 ;  /* 0x0000000b3200720c */ /* 0x000fe20002721510 */
[----:B------:R-:W-:Y:S01]  /*3cd0*/  IMAD.X R16, R19, 0x1, R36, P5 ;  /* 0x0000000113107824 */ /* 0x000fe200028e0624 */
[C---:B------:R-:W-:Y:S02]  /*3ce0*/  IADD3 R34, P4, PT, R3.reuse, R34, RZ ;  /* 0x0000002203227210 */ /* 0x040fe40007f9e0ff */
[----:B------:R-:W-:Y:S01]  /*3cf0*/  ISETP.GE.U32.AND P5, PT, R3, R14, PT ;  /* 0x0000000e0300720c */ /* 0x000fe20003fa6070 */
[----:B------:R-:W-:Y:S01]  /*3d00*/  IMAD.MOV.U32 R14, RZ, RZ, R17 ;  /* 0x000000ffff0e7224 */ /* 0x000fe200078e0011 */
[----:B------:R-:W-:Y:S01]  /*3d10*/  SEL R17, RZ, 0x1, !P1 ;  /* 0x00000001ff117807 */ /* 0x000fe20004800000 */
[----:B------:R-:W-:Y:S01]  /*3d20*/  IMAD.X R35, R16, 0x1, R35, P4 ;  /* 0x0000000110237824 */ /* 0x000fe200020e0623 */
[----:B------:R-:W-:Y:S01]  /*3d30*/  ISETP.GE.U32.AND P4, PT, R34, R3, PT ;  /* 0x000000032200720c */ /* 0x000fe20003f86070 */
[----:B------:R-:W-:Y:S01]  /*3d40*/  IMAD.WIDE.U32.X R14, R25, R25, R14, P6 ;  /* 0x00000019190e7225 */ /* 0x000fe200030e040e */
[----:B------:R-:W-:-:S02]  /*3d50*/  ISETP.GE.U32.AND.EX P5, PT, R16, R19, PT, P5 ;  /* 0x000000131000720c */ /* 0x000fc40003fa6150 */
[----:B------:R-:W-:Y:S02]  /*3d60*/  ISETP.GE.U32.AND.EX P4, PT, R35, R16, PT, P4 ;  /* 0x000000102300720c */ /* 0x000fe40003f86140 */
[----:B------:R-:W-:Y:S02]  /*3d70*/  SEL R19, RZ, 0x1, P3 ;  /* 0x00000001ff137807 */ /* 0x000fe40001800000 */
[----:B------:R-:W-:Y:S02]  /*3d80*/  @P0 ISETP.NE.U32.AND P3, PT, R47, R12, PT ;  /* 0x0000000c2f00020c */ /* 0x000fe40003f65070 */
[----:B------:R-:W-:Y:S02]  /*3d90*/  PLOP3.LUT P6, PT, PT, PT, PT, 0x8, 0x80 ;  /* 0x000000000080781c */ /* 0x000fe40003fce170 */
[----:B------:R-:W-:Y:S02]  /*3da0*/  SEL R36, RZ, 0x1, P5 ;  /* 0x00000001ff247807 */ /* 0x000fe40002800000 */
[----:B------:R-:W-:-:S02]  /*3db0*/  SEL R37, RZ, 0x1, !P2 ;  /* 0x00000001ff257807 */ /* 0x000fc40005000000 */
[----:B------:R-:W-:Y:S02]  /*3dc0*/  SEL R3, RZ, 0x1, P4 ;  /* 0x00000001ff037807 */ /* 0x000fe40002000000 */
[----:B------:R-:W-:Y:S02]  /*3dd0*/  IADD3 R18, P2, PT, R17, R12, RZ ;  /* 0x0000000c11127210 */ /* 0x000fe40007f5e0ff */
[----:B------:R-:W-:Y:S02]  /*3de0*/  @P0 ISETP.NE.OR.EX P6, PT, R20, R13, !P1, P3 ;  /* 0x0000000d1400020c */ /* 0x000fe40004fc5730 */
[----:B------:R-:W-:Y:S02]  /*3df0*/  IADD3 R16, P0, PT, R19, R8, RZ ;  /* 0x0000000813107210 */ /* 0x000fe40007f1e0ff */
[----:B------:R-:W-:Y:S02]  /*3e00*/  IADD3 R36, P1, P3, R3, R14, R36 ;  /* 0x0000000e03247210 */ /* 0x000fe40007b3e024 */
[----:B------:R-:W-:Y:S01]  /*3e10*/  SEL R3, R18, RZ, P6 ;  /* 0x000000ff12037207 */ /* 0x000fe20003000000 */
[----:B------:R-:W-:Y:S01]  /*3e20*/  IMAD.X R18, RZ, RZ, R13, P2 ;  /* 0x000000ffff127224 */ /* 0x000fe200010e060d */
[----:B------:R-:W-:-:S02]  /*3e30*/  SEL R16, R16, RZ, P6 ;  /* 0x000000ff10107207 */ /* 0x000fc40003000000 */
[----:B------:R-:W-:Y:S02]  /*3e40*/  ISETP.NE.U32.AND P2, PT, R57, RZ, PT ;  /* 0x000000ff3900720c */ /* 0x000fe40003f45070 */
[----:B------:R-:W-:Y:S02]  /*3e50*/  IADD3 R17, P5, PT, R37, R10, RZ ;  /* 0x0000000a25117210 */ /* 0x000fe40007fbe0ff */
[----:B------:R-:W-:Y:S02]  /*3e60*/  IADD3.X R37, PT, PT, RZ, R15, RZ, P1, P3 ;  /* 0x0000000fff257210 */ /* 0x000fe40000fe64ff */
[----:B------:R-:W-:Y:S02]  /*3e70*/  IADD3 R15, P1, PT, -R16, R45, RZ ;  /* 0x0000002d100f7210 */ /* 0x000fe40007f3e1ff */
[----:B------:R-:W-:Y:S02]  /*3e80*/  SEL R16, R6, RZ, P6 ;  /* 0x000000ff06107207 */ /* 0x000fe40003000000 */
[----:B------:R-:W-:-:S02]  /*3e90*/  ISETP.NE.AND.EX P2, PT, R54, RZ, PT, P2 ;  /* 0x000000ff3600720c */ /* 0x000fc40003f45320 */
[----:B------:R-:W-:Y:S01]  /*3ea0*/  SEL R14, R17, RZ, P6 ;  /* 0x000000ff110e7207 */ /* 0x000fe20003000000 */
[----:B------:R-:W-:Y:S01]  /*3eb0*/  IMAD.X R17, RZ, RZ, R11, P5 ;  /* 0x000000ffff117224 */ /* 0x000fe200028e060b */
[----:B------:R-:W-:Y:S01]  /*3ec0*/  IADD3 R16, P5, PT, -R16, R33, RZ ;  /* 0x0000002110107210 */ /* 0x000fe20007fbe1ff */
[----:B------:R-:W-:Y:S01]  /*3ed0*/  IMAD.X R33, RZ, RZ, R9, P0 ;  /* 0x000000ffff217224 */ /* 0x000fe200000e0609 */
[----:B------:R-:W-:Y:S02]  /*3ee0*/  IADD3 R3, P4, PT, -R3, R47, RZ ;  /* 0x0000002f03037210 */ /* 0x000fe40007f9e1ff */
[----:B------:R-:W-:Y:S02]  /*3ef0*/  SEL R18, R18, RZ, P6 ;  /* 0x000000ff12127207 */ /* 0x000fe40003000000 */
[----:B------:R-:W-:Y:S02]  /*3f00*/  IADD3 R14, P3, PT, -R14, R53, RZ ;  /* 0x000000350e0e7210 */ /* 0x000fe40007f7e1ff */
[----:B------:R-:W-:Y:S01]  /*3f10*/  SEL R17, R17, RZ, P6 ;  /* 0x000000ff11117207 */ /* 0x000fe20003000000 */
[----:B------:R-:W-:Y:S01]  /*3f20*/  IMAD.X R18, R20, 0x1, ~R18, P4 ;  /* 0x0000000114127824 */ /* 0x000fe200020e0e12 */
[----:B------:R-:W-:-:S02]  /*3f30*/  SEL R33, R33, RZ, P6 ;  /* 0x000000ff21217207 */ /* 0x000fc40003000000 */
[----:B------:R-:W-:Y:S01]  /*3f40*/  SEL R19, R7, RZ, P6 ;  /* 0x000000ff07137207 */ /* 0x000fe20003000000 */
[----:B------:R-:W-:Y:S02]  /*3f50*/  IMAD.X R17, R50, 0x1, ~R17, P3 ;  /* 0x0000000132117824 */ /* 0x000fe400018e0e11 */
[----:B------:R-:W-:Y:S02]  /*3f60*/  IMAD.X R20, R46, 0x1, ~R33, P1 ;  /* 0x000000012e147824 */ /* 0x000fe400008e0e21 */
[----:B------:R-:W-:Y:S01]  /*3f70*/  IMAD.X R19, R32, 0x1, ~R19, P5 ;  /* 0x0000000120137824 */ /* 0x000fe200028e0e13 */
        /* <DEDUP_REMOVED lines=17> */
[----:B------:R-:W-:Y:S02]  /*4090*/  IMAD.MOV.U32 R27, RZ, RZ, RZ ;  /* 0x000000ffff1b7224 */ /* 0x000fe400078e00ff */
[----:B------:R-:W-:Y:S01]  /*40a0*/  IMAD.X R35, RZ, RZ, R35, P0 ;  /* 0x000000ffff237224 */ /* 0x000fe200000e0623 */
[----:B------:R-:W-:Y:S01]  /*40b0*/  ISETP.NE.U32.AND P0, PT, R34, RZ, PT ;  /* 0x000000ff2200720c */ /* 0x000fe20003f05070 */
[----:B------:R-:W-:-:S03]  /*40c0*/  IMAD.MOV.U32 R28, RZ, RZ, RZ ;  /* 0x000000ffff1c7224 */ /* 0x000fc600078e00ff */
[----:B------:R-:W-:-:S04]  /*40d0*/  ISETP.NE.AND.EX P0, PT, R35, RZ, PT, P0 ;  /* 0x000000ff2300720c */ /* 0x000fc80003f05300 */
[----:B------:R-:W-:-:S04]  /*40e0*/  SEL R21, RZ, 0x1, P0 ;  /* 0x00000001ff157807 */ /* 0x000fc80000000000 */
[----:B------:R-:W-:Y:S01]  /*40f0*/  IADD3 R36, P0, PT, R21, R36, RZ ;  /* 0x0000002415247210 */ /* 0x000fe20007f1e0ff */
[----:B------:R-:W-:-:S04]  /*4100*/  IMAD.MOV.U32 R21, RZ, RZ, R54 ;  /* 0x000000ffff157224 */ /* 0x000fc800078e0036 */
[----:B------:R-:W-:-:S08]  /*4110*/  IMAD.X R37, RZ, RZ, R37, P0 ;  /* 0x000000ffff257224 */ /* 0x000fd000000e0625 */
.L_x_188:
[-C--:B------:R-:W-:Y:S02]  /*4120*/  IMAD R45, R29, R4.reuse, RZ ;  /* 0x000000041d2d7224 */ /* 0x080fe400078e02ff */
[----:B------:R-:W-:-:S04]  /*4130*/  IMAD.WIDE.U32 R32, R26, R4, RZ ;  /* 0x000000041a207225 */ /* 0x000fc800078e00ff */
[----:B------:R-:W-:Y:S02]  /*4140*/  IMAD R45, R26, R5, R45 ;  /* 0x000000051a2d7224 */ /* 0x000fe400078e022d */
[----:B------:R-:W-:-:S04]  /*4150*/  IMAD.WIDE.U32 R46, R32, R6, RZ ;  /* 0x00000006202e7225 */ /* 0x000fc800078e00ff */
[----:B------:R-:W-:Y:S01]  /*4160*/  IMAD.IADD R65, R33, 0x1, R45 ;  /* 0x0000000121417824 */ /* 0x000fe200078e022d */
[----:B------:R-:W-:Y:S01]  /*4170*/  LOP3.LUT R33, RZ, R46, RZ, 0x33, !PT ;  /* 0x0000002eff217212 */ /* 0x000fe200078e33ff */
[----:B------:R-:W-:-:S03]  /*4180*/  IMAD.WIDE.U32 R50, R32, R8, RZ ;  /* 0x0000000820327225 */ /* 0x000fc600078e00ff */
[----:B------:R-:W-:Y:S01]  /*4190*/  ISETP.GT.U32.AND P0, PT, R26, R33, PT ;  /* 0x000000211a00720c */ /* 0x000fe20003f04070 */
[----:B------:R-:W-:Y:S01]  /*41a0*/  IMAD.WIDE.U32 R48, R65, R6, RZ ;  /* 0x0000000641307225 */ /* 0x000fe200078e00ff */
[----:B------:R-:W-:-:S03]  /*41b0*/  IADD3 R63, P5, PT, R30, R50, RZ ;  /* 0x000000321e3f7210 */ /* 0x000fc60007fbe0ff */
[----:B------:R-:W-:-:S04]  /*41c0*/  IMAD.WIDE.U32 R52, R65, R8, RZ ;  /* 0x0000000841347225 */ /* 0x000fc800078e00ff */
[----:B------:R-:W-:-:S04]  /*41d0*/  IMAD.WIDE.U32 R48, P1, R32, R7, R48 ;  /* 0x0000000720307225 */ /* 0x000fc80007820030 */
[----:B------:R-:W-:Y:S01]  /*41e0*/  IMAD.WIDE.U32 R56, R65, R10, RZ ;  /* 0x0000000a41387225 */ /* 0x000fe200078e00ff */
[----:B------:R-:W-:-:S03]  /*41f0*/  IADD3 R46, P2, PT, R47, R48, RZ ;  /* 0x000000302f2e7210 */ /* 0x000fc60007f5e0ff */
[----:B------:R-:W-:Y:S01]  /*4200*/  IMAD.X R47, RZ, RZ, RZ, P1 ;  /* 0x000000ffff2f7224 */ /* 0x000fe200008e06ff */
[----:B------:R-:W-:Y:S01]  /*4210*/  LOP3.LUT R26, RZ, R46, RZ, 0x33, !PT ;  /* 0x0000002eff1a7212 */ /* 0x000fe200078e33ff */
[----:B------:R-:W-:Y:S02]  /*4220*/  IMAD.MOV.U32 R46, RZ, RZ, R49 ;  /* 0x000000ffff2e7224 */ /* 0x000fe400078e0031 */
[----:B------:R-:W-:Y:S01]  /*4230*/  IMAD.WIDE.U32 R52, P1, R32, R9, R52 ;  /* 0x0000000920347225 */ /* 0x000fe20007820034 */
[----:B------:R-:W-:-:S03]  /*4240*/  ISETP.GT.U32.AND.EX P0, PT, R29, R26, PT, P0 ;  /* 0x0000001a1d00720c */ /* 0x000fc60003f04100 */
[----:B------:R-:W-:Y:S01]  /*4250*/  IMAD.WIDE.U32.X R46, R65, R7, R46, P2 ;  /* 0x00000007412e7225 */ /* 0x000fe200010e042e */
[----:B------:R-:W-:Y:S02]  /*4260*/  SEL R29, RZ, 0x1, !P0 ;  /* 0x00000001ff1d7807 */ /* 0x000fe40004000000 */
[----:B------:R-:W-:Y:S01]  /*4270*/  ISETP.GE.U32.AND P2, PT, R63, R50, PT ;  /* 0x000000323f00720c */ /* 0x000fe20003f46070 */
[----:B------:R-:W-:Y:S01]  /*4280*/  IMAD.WIDE.U32 R54, R32, R10, RZ ;  /* 0x0000000a20367225 */ /* 0x000fe200078e00ff */
[----:B------:R-:W-:Y:S02]  /*4290*/  IADD3 R60, P0, PT, R29, R46, RZ ;  /* 0x0000002e1d3c7210 */ /* 0x000fe40007f1e0ff */
[----:B------:R-:W-:Y:S01]  /*42a0*/  IADD3 R50, P4, PT, R51, R52, RZ ;  /* 0x0000003433327210 */ /* 0x000fe20007f9e0ff */
[----:B------:R-:W-:Y:S01]  /*42b0*/  IMAD.X R49, RZ, RZ, RZ, P1 ;  /* 0x000000ffff317224 */ /* 0x000fe200008e06ff */
[----:B------:R-:W-:Y:S01]  /*42c0*/  IADD3 R29, P1, PT, R44, R54, RZ ;  /* 0x000000362c1d7210 */ /* 0x000fe20007f3e0ff */
[----:B------:R-:W-:-:S02]  /*42d0*/  IMAD.MOV.U32 R48, RZ, RZ, R53 ;  /* 0x000000ffff307224 */ /* 0x000fc400078e0035 */
[----:B------:R-:W-:Y:S01]  /*42e0*/  IMAD.WIDE.U32 R56, P6, R32, R11, R56 ;  /* 0x0000000b20387225 */ /* 0x000fe200078c0038 */
[----:B------:R-:W-:-:S03]  /*42f0*/  ISETP.GE.U32.AND P3, PT, R29, R54, PT ;  /* 0x000000361d00720c */ /* 0x000fc60003f66070 */
[----:B------:R-:W-:-:S04]  /*4300*/  IMAD.WIDE.U32 R58, R65, R12, RZ ;  /* 0x0000000c413a7225 */ /* 0x000fc800078e00ff */
[----:B------:R-:W-:Y:S01]  /*4310*/  IMAD.WIDE.U32.X R44, R65, R9, R48, P4 ;  /* 0x00000009412c7225 */ /* 0x000fe200020e0430 */
[----:B------:R-:W-:-:S03]  /*4320*/  IADD3 R54, P4, PT, R55, R56, RZ ;  /* 0x0000003837367210 */ /* 0x000fc60007f9e0ff */
[----:B------:R-:W-:Y:S02]  /*4330*/  IMAD.X R46, R50, 0x1, R31, P5 ;  /* 0x00000001322e7824 */ /* 0x000fe400028e061f */
[----:B------:R-:W-:Y:S01]  /*4340*/  IMAD.X R31, RZ, RZ, RZ, P6 ;  /* 0x000000ffff1f7224 */ /* 0x000fe200030e06ff */
[----:B------:R-:W-:Y:S01]  /*4350*/  IADD3 R63, P6, PT, R63, R60, RZ ;  /* 0x0000003c3f3f7210 */ /* 0x000fe20007fde0ff */
[----:B------:R-:W-:Y:S01]  /*4360*/  IMAD.X R47, RZ, RZ, R47, P0 ;  /* 0x000000ffff2f7224 */ /* 0x000fe200000e062f */
[----:B------:R-:W-:Y:S01]  /*4370*/  ISETP.GE.U32.AND.EX P2, PT, R46, R50, PT, P2 ;  /* 0x000000322e00720c */ /* 0x000fe20003f46120 */
[----:B------:R-:W-:-:S03]  /*4380*/  IMAD.WIDE.U32 R58, P0, R32, R13, R58 ;  /* 0x0000000d203a7225 */ /* 0x000fc6000780003a */
[----:B------:R-:W-:Y:S01]  /*4390*/  SEL R50, RZ, 0x1, P2 ;  /* 0x00000001ff327807 */ /* 0x000fe20001000000 */
[----:B------:R-:W-:Y:S02]  /*43a0*/  IMAD.X R48, R54, 0x1, R39, P1 ;  /* 0x0000000136307824 */ /* 0x000fe400008e0627 */
[----:B------:R-:W-:Y:S01]  /*43b0*/  IMAD.X R39, RZ, RZ, RZ, P0 ;  /* 0x000000ffff277224 */ /* 0x000fe200000e06ff */
[----:B------:R-:W-:Y:S01]  /*43c0*/  ISETP.GE.U32.AND P0, PT, R63, R60, PT ;  /* 0x0000003c3f00720c */ /* 0x000fe20003f06070 */
[----:B------:R-:W-:Y:S01]  /*43d0*/  IMAD.X R62, R46, 0x1, R47, P6 ;  /* 0x000000012e3e7824 */ /* 0x000fe200030e062f */
[----:B------:R-:W-:Y:S01]  /*43e0*/  ISETP.GE.U32.AND.EX P3, PT, R48, R54, PT, P3 ;  /* 0x000000363000720c */ /* 0x000fe20003f66130 */
[----:B------:R-:W-:-:S03]  /*43f0*/  IMAD.WIDE.U32 R32, R32, R12, RZ ;  /* 0x0000000c20207225 */ /* 0x000fc600078e00ff */
[C---:B------:R-:W-:Y:S01]  /*4400*/  ISETP.GE.U32.AND.EX P0, PT, R62.reuse, R47, PT, P0 ;  /* 0x0000002f3e00720c */ /* 0x040fe20003f06100 */
[----:B------:R-:W-:Y:S01]  /*4410*/  IMAD R46, R62, R4, RZ ;  /* 0x000000043e2e7224 */ /* 0x000fe200078e02ff */
[-C--:B------:R-:W-:Y:S01]  /*4420*/  IADD3 R61, P5, PT, R38, R32.reuse, RZ ;  /* 0x00000020263d7210 */ /* 0x080fe20007fbe0ff */
[----:B------:R-:W-:Y:S01]  /*4430*/  IMAD.MOV.U32 R38, RZ, RZ, R59 ;  /* 0x000000ffff267224 */ /* 0x000fe200078e003b */
[----:B------:R-:W-:Y:S01]  /*4440*/  SEL R47, RZ, 0x1, P0 ;  /* 0x00000001ff2f7807 */ /* 0x000fe20000000000 */
[----:B------:R-:W-:Y:S01]  /*4450*/  IMAD R59, R63, R5, R46 ;  /* 0x000000053f3b7224 */ /* 0x000fe200078e022e */
[----:B------:R-:W-:Y:S01]  /*4460*/  ISETP.GE.U32.AND P1, PT, R61, R32, PT ;  /* 0x000000203d00720c */ /* 0x000fe20003f26070 */
[----:B------:R-:W-:Y:S01]  /*4470*/  IMAD.MOV.U32 R30, RZ, RZ, R57 ;  /* 0x000000ffff1e7224 */ /* 0x000fe200078e0039 */
[----:B------:R-:W-:Y:S01]  /*4480*/  IADD3 R26, P6, PT, R33, R58, RZ ;  /* 0x0000003a211a7210 */ /* 0x000fe20007fde0ff */
[----:B------:R-:W-:Y:S01]  /*4490*/  IMAD.WIDE.U32 R32, R63, R4, RZ ;  /* 0x000000043f207225 */ /* 0x000fe200078e00ff */
[----:B------:R-:W-:-:S03]  /*44a0*/  IADD3 R50, P0, P2, R47, R44, R50 ;  /* 0x0000002c2f327210 */ /* 0x000fc60007a1e032 */
[----:B------:R-:W-:Y:S02]  /*44b0*/  IMAD.IADD R59, R33, 0x1, R59 ;  /* 0x00000001213b7824 */ /* 0x000fe400078e023b */
[----:B------:R-:W-:Y:S01]  /*44c0*/  IMAD.WIDE.U32.X R30, R65, R11, R30, P4 ;  /* 0x0000000b411e7225 */ /* 0x000fe200020e041e */
[----:B------:R-:W-:Y:S02]  /*44d0*/  IADD3 R33, P4, PT, R29, R50, RZ ;  /* 0x000000321d217210 */ /* 0x000fe40007f9e0ff */
[----:B------:R-:W-:Y:S01]  /*44e0*/  IADD3.X R29, PT, PT, RZ, R45, RZ, P0, P2 ;  /* 0x0000002dff1d7210 */ /* 0x000fe200007e44ff */
[----:B------:R-:W-:Y:S01]  /*44f0*/  IMAD.WIDE.U32 R44, R59, R6, RZ ;  /* 0x000000063b2c7225 */ /* 0x000fe200078e00ff */
[----:B------:R-:W-:-:S03]  /*4500*/  ISETP.GE.U32.AND P0, PT, R33, R50, PT ;  /* 0x000000322100720c */ /* 0x000fc60003f06070 */
[----:B------:R-:W-:-:S04]  /*4510*/  IMAD.WIDE.U32 R46, R32, R6, RZ ;  /* 0x00000006202e7225 */ /* 0x000fc800078e00ff */
[----:B------:R-:W-:Y:S01]  /*4520*/  IMAD.X R56, R21, 0x1, R26, P5 ;  /* 0x0000000115387824 */ /* 0x000fe200028e061a */
[----:B------:R-:W-:Y:S01]  /*4530*/  LOP3.LUT R21, RZ, R46, RZ, 0x33, !PT ;  /* 0x0000002eff157212 */ /* 0x000fe200078e33ff */
[----:B------:R-:W-:Y:S02]  /*4540*/  IMAD.X R58, R48, 0x1, R29, P4 ;  /* 0x00000001303a7824 */ /* 0x000fe400020e061d */
[----:B------:R-:W-:Y:S01]  /*4550*/  IMAD.WIDE.U32 R44, P4, R32, R7, R44 ;  /* 0x00000007202c7225 */ /* 0x000fe2000788002c */
[----:B------:R-:W-:Y:S02]  /*4560*/  ISETP.GT.U32.AND P2, PT, R63, R21, PT ;  /* 0x000000153f00720c */ /* 0x000fe40003f44070 */
[----:B------:R-:W-:Y:S01]  /*4570*/  ISETP.GE.U32.AND.EX P0, PT, R58, R29, PT, P0 ;  /* 0x0000001d3a00720c */ /* 0x000fe20003f06100 */
[----:B------:R-:W-:Y:S01]  /*4580*/  IMAD.WIDE.U32 R50, R59, R8, RZ ;  /* 0x000000083b327225 */ /* 0x000fe200078e00ff */
[----:B------:R-:W-:Y:S02]  /*4590*/  IADD3 R21, P5, PT, R47, R44, RZ ;  /* 0x0000002c2f157210 */ /* 0x000fe40007fbe0ff */
[----:B------:R-:W-:Y:S01]  /*45a0*/  ISETP.GE.U32.AND.EX P1, PT, R56, R26, PT, P1 ;  /* 0x0000001a3800720c */ /* 0x000fe20003f26110 */
[----:B------:R-:W-:Y:S01]  /*45b0*/  IMAD.WIDE.U32.X R38, R65, R13, R38, P6 ;  /* 0x0000000d41267225 */ /* 0x000fe200030e0426 */
[----:B------:R-:W-:-:S02]  /*45c0*/  LOP3.LUT R21, RZ, R21, RZ, 0x33, !PT ;  /* 0x00000015ff157212 */ /* 0x000fc400078e33ff */
[----:B------:R-:W-:Y:S01]  /*45d0*/  SEL R26, RZ, 0x1, P3 ;  /* 0x00000001ff1a7807 */ /* 0x000fe20001800000 */
[----:B------:R-:W-:Y:S01]  /*45e0*/  IMAD.WIDE.U32 R48, R32, R8, RZ ;  /* 0x0000000820307225 */ /* 0x000fe200078e00ff */
[----:B------:R-:W-:Y:S02]  /*45f0*/  ISETP.GT.U32.AND.EX P2, PT, R62, R21, PT, P2 ;  /* 0x000000153e00720c */ /* 0x000fe40003f44120 */
[----:B------:R-:W-:Y:S01]  /*4600*/  SEL R57, RZ, 0x1, P0 ;  /* 0x00000001ff397807 */ /* 0x000fe20000000000 */
[----:B------:R-:W-:Y:S01]  /*4610*/  IMAD.WIDE.U32 R50, P6, R32, R9, R50 ;  /* 0x0000000920327225 */ /* 0x000fe200078c0032 */
[----:B------:R-:W-:-:S03]  /*4620*/  IADD3 R29, P3, PT, R33, R48, RZ ;  /* 0x00000030211d7210 */ /* 0x000fc60007f7e0ff */
[----:B------:R-:W-:Y:S01]  /*4630*/  IMAD.WIDE.U32 R54, R59, R10, RZ ;  /* 0x0000000a3b367225 */ /* 0x000fe200078e00ff */
[----:B------:R-:W-:-:S03]  /*4640*/  IADD3 R33, P0, PT, R49, R50, RZ ;  /* 0x0000003231217210 */ /* 0x000fc60007f1e0ff */
[----:B------:R-:W-:Y:S01]  /*4650*/  IMAD.X R47, RZ, RZ, RZ, P4 ;  /* 0x000000ffff2f7224 */ /* 0x000fe200020e06ff */
[----:B------:R-:W-:Y:S01]  /*4660*/  ISETP.GE.U32.AND P4, PT, R29, R48, PT ;  /* 0x000000301d00720c */ /* 0x000fe20003f86070 */
[----:B------:R-:W-:Y:S02]  /*4670*/  IMAD.MOV.U32 R46, RZ, RZ, R45 ;  /* 0x000000ffff2e7224 */ /* 0x000fe400078e002d */
[----:B------:R-:W-:Y:S01]  /*4680*/  IMAD.MOV.U32 R52, RZ, RZ, R51 ;  /* 0x000000ffff347224 */ /* 0x000fe200078e0033 */
[----:B------:R-:W-:Y:S01]  /*4690*/  SEL R51, RZ, 0x1, !P2 ;  /* 0x00000001ff337807 */ /* 0x000fe20005000000 */
[----:B------:R-:W-:Y:S01]  /*46a0*/  IMAD.WIDE.U32.X R46, R59, R7, R46, P5 ;  /* 0x000000073b2e7225 */ /* 0x000fe200028e042e */
[----:B------:R-:W-:-:S03]  /*46b0*/  IADD3 R50, P5, P2, R57, R30, R26 ;  /* 0x0000001e39327210 */ /* 0x000fc60007abe01a */
[----:B------:R-:W-:Y:S01]  /*46c0*/  IMAD.X R53, RZ, RZ, RZ, P6 ;  /* 0x000000ffff357224 */ /* 0x000fe200030e06ff */
[----:B------:R-:W-:Y:S01]  /*46d0*/  IADD3.X R31, PT, PT, RZ, R31, RZ, P5, P2 ;  /* 0x0000001fff1f7210 */ /* 0x000fe20002fe44ff */
[----:B------:R-:W-:Y:S01]  /*46e0*/  IMAD.WIDE.U32 R54, P6, R32, R11, R54 ;  /* 0x0000000b20367225 */ /* 0x000fe200078c0036 */
[----:B------:R-:W-:-:S03]  /*46f0*/  IADD3 R61, P5, PT, R61, R50, RZ ;  /* 0x000000323d3d7210 */ /* 0x000fc60007fbe0ff */
[----:B------:R-:W-:Y:S01]  /*4700*/  IMAD.X R45, RZ, RZ, RZ, P6 ;  /* 0x000000ffff2d7224 */ /* 0x000fe200030e06ff */
[----:B------:R-:W-:Y:S01]  /*4710*/  IADD3 R30, P6, PT, R51, R46, RZ ;  /* 0x0000002e331e7210 */ /* 0x000fe20007fde0ff */
[----:B------:R-:W-:-:S03]  /*4720*/  IMAD.WIDE.U32 R48, R32, R10, RZ ;  /* 0x0000000a20307225 */ /* 0x000fc600078e00ff */
[----:B------:R-:W-:Y:S01]  /*4730*/  IADD3 R57, P2, PT, R29, R30, RZ ;  /* 0x0000001e1d397210 */ /* 0x000fe20007f5e0ff */
[----:B------:R-:W-:Y:S01]  /*4740*/  IMAD.X R56, R56, 0x1, R31, P5 ;  /* 0x0000000138387824 */ /* 0x000fe200028e061f */
[----:B------:R-:W-:Y:S01]  /*4750*/  ISETP.GE.U32.AND P5, PT, R61, R50, PT ;  /* 0x000000323d00720c */ /* 0x000fe20003fa6070 */
[----:B------:R-:W-:Y:S01]  /*4760*/  IMAD.X R26, R33, 0x1, R58, P3 ;  /* 0x00000001211a7824 */ /* 0x000fe200018e063a */
[----:B------:R-:W-:Y:S01]  /*4770*/  IADD3 R21, P3, PT, R49, R54, RZ ;  /* 0x0000003631157210 */ /* 0x000fe20007f7e0ff */
[----:B------:R-:W-:Y:S01]  /*4780*/  IMAD.X R47, RZ, RZ, R47, P6 ;  /* 0x000000ffff2f7224 */ /* 0x000fe200030e062f */
[----:B------:R-:W-:Y:S01]  /*4790*/  SEL R54, RZ, 0x1, P1 ;  /* 0x00000001ff367807 */ /* 0x000fe20000800000 */
[----:B------:R-:W-:Y:S01]  /*47a0*/  IMAD.MOV.U32 R44, RZ, RZ, R55 ;  /* 0x000000ffff2c7224 */ /* 0x000fe200078e0037 */
[C---:B------:R-:W-:Y:S01]  /*47b0*/  ISETP.GE.U32.AND P1, PT, R57.reuse, R30, PT ;  /* 0x0000001e3900720c */ /* 0x040fe20003f26070 */
[----:B------:R-:W-:Y:S01]  /*47c0*/  IMAD.X R63, R26, 0x1, R47, P2 ;  /* 0x000000011a3f7824 */ /* 0x000fe200010e062f */
[----:B------:R-:W-:Y:S01]  /*47d0*/  ISETP.GE.U32.AND.EX P5, PT, R56, R31, PT, P5 ;  /* 0x0000001f3800720c */ /* 0x000fe20003fa6150 */
[----:B------:R-:W-:Y:S01]  /*47e0*/  IMAD.WIDE.U32 R30, R57, R4, RZ ;  /* 0x00000004391e7225 */ /* 0x000fe200078e00ff */
[----:B------:R-:W-:-:S02]  /*47f0*/  IADD3 R29, P6, PT, R61, R48, RZ ;  /* 0x000000303d1d7210 */ /* 0x000fc40007fde0ff */
[----:B------:R-:W-:Y:S01]  /*4800*/  ISETP.GE.U32.AND.EX P4, PT, R26, R33, PT, P4 ;  /* 0x000000211a00720c */ /* 0x000fe20003f86140 */
[----:B------:R-:W-:Y:S01]  /*4810*/  IMAD.WIDE.U32.X R44, R59, R11, R44, P3 ;  /* 0x0000000b3b2c7225 */ /* 0x000fe200018e042c */
[----:B------:R-:W-:Y:S02]  /*4820*/  ISETP.GE.U32.AND.EX P1, PT, R63, R47, PT, P1 ;  /* 0x0000002f3f00720c */ /* 0x000fe40003f26110 */
[----:B------:R-:W-:Y:S01]  /*4830*/  ISETP.GE.U32.AND P2, PT, R29, R48, PT ;  /* 0x000000301d00720c */ /* 0x000fe20003f46070 */
[----:B------:R-:W-:Y:S01]  /*4840*/  IMAD.X R26, R21, 0x1, R56, P6 ;  /* 0x00000001151a7824 */ /* 0x000fe200030e0638 */
[----:B------:R-:W-:Y:S01]  /*4850*/  SEL R49, RZ, 0x1, P5 ;  /* 0x00000001ff317807 */ /* 0x000fe20002800000 */
[----:B------:R-:W-:Y:S01]  /*4860*/  IMAD.WIDE.U32 R50, R30, R6, RZ ;  /* 0x000000061e327225 */ /* 0x000fe200078e00ff */
[----:B------:R-:W-:Y:S02]  /*4870*/  SEL R48, RZ, 0x1, P4 ;  /* 0x00000001ff307807 */ /* 0x000fe40002000000 */
[----:B------:R-:W-:Y:S01]  /*4880*/  SEL R33, RZ, 0x1, P1 ;  /* 0x00000001ff217807 */ /* 0x000fe20000800000 */
[----:B------:R-:W-:Y:S01]  /*4890*/  IMAD.WIDE.U32.X R46, R59, R9, R52, P0 ;  /* 0x000000093b2e7225 */ /* 0x000fe200000e0434 */
[----:B------:R-:W-:-:S02]  /*48a0*/  ISETP.GE.U32.AND.EX P2, PT, R26, R21, PT, P2 ;  /* 0x000000151a00720c */ /* 0x000fc40003f46120 */
[----:B------:R-:W-:Y:S01]  /*48b0*/  IADD3 R54, P0, P5, R49, R38, R54 ;  /* 0x0000002631367210 */ /* 0x000fe20007d1e036 */
[----:B------:R-:W-:Y:S01]  /*48c0*/  IMAD R52, R63, R4, RZ ;  /* 0x000000043f347224 */ /* 0x000fe200078e02ff */
[----:B------:R-:W-:Y:S02]  /*48d0*/  LOP3.LUT R21, RZ, R50, RZ, 0x33, !PT ;  /* 0x00000032ff157212 */ /* 0x000fe400078e33ff */
[----:B------:R-:W-:Y:S01]  /*48e0*/  IADD3 R38, P1, P4, R33, R46, R48 ;  /* 0x0000002e21267210 */ /* 0x000fe20007c3e030 */
[----:B------:R-:W-:Y:S01]  /*48f0*/  IMAD.WIDE.U32 R48, R59, R12, RZ ;  /* 0x0000000c3b307225 */ /* 0x000fe200078e00ff */
[----:B------:R-:W-:Y:S02]  /*4900*/  IADD3.X R61, PT, PT, RZ, R39, RZ, P0, P5 ;  /* 0x00000027ff3d7210 */ /* 0x000fe400007ea4ff */
[C---:B------:R-:W-:Y:S01]  /*4910*/  ISETP.GT.U32.AND P0, PT, R57.reuse, R21, PT ;  /* 0x000000153900720c */ /* 0x040fe20003f04070 */
[----:B------:R-:W-:Y:S01]  /*4920*/  IMAD R55, R57, R5, R52 ;  /* 0x0000000539377224 */ /* 0x000fe200078e0234 */
[----:B------:R-:W-:Y:S01]  /*4930*/  IADD3.X R21, PT, PT, RZ, R47, RZ, P1, P4 ;  /* 0x0000002fff157210 */ /* 0x000fe20000fe84ff */
[----:B------:R-:W-:Y:S01]  /*4940*/  IMAD.WIDE.U32 R48, P5, R32, R13, R48 ;  /* 0x0000000d20307225 */ /* 0x000fe200078a0030 */
[----:B------:R-:W-:-:S02]  /*4950*/  ISETP.NE.U32.AND P4, PT, R54, RZ, PT ;  /* 0x000000ff3600720c */ /* 0x000fc40003f85070 */
[-C--:B------:R-:W-:Y:S01]  /*4960*/  IADD3 R65, P6, PT, R29, R38.reuse, RZ ;  /* 0x000000261d417210 */ /* 0x080fe20007fde0ff */
[----:B------:R-:W-:Y:S01]  /*4970*/  IMAD.IADD R55, R31, 0x1, R55 ;  /* 0x000000011f377824 */ /* 0x000fe200078e0237 */
[----:B------:R-:W-:Y:S01]  /*4980*/  ISETP.NE.AND.EX P4, PT, R61, RZ, PT, P4 ;  /* 0x000000ff3d00720c */ /* 0x000fe20003f85340 */
[----:B------:R-:W-:Y:S01]  /*4990*/  IMAD.X R33, RZ, RZ, RZ, P5 ;  /* 0x000000ffff217224 */ /* 0x000fe200028e06ff */
[----:B------:R-:W-:Y:S01]  /*49a0*/  ISETP.GE.U32.AND P1, PT, R65, R38, PT ;  /* 0x000000264100720c */ /* 0x000fe20003f26070 */
[----:B------:R-:W-:-:S04]  /*49b0*/  IMAD.WIDE.U32 R38, R32, R12, RZ ;  /* 0x0000000c20267225 */ /* 0x000fc800078e00ff */
[----:B------:R-:W-:Y:S01]  /*49c0*/  IMAD.WIDE.U32 R46, R55, R6, RZ ;  /* 0x00000006372e7225 */ /* 0x000fe200078e00ff */
[----:B------:R-:W-:-:S03]  /*49d0*/  IADD3 R57, P3, PT, R39, R48, RZ ;  /* 0x0000003027397210 */ /* 0x000fc60007f7e0ff */
[----:B------:R-:W-:Y:S02]  /*49e0*/  IMAD.MOV.U32 R32, RZ, RZ, R49 ;  /* 0x000000ffff207224 */ /* 0x000fe400078e0031 */
[----:B------:R-:W-:-:S04]  /*49f0*/  IMAD.WIDE.U32 R46, P5, R30, R7, R46 ;  /* 0x000000071e2e7225 */ /* 0x000fc800078a002e */
[----:B------:R-:W-:-:S04]  /*4a00*/  IMAD.WIDE.U32.X R32, R59, R13, R32, P3 ;  /* 0x0000000d3b207225 */ /* 0x000fc800018e0420 */
[----:B------:R-:W-:-:S04]  /*4a10*/  IMAD.WIDE.U32 R52, R30, R8, RZ ;  /* 0x000000081e347225 */ /* 0x000fc800078e00ff */
[----:B------:R-:W-:-:S04]  /*4a20*/  IMAD.WIDE.U32 R48, R55, R8, RZ ;  /* 0x0000000837307225 */ /* 0x000fc800078e00ff */
[----:B------:R-:W-:Y:S01]  /*4a30*/  IMAD.X R56, R26, 0x1, R21, P6 ;  /* 0x000000011a387824 */ /* 0x000fe200030e0615 */
        /* <DEDUP_REMOVED lines=15> */
.L_x_189:
[----:B------:R-:W-:Y:S01]  /*4b30*/  IADD3 R26, P4, PT, R51, R46, RZ ;  /* 0x0000002e331a7210 */ /* 0x000fe20007f9e0ff */
[----:B------:R-:W-:Y:S01]  /*4b40*/  IMAD.WIDE.U32 R50, P6, R30, R9, R48 ;  /* 0x000000091e327225 */ /* 0x000fe200078c0030 */
[----:B------:R-:W-:Y:S02]  /*4b50*/  ISETP.GE.U32.AND.EX P1, PT, R56, R21, PT, P1 ;  /* 0x000000153800720c */ /* 0x000fe40003f26110 */
[----:B------:R-:W-:Y:S01]  /*4b60*/  LOP3.LUT R26, RZ, R26, RZ, 0x33, !PT ;  /* 0x0000001aff1a7212 */ /* 0x000fe200078e33ff */
[----:B------:R-:W-:Y:S01]  /*4b70*/  IMAD.X R49, RZ, RZ, RZ, P5 ;  /* 0x000000ffff317224 */ /* 0x000fe200028e06ff */
[----:B------:R-:W-:Y:S01]  /*4b80*/  SEL R39, RZ, 0x1, P2 ;  /* 0x00000001ff277807 */ /* 0x000fe20001000000 */
[----:B------:R-:W-:Y:S01]  /*4b90*/  IMAD.MOV.U32 R48, RZ, RZ, R47 ;  /* 0x000000ffff307224 */ /* 0x000fe200078e002f */
[----:B------:R-:W-:Y:S02]  /*4ba0*/  SEL R31, RZ, 0x1, P1 ;  /* 0x00000001ff1f7807 */ /* 0x000fe40000800000 */
[----:B------:R-:W-:Y:S01]  /*4bb0*/  ISETP.GT.U32.AND.EX P0, PT, R63, R26, PT, P0 ;  /* 0x0000001a3f00720c */ /* 0x000fe20003f04100 */
[----:B------:R-:W-:Y:S01]  /*4bc0*/  IMAD.WIDE.U32.X R46, R55, R7, R48, P4 ;  /* 0x00000007372e7225 */ /* 0x000fe200020e0430 */
[----:B------:R-:W-:-:S02]  /*4bd0*/  IADD3 R50, P1, PT, R53, R50, RZ ;  /* 0x0000003235327210 */ /* 0x000fc40007f3e0ff */
[----:B------:R-:W-:Y:S01]  /*4be0*/  SEL R29, RZ, 0x1, !P0 ;  /* 0x00000001ff1d7807 */ /* 0x000fe20004000000 */
[----:B------:R-:W-:Y:S01]  /*4bf0*/  IMAD.X R53, RZ, RZ, RZ, P6 ;  /* 0x000000ffff357224 */ /* 0x000fe200030e06ff */
[----:B------:R-:W-:Y:S02]  /*4c00*/  IADD3 R44, P4, P6, R31, R44, R39 ;  /* 0x0000002c1f2c7210 */ /* 0x000fe40007e9e027 */
[----:B------:R-:W-:Y:S02]  /*4c10*/  IADD3 R27, P0, PT, R27, R38, RZ ;  /* 0x000000261b1b7210 */ /* 0x000fe40007f1e0ff */
[----:B------:R-:W-:Y:S02]  /*4c20*/  IADD3 R26, P5, PT, R29, R46, RZ ;  /* 0x0000002e1d1a7210 */ /* 0x000fe40007fbe0ff */
[----:B------:R-:W-:Y:S01]  /*4c30*/  IADD3.X R45, PT, PT, RZ, R45, RZ, P4, P6 ;  /* 0x0000002dff2d7210 */ /* 0x000fe200027ec4ff */
[----:B------:R-:W-:Y:S01]  /*4c40*/  IMAD.X R28, R28, 0x1, R57, P0 ;  /* 0x000000011c1c7824 */ /* 0x000fe200000e0639 */
[----:B------:R-:W-:Y:S01]  /*4c50*/  IADD3 R49, P6, PT, R27, R44, RZ ;  /* 0x0000002c1b317210 */ /* 0x000fe20007fde0ff */
[----:B------:R-:W-:Y:S01]  /*4c60*/  IMAD.X R46, RZ, RZ, R47, P5 ;  /* 0x000000ffff2e7224 */ /* 0x000fe200028e062f */
[----:B------:R-:W-:-:S02]  /*4c70*/  IADD3 R21, P3, PT, R65, R52, RZ ;  /* 0x0000003441157210 */ /* 0x000fc40007f7e0ff */
[----:B------:R-:W-:Y:S01]  /*4c80*/  ISETP.GE.U32.AND P4, PT, R27, R38, PT ;  /* 0x000000261b00720c */ /* 0x000fe20003f86070 */
[----:B------:R-:W-:Y:S01]  /*4c90*/  IMAD.X R47, R28, 0x1, R45, P6 ;  /* 0x000000011c2f7824 */ /* 0x000fe200030e062d */
[C---:B------:R-:W-:Y:S01]  /*4ca0*/  ISETP.GE.U32.AND P2, PT, R21.reuse, R52, PT ;  /* 0x000000341500720c */ /* 0x040fe20003f46070 */
[----:B------:R-:W-:Y:S01]  /*4cb0*/  IMAD.MOV.U32 R52, RZ, RZ, R51 ;  /* 0x000000ffff347224 */ /* 0x000fe200078e0033 */
[----:B------:R-:W-:Y:S01]  /*4cc0*/  IADD3 R59, P5, PT, R21, R26, RZ ;  /* 0x0000001a153b7210 */ /* 0x000fe20007fbe0ff */
[----:B------:R-:W-:Y:S01]  /*4cd0*/  IMAD.X R21, R50, 0x1, R56, P3 ;  /* 0x0000000132157824 */ /* 0x000fe200018e0638 */
[----:B------:R-:W-:Y:S02]  /*4ce0*/  ISETP.GE.U32.AND P0, PT, R49, R44, PT ;  /* 0x0000002c3100720c */ /* 0x000fe40003f06070 */
[----:B------:R-:W-:Y:S01]  /*4cf0*/  ISETP.GE.U32.AND P3, PT, R59, R26, PT ;  /* 0x0000001a3b00720c */ /* 0x000fe20003f66070 */
[----:B------:R-:W-:Y:S01]  /*4d00*/  IMAD.WIDE.U32 R26, R55, R10, RZ ;  /* 0x0000000a371a7225 */ /* 0x000fe200078e00ff */
[----:B------:R-:W-:-:S02]  /*4d10*/  ISETP.GE.U32.AND.EX P4, PT, R28, R57, PT, P4 ;  /* 0x000000391c00720c */ /* 0x000fc40003f86140 */
[----:B------:R-:W-:Y:S01]  /*4d20*/  ISETP.GE.U32.AND.EX P0, PT, R47, R45, PT, P0 ;  /* 0x0000002d2f00720c */ /* 0x000fe20003f06100 */
[C---:B------:R-:W-:Y:S01]  /*4d30*/  IMAD.X R54, R21.reuse, 0x1, R46, P5 ;  /* 0x0000000115367824 */ /* 0x040fe200028e062e */
[----:B------:R-:W-:Y:S01]  /*4d40*/  SEL R44, RZ, 0x1, P4 ;  /* 0x00000001ff2c7807 */ /* 0x000fe20002000000 */
[----:B------:R-:W-:Y:S01]  /*4d50*/  IMAD.WIDE.U32 R38, P5, R30, R11, R26 ;  /* 0x0000000b1e267225 */ /* 0x000fe200078a001a */
[----:B------:R-:W-:Y:S02]  /*4d60*/  SEL R31, RZ, 0x1, P0 ;  /* 0x00000001ff1f7807 */ /* 0x000fe40000000000 */
[----:B------:R-:W-:Y:S01]  /*4d70*/  ISETP.GE.U32.AND.EX P2, PT, R21, R50, PT, P2 ;  /* 0x000000321500720c */ /* 0x000fe20003f46120 */
[----:B------:R-:W-:Y:S01]  /*4d80*/  IMAD.WIDE.U32.X R26, R55, R9, R52, P1 ;  /* 0x00000009371a7225 */ /* 0x000fe200008e0434 */
[----:B------:R-:W-:Y:S02]  /*4d90*/  ISETP.GE.U32.AND.EX P3, PT, R54, R46, PT, P3 ;  /* 0x0000002e3600720c */ /* 0x000fe40003f66130 */
[----:B------:R-:W-:Y:S01]  /*4da0*/  IADD3 R51, P0, P1, R31, R32, R44 ;  /* 0x000000201f337210 */ /* 0x000fe2000791e02c */
[----:B------:R-:W-:Y:S01]  /*4db0*/  IMAD.WIDE.U32 R28, R30, R10, RZ ;  /* 0x0000000a1e1c7225 */ /* 0x000fe200078e00ff */
[----:B------:R-:W-:-:S02]  /*4dc0*/  SEL R46, RZ, 0x1, P2 ;  /* 0x00000001ff2e7807 */ /* 0x000fc40001000000 */
[----:B------:R-:W-:Y:S01]  /*4dd0*/  SEL R21, RZ, 0x1, P3 ;  /* 0x00000001ff157807 */ /* 0x000fe20001800000 */
[----:B------:R-:W-:Y:S01]  /*4de0*/  IMAD.X R45, RZ, RZ, RZ, P5 ;  /* 0x000000ffff2d7224 */ /* 0x000fe200028e06ff */
[----:B------:R-:W-:Y:S01]  /*4df0*/  IADD3.X R48, PT, PT, RZ, R33, RZ, P0, P1 ;  /* 0x00000021ff307210 */ /* 0x000fe200007e24ff */
[----:B------:R-:W-:Y:S01]  /*4e00*/  IMAD.MOV.U32 R44, RZ, RZ, R39 ;  /* 0x000000ffff2c7224 */ /* 0x000fe200078e0027 */
[----:B------:R-:W-:Y:S02]  /*4e10*/  IADD3 R46, P2, P3, R21, R26, R46 ;  /* 0x0000001a152e7210 */ /* 0x000fe40007b5e02e */
[----:B------:R-:W-:Y:S02]  /*4e20*/  ISETP.NE.U32.AND P1, PT, R51, RZ, PT ;  /* 0x000000ff3300720c */ /* 0x000fe40003f25070 */
[----:B------:R-:W-:Y:S02]  /*4e30*/  IADD3 R32, P4, PT, R29, R38, RZ ;  /* 0x000000261d207210 */ /* 0x000fe40007f9e0ff */
[----:B------:R-:W-:-:S02]  /*4e40*/  IADD3 R21, P5, PT, R49, R28, RZ ;  /* 0x0000001c31157210 */ /* 0x000fc40007fbe0ff */
[----:B------:R-:W-:Y:S01]  /*4e50*/  IADD3.X R38, PT, PT, RZ, R27, RZ, P2, P3 ;  /* 0x0000001bff267210 */ /* 0x000fe200017e64ff */
[----:B------:R-:W-:Y:S01]  /*4e60*/  IMAD.WIDE.U32 R26, R55, R12, RZ ;  /* 0x0000000c371a7225 */ /* 0x000fe200078e00ff */
[----:B------:R-:W-:Y:S02]  /*4e70*/  ISETP.NE.AND.EX P1, PT, R48, RZ, PT, P1 ;  /* 0x000000ff3000720c */ /* 0x000fe40003f25310 */
[C---:B------:R-:W-:Y:S01]  /*4e80*/  IADD3 R49, P3, PT, R21.reuse, R46, RZ ;  /* 0x0000002e15317210 */ /* 0x040fe20007f7e0ff */
[----:B------:R-:W-:Y:S01]  /*4e90*/  IMAD.X R31, R32, 0x1, R47, P5 ;  /* 0x00000001201f7824 */ /* 0x000fe200028e062f */
[----:B------:R-:W-:Y:S02]  /*4ea0*/  ISETP.GE.U32.AND P2, PT, R21, R28, PT ;  /* 0x0000001c1500720c */ /* 0x000fe40003f46070 */
[----:B------:R-:W-:Y:S01]  /*4eb0*/  ISETP.GE.U32.AND P0, PT, R49, R46, PT ;  /* 0x0000002e3100720c */ /* 0x000fe20003f06070 */
[C---:B------:R-:W-:Y:S01]  /*4ec0*/  IMAD.X R46, R31.reuse, 0x1, R38, P3 ;  /* 0x000000011f2e7824 */ /* 0x040fe200018e0626 */
[----:B------:R-:W-:Y:S01]  /*4ed0*/  ISETP.GE.U32.AND.EX P2, PT, R31, R32, PT, P2 ;  /* 0x000000201f00720c */ /* 0x000fe20003f46120 */
[----:B------:R-:W-:-:S03]  /*4ee0*/  IMAD.WIDE.U32 R28, P3, R30, R13, R26 ;  /* 0x0000000d1e1c7225 */ /* 0x000fc6000786001a */
[----:B------:R-:W-:Y:S01]  /*4ef0*/  ISETP.GE.U32.AND.EX P0, PT, R46, R38, PT, P0 ;  /* 0x000000262e00720c */ /* 0x000fe20003f06100 */
[----:B------:R-:W-:Y:S01]  /*4f00*/  IMAD.WIDE.U32 R30, R30, R12, RZ ;  /* 0x0000000c1e1e7225 */ /* 0x000fe200078e00ff */
[----:B------:R-:W-:Y:S02]  /*4f10*/  SEL R32, RZ, 0x1, P2 ;  /* 0x00000001ff207807 */ /* 0x000fe40001000000 */
[----:B------:R-:W-:Y:S01]  /*4f20*/  SEL R33, RZ, 0x1, P0 ;  /* 0x00000001ff217807 */ /* 0x000fe20000000000 */
[----:B------:R-:W-:Y:S01]  /*4f30*/  IMAD.WIDE.U32.X R26, R55, R11, R44, P4 ;  /* 0x0000000b371a7225 */ /* 0x000fe200020e042c */
[----:B------:R-:W-:Y:S07]  /*4f40*/  @!P1 BRA `(.L_x_190) ;  /* 0x0000000000249947 */ /* 0x000fee0003800000 */
[----:B------:R-:W-:-:S04]  /*4f50*/  IADD3 R39, P1, PT, R51, R34, RZ ;  /* 0x0000002233277210 */ /* 0x000fc80007f3e0ff */
[----:B------:R-:W-:Y:S01]  /*4f60*/  ISETP.GE.U32.AND P0, PT, R39, R34, PT ;  /* 0x000000222700720c */ /* 0x000fe20003f06070 */
[----:B------:R-:W-:Y:S02]  /*4f70*/  IMAD.X R38, R48, 0x1, R35, P1 ;  /* 0x0000000130267824 */ /* 0x000fe400008e0623 */
[----:B------:R-:W-:-:S03]  /*4f80*/  IMAD.MOV.U32 R34, RZ, RZ, R39 ;  /* 0x000000ffff227224 */ /* 0x000fc600078e0027 */
[----:B------:R-:W-:Y:S01]  /*4f90*/  ISETP.GE.U32.AND.EX P0, PT, R38, R35, PT, P0 ;  /* 0x000000232600720c */ /* 0x000fe20003f06100 */
[----:B------:R-:W-:-:S03]  /*4fa0*/  IMAD.MOV.U32 R35, RZ, RZ, R38 ;  /* 0x000000ffff237224 */ /* 0x000fc600078e0026 */
[----:B------:R-:W-:-:S04]  /*4fb0*/  SEL R21, RZ, 0x1, P0 ;  /* 0x00000001ff157807 */ /* 0x000fc80000000000 */
[----:B------:R-:W-:-:S05]  /*4fc0*/  IADD3 R36, P0, PT, R21, R36, RZ ;  /* 0x0000002415247210 */ /* 0x000fca0007f1e0ff */
[----:B------:R-:W-:-:S08]  /*4fd0*/  IMAD.X R37, RZ, RZ, R37, P0 ;  /* 0x000000ffff257224 */ /* 0x000fd000000e0625 */
.L_x_190:
[----:B------:R-:W-:Y:S02]  /*4fe0*/  IADD3 R32, P0, P1, R33, R26, R32 ;  /* 0x0000001a21207210 */ /* 0x000fe4000791e020 */
[----:B------:R-:W-:Y:S02]  /*4ff0*/  IADD3 R21, P5, PT, R34, R30, RZ ;  /* 0x0000001e22157210 */ /* 0x000fe40007fbe0ff */
[----:B------:R-:W-:Y:S02]  /*5000*/  IADD3 R26, P2, PT, R31, R28, RZ ;  /* 0x0000001c1f1a7210 */ /* 0x000fe40007f5e0ff */
[----:B------:R-:W-:Y:S02]  /*5010*/  IADD3 R39, P4, PT, R21, R32, RZ ;  /* 0x0000002015277210 */ /* 0x000fe40007f9e0ff */
[----:B------:R-:W-:Y:S01]  /*5020*/  IADD3.X R28, PT, PT, RZ, R27, RZ, P0, P1 ;  /* 0x0000001bff1c7210 */ /* 0x000fe200007e24ff */
[----:B------:R-:W-:Y:S01]  /*5030*/  IMAD.X R35, R35, 0x1, R26, P5 ;  /* 0x0000000123237824 */ /* 0x000fe200028e061a */
[----:B------:R-:W-:Y:S01]  /*5040*/  ISETP.GE.U32.AND P0, PT, R21, R30, PT ;  /* 0x0000001e1500720c */ /* 0x000fe20003f06070 */
[----:B------:R-:W-:Y:S01]  /*5050*/  IMAD.X R27, RZ, RZ, RZ, P3 ;  /* 0x000000ffff1b7224 */ /* 0x000fe200018e06ff */
[----:B------:R-:W-:Y:S01]  /*5060*/  ISETP.GE.U32.AND P1, PT, R39, R32, PT ;  /* 0x000000202700720c */ /* 0x000fe20003f26070 */
[C---:B------:R-:W-:Y:S01]  /*5070*/  IMAD.X R38, R35.reuse, 0x1, R28, P4 ;  /* 0x0000000123267824 */ /* 0x040fe200020e061c */
[----:B------:R-:W-:Y:S01]  /*5080*/  ISETP.GE.U32.AND.EX P0, PT, R35, R26, PT, P0 ;  /* 0x0000001a2300720c */ /* 0x000fe20003f06100 */
[----:B------:R-:W-:Y:S01]  /*5090*/  IMAD.MOV.U32 R26, RZ, RZ, R29 ;  /* 0x000000ffff1a7224 */ /* 0x000fe200078e001d */
[----:B------:R-:W-:-:S02]  /*50a0*/  ISETP.LT.U32.AND P4, PT, R39, R10, PT ;  /* 0x0000000a2700720c */ /* 0x000fc40003f81070 */
[----:B------:R-:W-:Y:S01]  /*50b0*/  ISETP.GE.U32.AND.EX P1, PT, R38, R28, PT, P1 ;  /* 0x0000001c2600720c */ /* 0x000fe20003f26110 */
[----:B------:R-:W-:Y:S01]  /*50c0*/  IMAD.WIDE.U32.X R26, R55, R13, R26, P2 ;  /* 0x0000000d371a7225 */ /* 0x000fe200010e041a */
[----:B------:R-:W-:Y:S02]  /*50d0*/  SEL R28, RZ, 0x1, P0 ;  /* 0x00000001ff1c7807 */ /* 0x000fe40000000000 */
[----:B------:R-:W-:Y:S02]  /*50e0*/  SEL R21, RZ, 0x1, P1 ;  /* 0x00000001ff157807 */ /* 0x000fe40000800000 */
[----:B------:R-:W-:Y:S02]  /*50f0*/  ISETP.NE.U32.AND P2, PT, R49, R8, PT ;  /* 0x000000083100720c */ /* 0x000fe40003f45070 */
[----:B------:R-:W-:Y:S02]  /*5100*/  IADD3 R21, P0, P1, R21, R26, R28 ;  /* 0x0000001a15157210 */ /* 0x000fe4000791e01c */
[----:B------:R-:W-:-:S02]  /*5110*/  ISETP.NE.AND.EX P2, PT, R46, R9, PT, P2 ;  /* 0x000000092e00720c */ /* 0x000fc40003f45320 */
[----:B------:R-:W-:Y:S02]  /*5120*/  IADD3.X R26, PT, PT, RZ, R27, RZ, P0, P1 ;  /* 0x0000001bff1a7210 */ /* 0x000fe400007e24ff */
[----:B------:R-:W-:Y:S02]  /*5130*/  IADD3 R21, P0, PT, R36, R21, RZ ;  /* 0x0000001524157210 */ /* 0x000fe40007f1e0ff */
[----:B------:R-:W-:Y:S02]  /*5140*/  ISETP.LT.U32.AND P1, PT, R59, R6, PT ;  /* 0x000000063b00720c */ /* 0x000fe40003f21070 */
[----:B------:R-:W-:Y:S01]  /*5150*/  ISETP.GE.U32.AND P3, PT, R21, R12, PT ;  /* 0x0000000c1500720c */ /* 0x000fe20003f66070 */
[----:B------:R-:W-:Y:S01]  /*5160*/  IMAD.X R36, R37, 0x1, R26, P0 ;  /* 0x0000000125247824 */ /* 0x000fe200000e061a */
[----:B------:R-:W-:Y:S02]  /*5170*/  ISETP.LT.U32.AND.EX P2, PT, R54, R7, !P2, P1 ;  /* 0x000000073600720c */ /* 0x000fe40005741110 */
[----:B------:R-:W-:-:S02]  /*5180*/  ISETP.LT.U32.AND P0, PT, R49, R8, PT ;  /* 0x000000083100720c */ /* 0x000fc40003f01070 */
[----:B------:R-:W-:Y:S02]  /*5190*/  ISETP.GE.U32.AND.EX P1, PT, R36, R13, PT, P3 ;  /* 0x0000000d2400720c */ /* 0x000fe40003f26130 */
[----:B------:R-:W-:Y:S02]  /*51a0*/  ISETP.LT.U32.OR.EX P2, PT, R46, R9, P2, P0 ;  /* 0x000000092e00720c */ /* 0x000fe40001741500 */
[----:B------:R-:W-:-:S04]  /*51b0*/  ISETP.EQ.U32.AND P3, PT, R39, R10, PT ;  /* 0x0000000a2700720c */ /* 0x000fc80003f62070 */
[CC--:B------:R-:W-:Y:S02]  /*51c0*/  ISETP.EQ.AND.EX P2, PT, R38.reuse, R11.reuse, P2, P3 ;  /* 0x0000000b2600720c */ /* 0x0c0fe40001742330 */
[----:B------:R-:W-:Y:S02]  /*51d0*/  PLOP3.LUT P3, PT, PT, PT, PT, 0x8, 0x80 ;  /* 0x000000000080781c */ /* 0x000fe40003f6e170 */
[----:B------:R-:W-:Y:S02]  /*51e0*/  ISETP.LT.U32.OR.EX P4, PT, R38, R11, P2, P4 ;  /* 0x0000000b2600720c */ /* 0x000fe40001781540 */
[----:B------:R-:W-:Y:S02]  /*51f0*/  @P1 ISETP.NE.U32.AND P5, PT, R21, R12, PT ;  /* 0x0000000c1500120c */ /* 0x000fe40003fa5070 */
[----:B------:R-:W-:Y:S02]  /*5200*/  ISETP.GE.U32.AND P2, PT, R59, R6, PT ;  /* 0x000000063b00720c */ /* 0x000fe40003f46070 */
[----:B------:R-:W-:-:S02]  /*5210*/  @P1 ISETP.NE.OR.EX P3, PT, R36, R13, !P4, P5 ;  /* 0x0000000d2400120c */ /* 0x000fc40006765750 */
[----:B------:R-:W-:Y:S02]  /*5220*/  ISETP.GE.U32.AND.EX P1, PT, R54, R7, PT, P2 ;  /* 0x000000073600720c */ /* 0x000fe40003f26120 */
[----:B------:R-:W-:Y:S02]  /*5230*/  ISETP.EQ.U32.AND P2, PT, R49, R8, PT ;  /* 0x000000083100720c */ /* 0x000fe40003f42070 */
[----:B------:R-:W-:Y:S02]  /*5240*/  SEL R27, RZ, 0x1, !P4 ;  /* 0x00000001ff1b7807 */ /* 0x000fe40006000000 */
[----:B------:R-:W-:Y:S02]  /*5250*/  ISETP.EQ.AND.EX P2, PT, R46, R9, !P1, P2 ;  /* 0x000000092e00720c */ /* 0x000fe40004f42320 */
[----:B------:R-:W-:Y:S02]  /*5260*/  SEL R31, RZ, 0x1, P1 ;  /* 0x00000001ff1f7807 */ /* 0x000fe40000800000 */
[----:B------:R-:W-:-:S02]  /*5270*/  SEL R33, R6, RZ, P3 ;  /* 0x000000ff06217207 */ /* 0x000fc40001800000 */
[----:B------:R-:W-:Y:S02]  /*5280*/  ISETP.LT.U32.OR.EX P2, PT, R46, R9, P2, P0 ;  /* 0x000000092e00720c */ /* 0x000fe40001741500 */
[----:B------:R-:W-:Y:S02]  /*5290*/  IADD3 R27, P4, PT, R27, R12, RZ ;  /* 0x0000000c1b1b7210 */ /* 0x000fe40007f9e0ff */
[----:B------:R-:W-:Y:S02]  /*52a0*/  IADD3 R31, P6, PT, R31, R8, RZ ;  /* 0x000000081f1f7210 */ /* 0x000fe40007fde0ff */
[----:B------:R-:W-:Y:S01]  /*52b0*/  IADD3 R33, P5, PT, -R33, R59, RZ ;  /* 0x0000003b21217210 */ /* 0x000fe20007fbe1ff */
[----:B------:R-:W-:Y:S01]  /*52c0*/  IMAD.X R26, RZ, RZ, R13, P4 ;  /* 0x000000ffff1a7224 */ /* 0x000fe200020e060d */
[----:B------:R-:W-:Y:S01]  /*52d0*/  SEL R28, R7, RZ, P3 ;  /* 0x000000ff071c7207 */ /* 0x000fe20001800000 */
[----:B------:R-:W-:Y:S01]  /*52e0*/  IMAD.X R30, RZ, RZ, R9, P6 ;  /* 0x000000ffff1e7224 */ /* 0x000fe200030e0609 */
[----:B------:R-:W-:-:S02]  /*52f0*/  SEL R29, RZ, 0x1, !P2 ;  /* 0x00000001ff1d7807 */ /* 0x000fc40005000000 */
[----:B------:R-:W-:Y:S01]  /*5300*/  SEL R27, R27, RZ, P3 ;  /* 0x000000ff1b1b7207 */ /* 0x000fe20001800000 */
[----:B------:R-:W-:Y:S01]  /*5310*/  IMAD.X R28, R54, 0x1, ~R28, P5 ;  /* 0x00000001361c7824 */ /* 0x000fe200028e0e1c */
[----:B------:R-:W-:Y:S02]  /*5320*/  IADD3 R29, P1, PT, R29, R10, RZ ;  /* 0x0000000a1d1d7210 */ /* 0x000fe40007f3e0ff */
[----:B------:R-:W-:Y:S01]  /*5330*/  SEL R31, R31, RZ, P3 ;  /* 0x000000ff1f1f7207 */ /* 0x000fe20001800000 */
[----:B------:R-:W-:Y:S01]  /*5340*/  IMAD.WIDE.U32 R34, R28, R33, RZ ;  /* 0x000000211c227225 */ /* 0x000fe200078e00ff */
[----:B------:R-:W-:Y:S02]  /*5350*/  IADD3 R27, P0, PT, -R27, R21, RZ ;  /* 0x000000151b1b7210 */ /* 0x000fe40007f1e1ff */
[----:B------:R-:W-:Y:S01]  /*5360*/  IADD3 R31, P2, PT, -R31, R49, RZ ;  /* 0x000000311f1f7210 */ /* 0x000fe20007f5e1ff */
[----:B------:R-:W-:Y:S01]  /*5370*/  IMAD.X R32, RZ, RZ, R11, P1 ;  /* 0x000000ffff207224 */ /* 0x000fe200008e060b */
[----:B------:R-:W-:-:S02]  /*5380*/  SEL R26, R26, RZ, P3 ;  /* 0x000000ff1a1a7207 */ /* 0x000fc40001800000 */
[----:B------:R-:W-:Y:S01]  /*5390*/  SEL R30, R30, RZ, P3 ;  /* 0x000000ff1e1e7207 */ /* 0x000fe20001800000 */
[----:B------:R-:W-:Y:S01]  /*53a0*/  IMAD.WIDE.U32 R50, R28, R31, RZ ;  /* 0x0000001f1c327225 */ /* 0x000fe200078e00ff */
[----:B------:R-:W-:Y:S02]  /*53b0*/  SEL R29, R29, RZ, P3 ;  /* 0x000000ff1d1d7207 */ /* 0x000fe40001800000 */
[----:B------:R-:W-:Y:S01]  /*53c0*/  SEL R32, R32, RZ, P3 ;  /* 0x000000ff20207207 */ /* 0x000fe20001800000 */
[----:B------:R-:W-:Y:S01]  /*53d0*/  IMAD.X R30, R46, 0x1, ~R30, P2 ;  /* 0x000000012e1e7824 */ /* 0x000fe200010e0e1e */
[----:B------:R-:W-:Y:S01]  /*53e0*/  IADD3 R29, P1, PT, -R29, R39, RZ ;  /* 0x000000271d1d7210 */ /* 0x000fe20007f3e1ff */
[----:B------:R-:W-:Y:S02]  /*53f0*/  IMAD.X R26, R36, 0x1, ~R26, P0 ;  /* 0x00000001241a7824 */ /* 0x000fe400000e0e1a */
[----:B------:R-:W-:-:S04]  /*5400*/  IMAD.WIDE.U32 R34, P0, R33, R28, R34 ;  /* 0x0000001c21227225 */ /* 0x000fc80007800022 */
[----:B------:R-:W-:-:S04]  /*5410*/  IMAD.WIDE.U32 R36, R33, R33, RZ ;  /* 0x0000002121247225 */ /* 0x000fc800078e00ff */
[----:B------:R-:W-:-:S04]  /*5420*/  IMAD.WIDE.U32 R44, R30, R33, RZ ;  /* 0x000000211e2c7225 */ /* 0x000fc800078e00ff */
[----:B------:R-:W-:Y:S01]  /*5430*/  IMAD.X R32, R38, 0x1, ~R32, P1 ;  /* 0x0000000126207824 */ /* 0x000fe200008e0e20 */
[----:B------:R-:W-:Y:S01]  /*5440*/  IADD3 R62, P1, PT, R37, R34, RZ ;  /* 0x00000022253e7210 */ /* 0x000fe20007f3e0ff */
[----:B------:R-:W-:Y:S02]  /*5450*/  IMAD.X R39, RZ, RZ, RZ, P0 ;  /* 0x000000ffff277224 */ /* 0x000fe400000e06ff */
[----:B------:R-:W-:Y:S02]  /*5460*/  IMAD.MOV.U32 R38, RZ, RZ, R35 ;  /* 0x000000ffff267224 */ /* 0x000fe400078e0023 */
[----:B------:R-:W-:-:S04]  /*5470*/  IMAD.WIDE.U32 R46, P2, R28, R31, R44 ;  /* 0x0000001f1c2e7225 */ /* 0x000fc8000784002c */
[----:B------:R-:W-:-:S04]  /*5480*/  IMAD.WIDE.U32 R50, P0, R33, R30, R50 ;  /* 0x0000001e21327225 */ /* 0x000fc80007800032 */
[----:B------:R-:W-:-:S04]  /*5490*/  IMAD.WIDE.U32 R44, R31, R33, RZ ;  /* 0x000000211f2c7225 */ /* 0x000fc800078e00ff */
[----:B------:R-:W-:Y:S01]  /*54a0*/  IMAD.WIDE.U32.X R34, R28, R28, R38, P1 ;  /* 0x0000001c1c227225 */ /* 0x000fe200008e0426 */
[----:B------:R-:W-:-:S03]  /*54b0*/  IADD3 R65, P3, PT, R45, R46, RZ ;  /* 0x0000002e2d417210 */ /* 0x000fc60007f7e0ff */
[----:B------:R-:W-:Y:S01]  /*54c0*/  IMAD.X R39, RZ, RZ, RZ, P0 ;  /* 0x000000ffff277224 */ /* 0x000fe200000e06ff */
[----:B------:R-:W-:Y:S01]  /*54d0*/  IADD3 R21, P0, PT, R34, R44, RZ ;  /* 0x0000002c22157210 */ /* 0x000fe20007f1e0ff */
[----:B------:R-:W-:-:S03]  /*54e0*/  IMAD.WIDE.U32 R48, R33, R31, RZ ;  /* 0x0000001f21307225 */ /* 0x000fc600078e00ff */
[CC--:B------:R-:W-:Y:S01]  /*54f0*/  IADD3 R63, P4, PT, R21.reuse, R44.reuse, RZ ;  /* 0x0000002c153f7210 */ /* 0x0c0fe20007f9e0ff */
[----:B------:R-:W-:Y:S01]  /*5500*/  IMAD.X R53, RZ, RZ, RZ, P2 ;  /* 0x000000ffff357224 */ /* 0x000fe200010e06ff */
[----:B------:R-:W-:Y:S01]  /*5510*/  ISETP.GE.U32.AND P2, PT, R21, R44, PT ;  /* 0x0000002c1500720c */ /* 0x000fe20003f46070 */
[----:B------:R-:W-:Y:S01]  /*5520*/  IMAD.X R48, R65, 0x1, R35, P0 ;  /* 0x0000000141307824 */ /* 0x000fe200000e0623 */
[----:B------:R-:W-:Y:S01]  /*5530*/  IADD3 RZ, P5, PT, R49, R50, RZ ;  /* 0x0000003231ff7210 */ /* 0x000fe20007fbe0ff */
[----:B------:R-:W-:Y:S01]  /*5540*/  IMAD.MOV.U32 R52, RZ, RZ, R47 ;  /* 0x000000ffff347224 */ /* 0x000fe200078e002f */
[----:B------:R-:W-:Y:S01]  /*5550*/  ISETP.GE.U32.AND P0, PT, R63, R21, PT ;  /* 0x000000153f00720c */ /* 0x000fe20003f06070 */
[----:B------:R-:W-:Y:S01]  /*5560*/  IMAD.WIDE.U32 R46, R32, R33, RZ ;  /* 0x00000021202e7225 */ /* 0x000fe200078e00ff */
[----:B------:R-:W-:-:S03]  /*5570*/  ISETP.GE.U32.AND.EX P2, PT, R48, R65, PT, P2 ;  /* 0x000000413000720c */ /* 0x000fc60003f46120 */
[----:B------:R-:W-:Y:S01]  /*5580*/  IMAD.MOV.U32 R38, RZ, RZ, R51 ;  /* 0x000000ffff267224 */ /* 0x000fe200078e0033 */
[----:B------:R-:W-:Y:S01]  /*5590*/  SEL R67, RZ, 0x1, P2 ;  /* 0x00000001ff437807 */ /* 0x000fe20001000000 */
[----:B------:R-:W-:-:S04]  /*55a0*/  IMAD.WIDE.U32 R50, R29, R33, RZ ;  /* 0x000000211d327225 */ /* 0x000fc800078e00ff */
[----:B------:R-:W-:-:S04]  /*55b0*/  IMAD.WIDE.U32 R44, P1, R28, R29, R46 ;  /* 0x0000001d1c2c7225 */ /* 0x000fc8000782002e */
[----:B------:R-:W-:Y:S01]  /*55c0*/  IMAD.WIDE.U32.X R38, R28, R30, R38, P5 ;  /* 0x0000001e1c267225 */ /* 0x000fe200028e0426 */
[----:B------:R-:W-:-:S03]  /*55d0*/  IADD3 R66, P6, PT, R51, R44, RZ ;  /* 0x0000002c33427210 */ /* 0x000fc60007fde0ff */
[----:B------:R-:W-:Y:S02]  /*55e0*/  IMAD R21, R62, R4, RZ ;  /* 0x000000043e157224 */ /* 0x000fe400078e02ff */
[----:B------:R-:W-:-:S04]  /*55f0*/  IMAD.WIDE.U32 R46, R30, R31, RZ ;  /* 0x0000001f1e2e7225 */ /* 0x000fc800078e00ff */
[----:B------:R-:W-:Y:S01]  /*5600*/  IMAD.X R65, R48, 0x1, R65, P4 ;  /* 0x0000000130417824 */ /* 0x000fe200020e0641 */
[----:B------:R-:W-:Y:S01]  /*5610*/  IADD3 R67, P2, P4, R50, R38, R67 ;  /* 0x0000002632437210 */ /* 0x000fe20007c5e043 */
[----:B------:R-:W-:-:S03]  /*5620*/  IMAD.WIDE.U32 R34, R36, R4, RZ ;  /* 0x0000000424227225 */ /* 0x000fc600078e00ff */
[----:B------:R-:W-:Y:S01]  /*5630*/  ISETP.GE.U32.AND.EX P0, PT, R65, R48, PT, P0 ;  /* 0x000000304100720c */ /* 0x000fe20003f06100 */
[----:B------:R-:W-:Y:S01]  /*5640*/  IMAD R21, R36, R5, R21 ;  /* 0x0000000524157224 */ /* 0x000fe200078e0215 */
[----:B------:R-:W-:Y:S01]  /*5650*/  IADD3.X R71, PT, PT, R66, R39, RZ, P2, P4 ;  /* 0x0000002742477210 */ /* 0x000fe200017e84ff */
[----:B------:R-:W-:Y:S01]  /*5660*/  IMAD.WIDE.U32 R48, R31, R31, RZ ;  /* 0x0000001f1f307225 */ /* 0x000fe200078e00ff */
[----:B------:R-:W-:-:S03]  /*5670*/  SEL R61, RZ, 0x1, P0 ;  /* 0x00000001ff3d7807 */ /* 0x000fc60000000000 */
[----:B------:R-:W-:Y:S01]  /*5680*/  IMAD.WIDE.U32 R54, P2, R31, R30, R46 ;  /* 0x0000001e1f367225 */ /* 0x000fe2000784002e */
[----:B------:R-:W-:-:S03]  /*5690*/  IADD3 R51, P4, PT, R67, R48, RZ ;  /* 0x0000003043337210 */ /* 0x000fc60007f9e0ff */
[----:B------:R-:W-:Y:S01]  /*56a0*/  IMAD.IADD R21, R35, 0x1, R21 ;  /* 0x0000000123157824 */ /* 0x000fe200078e0215 */
[----:B------:R-:W-:Y:S01]  /*56b0*/  IADD3 R44, P5, PT, R49, R54, RZ ;  /* 0x00000036312c7210 */ /* 0x000fe20007fbe0ff */
[----:B------:R-:W-:-:S04]  /*56c0*/  IMAD.WIDE.U32.X R38, R28, R30, R52, P3 ;  /* 0x0000001e1c267225 */ /* 0x000fc800018e0434 */
[----:B------:R-:W-:Y:S01]  /*56d0*/  IMAD.WIDE.U32 R56, R21, R6, RZ ;  /* 0x0000000615387225 */ /* 0x000fe200078e00ff */
[----:B------:R-:W-:-:S03]  /*56e0*/  IADD3 R61, P0, P3, R51, R38, R61 ;  /* 0x00000026333d7210 */ /* 0x000fc60007b1e03d */
[----:B------:R-:W-:Y:S02]  /*56f0*/  IMAD.X R49, R44, 0x1, R71, P4 ;  /* 0x000000012c317824 */ /* 0x000fe400020e0647 */
[----:B------:R-:W-:-:S03]  /*5700*/  IMAD.WIDE.U32 R52, R34, R6, RZ ;  /* 0x0000000622347225 */ /* 0x000fc600078e00ff */
[----:B------:R-:W-:Y:S01]  /*5710*/  IADD3.X R60, PT, PT, R49, R39, RZ, P0, P3 ;  /* 0x00000027313c7210 */ /* 0x000fe200007e64ff */
[----:B------:R-:W-:Y:S01]  /*5720*/  IMAD.WIDE.U32 R56, P4, R34, R7, R56 ;  /* 0x0000000722387225 */ /* 0x000fe20007880038 */
[----:B------:R-:W-:-:S03]  /*5730*/  LOP3.LUT R35, RZ, R52, RZ, 0x33, !PT ;  /* 0x00000034ff237212 */ /* 0x000fc600078e33ff */
[----:B------:R-:W-:Y:S01]  /*5740*/  IMAD.WIDE.U32 R46, R28, R29, RZ ;  /* 0x0000001d1c2e7225 */ /* 0x000fe200078e00ff */
[----:B------:R-:W-:-:S03]  /*5750*/  IADD3 R52, P3, PT, R53, R56, RZ ;  /* 0x0000003835347210 */ /* 0x000fc60007f7e0ff */
[----:B------:R-:W-:Y:S01]  /*5760*/  IMAD.X R53, RZ, RZ, RZ, P2 ;  /* 0x000000ffff357224 */ /* 0x000fe200010e06ff */
[----:B------:R-:W-:Y:S01]  /*5770*/  ISETP.GT.U32.AND P2, PT, R36, R35, PT ;  /* 0x000000232400720c */ /* 0x000fe20003f44070 */
[----:B------:R-:W-:Y:S01]  /*5780*/  IMAD.WIDE.U32 R38, R33, R29, RZ ;  /* 0x0000001d21267225 */ /* 0x000fe200078e00ff */
[----:B------:R-:W-:-:S03]  /*5790*/  LOP3.LUT R35, RZ, R52, RZ, 0x33, !PT ;  /* 0x00000034ff237212 */ /* 0x000fc600078e33ff */
[----:B------:R-:W-:Y:S01]  /*57a0*/  IMAD.WIDE.U32 R46, P0, R33, R32, R46 ;  /* 0x00000020212e7225 */ /* 0x000fe2000780002e */
[----:B------:R-:W-:-:S03]  /*57b0*/  ISETP.GT.U32.AND.EX P2, PT, R62, R35, PT, P2 ;  /* 0x000000233e00720c */ /* 0x000fc60003f44120 */
[----:B------:R-:W-:Y:S01]  /*57c0*/  IMAD.X R59, RZ, RZ, RZ, P4 ;  /* 0x000000ffff3b7224 */ /* 0x000fe200020e06ff */
[----:B------:R-:W-:Y:S01]  /*57d0*/  IADD3 RZ, P4, PT, R39, R46, RZ ;  /* 0x0000002e27ff7210 */ /* 0x000fe20007f9e0ff */
[----:B------:R-:W-:Y:S02]  /*57e0*/  IMAD.MOV.U32 R58, RZ, RZ, R57 ;  /* 0x000000ffff3a7224 */ /* 0x000fe400078e0039 */
[----:B------:R-:W-:Y:S01]  /*57f0*/  IMAD.X R37, RZ, RZ, RZ, P0 ;  /* 0x000000ffff257224 */ /* 0x000fe200000e06ff */
[----:B------:R-:W-:Y:S01]  /*5800*/  ISETP.GE.U32.AND P0, PT, R51, R48, PT ;  /* 0x000000303300720c */ /* 0x000fe20003f06070 */
[----:B------:R-:W-:Y:S01]  /*5810*/  IMAD.WIDE.U32.X R38, R21, R7, R58, P3 ;  /* 0x0000000715267225 */ /* 0x000fe200018e043a */
[----:B------:R-:W-:Y:S02]  /*5820*/  ISETP.GE.U32.AND P3, PT, R61, R51, PT ;  /* 0x000000333d00720c */ /* 0x000fe40003f66070 */
[----:B------:R-:W-:Y:S01]  /*5830*/  SEL R51, RZ, 0x1, !P2 ;  /* 0x00000001ff337807 */ /* 0x000fe20005000000 */
[----:B------:R-:W-:Y:S01]  /*5840*/  IMAD.MOV.U32 R52, RZ, RZ, R55 ;  /* 0x000000ffff347224 */ /* 0x000fe200078e0037 */
[----:B------:R-:W-:Y:S01]  /*5850*/  ISETP.GE.U32.AND.EX P0, PT, R49, R44, PT, P0 ;  /* 0x0000002c3100720c */ /* 0x000fe20003f06100 */
[----:B------:R-:W-:Y:S01]  /*5860*/  IMAD.MOV.U32 R36, RZ, RZ, R47 ;  /* 0x000000ffff247224 */ /* 0x000fe200078e002f */
[----:B------:R-:W-:Y:S01]  /*5870*/  ISETP.GE.U32.AND.EX P3, PT, R60, R49, PT, P3 ;  /* 0x000000313c00720c */ /* 0x000fe20003f66130 */
[----:B------:R-:W-:Y:S01]  /*5880*/  IMAD.WIDE.U32.X R46, R30, R30, R52, P5 ;  /* 0x0000001e1e2e7225 */ /* 0x000fe200028e0434 */
[----:B------:R-:W-:-:S02]  /*5890*/  ISETP.GE.U32.AND P5, PT, R67, R50, PT ;  /* 0x000000324300720c */ /* 0x000fc40003fa6070 */
[----:B------:R-:W-:Y:S01]  /*58a0*/  IADD3 R51, P2, PT, R51, R38, RZ ;  /* 0x0000002633337210 */ /* 0x000fe20007f5e0ff */
[-C--:B------:R-:W-:Y:S01]  /*58b0*/  IMAD.WIDE.U32 R48, R26, R33.reuse, RZ ;  /* 0x000000211a307225 */ /* 0x080fe200078e00ff */
[----:B------:R-:W-:Y:S02]  /*58c0*/  SEL R35, RZ, 0x1, P0 ;  /* 0x00000001ff237807 */ /* 0x000fe40000000000 */
[----:B------:R-:W-:Y:S01]  /*58d0*/  SEL R69, RZ, 0x1, P3 ;  /* 0x00000001ff457807 */ /* 0x000fe20001800000 */
[----:B------:R-:W-:Y:S01]  /*58e0*/  IMAD.X R52, RZ, RZ, R39, P2 ;  /* 0x000000ffff347224 */ /* 0x000fe200010e0627 */
[----:B------:R-:W-:Y:S01]  /*58f0*/  ISETP.GE.U32.AND.EX P0, PT, R71, R66, PT, P5 ;  /* 0x000000424700720c */ /* 0x000fe20003f06150 */
[----:B------:R-:W-:Y:S01]  /*5900*/  IMAD.WIDE.U32 R54, R21, R8, RZ ;  /* 0x0000000815367225 */ /* 0x000fe200078e00ff */
[----:B------:R-:W-:Y:S02]  /*5910*/  IADD3 R69, P3, P5, R69, R46, R35 ;  /* 0x0000002e45457210 */ /* 0x000fe40007d7e023 */
[----:B------:R-:W-:Y:S01]  /*5920*/  SEL R73, RZ, 0x1, P0 ;  /* 0x00000001ff497807 */ /* 0x000fe20000000000 */
[----:B------:R-:W-:Y:S01]  /*5930*/  IMAD.WIDE.U32 R38, R27, R33, RZ ;  /* 0x000000211b267225 */ /* 0x000fe200078e00ff */
[----:B------:R-:W-:-:S03]  /*5940*/  IADD3.X R62, PT, PT, RZ, R47, RZ, P3, P5 ;  /* 0x0000002fff3e7210 */ /* 0x000fc60001fea4ff */
[----:B------:R-:W-:-:S04]  /*5950*/  IMAD.WIDE.U32.X R36, R28, R32, R36, P4 ;  /* 0x000000201c247225 */ /* 0x000fc800020e0424 */
[----:B------:R-:W-:Y:S01]  /*5960*/  IMAD.WIDE.U32 R48, P2, R28, R27, R48 ;  /* 0x0000001b1c307225 */ /* 0x000fe20007840030 */
[----:B------:R-:W-:-:S03]  /*5970*/  IADD3 R73, P3, P4, R38, R36, R73 ;  /* 0x0000002426497210 */ /* 0x000fc60007c7e049 */
[----:B------:R-:W-:Y:S01]  /*5980*/  IMAD.WIDE.U32 R46, R34, R8, RZ ;  /* 0x00000008222e7225 */ /* 0x000fe200078e00ff */
[----:B------:R-:W-:-:S03]  /*5990*/  IADD3 R53, P5, PT, R39, R48, RZ ;  /* 0x0000003027357210 */ /* 0x000fc60007fbe0ff */
[----:B------:R-:W-:Y:S01]  /*59a0*/  IMAD.WIDE.U32 R54, P0, R34, R9, R54 ;  /* 0x0000000922367225 */ /* 0x000fe20007800036 */
[----:B------:R-:W-:Y:S02]  /*59b0*/  IADD3.X R64, PT, PT, R53, R37, RZ, P3, P4 ;  /* 0x0000002535407210 */ /* 0x000fe40001fe84ff */
        /* <DEDUP_REMOVED lines=8> */
[----:B------:R-:W-:Y:S01]  /*5a40*/  IMAD.WIDE.U32.X R58, R21, R9, R58, P4 ;  /* 0x00000009153a7225 */ /* 0x000fe200020e043a */
[----:B------:R-:W-:Y:S02]  /*5a50*/  IADD3 R46, P4, PT, R61, R50, RZ ;  /* 0x000000323d2e7210 */ /* 0x000fe40007f9e0ff */
[C---:B------:R-:W-:Y:S01]  /*5a60*/  ISETP.GE.U32.AND.EX P0, PT, R37.reuse, R44, PT, P0 ;  /* 0x0000002c2500720c */ /* 0x040fe20003f06100 */
[----:B------:R-:W-:Y:S01]  /*5a70*/  IMAD.X R35, R37, 0x1, R52, P3 ;  /* 0x0000000125237824 */ /* 0x000fe200018e0634 */
[----:B------:R-:W-:Y:S01]  /*5a80*/  ISETP.GE.U32.AND P3, PT, R36, R51, PT ;  /* 0x000000332400720c */ /* 0x000fe20003f66070 */
[----:B------:R-:W-:Y:S01]  /*5a90*/  IMAD.X R61, RZ, RZ, RZ, P1 ;  /* 0x000000ffff3d7224 */ /* 0x000fe200008e06ff */
[----:B------:R-:W-:Y:S01]  /*5aa0*/  SEL R39, RZ, 0x1, P0 ;  /* 0x00000001ff277807 */ /* 0x000fe20000000000 */
[----:B------:R-:W-:Y:S01]  /*5ab0*/  IMAD.X R47, R60, 0x1, R66, P4 ;  /* 0x000000013c2f7824 */ /* 0x000fe200020e0642 */
[----:B------:R-:W-:Y:S01]  /*5ac0*/  ISETP.GE.U32.AND.EX P3, PT, R35, R52, PT, P3 ;  /* 0x000000342300720c */ /* 0x000fe20003f66130 */
[----:B------:R-:W-:Y:S01]  /*5ad0*/  IMAD.WIDE.U32 R54, R29, R31, RZ ;  /* 0x0000001f1d367225 */ /* 0x000fe200078e00ff */
[----:B------:R-:W-:-:S02]  /*5ae0*/  ISETP.GE.U32.AND P0, PT, R46, R50, PT ;  /* 0x000000322e00720c */ /* 0x000fc40003f06070 */
[----:B------:R-:W-:Y:S01]  /*5af0*/  SEL R37, RZ, 0x1, P3 ;  /* 0x00000001ff257807 */ /* 0x000fe20001800000 */
[CC--:B------:R-:W-:Y:S01]  /*5b00*/  IMAD.WIDE.U32 R56, P4, R30.reuse, R29.reuse, R56 ;  /* 0x0000001d1e387225 */ /* 0x0c0fe20007880038 */
[----:B------:R-:W-:Y:S02]  /*5b10*/  ISETP.GE.U32.AND.EX P0, PT, R47, R66, PT, P0 ;  /* 0x000000422f00720c */ /* 0x000fe40003f06100 */
[----:B------:R-:W-:Y:S01]  /*5b20*/  IADD3 R37, P1, P3, R37, R58, R39 ;  /* 0x0000003a25257210 */ /* 0x000fe20007b3e027 */
[----:B------:R-:W-:Y:S01]  /*5b30*/  IMAD.MOV.U32 R60, RZ, RZ, R45 ;  /* 0x000000ffff3c7224 */ /* 0x000fe200078e002d */
[----:B------:R-:W-:Y:S01]  /*5b40*/  SEL R65, RZ, 0x1, P0 ;  /* 0x00000001ff417807 */ /* 0x000fe20000000000 */
[----:B------:R-:W-:Y:S01]  /*5b50*/  IMAD.WIDE.U32 R50, R30, R29, RZ ;  /* 0x0000001d1e327225 */ /* 0x000fe200078e00ff */
[----:B------:R-:W-:Y:S02]  /*5b60*/  IADD3.X R39, PT, PT, RZ, R59, RZ, P1, P3 ;  /* 0x0000003bff277210 */ /* 0x000fe40000fe64ff */
[----:B------:R-:W-:Y:S01]  /*5b70*/  IADD3 R48, P3, PT, R73, R54, RZ ;  /* 0x0000003649307210 */ /* 0x000fe20007f7e0ff */
[----:B------:R-:W-:Y:S01]  /*5b80*/  IMAD.WIDE.U32.X R60, R28, R32, R60, P6 ;  /* 0x000000201c3c7225 */ /* 0x000fe200030e043c */
[----:B------:R-:W-:-:S02]  /*5b90*/  IADD3 R52, P1, PT, R55, R56, RZ ;  /* 0x0000003837347210 */ /* 0x000fc40007f3e0ff */
[----:B------:R-:W-:Y:S01]  /*5ba0*/  IADD3 R69, P6, PT, R48, R69, RZ ;  /* 0x0000004530457210 */ /* 0x000fe20007fde0ff */
[----:B------:R-:W-:-:S04]  /*5bb0*/  IMAD.WIDE.U32 R44, R31, R29, RZ ;  /* 0x0000001d1f2c7225 */ /* 0x000fc800078e00ff */
[----:B------:R-:W-:Y:S01]  /*5bc0*/  IMAD.X R71, R52, 0x1, R64, P3 ;  /* 0x0000000134477824 */ /* 0x000fe200018e0640 */
[----:B------:R-:W-:Y:S01]  /*5bd0*/  IADD3 R55, P3, PT, R69, R54, RZ ;  /* 0x0000003645377210 */ /* 0x000fe20007f7e0ff */
[----:B------:R-:W-:-:S04]  /*5be0*/  IMAD.WIDE.U32 R50, P0, R31, R32, R50 ;  /* 0x000000201f327225 */ /* 0x000fc80007800032 */
[----:B------:R-:W-:Y:S02]  /*5bf0*/  IMAD.X R44, R71, 0x1, R62, P6 ;  /* 0x00000001472c7824 */ /* 0x000fe400030e063e */
[----:B------:R-:W-:Y:S01]  /*5c00*/  IMAD.X R63, RZ, RZ, RZ, P4 ;  /* 0x000000ffff3f7224 */ /* 0x000fe200020e06ff */
[----:B------:R-:W-:Y:S01]  /*5c10*/  IADD3 R65, P4, P6, R55, R60, R65 ;  /* 0x0000003c37417210 */ /* 0x000fe20007e9e041 */
[----:B------:R-:W-:Y:S01]  /*5c20*/  IMAD.X R67, R44, 0x1, R52, P3 ;  /* 0x000000012c437824 */ /* 0x000fe200018e0634 */
[----:B------:R-:W-:Y:S01]  /*5c30*/  IADD3 RZ, P3, PT, R45, R50, RZ ;  /* 0x000000322dff7210 */ /* 0x000fe20007f7e0ff */
[----:B------:R-:W-:Y:S01]  /*5c40*/  IMAD.X R59, RZ, RZ, RZ, P0 ;  /* 0x000000ffff3b7224 */ /* 0x000fe200000e06ff */
[----:B------:R-:W-:Y:S01]  /*5c50*/  ISETP.GE.U32.AND P0, PT, R48, R54, PT ;  /* 0x000000363000720c */ /* 0x000fe20003f06070 */
[----:B------:R-:W-:Y:S01]  /*5c60*/  IMAD.MOV.U32 R58, RZ, RZ, R51 ;  /* 0x000000ffff3a7224 */ /* 0x000fe200078e0033 */
[----:B------:R-:W-:Y:S01]  /*5c70*/  IADD3.X R60, PT, PT, R67, R61, RZ, P4, P6 ;  /* 0x0000003d433c7210 */ /* 0x000fe200027ec4ff */
[----:B------:R-:W-:Y:S01]  /*5c80*/  IMAD.WIDE.U32 R50, R28, R27, RZ ;  /* 0x0000001b1c327225 */ /* 0x000fe200078e00ff */
[----:B------:R-:W-:-:S02]  /*5c90*/  ISETP.GE.U32.AND P6, PT, R69, R48, PT ;  /* 0x000000304500720c */ /* 0x000fc40003fc6070 */
[----:B------:R-:W-:Y:S01]  /*5ca0*/  ISETP.GE.U32.AND.EX P0, PT, R71, R52, PT, P0 ;  /* 0x000000344700720c */ /* 0x000fe20003f06100 */
[----:B------:R-:W-:Y:S01]  /*5cb0*/  IMAD.MOV.U32 R62, RZ, RZ, R57 ;  /* 0x000000ffff3e7224 */ /* 0x000fe200078e0039 */
[----:B------:R-:W-:Y:S01]  /*5cc0*/  ISETP.GE.U32.AND P4, PT, R55, R54, PT ;  /* 0x000000363700720c */ /* 0x000fe20003f86070 */
[----:B------:R-:W-:Y:S01]  /*5cd0*/  IMAD.WIDE.U32 R68, R29, R27, RZ ;  /* 0x0000001b1d447225 */ /* 0x000fe200078e00ff */
[----:B------:R-:W-:Y:S02]  /*5ce0*/  ISETP.GE.U32.AND.EX P6, PT, R44, R71, PT, P6 ;  /* 0x000000472c00720c */ /* 0x000fe40003fc6160 */
[----:B------:R-:W-:Y:S01]  /*5cf0*/  SEL R48, RZ, 0x1, P0 ;  /* 0x00000001ff307807 */ /* 0x000fe20000000000 */
[----:B------:R-:W-:Y:S01]  /*5d00*/  IMAD.WIDE.U32 R44, R33, R27, RZ ;  /* 0x0000001b212c7225 */ /* 0x000fe200078e00ff */
[----:B------:R-:W-:Y:S02]  /*5d10*/  ISETP.GE.U32.AND P0, PT, R65, R55, PT ;  /* 0x000000374100720c */ /* 0x000fe40003f06070 */
[----:B------:R-:W-:Y:S01]  /*5d20*/  ISETP.GE.U32.AND.EX P4, PT, R67, R52, PT, P4 ;  /* 0x000000344300720c */ /* 0x000fe20003f86140 */
[----:B------:R-:W-:Y:S01]  /*5d30*/  IMAD.WIDE.U32.X R54, R30, R32, R58, P3 ;  /* 0x000000201e367225 */ /* 0x000fe200018e043a */
[----:B------:R-:W-:-:S02]  /*5d40*/  SEL R57, RZ, 0x1, P6 ;  /* 0x00000001ff397807 */ /* 0x000fc40003000000 */
[----:B------:R-:W-:Y:S01]  /*5d50*/  ISETP.GE.U32.AND.EX P0, PT, R60, R67, PT, P0 ;  /* 0x000000433c00720c */ /* 0x000fe20003f06100 */
[----:B------:R-:W-:Y:S01]  /*5d60*/  IMAD.WIDE.U32 R50, P6, R33, R26, R50 ;  /* 0x0000001a21327225 */ /* 0x000fe200078c0032 */
[----:B------:R-:W-:Y:S02]  /*5d70*/  SEL R44, RZ, 0x1, P4 ;  /* 0x00000001ff2c7807 */ /* 0x000fe40002000000 */
[----:B------:R-:W-:Y:S01]  /*5d80*/  IADD3 R67, P3, P4, R57, R54, R48 ;  /* 0x0000003639437210 */ /* 0x000fe20007c7e030 */
[----:B------:R-:W-:Y:S01]  /*5d90*/  IMAD.WIDE.U32.X R58, R30, R32, R62, P1 ;  /* 0x000000201e3a7225 */ /* 0x000fe200008e043e */
[----:B------:R-:W-:Y:S02]  /*5da0*/  SEL R79, RZ, 0x1, P0 ;  /* 0x00000001ff4f7807 */ /* 0x000fe40000000000 */
[----:B------:R-:W-:Y:S01]  /*5db0*/  IADD3.X R78, PT, PT, RZ, R55, RZ, P3, P4 ;  /* 0x00000037ff4e7210 */ /* 0x000fe20001fe84ff */
[----:B------:R-:W-:Y:S01]  /*5dc0*/  IMAD.X R57, RZ, RZ, RZ, P6 ;  /* 0x000000ffff397224 */ /* 0x000fe200030e06ff */
[----:B------:R-:W-:Y:S01]  /*5dd0*/  IADD3 R79, P4, P6, R79, R58, R44 ;  /* 0x0000003a4f4f7210 */ /* 0x000fe20007e9e02c */
[----:B------:R-:W-:Y:S01]  /*5de0*/  IMAD.WIDE.U32 R54, R26, R31, RZ ;  /* 0x0000001f1a367225 */ /* 0x000fe200078e00ff */
[----:B------:R-:W-:-:S02]  /*5df0*/  ISETP.GE.U32.AND P0, PT, R73, R38, PT ;  /* 0x000000264900720c */ /* 0x000fc40003f06070 */
[----:B------:R-:W-:Y:S01]  /*5e00*/  IADD3 RZ, P1, PT, R45, R50, RZ ;  /* 0x000000322dff7210 */ /* 0x000fe20007f3e0ff */
[----:B------:R-:W-:Y:S01]  /*5e10*/  IMAD.MOV.U32 R56, RZ, RZ, R51 ;  /* 0x000000ffff387224 */ /* 0x000fe200078e0033 */
[----:B------:R-:W-:Y:S01]  /*5e20*/  IADD3.X R97, PT, PT, RZ, R59, RZ, P4, P6 ;  /* 0x0000003bff617210 */ /* 0x000fe200027ec4ff */
[----:B------:R-:W-:Y:S01]  /*5e30*/  IMAD.WIDE.U32 R58, R30, R27, RZ ;  /* 0x0000001b1e3a7225 */ /* 0x000fe200078e00ff */
[----:B------:R-:W-:-:S03]  /*5e40*/  ISETP.GE.U32.AND.EX P3, PT, R64, R53, PT, P0 ;  /* 0x000000354000720c */ /* 0x000fc60003f66100 */
[----:B------:R-:W-:Y:S01]  /*5e50*/  IMAD.WIDE.U32 R44, R27, R31, RZ ;  /* 0x0000001f1b2c7225 */ /* 0x000fe200078e00ff */
[----:B------:R-:W-:-:S03]  /*5e60*/  SEL R61, RZ, 0x1, P3 ;  /* 0x00000001ff3d7807 */ /* 0x000fc60001800000 */
[----:B------:R-:W-:-:S04]  /*5e70*/  IMAD.WIDE.U32 R54, P0, R30, R27, R54 ;  /* 0x0000001b1e367225 */ /* 0x000fc80007800036 */
[----:B------:R-:W-:Y:S01]  /*5e80*/  IMAD.WIDE.U32.X R50, R28, R26, R56, P1 ;  /* 0x0000001a1c327225 */ /* 0x000fe200008e0438 */
[----:B------:R-:W-:-:S03]  /*5e90*/  IADD3 R64, P4, PT, R45, R54, RZ ;  /* 0x000000362d407210 */ /* 0x000fc60007f9e0ff */
[----:B------:R-:W-:Y:S01]  /*5ea0*/  IMAD.WIDE.U32 R62, P6, R31, R26, R58 ;  /* 0x0000001a1f3e7225 */ /* 0x000fe200078c003a */
[----:B------:R-:W-:-:S03]  /*5eb0*/  IADD3 R50, P1, P3, R44, R50, R61 ;  /* 0x000000322c327210 */ /* 0x000fc60007b3e03d */
[----:B------:R-:W-:Y:S01]  /*5ec0*/  IMAD.X R59, RZ, RZ, RZ, P2 ;  /* 0x000000ffff3b7224 */ /* 0x000fe200010e06ff */
[-C--:B------:R-:W-:Y:S01]  /*5ed0*/  IADD3 R45, P2, PT, R65, R38.reuse, RZ ;  /* 0x00000026412d7210 */ /* 0x080fe20007f5e0ff */
[----:B------:R-:W-:Y:S01]  /*5ee0*/  IMAD.MOV.U32 R58, RZ, RZ, R49 ;  /* 0x000000ffff3a7224 */ /* 0x000fe200078e0031 */
[----:B------:R-:W-:Y:S01]  /*5ef0*/  IADD3.X R61, PT, PT, R64, R51, RZ, P1, P3 ;  /* 0x00000033403d7210 */ /* 0x000fe20000fe64ff */
[----:B------:R-:W-:Y:S01]  /*5f00*/  IMAD.WIDE.U32 R56, R31, R27, RZ ;  /* 0x0000001b1f387225 */ /* 0x000fe200078e00ff */
[----:B------:R-:W-:-:S03]  /*5f10*/  ISETP.GE.U32.AND P1, PT, R45, R38, PT ;  /* 0x000000262d00720c */ /* 0x000fc60003f26070 */
[----:B------:R-:W-:Y:S01]  /*5f20*/  IMAD.WIDE.U32.X R48, R28, R26, R58, P5 ;  /* 0x0000001a1c307225 */ /* 0x000fe200028e043a */
[----:B------:R-:W-:Y:S02]  /*5f30*/  IADD3 R65, P5, PT, R50, R67, RZ ;  /* 0x0000004332417210 */ /* 0x000fe40007fbe0ff */
[----:B------:R-:W-:Y:S01]  /*5f40*/  IADD3 RZ, P3, PT, R57, R62, RZ ;  /* 0x0000003e39ff7210 */ /* 0x000fe20007f7e0ff */
[----:B------:R-:W-:-:S04]  /*5f50*/  IMAD.WIDE.U32 R56, R32, R29, RZ ;  /* 0x0000001d20387225 */ /* 0x000fc800078e00ff */
[----:B------:R-:W-:Y:S01]  /*5f60*/  IMAD.X R51, RZ, RZ, RZ, P0 ;  /* 0x000000ffff337224 */ /* 0x000fe200000e06ff */
[----:B------:R-:W-:Y:S01]  /*5f70*/  ISETP.GE.U32.AND P0, PT, R50, R44, PT ;  /* 0x0000002c3200720c */ /* 0x000fe20003f06070 */
[----:B------:R-:W-:Y:S01]  /*5f80*/  IMAD.X R38, R60, 0x1, R53, P2 ;  /* 0x000000013c267824 */ /* 0x000fe200010e0635 */
[----:B------:R-:W-:Y:S01]  /*5f90*/  ISETP.GE.U32.AND P2, PT, R65, R50, PT ;  /* 0x000000324100720c */ /* 0x000fe20003f46070 */
[C---:B------:R-:W-:Y:S01]  /*5fa0*/  IMAD.X R78, R61.reuse, 0x1, R78, P5 ;  /* 0x000000013d4e7824 */ /* 0x040fe200028e064e */
[----:B------:R-:W-:Y:S01]  /*5fb0*/  ISETP.GE.U32.AND.EX P0, PT, R61, R64, PT, P0 ;  /* 0x000000403d00720c */ /* 0x000fe20003f06100 */
[C---:B------:R-:W-:Y:S01]  /*5fc0*/  IMAD.WIDE.U32 R66, P5, R29.reuse, R32, R56 ;  /* 0x000000201d427225 */ /* 0x040fe200078a0038 */
[----:B------:R-:W-:Y:S02]  /*5fd0*/  ISETP.GE.U32.AND.EX P1, PT, R38, R53, PT, P1 ;  /* 0x000000352600720c */ /* 0x000fe40003f26110 */
[----:B------:R-:W-:Y:S01]  /*5fe0*/  ISETP.GE.U32.AND.EX P2, PT, R78, R61, PT, P2 ;  /* 0x0000003d4e00720c */ /* 0x000fe20003f46120 */
[----:B------:R-:W-:Y:S01]  /*5ff0*/  IMAD.WIDE.U32 R60, R29, R29, RZ ;  /* 0x0000001d1d3c7225 */ /* 0x000fe200078e00ff */
[----:B------:R-:W-:-:S02]  /*6000*/  SEL R54, RZ, 0x1, P0 ;  /* 0x00000001ff367807 */ /* 0x000fc40000000000 */
[----:B------:R-:W-:Y:S01]  /*6010*/  SEL R101, RZ, 0x1, P2 ;  /* 0x00000001ff657807 */ /* 0x000fe20001000000 */
[----:B------:R-:W-:Y:S01]  /*6020*/  IMAD.WIDE.U32 R70, R32, R27, RZ ;  /* 0x0000001b20467225 */ /* 0x000fe200078e00ff */
[----:B------:R-:W-:Y:S02]  /*6030*/  IADD3 R99, P0, PT, R61, R66, RZ ;  /* 0x000000423d637210 */ /* 0x000fe40007f1e0ff */
[----:B------:R-:W-:Y:S01]  /*6040*/  SEL R52, RZ, 0x1, P1 ;  /* 0x00000001ff347807 */ /* 0x000fe20000800000 */
[----:B------:R-:W-:Y:S01]  /*6050*/  IMAD.X R57, RZ, RZ, RZ, P6 ;  /* 0x000000ffff397224 */ /* 0x000fe200030e06ff */
[----:B------:R-:W-:Y:S01]  /*6060*/  IADD3 R76, P6, PT, R65, R60, RZ ;  /* 0x0000003c414c7210 */ /* 0x000fe20007fde0ff */
[----:B------:R-:W-:Y:S02]  /*6070*/  IMAD.MOV.U32 R56, RZ, RZ, R63 ;  /* 0x000000ffff387224 */ /* 0x000fe400078e003f */
[----:B------:R-:W-:Y:S02]  /*6080*/  IMAD.X R59, RZ, RZ, RZ, P5 ;  /* 0x000000ffff3b7224 */ /* 0x000fe400028e06ff */
[----:B------:R-:W-:-:S04]  /*6090*/  IMAD.WIDE.U32 R70, P5, R29, R26, R70 ;  /* 0x0000001a1d467225 */ /* 0x000fc800078a0046 */
[----:B------:R-:W-:Y:S01]  /*60a0*/  IMAD.X R78, R99, 0x1, R78, P6 ;  /* 0x00000001634e7824 */ /* 0x000fe200030e064e */
[----:B------:R-:W-:Y:S01]  /*60b0*/  IADD3 R79, P6, PT, R76, R79, RZ ;  /* 0x0000004f4c4f7210 */ /* 0x000fe20007fde0ff */
[----:B------:R-:W-:Y:S01]  /*60c0*/  IMAD.WIDE.U32.X R56, R30, R26, R56, P3 ;  /* 0x0000001a1e387225 */ /* 0x000fe200018e0438 */
[----:B------:R-:W-:-:S03]  /*60d0*/  IADD3 RZ, P2, PT, R69, R70, RZ ;  /* 0x0000004645ff7210 */ /* 0x000fc60007f5e0ff */
[----:B------:R-:W-:Y:S01]  /*60e0*/  IMAD.X R97, R78, 0x1, R97, P6 ;  /* 0x000000014e617824 */ /* 0x000fe200030e0661 */
[----:B------:R-:W-:Y:S01]  /*60f0*/  IADD3 R75, P6, PT, R79, R44, RZ ;  /* 0x0000002c4f4b7210 */ /* 0x000fe20007fde0ff */
[----:B------:R-:W-:Y:S01]  /*6100*/  IMAD.WIDE.U32 R68, R21, R10, RZ ;  /* 0x0000000a15447225 */ /* 0x000fe200078e00ff */
[----:B------:R-:W-:-:S03]  /*6110*/  IADD3 R101, P1, P3, R101, R56, R54 ;  /* 0x0000003865657210 */ /* 0x000fc60007b3e036 */
[----:B------:R-:W-:Y:S01]  /*6120*/  IMAD.MOV.U32 R50, RZ, RZ, R55 ;  /* 0x000000ffff327224 */ /* 0x000fe200078e0037 */
[----:B------:R-:W-:Y:S01]  /*6130*/  IADD3.X R96, PT, PT, RZ, R57, RZ, P1, P3 ;  /* 0x00000039ff607210 */ /* 0x000fe20000fe64ff */
[----:B------:R-:W-:-:S04]  /*6140*/  IMAD.WIDE.U32 R54, R26, R29, RZ ;  /* 0x0000001d1a367225 */ /* 0x000fc800078e00ff */
[----:B------:R-:W-:Y:S02]  /*6150*/  IMAD.MOV.U32 R58, RZ, RZ, R67 ;  /* 0x000000ffff3a7224 */ /* 0x000fe400078e0043 */
[----:B------:R-:W-:Y:S02]  /*6160*/  IMAD.X R53, RZ, RZ, RZ, P5 ;  /* 0x000000ffff357224 */ /* 0x000fe400028e06ff */
[----:B------:R-:W-:Y:S01]  /*6170*/  IMAD.X R77, R97, 0x1, R64, P6 ;  /* 0x00000001614d7824 */ /* 0x000fe200030e0640 */
[----:B------:R-:W-:Y:S01]  /*6180*/  IADD3 R48, P5, P6, R75, R48, R52 ;  /* 0x000000304b307210 */ /* 0x000fe20007ebe034 */
[----:B------:R-:W-:-:S03]  /*6190*/  IMAD.WIDE.U32 R66, P3, R34, R11, R68 ;  /* 0x0000000b22427225 */ /* 0x000fc60007860044 */
[----:B------:R-:W-:Y:S01]  /*61a0*/  IADD3.X R49, PT, PT, R77, R49, RZ, P5, P6 ;  /* 0x000000314d317210 */ /* 0x000fe20002fec4ff */
[----:B------:R-:W-:-:S04]  /*61b0*/  IMAD.WIDE.U32 R68, R34, R10, RZ ;  /* 0x0000000a22447225 */ /* 0x000fc800078e00ff */
[----:B------:R-:W-:Y:S01]  /*61c0*/  IMAD.WIDE.U32 R72, R21, R12, RZ ;  /* 0x0000000c15487225 */ /* 0x000fe200078e00ff */
[----:B------:R-:W-:Y:S02]  /*61d0*/  IADD3 R65, P6, PT, R69, R66, RZ ;  /* 0x0000004245417210 */ /* 0x000fe40007fde0ff */
[----:B------:R-:W-:Y:S01]  /*61e0*/  IADD3 R61, P5, PT, R46, R68, RZ ;  /* 0x000000442e3d7210 */ /* 0x000fe20007fbe0ff */
[----:B------:R-:W-:-:S04]  /*61f0*/  IMAD.WIDE.U32 R62, P1, R32, R27, R54 ;  /* 0x0000001b203e7225 */ /* 0x000fc80007820036 */
[----:B------:R-:W-:Y:S02]  /*6200*/  IMAD.X R55, RZ, RZ, RZ, P1 ;  /* 0x000000ffff377224 */ /* 0x000fe400008e06ff */
[----:B------:R-:W-:-:S04]  /*6210*/  IMAD.WIDE.U32 R72, P1, R34, R13, R72 ;  /* 0x0000000d22487225 */ /* 0x000fc80007820048 */
[----:B------:R-:W-:-:S04]  /*6220*/  IMAD.WIDE.U32 R56, R27, R29, RZ ;  /* 0x0000001d1b387225 */ /* 0x000fc800078e00ff */
[----:B------:R-:W-:Y:S01]  /*6230*/  IMAD.X R74, R65, 0x1, R47, P5 ;  /* 0x00000001414a7824 */ /* 0x000fe200028e062f */
[----:B------:R-:W-:Y:S01]  /*6240*/  ISETP.GE.U32.AND P5, PT, R76, R60, PT ;  /* 0x0000003c4c00720c */ /* 0x000fe20003fa6070 */
[----:B------:R-:W-:Y:S02]  /*6250*/  IMAD.MOV.U32 R52, RZ, RZ, R71 ;  /* 0x000000ffff347224 */ /* 0x000fe400078e0047 */
[----:B------:R-:W-:Y:S01]  /*6260*/  IMAD.X R47, RZ, RZ, RZ, P1 ;  /* 0x000000ffff2f7224 */ /* 0x000fe200008e06ff */
[----:B------:R-:W-:Y:S01]  /*6270*/  ISETP.GE.U32.AND P1, PT, R79, R76, PT ;  /* 0x0000004c4f00720c */ /* 0x000fe20003f26070 */
[----:B------:R-:W-:Y:S01]  /*6280*/  IMAD.X R71, RZ, RZ, RZ, P3 ;  /* 0x000000ffff477224 */ /* 0x000fe200018e06ff */
[----:B------:R-:W-:Y:S01]  /*6290*/  IADD3 R69, P3, PT, R57, R62, RZ ;  /* 0x0000003e39457210 */ /* 0x000fe20007f7e0ff */
[----:B------:R-:W-:Y:S01]  /*62a0*/  IMAD.MOV.U32 R54, RZ, RZ, R63 ;  /* 0x000000ffff367224 */ /* 0x000fe200078e003f */
[----:B------:R-:W-:Y:S01]  /*62b0*/  ISETP.GE.U32.AND.EX P5, PT, R78, R99, PT, P5 ;  /* 0x000000634e00720c */ /* 0x000fe20003fa6150 */
[----:B------:R-:W-:Y:S01]  /*62c0*/  IMAD.WIDE.U32 R62, R34, R12, RZ ;  /* 0x0000000c223e7225 */ /* 0x000fe200078e00ff */
[----:B------:R-:W-:-:S02]  /*62d0*/  ISETP.GE.U32.AND.EX P1, PT, R97, R78, PT, P1 ;  /* 0x0000004e6100720c */ /* 0x000fc40003f26110 */
[----:B------:R-:W-:Y:S01]  /*62e0*/  SEL R34, RZ, 0x1, P5 ;  /* 0x00000001ff227807 */ /* 0x000fe20002800000 */
[----:B------:R-:W-:Y:S01]  /*62f0*/  IMAD.MOV.U32 R70, RZ, RZ, R67 ;  /* 0x000000ffff467224 */ /* 0x000fe200078e0043 */
[----:B------:R-:W-:Y:S01]  /*6300*/  IADD3 R60, P5, PT, R61, R37, RZ ;  /* 0x000000253d3c7210 */ /* 0x000fe20007fbe0ff */
[----:B------:R-:W-:Y:S01]  /*6310*/  IMAD.WIDE.U32.X R66, R32, R32, R58, P0 ;  /* 0x0000002020427225 */ /* 0x000fe200000e043a */
[----:B------:R-:W-:Y:S02]  /*6320*/  IADD3 R57, P0, PT, R63, R72, RZ ;  /* 0x000000483f397210 */ /* 0x000fe40007f1e0ff */
[----:B------:R-:W-:Y:S01]  /*6330*/  SEL R59, RZ, 0x1, P1 ;  /* 0x00000001ff3b7807 */ /* 0x000fe20000800000 */
[----:B------:R-:W-:Y:S01]  /*6340*/  IMAD.MOV.U32 R46, RZ, RZ, R73 ;  /* 0x000000ffff2e7224 */ /* 0x000fe200078e0049 */
[----:B------:R-:W-:Y:S01]  /*6350*/  ISETP.GE.U32.AND P1, PT, R61, R68, PT ;  /* 0x000000443d00720c */ /* 0x000fe20003f26070 */
[----:B------:R-:W-:-:S03]  /*6360*/  IMAD.WIDE.U32.X R70, R21, R11, R70, P6 ;  /* 0x0000000b15467225 */ /* 0x000fc600030e0446 */
[C---:B------:R-:W-:Y:S01]  /*6370*/  ISETP.GE.U32.AND.EX P1, PT, R74.reuse, R65, PT, P1 ;  /* 0x000000414a00720c */ /* 0x040fe20003f26110 */
[----:B------:R-:W-:Y:S01]  /*6380*/  IMAD.X R58, R74, 0x1, R39, P5 ;  /* 0x000000014a3a7824 */ /* 0x000fe200028e0627 */
[----:B------:R-:W-:Y:S01]  /*6390*/  IADD3 R66, P5, P6, R59, R66, R34 ;  /* 0x000000423b427210 */ /* 0x000fe20007ebe022 */
[----:B------:R-:W-:Y:S01]  /*63a0*/  IMAD.WIDE.U32.X R46, R21, R13, R46, P0 ;  /* 0x0000000d152e7225 */ /* 0x000fe200000e042e */
[----:B------:R-:W-:Y:S02]  /*63b0*/  ISETP.GE.U32.AND P0, PT, R60, R37, PT ;  /* 0x000000253c00720c */ /* 0x000fe40003f06070 */
[----:B------:R-:W-:Y:S01]  /*63c0*/  IADD3.X R59, PT, PT, RZ, R67, RZ, P5, P6 ;  /* 0x00000043ff3b7210 */ /* 0x000fe20002fec4ff */
[----:B------:R-:W-:Y:S01]  /*63d0*/  IMAD.WIDE.U32.X R50, R30, R26, R50, P4 ;  /* 0x0000001a1e327225 */ /* 0x000fe200020e0432 */
[----:B------:R-:W-:Y:S02]  /*63e0*/  ISETP.GE.U32.AND P5, PT, R75, R44, PT ;  /* 0x0000002c4b00720c */ /* 0x000fe40003fa6070 */
[----:B------:R-:W-:Y:S01]  /*63f0*/  ISETP.GE.U32.AND.EX P0, PT, R58, R39, PT, P0 ;  /* 0x000000273a00720c */ /* 0x000fe20003f06100 */
[----:B------:R-:W-:Y:S01]  /*6400*/  IMAD.WIDE.U32.X R52, R32, R26, R52, P2 ;  /* 0x0000001a20347225 */ /* 0x000fe200010e0434 */
[----:B------:R-:W-:-:S02]  /*6410*/  SEL R44, RZ, 0x1, P1 ;  /* 0x00000001ff2c7807 */ /* 0x000fc40000800000 */
[----:B------:R-:W-:Y:S01]  /*6420*/  ISETP.GE.U32.AND P1, PT, R48, R75, PT ;  /* 0x0000004b3000720c */ /* 0x000fe20003f26070 */
[----:B------:R-:W-:Y:S01]  /*6430*/  IMAD.WIDE.U32.X R54, R32, R26, R54, P3 ;  /* 0x0000001a20367225 */ /* 0x000fe200018e0436 */
[----:B------:R-:W-:Y:S02]  /*6440*/  SEL R21, RZ, 0x1, P0 ;  /* 0x00000001ff157807 */ /* 0x000fe40000000000 */
[----:B------:R-:W-:Y:S02]  /*6450*/  IADD3 R61, P0, PT, R101, R56, RZ ;  /* 0x00000038653d7210 */ /* 0x000fe40007f1e0ff */
[----:B------:R-:W-:Y:S02]  /*6460*/  ISETP.GE.U32.AND.EX P5, PT, R77, R64, PT, P5 ;  /* 0x000000404d00720c */ /* 0x000fe40003fa6150 */
[----:B------:R-:W-:Y:S01]  /*6470*/  ISETP.GE.U32.AND.EX P1, PT, R49, R77, PT, P1 ;  /* 0x0000004d3100720c */ /* 0x000fe20003f26110 */
[----:B------:R-:W-:Y:S01]  /*6480*/  IMAD.X R64, R69, 0x1, R96, P0 ;  /* 0x0000000145407824 */ /* 0x000fe200000e0660 */
[----:B------:R-:W-:-:S02]  /*6490*/  IADD3 R44, P4, P6, R21, R70, R44 ;  /* 0x00000046152c7210 */ /* 0x000fc40007e9e02c */
[----:B------:R-:W-:Y:S02]  /*64a0*/  SEL R34, RZ, 0x1, P5 ;  /* 0x00000001ff227807 */ /* 0x000fe40002800000 */
[----:B------:R-:W-:Y:S02]  /*64b0*/  SEL R21, RZ, 0x1, P1 ;  /* 0x00000001ff157807 */ /* 0x000fe40000800000 */
[----:B------:R-:W-:Y:S02]  /*64c0*/  IADD3 R39, P0, PT, R61, R66, RZ ;  /* 0x000000423d277210 */ /* 0x000fe40007f1e0ff */
[----:B------:R-:W-:Y:S02]  /*64d0*/  IADD3.X R70, PT, PT, RZ, R71, RZ, P4, P6 ;  /* 0x00000047ff467210 */ /* 0x000fe400027ec4ff */
[----:B------:R-:W-:Y:S01]  /*64e0*/  IADD3 R34, P5, P1, R21, R50, R34 ;  /* 0x0000003215227210 */ /* 0x000fe200079be022 */
[----:B------:R-:W-:Y:S01]  /*64f0*/  IMAD.X R59, R64, 0x1, R59, P0 ;  /* 0x00000001403b7824 */ /* 0x000fe200000e063b */
[----:B------:R-:W-:-:S02]  /*6500*/  IADD3 R21, P6, PT, R39, R56, RZ ;  /* 0x0000003827157210 */ /* 0x000fc40007fde0ff */
[----:B------:R-:W-:Y:S02]  /*6510*/  IADD3.X R37, PT, PT, RZ, R51, RZ, P5, P1 ;  /* 0x00000033ff257210 */ /* 0x000fe40002fe24ff */
[----:B------:R-:W-:Y:S01]  /*6520*/  IADD3 R34, P5, PT, R21, R34, RZ ;  /* 0x0000002215227210 */ /* 0x000fe20007fbe0ff */
[----:B------:R-:W-:Y:S01]  /*6530*/  IMAD.X R50, R59, 0x1, R69, P6 ;  /* 0x000000013b327824 */ /* 0x000fe200030e0645 */
[-C--:B------:R-:W-:Y:S02]  /*6540*/  ISETP.GE.U32.AND P2, PT, R21, R56.reuse, PT ;  /* 0x000000381500720c */ /* 0x080fe40003f46070 */
[----:B------:R-:W-:Y:S01]  /*6550*/  ISETP.GE.U32.AND P6, PT, R61, R56, PT ;  /* 0x000000383d00720c */ /* 0x000fe20003fc6070 */
[----:B------:R-:W-:Y:S01]  /*6560*/  IMAD.X R37, R50, 0x1, R37, P5 ;  /* 0x0000000132257824 */ /* 0x000fe200028e0625 */
[----:B------:R-:W-:Y:S02]  /*6570*/  ISETP.GE.U32.AND P5, PT, R34, R21, PT ;  /* 0x000000152200720c */ /* 0x000fe40003fa6070 */
[----:B------:R-:W-:-:S02]  /*6580*/  ISETP.GE.U32.AND P1, PT, R39, R61, PT ;  /* 0x0000003d2700720c */ /* 0x000fc40003f26070 */
[----:B------:R-:W-:Y:S02]  /*6590*/  IADD3 R45, P4, PT, R45, R62, RZ ;  /* 0x0000003e2d2d7210 */ /* 0x000fe40007f9e0ff */
[----:B------:R-:W-:Y:S02]  /*65a0*/  ISETP.GE.U32.AND.EX P2, PT, R50, R69, PT, P2 ;  /* 0x000000453200720c */ /* 0x000fe40003f46120 */
[----:B------:R-:W-:Y:S01]  /*65b0*/  ISETP.GE.U32.AND.EX P5, PT, R37, R50, PT, P5 ;  /* 0x000000322500720c */ /* 0x000fe20003fa6150 */
[----:B------:R-:W-:Y:S01]  /*65c0*/  IMAD.WIDE.U32 R50, R26, R27, RZ ;  /* 0x0000001b1a327225 */ /* 0x000fe200078e00ff */
[----:B------:R-:W-:Y:S02]  /*65d0*/  ISETP.GE.U32.AND.EX P6, PT, R64, R69, PT, P6 ;  /* 0x000000454000720c */ /* 0x000fe40003fc6160 */
[----:B------:R-:W-:Y:S01]  /*65e0*/  ISETP.GE.U32.AND.EX P1, PT, R59, R64, PT, P1 ;  /* 0x000000403b00720c */ /* 0x000fe20003f26110 */
[----:B------:R-:W-:Y:S01]  /*65f0*/  IMAD.X R21, R57, 0x1, R38, P4 ;  /* 0x0000000139157824 */ /* 0x000fe200020e0626 */
[----:B------:R-:W-:-:S02]  /*6600*/  ISETP.GE.U32.AND P0, PT, R45, R62, PT ;  /* 0x0000003e2d00720c */ /* 0x000fc40003f06070 */
[-C--:B------:R-:W-:Y:S02]  /*6610*/  IADD3 R67, P3, PT, R45, R44.reuse, RZ ;  /* 0x0000002c2d437210 */ /* 0x080fe40007f7e0ff */
[----:B------:R-:W-:Y:S02]  /*6620*/  SEL R39, RZ, 0x1, P2 ;  /* 0x00000001ff277807 */ /* 0x000fe40001000000 */
[----:B------:R-:W-:Y:S02]  /*6630*/  SEL R45, RZ, 0x1, P5 ;  /* 0x00000001ff2d7807 */ /* 0x000fe40002800000 */
[----:B------:R-:W-:Y:S02]  /*6640*/  SEL R56, RZ, 0x1, P6 ;  /* 0x00000001ff387807 */ /* 0x000fe40003000000 */
[----:B------:R-:W-:Y:S02]  /*6650*/  SEL R59, RZ, 0x1, P1 ;  /* 0x00000001ff3b7807 */ /* 0x000fe40000800000 */
[----:B------:R-:W-:Y:S01]  /*6660*/  ISETP.GE.U32.AND P1, PT, R67, R44, PT ;  /* 0x0000002c4300720c */ /* 0x000fe20003f26070 */
[----:B------:R-:W-:Y:S01]  /*6670*/  IMAD.X R44, R21, 0x1, R70, P3 ;  /* 0x00000001152c7824 */ /* 0x000fe200018e0646 */
[----:B------:R-:W-:Y:S01]  /*6680*/  IADD3 R45, P4, P5, R45, R54, R39 ;  /* 0x000000362d2d7210 */ /* 0x000fe20007d9e027 */
[----:B------:R-:W-:Y:S01]  /*6690*/  IMAD.WIDE.U32 R38, R27, R27, RZ ;  /* 0x0000001b1b267225 */ /* 0x000fe200078e00ff */
[----:B------:R-:W-:-:S02]  /*66a0*/  IADD3 R59, P6, P2, R59, R52, R56 ;  /* 0x000000343b3b7210 */ /* 0x000fc40007ade038 */
[----:B------:R-:W-:Y:S01]  /*66b0*/  ISETP.GE.U32.AND.EX P0, PT, R21, R57, PT, P0 ;  /* 0x000000391500720c */ /* 0x000fe20003f06100 */
[----:B------:R-:W-:Y:S01]  /*66c0*/  IMAD.WIDE.U32 R50, P3, R27, R26, R50 ;  /* 0x0000001a1b327225 */ /* 0x000fe20007860032 */
[----:B------:R-:W-:Y:S02]  /*66d0*/  ISETP.GE.U32.AND.EX P1, PT, R44, R70, PT, P1 ;  /* 0x000000462c00720c */ /* 0x000fe40003f26110 */
[----:B------:R-:W-:Y:S01]  /*66e0*/  IADD3.X R54, PT, PT, RZ, R53, RZ, P6, P2 ;  /* 0x00000035ff367210 */ /* 0x000fe200037e44ff */
[----:B------:R-:W-:Y:S01]  /*66f0*/  IMAD.X R53, RZ, RZ, RZ, P3 ;  /* 0x000000ffff357224 */ /* 0x000fe200018e06ff */
[----:B------:R-:W-:Y:S01]  /*6700*/  IADD3.X R57, PT, PT, RZ, R55, RZ, P4, P5 ;  /* 0x00000037ff397210 */ /* 0x000fe200027ea4ff */
[----:B------:R-:W-:Y:S01]  /*6710*/  IMAD.MOV.U32 R52, RZ, RZ, R51 ;  /* 0x000000ffff347224 */ /* 0x000fe200078e0033 */
[----:B------:R-:W-:Y:S02]  /*6720*/  IADD3 R55, P2, PT, R39, R50, RZ ;  /* 0x0000003227377210 */ /* 0x000fe40007f5e0ff */
[----:B------:R-:W-:-:S02]  /*6730*/  IADD3 R50, P4, PT, R59, R38, RZ ;  /* 0x000000263b327210 */ /* 0x000fc40007f9e0ff */
[----:B------:R-:W-:Y:S02]  /*6740*/  SEL R39, RZ, 0x1, P0 ;  /* 0x00000001ff277807 */ /* 0x000fe40000000000 */
[----:B------:R-:W-:Y:S01]  /*6750*/  SEL R21, RZ, 0x1, P1 ;  /* 0x00000001ff157807 */ /* 0x000fe20000800000 */
[----:B------:R-:W-:Y:S01]  /*6760*/  IMAD.X R54, R55, 0x1, R54, P4 ;  /* 0x0000000137367824 */ /* 0x000fe200020e0636 */
[C---:B------:R-:W-:Y:S02]  /*6770*/  IADD3 R45, P3, PT, R50.reuse, R45, RZ ;  /* 0x0000002d322d7210 */ /* 0x040fe40007f7e0ff */
[----:B------:R-:W-:Y:S02]  /*6780*/  IADD3 R59, P4, P5, R21, R46, R39 ;  /* 0x0000002e153b7210 */ /* 0x000fe40007d9e027 */
[----:B------:R-:W-:Y:S01]  /*6790*/  ISETP.GE.U32.AND P0, PT, R50, R38, PT ;  /* 0x000000263200720c */ /* 0x000fe20003f06070 */
[----:B------:R-:W-:Y:S01]  /*67a0*/  IMAD.X R39, R54, 0x1, R57, P3 ;  /* 0x0000000136277824 */ /* 0x000fe200018e0639 */
[----:B------:R-:W-:-:S02]  /*67b0*/  ISETP.GE.U32.AND P1, PT, R45, R50, PT ;  /* 0x000000322d00720c */ /* 0x000fc40003f26070 */
[----:B------:R-:W-:Y:S01]  /*67c0*/  IADD3.X R50, PT, PT, RZ, R47, RZ, P4, P5 ;  /* 0x0000002fff327210 */ /* 0x000fe200027ea4ff */
[----:B------:R-:W-:Y:S01]  /*67d0*/  IMAD.WIDE.U32.X R46, R26, R26, R52, P2 ;  /* 0x0000001a1a2e7225 */ /* 0x000fe200010e0434 */
[----:B------:R-:W-:Y:S02]  /*67e0*/  ISETP.GE.U32.AND.EX P0, PT, R54, R55, PT, P0 ;  /* 0x000000373600720c */ /* 0x000fe40003f06100 */
        /* <DEDUP_REMOVED lines=27> */
[----:B------:R-:W-:-:S03]  /*69a0*/  IMAD.MOV.U32 R34, RZ, RZ, RZ ;  /* 0x000000ffff227224 */ /* 0x000fc600078e00ff */
[----:B------:R-:W-:-:S04]  /*69b0*/  ISETP.NE.AND.EX P0, PT, R39, RZ, PT, P0 ;  /* 0x000000ff2700720c */ /* 0x000fc80003f05300 */
[----:B------:R-:W-:-:S04]  /*69c0*/  SEL R37, RZ, 0x1, P0 ;  /* 0x00000001ff257807 */ /* 0x000fc80000000000 */
[----:B------:R-:W-:Y:S01]  /*69d0*/  IADD3 R38, P0, PT, R37, R38, RZ ;  /* 0x0000002625267210 */ /* 0x000fe20007f1e0ff */
[----:B------:R-:W-:-:S04]  /*69e0*/  IMAD.MOV.U32 R37, RZ, RZ, RZ ;  /* 0x000000ffff257224 */ /* 0x000fc800078e00ff */
[----:B------:R-:W-:-:S08]  /*69f0*/  IMAD.X R21, RZ, RZ, R21, P0 ;  /* 0x000000ffff157224 */ /* 0x000fd000000e0615 */
.L_x_191:
[----:B------:R-:W-:Y:S01]  /*6a00*/  IADD3 R47, P0, PT, R33, R94, RZ ;  /* 0x0000005e212f7210 */ /* 0x000fe20007f1e0ff */
[----:B------:R-:W-:-:S03]  /*6a10*/  IMAD.WIDE.U32 R56, R36, R4, RZ ;  /* 0x0000000424387225 */ /* 0x000fc600078e00ff */
[----:B------:R-:W-:Y:S01]  /*6a20*/  ISETP.GE.U32.AND P1, PT, R47, R33, PT ;  /* 0x000000212f00720c */ /* 0x000fe20003f26070 */
[----:B------:R-:W-:Y:S02]  /*6a30*/  IMAD.X R46, R28, 0x1, R95, P0 ;  /* 0x000000011c2e7824 */ /* 0x000fe400000e065f */
[----:B------:R-:W-:-:S03]  /*6a40*/  IMAD R33, R35, R4, RZ ;  /* 0x0000000423217224 */ /* 0x000fc600078e02ff */
[----:B------:R-:W-:Y:S01]  /*6a50*/  ISETP.GE.U32.AND.EX P1, PT, R46, R28, PT, P1 ;  /* 0x0000001c2e00720c */ /* 0x000fe20003f26110 */
[----:B------:R-:W-:-:S03]  /*6a60*/  IMAD R33, R36, R5, R33 ;  /* 0x0000000524217224 */ /* 0x000fc600078e0221 */
[----:B------:R-:W-:Y:S01]  /*6a70*/  SEL R73, RZ, 0x1, P1 ;  /* 0x00000001ff497807 */ /* 0x000fe20000800000 */
[----:B------:R-:W-:-:S03]  /*6a80*/  IMAD.IADD R65, R57, 0x1, R33 ;  /* 0x0000000139417824 */ /* 0x000fc600078e0221 */
[----:B------:R-:W-:Y:S01]  /*6a90*/  IADD3 R73, P0, P2, R73, R31, R92 ;  /* 0x0000001f49497210 */ /* 0x000fe20007a1e05c */
[----:B------:R-:W-:-:S03]  /*6aa0*/  IMAD.WIDE.U32 R50, R65, R6, RZ ;  /* 0x0000000641327225 */ /* 0x000fc600078e00ff */
[----:B------:R-:W-:Y:S01]  /*6ab0*/  IADD3.X R52, PT, PT, RZ, R30, R93, P0, P2 ;  /* 0x0000001eff347210 */ /* 0x000fe200007e445d */
[----:B------:R-:W-:Y:S01]  /*6ac0*/  IMAD.WIDE.U32 R30, R56, R6, RZ ;  /* 0x00000006381e7225 */ /* 0x000fe200078e00ff */
[CC--:B------:R-:W-:Y:S02]  /*6ad0*/  ISETP.EQ.U32.AND P0, PT, R73.reuse, R92.reuse, PT ;  /* 0x0000005c4900720c */ /* 0x0c0fe40003f02070 */
[----:B------:R-:W-:Y:S02]  /*6ae0*/  ISETP.LT.U32.AND P2, PT, R73, R92, PT ;  /* 0x0000005c4900720c */ /* 0x000fe40003f41070 */
[----:B------:R-:W-:Y:S01]  /*6af0*/  ISETP.EQ.AND.EX P1, PT, R52, R93, !P1, P0 ;  /* 0x0000005d3400720c */ /* 0x000fe20004f22300 */
[----:B------:R-:W-:Y:S01]  /*6b00*/  IMAD.WIDE.U32 R50, P0, R56, R7, R50 ;  /* 0x0000000738327225 */ /* 0x000fe20007800032 */
[----:B------:R-:W-:Y:S02]  /*6b10*/  LOP3.LUT R33, RZ, R30, RZ, 0x33, !PT ;  /* 0x0000001eff217212 */ /* 0x000fe400078e33ff */
[----:B------:R-:W-:Y:S01]  /*6b20*/  ISETP.LT.U32.OR.EX P1, PT, R52, R93, P1, P2 ;  /* 0x0000005d3400720c */ /* 0x000fe20000f21520 */
[----:B------:R-:W-:Y:S01]  /*6b30*/  IMAD.X R63, RZ, RZ, RZ, P0 ;  /* 0x000000ffff3f7224 */ /* 0x000fe200000e06ff */
[----:B------:R-:W-:Y:S01]  /*6b40*/  ISETP.GT.U32.AND P0, PT, R36, R33, PT ;  /* 0x000000212400720c */ /* 0x000fe20003f04070 */
[----:B------:R-:W-:Y:S01]  /*6b50*/  IMAD.MOV.U32 R62, RZ, RZ, R51 ;  /* 0x000000ffff3e7224 */ /* 0x000fe200078e0033 */
[----:B------:R-:W-:-:S02]  /*6b60*/  SEL R28, RZ, 0x1, !P1 ;  /* 0x00000001ff1c7807 */ /* 0x000fc40004800000 */
[----:B------:R-:W-:Y:S01]  /*6b70*/  IADD3 R36, P4, PT, R31, R50, RZ ;  /* 0x000000321f247210 */ /* 0x000fe20007f9e0ff */
[----:B------:R-:W-:Y:S01]  /*6b80*/  IMAD.WIDE.U32 R30, R56, R8, RZ ;  /* 0x00000008381e7225 */ /* 0x000fe200078e00ff */
[----:B------:R-:W-:Y:S02]  /*6b90*/  IADD3 R51, P2, P3, R28, R29, R90 ;  /* 0x0000001d1c337210 */ /* 0x000fe40007b5e05a */
[----:B------:R-:W-:Y:S01]  /*6ba0*/  LOP3.LUT R36, RZ, R36, RZ, 0x33, !PT ;  /* 0x00000024ff247212 */ /* 0x000fe200078e33ff */
[----:B------:R-:W-:Y:S01]  /*6bb0*/  IMAD.WIDE.U32 R28, R65, R8, RZ ;  /* 0x00000008411c7225 */ /* 0x000fe200078e00ff */
[----:B------:R-:W-:Y:S02]  /*6bc0*/  IADD3.X R54, PT, PT, RZ, R32, R91, P2, P3 ;  /* 0x00000020ff367210 */ /* 0x000fe400017e645b */
[----:B------:R-:W-:Y:S02]  /*6bd0*/  ISETP.EQ.U32.AND P5, PT, R51, R90, PT ;  /* 0x0000005a3300720c */ /* 0x000fe40003fa2070 */
[----:B------:R-:W-:Y:S01]  /*6be0*/  ISETP.GT.U32.AND.EX P0, PT, R35, R36, PT, P0 ;  /* 0x000000242300720c */ /* 0x000fe20003f04100 */
[----:B------:R-:W-:Y:S01]  /*6bf0*/  IMAD.WIDE.U32 R32, P2, R56, R9, R28 ;  /* 0x0000000938207225 */ /* 0x000fe2000784001c */
[----:B------:R-:W-:-:S02]  /*6c00*/  ISETP.LT.U32.AND P3, PT, R51, R90, PT ;  /* 0x0000005a3300720c */ /* 0x000fc40003f61070 */
[C---:B------:R-:W-:Y:S01]  /*6c10*/  ISETP.EQ.AND.EX P1, PT, R54.reuse, R91, P1, P5 ;  /* 0x0000005b3600720c */ /* 0x040fe20000f22350 */
[----:B------:R-:W-:Y:S01]  /*6c20*/  IMAD.WIDE.U32.X R28, R65, R7, R62, P4 ;  /* 0x00000007411c7225 */ /* 0x000fe200020e043e */
[----:B------:R-:W-:Y:S02]  /*6c30*/  SEL R53, RZ, 0x1, !P0 ;  /* 0x00000001ff357807 */ /* 0x000fe40004000000 */
[----:B------:R-:W-:Y:S01]  /*6c40*/  ISETP.LT.U32.OR.EX P3, PT, R54, R91, P1, P3 ;  /* 0x0000005b3600720c */ /* 0x000fe20000f61530 */
[----:B------:R-:W-:Y:S01]  /*6c50*/  IMAD.X R61, RZ, RZ, RZ, P2 ;  /* 0x000000ffff3d7224 */ /* 0x000fe200010e06ff */
[----:B------:R-:W-:Y:S02]  /*6c60*/  IADD3 R28, P2, PT, R53, R28, RZ ;  /* 0x0000001c351c7210 */ /* 0x000fe40007f5e0ff */
[----:B------:R-:W-:Y:S02]  /*6c70*/  SEL R53, RZ, 0x1, !P3 ;  /* 0x00000001ff357807 */ /* 0x000fe40005800000 */
[----:B------:R-:W-:Y:S01]  /*6c80*/  IADD3 R35, P5, PT, R60, R30, RZ ;  /* 0x0000001e3c237210 */ /* 0x000fe20007fbe0ff */
[----:B------:R-:W-:Y:S01]  /*6c90*/  IMAD.MOV.U32 R60, RZ, RZ, R33 ;  /* 0x000000ffff3c7224 */ /* 0x000fe200078e0021 */
[----:B------:R-:W-:Y:S01]  /*6ca0*/  IADD3 R55, P1, PT, R31, R32, RZ ;  /* 0x000000201f377210 */ /* 0x000fe20007f3e0ff */
[----:B------:R-:W-:Y:S01]  /*6cb0*/  IMAD.X R33, RZ, RZ, R29, P2 ;  /* 0x000000ffff217224 */ /* 0x000fe200010e061d */
[----:B------:R-:W-:-:S02]  /*6cc0*/  IADD3 R53, P4, P6, R53, R27, R88 ;  /* 0x0000001b35357210 */ /* 0x000fc40007e9e058 */
[----:B------:R-:W-:Y:S01]  /*6cd0*/  IADD3 R77, P2, PT, R35, R28, RZ ;  /* 0x0000001c234d7210 */ /* 0x000fe20007f5e0ff */
[----:B------:R-:W-:Y:S01]  /*6ce0*/  IMAD.X R58, R55, 0x1, R58, P5 ;  /* 0x00000001373a7824 */ /* 0x000fe200028e063a */
[----:B------:R-:W-:Y:S01]  /*6cf0*/  IADD3.X R36, PT, PT, RZ, R26, R89, P4, P6 ;  /* 0x0000001aff247210 */ /* 0x000fe200027ec459 */
[----:B------:R-:W-:Y:S01]  /*6d00*/  IMAD.WIDE.U32.X R26, R65, R9, R60, P1 ;  /* 0x00000009411a7225 */ /* 0x000fe200008e043c */
[----:B------:R-:W-:Y:S02]  /*6d10*/  ISETP.GE.U32.AND P6, PT, R53, R88, PT ;  /* 0x000000583500720c */ /* 0x000fe40003fc6070 */
[----:B------:R-:W-:Y:S01]  /*6d20*/  ISETP.GE.U32.AND P5, PT, R77, R28, PT ;  /* 0x0000001c4d00720c */ /* 0x000fe20003fa6070 */
[----:B------:R-:W-:Y:S01]  /*6d30*/  IMAD.X R66, R58, 0x1, R33, P2 ;  /* 0x000000013a427824 */ /* 0x000fe200010e0621 */
[----:B------:R-:W-:Y:S01]  /*6d40*/  ISETP.GE.U32.AND P0, PT, R35, R30, PT ;  /* 0x0000001e2300720c */ /* 0x000fe20003f06070 */
[----:B------:R-:W-:Y:S01]  /*6d50*/  IMAD.WIDE.U32 R28, R56, R10, RZ ;  /* 0x0000000a381c7225 */ /* 0x000fe200078e00ff */
[----:B------:R-:W-:-:S02]  /*6d60*/  ISETP.GE.U32.AND.EX P2, PT, R36, R89, PT, P6 ;  /* 0x000000592400720c */ /* 0x000fc40003f46160 */
[----:B------:R-:W-:Y:S01]  /*6d70*/  ISETP.GE.U32.AND.EX P0, PT, R58, R55, PT, P0 ;  /* 0x000000373a00720c */ /* 0x000fe20003f06100 */
[----:B------:R-:W-:Y:S01]  /*6d80*/  IMAD.WIDE.U32 R30, R65, R10, RZ ;  /* 0x0000000a411e7225 */ /* 0x000fe200078e00ff */
[----:B------:R-:W-:Y:S02]  /*6d90*/  IADD3 R35, P6, PT, R67, R28, RZ ;  /* 0x0000001c43237210 */ /* 0x000fe40007fde0ff */
[----:B------:R-:W-:Y:S01]  /*6da0*/  ISETP.GE.U32.AND.EX P5, PT, R66, R33, PT, P5 ;  /* 0x000000214200720c */ /* 0x000fe20003fa6150 */
[----:B------:R-:W-:Y:S01]  /*6db0*/  IMAD.WIDE.U32 R58, R65, R12, RZ ;  /* 0x0000000c413a7225 */ /* 0x000fe200078e00ff */
[----:B------:R-:W-:Y:S02]  /*6dc0*/  ISETP.GE.U32.AND P1, PT, R35, R28, PT ;  /* 0x0000001c2300720c */ /* 0x000fe40003f26070 */
[----:B------:R-:W-:Y:S01]  /*6dd0*/  SEL R28, RZ, 0x1, P0 ;  /* 0x00000001ff1c7807 */ /* 0x000fe20000000000 */
[----:B------:R-:W-:Y:S01]  /*6de0*/  IMAD.WIDE.U32 R30, P4, R56, R11, R30 ;  /* 0x0000000b381e7225 */ /* 0x000fe2000788001e */
[----:B------:R-:W-:-:S02]  /*6df0*/  SEL R55, RZ, 0x1, P5 ;  /* 0x00000001ff377807 */ /* 0x000fc40002800000 */
[----:B------:R-:W-:Y:S01]  /*6e00*/  @P2 ISETP.EQ.U32.AND P5, PT, R53, R88, PT ;  /* 0x000000583500220c */ /* 0x000fe20003fa2070 */
[----:B------:R-:W-:-:S04]  /*6e10*/  IMAD.WIDE.U32 R58, P0, R56, R13, R58 ;  /* 0x0000000d383a7225 */ /* 0x000fc8000780003a */
[----:B------:R-:W-:Y:S02]  /*6e20*/  IMAD.MOV.U32 R32, RZ, RZ, R31 ;  /* 0x000000ffff207224 */ /* 0x000fe400078e001f */
[----:B------:R-:W-:Y:S01]  /*6e30*/  IMAD.X R33, RZ, RZ, RZ, P4 ;  /* 0x000000ffff217224 */ /* 0x000fe200020e06ff */
[----:B------:R-:W-:Y:S01]  /*6e40*/  IADD3 R29, P4, PT, R29, R30, RZ ;  /* 0x0000001e1d1d7210 */ /* 0x000fe20007f9e0ff */
[----:B------:R-:W-:Y:S01]  /*6e50*/  IMAD.X R31, RZ, RZ, RZ, P0 ;  /* 0x000000ffff1f7224 */ /* 0x000fe200000e06ff */
[----:B------:R-:W-:Y:S01]  /*6e60*/  PLOP3.LUT P0, PT, PT, PT, PT, 0x80, 0x8 ;  /* 0x000000000008781c */ /* 0x000fe20003f0f070 */
[----:B------:R-:W-:Y:S01]  /*6e70*/  IMAD R50, R66, R4, RZ ;  /* 0x0000000442327224 */ /* 0x000fe200078e02ff */
[----:B------:R-:W-:Y:S01]  /*6e80*/  @P2 ISETP.EQ.AND.EX P0, PT, R36, R89, P3, P5 ;  /* 0x000000592400220c */ /* 0x000fe20001f02350 */
[----:B------:R-:W-:Y:S01]  /*6e90*/  IMAD.WIDE.U32 R56, R56, R12, RZ ;  /* 0x0000000c38387225 */ /* 0x000fe200078e00ff */
[----:B------:R-:W-:-:S03]  /*6ea0*/  IADD3 R28, P3, P5, R55, R26, R28 ;  /* 0x0000001a371c7210 */ /* 0x000fc60007d7e01c */
[----:B------:R-:W-:Y:S01]  /*6eb0*/  IMAD.X R26, R29, 0x1, R44, P6 ;  /* 0x000000011d1a7824 */ /* 0x000fe200030e062c */
[----:B------:R-:W-:Y:S01]  /*6ec0*/  IADD3 R67, P2, PT, R35, R28, RZ ;  /* 0x0000001c23437210 */ /* 0x000fe20007f5e0ff */
[----:B------:R-:W-:Y:S01]  /*6ed0*/  IMAD R69, R77, R5, R50 ;  /* 0x000000054d457224 */ /* 0x000fe200078e0232 */
[----:B------:R-:W-:Y:S01]  /*6ee0*/  IADD3.X R27, PT, PT, RZ, R27, RZ, P3, P5 ;  /* 0x0000001bff1b7210 */ /* 0x000fe20001fea4ff */
[----:B------:R-:W-:Y:S01]  /*6ef0*/  IMAD.MOV.U32 R30, RZ, RZ, R59 ;  /* 0x000000ffff1e7224 */ /* 0x000fe200078e003b */
[----:B------:R-:W-:Y:S02]  /*6f00*/  ISETP.NE.U32.AND P5, PT, R73, R8, PT ;  /* 0x000000084900720c */ /* 0x000fe40003fa5070 */
[C---:B------:R-:W-:Y:S01]  /*6f10*/  ISETP.GE.U32.AND.EX P1, PT, R26.reuse, R29, PT, P1 ;  /* 0x0000001d1a00720c */ /* 0x040fe20003f26110 */
[----:B------:R-:W-:Y:S01]  /*6f20*/  IMAD.X R55, R26, 0x1, R27, P2 ;  /* 0x000000011a377824 */ /* 0x000fe200010e061b */
[----:B------:R-:W-:Y:S01]  /*6f30*/  ISETP.GE.U32.AND P3, PT, R67, R28, PT ;  /* 0x0000001c4300720c */ /* 0x000fe20003f66070 */
[----:B------:R-:W-:Y:S01]  /*6f40*/  IMAD.WIDE.U32.X R28, R65, R11, R32, P4 ;  /* 0x0000000b411c7225 */ /* 0x000fe200020e0420 */
[----:B------:R-:W-:-:S02]  /*6f50*/  ISETP.LT.U32.AND P4, PT, R47, R6, PT ;  /* 0x000000062f00720c */ /* 0x000fc40003f81070 */
[----:B------:R-:W-:Y:S01]  /*6f60*/  ISETP.NE.AND.EX P5, PT, R52, R9, PT, P5 ;  /* 0x000000093400720c */ /* 0x000fe20003fa5350 */
[----:B------:R-:W-:Y:S01]  /*6f70*/  IMAD.WIDE.U32 R32, R77, R4, RZ ;  /* 0x000000044d207225 */ /* 0x000fe200078e00ff */
[----:B------:R-:W-:Y:S02]  /*6f80*/  ISETP.GE.U32.AND.EX P3, PT, R55, R27, PT, P3 ;  /* 0x0000001b3700720c */ /* 0x000fe40003f66130 */
[----:B------:R-:W-:Y:S01]  /*6f90*/  ISETP.LT.U32.AND.EX P4, PT, R46, R7, !P5, P4 ;  /* 0x000000072e00720c */ /* 0x000fe20006f81140 */
[----:B------:R-:W-:Y:S01]  /*6fa0*/  IMAD.IADD R69, R33, 0x1, R69 ;  /* 0x0000000121457824 */ /* 0x000fe200078e0245 */
[----:B------:R-:W-:Y:S01]  /*6fb0*/  ISETP.GE.U32.AND P5, PT, R53, R12, PT ;  /* 0x0000000c3500720c */ /* 0x000fe20003fa6070 */
[-C--:B------:R-:W-:Y:S01]  /*6fc0*/  IMAD.WIDE.U32 R60, R32, R8.reuse, RZ ;  /* 0x00000008203c7225 */ /* 0x080fe200078e00ff */
[----:B------:R-:W-:Y:S02]  /*6fd0*/  ISETP.LT.U32.AND P2, PT, R73, R8, PT ;  /* 0x000000084900720c */ /* 0x000fe40003f41070 */
[----:B------:R-:W-:-:S02]  /*6fe0*/  SEL R70, RZ, 0x1, P1 ;  /* 0x00000001ff467807 */ /* 0x000fc40000800000 */
[----:B------:R-:W-:Y:S01]  /*6ff0*/  IADD3 R44, P6, PT, R57, R58, RZ ;  /* 0x0000003a392c7210 */ /* 0x000fe20007fde0ff */
[----:B------:R-:W-:Y:S01]  /*7000*/  IMAD.WIDE.U32 R58, R69, R6, RZ ;  /* 0x00000006453a7225 */ /* 0x000fe200078e00ff */
[-C--:B------:R-:W-:Y:S02]  /*7010*/  ISETP.GE.U32.AND.EX P1, PT, R36, R13.reuse, PT, P5 ;  /* 0x0000000d2400720c */ /* 0x080fe40003f26150 */
[----:B------:R-:W-:Y:S01]  /*7020*/  SEL R33, RZ, 0x1, P3 ;  /* 0x00000001ff217807 */ /* 0x000fe20001800000 */
[----:B------:R-:W-:Y:S01]  /*7030*/  IMAD.WIDE.U32.X R26, R65, R13, R30, P6 ;  /* 0x0000000d411a7225 */ /* 0x000fe200030e041e */
[----:B------:R-:W-:Y:S02]  /*7040*/  ISETP.LT.U32.OR.EX P4, PT, R52, R9, P4, P2 ;  /* 0x000000093400720c */ /* 0x000fe40002781520 */
[----:B------:R-:W-:Y:S01]  /*7050*/  ISETP.EQ.U32.AND P3, PT, R51, R10, PT ;  /* 0x0000000a3300720c */ /* 0x000fe20003f62070 */
[----:B------:R-:W-:Y:S01]  /*7060*/  IMAD.WIDE.U32 R30, R32, R6, RZ ;  /* 0x00000006201e7225 */ /* 0x000fe200078e00ff */
[----:B------:R-:W-:-:S02]  /*7070*/  IADD3 R70, P6, P5, R33, R28, R70 ;  /* 0x0000001c21467210 */ /* 0x000fc40007dde046 */
[----:B------:R-:W-:Y:S01]  /*7080*/  ISETP.EQ.AND.EX P3, PT, R54, R11, P4, P3 ;  /* 0x0000000b3600720c */ /* 0x000fe20002762330 */
[----:B------:R-:W-:Y:S01]  /*7090*/  IMAD.WIDE.U32 R64, R69, R12, RZ ;  /* 0x0000000c45407225 */ /* 0x000fe200078e00ff */
[----:B------:R-:W-:Y:S02]  /*70a0*/  ISETP.LT.U32.AND P4, PT, R51, R10, PT ;  /* 0x0000000a3300720c */ /* 0x000fe40003f81070 */
[----:B------:R-:W-:Y:S01]  /*70b0*/  IADD3.X R75, PT, PT, RZ, R29, RZ, P6, P5 ;  /* 0x0000001dff4b7210 */ /* 0x000fe200037ea4ff */
[----:B------:R-:W-:Y:S01]  /*70c0*/  IMAD.WIDE.U32 R58, P5, R32, R7, R58 ;  /* 0x00000007203a7225 */ /* 0x000fe200078a003a */
[----:B------:R-:W-:Y:S02]  /*70d0*/  ISETP.LT.U32.OR.EX P3, PT, R54, R11, P3, P4 ;  /* 0x0000000b3600720c */ /* 0x000fe40001f61540 */
[----:B------:R-:W-:Y:S01]  /*70e0*/  @P1 ISETP.NE.U32.AND P4, PT, R53, R12, PT ;  /* 0x0000000c3500120c */ /* 0x000fe20003f85070 */
[----:B------:R-:W-:Y:S01]  /*70f0*/  IMAD.X R29, RZ, RZ, RZ, P5 ;  /* 0x000000ffff1d7224 */ /* 0x000fe200028e06ff */
[----:B------:R-:W-:Y:S01]  /*7100*/  LOP3.LUT R33, RZ, R30, RZ, 0x33, !PT ;  /* 0x0000001eff217212 */ /* 0x000fe200078e33ff */
[----:B------:R-:W-:Y:S01]  /*7110*/  IMAD.MOV.U32 R28, RZ, RZ, R59 ;  /* 0x000000ffff1c7224 */ /* 0x000fe200078e003b */
[----:B------:R-:W-:Y:S01]  /*7120*/  IADD3 R35, P6, PT, R31, R58, RZ ;  /* 0x0000003a1f237210 */ /* 0x000fe20007fde0ff */
[----:B------:R-:W-:Y:S01]  /*7130*/  IMAD.WIDE.U32 R30, R69, R8, RZ ;  /* 0x00000008451e7225 */ /* 0x000fe200078e00ff */
[----:B------:R-:W-:-:S02]  /*7140*/  PLOP3.LUT P5, PT, PT, PT, PT, 0x8, 0x80 ;  /* 0x000000000080781c */ /* 0x000fc40003fae170 */
[----:B------:R-:W-:Y:S01]  /*7150*/  @P1 ISETP.NE.OR.EX P5, PT, R36, R13, !P3, P4 ;  /* 0x0000000d2400120c */ /* 0x000fe20005fa5740 */
[----:B------:R-:W-:Y:S01]  /*7160*/  IMAD.WIDE.U32.X R58, R69, R7, R28, P6 ;  /* 0x00000007453a7225 */ /* 0x000fe200030e041c */
[----:B------:R-:W-:Y:S02]  /*7170*/  IADD3 R71, P1, PT, R48, R56, RZ ;  /* 0x0000003830477210 */ /* 0x000fe40007f3e0ff */
[----:B------:R-:W-:Y:S01]  /*7180*/  LOP3.LUT R35, RZ, R35, RZ, 0x33, !PT ;  /* 0x00000023ff237212 */ /* 0x000fe200078e33ff */
[----:B------:R-:W-:Y:S01]  /*7190*/  IMAD.WIDE.U32 R30, P4, R32, R9, R30 ;  /* 0x00000009201e7225 */ /* 0x000fe2000788001e */
[----:B------:R-:W-:-:S03]  /*71a0*/  PLOP3.LUT P5, PT, P0, P5, PT, 0xf8, 0x8f ;  /* 0x00000000008f781c */ /* 0x000fc600007abf70 */
[----:B------:R-:W-:Y:S01]  /*71b0*/  IMAD.X R68, R49, 0x1, R44, P1 ;  /* 0x0000000131447824 */ /* 0x000fe200008e062c */
[----:B------:R-:W-:Y:S01]  /*71c0*/  IADD3 R67, P1, PT, R67, R60, RZ ;  /* 0x0000003c43437210 */ /* 0x000fe20007f3e0ff */
[----:B------:R-:W-:Y:S01]  /*71d0*/  IMAD.WIDE.U32 R48, R69, R10, RZ ;  /* 0x0000000a45307225 */ /* 0x000fe200078e00ff */
[----:B------:R-:W-:Y:S02]  /*71e0*/  IADD3 R50, P6, PT, R61, R30, RZ ;  /* 0x0000001e3d327210 */ /* 0x000fe40007fde0ff */
[----:B------:R-:W-:Y:S01]  /*71f0*/  ISETP.GE.U32.AND P0, PT, R67, R60, PT ;  /* 0x0000003c4300720c */ /* 0x000fe20003f06070 */
[----:B------:R-:W-:Y:S02]  /*7200*/  IMAD.X R29, RZ, RZ, RZ, P4 ;  /* 0x000000ffff1d7224 */ /* 0x000fe400020e06ff */
[----:B------:R-:W-:-:S04]  /*7210*/  IMAD.WIDE.U32 R62, P4, R32, R11, R48 ;  /* 0x0000000b203e7225 */ /* 0x000fc80007880030 */
[----:B------:R-:W-:Y:S02]  /*7220*/  IMAD.MOV.U32 R28, RZ, RZ, R31 ;  /* 0x000000ffff1c7224 */ /* 0x000fe400078e001f */
[----:B------:R-:W-:-:S04]  /*7230*/  IMAD.WIDE.U32 R48, R32, R10, RZ ;  /* 0x0000000a20307225 */ /* 0x000fc800078e00ff */
[----:B------:R-:W-:Y:S01]  /*7240*/  IMAD.X R61, R50, 0x1, R55, P1 ;  /* 0x00000001323d7824 */ /* 0x000fe200008e0637 */
[----:B------:R-:W-:Y:S01]  /*7250*/  ISETP.GT.U32.AND P1, PT, R77, R33, PT ;  /* 0x000000214d00720c */ /* 0x000fe20003f24070 */
[----:B------:R-:W-:Y:S01]  /*7260*/  IMAD.X R33, RZ, RZ, RZ, P4 ;  /* 0x000000ffff217224 */ /* 0x000fe200020e06ff */
[----:B------:R-:W-:Y:S01]  /*7270*/  IADD3 R55, P4, PT, R49, R62, RZ ;  /* 0x0000003e31377210 */ /* 0x000fe20007f9e0ff */
[----:B------:R-:W-:Y:S01]  /*7280*/  IMAD.WIDE.U32.X R28, R69, R9, R28, P6 ;  /* 0x00000009451c7225 */ /* 0x000fe200030e041c */
[----:B------:R-:W-:Y:S02]  /*7290*/  ISETP.GT.U32.AND.EX P1, PT, R66, R35, PT, P1 ;  /* 0x000000234200720c */ /* 0x000fe40003f24110 */
[----:B------:R-:W-:Y:S01]  /*72a0*/  SEL R35, RZ, 0x1, !P3 ;  /* 0x00000001ff237807 */ /* 0x000fe20005800000 */
[----:B------:R-:W-:Y:S01]  /*72b0*/  IMAD.WIDE.U32 R64, P6, R32, R13, R64 ;  /* 0x0000000d20407225 */ /* 0x000fe200078c0040 */
[----:B------:R-:W-:-:S03]  /*72c0*/  ISETP.GE.U32.AND.EX P0, PT, R61, R50, PT, P0 ;  /* 0x000000323d00720c */ /* 0x000fc60003f06100 */
[----:B------:R-:W-:-:S04]  /*72d0*/  IMAD.WIDE.U32 R30, R32, R12, RZ ;  /* 0x0000000c201e7225 */ /* 0x000fc800078e00ff */
[----:B------:R-:W-:Y:S01]  /*72e0*/  IMAD.MOV.U32 R32, RZ, RZ, R63 ;  /* 0x000000ffff207224 */ /* 0x000fe200078e003f */
[----:B------:R-:W-:Y:S01]  /*72f0*/  SEL R63, RZ, 0x1, !P1 ;  /* 0x00000001ff3f7807 */ /* 0x000fe20004800000 */
[----:B------:R-:W-:Y:S01]  /*7300*/  IMAD.X R57, RZ, RZ, RZ, P6 ;  /* 0x000000ffff397224 */ /* 0x000fe200030e06ff */
[----:B------:R-:W-:Y:S01]  /*7310*/  ISETP.GE.U32.AND P6, PT, R71, R56, PT ;  /* 0x000000384700720c */ /* 0x000fe20003fc6070 */
[----:B------:R-:W-:Y:S01]  /*7320*/  IMAD.WIDE.U32.X R32, R69, R11, R32, P4 ;  /* 0x0000000b45207225 */ /* 0x000fe200020e0420 */
[----:B------:R-:W-:Y:S02]  /*7330*/  IADD3 R62, P4, PT, R31, R64, RZ ;  /* 0x000000401f3e7210 */ /* 0x000fe40007f9e0ff */
[----:B------:R-:W-:Y:S01]  /*7340*/  ISETP.GE.U32.AND P1, PT, R47, R6, PT ;  /* 0x000000062f00720c */ /* 0x000fe20003f26070 */
[----:B------:R-:W-:Y:S01]  /*7350*/  IMAD.MOV.U32 R56, RZ, RZ, R65 ;  /* 0x000000ffff387224 */ /* 0x000fe200078e0041 */
[----:B------:R-:W-:Y:S02]  /*7360*/  ISETP.GE.U32.AND.EX P3, PT, R68, R44, PT, P6 ;  /* 0x0000002c4400720c */ /* 0x000fe40003f66160 */
[----:B------:R-:W-:Y:S01]  /*7370*/  ISETP.GE.U32.AND.EX P1, PT, R46, R7, PT, P1 ;  /* 0x000000072e00720c */ /* 0x000fe20003f26110 */
[----:B------:R-:W-:Y:S01]  /*7380*/  IMAD.WIDE.U32.X R64, R69, R13, R56, P4 ;  /* 0x0000000d45407225 */ /* 0x000fe200020e0438 */
[----:B------:R-:W-:-:S02]  /*7390*/  ISETP.EQ.U32.AND P4, PT, R73, R8, PT ;  /* 0x000000084900720c */ /* 0x000fc40003f82070 */
[----:B------:R-:W-:Y:S02]  /*73a0*/  IADD3 R44, P6, PT, R35, R12, RZ ;  /* 0x0000000c232c7210 */ /* 0x000fe40007fde0ff */
[-C--:B------:R-:W-:Y:S02]  /*73b0*/  ISETP.EQ.AND.EX P4, PT, R52, R9.reuse, !P1, P4 ;  /* 0x000000093400720c */ /* 0x080fe40004f82340 */
[----:B------:R-:W-:Y:S01]  /*73c0*/  SEL R44, R44, RZ, P5 ;  /* 0x000000ff2c2c7207 */ /* 0x000fe20002800000 */
[----:B------:R-:W-:Y:S01]  /*73d0*/  IMAD.X R49, RZ, RZ, R13, P6 ;  /* 0x000000ffff317224 */ /* 0x000fe200030e060d */
[----:B------:R-:W-:Y:S02]  /*73e0*/  ISETP.LT.U32.OR.EX P4, PT, R52, R9, P4, P2 ;  /* 0x000000093400720c */ /* 0x000fe40002781520 */
[----:B------:R-:W-:Y:S02]  /*73f0*/  IADD3 R58, P2, PT, R63, R58, RZ ;  /* 0x0000003a3f3a7210 */ /* 0x000fe40007f5e0ff */
[----:B------:R-:W-:-:S02]  /*7400*/  SEL R35, RZ, 0x1, !P4 ;  /* 0x00000001ff237807 */ /* 0x000fc40006000000 */
[----:B------:R-:W-:Y:S01]  /*7410*/  IADD3 R53, P4, PT, -R44, R53, RZ ;  /* 0x000000352c357210 */ /* 0x000fe20007f9e1ff */
[----:B------:R-:W-:Y:S01]  /*7420*/  IMAD.X R66, RZ, RZ, R59, P2 ;  /* 0x000000ffff427224 */ /* 0x000fe200010e063b */
[----:B------:R-:W-:Y:S02]  /*7430*/  SEL R49, R49, RZ, P5 ;  /* 0x000000ff31317207 */ /* 0x000fe40002800000 */
[----:B------:R-:W-:Y:S02]  /*7440*/  IADD3 R50, P2, PT, R35, R10, RZ ;  /* 0x0000000a23327210 */ /* 0x000fe40007f5e0ff */
[----:B------:R-:W-:Y:S01]  /*7450*/  SEL R35, RZ, 0x1, P1 ;  /* 0x00000001ff237807 */ /* 0x000fe20000800000 */
[----:B------:R-:W-:Y:S01]  /*7460*/  IMAD.X R44, R36, 0x1, ~R49, P4 ;  /* 0x00000001242c7824 */ /* 0x000fe200020e0e31 */
[----:B------:R-:W-:Y:S01]  /*7470*/  SEL R50, R50, RZ, P5 ;  /* 0x000000ff32327207 */ /* 0x000fe20002800000 */
[----:B------:R-:W-:Y:S01]  /*7480*/  IMAD.X R36, RZ, RZ, R11, P2 ;  /* 0x000000ffff247224 */ /* 0x000fe200010e060b */
[----:B------:R-:W-:-:S02]  /*7490*/  IADD3 R56, P4, PT, R35, R8, RZ ;  /* 0x0000000823387210 */ /* 0x000fc40007f9e0ff */
[----:B------:R-:W-:Y:S02]  /*74a0*/  IADD3 R50, P2, PT, -R50, R51, RZ ;  /* 0x0000003332327210 */ /* 0x000fe40007f5e1ff */
[----:B------:R-:W-:Y:S01]  /*74b0*/  IADD3 R71, P6, PT, R71, R70, RZ ;  /* 0x0000004647477210 */ /* 0x000fe20007fde0ff */
[----:B------:R-:W-:Y:S01]  /*74c0*/  IMAD.X R35, RZ, RZ, R9, P4 ;  /* 0x000000ffff237224 */ /* 0x000fe200020e0609 */
[----:B------:R-:W-:Y:S02]  /*74d0*/  SEL R51, R36, RZ, P5 ;  /* 0x000000ff24337207 */ /* 0x000fe40002800000 */
[----:B------:R-:W-:Y:S01]  /*74e0*/  SEL R56, R56, RZ, P5 ;  /* 0x000000ff38387207 */ /* 0x000fe20002800000 */
[----:B------:R-:W-:Y:S01]  /*74f0*/  IMAD.X R68, R68, 0x1, R75, P6 ;  /* 0x0000000144447824 */ /* 0x000fe200030e064b */
[----:B------:R-:W-:Y:S01]  /*7500*/  IADD3 R79, P4, PT, R71, R48, RZ ;  /* 0x00000030474f7210 */ /* 0x000fe20007f9e0ff */
[----:B------:R-:W-:Y:S01]  /*7510*/  IMAD.X R51, R54, 0x1, ~R51, P2 ;  /* 0x0000000136337824 */ /* 0x000fe200010e0e33 */
[----:B------:R-:W-:-:S02]  /*7520*/  IADD3 R73, P6, PT, -R56, R73, RZ ;  /* 0x0000004938497210 */ /* 0x000fc40007fde1ff */
[----:B------:R-:W-:Y:S01]  /*7530*/  SEL R35, R35, RZ, P5 ;  /* 0x000000ff23237207 */ /* 0x000fe20002800000 */
[----:B------:R-:W-:Y:S01]  /*7540*/  IMAD.X R60, R55, 0x1, R68, P4 ;  /* 0x00000001373c7824 */ /* 0x000fe200020e0644 */
[----:B------:R-:W-:Y:S02]  /*7550*/  IADD3 R69, P2, PT, R67, R58, RZ ;  /* 0x0000003a43457210 */ /* 0x000fe40007f5e0ff */
[----:B------:R-:W-:Y:S01]  /*7560*/  SEL R36, R6, RZ, P5 ;  /* 0x000000ff06247207 */ /* 0x000fe20002800000 */
[----:B------:R-:W-:Y:S01]  /*7570*/  IMAD.X R52, R52, 0x1, ~R35, P6 ;  /* 0x0000000134347824 */ /* 0x000fe200030e0e23 */
[----:B------:R-:W-:Y:S01]  /*7580*/  ISETP.GE.U32.AND P6, PT, R79, R48, PT ;  /* 0x000000304f00720c */ /* 0x000fe20003fc6070 */
[----:B------:R-:W-:Y:S01]  /*7590*/  IMAD.X R89, R61, 0x1, R66, P2 ;  /* 0x000000013d597824 */ /* 0x000fe200010e0642 */
[----:B------:R-:W-:Y:S02]  /*75a0*/  IADD3 R36, P4, PT, -R36, R47, RZ ;  /* 0x0000002f24247210 */ /* 0x000fe40007f9e1ff */
[----:B------:R-:W-:-:S02]  /*75b0*/  ISETP.GE.U32.AND P2, PT, R69, R58, PT ;  /* 0x0000003a4500720c */ /* 0x000fc40003f46070 */
[----:B------:R-:W-:Y:S02]  /*75c0*/  ISETP.GE.U32.AND P1, PT, R71, R70, PT ;  /* 0x000000464700720c */ /* 0x000fe40003f26070 */
[----:B------:R-:W-:Y:S01]  /*75d0*/  ISETP.GE.U32.AND.EX P6, PT, R60, R55, PT, P6 ;  /* 0x000000373c00720c */ /* 0x000fe20003fc6160 */
[----:B------:R-:W-:Y:S01]  /*75e0*/  IMAD.WIDE.U32 R54, R36, R73, RZ ;  /* 0x0000004924367225 */ /* 0x000fe200078e00ff */
[C---:B------:R-:W-:Y:S02]  /*75f0*/  ISETP.GE.U32.AND.EX P2, PT, R89.reuse, R66, PT, P2 ;  /* 0x000000425900720c */ /* 0x040fe40003f46120 */
[----:B------:R-:W-:Y:S01]  /*7600*/  ISETP.GE.U32.AND.EX P1, PT, R68, R75, PT, P1 ;  /* 0x0000004b4400720c */ /* 0x000fe20003f26110 */
[-C--:B------:R-:W-:Y:S01]  /*7610*/  IMAD R54, R89, R4.reuse, RZ ;  /* 0x0000000459367224 */ /* 0x080fe200078e02ff */
[----:B------:R-:W-:Y:S02]  /*7620*/  SEL R35, R7, RZ, P5 ;  /* 0x000000ff07237207 */ /* 0x000fe40002800000 */
[----:B------:R-:W-:Y:S01]  /*7630*/  SEL R56, RZ, 0x1, P0 ;  /* 0x00000001ff387807 */ /* 0x000fe20000000000 */
[C---:B------:R-:W-:Y:S01]  /*7640*/  IMAD R63, R69.reuse, R5, R54 ;  /* 0x00000005453f7224 */ /* 0x040fe200078e0236 */
[----:B------:R-:W-:Y:S01]  /*7650*/  SEL R57, RZ, 0x1, P2 ;  /* 0x00000001ff397807 */ /* 0x000fe20001000000 */
[----:B------:R-:W-:Y:S01]  /*7660*/  IMAD.X R35, R46, 0x1, ~R35, P4 ;  /* 0x000000012e237824 */ /* 0x000fe200020e0e23 */
        /* <DEDUP_REMOVED lines=8> */
[----:B------:R-:W-:Y:S02]  /*76f0*/  IADD3.X R66, PT, PT, RZ, R27, RZ, P0, P2 ;  /* 0x0000001bff427210 */ /* 0x000fe400007e44ff */
[----:B------:R-:W-:Y:S01]  /*7700*/  ISETP.NE.U32.AND P4, PT, R67, RZ, PT ;  /* 0x000000ff4300720c */ /* 0x000fe20003f85070 */
[----:B------:R-:W-:Y:S01]  /*7710*/  IMAD.IADD R63, R47, 0x1, R63 ;  /* 0x000000012f3f7824 */ /* 0x000fe200078e023f */
[----:B------:R-:W-:Y:S01]  /*7720*/  LOP3.LUT R28, RZ, R58, RZ, 0x33, !PT ;  /* 0x0000003aff1c7212 */ /* 0x000fe200078e33ff */
[----:B------:R-:W-:Y:S01]  /*7730*/  IMAD.WIDE.U32 R48, P1, R36, R52, R48 ;  /* 0x0000003424307225 */ /* 0x000fe20007820030 */
[----:B------:R-:W-:-:S02]  /*7740*/  ISETP.NE.AND.EX P4, PT, R66, RZ, PT, P4 ;  /* 0x000000ff4200720c */ /* 0x000fc40003f85340 */
[----:B------:R-:W-:Y:S01]  /*7750*/  IADD3 R79, P5, PT, R79, R54, RZ ;  /* 0x000000364f4f7210 */ /* 0x000fe20007fbe0ff */
[----:B------:R-:W-:Y:S01]  /*7760*/  IMAD.WIDE.U32 R26, R63, R6, RZ ;  /* 0x000000063f1a7225 */ /* 0x000fe200078e00ff */
[----:B------:R-:W-:Y:S02]  /*7770*/  ISETP.GT.U32.AND P0, PT, R69, R28, PT ;  /* 0x0000001c4500720c */ /* 0x000fe40003f04070 */
[----:B------:R-:W-:Y:S01]  /*7780*/  SEL R74, RZ, 0x1, P6 ;  /* 0x00000001ff4a7807 */ /* 0x000fe20003000000 */
[----:B------:R-:W-:Y:S01]  /*7790*/  IMAD.WIDE.U32 R28, R63, R8, RZ ;  /* 0x000000083f1c7225 */ /* 0x000fe200078e00ff */
[----:B------:R-:W-:Y:S02]  /*77a0*/  IADD3 RZ, P3, PT, R55, R48, RZ ;  /* 0x0000003037ff7210 */ /* 0x000fe40007f7e0ff */
[----:B------:R-:W-:Y:S01]  /*77b0*/  ISETP.GE.U32.AND P2, PT, R79, R54, PT ;  /* 0x000000364f00720c */ /* 0x000fe20003f46070 */
[----:B------:R-:W-:-:S04]  /*77c0*/  IMAD.WIDE.U32 R26, P6, R46, R7, R26 ;  /* 0x000000072e1a7225 */ /* 0x000fc800078c001a */
[----:B------:R-:W-:Y:S01]  /*77d0*/  IMAD.WIDE.U32 R56, R63, R10, RZ ;  /* 0x0000000a3f387225 */ /* 0x000fe200078e00ff */
[----:B------:R-:W-:Y:S08]  /*77e0*/  @!P4 BRA `(.L_x_192) ;  /* 0x000000000038c947 */ /* 0x000ff00003800000 */
[----:B------:R-:W-:-:S05]  /*77f0*/  IADD3 R55, P4, PT, R67, R34, RZ ;  /* 0x0000002243377210 */ /* 0x000fca0007f9e0ff */
[----:B------:R-:W-:Y:S01]  /*7800*/  IMAD.X R54, R66, 0x1, R37, P4 ;  /* 0x0000000142367824 */ /* 0x000fe200020e0625 */
[----:B------:R-:W-:Y:S01]  /*7810*/  ISETP.GE.U32.AND P4, PT, R55, R34, PT ;  /* 0x000000223700720c */ /* 0x000fe20003f86070 */
        /* <DEDUP_REMOVED lines=11> */
.L_x_192:
[----:B------:R-:W-:Y:S02]  /*78d0*/  IMAD.X R55, R60, 0x1, R61, P5 ;  /* 0x000000013c377824 */ /* 0x000fe400028e063d */
[----:B------:R-:W-:-:S03]  /*78e0*/  IMAD.WIDE.U32 R28, P4, R46, R9, R28 ;  /* 0x000000092e1c7225 */ /* 0x000fc6000788001c */
[----:B------:R-:W-:Y:S01]  /*78f0*/  ISETP.GE.U32.AND.EX P2, PT, R55, R61, PT, P2 ;  /* 0x0000003d3700720c */ /* 0x000fe20003f46120 */
[----:B------:R-:W-:-:S04]  /*7900*/  IMAD.WIDE.U32 R70, R63, R12, RZ ;  /* 0x0000000c3f467225 */ /* 0x000fc800078e00ff */
[----:B------:R-:W-:-:S04]  /*7910*/  IMAD.WIDE.U32 R68, P5, R46, R11, R56 ;  /* 0x0000000b2e447225 */ /* 0x000fc800078a0038 */
[----:B------:R-:W-:-:S04]  /*7920*/  IMAD.WIDE.U32 R56, R46, R8, RZ ;  /* 0x000000082e387225 */ /* 0x000fc800078e00ff */
[----:B------:R-:W-:Y:S01]  /*7930*/  IMAD.X R61, RZ, RZ, RZ, P4 ;  /* 0x000000ffff3d7224 */ /* 0x000fe200020e06ff */
[----:B------:R-:W-:Y:S01]  /*7940*/  IADD3 R31, P4, PT, R59, R26, RZ ;  /* 0x0000001a3b1f7210 */ /* 0x000fe20007f9e0ff */
[----:B------:R-:W-:-:S03]  /*7950*/  IMAD.WIDE.U32 R58, R46, R10, RZ ;  /* 0x0000000a2e3a7225 */ /* 0x000fc600078e00ff */
[----:B------:R-:W-:Y:S01]  /*7960*/  LOP3.LUT R31, RZ, R31, RZ, 0x33, !PT ;  /* 0x0000001fff1f7212 */ /* 0x000fe200078e33ff */
[----:B------:R-:W-:Y:S02]  /*7970*/  IMAD.X R67, RZ, RZ, RZ, P6 ;  /* 0x000000ffff437224 */ /* 0x000fe400030e06ff */
[----:B------:R-:W-:Y:S01]  /*7980*/  IMAD.X R47, RZ, RZ, RZ, P5 ;  /* 0x000000ffff2f7224 */ /* 0x000fe200028e06ff */
[----:B------:R-:W-:Y:S01]  /*7990*/  IADD3 R72, P5, PT, R57, R28, RZ ;  /* 0x0000001c39487210 */ /* 0x000fe20007fbe0ff */
[----:B------:R-:W-:Y:S01]  /*79a0*/  IMAD.WIDE.U32 R70, P6, R46, R13, R70 ;  /* 0x0000000d2e467225 */ /* 0x000fe200078c0046 */
[----:B------:R-:W-:Y:S02]  /*79b0*/  SEL R57, RZ, 0x1, P2 ;  /* 0x00000001ff397807 */ /* 0x000fe40001000000 */
[----:B------:R-:W-:Y:S01]  /*79c0*/  IADD3 R59, P2, PT, R59, R68, RZ ;  /* 0x000000443b3b7210 */ /* 0x000fe20007f5e0ff */
[----:B------:R-:W-:Y:S02]  /*79d0*/  IMAD.MOV.U32 R60, RZ, RZ, R29 ;  /* 0x000000ffff3c7224 */ /* 0x000fe400078e001d */
[----:B------:R-:W-:-:S02]  /*79e0*/  IMAD.MOV.U32 R66, RZ, RZ, R27 ;  /* 0x000000ffff427224 */ /* 0x000fc400078e001b */
[----:B------:R-:W-:-:S04]  /*79f0*/  IMAD.WIDE.U32 R28, R46, R12, RZ ;  /* 0x0000000c2e1c7225 */ /* 0x000fc800078e00ff */
[----:B------:R-:W-:Y:S02]  /*7a00*/  IMAD.MOV.U32 R46, RZ, RZ, R69 ;  /* 0x000000ffff2e7224 */ /* 0x000fe400078e0045 */
[----:B------:R-:W-:Y:S01]  /*7a10*/  IMAD.X R27, RZ, RZ, RZ, P6 ;  /* 0x000000ffff1b7224 */ /* 0x000fe200030e06ff */
[----:B------:R-:W-:Y:S01]  /*7a20*/  ISETP.GT.U32.AND.EX P6, PT, R89, R31, PT, P0 ;  /* 0x0000001f5900720c */ /* 0x000fe20003fc4100 */
[----:B------:R-:W-:Y:S01]  /*7a30*/  IMAD.WIDE.U32.X R66, R63, R7, R66, P4 ;  /* 0x000000073f427225 */ /* 0x000fe200020e0442 */
[----:B------:R-:W-:Y:S02]  /*7a40*/  IADD3 R54, P4, PT, R29, R70, RZ ;  /* 0x000000461d367210 */ /* 0x000fe40007f9e0ff */
[----:B------:R-:W-:Y:S01]  /*7a50*/  SEL R31, RZ, 0x1, !P6 ;  /* 0x00000001ff1f7807 */ /* 0x000fe20007000000 */
[----:B------:R-:W-:-:S04]  /*7a60*/  IMAD.WIDE.U32.X R60, R63, R9, R60, P5 ;  /* 0x000000093f3c7225 */ /* 0x000fc800028e043c */
[----:B------:R-:W-:Y:S01]  /*7a70*/  IMAD.WIDE.U32.X R46, R63, R11, R46, P2 ;  /* 0x0000000b3f2e7225 */ /* 0x000fe200010e042e */
[----:B------:R-:W-:-:S03]  /*7a80*/  IADD3 R48, P5, P2, R57, R32, R74 ;  /* 0x0000002039307210 */ /* 0x000fc60007abe04a */
[----:B------:R-:W-:Y:S01]  /*7a90*/  IMAD.MOV.U32 R26, RZ, RZ, R71 ;  /* 0x000000ffff1a7224 */ /* 0x000fe200078e0047 */
[----:B------:R-:W-:Y:S01]  /*7aa0*/  IADD3.X R57, PT, PT, RZ, R33, RZ, P5, P2 ;  /* 0x00000021ff397210 */ /* 0x000fe20002fe44ff */
[----:B------:R-:W-:-:S04]  /*7ab0*/  IMAD.WIDE.U32 R68, R35, R36, RZ ;  /* 0x0000002423447225 */ /* 0x000fc800078e00ff */
[----:B------:R-:W-:-:S04]  /*7ac0*/  IMAD.WIDE.U32 R76, R35, R50, RZ ;  /* 0x00000032234c7225 */ /* 0x000fc800078e00ff */
[----:B------:R-:W-:Y:S01]  /*7ad0*/  IMAD.WIDE.U32.X R26, R63, R13, R26, P4 ;  /* 0x0000000d3f1a7225 */ /* 0x000fe200020e041a */
[----:B------:R-:W-:Y:S02]  /*7ae0*/  IADD3 R78, P4, PT, R31, R66, RZ ;  /* 0x000000421f4e7210 */ /* 0x000fe40007f9e0ff */
[----:B------:R-:W-:Y:S01]  /*7af0*/  IADD3 R31, P2, PT, R34, R30, RZ ;  /* 0x0000001e221f7210 */ /* 0x000fe20007f5e0ff */
[----:B------:R-:W-:-:S04]  /*7b00*/  IMAD.WIDE.U32 R32, R52, R36, RZ ;  /* 0x0000002434207225 */ /* 0x000fc800078e00ff */
[----:B------:R-:W-:-:S04]  /*7b10*/  IMAD.WIDE.U32 R68, P5, R36, R35, R68 ;  /* 0x0000002324447225 */ /* 0x000fc800078a0044 */
[----:B------:R-:W-:-:S04]  /*7b20*/  IMAD.WIDE.U32 R70, R36, R50, RZ ;  /* 0x0000003224467225 */ /* 0x000fc800078e00ff */
[----:B------:R-:W-:-:S04]  /*7b30*/  IMAD.WIDE.U32 R76, P0, R36, R51, R76 ;  /* 0x00000033244c7225 */ /* 0x000fc8000780004c */
[----:B------:R-:W-:Y:S01]  /*7b40*/  IMAD.X R95, RZ, RZ, R67, P4 ;  /* 0x000000ffff5f7224 */ /* 0x000fe200020e0643 */
[----:B------:R-:W-:Y:S01]  /*7b50*/  IADD3 RZ, P6, PT, R71, R76, RZ ;  /* 0x0000004c47ff7210 */ /* 0x000fe20007fde0ff */
[----:B------:R-:W-:-:S04]  /*7b60*/  IMAD.WIDE.U32 R88, R36, R36, RZ ;  /* 0x0000002424587225 */ /* 0x000fc800078e00ff */
[----:B------:R-:W-:Y:S01]  /*7b70*/  IMAD.X R91, RZ, RZ, RZ, P5 ;  /* 0x000000ffff5b7224 */ /* 0x000fe200028e06ff */
[----:B------:R-:W-:Y:S01]  /*7b80*/  IADD3 R93, P5, PT, R31, R48, RZ ;  /* 0x000000301f5d7210 */ /* 0x000fe20007fbe0ff */
[----:B------:R-:W-:-:S04]  /*7b90*/  IMAD.WIDE.U32 R32, P4, R35, R73, R32 ;  /* 0x0000004923207225 */ /* 0x000fc80007880020 */
[----:B------:R-:W-:-:S04]  /*7ba0*/  IMAD.WIDE.U32 R74, R73, R36, RZ ;  /* 0x00000024494a7225 */ /* 0x000fc800078e00ff */
[----:B------:R-:W-:Y:S01]  /*7bb0*/  IMAD.X R37, R37, 0x1, R62, P2 ;  /* 0x0000000125257824 */ /* 0x000fe200010e063e */
[----:B------:R-:W-:Y:S01]  /*7bc0*/  IADD3 R89, P2, PT, R89, R68, RZ ;  /* 0x0000004459597210 */ /* 0x000fe20007f5e0ff */
[----:B------:R-:W-:Y:S01]  /*7bd0*/  IMAD.X R71, RZ, RZ, RZ, P4 ;  /* 0x000000ffff477224 */ /* 0x000fe200020e06ff */
[----:B------:R-:W-:Y:S01]  /*7be0*/  ISETP.GE.U32.AND P4, PT, R31, R30, PT ;  /* 0x0000001e1f00720c */ /* 0x000fe20003f86070 */
[----:B------:R-:W-:-:S03]  /*7bf0*/  IMAD.WIDE.U32 R66, R35, R53, RZ ;  /* 0x0000003523427225 */ /* 0x000fc600078e00ff */
[C---:B------:R-:W-:Y:S01]  /*7c00*/  ISETP.GE.U32.AND.EX P4, PT, R37.reuse, R62, PT, P4 ;  /* 0x0000003e2500720c */ /* 0x040fe20003f86140 */
[----:B------:R-:W-:Y:S02]  /*7c10*/  IMAD.MOV.U32 R90, RZ, RZ, R69 ;  /* 0x000000ffff5a7224 */ /* 0x000fe400078e0045 */
[----:B------:R-:W-:Y:S01]  /*7c20*/  IMAD.X R92, R37, 0x1, R57, P5 ;  /* 0x00000001255c7824 */ /* 0x000fe200028e0639 */
[----:B------:R-:W-:Y:S01]  /*7c30*/  IADD3 R107, P5, PT, R75, R32, RZ ;  /* 0x000000204b6b7210 */ /* 0x000fe20007fbe0ff */
[----:B------:R-:W-:Y:S01]  /*7c40*/  IMAD.WIDE.U32 R30, R51, R36, RZ ;  /* 0x00000024331e7225 */ /* 0x000fe200078e00ff */
[----:B------:R-:W-:-:S03]  /*7c50*/  SEL R34, RZ, 0x1, P4 ;  /* 0x00000001ff227807 */ /* 0x000fc60002000000 */
[----:B------:R-:W-:Y:S02]  /*7c60*/  IMAD.MOV.U32 R70, RZ, RZ, R33 ;  /* 0x000000ffff467224 */ /* 0x000fe400078e0021 */
[----:B------:R-:W-:-:S04]  /*7c70*/  IMAD.WIDE.U32.X R90, R35, R35, R90, P2 ;  /* 0x00000023235a7225 */ /* 0x000fc800010e045a */
[----:B------:R-:W-:-:S04]  /*7c80*/  IMAD.WIDE.U32 R102, P2, R36, R44, R66 ;  /* 0x0000002c24667225 */ /* 0x000fc80007840042 */
[----:B------:R-:W-:-:S04]  /*7c90*/  IMAD.WIDE.U32 R32, R36, R53, RZ ;  /* 0x0000003524207225 */ /* 0x000fc800078e00ff */
[----:B------:R-:W-:-:S04]  /*7ca0*/  IMAD.WIDE.U32.X R66, R35, R52, R70, P5 ;  /* 0x0000003423427225 */ /* 0x000fc800028e0446 */
[----:B------:R-:W-:-:S04]  /*7cb0*/  IMAD.WIDE.U32 R30, P5, R35, R50, R30 ;  /* 0x00000032231e7225 */ /* 0x000fc800078a001e */
[----:B------:R-:W-:-:S04]  /*7cc0*/  IMAD.WIDE.U32 R62, R50, R36, RZ ;  /* 0x00000024323e7225 */ /* 0x000fc800078e00ff */
[----:B------:R-:W-:Y:S01]  /*7cd0*/  IMAD.X R97, RZ, RZ, RZ, P1 ;  /* 0x000000ffff617224 */ /* 0x000fe200008e06ff */
[----:B------:R-:W-:Y:S01]  /*7ce0*/  IADD3 RZ, P1, PT, R33, R102, RZ ;  /* 0x0000006621ff7210 */ /* 0x000fe20007f3e0ff */
[----:B------:R-:W-:-:S04]  /*7cf0*/  IMAD.WIDE.U32 R68, R52, R73, RZ ;  /* 0x0000004934447225 */ /* 0x000fc800078e00ff */
[----:B------:R-:W-:Y:S01]  /*7d00*/  IMAD.X R101, RZ, RZ, RZ, P5 ;  /* 0x000000ffff657224 */ /* 0x000fe200028e06ff */
[----:B------:R-:W-:Y:S01]  /*7d10*/  IADD3 R75, P5, PT, R63, R30, RZ ;  /* 0x0000001e3f4b7210 */ /* 0x000fe20007fbe0ff */
[----:B------:R-:W-:Y:S02]  /*7d20*/  IMAD.MOV.U32 R100, RZ, RZ, R31 ;  /* 0x000000ffff647224 */ /* 0x000fe400078e001f */
[----:B------:R-:W-:-:S04]  /*7d30*/  IMAD.WIDE.U32 R32, R44, R36, RZ ;  /* 0x000000242c207225 */ /* 0x000fc800078e00ff */
[----:B------:R-:W-:Y:S01]  /*7d40*/  IMAD.X R99, RZ, RZ, RZ, P0 ;  /* 0x000000ffff637224 */ /* 0x000fe200000e06ff */
[----:B------:R-:W-:Y:S01]  /*7d50*/  ISETP.GE.U32.AND P0, PT, R93, R48, PT ;  /* 0x000000305d00720c */ /* 0x000fe20003f06070 */
[----:B------:R-:W-:-:S03]  /*7d60*/  IMAD.WIDE.U32 R30, R88, R4, RZ ;  /* 0x00000004581e7225 */ /* 0x000fc600078e00ff */
[----:B------:R-:W-:Y:S01]  /*7d70*/  ISETP.GE.U32.AND.EX P0, PT, R92, R57, PT, P0 ;  /* 0x000000395c00720c */ /* 0x000fe20003f06100 */
[----:B------:R-:W-:-:S03]  /*7d80*/  IMAD.WIDE.U32 R104, P4, R73, R52, R68 ;  /* 0x0000003449687225 */ /* 0x000fc60007880044 */
[----:B------:R-:W-:Y:S01]  /*7d90*/  SEL R109, RZ, 0x1, P0 ;  /* 0x00000001ff6d7807 */ /* 0x000fe20000000000 */
[----:B------:R-:W-:Y:S02]  /*7da0*/  IMAD.MOV.U32 R96, RZ, RZ, R49 ;  /* 0x000000ffff607224 */ /* 0x000fe400078e0031 */
[----:B------:R-:W-:Y:S02]  /*7db0*/  IMAD.X R37, RZ, RZ, RZ, P2 ;  /* 0x000000ffff257224 */ /* 0x000fe400010e06ff */
[----:B------:R-:W-:-:S04]  /*7dc0*/  IMAD.WIDE.U32 R70, R73, R73, RZ ;  /* 0x0000004949467225 */ /* 0x000fc800078e00ff */
[----:B------:R-:W-:Y:S02]  /*7dd0*/  IMAD.MOV.U32 R98, RZ, RZ, R77 ;  /* 0x000000ffff627224 */ /* 0x000fe400078e004d */
[----:B------:R-:W-:-:S04]  /*7de0*/  IMAD.WIDE.U32 R48, P2, R35, R53, R32 ;  /* 0x0000003523307225 */ /* 0x000fc80007840020 */
[----:B------:R-:W-:-:S04]  /*7df0*/  IMAD.WIDE.U32 R32, R53, R36, RZ ;  /* 0x0000002435207225 */ /* 0x000fc800078e00ff */
[----:B------:R-:W-:-:S04]  /*7e00*/  IMAD.WIDE.U32 R76, R30, R6, RZ ;  /* 0x000000061e4c7225 */ /* 0x000fc800078e00ff */
[----:B------:R-:W-:Y:S01]  /*7e10*/  IMAD.MOV.U32 R68, RZ, RZ, R105 ;  /* 0x000000ffff447224 */ /* 0x000fe200078e0069 */
[----:B------:R-:W-:Y:S01]  /*7e20*/  IADD3 R105, P0, PT, R90, R74, RZ ;  /* 0x0000004a5a697210 */ /* 0x000fe20007f1e0ff */
[----:B------:R-:W-:Y:S01]  /*7e30*/  IMAD.X R69, RZ, RZ, RZ, P4 ;  /* 0x000000ffff457224 */ /* 0x000fe200020e06ff */
[----:B------:R-:W-:Y:S01]  /*7e40*/  IADD3 R63, P4, PT, R71, R104, RZ ;  /* 0x00000068473f7210 */ /* 0x000fe20007f9e0ff */
[----:B------:R-:W-:Y:S01]  /*7e50*/  IMAD.MOV.U32 R36, RZ, RZ, R103 ;  /* 0x000000ffff247224 */ /* 0x000fe200078e0067 */
[----:B------:R-:W-:Y:S01]  /*7e60*/  LOP3.LUT R71, RZ, R76, RZ, 0x33, !PT ;  /* 0x0000004cff477212 */ /* 0x000fe200078e33ff */
[----:B------:R-:W-:Y:S01]  /*7e70*/  IMAD.X R103, RZ, RZ, RZ, P2 ;  /* 0x000000ffff677224 */ /* 0x000fe200010e06ff */
[----:B------:R-:W-:Y:S01]  /*7e80*/  IADD3 R57, P2, PT, R33, R48, RZ ;  /* 0x0000003021397210 */ /* 0x000fe20007f5e0ff */
[----:B------:R-:W-:Y:S02]  /*7e90*/  IMAD R48, R89, R4, RZ ;  /* 0x0000000459307224 */ /* 0x000fe400078e02ff */
[----:B------:R-:W-:Y:S01]  /*7ea0*/  IMAD.X R104, R107, 0x1, R91, P0 ;  /* 0x000000016b687824 */ /* 0x000fe200000e065b */
[----:B------:R-:W-:Y:S01]  /*7eb0*/  ISETP.GT.U32.AND P0, PT, R88, R71, PT ;  /* 0x000000475800720c */ /* 0x000fe20003f04070 */
[----:B------:R-:W-:Y:S01]  /*7ec0*/  IMAD.WIDE.U32.X R36, R35, R44, R36, P1 ;  /* 0x0000002c23247225 */ /* 0x000fe200008e0424 */
[----:B------:R-:W-:-:S03]  /*7ed0*/  ISETP.GE.U32.AND P1, PT, R105, R74, PT ;  /* 0x0000004a6900720c */ /* 0x000fc60003f26070 */
[----:B------:R-:W-:Y:S01]  /*7ee0*/  IMAD.MOV.U32 R102, RZ, RZ, R49 ;  /* 0x000000ffff667224 */ /* 0x000fe200078e0031 */
[----:B------:R-:W-:Y:S01]  /*7ef0*/  ISETP.GE.U32.AND.EX P1, PT, R104, R107, PT, P1 ;  /* 0x0000006b6800720c */ /* 0x000fe20003f26110 */
[----:B------:R-:W-:Y:S02]  /*7f00*/  IMAD R71, R88, R5, R48 ;  /* 0x0000000558477224 */ /* 0x000fe400078e0230 */
[----:B------:R-:W-:-:S04]  /*7f10*/  IMAD.WIDE.U32.X R96, R35, R52, R96, P3 ;  /* 0x0000003423607225 */ /* 0x000fc800018e0460 */
[----:B------:R-:W-:Y:S01]  /*7f20*/  IMAD.WIDE.U32.X R48, R35, R51, R100, P5 ;  /* 0x0000003323307225 */ /* 0x000fe200028e0464 */
[----:B------:R-:W-:-:S03]  /*7f30*/  IADD3 R76, P3, P5, R109, R64, R34 ;  /* 0x000000406d4c7210 */ /* 0x000fc60007d7e022 */
[----:B------:R-:W-:Y:S01]  /*7f40*/  IMAD.WIDE.U32.X R90, R35, R51, R98, P6 ;  /* 0x00000033235a7225 */ /* 0x000fe200030e0462 */
[----:B------:R-:W-:Y:S02]  /*7f50*/  IADD3 R79, P6, PT, R79, R56, RZ ;  /* 0x000000384f4f7210 */ /* 0x000fe40007fde0ff */
[----:B------:R-:W-:Y:S01]  /*7f60*/  IADD3.X R88, PT, PT, RZ, R65, RZ, P3, P5 ;  /* 0x00000041ff587210 */ /* 0x000fe20001fea4ff */
[----:B------:R-:W-:Y:S01]  /*7f70*/  IMAD.IADD R71, R31, 0x1, R71 ;  /* 0x000000011f477824 */ /* 0x000fe200078e0247 */
[----:B------:R-:W-:Y:S01]  /*7f80*/  IADD3 R94, P3, PT, R105, R74, RZ ;  /* 0x0000004a695e7210 */ /* 0x000fe20007f7e0ff */
[----:B------:R-:W-:Y:S01]  /*7f90*/  IMAD.X R74, R72, 0x1, R55, P6 ;  /* 0x00000001484a7824 */ /* 0x000fe200030e0637 */
[----:B------:R-:W-:Y:S01]  /*7fa0*/  SEL R99, RZ, 0x1, P1 ;  /* 0x00000001ff637807 */ /* 0x000fe20000800000 */
[----:B------:R-:W-:Y:S01]  /*7fb0*/  IMAD.WIDE.U32.X R34, R35, R44, R102, P2 ;  /* 0x0000002c23227225 */ /* 0x000fe200010e0466 */
[C---:B------:R-:W-:Y:S02]  /*7fc0*/  IADD3 R55, P1, PT, R79.reuse, R78, RZ ;  /* 0x0000004e4f377210 */ /* 0x040fe40007f3e0ff */
[----:B------:R-:W-:Y:S01]  /*7fd0*/  ISETP.GE.U32.AND P2, PT, R79, R56, PT ;  /* 0x000000384f00720c */ /* 0x000fe20003f46070 */
[----:B------:R-:W-:Y:S01]  /*7fe0*/  IMAD.WIDE.U32 R64, R71, R6, RZ ;  /* 0x0000000647407225 */ /* 0x000fe200078e00ff */
[----:B------:R-:W-:-:S02]  /*7ff0*/  IADD3 R99, P5, P6, R62, R96, R99 ;  /* 0x000000603e637210 */ /* 0x000fc40007ebe063 */
[----:B------:R-:W-:Y:S01]  /*8000*/  ISETP.GE.U32.AND.EX P2, PT, R74, R72, PT, P2 ;  /* 0x000000484a00720c */ /* 0x000fe20003f46120 */
[----:B------:R-:W-:Y:S01]  /*8010*/  IMAD.X R79, R104, 0x1, R107, P3 ;  /* 0x00000001684f7824 */ /* 0x000fe200018e066b */
[----:B------:R-:W-:Y:S01]  /*8020*/  ISETP.GE.U32.AND P3, PT, R55, R78, PT ;  /* 0x0000004e3700720c */ /* 0x000fe20003f66070 */
[----:B------:R-:W-:Y:S01]  /*8030*/  IMAD.X R56, R74, 0x1, R95, P1 ;  /* 0x000000014a387824 */ /* 0x000fe200008e065f */
[----:B------:R-:W-:Y:S01]  /*8040*/  ISETP.GE.U32.AND P1, PT, R94, R105, PT ;  /* 0x000000695e00720c */ /* 0x000fe20003f26070 */
[----:B------:R-:W-:Y:S01]  /*8050*/  IMAD.WIDE.U32.X R68, R52, R52, R68, P4 ;  /* 0x0000003434447225 */ /* 0x000fe200020e0444 */
[----:B------:R-:W-:Y:S02]  /*8060*/  IADD3.X R72, PT, PT, R75, R97, RZ, P5, P6 ;  /* 0x000000614b487210 */ /* 0x000fe40002fec4ff */
[----:B------:R-:W-:Y:S01]  /*8070*/  ISETP.GE.U32.AND.EX P3, PT, R56, R95, PT, P3 ;  /* 0x0000005f3800720c */ /* 0x000fe20003f66130 */
[----:B------:R-:W-:Y:S01]  /*8080*/  IMAD.WIDE.U32 R96, P5, R30, R7, R64 ;  /* 0x000000071e607225 */ /* 0x000fe200078a0040 */
[----:B------:R-:W-:-:S02]  /*8090*/  SEL R64, RZ, 0x1, P2 ;  /* 0x00000001ff407807 */ /* 0x000fc40001000000 */
[----:B------:R-:W-:Y:S01]  /*80a0*/  ISETP.GE.U32.AND P2, PT, R99, R62, PT ;  /* 0x0000003e6300720c */ /* 0x000fe20003f46070 */
[----:B------:R-:W-:Y:S01]  /*80b0*/  IMAD.X R65, RZ, RZ, RZ, P5 ;  /* 0x000000ffff417224 */ /* 0x000fe200028e06ff */
[----:B------:R-:W-:Y:S02]  /*80c0*/  ISETP.GE.U32.AND.EX P1, PT, R79, R104, PT, P1 ;  /* 0x000000684f00720c */ /* 0x000fe40003f26110 */
[----:B------:R-:W-:Y:S02]  /*80d0*/  IADD3 R95, P6, PT, R99, R70, RZ ;  /* 0x00000046635f7210 */ /* 0x000fe40007fde0ff */
[----:B------:R-:W-:Y:S02]  /*80e0*/  SEL R103, RZ, 0x1, P3 ;  /* 0x00000001ff677807 */ /* 0x000fe40001800000 */
[----:B------:R-:W-:Y:S01]  /*80f0*/  ISETP.GE.U32.AND.EX P2, PT, R72, R75, PT, P2 ;  /* 0x0000004b4800720c */ /* 0x000fe20003f46120 */
[----:B------:R-:W-:Y:S01]  /*8100*/  IMAD.X R101, R63, 0x1, R72, P6 ;  /* 0x000000013f657824 */ /* 0x000fe200030e0648 */
[----:B------:R-:W-:-:S02]  /*8110*/  SEL R99, RZ, 0x1, P1 ;  /* 0x00000001ff637807 */ /* 0x000fc40000800000 */
[----:B------:R-:W-:Y:S01]  /*8120*/  IADD3 R72, P1, P5, R103, R60, R64 ;  /* 0x0000003c67487210 */ /* 0x000fe20007d3e040 */
[----:B------:R-:W-:Y:S01]  /*8130*/  IMAD.MOV.U32 R64, RZ, RZ, R97 ;  /* 0x000000ffff407224 */ /* 0x000fe200078e0061 */
[----:B------:R-:W-:Y:S02]  /*8140*/  SEL R103, RZ, 0x1, P2 ;  /* 0x00000001ff677807 */ /* 0x000fe40001000000 */
[----:B------:R-:W-:Y:S02]  /*8150*/  IADD3 R99, P6, P2, R95, R66, R99 ;  /* 0x000000425f637210 */ /* 0x000fe40007ade063 */
[----:B------:R-:W-:Y:S02]  /*8160*/  IADD3.X R97, PT, PT, RZ, R61, RZ, P1, P5 ;  /* 0x0000003dff617210 */ /* 0x000fe40000fea4ff */
[----:B------:R-:W-:Y:S02]  /*8170*/  IADD3 R61, P5, P1, R32, R90, R103 ;  /* 0x0000005a203d7210 */ /* 0x000fe400079be067 */
[----:B------:R-:W-:-:S02]  /*8180*/  IADD3.X R90, PT, PT, R101, R67, RZ, P6, P2 ;  /* 0x00000043655a7210 */ /* 0x000fc400037e44ff */
[----:B------:R-:W-:Y:S02]  /*8190*/  IADD3 R93, P6, PT, R93, R58, RZ ;  /* 0x0000003a5d5d7210 */ /* 0x000fe40007fde0ff */
[----:B------:R-:W-:Y:S02]  /*81a0*/  IADD3.X R60, PT, PT, R57, R91, RZ, P5, P1 ;  /* 0x0000005b393c7210 */ /* 0x000fe40002fe24ff */
[----:B------:R-:W-:Y:S01]  /*81b0*/  IADD3 R67, P5, PT, R93, R72, RZ ;  /* 0x000000485d437210 */ /* 0x000fe20007fbe0ff */
[----:B------:R-:W-:Y:S01]  /*81c0*/  IMAD.X R92, R59, 0x1, R92, P6 ;  /* 0x000000013b5c7824 */ /* 0x000fe200030e065c */
[----:B------:R-:W-:Y:S02]  /*81d0*/  ISETP.GE.U32.AND P2, PT, R95, R70, PT ;  /* 0x000000465f00720c */ /* 0x000fe40003f46070 */
[----:B------:R-:W-:Y:S01]  /*81e0*/  ISETP.GE.U32.AND P1, PT, R99, R95, PT ;  /* 0x0000005f6300720c */ /* 0x000fe20003f26070 */
[----:B------:R-:W-:Y:S01]  /*81f0*/  IMAD.X R66, R92, 0x1, R97, P5 ;  /* 0x000000015c427824 */ /* 0x000fe200028e0661 */
[----:B------:R-:W-:-:S02]  /*8200*/  ISETP.GE.U32.AND.EX P2, PT, R101, R63, PT, P2 ;  /* 0x0000003f6500720c */ /* 0x000fc40003f46120 */
[----:B------:R-:W-:Y:S02]  /*8210*/  ISETP.GE.U32.AND.EX P1, PT, R90, R101, PT, P1 ;  /* 0x000000655a00720c */ /* 0x000fe40003f26110 */
[----:B------:R-:W-:Y:S02]  /*8220*/  ISETP.GE.U32.AND P5, PT, R67, R72, PT ;  /* 0x000000484300720c */ /* 0x000fe40003fa6070 */
[----:B------:R-:W-:Y:S02]  /*8230*/  ISETP.GE.U32.AND P4, PT, R93, R58, PT ;  /* 0x0000003a5d00720c */ /* 0x000fe40003f86070 */
[----:B------:R-:W-:Y:S02]  /*8240*/  SEL R58, RZ, 0x1, P2 ;  /* 0x00000001ff3a7807 */ /* 0x000fe40001000000 */
[----:B------:R-:W-:Y:S02]  /*8250*/  SEL R95, RZ, 0x1, P1 ;  /* 0x00000001ff5f7807 */ /* 0x000fe40000800000 */
[----:B------:R-:W-:-:S02]  /*8260*/  ISETP.GE.U32.AND.EX P2, PT, R66, R97, PT, P5 ;  /* 0x000000614200720c */ /* 0x000fc40003f46150 */
[----:B------:R-:W-:Y:S01]  /*8270*/  ISETP.GE.U32.AND.EX P4, PT, R92, R59, PT, P4 ;  /* 0x0000003b5c00720c */ /* 0x000fe20003f86140 */
[----:B------:R-:W-:Y:S01]  /*8280*/  IMAD.WIDE.U32 R92, R52, R50, RZ ;  /* 0x00000032345c7225 */ /* 0x000fe200078e00ff */
[-C--:B------:R-:W-:Y:S02]  /*8290*/  IADD3 R97, P1, PT, R99, R62.reuse, RZ ;  /* 0x0000003e63617210 */ /* 0x080fe40007f3e0ff */
[----:B------:R-:W-:Y:S02]  /*82a0*/  SEL R70, RZ, 0x1, P4 ;  /* 0x00000001ff467807 */ /* 0x000fe40002000000 */
[----:B------:R-:W-:Y:S01]  /*82b0*/  ISETP.GE.U32.AND P5, PT, R97, R62, PT ;  /* 0x0000003e6100720c */ /* 0x000fe20003fa6070 */
[----:B------:R-:W-:Y:S01]  /*82c0*/  IMAD.WIDE.U32 R62, R51, R73, RZ ;  /* 0x00000049333e7225 */ /* 0x000fe200078e00ff */
[----:B------:R-:W-:Y:S02]  /*82d0*/  IADD3 R95, P4, P6, R95, R68, R58 ;  /* 0x000000445f5f7210 */ /* 0x000fe40007e9e03a */
[----:B------:R-:W-:Y:S01]  /*82e0*/  SEL R59, RZ, 0x1, P2 ;  /* 0x00000001ff3b7807 */ /* 0x000fe20001000000 */
[----:B------:R-:W-:Y:S01]  /*82f0*/  IMAD.X R90, R90, 0x1, R75, P1 ;  /* 0x000000015a5a7824 */ /* 0x000fe200008e064b */
[----:B------:R-:W-:Y:S01]  /*8300*/  IADD3 R77, P3, PT, R77, R96, RZ ;  /* 0x000000604d4d7210 */ /* 0x000fe20007f7e0ff */
[----:B------:R-:W-:Y:S01]  /*8310*/  IMAD.WIDE.U32 R62, P1, R52, R50, R62 ;  /* 0x00000032343e7225 */ /* 0x000fe2000782003e */
[----:B------:R-:W-:-:S02]  /*8320*/  IADD3.X R101, PT, PT, RZ, R69, RZ, P4, P6 ;  /* 0x00000045ff657210 */ /* 0x000fc400027ec4ff */
[----:B------:R-:W-:Y:S01]  /*8330*/  IADD3 R70, P4, P6, R59, R46, R70 ;  /* 0x0000002e3b467210 */ /* 0x000fe20007e9e046 */
[----:B------:R-:W-:Y:S01]  /*8340*/  IMAD.WIDE.U32 R58, R50, R73, RZ ;  /* 0x00000049323a7225 */ /* 0x000fe200078e00ff */
[----:B------:R-:W-:Y:S02]  /*8350*/  LOP3.LUT R46, RZ, R77, RZ, 0x33, !PT ;  /* 0x0000004dff2e7212 */ /* 0x000fe400078e33ff */
[----:B------:R-:W-:Y:S01]  /*8360*/  IADD3.X R72, PT, PT, RZ, R47, RZ, P4, P6 ;  /* 0x0000002fff487210 */ /* 0x000fe200027ec4ff */
[----:B------:R-:W-:Y:S01]  /*8370*/  IMAD.WIDE.U32.X R64, R71, R7, R64, P3 ;  /* 0x0000000747407225 */ /* 0x000fe200018e0440 */
[----:B------:R-:W-:Y:S02]  /*8380*/  ISETP.GT.U32.AND.EX P2, PT, R89, R46, PT, P0 ;  /* 0x0000002e5900720c */ /* 0x000fe40003f44100 */
[----:B------:R-:W-:Y:S01]  /*8390*/  IADD3 R96, P0, PT, R59, R62, RZ ;  /* 0x0000003e3b607210 */ /* 0x000fe20007f1e0ff */
[----:B------:R-:W-:Y:S01]  /*83a0*/  IMAD.WIDE.U32 R68, R73, R50, RZ ;  /* 0x0000003249447225 */ /* 0x000fe200078e00ff */
[----:B------:R-:W-:-:S02]  /*83b0*/  IADD3 R100, P6, PT, R61, R58, RZ ;  /* 0x0000003a3d647210 */ /* 0x000fc40007fde0ff */
[----:B------:R-:W-:Y:S01]  /*83c0*/  ISETP.GE.U32.AND.EX P5, PT, R90, R75, PT, P5 ;  /* 0x0000004b5a00720c */ /* 0x000fe20003fa6150 */
[----:B------:R-:W-:Y:S01]  /*83d0*/  IMAD.WIDE.U32 R74, R71, R8, RZ ;  /* 0x00000008474a7225 */ /* 0x000fe200078e00ff */
[----:B------:R-:W-:Y:S02]  /*83e0*/  SEL R77, RZ, 0x1, !P2 ;  /* 0x00000001ff4d7807 */ /* 0x000fe40005000000 */
[----:B------:R-:W-:Y:S01]  /*83f0*/  SEL R62, RZ, 0x1, P5 ;  /* 0x00000001ff3e7807 */ /* 0x000fe20002800000 */
[----:B------:R-:W-:Y:S01]  /*8400*/  IMAD.X R102, R96, 0x1, R60, P6 ;  /* 0x0000000160667824 */ /* 0x000fe200030e063c */
[----:B------:R-:W-:Y:S01]  /*8410*/  IADD3 R95, P6, PT, R100, R95, RZ ;  /* 0x0000005f645f7210 */ /* 0x000fe20007fde0ff */
[----:B------:R-:W-:Y:S01]  /*8420*/  IMAD.WIDE.U32 R46, P4, R73, R51, R92 ;  /* 0x00000033492e7225 */ /* 0x000fe2000788005c */
[----:B------:R-:W-:Y:S02]  /*8430*/  IADD3 R68, P3, PT, R77, R64, RZ ;  /* 0x000000404d447210 */ /* 0x000fe40007f7e0ff */
[----:B------:R-:W-:Y:S01]  /*8440*/  IADD3 R91, P5, PT, R95, R58, RZ ;  /* 0x0000003a5f5b7210 */ /* 0x000fe20007fbe0ff */
[----:B------:R-:W-:-:S02]  /*8450*/  IMAD.X R101, R102, 0x1, R101, P6 ;  /* 0x0000000166657824 */ /* 0x000fc400030e0665 */
[----:B------:R-:W-:Y:S01]  /*8460*/  IMAD.WIDE.U32 R92, R30, R8, RZ ;  /* 0x000000081e5c7225 */ /* 0x000fe200078e00ff */
[----:B------:R-:W-:-:S03]  /*8470*/  IADD3 R77, P2, P6, R91, R48, R62 ;  /* 0x000000305b4d7210 */ /* 0x000fc60007e5e03e */
[----:B------:R-:W-:Y:S02]  /*8480*/  IMAD.X R89, R101, 0x1, R96, P5 ;  /* 0x0000000165597824 */ /* 0x000fe400028e0660 */
[----:B------:R-:W-:-:S03]  /*8490*/  IMAD.WIDE.U32 R98, P5, R30, R9, R74 ;  /* 0x000000091e627225 */ /* 0x000fc600078a004a */
[----:B------:R-:W-:Y:S01]  /*84a0*/  IADD3.X R74, PT, PT, R89, R49, RZ, P2, P6 ;  /* 0x00000031594a7210 */ /* 0x000fe200017ec4ff */
[----:B------:R-:W-:Y:S01]  /*84b0*/  IMAD.X R78, RZ, RZ, R65, P3 ;  /* 0x000000ffff4e7224 */ /* 0x000fe200018e0641 */
[----:B------:R-:W-:Y:S01]  /*84c0*/  IADD3 RZ, P3, PT, R69, R46, RZ ;  /* 0x0000002e45ff7210 */ /* 0x000fe20007f7e0ff */
[----:B------:R-:W-:Y:S01]  /*84d0*/  IMAD.X R49, RZ, RZ, RZ, P4 ;  /* 0x000000ffff317224 */ /* 0x000fe200020e06ff */
[----:B------:R-:W-:Y:S01]  /*84e0*/  IADD3 R69, P6, PT, R94, R92, RZ ;  /* 0x0000005c5e457210 */ /* 0x000fe20007fde0ff */
[----:B------:R-:W-:Y:S01]  /*84f0*/  IMAD.X R65, RZ, RZ, RZ, P5 ;  /* 0x000000ffff417224 */ /* 0x000fe200028e06ff */
[----:B------:R-:W-:Y:S01]  /*8500*/  IADD3 R46, P2, PT, R93, R98, RZ ;  /* 0x000000625d2e7210 */ /* 0x000fe20007f5e0ff */
[----:B------:R-:W-:Y:S01]  /*8510*/  IMAD.MOV.U32 R64, RZ, RZ, R99 ;  /* 0x000000ffff407224 */ /* 0x000fe200078e0063 */
        /* <DEDUP_REMOVED lines=8> */
[----:B------:R-:W-:Y:S01]  /*85a0*/  ISETP.GE.U32.AND P5, PT, R100, R58, PT ;  /* 0x0000003a6400720c */ /* 0x000fe20003fa6070 */
[C---:B------:R-:W-:Y:S01]  /*85b0*/  IMAD.WIDE.U32.X R48, R52.reuse, R51, R48, P3 ;  /* 0x0000003334307225 */ /* 0x040fe200018e0430 */
[----:B------:R-:W-:Y:S02]  /*85c0*/  ISETP.GE.U32.AND P2, PT, R95, R100, PT ;  /* 0x000000645f00720c */ /* 0x000fe40003f46070 */
[----:B------:R-:W-:Y:S01]  /*85d0*/  ISETP.GE.U32.AND.EX P6, PT, R75, R78, PT, P6 ;  /* 0x0000004e4b00720c */ /* 0x000fe20003fc6160 */
[----:B------:R-:W-:Y:S01]  /*85e0*/  IMAD.WIDE.U32 R78, R52, R53, RZ ;  /* 0x00000035344e7225 */ /* 0x000fe200078e00ff */
[----:B------:R-:W-:-:S02]  /*85f0*/  ISETP.GE.U32.AND.EX P5, PT, R102, R96, PT, P5 ;  /* 0x000000606600720c */ /* 0x000fc40003fa6150 */
[----:B------:R-:W-:Y:S01]  /*8600*/  SEL R106, RZ, 0x1, P4 ;  /* 0x00000001ff6a7807 */ /* 0x000fe20002000000 */
[----:B------:R-:W-:Y:S01]  /*8610*/  IMAD.WIDE.U32 R46, R73, R53, RZ ;  /* 0x00000035492e7225 */ /* 0x000fe200078e00ff */
[----:B------:R-:W-:Y:S02]  /*8620*/  SEL R69, RZ, 0x1, P6 ;  /* 0x00000001ff457807 */ /* 0x000fe40003000000 */
[----:B------:R-:W-:Y:S01]  /*8630*/  ISETP.GE.U32.AND.EX P2, PT, R101, R102, PT, P2 ;  /* 0x000000666500720c */ /* 0x000fe20003f46120 */
[----:B------:R-:W-:Y:S01]  /*8640*/  IMAD.WIDE.U32 R78, P4, R73, R44, R78 ;  /* 0x0000002c494e7225 */ /* 0x000fe2000788004e */
[----:B------:R-:W-:Y:S02]  /*8650*/  SEL R102, RZ, 0x1, P5 ;  /* 0x00000001ff667807 */ /* 0x000fe40002800000 */
[----:B------:R-:W-:Y:S01]  /*8660*/  IADD3 R106, P5, P6, R69, R64, R106 ;  /* 0x00000040456a7210 */ /* 0x000fe20007ebe06a */
[----:B------:R-:W-:Y:S01]  /*8670*/  IMAD.WIDE.U32 R94, R71, R10, RZ ;  /* 0x0000000a475e7225 */ /* 0x000fe200078e00ff */
[----:B------:R-:W-:-:S02]  /*8680*/  SEL R69, RZ, 0x1, P2 ;  /* 0x00000001ff457807 */ /* 0x000fc40001000000 */
[----:B------:R-:W-:Y:S01]  /*8690*/  IADD3.X R103, PT, PT, RZ, R65, RZ, P5, P6 ;  /* 0x00000041ff677210 */ /* 0x000fe20002fec4ff */
[----:B------:R-:W-:Y:S01]  /*86a0*/  IMAD.WIDE.U32 R64, R51, R50, RZ ;  /* 0x0000003233407225 */ /* 0x000fe200078e00ff */
[----:B------:R-:W-:Y:S02]  /*86b0*/  IADD3 R102, P5, P6, R69, R48, R102 ;  /* 0x0000003045667210 */ /* 0x000fe40007ebe066 */
[----:B------:R-:W-:Y:S01]  /*86c0*/  IADD3 RZ, P2, PT, R47, R78, RZ ;  /* 0x0000004e2fff7210 */ /* 0x000fe20007f5e0ff */
[----:B------:R-:W-:Y:S01]  /*86d0*/  IMAD.WIDE.U32 R46, R44, R73, RZ ;  /* 0x000000492c2e7225 */ /* 0x000fe200078e00ff */
[----:B------:R-:W-:Y:S02]  /*86e0*/  IADD3.X R99, PT, PT, RZ, R49, RZ, P5, P6 ;  /* 0x00000031ff637210 */ /* 0x000fe40002fec4ff */
[----:B------:R-:W-:Y:S01]  /*86f0*/  ISETP.GE.U32.AND P3, PT, R61, R32, PT ;  /* 0x000000203d00720c */ /* 0x000fe20003f66070 */
[----:B------:R-:W-:-:S03]  /*8700*/  IMAD.WIDE.U32 R104, P5, R50, R51, R64 ;  /* 0x0000003332687225 */ /* 0x000fc600078a0040 */
[----:B------:R-:W-:Y:S01]  /*8710*/  ISETP.GE.U32.AND.EX P3, PT, R60, R57, PT, P3 ;  /* 0x000000393c00720c */ /* 0x000fe20003f66130 */
[----:B------:R-:W-:-:S03]  /*8720*/  IMAD.WIDE.U32 R92, P6, R52, R53, R46 ;  /* 0x00000035345c7225 */ /* 0x000fc600078c002e */
[----:B------:R-:W-:Y:S01]  /*8730*/  SEL R107, RZ, 0x1, P3 ;  /* 0x00000001ff6b7807 */ /* 0x000fe20001800000 */
[----:B------:R-:W-:Y:S01]  /*8740*/  IMAD.X R47, RZ, RZ, RZ, P5 ;  /* 0x000000ffff2f7224 */ /* 0x000fe200028e06ff */
[----:B------:R-:W-:Y:S01]  /*8750*/  ISETP.NE.U32.AND P5, PT, R76, RZ, PT ;  /* 0x000000ff4c00720c */ /* 0x000fe20003fa5070 */
[----:B------:R-:W-:-:S03]  /*8760*/  IMAD.WIDE.U32 R48, R53, R73, RZ ;  /* 0x0000004935307225 */ /* 0x000fc600078e00ff */
[----:B------:R-:W-:Y:S01]  /*8770*/  ISETP.NE.AND.EX P3, PT, R88, RZ, PT, P5 ;  /* 0x000000ff5800720c */ /* 0x000fe20003f65350 */
[----:B------:R-:W-:Y:S02]  /*8780*/  IMAD.X R65, RZ, RZ, RZ, P6 ;  /* 0x000000ffff417224 */ /* 0x000fe400030e06ff */
[----:B------:R-:W-:-:S04]  /*8790*/  IMAD.WIDE.U32 R60, R50, R50, RZ ;  /* 0x00000032323c7225 */ /* 0x000fc800078e00ff */
[----:B------:R-:W-:-:S04]  /*87a0*/  IMAD.WIDE.U32 R94, P6, R30, R11, R94 ;  /* 0x0000000b1e5e7225 */ /* 0x000fc800078c005e */
[----:B------:R-:W-:Y:S01]  /*87b0*/  IMAD.X R101, RZ, RZ, RZ, P1 ;  /* 0x000000ffff657224 */ /* 0x000fe200008e06ff */
[----:B------:R-:W-:Y:S01]  /*87c0*/  IADD3 R73, P1, PT, R49, R92, RZ ;  /* 0x0000005c31497210 */ /* 0x000fe20007f3e0ff */
[----:B------:R-:W-:Y:S01]  /*87d0*/  IMAD.X R69, RZ, RZ, RZ, P4 ;  /* 0x000000ffff457224 */ /* 0x000fe200020e06ff */
[----:B------:R-:W-:Y:S01]  /*87e0*/  IADD3 R98, P4, PT, R61, R104, RZ ;  /* 0x000000683d627210 */ /* 0x000fe20007f9e0ff */
[----:B------:R-:W-:Y:S01]  /*87f0*/  IMAD.X R109, RZ, RZ, RZ, P6 ;  /* 0x000000ffff6d7224 */ /* 0x000fe200030e06ff */
[----:B------:R-:W-:Y:S01]  /*8800*/  IADD3 R107, P5, P6, R48, R36, R107 ;  /* 0x00000024306b7210 */ /* 0x000fe20007ebe06b */
[----:B------:R-:W-:Y:S02]  /*8810*/  IMAD.MOV.U32 R64, RZ, RZ, R93 ;  /* 0x000000ffff407224 */ /* 0x000fe400078e005d */
[----:B------:R-:W-:Y:S02]  /*8820*/  IMAD.MOV.U32 R100, RZ, RZ, R63 ;  /* 0x000000ffff647224 */ /* 0x000fe400078e003f */
[----:B------:R-:W-:-:S02]  /*8830*/  IMAD.MOV.U32 R68, RZ, RZ, R79 ;  /* 0x000000ffff447224 */ /* 0x000fc400078e004f */
[----:B------:R-:W-:-:S04]  /*8840*/  IMAD.WIDE.U32 R92, R30, R10, RZ ;  /* 0x0000000a1e5c7225 */ /* 0x000fc800078e00ff */
[----:B------:R-:W-:Y:S01]  /*8850*/  IMAD.MOV.U32 R46, RZ, RZ, R105 ;  /* 0x000000ffff2e7224 */ /* 0x000fe200078e0069 */
[----:B------:R-:W-:Y:S06]  /*8860*/  @!P3 BRA `(.L_x_193) ;  /* 0x000000000024b947 */ /* 0x000fec0003800000 */
        /* <DEDUP_REMOVED lines=9> */
.L_x_193:
[----:B------:R-:W-:Y:S01]  /*8900*/  IADD3.X R76, PT, PT, R73, R37, RZ, P5, P6 ;  /* 0x00000025494c7210 */ /* 0x000fe20002fec4ff */
[----:B------:R-:W-:Y:S01]  /*8910*/  IMAD.WIDE.U32 R36, R71, R12, RZ ;  /* 0x0000000c47247225 */ /* 0x000fe200078e00ff */
[----:B------:R-:W-:Y:S02]  /*8920*/  IADD3 R45, P6, PT, R45, R28, RZ ;  /* 0x0000001c2d2d7210 */ /* 0x000fe40007fde0ff */
[----:B------:R-:W-:Y:S01]  /*8930*/  IADD3 R49, P3, PT, R93, R94, RZ ;  /* 0x0000005e5d317210 */ /* 0x000fe20007f7e0ff */
[----:B------:R-:W-:Y:S01]  /*8940*/  IMAD.WIDE.U32.X R78, R52, R51, R100, P0 ;  /* 0x00000033344e7225 */ /* 0x000fe200000e0464 */
[----:B------:R-:W-:Y:S02]  /*8950*/  IADD3 R97, P5, PT, R97, R92, RZ ;  /* 0x0000005c61617210 */ /* 0x000fe40007fbe0ff */
[----:B------:R-:W-:Y:S01]  /*8960*/  ISETP.GE.U32.AND P0, PT, R91, R58, PT ;  /* 0x0000003a5b00720c */ /* 0x000fe20003f06070 */
[----:B------:R-:W-:Y:S01]  /*8970*/  IMAD.X R61, R39, 0x1, R54, P6 ;  /* 0x00000001273d7824 */ /* 0x000fe200030e0636 */
[----:B------:R-:W-:Y:S01]  /*8980*/  IADD3 R33, P6, PT, R97, R106, RZ ;  /* 0x0000006a61217210 */ /* 0x000fe20007fde0ff */
[----:B------:R-:W-:Y:S01]  /*8990*/  IMAD.X R90, R49, 0x1, R90, P5 ;  /* 0x00000001315a7824 */ /* 0x000fe200028e065a */
[----:B------:R-:W-:Y:S01]  /*89a0*/  ISETP.GE.U32.AND.EX P0, PT, R89, R96, PT, P0 ;  /* 0x000000605900720c */ /* 0x000fe20003f06100 */
[----:B------:R-:W-:-:S03]  /*89b0*/  IMAD.WIDE.U32 R100, P5, R30, R13, R36 ;  /* 0x0000000d1e647225 */ /* 0x000fc600078a0024 */
[----:B------:R-:W-:Y:S01]  /*89c0*/  SEL R59, RZ, 0x1, P0 ;  /* 0x00000001ff3b7807 */ /* 0x000fe20000000000 */
[C---:B------:R-:W-:Y:S01]  /*89d0*/  IMAD.X R36, R90.reuse, 0x1, R103, P6 ;  /* 0x000000015a247824 */ /* 0x040fe200030e0667 */
[----:B------:R-:W-:Y:S01]  /*89e0*/  ISETP.GE.U32.AND P0, PT, R97, R92, PT ;  /* 0x0000005c6100720c */ /* 0x000fe20003f06070 */
[----:B------:R-:W-:Y:S01]  /*89f0*/  IMAD.X R93, RZ, RZ, RZ, P5 ;  /* 0x000000ffff5d7224 */ /* 0x000fe200028e06ff */
[----:B------:R-:W-:Y:S01]  /*8a00*/  ISETP.GE.U32.AND P5, PT, R33, R106, PT ;  /* 0x0000006a2100720c */ /* 0x000fe20003fa6070 */
[----:B------:R-:W-:Y:S01]  /*8a10*/  IMAD.MOV.U32 R94, RZ, RZ, R95 ;  /* 0x000000ffff5e7224 */ /* 0x000fe200078e005f */
[----:B------:R-:W-:Y:S01]  /*8a20*/  IADD3 R29, P6, PT, R45, R70, RZ ;  /* 0x000000462d1d7210 */ /* 0x000fe20007fde0ff */
[----:B------:R-:W-:Y:S01]  /*8a30*/  IMAD.MOV.U32 R95, RZ, RZ, R109 ;  /* 0x000000ffff5f7224 */ /* 0x000fe200078e006d */
[----:B------:R-:W-:Y:S01]  /*8a40*/  ISETP.GE.U32.AND.EX P0, PT, R90, R49, PT, P0 ;  /* 0x000000315a00720c */ /* 0x000fe20003f06100 */
[----:B------:R-:W-:Y:S01]  /*8a50*/  IMAD.WIDE.U32 R30, R30, R12, RZ ;  /* 0x0000000c1e1e7225 */ /* 0x000fe200078e00ff */
[----:B------:R-:W-:-:S02]  /*8a60*/  ISETP.GE.U32.AND.EX P5, PT, R36, R103, PT, P5 ;  /* 0x000000672400720c */ /* 0x000fc40003fa6150 */
[----:B------:R-:W-:Y:S01]  /*8a70*/  SEL R39, RZ, 0x1, P0 ;  /* 0x00000001ff277807 */ /* 0x000fe20000000000 */
[----:B------:R-:W-:Y:S01]  /*8a80*/  IMAD.WIDE.U32.X R94, R71, R11, R94, P3 ;  /* 0x0000000b475e7225 */ /* 0x000fe200018e045e */
[----:B------:R-:W-:Y:S02]  /*8a90*/  ISETP.GE.U32.AND P3, PT, R77, R91, PT ;  /* 0x0000005b4d00720c */ /* 0x000fe40003f66070 */
[----:B------:R-:W-:Y:S01]  /*8aa0*/  ISETP.GE.U32.AND P0, PT, R45, R28, PT ;  /* 0x0000001c2d00720c */ /* 0x000fe20003f06070 */
[----:B------:R-:W-:Y:S01]  /*8ab0*/  IMAD.X R58, R61, 0x1, R72, P6 ;  /* 0x000000013d3a7824 */ /* 0x000fe200030e0648 */
[----:B------:R-:W-:Y:S01]  /*8ac0*/  IADD3 R37, P6, PT, R31, R100, RZ ;  /* 0x000000641f257210 */ /* 0x000fe20007fde0ff */
[----:B------:R-:W-:Y:S01]  /*8ad0*/  IMAD.MOV.U32 R92, RZ, RZ, R101 ;  /* 0x000000ffff5c7224 */ /* 0x000fe200078e0065 */
[----:B------:R-:W-:Y:S01]  /*8ae0*/  SEL R31, RZ, 0x1, P5 ;  /* 0x00000001ff1f7807 */ /* 0x000fe20002800000 */
[----:B------:R-:W-:Y:S01]  /*8af0*/  IMAD.WIDE.U32.X R68, R52, R44, R68, P2 ;  /* 0x0000002c34447225 */ /* 0x000fe200010e0444 */
[----:B------:R-:W-:-:S02]  /*8b00*/  ISETP.GE.U32.AND P5, PT, R29, R70, PT ;  /* 0x000000461d00720c */ /* 0x000fc40003fa6070 */
[----:B------:R-:W-:Y:S01]  /*8b10*/  ISETP.GE.U32.AND.EX P3, PT, R74, R89, PT, P3 ;  /* 0x000000594a00720c */ /* 0x000fe20003f66130 */
[----:B------:R-:W-:Y:S01]  /*8b20*/  IMAD.WIDE.U32.X R70, R71, R13, R92, P6 ;  /* 0x0000000d47467225 */ /* 0x000fe200030e045c */
[----:B------:R-:W-:Y:S02]  /*8b30*/  ISETP.GE.U32.AND.EX P0, PT, R61, R54, PT, P0 ;  /* 0x000000363d00720c */ /* 0x000fe40003f06100 */
[----:B------:R-:W-:Y:S01]  /*8b40*/  ISETP.GE.U32.AND.EX P5, PT, R58, R72, PT, P5 ;  /* 0x000000483a00720c */ /* 0x000fe20003fa6150 */
[----:B------:R-:W-:Y:S01]  /*8b50*/  IMAD.WIDE.U32.X R64, R52, R44, R64, P1 ;  /* 0x0000002c34407225 */ /* 0x000fe200008e0440 */
[----:B------:R-:W-:Y:S02]  /*8b60*/  SEL R45, RZ, 0x1, P3 ;  /* 0x00000001ff2d7807 */ /* 0x000fe40001800000 */
[----:B------:R-:W-:Y:S01]  /*8b70*/  SEL R54, RZ, 0x1, P0 ;  /* 0x00000001ff367807 */ /* 0x000fe20000000000 */
[----:B------:R-:W-:Y:S01]  /*8b80*/  IMAD.WIDE.U32.X R46, R51, R51, R46, P4 ;  /* 0x00000033332e7225 */ /* 0x000fe200020e042e */
[----:B------:R-:W-:-:S02]  /*8b90*/  IADD3 R28, P0, P3, R31, R94, R39 ;  /* 0x0000005e1f1c7210 */ /* 0x000fc40007b1e027 */
[----:B------:R-:W-:Y:S02]  /*8ba0*/  SEL R49, RZ, 0x1, P5 ;  /* 0x00000001ff317807 */ /* 0x000fe40002800000 */
[----:B------:R-:W-:Y:S02]  /*8bb0*/  IADD3 R39, P5, P6, R45, R78, R59 ;  /* 0x0000004e2d277210 */ /* 0x000fe40007ebe03b */
[----:B------:R-:W-:Y:S02]  /*8bc0*/  IADD3 R77, P2, PT, R77, R32, RZ ;  /* 0x000000204d4d7210 */ /* 0x000fe40007f5e0ff */
[----:B------:R-:W-:Y:S02]  /*8bd0*/  IADD3.X R95, PT, PT, RZ, R95, RZ, P0, P3 ;  /* 0x0000005fff5f7210 */ /* 0x000fe400007e64ff */
[----:B------:R-:W-:Y:S01]  /*8be0*/  IADD3.X R78, PT, PT, RZ, R79, RZ, P5, P6 ;  /* 0x0000004fff4e7210 */ /* 0x000fe20002fec4ff */
[----:B------:R-:W-:Y:S01]  /*8bf0*/  IMAD.X R52, R74, 0x1, R57, P2 ;  /* 0x000000014a347824 */ /* 0x000fe200010e0639 */
[----:B------:R-:W-:-:S02]  /*8c00*/  IADD3 R59, P0, P6, R49, R26, R54 ;  /* 0x0000001a313b7210 */ /* 0x000fc40007e1e036 */
[C---:B------:R-:W-:Y:S02]  /*8c10*/  IADD3 R31, P3, PT, R77.reuse, R30, RZ ;  /* 0x0000001e4d1f7210 */ /* 0x040fe40007f7e0ff */
[----:B------:R-:W-:Y:S02]  /*8c20*/  ISETP.GE.U32.AND P1, PT, R77, R32, PT ;  /* 0x000000204d00720c */ /* 0x000fe40003f26070 */
[----:B------:R-:W-:Y:S02]  /*8c30*/  IADD3.X R54, PT, PT, RZ, R27, RZ, P0, P6 ;  /* 0x0000001bff367210 */ /* 0x000fe400007ec4ff */
[----:B------:R-:W-:Y:S02]  /*8c40*/  IADD3 R27, P6, PT, R107, R102, RZ ;  /* 0x000000666b1b7210 */ /* 0x000fe40007fde0ff */
[----:B------:R-:W-:Y:S01]  /*8c50*/  ISETP.GE.U32.AND.EX P1, PT, R52, R57, PT, P1 ;  /* 0x000000393400720c */ /* 0x000fe20003f26110 */
[----:B------:R-:W-:Y:S01]  /*8c60*/  IMAD.X R52, R37, 0x1, R52, P3 ;  /* 0x0000000125347824 */ /* 0x000fe200018e0634 */
[----:B------:R-:W-:Y:S01]  /*8c70*/  ISETP.GE.U32.AND P5, PT, R31, R30, PT ;  /* 0x0000001e1f00720c */ /* 0x000fe20003fa6070 */
[----:B------:R-:W-:Y:S01]  /*8c80*/  IMAD.X R99, R76, 0x1, R99, P6 ;  /* 0x000000014c637824 */ /* 0x000fe200030e0663 */
[----:B------:R-:W-:-:S02]  /*8c90*/  IADD3 R30, P3, PT, R27, R60, RZ ;  /* 0x0000003c1b1e7210 */ /* 0x000fc40007f7e0ff */
[-C--:B------:R-:W-:Y:S02]  /*8ca0*/  ISETP.GE.U32.AND P0, PT, R107, R48.reuse, PT ;  /* 0x000000306b00720c */ /* 0x080fe40003f06070 */
[----:B------:R-:W-:Y:S02]  /*8cb0*/  ISETP.GE.U32.AND P2, PT, R27, R107, PT ;  /* 0x0000006b1b00720c */ /* 0x000fe40003f46070 */
[----:B------:R-:W-:Y:S01]  /*8cc0*/  IADD3 R27, P6, PT, R30, R39, RZ ;  /* 0x000000271e1b7210 */ /* 0x000fe20007fde0ff */
[----:B------:R-:W-:Y:S01]  /*8cd0*/  IMAD.X R39, R98, 0x1, R99, P3 ;  /* 0x0000000162277824 */ /* 0x000fe200018e0663 */
[----:B------:R-:W-:Y:S02]  /*8ce0*/  ISETP.GE.U32.AND.EX P5, PT, R52, R37, PT, P5 ;  /* 0x000000253400720c */ /* 0x000fe40003fa6150 */
[----:B------:R-:W-:Y:S01]  /*8cf0*/  ISETP.GE.U32.AND.EX P0, PT, R76, R73, PT, P0 ;  /* 0x000000494c00720c */ /* 0x000fe20003f06100 */
[----:B------:R-:W-:Y:S01]  /*8d00*/  IMAD.X R26, R39, 0x1, R78, P6 ;  /* 0x00000001271a7824 */ /* 0x000fe200030e064e */
[----:B------:R-:W-:-:S02]  /*8d10*/  IADD3 R37, P3, PT, R27, R48, RZ ;  /* 0x000000301b257210 */ /* 0x000fc40007f7e0ff */
[----:B------:R-:W-:Y:S02]  /*8d20*/  SEL R49, RZ, 0x1, P1 ;  /* 0x00000001ff317807 */ /* 0x000fe40000800000 */
[----:B------:R-:W-:Y:S02]  /*8d30*/  SEL R32, RZ, 0x1, P0 ;  /* 0x00000001ff207807 */ /* 0x000fe40000000000 */
[----:B------:R-:W-:Y:S02]  /*8d40*/  ISETP.GE.U32.AND.EX P2, PT, R99, R76, PT, P2 ;  /* 0x0000004c6300720c */ /* 0x000fe40003f46120 */
[----:B------:R-:W-:Y:S01]  /*8d50*/  IADD3 R57, P0, PT, R31, R28, RZ ;  /* 0x0000001c1f397210 */ /* 0x000fe20007f1e0ff */
[----:B------:R-:W-:Y:S01]  /*8d60*/  IMAD.X R31, R26, 0x1, R73, P3 ;  /* 0x000000011a1f7824 */ /* 0x000fe200018e0649 */
[----:B------:R-:W-:Y:S02]  /*8d70*/  IADD3 R49, P1, P6, R37, R34, R49 ;  /* 0x0000002225317210 */ /* 0x000fe40007e3e031 */
[----:B------:R-:W-:Y:S01]  /*8d80*/  SEL R45, RZ, 0x1, P2 ;  /* 0x00000001ff2d7807 */ /* 0x000fe20001000000 */
[----:B------:R-:W-:Y:S01]  /*8d90*/  IMAD.X R52, R52, 0x1, R95, P0 ;  /* 0x0000000134347824 */ /* 0x000fe200000e065f */
[----:B------:R-:W-:-:S02]  /*8da0*/  IADD3.X R34, PT, PT, R31, R35, RZ, P1, P6 ;  /* 0x000000231f227210 */ /* 0x000fc40000fec4ff */
[----:B------:R-:W-:Y:S02]  /*8db0*/  ISETP.GE.U32.AND P2, PT, R30, R60, PT ;  /* 0x0000003c1e00720c */ /* 0x000fe40003f46070 */
[----:B------:R-:W-:Y:S02]  /*8dc0*/  ISETP.GE.U32.AND P3, PT, R27, R30, PT ;  /* 0x0000001e1b00720c */ /* 0x000fe40003f66070 */
[----:B------:R-:W-:Y:S02]  /*8dd0*/  ISETP.GE.U32.AND P1, PT, R57, R28, PT ;  /* 0x0000001c3900720c */ /* 0x000fe40003f26070 */
[----:B------:R-:W-:Y:S02]  /*8de0*/  IADD3 R35, P0, P6, R45, R68, R32 ;  /* 0x000000442d237210 */ /* 0x000fe40007e1e020 */
[----:B------:R-:W-:Y:S02]  /*8df0*/  ISETP.GE.U32.AND.EX P2, PT, R39, R98, PT, P2 ;  /* 0x000000622700720c */ /* 0x000fe40003f46120 */
[----:B------:R-:W-:-:S02]  /*8e00*/  ISETP.GE.U32.AND.EX P3, PT, R26, R39, PT, P3 ;  /* 0x000000271a00720c */ /* 0x000fc40003f66130 */
[----:B------:R-:W-:Y:S02]  /*8e10*/  ISETP.GE.U32.AND.EX P1, PT, R52, R95, PT, P1 ;  /* 0x0000005f3400720c */ /* 0x000fe40003f26110 */
[----:B------:R-:W-:Y:S02]  /*8e20*/  IADD3.X R68, PT, PT, RZ, R69, RZ, P0, P6 ;  /* 0x00000045ff447210 */ /* 0x000fe400007ec4ff */
[----:B------:R-:W-:Y:S02]  /*8e30*/  SEL R26, RZ, 0x1, P5 ;  /* 0x00000001ff1a7807 */ /* 0x000fe40002800000 */
[----:B------:R-:W-:Y:S01]  /*8e40*/  IADD3 R69, P5, PT, R38, R59, RZ ;  /* 0x0000003b26457210 */ /* 0x000fe20007fbe0ff */
[----:B------:R-:W-:Y:S01]  /*8e50*/  IMAD.WIDE.U32 R38, R51, R53, RZ ;  /* 0x0000003533267225 */ /* 0x000fe200078e00ff */
[----:B------:R-:W-:Y:S02]  /*8e60*/  ISETP.GE.U32.AND P0, PT, R37, R48, PT ;  /* 0x000000302500720c */ /* 0x000fe40003f06070 */
[----:B------:R-:W-:Y:S01]  /*8e70*/  SEL R27, RZ, 0x1, P1 ;  /* 0x00000001ff1b7807 */ /* 0x000fe20000800000 */
[----:B------:R-:W-:Y:S01]  /*8e80*/  IMAD.X R72, R21, 0x1, R54, P5 ;  /* 0x0000000115487824 */ /* 0x000fe200028e0636 */
[----:B------:R-:W-:Y:S01]  /*8e90*/  SEL R32, RZ, 0x1, P2 ;  /* 0x00000001ff207807 */ /* 0x000fe20001000000 */
[----:B------:R-:W-:Y:S01]  /*8ea0*/  IMAD.WIDE.U32 R38, P4, R50, R44, R38 ;  /* 0x0000002c32267225 */ /* 0x000fe20007880026 */
[----:B------:R-:W-:-:S02]  /*8eb0*/  ISETP.GE.U32.AND P2, PT, R55, R6, PT ;  /* 0x000000063700720c */ /* 0x000fc40003f46070 */
[----:B------:R-:W-:Y:S02]  /*8ec0*/  ISETP.GE.U32.AND P1, PT, R49, R37, PT ;  /* 0x000000253100720c */ /* 0x000fe40003f26070 */
[----:B------:R-:W-:Y:S02]  /*8ed0*/  ISETP.GE.U32.AND.EX P0, PT, R31, R73, PT, P0 ;  /* 0x000000491f00720c */ /* 0x000fe40003f06100 */
[----:B------:R-:W-:Y:S01]  /*8ee0*/  IADD3 R70, P5, P6, R27, R70, R26 ;  /* 0x000000461b467210 */ /* 0x000fe20007ebe01a */
[----:B------:R-:W-:Y:S01]  /*8ef0*/  IMAD.WIDE.U32 R26, R44, R50, RZ ;  /* 0x000000322c1a7225 */ /* 0x000fe200078e00ff */
[----:B------:R-:W-:Y:S02]  /*8f00*/  SEL R21, RZ, 0x1, P3 ;  /* 0x00000001ff157807 */ /* 0x000fe40001800000 */
[----:B------:R-:W-:Y:S02]  /*8f10*/  ISETP.GE.U32.AND.EX P2, PT, R56, R7, PT, P2 ;  /* 0x000000073800720c */ /* 0x000fe40003f46120 */
[----:B------:R-:W-:-:S02]  /*8f20*/  ISETP.EQ.U32.AND P3, PT, R67, R8, PT ;  /* 0x000000084300720c */ /* 0x000fc40003f62070 */
[----:B------:R-:W-:Y:S01]  /*8f30*/  ISETP.GE.U32.AND.EX P1, PT, R34, R31, PT, P1 ;  /* 0x0000001f2200720c */ /* 0x000fe20003f26110 */
[----:B------:R-:W-:Y:S01]  /*8f40*/  IMAD.WIDE.U32 R30, R50, R53, RZ ;  /* 0x00000035321e7225 */ /* 0x000fe200078e00ff */
[----:B------:R-:W-:Y:S02]  /*8f50*/  IADD3.X R71, PT, PT, RZ, R71, RZ, P5, P6 ;  /* 0x00000047ff477210 */ /* 0x000fe40002fec4ff */
[----:B------:R-:W-:Y:S02]  /*8f60*/  SEL R28, RZ, 0x1, P0 ;  /* 0x00000001ff1c7807 */ /* 0x000fe40000000000 */
[----:B------:R-:W-:Y:S01]  /*8f70*/  IADD3 R32, P6, P5, R21, R46, R32 ;  /* 0x0000002e15207210 */ /* 0x000fe20007dde020 */
[----:B------:R-:W-:Y:S01]  /*8f80*/  IMAD.MOV.U32 R46, RZ, RZ, R39 ;  /* 0x000000ffff2e7224 */ /* 0x000fe200078e0027 */
[----:B------:R-:W-:Y:S02]  /*8f90*/  ISETP.LT.U32.AND P0, PT, R67, R8, PT ;  /* 0x000000084300720c */ /* 0x000fe40003f01070 */
[----:B------:R-:W-:-:S02]  /*8fa0*/  ISETP.EQ.AND.EX P3, PT, R66, R9, !P2, P3 ;  /* 0x000000094200720c */ /* 0x000fc40005762330 */
[----:B------:R-:W-:Y:S02]  /*8fb0*/  SEL R21, RZ, 0x1, P1 ;  /* 0x00000001ff157807 */ /* 0x000fe40000800000 */
[----:B------:R-:W-:Y:S01]  /*8fc0*/  IADD3.X R48, PT, PT, RZ, R47, RZ, P6, P5 ;  /* 0x0000002fff307210 */ /* 0x000fe200037ea4ff */
[----:B------:R-:W-:Y:S01]  /*8fd0*/  IMAD.WIDE.U32 R26, P5, R51, R53, R26 ;  /* 0x00000035331a7225 */ /* 0x000fe200078a001a */
[----:B------:R-:W-:Y:S02]  /*8fe0*/  ISETP.LT.U32.OR.EX P0, PT, R66, R9, P3, P0 ;  /* 0x000000094200720c */ /* 0x000fe40001f01500 */
[----:B------:R-:W-:Y:S01]  /*8ff0*/  IADD3 R28, P6, P3, R21, R64, R28 ;  /* 0x00000040151c7210 */ /* 0x000fe20007bde01c */
[----:B------:R-:W-:Y:S01]  /*9000*/  IMAD.X R47, RZ, RZ, RZ, P4 ;  /* 0x000000ffff2f7224 */ /* 0x000fe200020e06ff */
[----:B------:R-:W-:Y:S01]  /*9010*/  ISETP.EQ.U32.AND P4, PT, R29, R10, PT ;  /* 0x0000000a1d00720c */ /* 0x000fe20003f82070 */
[----:B------:R-:W-:Y:S01]  /*9020*/  IMAD.X R61, RZ, RZ, RZ, P5 ;  /* 0x000000ffff3d7224 */ /* 0x000fe200028e06ff */
[----:B------:R-:W-:Y:S01]  /*9030*/  IADD3 RZ, P1, PT, R31, R38, RZ ;  /* 0x000000261fff7210 */ /* 0x000fe20007f3e0ff */
[----:B------:R-:W-:Y:S01]  /*9040*/  IMAD.WIDE.U32 R30, R53, R50, RZ ;  /* 0x00000032351e7225 */ /* 0x000fe200078e00ff */
[----:B------:R-:W-:-:S02]  /*9050*/  IADD3.X R45, PT, PT, RZ, R65, RZ, P6, P3 ;  /* 0x00000041ff2d7210 */ /* 0x000fc400037e64ff */
[----:B------:R-:W-:Y:S01]  /*9060*/  ISETP.LT.U32.AND P5, PT, R29, R10, PT ;  /* 0x0000000a1d00720c */ /* 0x000fe20003fa1070 */
[----:B------:R-:W-:Y:S01]  /*9070*/  IMAD.MOV.U32 R60, RZ, RZ, R27 ;  /* 0x000000ffff3c7224 */ /* 0x000fe200078e001b */
[----:B------:R-:W-:Y:S01]  /*9080*/  ISETP.EQ.AND.EX P4, PT, R58, R11, P0, P4 ;  /* 0x0000000b3a00720c */ /* 0x000fe20000782340 */
[----:B------:R-:W-:Y:S01]  /*9090*/  IMAD.WIDE.U32 R38, R44, R53, RZ ;  /* 0x000000352c267225 */ /* 0x000fe200078e00ff */
[----:B------:R-:W-:Y:S02]  /*90a0*/  ISETP.GE.U32.AND P3, PT, R69, R12, PT ;  /* 0x0000000c4500720c */ /* 0x000fe40003f66070 */
[----:B------:R-:W-:Y:S02]  /*90b0*/  ISETP.LT.U32.OR.EX P4, PT, R58, R11, P4, P5 ;  /* 0x0000000b3a00720c */ /* 0x000fe40002781550 */
[----:B------:R-:W-:Y:S02]  /*90c0*/  ISETP.GE.U32.AND.EX P3, PT, R72, R13, PT, P3 ;  /* 0x0000000d4800720c */ /* 0x000fe40003f66130 */
[----:B------:R-:W-:Y:S01]  /*90d0*/  IADD3 R63, P5, PT, R31, R26, RZ ;  /* 0x0000001a1f3f7210 */ /* 0x000fe20007fbe0ff */
[----:B------:R-:W-:Y:S01]  /*90e0*/  IMAD.WIDE.U32.X R26, R51, R44, R46, P1 ;  /* 0x0000002c331a7225 */ /* 0x000fe200008e042e */
[----:B------:R-:W-:-:S02]  /*90f0*/  IADD3 R37, P6, PT, R35, R30, RZ ;  /* 0x0000001e23257210 */ /* 0x000fc40007fde0ff */
[----:B------:R-:W-:Y:S01]  /*9100*/  SEL R21, RZ, 0x1, !P4 ;  /* 0x00000001ff157807 */ /* 0x000fe20006000000 */
[----:B------:R-:W-:Y:S01]  /*9110*/  IMAD.WIDE.U32.X R46, R51, R44, R60, P5 ;  /* 0x0000002c332e7225 */ /* 0x000fe200028e043c */
[----:B------:R-:W-:Y:S02]  /*9120*/  IADD3 R35, P5, PT, R37, R32, RZ ;  /* 0x0000002025237210 */ /* 0x000fe40007fbe0ff */
[----:B------:R-:W-:Y:S01]  /*9130*/  IADD3 R54, P1, PT, R21, R12, RZ ;  /* 0x0000000c15367210 */ /* 0x000fe20007f3e0ff */
[----:B------:R-:W-:Y:S02]  /*9140*/  IMAD.X R59, R63, 0x1, R68, P6 ;  /* 0x000000013f3b7824 */ /* 0x000fe400030e0644 */
[----:B------:R-:W-:-:S04]  /*9150*/  IMAD.WIDE.U32 R38, P6, R53, R44, R38 ;  /* 0x0000002c35267225 */ /* 0x000fc800078c0026 */
[----:B------:R-:W-:Y:S01]  /*9160*/  IMAD.X R32, R59, 0x1, R48, P5 ;  /* 0x000000013b207824 */ /* 0x000fe200028e0630 */
[----:B------:R-:W-:Y:S01]  /*9170*/  @P3 ISETP.NE.U32.AND P5, PT, R69, R12, PT ;  /* 0x0000000c4500320c */ /* 0x000fe20003fa5070 */
[----:B------:R-:W-:Y:S01]  /*9180*/  IMAD.X R64, RZ, RZ, R13, P1 ;  /* 0x000000ffff407224 */ /* 0x000fe200008e060d */
[----:B------:R-:W-:Y:S01]  /*9190*/  PLOP3.LUT P1, PT, PT, PT, PT, 0x8, 0x80 ;  /* 0x000000000080781c */ /* 0x000fe20003f2e170 */
[----:B------:R-:W-:Y:S01]  /*91a0*/  IMAD.X R61, RZ, RZ, RZ, P6 ;  /* 0x000000ffff3d7224 */ /* 0x000fe200030e06ff */
[-C--:B------:R-:W-:Y:S01]  /*91b0*/  ISETP.GE.U32.AND P6, PT, R37, R30.reuse, PT ;  /* 0x0000001e2500720c */ /* 0x080fe20003fc6070 */
[----:B------:R-:W-:Y:S01]  /*91c0*/  IMAD.WIDE.U32 R50, R53, R53, RZ ;  /* 0x0000003535327225 */ /* 0x000fe200078e00ff */
[----:B------:R-:W-:Y:S02]  /*91d0*/  @P3 ISETP.NE.OR.EX P1, PT, R72, R13, !P4, P5 ;  /* 0x0000000d4800320c */ /* 0x000fe40006725750 */
[----:B------:R-:W-:Y:S01]  /*91e0*/  IADD3 R21, P3, PT, R35, R30, RZ ;  /* 0x0000001e23157210 */ /* 0x000fe20007f7e0ff */
[----:B------:R-:W-:Y:S01]  /*91f0*/  IMAD.MOV.U32 R60, RZ, RZ, R39 ;  /* 0x000000ffff3c7224 */ /* 0x000fe200078e0027 */
[----:B------:R-:W-:-:S02]  /*9200*/  ISETP.GE.U32.AND.EX P4, PT, R59, R63, PT, P6 ;  /* 0x0000003f3b00720c */ /* 0x000fc40003f86160 */
[----:B------:R-:W-:Y:S02]  /*9210*/  IADD3 R31, P5, PT, R51, R38, RZ ;  /* 0x00000026331f7210 */ /* 0x000fe40007fbe0ff */
[----:B------:R-:W-:Y:S01]  /*9220*/  IADD3 R38, P6, PT, R21, R28, RZ ;  /* 0x0000001c15267210 */ /* 0x000fe20007fde0ff */
[----:B------:R-:W-:Y:S01]  /*9230*/  IMAD.X R28, R32, 0x1, R63, P3 ;  /* 0x00000001201c7824 */ /* 0x000fe200018e063f */
[----:B------:R-:W-:Y:S01]  /*9240*/  SEL R39, RZ, 0x1, P4 ;  /* 0x00000001ff277807 */ /* 0x000fe20002000000 */
[----:B------:R-:W-:Y:S01]  /*9250*/  IMAD.WIDE.U32.X R60, R44, R44, R60, P5 ;  /* 0x0000002c2c3c7225 */ /* 0x000fe200028e043c */
[----:B------:R-:W-:Y:S02]  /*9260*/  ISETP.GE.U32.AND P4, PT, R35, R37, PT ;  /* 0x000000252300720c */ /* 0x000fe40003f86070 */
[----:B------:R-:W-:Y:S01]  /*9270*/  ISETP.GE.U32.AND P3, PT, R21, R30, PT ;  /* 0x0000001e1500720c */ /* 0x000fe20003f66070 */
[----:B------:R-:W-:Y:S01]  /*9280*/  IMAD.X R45, R28, 0x1, R45, P6 ;  /* 0x000000011c2d7824 */ /* 0x000fe200030e062d */
[----:B------:R-:W-:-:S02]  /*9290*/  ISETP.GE.U32.AND P6, PT, R38, R21, PT ;  /* 0x000000152600720c */ /* 0x000fc40003fc6070 */
[----:B------:R-:W-:Y:S02]  /*92a0*/  ISETP.GE.U32.AND.EX P4, PT, R32, R59, PT, P4 ;  /* 0x0000003b2000720c */ /* 0x000fe40003f86140 */
[----:B------:R-:W-:Y:S02]  /*92b0*/  SEL R21, R54, RZ, P1 ;  /* 0x000000ff36157207 */ /* 0x000fe40000800000 */
[----:B------:R-:W-:Y:S02]  /*92c0*/  ISETP.GE.U32.AND.EX P3, PT, R28, R63, PT, P3 ;  /* 0x0000003f1c00720c */ /* 0x000fe40003f66130 */
[----:B------:R-:W-:Y:S02]  /*92d0*/  ISETP.GE.U32.AND.EX P6, PT, R45, R28, PT, P6 ;  /* 0x0000001c2d00720c */ /* 0x000fe40003fc6160 */
[----:B------:R-:W-:Y:S02]  /*92e0*/  SEL R37, RZ, 0x1, P4 ;  /* 0x00000001ff257807 */ /* 0x000fe40002000000 */
[----:B------:R-:W-:-:S02]  /*92f0*/  IADD3 R21, P4, PT, -R21, R69, RZ ;  /* 0x0000004515157210 */ /* 0x000fc40007f9e1ff */
[----:B------:R-:W-:Y:S02]  /*9300*/  SEL R28, R64, RZ, P1 ;  /* 0x000000ff401c7207 */ /* 0x000fe40000800000 */
[----:B------:R-:W-:Y:S02]  /*9310*/  SEL R30, RZ, 0x1, P3 ;  /* 0x00000001ff1e7807 */ /* 0x000fe40001800000 */
[----:B------:R-:W-:Y:S01]  /*9320*/  SEL R35, RZ, 0x1, P6 ;  /* 0x00000001ff237807 */ /* 0x000fe20003000000 */
[----:B------:R-:W-:Y:S01]  /*9330*/  IMAD.X R28, R72, 0x1, ~R28, P4 ;  /* 0x00000001481c7824 */ /* 0x000fe200020e0e1c */
[----:B------:R-:W-:Y:S02]  /*9340*/  IADD3 R37, P3, P6, R37, R26, R39 ;  /* 0x0000001a25257210 */ /* 0x000fe40007e7e027 */
[----:B------:R-:W-:Y:S02]  /*9350*/  SEL R39, RZ, 0x1, !P0 ;  /* 0x00000001ff277807 */ /* 0x000fe40004000000 */
[----:B------:R-:W-:-:S02]  /*9360*/  IADD3 R35, P4, P5, R35, R46, R30 ;  /* 0x0000002e23237210 */ /* 0x000fc40007d9e01e */
[----:B------:R-:W-:Y:S02]  /*9370*/  IADD3 R26, P0, PT, R37, R50, RZ ;  /* 0x00000032251a7210 */ /* 0x000fe40007f1e0ff */
[----:B------:R-:W-:Y:S02]  /*9380*/  IADD3.X R30, PT, PT, RZ, R27, RZ, P3, P6 ;  /* 0x0000001bff1e7210 */ /* 0x000fe40001fec4ff */
[----:B------:R-:W-:Y:S02]  /*9390*/  IADD3.X R37, PT, PT, RZ, R47, RZ, P4, P5 ;  /* 0x0000002fff257210 */ /* 0x000fe400027ea4ff */
[----:B------:R-:W-:Y:S01]  /*93a0*/  IADD3 R35, P5, PT, R26, R35, RZ ;  /* 0x000000231a237210 */ /* 0x000fe20007fbe0ff */
[----:B------:R-:W-:Y:S01]  /*93b0*/  IMAD.X R30, R31, 0x1, R30, P0 ;  /* 0x000000011f1e7824 */ /* 0x000fe200000e061e */
[----:B------:R-:W-:Y:S02]  /*93c0*/  SEL R27, RZ, 0x1, P2 ;  /* 0x00000001ff1b7807 */ /* 0x000fe40001000000 */
[----:B------:R-:W-:Y:S01]  /*93d0*/  ISETP.GE.U32.AND P0, PT, R35, R26, PT ;  /* 0x0000001a2300720c */ /* 0x000fe20003f06070 */
[----:B------:R-:W-:Y:S01]  /*93e0*/  IMAD.X R37, R30, 0x1, R37, P5 ;  /* 0x000000011e257824 */ /* 0x000fe200028e0625 */
[----:B------:R-:W-:-:S02]  /*93f0*/  IADD3 R44, P4, PT, R39, R10, RZ ;  /* 0x0000000a272c7210 */ /* 0x000fc40007f9e0ff */
[----:B------:R-:W-:Y:S02]  /*9400*/  IADD3 R32, P2, PT, R27, R8, RZ ;  /* 0x000000081b207210 */ /* 0x000fe40007f5e0ff */
[----:B------:R-:W-:Y:S02]  /*9410*/  ISETP.GE.U32.AND.EX P0, PT, R37, R30, PT, P0 ;  /* 0x0000001e2500720c */ /* 0x000fe40003f06100 */
[----:B------:R-:W-:Y:S01]  /*9420*/  ISETP.GE.U32.AND P3, PT, R26, R50, PT ;  /* 0x000000321a00720c */ /* 0x000fe20003f66070 */
[----:B------:R-:W-:Y:S01]  /*9430*/  IMAD.X R51, RZ, RZ, R9, P2 ;  /* 0x000000ffff337224 */ /* 0x000fe200010e0609 */
[----:B------:R-:W-:Y:S02]  /*9440*/  SEL R39, RZ, 0x1, P0 ;  /* 0x00000001ff277807 */ /* 0x000fe40000000000 */
[----:B------:R-:W-:Y:S02]  /*9450*/  ISETP.NE.U32.AND P0, PT, R70, RZ, PT ;  /* 0x000000ff4600720c */ /* 0x000fe40003f05070 */
[----:B------:R-:W-:-:S02]  /*9460*/  SEL R32, R32, RZ, P1 ;  /* 0x000000ff20207207 */ /* 0x000fc40000800000 */
[----:B------:R-:W-:Y:S02]  /*9470*/  ISETP.NE.AND.EX P0, PT, R71, RZ, PT, P0 ;  /* 0x000000ff4700720c */ /* 0x000fe40003f05300 */
[----:B------:R-:W-:Y:S01]  /*9480*/  ISETP.GE.U32.AND.EX P3, PT, R30, R31, PT, P3 ;  /* 0x0000001f1e00720c */ /* 0x000fe20003f66130 */
[----:B------:R-:W-:Y:S01]  /*9490*/  IMAD.X R31, RZ, RZ, R11, P4 ;  /* 0x000000ffff1f7224 */ /* 0x000fe200020e060b */
[----:B------:R-:W-:Y:S02]  /*94a0*/  SEL R44, R44, RZ, P1 ;  /* 0x000000ff2c2c7207 */ /* 0x000fe40000800000 */
[----:B------:R-:W-:Y:S02]  /*94b0*/  IADD3 R27, P4, PT, -R32, R67, RZ ;  /* 0x00000043201b7210 */ /* 0x000fe40007f9e1ff */
[----:B------:R-:W-:Y:S02]  /*94c0*/  SEL R32, R6, RZ, P1 ;  /* 0x000000ff06207207 */ /* 0x000fe40000800000 */
[----:B------:R-:W-:-:S02]  /*94d0*/  SEL R30, RZ, 0x1, P3 ;  /* 0x00000001ff1e7807 */ /* 0x000fc40001800000 */
[----:B------:R-:W-:Y:S02]  /*94e0*/  IADD3 R26, P5, PT, -R44, R29, RZ ;  /* 0x0000001d2c1a7210 */ /* 0x000fe40007fbe1ff */
[----:B------:R-:W-:Y:S02]  /*94f0*/  IADD3 R29, P3, PT, -R32, R55, RZ ;  /* 0x00000037201d7210 */ /* 0x000fe40007f7e1ff */
[----:B------:R-:W-:Y:S02]  /*9500*/  SEL R31, R31, RZ, P1 ;  /* 0x000000ff1f1f7207 */ /* 0x000fe40000800000 */
[----:B------:R-:W-:Y:S02]  /*9510*/  SEL R51, R51, RZ, P1 ;  /* 0x000000ff33337207 */ /* 0x000fe40000800000 */
[----:B------:R-:W-:Y:S01]  /*9520*/  SEL R47, R7, RZ, P1 ;  /* 0x000000ff072f7207 */ /* 0x000fe20000800000 */
[----:B------:R-:W-:Y:S01]  /*9530*/  IMAD.X R31, R58, 0x1, ~R31, P5 ;  /* 0x000000013a1f7824 */ /* 0x000fe200028e0e1f */
[----:B------:R-:W-:Y:S01]  /*9540*/  IADD3 R39, P2, P6, R39, R60, R30 ;  /* 0x0000003c27277210 */ /* 0x000fe20007e5e01e */
[----:B------:R-:W-:-:S02]  /*9550*/  IMAD.X R32, R66, 0x1, ~R51, P4 ;  /* 0x0000000142207824 */ /* 0x000fc400020e0e33 */
[----:B------:R-:W-:Y:S01]  /*9560*/  IMAD.X R30, R56, 0x1, ~R47, P3 ;  /* 0x00000001381e7824 */ /* 0x000fe200018e0e2f */
        /* <DEDUP_REMOVED lines=27> */
.L_x_194:
[----:B------:R-:W-:Y:S01]  /*9720*/  SHF.L.W.U32.HI R56, R19, 0x1, R15 ;  /* 0x0000000113387819 */ /* 0x000fe20000010e0f */
[----:B------:R-:W-:Y:S01]  /*9730*/  IMAD.SHL.U32 R46, R14, 0x2, RZ ;  /* 0x000000020e2e7824 */ /* 0x000fe200078e00ff */
[----:B------:R-:W-:Y:S01]  /*9740*/  SHF.L.W.U32.HI R64, R15, 0x1, R20 ;  /* 0x000000010f407819 */ /* 0x000fe20000010e14 */
[----:B------:R-:W-:Y:S01]  /*9750*/  IMAD.SHL.U32 R50, R3, 0x2, RZ ;  /* 0x0000000203327824 */ /* 0x000fe200078e00ff */
[CC--:B------:R-:W-:Y:S01]  /*9760*/  ISETP.NE.U32.AND P0, PT, R56.reuse, R15.reuse, PT ;  /* 0x0000000f3800720c */ /* 0x0c0fe20003f05070 */
[----:B------:R-:W-:Y:S01]  /*9770*/  IMAD R48, R75, R4, RZ ;  /* 0x000000044b307224 */ /* 0x000fe200078e02ff */
[----:B------:R-:W-:Y:S01]  /*9780*/  ISETP.LT.U32.AND P1, PT, R56, R15, PT ;  /* 0x0000000f3800720c */ /* 0x000fe20003f21070 */
[----:B------:R-:W-:Y:S01]  /*9790*/  IMAD.SHL.U32 R55, R16, 0x2, RZ ;  /* 0x0000000210377824 */ /* 0x000fe200078e00ff */
[----:B------:R-:W-:Y:S01]  /*97a0*/  ISETP.NE.AND.EX P0, PT, R64, R20, PT, P0 ;  /* 0x000000144000720c */ /* 0x000fe20003f05300 */
[----:B------:R-:W-:Y:S01]  /*97b0*/  IMAD R71, R62, R5, R48 ;  /* 0x000000053e477224 */ /* 0x000fe200078e0230 */
[----:B------:R-:W-:-:S02]  /*97c0*/  SHF.L.U64.HI R70, R14, 0x1, R17 ;  /* 0x000000010e467819 */ /* 0x000fc40000010211 */
[----:B------:R-:W-:Y:S02]  /*97d0*/  ISETP.LT.AND P0, PT, R19, RZ, !P0 ;  /* 0x000000ff1300720c */ /* 0x000fe40004701270 */
[----:B------:R-:W-:Y:S02]  /*97e0*/  SHF.L.U64.HI R54, R16, 0x1, R19 ;  /* 0x0000000110367819 */ /* 0x000fe40000010213 */
[----:B------:R-:W-:Y:S02]  /*97f0*/  ISETP.LT.U32.OR.EX P0, PT, R64, R20, P0, P1 ;  /* 0x000000144000720c */ /* 0x000fe40000701510 */
[----:B------:R-:W-:Y:S02]  /*9800*/  ISETP.GE.U32.AND P4, PT, R55, R6, PT ;  /* 0x000000063700720c */ /* 0x000fe40003f86070 */
[----:B------:R-:W-:Y:S02]  /*9810*/  SEL R47, RZ, 0x1, !P0 ;  /* 0x00000001ff2f7807 */ /* 0x000fe40004000000 */
[----:B------:R-:W-:-:S02]  /*9820*/  ISETP.GE.U32.AND.EX P4, PT, R54, R7, PT, P4 ;  /* 0x000000073600720c */ /* 0x000fc40003f86140 */
[----:B------:R-:W-:Y:S01]  /*9830*/  LOP3.LUT R65, R46, R47, RZ, 0xfc, !PT ;  /* 0x0000002f2e417212 */ /* 0x000fe200078efcff */
[----:B------:R-:W-:-:S03]  /*9840*/  IMAD.WIDE.U32 R46, R62, R4, RZ ;  /* 0x000000043e2e7225 */ /* 0x000fc600078e00ff */
[-C--:B------:R-:W-:Y:S01]  /*9850*/  ISETP.EQ.U32.AND P3, PT, R65, R14.reuse, PT ;  /* 0x0000000e4100720c */ /* 0x080fe20003f62070 */
[----:B------:R-:W-:Y:S01]  /*9860*/  IMAD.IADD R71, R47, 0x1, R71 ;  /* 0x000000012f477824 */ /* 0x000fe200078e0247 */
[----:B------:R-:W-:Y:S01]  /*9870*/  ISETP.LT.U32.AND P1, PT, R65, R14, PT ;  /* 0x0000000e4100720c */ /* 0x000fe20003f21070 */
[-C--:B------:R-:W-:Y:S01]  /*9880*/  IMAD.WIDE.U32 R58, R46, R6.reuse, RZ ;  /* 0x000000062e3a7225 */ /* 0x080fe200078e00ff */
[CC--:B------:R-:W-:Y:S02]  /*9890*/  ISETP.EQ.AND.EX P3, PT, R70.reuse, R17.reuse, P0, P3 ;  /* 0x000000114600720c */ /* 0x0c0fe40000762330 */
[----:B------:R-:W-:Y:S01]  /*98a0*/  PLOP3.LUT P0, PT, PT, PT, PT, 0x80, 0x8 ;  /* 0x000000000008781c */ /* 0x000fe20003f0f070 */
[C---:B------:R-:W-:Y:S01]  /*98b0*/  IMAD.WIDE.U32 R60, R71.reuse, R6, RZ ;  /* 0x00000006473c7225 */ /* 0x040fe200078e00ff */
[----:B------:R-:W-:Y:S02]  /*98c0*/  ISETP.LT.U32.OR.EX P3, PT, R70, R17, P3, P1 ;  /* 0x000000114600720c */ /* 0x000fe40001f61510 */
[----:B------:R-:W-:Y:S01]  /*98d0*/  LOP3.LUT R47, RZ, R58, RZ, 0x33, !PT ;  /* 0x0000003aff2f7212 */ /* 0x000fe200078e33ff */
[----:B------:R-:W-:Y:S01]  /*98e0*/  IMAD.WIDE.U32 R68, R71, R12, RZ ;  /* 0x0000000c47447225 */ /* 0x000fe200078e00ff */
[----:B------:R-:W-:-:S02]  /*98f0*/  SEL R51, RZ, 0x1, !P3 ;  /* 0x00000001ff337807 */ /* 0x000fc40005800000 */
[----:B------:R-:W-:Y:S01]  /*9900*/  ISETP.GT.U32.AND P2, PT, R62, R47, PT ;  /* 0x0000002f3e00720c */ /* 0x000fe20003f44070 */
[----:B------:R-:W-:Y:S01]  /*9910*/  IMAD.WIDE.U32 R60, P6, R46, R7, R60 ;  /* 0x000000072e3c7225 */ /* 0x000fe200078c003c */
[----:B------:R-:W-:Y:S02]  /*9920*/  LOP3.LUT R50, R50, R51, RZ, 0xfc, !PT ;  /* 0x0000003332327212 */ /* 0x000fe400078efcff */
[----:B------:R-:W-:Y:S01]  /*9930*/  SHF.L.U64.HI R51, R3, 0x1, R18 ;  /* 0x0000000103337819 */ /* 0x000fe20000010212 */
[----:B------:R-:W-:Y:S01]  /*9940*/  IMAD.X R63, RZ, RZ, RZ, P6 ;  /* 0x000000ffff3f7224 */ /* 0x000fe200030e06ff */
[----:B------:R-:W-:Y:S01]  /*9950*/  ISETP.GE.U32.AND P1, PT, R50, R3, PT ;  /* 0x000000033200720c */ /* 0x000fe20003f26070 */
[----:B------:R-:W-:Y:S01]  /*9960*/  IMAD.MOV.U32 R62, RZ, RZ, R61 ;  /* 0x000000ffff3e7224 */ /* 0x000fe200078e003d */
[----:B------:R-:W-:Y:S02]  /*9970*/  ISETP.EQ.U32.AND P6, PT, R56, R8, PT ;  /* 0x000000083800720c */ /* 0x000fe40003fc2070 */
[----:B------:R-:W-:-:S02]  /*9980*/  ISETP.GE.U32.AND.EX P1, PT, R51, R18, PT, P1 ;  /* 0x000000123300720c */ /* 0x000fc40003f26110 */
[----:B------:R-:W-:-:S11]  /*9990*/  ISETP.EQ.AND.EX P6, PT, R64, R9, !P4, P6 ;  /* 0x000000094000720c */ /* 0x000fd600067c2360 */
[----:B------:R-:W-:-:S04]  /*99a0*/  @P1 ISETP.EQ.U32.AND P5, PT, R50, R3, PT ;  /* 0x000000033200120c */ /* 0x000fc80003fa2070 */
[----:B------:R-:W-:Y:S02]  /*99b0*/  @P1 ISETP.EQ.AND.EX P0, PT, R51, R18, P3, P5 ;  /* 0x000000123300120c */ /* 0x000fe40001f02350 */
[----:B------:R-:W-:Y:S02]  /*99c0*/  ISETP.GE.U32.AND P5, PT, R50, R12, PT ;  /* 0x0000000c3200720c */ /* 0x000fe40003fa6070 */
[----:B------:R-:W-:Y:S01]  /*99d0*/  IADD3 R48, P3, PT, R59, R60, RZ ;  /* 0x0000003c3b307210 */ /* 0x000fe20007f7e0ff */
[-C--:B------:R-:W-:Y:S01]  /*99e0*/  IMAD.WIDE.U32 R60, R46, R8.reuse, RZ ;  /* 0x000000082e3c7225 */ /* 0x080fe200078e00ff */
[----:B------:R-:W-:Y:S02]  /*99f0*/  ISETP.GE.U32.AND.EX P5, PT, R51, R13, PT, P5 ;  /* 0x0000000d3300720c */ /* 0x000fe40003fa6150 */
[----:B------:R-:W-:Y:S01]  /*9a00*/  ISETP.LT.U32.AND P1, PT, R56, R8, PT ;  /* 0x000000083800720c */ /* 0x000fe20003f21070 */
[----:B------:R-:W-:Y:S01]  /*9a10*/  IMAD.WIDE.U32.X R58, R71, R7, R62, P3 ;  /* 0x00000007473a7225 */ /* 0x000fe200018e043e */
[----:B------:R-:W-:-:S02]  /*9a20*/  LOP3.LUT R48, RZ, R48, RZ, 0x33, !PT ;  /* 0x00000030ff307212 */ /* 0x000fc400078e33ff */
[----:B------:R-:W-:Y:S01]  /*9a30*/  ISETP.LT.U32.OR.EX P1, PT, R64, R9, P6, P1 ;  /* 0x000000094000720c */ /* 0x000fe20003721510 */
[----:B------:R-:W-:Y:S01]  /*9a40*/  IMAD.WIDE.U32 R62, R71, R8, RZ ;  /* 0x00000008473e7225 */ /* 0x000fe200078e00ff */
[----:B------:R-:W-:Y:S02]  /*9a50*/  ISETP.EQ.U32.AND P3, PT, R65, R10, PT ;  /* 0x0000000a4100720c */ /* 0x000fe40003f62070 */
[----:B------:R-:W-:Y:S02]  /*9a60*/  ISETP.GT.U32.AND.EX P6, PT, R75, R48, PT, P2 ;  /* 0x000000304b00720c */ /* 0x000fe40003fc4120 */
[----:B------:R-:W-:Y:S02]  /*9a70*/  ISETP.LT.U32.AND P2, PT, R65, R10, PT ;  /* 0x0000000a4100720c */ /* 0x000fe40003f41070 */
[----:B------:R-:W-:Y:S02]  /*9a80*/  ISETP.EQ.AND.EX P3, PT, R70, R11, P1, P3 ;  /* 0x0000000b4600720c */ /* 0x000fe40000f62330 */
[----:B------:R-:W-:-:S02]  /*9a90*/  SEL R47, RZ, 0x1, !P6 ;  /* 0x00000001ff2f7807 */ /* 0x000fc40007000000 */
[----:B------:R-:W-:Y:S02]  /*9aa0*/  ISETP.LT.U32.OR.EX P2, PT, R70, R11, P3, P2 ;  /* 0x0000000b4600720c */ /* 0x000fe40001f41520 */
[----:B------:R-:W-:Y:S02]  /*9ab0*/  @P5 ISETP.NE.U32.AND P6, PT, R50, R12, PT ;  /* 0x0000000c3200520c */ /* 0x000fe40003fc5070 */
[----:B------:R-:W-:Y:S02]  /*9ac0*/  PLOP3.LUT P3, PT, PT, PT, PT, 0x8, 0x80 ;  /* 0x000000000080781c */ /* 0x000fe40003f6e170 */
[----:B------:R-:W-:Y:S01]  /*9ad0*/  @P5 ISETP.NE.OR.EX P3, PT, R51, R13, !P2, P6 ;  /* 0x0000000d3300520c */ /* 0x000fe20005765760 */
[----:B------:R-:W-:Y:S01]  /*9ae0*/  IMAD.WIDE.U32 R62, P6, R46, R9, R62 ;  /* 0x000000092e3e7225 */ /* 0x000fe200078c003e */
[----:B------:R-:W-:Y:S02]  /*9af0*/  IADD3 R48, P5, PT, R47, R58, RZ ;  /* 0x0000003a2f307210 */ /* 0x000fe40007fbe0ff */
[----:B------:R-:W-:Y:S01]  /*9b00*/  PLOP3.LUT P0, PT, P0, P3, PT, 0xf8, 0x8f ;  /* 0x00000000008f781c */ /* 0x000fe20000707f70 */
[----:B------:R-:W-:-:S02]  /*9b10*/  IMAD.MOV.U32 R58, RZ, RZ, R63 ;  /* 0x000000ffff3a7224 */ /* 0x000fc400078e003f */
[----:B------:R-:W-:Y:S01]  /*9b20*/  IMAD.X R53, RZ, RZ, R59, P5 ;  /* 0x000000ffff357224 */ /* 0x000fe200028e063b */
[----:B------:R-:W-:Y:S01]  /*9b30*/  IADD3 R33, P5, PT, R33, R60, RZ ;  /* 0x0000003c21217210 */ /* 0x000fe20007fbe0ff */
[----:B------:R-:W-:Y:S01]  /*9b40*/  IMAD.X R59, RZ, RZ, RZ, P6 ;  /* 0x000000ffff3b7224 */ /* 0x000fe200030e06ff */
[----:B------:R-:W-:-:S05]  /*9b50*/  IADD3 R47, P6, PT, R61, R62, RZ ;  /* 0x0000003e3d2f7210 */ /* 0x000fca0007fde0ff */
[----:B------:R-:W-:Y:S01]  /*9b60*/  IMAD.X R36, R47, 0x1, R36, P5 ;  /* 0x000000012f247824 */ /* 0x000fe200028e0624 */
[----:B------:R-:W-:Y:S01]  /*9b70*/  IADD3 R73, P5, PT, R33, R48, RZ ;  /* 0x0000003021497210 */ /* 0x000fe20007fbe0ff */
[----:B------:R-:W-:-:S04]  /*9b80*/  IMAD.WIDE.U32.X R58, R71, R9, R58, P6 ;  /* 0x00000009473a7225 */ /* 0x000fc800030e043a */
[C---:B------:R-:W-:Y:S01]  /*9b90*/  IMAD.X R75, R36.reuse, 0x1, R53, P5 ;  /* 0x00000001244b7824 */ /* 0x040fe200028e0635 */
[----:B------:R-:W-:Y:S02]  /*9ba0*/  ISETP.GE.U32.AND P5, PT, R33, R60, PT ;  /* 0x0000003c2100720c */ /* 0x000fe40003fa6070 */
[----:B------:R-:W-:Y:S02]  /*9bb0*/  SEL R60, RZ, 0xffffffff, P4 ;  /* 0xffffffffff3c7807 */ /* 0x000fe40002000000 */
[----:B------:R-:W-:Y:S01]  /*9bc0*/  ISETP.GE.U32.AND P4, PT, R73, R48, PT ;  /* 0x000000304900720c */ /* 0x000fe20003f86070 */
[C---:B------:R-:W-:Y:S01]  /*9bd0*/  IMAD R48, R75.reuse, R4, RZ ;  /* 0x000000044b307224 */ /* 0x040fe200078e02ff */
[----:B------:R-:W-:Y:S02]  /*9be0*/  ISETP.GE.U32.AND.EX P5, PT, R36, R47, PT, P5 ;  /* 0x0000002f2400720c */ /* 0x000fe40003fa6150 */
[----:B------:R-:W-:Y:S01]  /*9bf0*/  ISETP.GE.U32.AND.EX P4, PT, R75, R53, PT, P4 ;  /* 0x000000354b00720c */ /* 0x000fe20003f86140 */
[----:B------:R-:W-:Y:S01]  /*9c00*/  IMAD R79, R73, R5, R48 ;  /* 0x00000005494f7224 */ /* 0x000fe200078e0230 */
[----:B------:R-:W-:-:S02]  /*9c10*/  IADD3 R62, P3, PT, R60, -R8, RZ ;  /* 0x800000083c3e7210 */ /* 0x000fc40007f7e0ff */
[----:B------:R-:W-:Y:S02]  /*9c20*/  SEL R66, RZ, 0x1, P5 ;  /* 0x00000001ff427807 */ /* 0x000fe40002800000 */
[----:B------:R-:W-:Y:S01]  /*9c30*/  SEL R47, RZ, 0x1, P4 ;  /* 0x00000001ff2f7807 */ /* 0x000fe20002000000 */
[----:B------:R-:W-:Y:S01]  /*9c40*/  IMAD.X R63, R60, 0x1, ~R9, P3 ;  /* 0x000000013c3f7824 */ /* 0x000fe200018e0e09 */
[----:B------:R-:W-:Y:S01]  /*9c50*/  SEL R36, RZ, 0xffffffff, !P1 ;  /* 0xffffffffff247807 */ /* 0x000fe20004800000 */
[----:B------:R-:W-:Y:S01]  /*9c60*/  IMAD.WIDE.U32 R60, R71, R10, RZ ;  /* 0x0000000a473c7225 */ /* 0x000fe200078e00ff */
[----:B------:R-:W-:Y:S02]  /*9c70*/  IADD3 R66, P4, P6, R47, R58, R66 ;  /* 0x0000003a2f427210 */ /* 0x000fe40007e9e042 */
[----:B------:R-:W-:Y:S02]  /*9c80*/  SEL R62, R62, RZ, P0 ;  /* 0x000000ff3e3e7207 */ /* 0x000fe40000000000 */
[----:B------:R-:W-:-:S02]  /*9c90*/  IADD3 R33, P5, PT, R36, -R10, RZ ;  /* 0x8000000a24217210 */ /* 0x000fc40007fbe0ff */
[----:B------:R-:W-:Y:S01]  /*9ca0*/  IADD3.X R93, PT, PT, RZ, R59, RZ, P4, P6 ;  /* 0x0000003bff5d7210 */ /* 0x000fe200027ec4ff */
[----:B------:R-:W-:Y:S01]  /*9cb0*/  IMAD.WIDE.U32 R58, R46, R10, RZ ;  /* 0x0000000a2e3a7225 */ /* 0x000fe200078e00ff */
[----:B------:R-:W-:Y:S02]  /*9cc0*/  IADD3 R62, P1, P3, R62, R56, R15 ;  /* 0x000000383e3e7210 */ /* 0x000fe40007b3e00f */
[----:B------:R-:W-:Y:S01]  /*9cd0*/  SEL R63, R63, RZ, P0 ;  /* 0x000000ff3f3f7207 */ /* 0x000fe20000000000 */
[----:B------:R-:W-:Y:S01]  /*9ce0*/  IMAD.X R36, R36, 0x1, ~R11, P5 ;  /* 0x0000000124247824 */ /* 0x000fe200028e0e0b */
[----:B------:R-:W-:Y:S01]  /*9cf0*/  SEL R33, R33, RZ, P0 ;  /* 0x000000ff21217207 */ /* 0x000fe20000000000 */
[----:B------:R-:W-:Y:S01]  /*9d00*/  IMAD.WIDE.U32 R60, P5, R46, R11, R60 ;  /* 0x0000000b2e3c7225 */ /* 0x000fe200078a003c */
[----:B------:R-:W-:Y:S02]  /*9d10*/  IADD3.X R63, PT, PT, R63, R64, R20, P1, P3 ;  /* 0x000000403f3f7210 */ /* 0x000fe40000fe6414 */
[----:B------:R-:W-:Y:S01]  /*9d20*/  IADD3 R91, P1, PT, R57, R58, RZ ;  /* 0x0000003a395b7210 */ /* 0x000fe20007f3e0ff */
[----:B------:R-:W-:Y:S01]  /*9d30*/  IMAD.WIDE.U32 R56, R73, R4, RZ ;  /* 0x0000000449387225 */ /* 0x000fe200078e00ff */
[----:B------:R-:W-:-:S02]  /*9d40*/  IADD3 R33, P4, P6, R33, R65, R14 ;  /* 0x0000004121217210 */ /* 0x000fc40007e9e00e */
[----:B------:R-:W-:Y:S01]  /*9d50*/  SEL R36, R36, RZ, P0 ;  /* 0x000000ff24247207 */ /* 0x000fe20000000000 */
[----:B------:R-:W-:Y:S01]  /*9d60*/  IMAD.IADD R79, R57, 0x1, R79 ;  /* 0x00000001394f7824 */ /* 0x000fe200078e024f */
[----:B------:R-:W-:Y:S01]  /*9d70*/  ISETP.GE.U32.AND P3, PT, R91, R58, PT ;  /* 0x0000003a5b00720c */ /* 0x000fe20003f66070 */
[----:B------:R-:W-:Y:S01]  /*9d80*/  IMAD.WIDE.U32 R64, R46, R12, RZ ;  /* 0x0000000c2e407225 */ /* 0x000fe200078e00ff */
[----:B------:R-:W-:-:S03]  /*9d90*/  IADD3.X R36, PT, PT, R36, R70, R17, P4, P6 ;  /* 0x0000004624247210 */ /* 0x000fc600027ec411 */
[----:B------:R-:W-:Y:S01]  /*9da0*/  IMAD.X R47, RZ, RZ, RZ, P5 ;  /* 0x000000ffff2f7224 */ /* 0x000fe200028e06ff */
[----:B------:R-:W-:Y:S01]  /*9db0*/  IADD3 R67, P5, PT, R59, R60, RZ ;  /* 0x0000003c3b437210 */ /* 0x000fe20007fbe0ff */
[----:B------:R-:W-:Y:S01]  /*9dc0*/  IMAD.WIDE.U32 R68, P6, R46, R13, R68 ;  /* 0x0000000d2e447225 */ /* 0x000fe200078c0044 */
[----:B------:R-:W-:-:S03]  /*9dd0*/  IADD3 R89, P4, PT, R49, R64, RZ ;  /* 0x0000004031597210 */ /* 0x000fc60007f9e0ff */
[----:B------:R-:W-:Y:S02]  /*9de0*/  IMAD.MOV.U32 R46, RZ, RZ, R61 ;  /* 0x000000ffff2e7224 */ /* 0x000fe400078e003d */
[----:B------:R-:W-:-:S04]  /*9df0*/  IMAD.WIDE.U32 R60, R79, R6, RZ ;  /* 0x000000064f3c7225 */ /* 0x000fc800078e00ff */
[----:B------:R-:W-:Y:S01]  /*9e00*/  IMAD.WIDE.U32.X R48, R71, R11, R46, P5 ;  /* 0x0000000b47307225 */ /* 0x000fe200028e042e */
[----:B------:R-:W-:-:S03]  /*9e10*/  IADD3 R65, P5, PT, R65, R68, RZ ;  /* 0x0000004441417210 */ /* 0x000fc60007fbe0ff */
[----:B------:R-:W-:Y:S01]  /*9e20*/  IMAD.X R78, R67, 0x1, R52, P1 ;  /* 0x00000001434e7824 */ /* 0x000fe200008e0634 */
[----:B------:R-:W-:Y:S01]  /*9e30*/  ISETP.GE.U32.AND P1, PT, R89, R64, PT ;  /* 0x000000405900720c */ /* 0x000fe20003f26070 */
[----:B------:R-:W-:Y:S02]  /*9e40*/  IMAD.X R53, RZ, RZ, RZ, P6 ;  /* 0x000000ffff357224 */ /* 0x000fe400030e06ff */
[----:B------:R-:W-:Y:S01]  /*9e50*/  IMAD.WIDE.U32 R58, R56, R6, RZ ;  /* 0x00000006383a7225 */ /* 0x000fe200078e00ff */
[----:B------:R-:W-:-:S03]  /*9e60*/  ISETP.GE.U32.AND.EX P3, PT, R78, R67, PT, P3 ;  /* 0x000000434e00720c */ /* 0x000fc60003f66130 */
[----:B------:R-:W-:Y:S01]  /*9e70*/  IMAD.WIDE.U32 R60, P6, R56, R7, R60 ;  /* 0x00000007383c7225 */ /* 0x000fe200078c003c */
[----:B------:R-:W-:-:S03]  /*9e80*/  LOP3.LUT R57, RZ, R58, RZ, 0x33, !PT ;  /* 0x0000003aff397212 */ /* 0x000fc600078e33ff */
[----:B------:R-:W-:Y:S02]  /*9e90*/  IMAD.MOV.U32 R52, RZ, RZ, R69 ;  /* 0x000000ffff347224 */ /* 0x000fe400078e0045 */
[----:B------:R-:W-:Y:S01]  /*9ea0*/  IMAD.X R76, R34, 0x1, R65, P4 ;  /* 0x00000001224c7824 */ /* 0x000fe200020e0641 */
[----:B------:R-:W-:Y:S01]  /*9eb0*/  ISETP.GT.U32.AND P4, PT, R73, R57, PT ;  /* 0x000000394900720c */ /* 0x000fe20003f84070 */
[----:B------:R-:W-:Y:S01]  /*9ec0*/  IMAD.WIDE.U32.X R46, R71, R13, R52, P5 ;  /* 0x0000000d472e7225 */ /* 0x000fe200028e0434 */
[----:B------:R-:W-:Y:S02]  /*9ed0*/  IADD3 R58, P5, PT, R59, R60, RZ ;  /* 0x0000003c3b3a7210 */ /* 0x000fe40007fbe0ff */
[----:B------:R-:W-:Y:S01]  /*9ee0*/  ISETP.GE.U32.AND.EX P1, PT, R76, R65, PT, P1 ;  /* 0x000000414c00720c */ /* 0x000fe20003f26110 */
[----:B------:R-:W-:Y:S01]  /*9ef0*/  IMAD.WIDE.U32 R52, R79, R8, RZ ;  /* 0x000000084f347225 */ /* 0x000fe200078e00ff */
[----:B------:R-:W-:-:S03]  /*9f00*/  LOP3.LUT R34, RZ, R58, RZ, 0x33, !PT ;  /* 0x0000003aff227212 */ /* 0x000fc600078e33ff */
[----:B------:R-:W-:Y:S01]  /*9f10*/  IMAD.WIDE.U32 R58, R79, R10, RZ ;  /* 0x0000000a4f3a7225 */ /* 0x000fe200078e00ff */
[----:B------:R-:W-:-:S03]  /*9f20*/  ISETP.GT.U32.AND.EX P4, PT, R75, R34, PT, P4 ;  /* 0x000000224b00720c */ /* 0x000fc60003f84140 */
[----:B------:R-:W-:Y:S01]  /*9f30*/  IMAD.X R69, RZ, RZ, RZ, P6 ;  /* 0x000000ffff457224 */ /* 0x000fe200030e06ff */
[----:B------:R-:W-:Y:S01]  /*9f40*/  SEL R67, RZ, 0x1, !P4 ;  /* 0x00000001ff437807 */ /* 0x000fe20006000000 */
[----:B------:R-:W-:Y:S02]  /*9f50*/  IMAD.MOV.U32 R68, RZ, RZ, R61 ;  /* 0x000000ffff447224 */ /* 0x000fe400078e003d */
[----:B------:R-:W-:-:S04]  /*9f60*/  IMAD.WIDE.U32 R72, R79, R12, RZ ;  /* 0x0000000c4f487225 */ /* 0x000fc800078e00ff */
[----:B------:R-:W-:-:S04]  /*9f70*/  IMAD.WIDE.U32 R52, P6, R56, R9, R52 ;  /* 0x0000000938347225 */ /* 0x000fc800078c0034 */
[----:B------:R-:W-:-:S04]  /*9f80*/  IMAD.WIDE.U32.X R68, R79, R7, R68, P5 ;  /* 0x000000074f447225 */ /* 0x000fc800028e0444 */
[----:B------:R-:W-:-:S04]  /*9f90*/  IMAD.WIDE.U32 R58, P5, R56, R11, R58 ;  /* 0x0000000b383a7225 */ /* 0x000fc800078a003a */
[----:B------:R-:W-:-:S04]  /*9fa0*/  IMAD.WIDE.U32 R70, R56, R8, RZ ;  /* 0x0000000838467225 */ /* 0x000fc800078e00ff */
[----:B------:R-:W-:Y:S02]  /*9fb0*/  IMAD.X R65, RZ, RZ, RZ, P6 ;  /* 0x000000ffff417224 */ /* 0x000fe400030e06ff */
[----:B------:R-:W-:-:S04]  /*9fc0*/  IMAD.WIDE.U32 R60, R56, R10, RZ ;  /* 0x0000000a383c7225 */ /* 0x000fc800078e00ff */
[----:B------:R-:W-:-:S04]  /*9fd0*/  IMAD.WIDE.U32 R74, P6, R56, R13, R72 ;  /* 0x0000000d384a7225 */ /* 0x000fc800078c0048 */
[----:B------:R-:W-:Y:S01]  /*9fe0*/  IMAD.X R73, RZ, RZ, RZ, P5 ;  /* 0x000000ffff497224 */ /* 0x000fe200028e06ff */
[----:B------:R-:W-:Y:S01]  /*9ff0*/  IADD3 R77, P5, PT, R71, R52, RZ ;  /* 0x00000034474d7210 */ /* 0x000fe20007fbe0ff */
[----:B------:R-:W-:Y:S02]  /*a000*/  IMAD.MOV.U32 R64, RZ, RZ, R53 ;  /* 0x000000ffff407224 */ /* 0x000fe400078e0035 */
[----:B------:R-:W-:Y:S01]  /*a010*/  IMAD.X R53, RZ, RZ, RZ, P6 ;  /* 0x000000ffff357224 */ /* 0x000fe200030e06ff */
[----:B------:R-:W-:Y:S01]  /*a020*/  IADD3 R71, P6, PT, R61, R58, RZ ;  /* 0x0000003a3d477210 */ /* 0x000fe20007fde0ff */
[----:B------:R-:W-:Y:S02]  /*a030*/  IMAD.MOV.U32 R72, RZ, RZ, R59 ;  /* 0x000000ffff487224 */ /* 0x000fe400078e003b */
[----:B------:R-:W-:-:S04]  /*a040*/  IMAD.WIDE.U32 R56, R56, R12, RZ ;  /* 0x0000000c38387225 */ /* 0x000fc800078e00ff */
[----:B------:R-:W-:Y:S01]  /*a050*/  IMAD.WIDE.U32.X R64, R79, R9, R64, P5 ;  /* 0x000000094f407225 */ /* 0x000fe200028e0440 */
[----:B------:R-:W-:Y:S02]  /*a060*/  IADD3 R68, P5, PT, R67, R68, RZ ;  /* 0x0000004443447210 */ /* 0x000fe40007fbe0ff */
[----:B------:R-:W-:Y:S01]  /*a070*/  IADD3 R34, P4, PT, R57, R74, RZ ;  /* 0x0000004a39227210 */ /* 0x000fe20007f9e0ff */
[----:B------:R-:W-:Y:S01]  /*a080*/  IMAD.WIDE.U32.X R58, R79, R11, R72, P6 ;  /* 0x0000000b4f3a7225 */ /* 0x000fe200030e0448 */
[----:B------:R-:W-:Y:S02]  /*a090*/  IADD3 R91, P6, PT, R91, R66, RZ ;  /* 0x000000425b5b7210 */ /* 0x000fe40007fde0ff */
[----:B------:R-:W-:Y:S01]  /*a0a0*/  SEL R67, RZ, 0xffffffff, !P2 ;  /* 0xffffffffff437807 */ /* 0x000fe20005000000 */
[----:B------:R-:W-:Y:S02]  /*a0b0*/  IMAD.MOV.U32 R52, RZ, RZ, R75 ;  /* 0x000000ffff347224 */ /* 0x000fe400078e004b */
[----:B------:R-:W-:Y:S01]  /*a0c0*/  IMAD.X R73, RZ, RZ, R69, P5 ;  /* 0x000000ffff497224 */ /* 0x000fe200028e0645 */
[----:B------:R-:W-:Y:S01]  /*a0d0*/  IADD3 R69, P5, PT, R91, R70, RZ ;  /* 0x000000465b457210 */ /* 0x000fe20007fbe0ff */
[----:B------:R-:W-:Y:S01]  /*a0e0*/  IMAD.X R78, R78, 0x1, R93, P6 ;  /* 0x000000014e4e7824 */ /* 0x000fe200030e065d */
[----:B------:R-:W-:Y:S01]  /*a0f0*/  IADD3 R61, P6, PT, R67, -R12, RZ ;  /* 0x8000000c433d7210 */ /* 0x000fe20007fde0ff */
[----:B------:R-:W-:Y:S01]  /*a100*/  IMAD.WIDE.U32.X R52, R79, R13, R52, P4 ;  /* 0x0000000d4f347225 */ /* 0x000fe200020e0434 */
[----:B------:R-:W-:-:S02]  /*a110*/  ISETP.GE.U32.AND P4, PT, R91, R66, PT ;  /* 0x000000425b00720c */ /* 0x000fc40003f86070 */
[----:B------:R-:W-:Y:S01]  /*a120*/  SEL R66, R6, RZ, P0 ;  /* 0x000000ff06427207 */ /* 0x000fe20000000000 */
[----:B------:R-:W-:Y:S01]  /*a130*/  IMAD.X R67, R67, 0x1, ~R13, P6 ;  /* 0x0000000143437824 */ /* 0x000fe200030e0e0d */
[----:B------:R-:W-:Y:S02]  /*a140*/  ISETP.GE.U32.AND P2, PT, R69, R70, PT ;  /* 0x000000464500720c */ /* 0x000fe40003f46070 */
[----:B------:R-:W-:Y:S02]  /*a150*/  ISETP.GE.U32.AND.EX P4, PT, R78, R93, PT, P4 ;  /* 0x0000005d4e00720c */ /* 0x000fe40003f86140 */
[----:B------:R-:W-:Y:S02]  /*a160*/  SEL R70, RZ, 0x1, P3 ;  /* 0x00000001ff467807 */ /* 0x000fe40001800000 */
[----:B------:R-:W-:Y:S02]  /*a170*/  IADD3 R55, P3, PT, -R66, R55, RZ ;  /* 0x0000003742377210 */ /* 0x000fe40007f7e1ff */
[----:B------:R-:W-:-:S02]  /*a180*/  SEL R66, R61, RZ, P0 ;  /* 0x000000ff3d427207 */ /* 0x000fc40000000000 */
[----:B------:R-:W-:Y:S02]  /*a190*/  SEL R61, R7, RZ, P0 ;  /* 0x000000ff073d7207 */ /* 0x000fe40000000000 */
[----:B------:R-:W-:Y:S02]  /*a1a0*/  SEL R75, RZ, 0x1, P4 ;  /* 0x00000001ff4b7807 */ /* 0x000fe40002000000 */
[----:B------:R-:W-:Y:S01]  /*a1b0*/  SEL R67, R67, RZ, P0 ;  /* 0x000000ff43437207 */ /* 0x000fe20000000000 */
[----:B------:R-:W-:Y:S01]  /*a1c0*/  IMAD.X R54, R54, 0x1, ~R61, P3 ;  /* 0x0000000136367824 */ /* 0x000fe200018e0e3d */
[----:B------:R-:W-:Y:S01]  /*a1d0*/  IADD3 R66, P4, P0, R66, R50, R3 ;  /* 0x0000003242427210 */ /* 0x000fe2000789e003 */
[----:B------:R-:W-:Y:S01]  /*a1e0*/  IMAD.X R50, R77, 0x1, R78, P5 ;  /* 0x000000014d327824 */ /* 0x000fe200028e064e */
[----:B------:R-:W-:Y:S02]  /*a1f0*/  IADD3 R70, P6, P5, R75, R48, R70 ;  /* 0x000000304b467210 */ /* 0x000fe40007dde046 */
[----:B------:R-:W-:-:S02]  /*a200*/  IADD3 R75, P3, PT, R69, R68, RZ ;  /* 0x00000044454b7210 */ /* 0x000fc40007f7e0ff */
[----:B------:R-:W-:Y:S02]  /*a210*/  IADD3.X R67, PT, PT, R67, R51, R18, P4, P0 ;  /* 0x0000003343437210 */ /* 0x000fe400027e0412 */
[C---:B------:R-:W-:Y:S01]  /*a220*/  ISETP.GE.U32.AND.EX P2, PT, R50.reuse, R77, PT, P2 ;  /* 0x0000004d3200720c */ /* 0x040fe20003f46120 */
[----:B------:R-:W-:Y:S01]  /*a230*/  IMAD.X R72, R50, 0x1, R73, P3 ;  /* 0x0000000132487824 */ /* 0x000fe200018e0649 */
[----:B------:R-:W-:Y:S02]  /*a240*/  IADD3 R51, P4, PT, R55, R16, RZ ;  /* 0x0000001037337210 */ /* 0x000fe40007f9e0ff */
[----:B------:R-:W-:Y:S02]  /*a250*/  ISETP.GE.U32.AND P3, PT, R75, R68, PT ;  /* 0x000000444b00720c */ /* 0x000fe40003f66070 */
[----:B------:R-:W-:Y:S01]  /*a260*/  IADD3.X R61, PT, PT, RZ, R49, RZ, P6, P5 ;  /* 0x00000031ff3d7210 */ /* 0x000fe200037ea4ff */
[----:B------:R-:W-:Y:S01]  /*a270*/  IMAD.X R50, R54, 0x1, R19, P4 ;  /* 0x0000000136327824 */ /* 0x000fe200020e0613 */
[----:B------:R-:W-:-:S02]  /*a280*/  IADD3 R89, P6, PT, R89, R70, RZ ;  /* 0x0000004659597210 */ /* 0x000fc40007fde0ff */
[----:B------:R-:W-:Y:S02]  /*a290*/  ISETP.GE.U32.AND P0, PT, R51, R55, PT ;  /* 0x000000373300720c */ /* 0x000fe40003f06070 */
[----:B------:R-:W-:Y:S01]  /*a2a0*/  ISETP.GE.U32.AND.EX P5, PT, R72, R73, PT, P3 ;  /* 0x000000494800720c */ /* 0x000fe20003fa6130 */
[----:B------:R-:W-:Y:S01]  /*a2b0*/  IMAD.X R76, R76, 0x1, R61, P6 ;  /* 0x000000014c4c7824 */ /* 0x000fe200030e063d */
[----:B------:R-:W-:Y:S02]  /*a2c0*/  SEL R48, RZ, 0x1, P2 ;  /* 0x00000001ff307807 */ /* 0x000fe40001000000 */
[C---:B------:R-:W-:Y:S02]  /*a2d0*/  IADD3 R55, P2, PT, R89.reuse, R60, RZ ;  /* 0x0000003c59377210 */ /* 0x040fe40007f5e0ff */
[----:B------:R-:W-:Y:S01]  /*a2e0*/  ISETP.GE.U32.AND P3, PT, R89, R70, PT ;  /* 0x000000465900720c */ /* 0x000fe20003f66070 */
[----:B------:R-:W-:Y:S01]  /*a2f0*/  IMAD R70, R72, R4, RZ ;  /* 0x0000000448467224 */ /* 0x000fe200078e02ff */
[----:B------:R-:W-:-:S02]  /*a300*/  SEL R49, RZ, 0x1, P5 ;  /* 0x00000001ff317807 */ /* 0x000fc40002800000 */
[----:B------:R-:W-:Y:S01]  /*a310*/  ISETP.GE.U32.AND P4, PT, R55, R60, PT ;  /* 0x0000003c3700720c */ /* 0x000fe20003f86070 */
[----:B------:R-:W-:Y:S01]  /*a320*/  IMAD.X R60, R71, 0x1, R76, P2 ;  /* 0x00000001473c7824 */ /* 0x000fe200010e064c */
[----:B------:R-:W-:Y:S01]  /*a330*/  ISETP.GE.U32.AND.EX P2, PT, R50, R54, PT, P0 ;  /* 0x000000363200720c */ /* 0x000fe20003f46100 */
[----:B------:R-:W-:Y:S01]  /*a340*/  IMAD R69, R75, R5, R70 ;  /* 0x000000054b457224 */ /* 0x000fe200078e0246 */
[----:B------:R-:W-:Y:S02]  /*a350*/  ISETP.GE.U32.AND.EX P3, PT, R76, R61, PT, P3 ;  /* 0x0000003d4c00720c */ /* 0x000fe40003f66130 */
[----:B------:R-:W-:Y:S01]  /*a360*/  IADD3 R64, P5, P0, R49, R64, R48 ;  /* 0x0000004031407210 */ /* 0x000fe200078be030 */
[----:B------:R-:W-:Y:S01]  /*a370*/  IMAD.WIDE.U32 R48, R75, R4, RZ ;  /* 0x000000044b307225 */ /* 0x000fe200078e00ff */
[----:B------:R-:W-:Y:S02]  /*a380*/  SEL R68, RZ, 0x1, P1 ;  /* 0x00000001ff447807 */ /* 0x000fe40000800000 */
[----:B------:R-:W-:Y:S01]  /*a390*/  SEL R61, RZ, 0x1, P3 ;  /* 0x00000001ff3d7807 */ /* 0x000fe20001800000 */
[----:B------:R-:W-:Y:S01]  /*a3a0*/  IMAD.IADD R69, R49, 0x1, R69 ;  /* 0x0000000131457824 */ /* 0x000fe200078e0245 */
[----:B------:R-:W-:-:S02]  /*a3b0*/  ISETP.GE.U32.AND.EX P4, PT, R60, R71, PT, P4 ;  /* 0x000000473c00720c */ /* 0x000fc40003f86140 */
[----:B------:R-:W-:Y:S02]  /*a3c0*/  IADD3.X R65, PT, PT, RZ, R65, RZ, P5, P0 ;  /* 0x00000041ff417210 */ /* 0x000fe40002fe04ff */
[----:B------:R-:W-:Y:S01]  /*a3d0*/  IADD3 R73, P3, PT, R55, R64, RZ ;  /* 0x0000004037497210 */ /* 0x000fe20007f7e0ff */
[----:B------:R-:W-:Y:S01]  /*a3e0*/  IMAD.WIDE.U32 R54, R48, R6, RZ ;  /* 0x0000000630367225 */ /* 0x000fe200078e00ff */
[----:B------:R-:W-:Y:S02]  /*a3f0*/  IADD3 R71, P0, P5, R61, R46, R68 ;  /* 0x0000002e3d477210 */ /* 0x000fe40007d1e044 */
[----:B------:R-:W-:Y:S01]  /*a400*/  SEL R61, RZ, 0x1, P2 ;  /* 0x00000001ff3d7807 */ /* 0x000fe20001000000 */
[----:B------:R-:W-:Y:S01]  /*a410*/  IMAD.X R70, R60, 0x1, R65, P3 ;  /* 0x000000013c467824 */ /* 0x000fe200018e0641 */
[----:B------:R-:W-:Y:S02]  /*a420*/  LOP3.LUT R46, RZ, R54, RZ, 0x33, !PT ;  /* 0x00000036ff2e7212 */ /* 0x000fe400078e33ff */
[----:B------:R-:W-:-:S02]  /*a430*/  IADD3 R61, P3, PT, R62, R61, RZ ;  /* 0x0000003d3e3d7210 */ /* 0x000fc40007f7e0ff */
[----:B------:R-:W-:Y:S02]  /*a440*/  IADD3.X R68, PT, PT, RZ, R47, RZ, P0, P5 ;  /* 0x0000002fff447210 */ /* 0x000fe400007ea4ff */
[----:B------:R-:W-:Y:S01]  /*a450*/  ISETP.GT.U32.AND P0, PT, R75, R46, PT ;  /* 0x0000002e4b00720c */ /* 0x000fe20003f04070 */
[----:B------:R-:W-:Y:S01]  /*a460*/  IMAD.X R46, RZ, RZ, R63, P3 ;  /* 0x000000ffff2e7224 */ /* 0x000fe200018e063f */
[----:B------:R-:W-:Y:S01]  /*a470*/  ISETP.EQ.U32.AND P6, PT, R61, R15, PT ;  /* 0x0000000f3d00720c */ /* 0x000fe20003fc2070 */
[----:B------:R-:W-:Y:S01]  /*a480*/  IMAD.WIDE.U32 R62, R69, R6, RZ ;  /* 0x00000006453e7225 */ /* 0x000fe200078e00ff */
[----:B------:R-:W-:Y:S02]  /*a490*/  ISETP.NE.U32.AND P5, PT, R71, RZ, PT ;  /* 0x000000ff4700720c */ /* 0x000fe40003fa5070 */
[----:B------:R-:W-:Y:S02]  /*a4a0*/  ISETP.GE.U32.AND P1, PT, R73, R64, PT ;  /* 0x000000404900720c */ /* 0x000fe40003f26070 */
[----:B------:R-:W-:-:S02]  /*a4b0*/  ISETP.EQ.AND.EX P6, PT, R46, R20, !P2, P6 ;  /* 0x000000142e00720c */ /* 0x000fc400057c2360 */
[----:B------:R-:W-:Y:S01]  /*a4c0*/  ISETP.NE.AND.EX P2, PT, R68, RZ, PT, P5 ;  /* 0x000000ff4400720c */ /* 0x000fe20003f45350 */
[----:B------:R-:W-:Y:S01]  /*a4d0*/  IMAD.WIDE.U32 R62, P5, R48, R7, R62 ;  /* 0x00000007303e7225 */ /* 0x000fe200078a003e */
[----:B------:R-:W-:Y:S02]  /*a4e0*/  ISETP.GE.U32.AND.EX P1, PT, R70, R65, PT, P1 ;  /* 0x000000414600720c */ /* 0x000fe40003f26110 */
[----:B------:R-:W-:Y:S02]  /*a4f0*/  SEL R64, RZ, 0x1, P4 ;  /* 0x00000001ff407807 */ /* 0x000fe40002000000 */
[----:B------:R-:W-:Y:S02]  /*a500*/  SEL R47, RZ, 0x1, P1 ;  /* 0x00000001ff2f7807 */ /* 0x000fe40000800000 */
[----:B------:R-:W-:Y:S02]  /*a510*/  ISETP.LT.U32.AND P1, PT, R61, R15, PT ;  /* 0x0000000f3d00720c */ /* 0x000fe40003f21070 */
[----:B------:R-:W-:-:S02]  /*a520*/  IADD3 R64, P4, P3, R47, R58, R64 ;  /* 0x0000003a2f407210 */ /* 0x000fc40007b9e040 */
[----:B------:R-:W-:-:S04]  /*a530*/  ISETP.LT.U32.OR.EX P1, PT, R46, R20, P6, P1 ;  /* 0x000000142e00720c */ /* 0x000fc80003721510 */
        /* <DEDUP_REMOVED lines=16> */
.L_x_195:
[----:B------:R-:W-:Y:S01]  /*a640*/  IADD3 R47, P2, PT, R38, R56, RZ ;  /* 0x00000038262f7210 */ /* 0x000fe20007f5e0ff */
[----:B------:R-:W-:Y:S01]  /*a650*/  IMAD.MOV.U32 R54, RZ, RZ, R63 ;  /* 0x000000ffff367224 */ /* 0x000fe200078e003f */
[----:B------:R-:W-:Y:S02]  /*a660*/  IADD3.X R58, PT, PT, RZ, R59, RZ, P4, P3 ;  /* 0x0000003bff3a7210 */ /* 0x000fe400027e64ff */
[----:B------:R-:W-:Y:S01]  /*a670*/  IADD3 R59, P4, PT, R33, R60, RZ ;  /* 0x0000003c213b7210 */ /* 0x000fe20007f9e0ff */
[----:B------:R-:W-:Y:S01]  /*a680*/  IMAD.X R45, R45, 0x1, R34, P2 ;  /* 0x000000012d2d7824 */ /* 0x000fe200010e0622 */
[----:B------:R-:W-:Y:S02]  /*a690*/  IADD3 R49, P2, PT, R47, R64, RZ ;  /* 0x000000402f317210 */ /* 0x000fe40007f5e0ff */
[----:B------:R-:W-:Y:S01]  /*a6a0*/  IADD3 R33, P3, PT, R55, R62, RZ ;  /* 0x0000003e37217210 */ /* 0x000fe20007f7e0ff */
[----:B------:R-:W-:Y:S01]  /*a6b0*/  IMAD.X R55, RZ, RZ, RZ, P5 ;  /* 0x000000ffff377224 */ /* 0x000fe200028e06ff */
[----:B------:R-:W-:Y:S01]  /*a6c0*/  ISETP.GE.U32.AND P5, PT, R47, R56, PT ;  /* 0x000000382f00720c */ /* 0x000fe20003fa6070 */
[----:B------:R-:W-:Y:S01]  /*a6d0*/  IMAD.X R60, R45, 0x1, R58, P2 ;  /* 0x000000012d3c7824 */ /* 0x000fe200010e063a */
[----:B------:R-:W-:Y:S01]  /*a6e0*/  ISETP.GE.U32.AND P2, PT, R49, R64, PT ;  /* 0x000000403100720c */ /* 0x000fe20003f46070 */
[----:B------:R-:W-:Y:S01]  /*a6f0*/  IMAD.WIDE.U32 R62, R69, R8, RZ ;  /* 0x00000008453e7225 */ /* 0x000fe200078e00ff */
[----:B------:R-:W-:-:S02]  /*a700*/  ISETP.GE.U32.AND.EX P5, PT, R45, R34, PT, P5 ;  /* 0x000000222d00720c */ /* 0x000fc40003fa6150 */
[----:B------:R-:W-:Y:S01]  /*a710*/  ISETP.GE.U32.AND.EX P2, PT, R60, R58, PT, P2 ;  /* 0x0000003a3c00720c */ /* 0x000fe20003f46120 */
[----:B------:R-:W-:Y:S01]  /*a720*/  IMAD.X R58, RZ, RZ, R36, P4 ;  /* 0x000000ffff3a7224 */ /* 0x000fe200020e0624 */
[----:B------:R-:W-:Y:S01]  /*a730*/  ISETP.EQ.U32.AND P6, PT, R59, R14, PT ;  /* 0x0000000e3b00720c */ /* 0x000fe20003fc2070 */
[----:B------:R-:W-:Y:S01]  /*a740*/  IMAD.WIDE.U32.X R54, R69, R7, R54, P3 ;  /* 0x0000000745367225 */ /* 0x000fe200018e0436 */
[----:B------:R-:W-:Y:S02]  /*a750*/  SEL R34, RZ, 0x1, P5 ;  /* 0x00000001ff227807 */ /* 0x000fe40002800000 */
[----:B------:R-:W-:Y:S01]  /*a760*/  LOP3.LUT R33, RZ, R33, RZ, 0x33, !PT ;  /* 0x00000021ff217212 */ /* 0x000fe200078e33ff */
[----:B------:R-:W-:Y:S01]  /*a770*/  IMAD.WIDE.U32 R56, R48, R8, RZ ;  /* 0x0000000830387225 */ /* 0x000fe200078e00ff */
[----:B------:R-:W-:Y:S02]  /*a780*/  ISETP.LT.U32.AND P5, PT, R59, R14, PT ;  /* 0x0000000e3b00720c */ /* 0x000fe40003fa1070 */
[----:B------:R-:W-:Y:S01]  /*a790*/  ISETP.EQ.AND.EX P6, PT, R58, R17, P1, P6 ;  /* 0x000000113a00720c */ /* 0x000fe20000fc2360 */
[----:B------:R-:W-:Y:S01]  /*a7a0*/  IMAD.WIDE.U32 R62, P4, R48, R9, R62 ;  /* 0x00000009303e7225 */ /* 0x000fe2000788003e */
[----:B------:R-:W-:-:S02]  /*a7b0*/  ISETP.GT.U32.AND.EX P0, PT, R72, R33, PT, P0 ;  /* 0x000000214800720c */ /* 0x000fc40003f04100 */
[----:B------:R-:W-:Y:S01]  /*a7c0*/  ISETP.LT.U32.OR.EX P5, PT, R58, R17, P6, P5 ;  /* 0x000000113a00720c */ /* 0x000fe200037a1550 */
[----:B------:R-:W-:Y:S01]  /*a7d0*/  IMAD.WIDE.U32 R64, R69, R12, RZ ;  /* 0x0000000c45407225 */ /* 0x000fe200078e00ff */
[----:B------:R-:W-:Y:S02]  /*a7e0*/  SEL R33, RZ, 0x1, P2 ;  /* 0x00000001ff217807 */ /* 0x000fe40001000000 */
[----:B------:R-:W-:Y:S02]  /*a7f0*/  SEL R47, RZ, 0x1, !P0 ;  /* 0x00000001ff2f7807 */ /* 0x000fe40004000000 */
[----:B------:R-:W-:Y:S02]  /*a800*/  SEL R45, RZ, 0x1, !P5 ;  /* 0x00000001ff2d7807 */ /* 0x000fe40006800000 */
[----:B------:R-:W-:Y:S01]  /*a810*/  IADD3 R68, P1, P2, R33, R52, R34 ;  /* 0x0000003421447210 */ /* 0x000fe20007a3e022 */
[----:B------:R-:W-:Y:S01]  /*a820*/  IMAD.MOV.U32 R52, RZ, RZ, R63 ;  /* 0x000000ffff347224 */ /* 0x000fe200078e003f */
[----:B------:R-:W-:-:S02]  /*a830*/  IADD3 R36, P6, PT, R47, R54, RZ ;  /* 0x000000362f247210 */ /* 0x000fc40007fde0ff */
[----:B------:R-:W-:Y:S02]  /*a840*/  IADD3 R45, P0, PT, R66, R45, RZ ;  /* 0x0000002d422d7210 */ /* 0x000fe40007f1e0ff */
[----:B------:R-:W-:Y:S01]  /*a850*/  IADD3.X R72, PT, PT, RZ, R53, RZ, P1, P2 ;  /* 0x00000035ff487210 */ /* 0x000fe20000fe44ff */
[----:B------:R-:W-:Y:S01]  /*a860*/  IMAD.X R38, RZ, RZ, R55, P6 ;  /* 0x000000ffff267224 */ /* 0x000fe200030e0637 */
[----:B------:R-:W-:Y:S01]  /*a870*/  IADD3 R33, P3, PT, R73, R56, RZ ;  /* 0x0000003849217210 */ /* 0x000fe20007f7e0ff */
[----:B------:R-:W-:Y:S01]  /*a880*/  IMAD.X R54, RZ, RZ, R67, P0 ;  /* 0x000000ffff367224 */ /* 0x000fe200000e0643 */
[----:B------:R-:W-:Y:S01]  /*a890*/  IADD3 R34, P1, PT, R57, R62, RZ ;  /* 0x0000003e39227210 */ /* 0x000fe20007f3e0ff */
[----:B------:R-:W-:Y:S01]  /*a8a0*/  IMAD.X R53, RZ, RZ, RZ, P4 ;  /* 0x000000ffff357224 */ /* 0x000fe200020e06ff */
[----:B------:R-:W-:Y:S01]  /*a8b0*/  ISETP.GE.U32.AND P6, PT, R45, R3, PT ;  /* 0x000000032d00720c */ /* 0x000fe20003fc6070 */
[----:B------:R-:W-:Y:S01]  /*a8c0*/  IMAD.WIDE.U32 R62, R69, R10, RZ ;  /* 0x0000000a453e7225 */ /* 0x000fe200078e00ff */
[----:B------:R-:W-:-:S02]  /*a8d0*/  ISETP.GE.U32.AND P2, PT, R33, R56, PT ;  /* 0x000000382100720c */ /* 0x000fc40003f46070 */
[----:B------:R-:W-:Y:S01]  /*a8e0*/  IADD3 R55, P4, PT, R33, R36, RZ ;  /* 0x0000002421377210 */ /* 0x000fe20007f9e0ff */
[----:B------:R-:W-:Y:S01]  /*a8f0*/  IMAD.X R33, R34, 0x1, R70, P3 ;  /* 0x0000000122217824 */ /* 0x000fe200018e0646 */
[----:B------:R-:W-:Y:S01]  /*a900*/  ISETP.GE.U32.AND.EX P3, PT, R54, R18, PT, P6 ;  /* 0x000000123600720c */ /* 0x000fe20003f66160 */
[----:B------:R-:W-:Y:S01]  /*a910*/  IMAD.WIDE.U32.X R52, R69, R9, R52, P1 ;  /* 0x0000000945347225 */ /* 0x000fe200008e0434 */
[----:B------:R-:W-:Y:S02]  /*a920*/  ISETP.NE.U32.AND P6, PT, R61, R8, PT ;  /* 0x000000083d00720c */ /* 0x000fe40003fc5070 */
[C---:B------:R-:W-:Y:S01]  /*a930*/  ISETP.GE.U32.AND.EX P2, PT, R33.reuse, R34, PT, P2 ;  /* 0x000000222100720c */ /* 0x040fe20003f46120 */
[----:B------:R-:W-:Y:S01]  /*a940*/  IMAD.X R56, R33, 0x1, R38, P4 ;  /* 0x0000000121387824 */ /* 0x000fe200020e0626 */
[----:B------:R-:W-:Y:S02]  /*a950*/  ISETP.GE.U32.AND P0, PT, R55, R36, PT ;  /* 0x000000243700720c */ /* 0x000fe40003f06070 */
[----:B------:R-:W-:-:S02]  /*a960*/  ISETP.LT.U32.AND P4, PT, R51, R6, PT ;  /* 0x000000063300720c */ /* 0x000fc40003f81070 */
[----:B------:R-:W-:Y:S02]  /*a970*/  ISETP.NE.AND.EX P6, PT, R46, R9, PT, P6 ;  /* 0x000000092e00720c */ /* 0x000fe40003fc5360 */
[----:B------:R-:W-:Y:S02]  /*a980*/  SEL R34, RZ, 0x1, P2 ;  /* 0x00000001ff227807 */ /* 0x000fe40001000000 */
[----:B------:R-:W-:Y:S02]  /*a990*/  ISETP.GE.U32.AND.EX P0, PT, R56, R38, PT, P0 ;  /* 0x000000263800720c */ /* 0x000fe40003f06100 */
[C---:B------:R-:W-:Y:S02]  /*a9a0*/  ISETP.GE.U32.AND P2, PT, R45.reuse, R12, PT ;  /* 0x0000000c2d00720c */ /* 0x040fe40003f46070 */
[----:B------:R-:W-:Y:S02]  /*a9b0*/  ISETP.LT.U32.AND.EX P4, PT, R50, R7, !P6, P4 ;  /* 0x000000073200720c */ /* 0x000fe40007781140 */
[----:B------:R-:W-:-:S02]  /*a9c0*/  @P3 ISETP.EQ.U32.AND P6, PT, R45, R3, PT ;  /* 0x000000032d00320c */ /* 0x000fc40003fc2070 */
[----:B------:R-:W-:Y:S02]  /*a9d0*/  ISETP.LT.U32.AND P1, PT, R61, R8, PT ;  /* 0x000000083d00720c */ /* 0x000fe40003f21070 */
[----:B------:R-:W-:Y:S02]  /*a9e0*/  SEL R33, RZ, 0x1, P0 ;  /* 0x00000001ff217807 */ /* 0x000fe40000000000 */
[C---:B------:R-:W-:Y:S02]  /*a9f0*/  ISETP.GE.U32.AND.EX P2, PT, R54.reuse, R13, PT, P2 ;  /* 0x0000000d3600720c */ /* 0x040fe40003f46120 */
[----:B------:R-:W-:Y:S02]  /*aa00*/  PLOP3.LUT P0, PT, PT, PT, PT, 0x80, 0x8 ;  /* 0x000000000008781c */ /* 0x000fe40003f0f070 */
[----:B------:R-:W-:Y:S02]  /*aa10*/  @P3 ISETP.EQ.AND.EX P0, PT, R54, R18, P5, P6 ;  /* 0x000000123600320c */ /* 0x000fe40002f02360 */
[----:B------:R-:W-:-:S02]  /*aa20*/  ISETP.LT.U32.OR.EX P4, PT, R46, R9, P4, P1 ;  /* 0x000000092e00720c */ /* 0x000fc40002781510 */
[----:B------:R-:W-:Y:S02]  /*aa30*/  ISETP.EQ.U32.AND P5, PT, R59, R10, PT ;  /* 0x0000000a3b00720c */ /* 0x000fe40003fa2070 */
[----:B------:R-:W-:Y:S02]  /*aa40*/  IADD3 R34, P3, P6, R33, R52, R34 ;  /* 0x0000003421227210 */ /* 0x000fe40007e7e022 */
[----:B------:R-:W-:Y:S02]  /*aa50*/  ISETP.EQ.AND.EX P4, PT, R58, R11, P4, P5 ;  /* 0x0000000b3a00720c */ /* 0x000fe40002782350 */
[-C--:B------:R-:W-:Y:S02]  /*aa60*/  ISETP.LT.U32.AND P5, PT, R59, R10.reuse, PT ;  /* 0x0000000a3b00720c */ /* 0x080fe40003fa1070 */
[----:B------:R-:W-:Y:S01]  /*aa70*/  IADD3.X R47, PT, PT, RZ, R53, RZ, P3, P6 ;  /* 0x00000035ff2f7210 */ /* 0x000fe20001fec4ff */
[----:B------:R-:W-:Y:S01]  /*aa80*/  IMAD.WIDE.U32 R52, R48, R10, RZ ;  /* 0x0000000a30347225 */ /* 0x000fe200078e00ff */
[----:B------:R-:W-:-:S02]  /*aa90*/  ISETP.LT.U32.OR.EX P6, PT, R58, R11, P4, P5 ;  /* 0x0000000b3a00720c */ /* 0x000fc400027c1550 */
[----:B------:R-:W-:Y:S01]  /*aaa0*/  @P2 ISETP.NE.U32.AND P4, PT, R45, R12, PT ;  /* 0x0000000c2d00220c */ /* 0x000fe20003f85070 */
[----:B------:R-:W-:Y:S01]  /*aab0*/  IMAD.WIDE.U32 R62, P3, R48, R11, R62 ;  /* 0x0000000b303e7225 */ /* 0x000fe2000786003e */
[----:B------:R-:W-:Y:S02]  /*aac0*/  PLOP3.LUT P5, PT, PT, PT, PT, 0x8, 0x80 ;  /* 0x000000000080781c */ /* 0x000fe40003fae170 */
[-C--:B------:R-:W-:Y:S02]  /*aad0*/  @P2 ISETP.NE.OR.EX P5, PT, R54, R13.reuse, !P6, P4 ;  /* 0x0000000d3600220c */ /* 0x080fe400077a5740 */
[----:B------:R-:W-:Y:S01]  /*aae0*/  IADD3 R33, P4, PT, R53, R62, RZ ;  /* 0x0000003e35217210 */ /* 0x000fe20007f9e0ff */
[----:B------:R-:W-:Y:S01]  /*aaf0*/  IMAD.X R53, RZ, RZ, RZ, P3 ;  /* 0x000000ffff357224 */ /* 0x000fe200018e06ff */
[----:B------:R-:W-:Y:S01]  /*ab00*/  IADD3 R57, P2, PT, R49, R52, RZ ;  /* 0x0000003431397210 */ /* 0x000fe20007f5e0ff */
[----:B------:R-:W-:Y:S01]  /*ab10*/  IMAD.WIDE.U32 R64, P3, R48, R13, R64 ;  /* 0x0000000d30407225 */ /* 0x000fe20007860040 */
[----:B------:R-:W-:-:S02]  /*ab20*/  PLOP3.LUT P0, PT, P0, P5, PT, 0xf8, 0x8f ;  /* 0x00000000008f781c */ /* 0x000fc4000070bf70 */
[----:B------:R-:W-:Y:S01]  /*ab30*/  ISETP.NE.U32.AND P5, PT, R68, RZ, PT ;  /* 0x000000ff4400720c */ /* 0x000fe20003fa5070 */
[----:B------:R-:W-:Y:S01]  /*ab40*/  IMAD.X R60, R33, 0x1, R60, P2 ;  /* 0x00000001213c7824 */ /* 0x000fe200010e063c */
[----:B------:R-:W-:Y:S01]  /*ab50*/  ISETP.GE.U32.AND P2, PT, R57, R52, PT ;  /* 0x000000343900720c */ /* 0x000fe20003f46070 */
[----:B------:R-:W-:Y:S01]  /*ab60*/  IMAD.WIDE.U32 R48, R48, R12, RZ ;  /* 0x0000000c30307225 */ /* 0x000fe200078e00ff */
[----:B------:R-:W-:Y:S02]  /*ab70*/  ISETP.NE.AND.EX P5, PT, R72, RZ, PT, P5 ;  /* 0x000000ff4800720c */ /* 0x000fe40003fa5350 */
[----:B------:R-:W-:Y:S01]  /*ab80*/  LOP3.LUT R2, R2, 0xfffffffb, RZ, 0xc0, !PT ;  /* 0xfffffffb02027812 */ /* 0x000fe200078ec0ff */
[----:B------:R-:W-:Y:S01]  /*ab90*/  IMAD.MOV.U32 R52, RZ, RZ, R63 ;  /* 0x000000ffff347224 */ /* 0x000fe200078e003f */
[----:B------:R-:W-:Y:S01]  /*aba0*/  SEL R36, R6, RZ, P0 ;  /* 0x000000ff06247207 */ /* 0x000fe20000000000 */
[----:B------:R-:W-:Y:S01]  /*abb0*/  IMAD.X R67, RZ, RZ, RZ, P3 ;  /* 0x000000ffff437224 */ /* 0x000fe200018e06ff */
[----:B------:R-:W-:Y:S01]  /*abc0*/  ISETP.GE.U32.AND.EX P3, PT, R60, R33, PT, P2 ;  /* 0x000000213c00720c */ /* 0x000fe20003f66120 */
[----:B------:R-:W-:Y:S01]  /*abd0*/  IMAD.WIDE.U32.X R62, R69, R11, R52, P4 ;  /* 0x0000000b453e7225 */ /* 0x000fe200020e0434 */
[----:B------:R-:W-:-:S02]  /*abe0*/  IADD3 R64, P2, PT, R49, R64, RZ ;  /* 0x0000004031407210 */ /* 0x000fc40007f5e0ff */
[----:B------:R-:W-:Y:S01]  /*abf0*/  IADD3 R57, P4, PT, R57, R34, RZ ;  /* 0x0000002239397210 */ /* 0x000fe20007f9e0ff */
[----:B------:R-:W-:Y:S01]  /*ac00*/  IMAD.MOV.U32 R66, RZ, RZ, R65 ;  /* 0x000000ffff427224 */ /* 0x000fe200078e0041 */
[----:B------:R-:W-:Y:S02]  /*ac10*/  SEL R38, RZ, 0x1, P3 ;  /* 0x00000001ff267807 */ /* 0x000fe40001800000 */
[----:B------:R-:W-:Y:S01]  /*ac20*/  ISETP.GE.U32.AND P3, PT, R51, R6, PT ;  /* 0x000000063300720c */ /* 0x000fe20003f66070 */
[----:B------:R-:W-:Y:S01]  /*ac30*/  IMAD.WIDE.U32.X R52, R69, R13, R66, P2 ;  /* 0x0000000d45347225 */ /* 0x000fe200010e0442 */
[----:B------:R-:W-:Y:S02]  /*ac40*/  ISETP.GE.U32.AND P2, PT, R57, R34, PT ;  /* 0x000000223900720c */ /* 0x000fe40003f46070 */
[----:B------:R-:W-:Y:S01]  /*ac50*/  ISETP.GE.U32.AND.EX P3, PT, R50, R7, PT, P3 ;  /* 0x000000073200720c */ /* 0x000fe20003f66130 */
[----:B------:R-:W-:Y:S01]  /*ac60*/  IMAD.X R60, R60, 0x1, R47, P4 ;  /* 0x000000013c3c7824 */ /* 0x000fe200020e062f */
[----:B------:R-:W-:-:S02]  /*ac70*/  ISETP.EQ.U32.AND P4, PT, R61, R8, PT ;  /* 0x000000083d00720c */ /* 0x000fc40003f82070 */
[----:B------:R-:W-:Y:S02]  /*ac80*/  SEL R33, RZ, 0x1, P3 ;  /* 0x00000001ff217807 */ /* 0x000fe40001800000 */
[----:B------:R-:W-:Y:S02]  /*ac90*/  ISETP.GE.U32.AND.EX P2, PT, R60, R47, PT, P2 ;  /* 0x0000002f3c00720c */ /* 0x000fe40003f46120 */
[----:B------:R-:W-:Y:S02]  /*aca0*/  ISETP.EQ.AND.EX P4, PT, R46, R9, !P3, P4 ;  /* 0x000000092e00720c */ /* 0x000fe40005f82340 */
[----:B------:R-:W-:Y:S02]  /*acb0*/  SEL R47, RZ, 0x1, P2 ;  /* 0x00000001ff2f7807 */ /* 0x000fe40001000000 */
[----:B------:R-:W-:Y:S02]  /*acc0*/  @P6 LOP3.LUT R2, R2, 0x4, RZ, 0xfc, !PT ;  /* 0x0000000402026812 */ /* 0x000fe400078efcff */
[----:B------:R-:W-:-:S02]  /*acd0*/  IADD3 R36, P3, PT, -R36, R51, RZ ;  /* 0x0000003324247210 */ /* 0x000fc40007f7e1ff */
[----:B------:R-:W-:Y:S01]  /*ace0*/  IADD3 R34, P2, PT, R33, R8, RZ ;  /* 0x0000000821227210 */ /* 0x000fe20007f5e0ff */
[----:B------:R-:W-:-:S12]  /*acf0*/  @!P5 BRA `(.L_x_196) ;  /* 0x000000000024d947 */ /* 0x000fd80003800000 */
[----:B------:R-:W-:-:S05]  /*ad00*/  IADD3 R68, P5, PT, R68, R35, RZ ;  /* 0x0000002344447210 */ /* 0x000fca0007fbe0ff */
[----:B------:R-:W-:Y:S01]  /*ad10*/  IMAD.X R70, R72, 0x1, R37, P5 ;  /* 0x0000000148467824 */ /* 0x000fe200028e0625 */
[----:B------:R-:W-:Y:S01]  /*ad20*/  ISETP.GE.U32.AND P5, PT, R68, R35, PT ;  /* 0x000000234400720c */ /* 0x000fe20003fa6070 */
[----:B------:R-:W-:-:S03]  /*ad30*/  IMAD.MOV.U32 R35, RZ, RZ, R68 ;  /* 0x000000ffff237224 */ /* 0x000fc600078e0044 */
[----:B------:R-:W-:Y:S01]  /*ad40*/  ISETP.GE.U32.AND.EX P5, PT, R70, R37, PT, P5 ;  /* 0x000000254600720c */ /* 0x000fe20003fa6150 */
[----:B------:R-:W-:-:S03]  /*ad50*/  IMAD.MOV.U32 R37, RZ, RZ, R70 ;  /* 0x000000ffff257224 */ /* 0x000fc600078e0046 */
[----:B------:R-:W-:-:S04]  /*ad60*/  SEL R66, RZ, 0x1, P5 ;  /* 0x00000001ff427807 */ /* 0x000fc80002800000 */
[----:B------:R-:W-:-:S05]  /*ad70*/  IADD3 R39, P5, PT, R66, R39, RZ ;  /* 0x0000002742277210 */ /* 0x000fca0007fbe0ff */
[----:B------:R-:W-:-:S08]  /*ad80*/  IMAD.X R44, RZ, RZ, R44, P5 ;  /* 0x000000ffff2c7224 */ /* 0x000fd000028e062c */
.L_x_196:
[----:B------:R-:W-:Y:S02]  /*ad90*/  ISETP.LT.U32.OR.EX P1, PT, R46, R9, P4, P1 ;  /* 0x000000092e00720c */ /* 0x000fe40002721510 */
[----:B------:R-:W-:Y:S02]  /*ada0*/  SEL R33, R7, RZ, P0 ;  /* 0x000000ff07217207 */ /* 0x000fe40000000000 */
[----:B------:R-:W-:Y:S02]  /*adb0*/  IADD3 R66, P4, P5, R47, R62, R38 ;  /* 0x0000003e2f427210 */ /* 0x000fe40007d9e026 */
[----:B------:R-:W-:Y:S01]  /*adc0*/  SEL R47, RZ, 0x1, !P1 ;  /* 0x00000001ff2f7807 */ /* 0x000fe20004800000 */
[----:B------:R-:W-:Y:S01]  /*add0*/  IMAD.X R38, R50, 0x1, ~R33, P3 ;  /* 0x0000000132267824 */ /* 0x000fe200018e0e21 */
[----:B------:R-:W-:Y:S02]  /*ade0*/  IADD3.X R72, PT, PT, RZ, R63, RZ, P4, P5 ;  /* 0x0000003fff487210 */ /* 0x000fe400027ea4ff */
[----:B------:R-:W-:Y:S01]  /*adf0*/  IADD3 R33, P5, PT, R47, R10, RZ ;  /* 0x0000000a2f217210 */ /* 0x000fe20007fbe0ff */
[----:B------:R-:W-:Y:S01]  /*ae00*/  IMAD.WIDE.U32 R50, R38, R36, RZ ;  /* 0x0000002426327225 */ /* 0x000fe200078e00ff */
[----:B------:R-:W-:-:S02]  /*ae10*/  IADD3 R47, P3, PT, R35, R48, RZ ;  /* 0x00000030232f7210 */ /* 0x000fc40007f7e0ff */
[----:B------:R-:W-:Y:S01]  /*ae20*/  SEL R34, R34, RZ, P0 ;  /* 0x000000ff22227207 */ /* 0x000fe20000000000 */
[----:B------:R-:W-:Y:S01]  /*ae30*/  IMAD.X R35, RZ, RZ, R9, P2 ;  /* 0x000000ffff237224 */ /* 0x000fe200010e0609 */
[----:B------:R-:W-:Y:S01]  /*ae40*/  ISETP.GE.U32.AND P4, PT, R47, R48, PT ;  /* 0x000000302f00720c */ /* 0x000fe20003f86070 */
[----:B------:R-:W-:Y:S01]  /*ae50*/  IMAD.X R37, R37, 0x1, R64, P3 ;  /* 0x0000000125257824 */ /* 0x000fe200018e0640 */
[----:B------:R-:W-:Y:S01]  /*ae60*/  IADD3 R34, P1, PT, -R34, R61, RZ ;  /* 0x0000003d22227210 */ /* 0x000fe20007f3e1ff */
[----:B------:R-:W-:Y:S01]  /*ae70*/  IMAD.WIDE.U32 R50, P2, R36, R38, R50 ;  /* 0x0000002624327225 */ /* 0x000fe20007840032 */
[----:B------:R-:W-:Y:S02]  /*ae80*/  SEL R35, R35, RZ, P0 ;  /* 0x000000ff23237207 */ /* 0x000fe40000000000 */
[----:B------:R-:W-:Y:S01]  /*ae90*/  SEL R33, R33, RZ, P0 ;  /* 0x000000ff21217207 */ /* 0x000fe20000000000 */
[----:B------:R-:W-:Y:S01]  /*aea0*/  IMAD.X R49, RZ, RZ, RZ, P2 ;  /* 0x000000ffff317224 */ /* 0x000fe200010e06ff */
[----:B------:R-:W-:Y:S01]  /*aeb0*/  P2R R76, PR, RZ, 0x1 ;  /* 0x00000001ff4c7803 */ /* 0x000fe20000000000 */
[----:B------:R-:W-:Y:S01]  /*aec0*/  IMAD.X R35, R46, 0x1, ~R35, P1 ;  /* 0x000000012e237824 */ /* 0x000fe200008e0e23 */
[----:B------:R-:W-:Y:S01]  /*aed0*/  ISETP.GE.U32.AND.EX P1, PT, R37, R64, PT, P4 ;  /* 0x000000402500720c */ /* 0x000fe20003f26140 */
[----:B------:R-:W-:Y:S01]  /*aee0*/  IMAD.MOV.U32 R48, RZ, RZ, R51 ;  /* 0x000000ffff307224 */ /* 0x000fe200078e0033 */
[----:B------:R-:W-:Y:S01]  /*aef0*/  IADD3 R73, P4, PT, R47, R66, RZ ;  /* 0x000000422f497210 */ /* 0x000fe20007f9e0ff */
[----:B------:R-:W-:Y:S01]  /*af00*/  IMAD.WIDE.U32 R46, R36, R36, RZ ;  /* 0x00000024242e7225 */ /* 0x000fe200078e00ff */
[----:B------:R-:W-:-:S02]  /*af10*/  SEL R70, RZ, 0x1, P1 ;  /* 0x00000001ff467807 */ /* 0x000fc40000800000 */
[----:B------:R-:W-:Y:S01]  /*af20*/  ISETP.GE.U32.AND P2, PT, R73, R66, PT ;  /* 0x000000424900720c */ /* 0x000fe20003f46070 */
[----:B------:R-:W-:Y:S01]  /*af30*/  IMAD.WIDE.U32 R62, R35, R36, RZ ;  /* 0x00000024233e7225 */ /* 0x000fe200078e00ff */
[----:B------:R-:W-:Y:S02]  /*af40*/  IADD3 R33, P3, PT, -R33, R59, RZ ;  /* 0x0000003b21217210 */ /* 0x000fe40007f7e1ff */
[----:B------:R-:W-:Y:S01]  /*af50*/  LOP3.LUT R2, R2, 0xfffffffe, RZ, 0xc0, !PT ;  /* 0xfffffffe02027812 */ /* 0x000fe200078ec0ff */
[----:B------:R-:W-:Y:S01]  /*af60*/  IMAD.X R74, R37, 0x1, R72, P4 ;  /* 0x00000001254a7824 */ /* 0x000fe200020e0648 */
[----:B------:R-:W-:Y:S01]  /*af70*/  IADD3 R61, P4, PT, R47, R50, RZ ;  /* 0x000000322f3d7210 */ /* 0x000fe20007f9e0ff */
[----:B------:R-:W-:Y:S01]  /*af80*/  IMAD.X R37, RZ, RZ, R11, P5 ;  /* 0x000000ffff257224 */ /* 0x000fe200028e060b */
[----:B------:R-:W-:Y:S01]  /*af90*/  PLOP3.LUT P6, PT, PT, PT, PT, 0x8, 0x80 ;  /* 0x000000000080781c */ /* 0x000fe20003fce170 */
[----:B------:R-:W-:Y:S01]  /*afa0*/  IMAD.WIDE.U32 R66, R34, R36, RZ ;  /* 0x0000002422427225 */ /* 0x000fe200078e00ff */
[----:B------:R-:W-:-:S02]  /*afb0*/  ISETP.GE.U32.AND.EX P2, PT, R74, R72, PT, P2 ;  /* 0x000000484a00720c */ /* 0x000fc40003f46120 */
[----:B------:R-:W-:Y:S01]  /*afc0*/  SEL R37, R37, RZ, P0 ;  /* 0x000000ff25257207 */ /* 0x000fe20000000000 */
[----:B------:R-:W-:Y:S01]  /*afd0*/  IMAD.WIDE.U32 R62, P5, R38, R34, R62 ;  /* 0x00000022263e7225 */ /* 0x000fe200078a003e */
[----:B------:R-:W-:-:S03]  /*afe0*/  SEL R71, RZ, 0x1, P2 ;  /* 0x00000001ff477807 */ /* 0x000fc60001000000 */
[----:B------:R-:W-:Y:S01]  /*aff0*/  IMAD.WIDE.U32.X R48, R38, R38, R48, P4 ;  /* 0x0000002626307225 */ /* 0x000fe200020e0430 */
[----:B------:R-:W-:-:S03]  /*b000*/  IADD3 R68, P1, PT, R67, R62, RZ ;  /* 0x0000003e43447210 */ /* 0x000fc60007f3e0ff */
[----:B------:R-:W-:Y:S01]  /*b010*/  IMAD.WIDE.U32 R50, R38, R34, RZ ;  /* 0x0000002226327225 */ /* 0x000fe200078e00ff */
[----:B------:R-:W-:-:S03]  /*b020*/  IADD3 R67, P4, PT, R48, R66, RZ ;  /* 0x0000004230437210 */ /* 0x000fc60007f9e0ff */
[----:B------:R-:W-:Y:S01]  /*b030*/  IMAD.X R37, R58, 0x1, ~R37, P3 ;  /* 0x000000013a257824 */ /* 0x000fe200018e0e25 */
[----:B------:R-:W-:Y:S01]  /*b040*/  @P5 LOP3.LUT R2, R2, 0x1, RZ, 0xfc, !PT ;  /* 0x0000000102025812 */ /* 0x000fe200078efcff */
[----:B------:R-:W-:Y:S01]  /*b050*/  IMAD.X R69, R68, 0x1, R49, P4 ;  /* 0x0000000144457824 */ /* 0x000fe200020e0631 */
[----:B------:R-:W-:Y:S01]  /*b060*/  ISETP.GE.U32.AND P4, PT, R67, R66, PT ;  /* 0x000000424300720c */ /* 0x000fe20003f86070 */
[----:B------:R-:W-:Y:S01]  /*b070*/  IMAD.WIDE.U32 R50, P3, R36, R35, R50 ;  /* 0x0000002324327225 */ /* 0x000fe20007860032 */
[----:B------:R-:W-:Y:S02]  /*b080*/  LOP3.LUT R2, R2, 0xffffffef, RZ, 0xc0, !PT ;  /* 0xffffffef02027812 */ /* 0x000fe400078ec0ff */
[----:B------:R-:W-:Y:S01]  /*b090*/  ISETP.GE.U32.AND.EX P2, PT, R69, R68, PT, P4 ;  /* 0x000000444500720c */ /* 0x000fe20003f46140 */
[----:B------:R-:W-:Y:S01]  /*b0a0*/  IMAD.WIDE.U32 R48, R36, R34, RZ ;  /* 0x0000002224307225 */ /* 0x000fe200078e00ff */
[----:B------:R-:W-:Y:S02]  /*b0b0*/  ISETP.LT.U32.AND P5, PT, R73, R10, PT ;  /* 0x0000000a4900720c */ /* 0x000fe40003fa1070 */
[----:B------:R-:W-:Y:S01]  /*b0c0*/  SEL R75, RZ, 0x1, P2 ;  /* 0x00000001ff4b7807 */ /* 0x000fe20001000000 */
[----:B------:R-:W-:Y:S01]  /*b0d0*/  IMAD.WIDE.U32 R64, R37, R36, RZ ;  /* 0x0000002425407225 */ /* 0x000fe200078e00ff */
[----:B------:R-:W-:-:S03]  /*b0e0*/  IADD3 RZ, P4, PT, R49, R50, RZ ;  /* 0x0000003231ff7210 */ /* 0x000fc60007f9e0ff */
[----:B------:R-:W-:Y:S01]  /*b0f0*/  IMAD.X R59, RZ, RZ, RZ, P3 ;  /* 0x000000ffff3b7224 */ /* 0x000fe200018e06ff */
[----:B------:R-:W-:Y:S01]  /*b100*/  IADD3 R52, P2, P3, R71, R52, R70 ;  /* 0x0000003447347210 */ /* 0x000fe20007b5e046 */
[----:B------:R-:W-:Y:S02]  /*b110*/  IMAD.MOV.U32 R58, RZ, RZ, R51 ;  /* 0x000000ffff3a7224 */ /* 0x000fe400078e0033 */
[----:B------:R-:W-:Y:S01]  /*b120*/  IMAD.WIDE.U32 R48, R33, R36, RZ ;  /* 0x0000002421307225 */ /* 0x000fe200078e00ff */
[----:B------:R-:W-:-:S03]  /*b130*/  IADD3.X R53, PT, PT, RZ, R53, RZ, P2, P3 ;  /* 0x00000035ff357210 */ /* 0x000fc600017e64ff */
[----:B------:R-:W-:-:S04]  /*b140*/  IMAD.WIDE.U32.X R58, R38, R35, R58, P4 ;  /* 0x00000023263a7225 */ /* 0x000fc800020e043a */
[----:B------:R-:W-:Y:S01]  /*b150*/  IMAD.WIDE.U32 R50, P4, R38, R33, R64 ;  /* 0x0000002126327225 */ /* 0x000fe20007880040 */
[----:B------:R-:W-:-:S03]  /*b160*/  IADD3 R75, P2, P3, R48, R58, R75 ;  /* 0x0000003a304b7210 */ /* 0x000fc60007b5e04b */
[----:B------:R-:W-:Y:S01]  /*b170*/  IMAD.MOV.U32 R58, RZ, RZ, R63 ;  /* 0x000000ffff3a7224 */ /* 0x000fe200078e003f */
[----:B------:R-:W-:-:S04]  /*b180*/  IADD3 R62, P0, PT, R49, R50, RZ ;  /* 0x00000032313e7210 */ /* 0x000fc80007f1e0ff */
[----:B------:R-:W-:Y:S02]  /*b190*/  IADD3.X R65, PT, PT, R62, R59, RZ, P2, P3 ;  /* 0x0000003b3e417210 */ /* 0x000fe400017e64ff */
[----:B------:R-:W-:Y:S02]  /*b1a0*/  ISETP.GE.U32.AND P2, PT, R55, R6, PT ;  /* 0x000000063700720c */ /* 0x000fe40003f46070 */
[----:B------:R-:W-:Y:S02]  /*b1b0*/  ISETP.EQ.U32.AND P3, PT, R57, R8, PT ;  /* 0x000000083900720c */ /* 0x000fe40003f62070 */
[----:B------:R-:W-:Y:S02]  /*b1c0*/  ISETP.GE.U32.AND.EX P2, PT, R56, R7, PT, P2 ;  /* 0x000000073800720c */ /* 0x000fe40003f46120 */
[----:B------:R-:W-:Y:S02]  /*b1d0*/  @P4 LOP3.LUT R2, R2, 0x10, RZ, 0xfc, !PT ;  /* 0x0000001002024812 */ /* 0x000fe400078efcff */
[----:B------:R-:W-:-:S02]  /*b1e0*/  ISETP.EQ.AND.EX P3, PT, R60, R9, !P2, P3 ;  /* 0x000000093c00720c */ /* 0x000fc40005762330 */
[----:B------:R-:W-:Y:S02]  /*b1f0*/  ISETP.LT.U32.AND P4, PT, R57, R8, PT ;  /* 0x000000083900720c */ /* 0x000fe40003f81070 */
[----:B------:R-:W-:Y:S02]  /*b200*/  LOP3.LUT R2, R2, 0xfffffff7, RZ, 0xc0, !PT ;  /* 0xfffffff702027812 */ /* 0x000fe400078ec0ff */
[----:B------:R-:W-:Y:S02]  /*b210*/  ISETP.LT.U32.OR.EX P3, PT, R60, R9, P3, P4 ;  /* 0x000000093c00720c */ /* 0x000fe40001f61540 */
[----:B------:R-:W-:Y:S02]  /*b220*/  ISETP.EQ.U32.AND P4, PT, R73, R10, PT ;  /* 0x0000000a4900720c */ /* 0x000fe40003f82070 */
[----:B------:R-:W-:Y:S02]  /*b230*/  @P0 LOP3.LUT R2, R2, 0x8, RZ, 0xfc, !PT ;  /* 0x0000000802020812 */ /* 0x000fe400078efcff */
[----:B------:R-:W-:-:S04]  /*b240*/  ISETP.EQ.AND.EX P4, PT, R74, R11, P3, P4 ;  /* 0x0000000b4a00720c */ /* 0x000fc80001f82340 */
[----:B------:R-:W-:Y:S02]  /*b250*/  ISETP.LT.U32.OR.EX P4, PT, R74, R11, P4, P5 ;  /* 0x0000000b4a00720c */ /* 0x000fe40002781550 */
[----:B------:R-:W-:-:S05]  /*b260*/  IADD3 R89, P5, PT, R39, R52, RZ ;  /* 0x0000003427597210 */ /* 0x000fca0007fbe0ff */
[----:B------:R-:W-:Y:S01]  /*b270*/  IMAD.X R72, R44, 0x1, R53, P5 ;  /* 0x000000012c487824 */ /* 0x000fe200028e0635 */
[----:B------:R-:W-:Y:S01]  /*b280*/  ISETP.GE.U32.AND P5, PT, R89, R12, PT ;  /* 0x0000000c5900720c */ /* 0x000fe20003fa6070 */
[----:B------:R-:W-:-:S03]  /*b290*/  IMAD.WIDE.U32 R52, R34, R34, RZ ;  /* 0x0000002222347225 */ /* 0x000fc600078e00ff */
[----:B------:R-:W-:-:S13]  /*b2a0*/  ISETP.GE.U32.AND.EX P5, PT, R72, R13, PT, P5 ;  /* 0x0000000d4800720c */ /* 0x000fda0003fa6150 */
[----:B------:R-:W-:-:S04]  /*b2b0*/  @P5 ISETP.NE.U32.AND P0, PT, R89, R12, PT ;  /* 0x0000000c5900520c */ /* 0x000fc80003f05070 */
[----:B------:R-:W-:Y:S02]  /*b2c0*/  @P5 ISETP.NE.OR.EX P6, PT, R72, R13, !P4, P0 ;  /* 0x0000000d4800520c */ /* 0x000fe400067c5700 */
[C---:B------:R-:W-:Y:S02]  /*b2d0*/  LOP3.LUT P5, RZ, R2.reuse, 0x1, RZ, 0xc0, !PT ;  /* 0x0000000102ff7812 */ /* 0x040fe400078ac0ff */
[----:B------:R-:W-:Y:S02]  /*b2e0*/  LOP3.LUT R2, R2, 0xfffffffd, RZ, 0xc0, !PT ;  /* 0xfffffffd02027812 */ /* 0x000fe400078ec0ff */
[----:B------:R-:W-:Y:S01]  /*b2f0*/  ISETP.NE.AND P0, PT, R76, RZ, PT ;  /* 0x000000ff4c00720c */ /* 0x000fe20003f05270 */
        /* <DEDUP_REMOVED lines=10> */
[----:B------:R-:W-:-:S08]  /*b3a0*/  SEL R53, RZ, 0x1, P2 ;  /* 0x00000001ff357807 */ /* 0x000fd00001000000 */
[----:B------:R-:W-:Y:S02]  /*b3b0*/  @P1 LOP3.LUT R2, R2, 0x2, RZ, 0xfc, !PT ;  /* 0x0000000202021812 */ /* 0x000fe400078efcff */
[----:B------:R-:W-:Y:S02]  /*b3c0*/  IADD3 R39, P1, PT, R75, R52, RZ ;  /* 0x000000344b277210 */ /* 0x000fe40007f3e0ff */
[----:B------:R-:W-:-:S03]  /*b3d0*/  LOP3.LUT R2, R2, 0xfffffffe, RZ, 0xc0, !PT ;  /* 0xfffffffe02027812 */ /* 0x000fc600078ec0ff */
[----:B------:R-:W-:Y:S01]  /*b3e0*/  IMAD.X R67, R44, 0x1, R65, P1 ;  /* 0x000000012c437824 */ /* 0x000fe200008e0641 */
[----:B------:R-:W-:Y:S02]  /*b3f0*/  @P5 LOP3.LUT R2, R2, 0x1, RZ, 0xfc, !PT ;  /* 0x0000000102025812 */ /* 0x000fe400078efcff */
[----:B------:R-:W-:Y:S02]  /*b400*/  IADD3 R71, P1, P5, R39, R58, R71 ;  /* 0x0000003a27477210 */ /* 0x000fe40007d3e047 */
[----:B------:R-:W-:Y:S02]  /*b410*/  SEL R58, R6, RZ, P6 ;  /* 0x000000ff063a7207 */ /* 0x000fe40003000000 */
[----:B------:R-:W-:Y:S02]  /*b420*/  IADD3.X R63, PT, PT, R67, R59, RZ, P1, P5 ;  /* 0x0000003b433f7210 */ /* 0x000fe40000fea4ff */
[----:B------:R-:W-:-:S04]  /*b430*/  IADD3 R68, P1, PT, R53, R8, RZ ;  /* 0x0000000835447210 */ /* 0x000fc80007f3e0ff */
[----:B------:R-:W-:Y:S01]  /*b440*/  SEL R68, R68, RZ, P6 ;  /* 0x000000ff44447207 */ /* 0x000fe20003000000 */
[----:B------:R-:W-:-:S03]  /*b450*/  IMAD.X R53, RZ, RZ, R9, P1 ;  /* 0x000000ffff357224 */ /* 0x000fc600008e0609 */
[----:B------:R-:W-:Y:S02]  /*b460*/  IADD3 R68, P1, PT, -R68, R57, RZ ;  /* 0x0000003944447210 */ /* 0x000fe40007f3e1ff */
[----:B------:R-:W-:-:S05]  /*b470*/  SEL R53, R53, RZ, P6 ;  /* 0x000000ff35357207 */ /* 0x000fca0003000000 */
[----:B------:R-:W-:Y:S01]  /*b480*/  IMAD.X R57, R60, 0x1, ~R53, P1 ;  /* 0x000000013c397824 */ /* 0x000fe200008e0e35 */
[----:B------:R-:W-:Y:S02]  /*b490*/  SEL R53, R7, RZ, P6 ;  /* 0x000000ff07357207 */ /* 0x000fe40003000000 */
[----:B------:R-:W-:-:S05]  /*b4a0*/  IADD3 R55, P1, PT, -R58, R55, RZ ;  /* 0x000000373a377210 */ /* 0x000fca0007f3e1ff */
[----:B------:R-:W-:Y:S01]  /*b4b0*/  IMAD.X R56, R56, 0x1, ~R53, P1 ;  /* 0x0000000138387824 */ /* 0x000fe200008e0e35 */
[----:B------:R-:W-:Y:S02]  /*b4c0*/  ISETP.GE.U32.AND P1, PT, R55, R16, PT ;  /* 0x000000103700720c */ /* 0x000fe40003f26070 */
[----:B------:R-:W-:Y:S02]  /*b4d0*/  SEL R53, RZ, 0x1, !P3 ;  /* 0x00000001ff357807 */ /* 0x000fe40005800000 */
[----:B------:R-:W-:-:S04]  /*b4e0*/  ISETP.GE.U32.AND.EX P1, PT, R56, R19, PT, P1 ;  /* 0x000000133800720c */ /* 0x000fc80003f26110 */
[----:B------:R-:W-:-:S04]  /*b4f0*/  SEL R77, RZ, 0xffffffff, P1 ;  /* 0xffffffffff4d7807 */ /* 0x000fc80000800000 */
[----:B------:R-:W-:-:S04]  /*b500*/  IADD3 R70, P2, P5, R77, R68, -R15 ;  /* 0x000000444d467210 */ /* 0x000fc80007d5e80f */
[----:B------:R-:W-:Y:S02]  /*b510*/  IADD3.X R77, PT, PT, R77, R57, ~R20, P2, P5 ;  /* 0x000000394d4d7210 */ /* 0x000fe400017eac14 */
[-C--:B------:R-:W-:Y:S02]  /*b520*/  ISETP.EQ.U32.AND P2, PT, R68, R15.reuse, PT ;  /* 0x0000000f4400720c */ /* 0x080fe40003f42070 */
[----:B------:R-:W-:Y:S02]  /*b530*/  LOP3.LUT P5, RZ, R2, 0x1, RZ, 0xc0, !PT ;  /* 0x0000000102ff7812 */ /* 0x000fe400078ac0ff */
[----:B------:R-:W-:Y:S02]  /*b540*/  ISETP.EQ.AND.EX P1, PT, R57, R20, !P1, P2 ;  /* 0x000000143900720c */ /* 0x000fe40004f22320 */
[----:B------:R-:W-:Y:S02]  /*b550*/  ISETP.LT.U32.AND P2, PT, R68, R15, PT ;  /* 0x0000000f4400720c */ /* 0x000fe40003f41070 */
[----:B------:R-:W-:-:S02]  /*b560*/  SEL R15, RZ, 0x1, !P4 ;  /* 0x00000001ff0f7807 */ /* 0x000fc40006000000 */
[----:B------:R-:W-:Y:S02]  /*b570*/  ISETP.LT.U32.OR.EX P1, PT, R57, R20, P1, P2 ;  /* 0x000000143900720c */ /* 0x000fe40000f21520 */
[----:B------:R-:W-:Y:S02]  /*b580*/  IADD3 R57, P2, PT, R53, R10, RZ ;  /* 0x0000000a35397210 */ /* 0x000fe40007f5e0ff */
[----:B------:R-:W-:Y:S02]  /*b590*/  SEL R58, RZ, 0xffffffff, !P1 ;  /* 0xffffffffff3a7807 */ /* 0x000fe40004800000 */
[----:B------:R-:W-:Y:S01]  /*b5a0*/  SEL R57, R57, RZ, P6 ;  /* 0x000000ff39397207 */ /* 0x000fe20003000000 */
[----:B------:R-:W-:Y:S01]  /*b5b0*/  IMAD.X R60, RZ, RZ, R11, P2 ;  /* 0x000000ffff3c7224 */ /* 0x000fe200010e060b */
[----:B------:R-:W-:Y:S02]  /*b5c0*/  LOP3.LUT P4, RZ, R2, 0x4, RZ, 0xc0, !PT ;  /* 0x0000000402ff7812 */ /* 0x000fe4000788c0ff */
[----:B------:R-:W-:-:S02]  /*b5d0*/  IADD3 R57, P2, PT, -R57, R73, RZ ;  /* 0x0000004939397210 */ /* 0x000fc40007f5e1ff */
[----:B------:R-:W-:-:S05]  /*b5e0*/  SEL R60, R60, RZ, P6 ;  /* 0x000000ff3c3c7207 */ /* 0x000fca0003000000 */
[----:B------:R-:W-:Y:S01]  /*b5f0*/  IMAD.X R60, R74, 0x1, ~R60, P2 ;  /* 0x000000014a3c7824 */ /* 0x000fe200010e0e3c */
[----:B------:R-:W-:-:S04]  /*b600*/  IADD3 R59, P2, P3, R58, R57, -R14 ;  /* 0x000000393a3b7210 */ /* 0x000fc80007b5e80e */
[----:B------:R-:W-:Y:S02]  /*b610*/  IADD3.X R58, PT, PT, R58, R60, ~R17, P2, P3 ;  /* 0x0000003c3a3a7210 */ /* 0x000fe400017e6c11 */
[----:B------:R-:W-:Y:S02]  /*b620*/  IADD3 R68, P2, PT, R15, R12, RZ ;  /* 0x0000000c0f447210 */ /* 0x000fe40007f5e0ff */
[----:B------:R-:W-:Y:S02]  /*b630*/  SEL R15, RZ, 0x1, !P4 ;  /* 0x00000001ff0f7807 */ /* 0x000fe40006000000 */
[----:B------:R-:W-:Y:S01]  /*b640*/  SEL R68, R68, RZ, P6 ;  /* 0x000000ff44447207 */ /* 0x000fe20003000000 */
[----:B------:R-:W-:Y:S01]  /*b650*/  IMAD.X R79, RZ, RZ, R13, P2 ;  /* 0x000000ffff4f7224 */ /* 0x000fe200010e060d */
[----:B------:R-:W-:Y:S02]  /*b660*/  LOP3.LUT P3, RZ, R2, 0x2, RZ, 0xc0, !PT ;  /* 0x0000000202ff7812 */ /* 0x000fe4000786c0ff */
[----:B------:R-:W-:-:S02]  /*b670*/  IADD3 R68, P2, PT, -R68, R89, RZ ;  /* 0x0000005944447210 */ /* 0x000fc40007f5e1ff */
[----:B------:R-:W-:Y:S01]  /*b680*/  SEL R79, R79, RZ, P6 ;  /* 0x000000ff4f4f7207 */ /* 0x000fe20003000000 */
[----:B------:R-:W-:Y:S01]  /*b690*/  IMAD.X R73, RZ, RZ, RZ, P3 ;  /* 0x000000ffff497224 */ /* 0x000fe200018e06ff */
[----:B------:R-:W-:-:S03]  /*b6a0*/  ISETP.GE.U32.AND P4, PT, R68, R3, PT ;  /* 0x000000034400720c */ /* 0x000fc60003f86070 */
[----:B------:R-:W-:Y:S01]  /*b6b0*/  IMAD.X R79, R72, 0x1, ~R79, P2 ;  /* 0x00000001484f7824 */ /* 0x000fe200010e0e4f */
[----:B------:R-:W-:Y:S01]  /*b6c0*/  ISETP.EQ.U32.AND P2, PT, R57, R14, PT ;  /* 0x0000000e3900720c */ /* 0x000fe20003f42070 */
[----:B------:R-:W-:-:S03]  /*b6d0*/  IMAD.MOV.U32 R72, RZ, RZ, R69 ;  /* 0x000000ffff487224 */ /* 0x000fc600078e0045 */
[----:B------:R-:W-:Y:S01]  /*b6e0*/  ISETP.EQ.AND.EX P2, PT, R60, R17, P1, P2 ;  /* 0x000000113c00720c */ /* 0x000fe20000f42320 */
[----:B------:R-:W-:Y:S01]  /*b6f0*/  IMAD.WIDE.U32.X R72, R35, R35, R72, P5 ;  /* 0x0000002323487225 */ /* 0x000fe200028e0448 */
[----:B------:R-:W-:Y:S02]  /*b700*/  IADD3 R20, P1, PT, R15, R12, RZ ;  /* 0x0000000c0f147210 */ /* 0x000fe40007f3e0ff */
[----:B------:R-:W-:Y:S02]  /*b710*/  ISETP.GE.U32.AND.EX P4, PT, R79, R18, PT, P4 ;  /* 0x000000124f00720c */ /* 0x000fe40003f86140 */
[----:B------:R-:W-:Y:S01]  /*b720*/  SEL R20, R20, RZ, P0 ;  /* 0x000000ff14147207 */ /* 0x000fe20000000000 */
[----:B------:R-:W-:-:S03]  /*b730*/  IMAD.X R53, RZ, RZ, R13, P1 ;  /* 0x000000ffff357224 */ /* 0x000fc600008e060d */
[----:B------:R-:W-:Y:S02]  /*b740*/  IADD3 R15, P1, PT, -R20, R45, RZ ;  /* 0x0000002d140f7210 */ /* 0x000fe40007f3e1ff */
[----:B------:R-:W-:Y:S02]  /*b750*/  SEL R45, R53, RZ, P0 ;  /* 0x000000ff352d7207 */ /* 0x000fe40000000000 */
[----:B------:R-:W-:-:S03]  /*b760*/  IADD3 R55, P0, PT, R55, -R16, RZ ;  /* 0x8000001037377210 */ /* 0x000fc60007f1e0ff */
[----:B------:R-:W-:Y:S01]  /*b770*/  IMAD.X R16, R54, 0x1, ~R45, P1 ;  /* 0x0000000136107824 */ /* 0x000fe200008e0e2d */
[----:B------:R-:W-:Y:S01]  /*b780*/  ISETP.LT.U32.AND P1, PT, R57, R14, PT ;  /* 0x0000000e3900720c */ /* 0x000fe20003f21070 */
[----:B------:R-:W-:Y:S01]  /*b790*/  IMAD.X R54, R56, 0x1, ~R19, P0 ;  /* 0x0000000138367824 */ /* 0x000fe200000e0e13 */
[----:B------:R-:W-:Y:S01]  /*b7a0*/  ISETP.GE.U32.AND P0, PT, R39, R52, PT ;  /* 0x000000342700720c */ /* 0x000fe20003f06070 */
[----:B------:R-:W-:Y:S01]  /*b7b0*/  IMAD.WIDE.U32 R52, R38, R33, RZ ;  /* 0x0000002126347225 */ /* 0x000fe200078e00ff */
[----:B------:R-:W-:Y:S02]  /*b7c0*/  ISETP.LT.U32.OR.EX P2, PT, R60, R17, P2, P1 ;  /* 0x000000113c00720c */ /* 0x000fe40001741510 */
[----:B------:R-:W-:Y:S02]  /*b7d0*/  ISETP.EQ.U32.AND P1, PT, R68, R3, PT ;  /* 0x000000034400720c */ /* 0x000fe40003f22070 */
[----:B------:R-:W-:Y:S01]  /*b7e0*/  SEL R57, RZ, 0xffffffff, !P2 ;  /* 0xffffffffff397807 */ /* 0x000fe20005000000 */
[----:B------:R-:W-:Y:S01]  /*b7f0*/  IMAD.WIDE.U32 R52, P3, R36, R37, R52 ;  /* 0x0000002524347225 */ /* 0x000fe20007860034 */
[----:B------:R-:W-:-:S02]  /*b800*/  ISETP.EQ.AND.EX P1, PT, R79, R18, P2, P1 ;  /* 0x000000124f00720c */ /* 0x000fc40001722310 */
[----:B------:R-:W-:Y:S01]  /*b810*/  ISETP.GE.U32.AND P2, PT, R71, R39, PT ;  /* 0x000000274700720c */ /* 0x000fe20003f46070 */
[----:B------:R-:W-:Y:S01]  /*b820*/  IMAD.X R69, RZ, RZ, RZ, P3 ;  /* 0x000000ffff457224 */ /* 0x000fe200018e06ff */
[----:B------:R-:W-:Y:S01]  /*b830*/  ISETP.GE.U32.AND.EX P0, PT, R67, R44, PT, P0 ;  /* 0x0000002c4300720c */ /* 0x000fe20003f06100 */
[----:B------:R-:W-:Y:S01]  /*b840*/  IMAD.WIDE.U32 R44, R36, R33, RZ ;  /* 0x00000021242c7225 */ /* 0x000fe200078e00ff */
[----:B------:R-:W-:Y:S02]  /*b850*/  ISETP.GE.U32.AND.EX P2, PT, R63, R67, PT, P2 ;  /* 0x000000433f00720c */ /* 0x000fe40003f46120 */
[----:B------:R-:W-:Y:S02]  /*b860*/  SEL R14, RZ, 0x1, P0 ;  /* 0x00000001ff0e7807 */ /* 0x000fe40000000000 */
[----:B------:R-:W-:Y:S02]  /*b870*/  SEL R91, RZ, 0x1, P2 ;  /* 0x00000001ff5b7807 */ /* 0x000fe40001000000 */
[----:B------:R-:W-:-:S02]  /*b880*/  IADD3 R56, P2, P3, R57, R68, -R3 ;  /* 0x0000004439387210 */ /* 0x000fc40007b5e803 */
[----:B------:R-:W-:Y:S02]  /*b890*/  IADD3 RZ, P0, PT, R45, R52, RZ ;  /* 0x000000342dff7210 */ /* 0x000fe40007f1e0ff */
[----:B------:R-:W-:Y:S01]  /*b8a0*/  IADD3.X R57, PT, PT, R57, R79, ~R18, P2, P3 ;  /* 0x0000004f39397210 */ /* 0x000fe200017e6c12 */
[----:B------:R-:W-:Y:S10]  /*b8b0*/  @!P1 BRA P4, `(.L_x_197) ;  /* 0x0000000000649947 */ /* 0x000ff40002000000 */
        /* <DEDUP_REMOVED lines=25> */
.L_x_197:
[----:B------:R-:W-:Y:S01]  /*ba50*/  ISETP.GE.U32.AND P1, PT, R55, R29, PT ;  /* 0x0000001d3700720c */ /* 0x000fe20003f26070 */
[----:B------:R-:W-:Y:S01]  /*ba60*/  IMAD.WIDE.U32 R18, R16, R36, RZ ;  /* 0x0000002410127225 */ /* 0x000fe200078e00ff */
[----:B------:R-:W-:Y:S02]  /*ba70*/  ISETP.GE.U32.AND P2, PT, R75, R48, PT ;  /* 0x000000304b00720c */ /* 0x000fe40003f46070 */
[----:B------:R-:W-:Y:S01]  /*ba80*/  ISETP.GE.U32.AND.EX P1, PT, R54, R30, PT, P1 ;  /* 0x0000001e3600720c */ /* 0x000fe20003f26110 */
[----:B------:R-:W-:Y:S01]  /*ba90*/  IMAD.MOV.U32 R68, RZ, RZ, R53 ;  /* 0x000000ffff447224 */ /* 0x000fe200078e0035 */
[----:B------:R-:W-:Y:S01]  /*baa0*/  IADD3 R91, P3, P4, R91, R72, R14 ;  /* 0x000000485b5b7210 */ /* 0x000fe20007c7e00e */
[----:B------:R-:W-:Y:S01]  /*bab0*/  IMAD.WIDE.U32 R44, R15, R36, RZ ;  /* 0x000000240f2c7225 */ /* 0x000fe200078e00ff */
[----:B------:R-:W-:Y:S02]  /*bac0*/  ISETP.GE.U32.AND.EX P2, PT, R65, R62, PT, P2 ;  /* 0x0000003e4100720c */ /* 0x000fe40003f46120 */
[----:B------:R-:W-:Y:S01]  /*bad0*/  SEL R50, RZ, 0xffffffff, P1 ;  /* 0xffffffffff327807 */ /* 0x000fe20000800000 */
[----:B------:R-:W-:Y:S01]  /*bae0*/  IMAD.WIDE.U32.X R68, R38, R37, R68, P0 ;  /* 0x0000002526447225 */ /* 0x000fe200000e0444 */
[----:B------:R-:W-:-:S02]  /*baf0*/  IADD3.X R76, PT, PT, RZ, R73, RZ, P3, P4 ;  /* 0x00000049ff4c7210 */ /* 0x000fc40001fe84ff */
[----:B------:R-:W-:Y:S01]  /*bb00*/  SEL R67, RZ, 0x1, P2 ;  /* 0x00000001ff437807 */ /* 0x000fe20001000000 */
[----:B------:R-:W-:Y:S01]  /*bb10*/  IMAD.WIDE.U32 R52, P3, R38, R15, R18 ;  /* 0x0000000f26347225 */ /* 0x000fe20007860012 */
[----:B------:R-:W-:Y:S02]  /*bb20*/  IADD3 R39, P2, P4, R50, R70, -R27 ;  /* 0x0000004632277210 */ /* 0x000fe40007c5e81b */
[----:B------:R-:W-:Y:S01]  /*bb30*/  ISETP.EQ.U32.AND P5, PT, R70, R27, PT ;  /* 0x0000001b4600720c */ /* 0x000fe20003fa2070 */
[-C--:B------:R-:W-:Y:S01]  /*bb40*/  IMAD R3, R61, R4.reuse, RZ ;  /* 0x000000043d037224 */ /* 0x080fe200078e02ff */
[----:B------:R-:W-:Y:S01]  /*bb50*/  IADD3.X R50, PT, PT, R50, R77, ~R32, P2, P4 ;  /* 0x0000004d32327210 */ /* 0x000fe200017e8c20 */
[----:B------:R-:W-:Y:S01]  /*bb60*/  IMAD.WIDE.U32 R18, R46, R4, RZ ;  /* 0x000000042e127225 */ /* 0x000fe200078e00ff */
[----:B------:R-:W-:Y:S02]  /*bb70*/  IADD3 R60, P4, PT, R45, R52, RZ ;  /* 0x000000342d3c7210 */ /* 0x000fe40007f9e0ff */
[----:B------:R-:W-:Y:S01]  /*bb80*/  IADD3 R67, P0, P2, R44, R68, R67 ;  /* 0x000000442c437210 */ /* 0x000fe20007a1e043 */
[----:B------:R-:W-:Y:S01]  /*bb90*/  IMAD R3, R46, R5, R3 ;  /* 0x000000052e037224 */ /* 0x000fe200078e0203 */
[----:B------:R-:W-:Y:S01]  /*bba0*/  ISETP.EQ.AND.EX P5, PT, R77, R32, !P1, P5 ;  /* 0x000000204d00720c */ /* 0x000fe20004fa2350 */
[----:B------:R-:W-:Y:S01]  /*bbb0*/  IMAD.WIDE.U32 R72, R18, R6, RZ ;  /* 0x0000000612487225 */ /* 0x000fe200078e00ff */
[----:B------:R-:W-:-:S02]  /*bbc0*/  IADD3.X R65, PT, PT, R60, R69, RZ, P0, P2 ;  /* 0x000000453c417210 */ /* 0x000fc400007e44ff */
[----:B------:R-:W-:Y:S01]  /*bbd0*/  LOP3.LUT P2, RZ, R2, 0x10, RZ, 0xc0, !PT ;  /* 0x0000001002ff7812 */ /* 0x000fe2000784c0ff */
[----:B------:R-:W-:Y:S01]  /*bbe0*/  IMAD.IADD R45, R19, 0x1, R3 ;  /* 0x00000001132d7824 */ /* 0x000fe200078e0203 */
[----:B------:R-:W-:Y:S01]  /*bbf0*/  ISETP.LT.U32.AND P0, PT, R70, R27, PT ;  /* 0x0000001b4600720c */ /* 0x000fe20003f01070 */
[----:B------:R-:W-:Y:S01]  /*bc00*/  IMAD.MOV.U32 R68, RZ, RZ, R51 ;  /* 0x000000ffff447224 */ /* 0x000fe200078e0033 */
[----:B------:R-:W-:Y:S01]  /*bc10*/  LOP3.LUT P6, RZ, R2, 0x8, RZ, 0xc0, !PT ;  /* 0x0000000802ff7812 */ /* 0x000fe200078cc0ff */
[----:B------:R-:W-:Y:S01]  /*bc20*/  IMAD.X R69, RZ, RZ, RZ, P2 ;  /* 0x000000ffff457224 */ /* 0x000fe200010e06ff */
[----:B------:R-:W-:Y:S01]  /*bc30*/  IADD3 R89, P2, PT, R71, R48, RZ ;  /* 0x0000003047597210 */ /* 0x000fe20007f5e0ff */
[----:B------:R-:W-:Y:S01]  /*bc40*/  IMAD.WIDE.U32 R70, R45, R6, RZ ;  /* 0x000000062d467225 */ /* 0x000fe200078e00ff */
[----:B------:R-:W-:Y:S02]  /*bc50*/  ISETP.LT.U32.OR.EX P0, PT, R77, R32, P5, P0 ;  /* 0x000000204d00720c */ /* 0x000fe40002f01500 */
[----:B------:R-:W-:Y:S01]  /*bc60*/  LOP3.LUT R3, RZ, R72, RZ, 0x33, !PT ;  /* 0x00000048ff037212 */ /* 0x000fe200078e33ff */
[----:B------:R-:W-:Y:S01]  /*bc70*/  IMAD.WIDE.U32.X R68, R38, R37, R68, P6 ;  /* 0x0000002526447225 */ /* 0x000fe200030e0444 */
[----:B------:R-:W-:-:S03]  /*bc80*/  ISETP.GE.U32.AND P1, PT, R89, R48, PT ;  /* 0x000000305900720c */ /* 0x000fc60003f26070 */
[----:B------:R-:W-:-:S04]  /*bc90*/  IMAD.WIDE.U32 R70, P5, R18, R7, R70 ;  /* 0x0000000712467225 */ /* 0x000fc800078a0046 */
[----:B------:R-:W-:Y:S01]  /*bca0*/  IMAD.X R20, R63, 0x1, R62, P2 ;  /* 0x000000013f147824 */ /* 0x000fe200010e063e */
[----:B------:R-:W-:Y:S01]  /*bcb0*/  IADD3 R14, P6, PT, R73, R70, RZ ;  /* 0x00000046490e7210 */ /* 0x000fe20007fde0ff */
[----:B------:R-:W-:Y:S01]  /*bcc0*/  IMAD.X R49, RZ, RZ, RZ, P5 ;  /* 0x000000ffff317224 */ /* 0x000fe200028e06ff */
[----:B------:R-:W-:Y:S01]  /*bcd0*/  ISETP.GT.U32.AND P2, PT, R46, R3, PT ;  /* 0x000000032e00720c */ /* 0x000fe20003f44070 */
[----:B------:R-:W-:Y:S01]  /*bce0*/  IMAD.WIDE.U32 R46, R37, R34, RZ ;  /* 0x00000022252e7225 */ /* 0x000fe200078e00ff */
[----:B------:R-:W-:Y:S02]  /*bcf0*/  LOP3.LUT R14, RZ, R14, RZ, 0x33, !PT ;  /* 0x0000000eff0e7212 */ /* 0x000fe400078e33ff */
[----:B------:R-:W-:Y:S01]  /*bd00*/  ISETP.GE.U32.AND.EX P1, PT, R20, R62, PT, P1 ;  /* 0x0000003e1400720c */ /* 0x000fe20003f26110 */
[----:B------:R-:W-:Y:S01]  /*bd10*/  IMAD.WIDE.U32 R62, R33, R34, RZ ;  /* 0x00000022213e7225 */ /* 0x000fe200078e00ff */
[----:B------:R-:W-:Y:S02]  /*bd20*/  ISETP.GT.U32.AND.EX P2, PT, R61, R14, PT, P2 ;  /* 0x0000000e3d00720c */ /* 0x000fe40003f44120 */
[----:B------:R-:W-:Y:S01]  /*bd30*/  SEL R77, RZ, 0x1, P1 ;  /* 0x00000001ff4d7807 */ /* 0x000fe20000800000 */
[----:B------:R-:W-:Y:S01]  /*bd40*/  IMAD.WIDE.U32 R46, P5, R35, R33, R46 ;  /* 0x00000021232e7225 */ /* 0x000fe200078a002e */
[----:B------:R-:W-:-:S02]  /*bd50*/  SEL R3, RZ, 0x1, !P2 ;  /* 0x00000001ff037807 */ /* 0x000fc40005000000 */
[----:B------:R-:W-:Y:S01]  /*bd60*/  IADD3 R78, P2, PT, R67, R62, RZ ;  /* 0x0000003e434e7210 */ /* 0x000fe20007f5e0ff */
[----:B------:R-:W-:Y:S01]  /*bd70*/  IMAD.WIDE.U32 R72, R45, R8, RZ ;  /* 0x000000082d487225 */ /* 0x000fe200078e00ff */
[----:B------:R-:W-:-:S03]  /*bd80*/  IADD3 R88, P1, PT, R63, R46, RZ ;  /* 0x0000002e3f587210 */ /* 0x000fc60007f3e0ff */
[----:B------:R-:W-:Y:S02]  /*bd90*/  IMAD.MOV.U32 R48, RZ, RZ, R71 ;  /* 0x000000ffff307224 */ /* 0x000fe400078e0047 */
[----:B------:R-:W-:-:S04]  /*bda0*/  IMAD.WIDE.U32 R70, R18, R8, RZ ;  /* 0x0000000812467225 */ /* 0x000fc800078e00ff */
[----:B------:R-:W-:-:S04]  /*bdb0*/  IMAD.WIDE.U32.X R48, R45, R7, R48, P6 ;  /* 0x000000072d307225 */ /* 0x000fc800030e0430 */
[----:B------:R-:W-:-:S04]  /*bdc0*/  IMAD.WIDE.U32 R72, P6, R18, R9, R72 ;  /* 0x0000000912487225 */ /* 0x000fc800078c0048 */
[----:B------:R-:W-:Y:S01]  /*bdd0*/  IMAD.X R75, RZ, RZ, RZ, P6 ;  /* 0x000000ffff4b7224 */ /* 0x000fe200030e06ff */
[----:B------:R-:W-:Y:S01]  /*bde0*/  IADD3 R51, P6, PT, R71, R72, RZ ;  /* 0x0000004847337210 */ /* 0x000fe20007fde0ff */
[----:B------:R-:W-:Y:S01]  /*bdf0*/  IMAD.X R93, R88, 0x1, R65, P2 ;  /* 0x00000001585d7824 */ /* 0x000fe200010e0641 */
[----:B------:R-:W-:Y:S01]  /*be00*/  IADD3 R14, P2, PT, R3, R48, RZ ;  /* 0x00000030030e7210 */ /* 0x000fe20007f5e0ff */
[----:B------:R-:W-:-:S04]  /*be10*/  IMAD.MOV.U32 R74, RZ, RZ, R73 ;  /* 0x000000ffff4a7224 */ /* 0x000fc800078e0049 */
[----:B------:R-:W-:Y:S01]  /*be20*/  IMAD.X R48, RZ, RZ, R49, P2 ;  /* 0x000000ffff307224 */ /* 0x000fe200010e0631 */
[----:B------:R-:W-:Y:S01]  /*be30*/  IADD3 R17, P2, PT, R66, R70, RZ ;  /* 0x0000004642117210 */ /* 0x000fe20007f5e0ff */
[----:B------:R-:W-:Y:S01]  /*be40*/  IMAD.WIDE.U32.X R72, R45, R9, R74, P6 ;  /* 0x000000092d487225 */ /* 0x000fe200030e044a */
[----:B------:R-:W-:-:S03]  /*be50*/  IADD3 R91, P6, PT, R78, R91, RZ ;  /* 0x0000005b4e5b7210 */ /* 0x000fc60007fde0ff */
[----:B------:R-:W-:Y:S01]  /*be60*/  IMAD.X R64, R51, 0x1, R64, P2 ;  /* 0x0000000133407824 */ /* 0x000fe200010e0640 */
[----:B------:R-:W-:Y:S01]  /*be70*/  ISETP.GE.U32.AND P2, PT, R17, R70, PT ;  /* 0x000000461100720c */ /* 0x000fe20003f46070 */
[----:B------:R-:W-:Y:S01]  /*be80*/  IMAD.X R66, R93, 0x1, R76, P6 ;  /* 0x000000015d427824 */ /* 0x000fe200030e064c */
[----:B------:R-:W-:Y:S02]  /*be90*/  IADD3 R3, P6, PT, R17, R14, RZ ;  /* 0x0000000e11037210 */ /* 0x000fe40007fde0ff */
[----:B------:R-:W-:-:S03]  /*bea0*/  ISETP.GE.U32.AND.EX P2, PT, R64, R51, PT, P2 ;  /* 0x000000334000720c */ /* 0x000fc60003f46120 */
[----:B------:R-:W-:Y:S01]  /*beb0*/  IMAD.X R17, R64, 0x1, R48, P6 ;  /* 0x0000000140117824 */ /* 0x000fe200030e0630 */
[----:B------:R-:W-:Y:S02]  /*bec0*/  ISETP.GE.U32.AND P6, PT, R3, R14, PT ;  /* 0x0000000e0300720c */ /* 0x000fe40003fc6070 */
[----:B------:R-:W-:Y:S02]  /*bed0*/  SEL R52, RZ, 0x1, P2 ;  /* 0x00000001ff347807 */ /* 0x000fe40001000000 */
[----:B------:R-:W-:Y:S02]  /*bee0*/  IADD3 R63, P2, PT, R91, R62, RZ ;  /* 0x0000003e5b3f7210 */ /* 0x000fe40007f5e0ff */
[----:B------:R-:W-:Y:S02]  /*bef0*/  ISETP.GE.U32.AND.EX P6, PT, R17, R48, PT, P6 ;  /* 0x000000301100720c */ /* 0x000fe40003fc6160 */
[----:B------:R-:W-:Y:S01]  /*bf00*/  SEL R48, RZ, 0xffffffff, !P0 ;  /* 0xffffffffff307807 */ /* 0x000fe20004000000 */
[----:B------:R-:W-:Y:S01]  /*bf10*/  IMAD.X R64, R66, 0x1, R88, P2 ;  /* 0x0000000142407824 */ /* 0x000fe200010e0658 */
[----:B------:R-:W-:-:S02]  /*bf20*/  SEL R51, RZ, 0x1, P6 ;  /* 0x00000001ff337807 */ /* 0x000fc40003000000 */
[----:B------:R-:W-:-:S04]  /*bf30*/  IADD3 R49, P2, P6, R48, R59, -R26 ;  /* 0x0000003b30317210 */ /* 0x000fc80007e5e81a */
[----:B------:R-:W-:Y:S02]  /*bf40*/  IADD3.X R48, PT, PT, R48, R58, ~R31, P2, P6 ;  /* 0x0000003a30307210 */ /* 0x000fe400017ecc1f */
[----:B------:R-:W-:-:S04]  /*bf50*/  IADD3 R77, P2, P6, R63, R68, R77 ;  /* 0x000000443f4d7210 */ /* 0x000fc80007e5e04d */
[----:B------:R-:W-:Y:S01]  /*bf60*/  IADD3.X R79, PT, PT, R64, R69, RZ, P2, P6 ;  /* 0x00000045404f7210 */ /* 0x000fe200017ec4ff */
[----:B------:R-:W-:Y:S01]  /*bf70*/  IMAD.WIDE.U32 R68, R45, R10, RZ ;  /* 0x0000000a2d447225 */ /* 0x000fe200078e00ff */
[----:B------:R-:W-:-:S04]  /*bf80*/  IADD3 R52, P2, P6, R51, R72, R52 ;  /* 0x0000004833347210 */ /* 0x000fc80007e5e034 */
[----:B------:R-:W-:Y:S01]  /*bf90*/  IADD3.X R73, PT, PT, RZ, R73, RZ, P2, P6 ;  /* 0x00000049ff497210 */ /* 0x000fe200017ec4ff */
[----:B------:R-:W-:-:S04]  /*bfa0*/  IMAD.WIDE.U32 R70, P2, R18, R11, R68 ;  /* 0x0000000b12467225 */ /* 0x000fc80007840044 */
[----:B------:R-:W-:-:S04]  /*bfb0*/  IMAD.WIDE.U32 R68, R18, R10, RZ ;  /* 0x0000000a12447225 */ /* 0x000fc800078e00ff */
[----:B------:R-:W-:Y:S01]  /*bfc0*/  IMAD.X R75, RZ, RZ, RZ, P2 ;  /* 0x000000ffff4b7224 */ /* 0x000fe200010e06ff */
[----:B------:R-:W-:Y:S01]  /*bfd0*/  IADD3 R61, P6, PT, R69, R70, RZ ;  /* 0x00000046453d7210 */ /* 0x000fe20007fde0ff */
[----:B------:R-:W-:Y:S01]  /*bfe0*/  IMAD.MOV.U32 R74, RZ, RZ, R71 ;  /* 0x000000ffff4a7224 */ /* 0x000fe200078e0047 */
[----:B------:R-:W-:-:S03]  /*bff0*/  ISETP.GE.U32.AND P2, PT, R78, R62, PT ;  /* 0x0000003e4e00720c */ /* 0x000fc60003f46070 */
[----:B------:R-:W-:Y:S01]  /*c000*/  IMAD.WIDE.U32.X R74, R45, R11, R74, P6 ;  /* 0x0000000b2d4a7225 */ /* 0x000fe200030e044a */
[----:B------:R-:W-:Y:S02]  /*c010*/  IADD3 R51, P6, PT, R89, R68, RZ ;  /* 0x0000004459337210 */ /* 0x000fe40007fde0ff */
[----:B------:R-:W-:-:S03]  /*c020*/  ISETP.GE.U32.AND.EX P2, PT, R93, R88, PT, P2 ;  /* 0x000000585d00720c */ /* 0x000fc60003f46120 */
[----:B------:R-:W-:Y:S01]  /*c030*/  IMAD.X R46, R61, 0x1, R20, P6 ;  /* 0x000000013d2e7824 */ /* 0x000fe200030e0614 */
[C---:B------:R-:W-:Y:S02]  /*c040*/  IADD3 R14, P6, PT, R51.reuse, R52, RZ ;  /* 0x00000034330e7210 */ /* 0x040fe40007fde0ff */
[----:B------:R-:W-:Y:S02]  /*c050*/  SEL R76, RZ, 0x1, P2 ;  /* 0x00000001ff4c7807 */ /* 0x000fe40001000000 */
[----:B------:R-:W-:Y:S01]  /*c060*/  ISETP.GE.U32.AND P2, PT, R51, R68, PT ;  /* 0x000000443300720c */ /* 0x000fe20003f46070 */
[----:B------:R-:W-:Y:S01]  /*c070*/  IMAD.X R20, R46, 0x1, R73, P6 ;  /* 0x000000012e147824 */ /* 0x000fe200030e0649 */
[----:B------:R-:W-:Y:S01]  /*c080*/  ISETP.GE.U32.AND P6, PT, R14, R52, PT ;  /* 0x000000340e00720c */ /* 0x000fe20003fc6070 */
[----:B------:R-:W-:Y:S01]  /*c090*/  IMAD.WIDE.U32 R68, R35, R33, RZ ;  /* 0x0000002123447225 */ /* 0x000fe200078e00ff */
[----:B------:R-:W-:Y:S02]  /*c0a0*/  ISETP.GE.U32.AND.EX P2, PT, R46, R61, PT, P2 ;  /* 0x0000003d2e00720c */ /* 0x000fe40003f46120 */
[----:B------:R-:W-:-:S02]  /*c0b0*/  ISETP.GE.U32.AND.EX P6, PT, R20, R73, PT, P6 ;  /* 0x000000491400720c */ /* 0x000fc40003fc6160 */
[----:B------:R-:W-:Y:S01]  /*c0c0*/  SEL R46, RZ, 0x1, P2 ;  /* 0x00000001ff2e7807 */ /* 0x000fe20001000000 */
[C---:B------:R-:W-:Y:S01]  /*c0d0*/  IMAD.WIDE.U32 R70, P2, R34.reuse, R37, R68 ;  /* 0x0000002522467225 */ /* 0x040fe20007840044 */
[----:B------:R-:W-:Y:S02]  /*c0e0*/  SEL R51, RZ, 0x1, P6 ;  /* 0x00000001ff337807 */ /* 0x000fe40003000000 */
[----:B------:R-:W-:Y:S01]  /*c0f0*/  ISETP.GE.U32.AND P6, PT, R91, R78, PT ;  /* 0x0000004e5b00720c */ /* 0x000fe20003fc6070 */
[----:B------:R-:W-:-:S03]  /*c100*/  IMAD.WIDE.U32 R68, R34, R33, RZ ;  /* 0x0000002122447225 */ /* 0x000fc600078e00ff */
[----:B------:R-:W-:Y:S01]  /*c110*/  ISETP.GE.U32.AND.EX P6, PT, R66, R93, PT, P6 ;  /* 0x0000005d4200720c */ /* 0x000fe20003fc6160 */
[----:B------:R-:W-:Y:S01]  /*c120*/  IMAD.X R73, RZ, RZ, RZ, P2 ;  /* 0x000000ffff497224 */ /* 0x000fe200010e06ff */
[----:B------:R-:W-:Y:S01]  /*c130*/  IADD3 RZ, P2, PT, R69, R70, RZ ;  /* 0x0000004645ff7210 */ /* 0x000fe20007f5e0ff */
[----:B------:R-:W-:Y:S01]  /*c140*/  IMAD.MOV.U32 R72, RZ, RZ, R71 ;  /* 0x000000ffff487224 */ /* 0x000fe200078e0047 */
[----:B------:R-:W-:Y:S01]  /*c150*/  SEL R97, RZ, 0x1, P6 ;  /* 0x00000001ff617807 */ /* 0x000fe20003000000 */
[----:B------:R-:W-:Y:S01]  /*c160*/  IMAD.X R71, RZ, RZ, RZ, P5 ;  /* 0x000000ffff477224 */ /* 0x000fe200028e06ff */
[----:B------:R-:W-:Y:S01]  /*c170*/  ISETP.GE.U32.AND P5, PT, R77, R63, PT ;  /* 0x0000003f4d00720c */ /* 0x000fe20003fa6070 */
[----:B------:R-:W-:Y:S01]  /*c180*/  IMAD.WIDE.U32.X R68, R35, R37, R72, P2 ;  /* 0x0000002523447225 */ /* 0x000fe200010e0448 */
[----:B------:R-:W-:Y:S02]  /*c190*/  IADD3 R51, P2, P6, R51, R74, R46 ;  /* 0x0000004a33337210 */ /* 0x000fe40007e5e02e */
[----:B------:R-:W-:Y:S01]  /*c1a0*/  ISETP.GE.U32.AND.EX P5, PT, R79, R64, PT, P5 ;  /* 0x000000404f00720c */ /* 0x000fe20003fa6150 */
[----:B------:R-:W-:Y:S01]  /*c1b0*/  IMAD.MOV.U32 R70, RZ, RZ, R47 ;  /* 0x000000ffff467224 */ /* 0x000fe200078e002f */
[----:B------:R-:W-:Y:S01]  /*c1c0*/  IADD3.X R52, PT, PT, RZ, R75, RZ, P2, P6 ;  /* 0x0000004bff347210 */ /* 0x000fe200017ec4ff */
[----:B------:R-:W-:Y:S01]  /*c1d0*/  IMAD.X R73, RZ, RZ, RZ, P3 ;  /* 0x000000ffff497224 */ /* 0x000fe200018e06ff */
[----:B------:R-:W-:Y:S01]  /*c1e0*/  IADD3 R97, P2, P6, R97, R68, R76 ;  /* 0x0000004461617210 */ /* 0x000fe20007e5e04c */
[----:B------:R-:W-:Y:S01]  /*c1f0*/  IMAD.WIDE.U32.X R46, R35, R37, R70, P1 ;  /* 0x00000025232e7225 */ /* 0x000fe200008e0446 */
[----:B------:R-:W-:-:S02]  /*c200*/  SEL R91, RZ, 0x1, P5 ;  /* 0x00000001ff5b7807 */ /* 0x000fc40002800000 */
[----:B------:R-:W-:Y:S01]  /*c210*/  IADD3.X R92, PT, PT, RZ, R69, RZ, P2, P6 ;  /* 0x00000045ff5c7210 */ /* 0x000fe200017ec4ff */
[-C--:B------:R-:W-:Y:S01]  /*c220*/  IMAD.WIDE.U32 R68, R38, R15.reuse, RZ ;  /* 0x0000000f26447225 */ /* 0x080fe200078e00ff */
[----:B------:R-:W-:Y:S02]  /*c230*/  ISETP.GE.U32.AND P2, PT, R63, R62, PT ;  /* 0x0000003e3f00720c */ /* 0x000fe40003f46070 */
[----:B------:R-:W-:Y:S01]  /*c240*/  ISETP.EQ.U32.AND P6, PT, R59, R26, PT ;  /* 0x0000001a3b00720c */ /* 0x000fe20003fc2070 */
[----:B------:R-:W-:Y:S01]  /*c250*/  IMAD.WIDE.U32 R62, R36, R15, RZ ;  /* 0x0000000f243e7225 */ /* 0x000fe200078e00ff */
[----:B------:R-:W-:Y:S02]  /*c260*/  ISETP.GE.U32.AND.EX P2, PT, R64, R88, PT, P2 ;  /* 0x000000584000720c */ /* 0x000fe40003f46120 */
[----:B------:R-:W-:Y:S01]  /*c270*/  ISETP.EQ.AND.EX P0, PT, R58, R31, P0, P6 ;  /* 0x0000001f3a00720c */ /* 0x000fe20000702360 */
[----:B------:R-:W-:Y:S01]  /*c280*/  IMAD.WIDE.U32 R68, P6, R36, R16, R68 ;  /* 0x0000001024447225 */ /* 0x000fe200078c0044 */
[----:B------:R-:W-:-:S02]  /*c290*/  SEL R61, RZ, 0x1, P2 ;  /* 0x00000001ff3d7807 */ /* 0x000fc40001000000 */
[----:B------:R-:W-:Y:S01]  /*c2a0*/  ISETP.LT.U32.AND P2, PT, R59, R26, PT ;  /* 0x0000001a3b00720c */ /* 0x000fe20003f41070 */
[----:B------:R-:W-:Y:S01]  /*c2b0*/  IMAD.X R59, RZ, RZ, RZ, P6 ;  /* 0x000000ffff3b7224 */ /* 0x000fe200030e06ff */
[----:B------:R-:W-:Y:S01]  /*c2c0*/  IADD3 RZ, P1, PT, R63, R68, RZ ;  /* 0x000000443fff7210 */ /* 0x000fe20007f3e0ff */
[----:B------:R-:W-:Y:S01]  /*c2d0*/  IMAD.WIDE.U32 R62, R16, R34, RZ ;  /* 0x00000022103e7225 */ /* 0x000fe200078e00ff */
[----:B------:R-:W-:Y:S02]  /*c2e0*/  ISETP.LT.U32.OR.EX P0, PT, R58, R31, P0, P2 ;  /* 0x0000001f3a00720c */ /* 0x000fe40000701520 */
[----:B------:R-:W-:Y:S01]  /*c2f0*/  ISETP.GE.U32.AND P5, PT, R67, R44, PT ;  /* 0x0000002c4300720c */ /* 0x000fe20003fa6070 */
[----:B------:R-:W-:Y:S01]  /*c300*/  IMAD.MOV.U32 R58, RZ, RZ, R69 ;  /* 0x000000ffff3a7224 */ /* 0x000fe200078e0045 */
[----:B------:R-:W-:Y:S01]  /*c310*/  IADD3 R91, P2, P6, R91, R46, R61 ;  /* 0x0000002e5b5b7210 */ /* 0x000fe20007e5e03d */
[----:B------:R-:W-:Y:S01]  /*c320*/  IMAD.WIDE.U32 R68, R37, R33, RZ ;  /* 0x0000002125447225 */ /* 0x000fe200078e00ff */
[----:B------:R-:W-:-:S02]  /*c330*/  SEL R66, RZ, 0xffffffff, !P0 ;  /* 0xffffffffff427807 */ /* 0x000fc40004000000 */
[----:B------:R-:W-:Y:S01]  /*c340*/  ISETP.GE.U32.AND.EX P5, PT, R65, R60, PT, P5 ;  /* 0x0000003c4100720c */ /* 0x000fe20003fa6150 */
[----:B------:R-:W-:Y:S01]  /*c350*/  IMAD.WIDE.U32.X R58, R38, R16, R58, P1 ;  /* 0x00000010263a7225 */ /* 0x000fe200008e043a */
[----:B------:R-:W-:Y:S02]  /*c360*/  IADD3.X R93, PT, PT, RZ, R47, RZ, P2, P6 ;  /* 0x0000002fff5d7210 */ /* 0x000fe400017ec4ff */
[----:B------:R-:W-:Y:S01]  /*c370*/  IADD3 R61, P3, P6, R66, R56, -R21 ;  /* 0x00000038423d7210 */ /* 0x000fe20007e7e815 */
[----:B------:R-:W-:Y:S01]  /*c380*/  IMAD.WIDE.U32 R46, R15, R34, RZ ;  /* 0x000000220f2e7225 */ /* 0x000fe200078e00ff */
[----:B------:R-:W-:-:S03]  /*c390*/  IADD3 R71, P1, PT, R77, R44, RZ ;  /* 0x0000002c4d477210 */ /* 0x000fc60007f3e0ff */
[----:B------:R-:W-:Y:S01]  /*c3a0*/  IMAD.WIDE.U32 R64, P2, R35, R15, R62 ;  /* 0x0000000f23407225 */ /* 0x000fe2000784003e */
[----:B------:R-:W-:Y:S02]  /*c3b0*/  SEL R63, RZ, 0x1, P5 ;  /* 0x00000001ff3f7807 */ /* 0x000fe40002800000 */
[----:B------:R-:W-:Y:S01]  /*c3c0*/  IADD3.X R62, PT, PT, R66, R57, ~R28, P3, P6 ;  /* 0x00000039423e7210 */ /* 0x000fe20001fecc1c */
[----:B------:R-:W-:Y:S01]  /*c3d0*/  IMAD.X R67, R79, 0x1, R60, P1 ;  /* 0x000000014f437824 */ /* 0x000fe200008e063c */
[----:B------:R-:W-:Y:S01]  /*c3e0*/  IADD3 R70, P6, PT, R47, R64, RZ ;  /* 0x000000402f467210 */ /* 0x000fe20007fde0ff */
[----:B------:R-:W-:Y:S01]  /*c3f0*/  IMAD.MOV.U32 R72, RZ, RZ, R53 ;  /* 0x000000ffff487224 */ /* 0x000fe200078e0035 */
[----:B------:R-:W-:Y:S01]  /*c400*/  IADD3 R94, P3, P5, R46, R58, R63 ;  /* 0x0000003a2e5e7210 */ /* 0x000fe20007d7e03f */
[----:B------:R-:W-:Y:S01]  /*c410*/  IMAD.X R103, RZ, RZ, RZ, P2 ;  /* 0x000000ffff677224 */ /* 0x000fe200010e06ff */
[----:B------:R-:W-:Y:S01]  /*c420*/  ISETP.GE.U32.AND P1, PT, R71, R44, PT ;  /* 0x0000002c4700720c */ /* 0x000fe20003f26070 */
[----:B------:R-:W-:Y:S01]  /*c430*/  IMAD.WIDE.U32.X R72, R38, R16, R72, P4 ;  /* 0x0000001026487225 */ /* 0x000fe200020e0448 */
[----:B------:R-:W-:-:S02]  /*c440*/  IADD3.X R99, PT, PT, R70, R59, RZ, P3, P5 ;  /* 0x0000003b46637210 */ /* 0x000fc40001fea4ff */
[----:B------:R-:W-:Y:S01]  /*c450*/  ISETP.GE.U32.AND.EX P5, PT, R67, R60, PT, P1 ;  /* 0x0000003c4300720c */ /* 0x000fe20003fa6110 */
[C---:B------:R-:W-:Y:S01]  /*c460*/  IMAD.WIDE.U32 R58, R33.reuse, R33, RZ ;  /* 0x00000021213a7225 */ /* 0x040fe200078e00ff */
[CC--:B------:R-:W-:Y:S02]  /*c470*/  ISETP.NE.U32.AND P1, PT, R56.reuse, R21.reuse, PT ;  /* 0x000000153800720c */ /* 0x0c0fe40003f25070 */
[----:B------:R-:W-:Y:S01]  /*c480*/  ISETP.GE.U32.AND P3, PT, R56, R21, PT ;  /* 0x000000153800720c */ /* 0x000fe20003f66070 */
[----:B------:R-:W-:Y:S01]  /*c490*/  IMAD.WIDE.U32 R68, P4, R33, R37, R68 ;  /* 0x0000002521447225 */ /* 0x000fe20007880044 */
[----:B------:R-:W-:Y:S02]  /*c4a0*/  SEL R44, RZ, 0x1, P5 ;  /* 0x00000001ff2c7807 */ /* 0x000fe40002800000 */
[----:B------:R-:W-:Y:S01]  /*c4b0*/  IADD3 R53, P5, PT, R55, -R29, RZ ;  /* 0x8000001d37357210 */ /* 0x000fe20007fbe0ff */
[----:B------:R-:W-:Y:S01]  /*c4c0*/  IMAD.X R101, RZ, RZ, RZ, P4 ;  /* 0x000000ffff657224 */ /* 0x000fe200020e06ff */
[-C--:B------:R-:W-:Y:S01]  /*c4d0*/  ISETP.NE.OR.EX P1, PT, R57, R28.reuse, !P0, P1 ;  /* 0x0000001c3900720c */ /* 0x080fe20004725710 */
[----:B------:R-:W-:Y:S01]  /*c4e0*/  IMAD.WIDE.U32 R74, R35, R15, RZ ;  /* 0x0000000f234a7225 */ /* 0x000fe200078e00ff */
[----:B------:R-:W-:-:S02]  /*c4f0*/  ISETP.GE.U32.AND.EX P3, PT, R57, R28, PT, P3 ;  /* 0x0000001c3900720c */ /* 0x000fc40003f66130 */
[----:B------:R-:W-:Y:S01]  /*c500*/  IADD3 R97, P2, PT, R94, R97, RZ ;  /* 0x000000615e617210 */ /* 0x000fe20007f5e0ff */
[----:B------:R-:W-:Y:S01]  /*c510*/  IMAD.X R66, R54, 0x1, ~R30, P5 ;  /* 0x0000000136427824 */ /* 0x000fe200028e0e1e */
[----:B------:R-:W-:Y:S01]  /*c520*/  IADD3 R95, P4, PT, R59, R68, RZ ;  /* 0x000000443b5f7210 */ /* 0x000fe20007f9e0ff */
[----:B------:R-:W-:Y:S01]  /*c530*/  IMAD.WIDE.U32 R76, R34, R15, RZ ;  /* 0x0000000f224c7225 */ /* 0x000fe200078e00ff */
[----:B------:R-:W-:-:S03]  /*c540*/  IADD3 R88, P5, PT, R97, R58, RZ ;  /* 0x0000003a61587210 */ /* 0x000fc60007fbe0ff */
[----:B------:R-:W-:Y:S01]  /*c550*/  IMAD.X R92, R99, 0x1, R92, P2 ;  /* 0x00000001635c7824 */ /* 0x000fe200010e065c */
[----:B------:R-:W-:Y:S01]  /*c560*/  IADD3 R91, P0, PT, R88, R91, RZ ;  /* 0x0000005b585b7210 */ /* 0x000fe20007f1e0ff */
[----:B------:R-:W-:-:S04]  /*c570*/  IMAD.WIDE.U32 R54, P2, R34, R16, R74 ;  /* 0x0000001022367225 */ /* 0x000fc8000784004a */
[----:B------:R-:W-:Y:S01]  /*c580*/  IMAD.X R90, R95, 0x1, R92, P5 ;  /* 0x000000015f5a7824 */ /* 0x000fe200028e065c */
[----:B------:R-:W-:Y:S01]  /*c590*/  IADD3 R89, P5, PT, R91, R46, RZ ;  /* 0x0000002e5b597210 */ /* 0x000fe20007fbe0ff */
[----:B------:R-:W-:-:S04]  /*c5a0*/  IMAD.WIDE.U32 R74, R33, R15, RZ ;  /* 0x0000000f214a7225 */ /* 0x000fc800078e00ff */
[----:B------:R-:W-:-:S04]  /*c5b0*/  IMAD.WIDE.U32 R56, R37, R15, RZ ;  /* 0x0000000f25387225 */ /* 0x000fc800078e00ff */
[----:B------:R-:W-:Y:S01]  /*c5c0*/  IMAD.X R93, R90, 0x1, R93, P0 ;  /* 0x000000015a5d7824 */ /* 0x000fe200000e065d */
[----:B------:R-:W-:Y:S06]  /*c5d0*/  @P1 BRA P3, `(.L_x_198) ;  /* 0x0000000000641947 */ /* 0x000fec0001800000 */
        /* <DEDUP_REMOVED lines=8> */
[----:B------:R-:W-:Y:S02]  /*c660*/  ISETP.LT.U32.AND P0, PT, R78, R39, PT ;  /* 0x000000274e00720c */ /* 0x000fe40003f01070 */
        /* <DEDUP_REMOVED lines=13> */
[----:B------:R-:W-:Y:S01]  /*c740*/  IADD3 R61, P0, P1, R39, R12, R61 ;  /* 0x0000000c273d7210 */ /* 0x000fe2000791e03d */
[----:B------:R-:W-:-:S03]  /*c750*/  IMAD.MOV.U32 R39, RZ, RZ, R78 ;  /* 0x000000ffff277224 */ /* 0x000fc600078e004e */
[----:B------:R-:W-:-:S09]  /*c760*/  IADD3.X R62, PT, PT, RZ, R13, R62, P0, P1 ;  /* 0x0000000dff3e7210 */ /* 0x000fd200007e243e */
.L_x_198:
[----:B------:R-:W-:Y:S01]  /*c770*/  IMAD.X R47, R93, 0x1, R70, P5 ;  /* 0x000000015d2f7824 */ /* 0x000fe200028e0646 */
[----:B------:R-:W-:Y:S01]  /*c780*/  IADD3 R44, P1, P0, R89, R72, R44 ;  /* 0x00000048592c7210 */ /* 0x000fe2000783e02c */
[----:B------:R-:W-:Y:S01]  /*c790*/  IMAD.WIDE.U32 R56, P5, R33, R16, R56 ;  /* 0x0000001021387225 */ /* 0x000fe200078a0038 */
[----:B------:R-:W-:Y:S02]  /*c7a0*/  SHF.L.W.U32.HI R63, R66, 0x1, R39 ;  /* 0x00000001423f7819 */ /* 0x000fe40000010e27 */
[----:B------:R-:W-:Y:S01]  /*c7b0*/  IADD3.X R19, PT, PT, R47, R73, RZ, P1, P0 ;  /* 0x000000492f137210 */ /* 0x000fe20000fe04ff */
[----:B------:R-:W-:Y:S01]  /*c7c0*/  IMAD.WIDE.U32 R78, R45, R12, RZ ;  /* 0x0000000c2d4e7225 */ /* 0x000fe200078e00ff */
[----:B------:R-:W-:Y:S02]  /*c7d0*/  IADD3 RZ, P1, PT, R75, R56, RZ ;  /* 0x000000384bff7210 */ /* 0x000fe40007f3e0ff */
[----:B------:R-:W-:Y:S01]  /*c7e0*/  SHF.L.W.U32.HI R60, R39, 0x1, R50 ;  /* 0x00000001273c7819 */ /* 0x000fe20000010e32 */
[----:B------:R-:W-:Y:S01]  /*c7f0*/  IMAD.X R75, RZ, RZ, RZ, P2 ;  /* 0x000000ffff4b7224 */ /* 0x000fe200010e06ff */
[----:B------:R-:W-:Y:S01]  /*c800*/  ISETP.NE.U32.AND P2, PT, R63, R39, PT ;  /* 0x000000273f00720c */ /* 0x000fe20003f45070 */
[----:B------:R-:W-:Y:S01]  /*c810*/  IMAD.WIDE.U32 R78, P0, R18, R13, R78 ;  /* 0x0000000d124e7225 */ /* 0x000fe2000780004e */
[----:B------:R-:W-:-:S02]  /*c820*/  IADD3 RZ, P3, PT, R77, R54, RZ ;  /* 0x000000364dff7210 */ /* 0x000fc40007f7e0ff */
[----:B------:R-:W-:Y:S01]  /*c830*/  ISETP.NE.AND.EX P2, PT, R60, R50, PT, P2 ;  /* 0x000000323c00720c */ /* 0x000fe20003f45320 */
[----:B------:R-:W-:Y:S02]  /*c840*/  IMAD.MOV.U32 R76, RZ, RZ, R65 ;  /* 0x000000ffff4c7224 */ /* 0x000fe400078e0041 */
[----:B------:R-:W-:Y:S01]  /*c850*/  IMAD.MOV.U32 R72, RZ, RZ, R69 ;  /* 0x000000ffff487224 */ /* 0x000fe200078e0045 */
[----:B------:R-:W-:Y:S01]  /*c860*/  ISETP.LT.AND P2, PT, R66, RZ, !P2 ;  /* 0x000000ff4200720c */ /* 0x000fe20005741270 */
[----:B------:R-:W-:Y:S01]  /*c870*/  IMAD.WIDE.U32 R64, R18, R12, RZ ;  /* 0x0000000c12407225 */ /* 0x000fe200078e00ff */
[----:B------:R-:W-:-:S03]  /*c880*/  SHF.L.U64.HI R66, R53, 0x1, R66 ;  /* 0x0000000135427819 */ /* 0x000fc60000010242 */
[----:B------:R-:W-:Y:S01]  /*c890*/  IMAD.X R69, RZ, RZ, RZ, P0 ;  /* 0x000000ffff457224 */ /* 0x000fe200000e06ff */
[----:B------:R-:W-:Y:S01]  /*c8a0*/  ISETP.LT.U32.AND P0, PT, R63, R39, PT ;  /* 0x000000273f00720c */ /* 0x000fe20003f01070 */
[----:B------:R-:W-:Y:S02]  /*c8b0*/  IMAD.MOV.U32 R74, RZ, RZ, R55 ;  /* 0x000000ffff4a7224 */ /* 0x000fe400078e0037 */
[----:B------:R-:W-:Y:S01]  /*c8c0*/  IMAD.X R55, RZ, RZ, RZ, P5 ;  /* 0x000000ffff377224 */ /* 0x000fe200028e06ff */
[----:B------:R-:W-:Y:S01]  /*c8d0*/  IADD3 R18, P5, PT, R65, R78, RZ ;  /* 0x0000004e41127210 */ /* 0x000fe20007fbe0ff */
[----:B------:R-:W-:Y:S01]  /*c8e0*/  IMAD.MOV.U32 R68, RZ, RZ, R79 ;  /* 0x000000ffff447224 */ /* 0x000fe200078e004f */
[----:B------:R-:W-:Y:S01]  /*c8f0*/  ISETP.LT.U32.OR.EX P0, PT, R60, R50, P2, P0 ;  /* 0x000000323c00720c */ /* 0x000fe20001701500 */
[----:B------:R-:W-:Y:S01]  /*c900*/  IMAD.MOV.U32 R77, RZ, RZ, R103 ;  /* 0x000000ffff4d7224 */ /* 0x000fe200078e0067 */
[----:B------:R-:W-:Y:S01]  /*c910*/  ISETP.GE.U32.AND P2, PT, R94, R46, PT ;  /* 0x0000002e5e00720c */ /* 0x000fe20003f46070 */
[----:B------:R-:W-:-:S02]  /*c920*/  IMAD.MOV.U32 R73, RZ, RZ, R101 ;  /* 0x000000ffff497224 */ /* 0x000fc400078e0065 */
[----:B------:R-:W-:Y:S01]  /*c930*/  IMAD.MOV.U32 R54, RZ, RZ, R57 ;  /* 0x000000ffff367224 */ /* 0x000fe200078e0039 */
[----:B------:R-:W-:Y:S01]  /*c940*/  ISETP.GE.U32.AND.EX P2, PT, R99, R70, PT, P2 ;  /* 0x000000466300720c */ /* 0x000fe20003f46120 */
[----:B------:R-:W-:Y:S01]  /*c950*/  IMAD.WIDE.U32.X R56, R45, R13, R68, P5 ;  /* 0x0000000d2d387225 */ /* 0x000fe200028e0444 */
[----:B------:R-:W-:Y:S02]  /*c960*/  ISETP.GE.U32.AND P5, PT, R97, R94, PT ;  /* 0x0000005e6100720c */ /* 0x000fe40003fa6070 */
[----:B------:R-:W-:Y:S01]  /*c970*/  SEL R39, RZ, 0x1, P2 ;  /* 0x00000001ff277807 */ /* 0x000fe20001000000 */
[----:B------:R-:W-:Y:S01]  /*c980*/  IMAD.WIDE.U32.X R68, R35, R16, R76, P6 ;  /* 0x0000001023447225 */ /* 0x000fe200030e044c */
[----:B------:R-:W-:Y:S02]  /*c990*/  ISETP.GE.U32.AND P6, PT, R88, R58, PT ;  /* 0x0000003a5800720c */ /* 0x000fe40003fc6070 */
[----:B------:R-:W-:Y:S01]  /*c9a0*/  ISETP.GE.U32.AND.EX P5, PT, R92, R99, PT, P5 ;  /* 0x000000635c00720c */ /* 0x000fe20003fa6150 */
[----:B------:R-:W-:Y:S01]  /*c9b0*/  IMAD.WIDE.U32.X R72, R37, R37, R72, P4 ;  /* 0x0000002525487225 */ /* 0x000fe200020e0448 */
[----:B------:R-:W-:-:S02]  /*c9c0*/  ISETP.GE.U32.AND P4, PT, R91, R88, PT ;  /* 0x000000585b00720c */ /* 0x000fc40003f86070 */
[----:B------:R-:W-:Y:S01]  /*c9d0*/  ISETP.GE.U32.AND P2, PT, R89, R46, PT ;  /* 0x0000002e5900720c */ /* 0x000fe20003f46070 */
[----:B------:R-:W-:Y:S01]  /*c9e0*/  IMAD.WIDE.U32 R58, R16, R33, RZ ;  /* 0x00000021103a7225 */ /* 0x000fe200078e00ff */
[----:B------:R-:W-:Y:S02]  /*c9f0*/  ISETP.GE.U32.AND.EX P6, PT, R90, R95, PT, P6 ;  /* 0x0000005f5a00720c */ /* 0x000fe40003fc6160 */
[----:B------:R-:W-:Y:S01]  /*ca00*/  ISETP.GE.U32.AND.EX P4, PT, R93, R90, PT, P4 ;  /* 0x0000005a5d00720c */ /* 0x000fe20003f86140 */
[----:B------:R-:W-:Y:S01]  /*ca10*/  IMAD.WIDE.U32.X R74, R35, R16, R74, P3 ;  /* 0x00000010234a7225 */ /* 0x000fe200018e044a */
[----:B------:R-:W-:Y:S02]  /*ca20*/  SEL R65, RZ, 0x1, P5 ;  /* 0x00000001ff417807 */ /* 0x000fe40002800000 */
[----:B------:R-:W-:Y:S01]  /*ca30*/  ISETP.GE.U32.AND P3, PT, R44, R89, PT ;  /* 0x000000592c00720c */ /* 0x000fe20003f66070 */
[----:B------:R-:W-:Y:S01]  /*ca40*/  IMAD.WIDE.U32 R76, P5, R37, R15, R58 ;  /* 0x0000000f254c7225 */ /* 0x000fe200078a003a */
[----:B------:R-:W-:-:S02]  /*ca50*/  ISETP.GE.U32.AND.EX P2, PT, R47, R70, PT, P2 ;  /* 0x000000462f00720c */ /* 0x000fc40003f46120 */
[----:B------:R-:W-:Y:S01]  /*ca60*/  SEL R46, RZ, 0x1, P6 ;  /* 0x00000001ff2e7807 */ /* 0x000fe20003000000 */
[----:B------:R-:W-:Y:S01]  /*ca70*/  IMAD.WIDE.U32 R58, R15, R33, RZ ;  /* 0x000000210f3a7225 */ /* 0x000fe200078e00ff */
[----:B------:R-:W-:Y:S02]  /*ca80*/  SEL R45, RZ, 0x1, P4 ;  /* 0x00000001ff2d7807 */ /* 0x000fe40002000000 */
[----:B------:R-:W-:Y:S01]  /*ca90*/  ISETP.GE.U32.AND.EX P3, PT, R19, R47, PT, P3 ;  /* 0x0000002f1300720c */ /* 0x000fe20003f66130 */
[----:B------:R-:W-:Y:S01]  /*caa0*/  IMAD.X R47, RZ, RZ, RZ, P5 ;  /* 0x000000ffff2f7224 */ /* 0x000fe200028e06ff */
[----:B------:R-:W-:Y:S01]  /*cab0*/  SEL R50, RZ, 0x1, P2 ;  /* 0x00000001ff327807 */ /* 0x000fe20001000000 */
[----:B------:R-:W-:Y:S01]  /*cac0*/  IMAD.WIDE.U32.X R54, R37, R16, R54, P1 ;  /* 0x0000001025367225 */ /* 0x000fe200008e0436 */
[----:B------:R-:W-:Y:S02]  /*cad0*/  IADD3 R70, P2, P5, R45, R72, R46 ;  /* 0x000000482d467210 */ /* 0x000fe40007d5e02e */
[----:B------:R-:W-:Y:S01]  /*cae0*/  SEL R72, RZ, 0x1, !P0 ;  /* 0x00000001ff487807 */ /* 0x000fe20004000000 */
[----:B------:R-:W-:Y:S01]  /*caf0*/  IMAD.SHL.U32 R45, R49, 0x2, RZ ;  /* 0x00000002312d7824 */ /* 0x000fe200078e00ff */
[----:B------:R-:W-:Y:S01]  /*cb00*/  IADD3 R65, P4, P6, R65, R74, R39 ;  /* 0x0000004a41417210 */ /* 0x000fe20007e9e027 */
[----:B------:R-:W-:Y:S01]  /*cb10*/  IMAD.MOV.U32 R46, RZ, RZ, R77 ;  /* 0x000000ffff2e7224 */ /* 0x000fe200078e004d */
[----:B------:R-:W-:-:S02]  /*cb20*/  SEL R39, RZ, 0x1, P3 ;  /* 0x00000001ff277807 */ /* 0x000fc40001800000 */
[----:B------:R-:W-:Y:S02]  /*cb30*/  IADD3 R79, P3, PT, R59, R76, RZ ;  /* 0x0000004c3b4f7210 */ /* 0x000fe40007f7e0ff */
[----:B------:R-:W-:Y:S02]  /*cb40*/  LOP3.LUT R76, R45, R72, RZ, 0xfc, !PT ;  /* 0x000000482d4c7212 */ /* 0x000fe400078efcff */
[----:B------:R-:W-:Y:S01]  /*cb50*/  IADD3.X R72, PT, PT, RZ, R73, RZ, P2, P5 ;  /* 0x00000049ff487210 */ /* 0x000fe200017ea4ff */
[----:B------:R-:W-:Y:S01]  /*cb60*/  IMAD.WIDE.U32.X R46, R37, R16, R46, P3 ;  /* 0x00000010252e7225 */ /* 0x000fe200018e042e */
[----:B------:R-:W-:Y:S02]  /*cb70*/  IADD3.X R74, PT, PT, RZ, R75, RZ, P4, P6 ;  /* 0x0000004bff4a7210 */ /* 0x000fe400027ec4ff */
[----:B------:R-:W-:Y:S02]  /*cb80*/  IADD3 R50, P2, P5, R39, R68, R50 ;  /* 0x0000004427327210 */ /* 0x000fe40007d5e032 */
[----:B------:R-:W-:-:S02]  /*cb90*/  SHF.L.U64.HI R73, R49, 0x1, R48 ;  /* 0x0000000131497819 */ /* 0x000fc40000010230 */
[C---:B------:R-:W-:Y:S02]  /*cba0*/  ISETP.EQ.U32.AND P4, PT, R76.reuse, R49, PT ;  /* 0x000000314c00720c */ /* 0x040fe40003f82070 */
[----:B------:R-:W-:Y:S02]  /*cbb0*/  IADD3 R71, P6, PT, R71, R64, RZ ;  /* 0x0000004047477210 */ /* 0x000fe40007fde0ff */
[----:B------:R-:W-:Y:S02]  /*cbc0*/  IADD3.X R69, PT, PT, RZ, R69, RZ, P2, P5 ;  /* 0x00000045ff457210 */ /* 0x000fe400017ea4ff */
[----:B------:R-:W-:Y:S01]  /*cbd0*/  ISETP.LT.U32.AND P2, PT, R76, R49, PT ;  /* 0x000000314c00720c */ /* 0x000fe20003f41070 */
[----:B------:R-:W-:Y:S01]  /*cbe0*/  IMAD.X R59, R18, 0x1, R67, P6 ;  /* 0x00000001123b7824 */ /* 0x000fe200030e0643 */
[----:B------:R-:W-:Y:S02]  /*cbf0*/  ISETP.EQ.AND.EX P4, PT, R73, R48, P0, P4 ;  /* 0x000000304900720c */ /* 0x000fe40000782340 */
[----:B------:R-:W-:-:S02]  /*cc00*/  ISETP.GE.U32.AND P5, PT, R71, R64, PT ;  /* 0x000000404700720c */ /* 0x000fc40003fa6070 */
[-C--:B------:R-:W-:Y:S02]  /*cc10*/  IADD3 R64, P0, PT, R71, R51.reuse, RZ ;  /* 0x0000003347407210 */ /* 0x080fe40007f1e0ff */
[----:B------:R-:W-:Y:S02]  /*cc20*/  ISETP.LT.U32.OR.EX P2, PT, R73, R48, P4, P2 ;  /* 0x000000304900720c */ /* 0x000fe40002741520 */
[----:B------:R-:W-:Y:S02]  /*cc30*/  IADD3 R39, P4, PT, R65, R58, RZ ;  /* 0x0000003a41277210 */ /* 0x000fe40007f9e0ff */
[----:B------:R-:W-:Y:S01]  /*cc40*/  ISETP.GE.U32.AND.EX P5, PT, R59, R18, PT, P5 ;  /* 0x000000123b00720c */ /* 0x000fe20003fa6150 */
[----:B------:R-:W-:Y:S01]  /*cc50*/  IMAD.SHL.U32 R18, R61, 0x2, RZ ;  /* 0x000000023d127824 */ /* 0x000fe200078e00ff */
[----:B------:R-:W-:Y:S01]  /*cc60*/  ISETP.GE.U32.AND P6, PT, R64, R51, PT ;  /* 0x000000334000720c */ /* 0x000fe20003fc6070 */
[----:B------:R-:W-:Y:S01]  /*cc70*/  IMAD.X R59, R59, 0x1, R52, P0 ;  /* 0x000000013b3b7824 */ /* 0x000fe200000e0634 */
[----:B------:R-:W-:Y:S01]  /*cc80*/  SEL R51, RZ, 0x1, !P2 ;  /* 0x00000001ff337807 */ /* 0x000fe20005000000 */
[----:B------:R-:W-:Y:S01]  /*cc90*/  IMAD.X R49, R79, 0x1, R74, P4 ;  /* 0x000000014f317824 */ /* 0x000fe200020e064a */
[----:B------:R-:W-:-:S02]  /*cca0*/  IADD3 R45, P0, PT, R39, R70, RZ ;  /* 0x00000046272d7210 */ /* 0x000fc40007f1e0ff */
[----:B------:R-:W-:Y:S02]  /*ccb0*/  LOP3.LUT R68, R18, R51, RZ, 0xfc, !PT ;  /* 0x0000003312447212 */ /* 0x000fe400078efcff */
[----:B------:R-:W-:Y:S01]  /*ccc0*/  ISETP.GE.U32.AND P4, PT, R39, R58, PT ;  /* 0x0000003a2700720c */ /* 0x000fe20003f86070 */
[----:B------:R-:W-:Y:S01]  /*ccd0*/  IMAD.X R48, R49, 0x1, R72, P0 ;  /* 0x0000000131307824 */ /* 0x000fe200000e0648 */
[----:B------:R-:W-:Y:S02]  /*cce0*/  ISETP.GE.U32.AND.EX P6, PT, R59, R52, PT, P6 ;  /* 0x000000343b00720c */ /* 0x000fe40003fc6160 */
[----:B------:R-:W-:Y:S02]  /*ccf0*/  SEL R18, RZ, 0x1, P5 ;  /* 0x00000001ff127807 */ /* 0x000fe40002800000 */
[----:B------:R-:W-:Y:S02]  /*cd00*/  ISETP.GE.U32.AND P0, PT, R45, R39, PT ;  /* 0x000000272d00720c */ /* 0x000fe40003f06070 */
[----:B------:R-:W-:-:S02]  /*cd10*/  SHF.L.U64.HI R67, R61, 0x1, R62 ;  /* 0x000000013d437819 */ /* 0x000fc4000001023e */
[----:B------:R-:W-:Y:S02]  /*cd20*/  ISETP.GE.U32.AND P5, PT, R68, R61, PT ;  /* 0x0000003d4400720c */ /* 0x000fe40003fa6070 */
[----:B------:R-:W-:Y:S02]  /*cd30*/  ISETP.GE.U32.AND.EX P4, PT, R49, R79, PT, P4 ;  /* 0x0000004f3100720c */ /* 0x000fe40003f86140 */
[----:B------:R-:W-:Y:S02]  /*cd40*/  SEL R39, RZ, 0x1, P6 ;  /* 0x00000001ff277807 */ /* 0x000fe40003000000 */
[----:B------:R-:W-:Y:S02]  /*cd50*/  ISETP.GE.U32.AND.EX P0, PT, R48, R49, PT, P0 ;  /* 0x000000313000720c */ /* 0x000fe40003f06100 */
[----:B------:R-:W-:Y:S02]  /*cd60*/  ISETP.GE.U32.AND.EX P1, PT, R67, R62, PT, P5 ;  /* 0x0000003e4300720c */ /* 0x000fe40003f26150 */
[----:B------:R-:W-:-:S02]  /*cd70*/  IADD3 R45, P6, PT, R45, R58, RZ ;  /* 0x0000003a2d2d7210 */ /* 0x000fc40007fde0ff */
[----:B------:R-:W-:Y:S02]  /*cd80*/  SEL R49, RZ, 0x1, P4 ;  /* 0x00000001ff317807 */ /* 0x000fe40002000000 */
[----:B------:R-:W-:Y:S01]  /*cd90*/  IADD3 R71, P4, P5, R39, R56, R18 ;  /* 0x0000003827477210 */ /* 0x000fe20007d9e012 */
[----:B------:R-:W-:Y:S01]  /*cda0*/  IMAD.X R48, R48, 0x1, R79, P6 ;  /* 0x0000000130307824 */ /* 0x000fe200030e064f */
[----:B------:R-:W-:Y:S02]  /*cdb0*/  SEL R65, RZ, 0x1, P0 ;  /* 0x00000001ff417807 */ /* 0x000fe40000000000 */
[----:B------:R-:W-:Y:S01]  /*cdc0*/  IADD3 R18, P0, PT, R45, R50, RZ ;  /* 0x000000322d127210 */ /* 0x000fe20007f1e0ff */
[----:B------:R-:W-:Y:S01]  /*cdd0*/  IMAD.WIDE.U32 R50, R16, R15, RZ ;  /* 0x0000000f10327225 */ /* 0x000fe200078e00ff */
[----:B------:R-:W-:Y:S02]  /*cde0*/  IADD3.X R70, PT, PT, RZ, R57, RZ, P4, P5 ;  /* 0x00000039ff467210 */ /* 0x000fe400027ea4ff */
[----:B------:R-:W-:Y:S01]  /*cdf0*/  IADD3 R65, P5, P6, R65, R54, R49 ;  /* 0x0000003641417210 */ /* 0x000fe20007ebe031 */
[----:B------:R-:W-:Y:S01]  /*ce00*/  IMAD.X R39, R48, 0x1, R69, P0 ;  /* 0x0000000130277824 */ /* 0x000fe200000e0645 */
[----:B------:R-:W-:-:S02]  /*ce10*/  ISETP.GE.U32.AND P0, PT, R18, R45, PT ;  /* 0x0000002d1200720c */ /* 0x000fc40003f06070 */
[----:B------:R-:W-:Y:S01]  /*ce20*/  ISETP.GE.U32.AND P4, PT, R45, R58, PT ;  /* 0x0000003a2d00720c */ /* 0x000fe20003f86070 */
[----:B------:R-:W-:Y:S01]  /*ce30*/  IMAD.SHL.U32 R58, R53, 0x2, RZ ;  /* 0x00000002353a7824 */ /* 0x000fe200078e00ff */
[----:B------:R-:W-:Y:S02]  /*ce40*/  IADD3.X R55, PT, PT, RZ, R55, RZ, P5, P6 ;  /* 0x00000037ff377210 */ /* 0x000fe40002fec4ff */
[----:B------:R-:W-:Y:S02]  /*ce50*/  @P1 ISETP.EQ.U32.AND P5, PT, R68, R61, PT ;  /* 0x0000003d4400120c */ /* 0x000fe40003fa2070 */
[----:B------:R-:W-:Y:S02]  /*ce60*/  ISETP.GE.U32.AND.EX P6, PT, R39, R48, PT, P0 ;  /* 0x000000302700720c */ /* 0x000fe40003fc6100 */
[----:B------:R-:W-:Y:S02]  /*ce70*/  PLOP3.LUT P0, PT, PT, PT, PT, 0x80, 0x8 ;  /* 0x000000000008781c */ /* 0x000fe40003f0f070 */
[----:B------:R-:W-:Y:S01]  /*ce80*/  ISETP.GE.U32.AND.EX P4, PT, R48, R79, PT, P4 ;  /* 0x0000004f3000720c */ /* 0x000fe20003f86140 */
[----:B------:R-:W-:Y:S01]  /*ce90*/  IMAD.WIDE.U32 R48, R15, R15, RZ ;  /* 0x0000000f0f307225 */ /* 0x000fe200078e00ff */
[----:B------:R-:W-:-:S02]  /*cea0*/  @P1 ISETP.EQ.AND.EX P0, PT, R67, R62, P2, P5 ;  /* 0x0000003e4300120c */ /* 0x000fc40001702350 */
[----:B------:R-:W-:Y:S01]  /*ceb0*/  ISETP.GE.U32.AND P2, PT, R58, R6, PT ;  /* 0x000000063a00720c */ /* 0x000fe20003f46070 */
[----:B------:R-:W-:Y:S01]  /*cec0*/  IMAD.WIDE.U32 R50, P5, R15, R16, R50 ;  /* 0x000000100f327225 */ /* 0x000fe200078a0032 */
[----:B------:R-:W-:Y:S02]  /*ced0*/  SEL R52, RZ, 0x1, P4 ;  /* 0x00000001ff347807 */ /* 0x000fe40002000000 */
[----:B------:R-:W-:Y:S01]  /*cee0*/  SEL R45, RZ, 0x1, P6 ;  /* 0x00000001ff2d7807 */ /* 0x000fe20003000000 */
[----:B------:R-:W-:Y:S01]  /*cef0*/  IMAD.X R57, RZ, RZ, RZ, P5 ;  /* 0x000000ffff397224 */ /* 0x000fe200028e06ff */
[----:B------:R-:W-:Y:S01]  /*cf00*/  ISETP.EQ.U32.AND P1, PT, R63, R8, PT ;  /* 0x000000083f00720c */ /* 0x000fe20003f22070 */
[----:B------:R-:W-:Y:S01]  /*cf10*/  IMAD.MOV.U32 R56, RZ, RZ, R51 ;  /* 0x000000ffff387224 */ /* 0x000fe200078e0033 */
[----:B------:R-:W-:Y:S02]  /*cf20*/  ISETP.GE.U32.AND.EX P2, PT, R66, R7, PT, P2 ;  /* 0x000000074200720c */ /* 0x000fe40003f46120 */
[----:B------:R-:W-:-:S02]  /*cf30*/  IADD3 R52, P5, P4, R45, R46, R52 ;  /* 0x0000002e2d347210 */ /* 0x000fc40007cbe034 */
[----:B------:R-:W-:Y:S02]  /*cf40*/  ISETP.LT.U32.AND P3, PT, R63, R8, PT ;  /* 0x000000083f00720c */ /* 0x000fe40003f61070 */
[C---:B------:R-:W-:Y:S02]  /*cf50*/  ISETP.EQ.AND.EX P6, PT, R60.reuse, R9, !P2, P1 ;  /* 0x000000093c00720c */ /* 0x040fe400057c2310 */
[----:B------:R-:W-:Y:S02]  /*cf60*/  IADD3 R46, P1, PT, R49, R50, RZ ;  /* 0x00000032312e7210 */ /* 0x000fe40007f3e0ff */
[----:B------:R-:W-:Y:S02]  /*cf70*/  IADD3.X R54, PT, PT, RZ, R47, RZ, P5, P4 ;  /* 0x0000002fff367210 */ /* 0x000fe40002fe84ff */
[----:B------:R-:W-:Y:S01]  /*cf80*/  ISETP.LT.U32.OR.EX P3, PT, R60, R9, P6, P3 ;  /* 0x000000093c00720c */ /* 0x000fe20003761530 */
[----:B------:R-:W-:Y:S01]  /*cf90*/  IMAD.WIDE.U32.X R56, R16, R16, R56, P1 ;  /* 0x0000001010387225 */ /* 0x000fe200008e0438 */
[----:B------:R-:W-:-:S02]  /*cfa0*/  ISETP.EQ.U32.AND P5, PT, R76, R10, PT ;  /* 0x0000000a4c00720c */ /* 0x000fc40003fa2070 */
[----:B------:R-:W-:Y:S02]  /*cfb0*/  ISETP.LT.U32.AND P4, PT, R76, R10, PT ;  /* 0x0000000a4c00720c */ /* 0x000fe40003f81070 */
[-C--:B------:R-:W-:Y:S02]  /*cfc0*/  ISETP.EQ.AND.EX P5, PT, R73, R11.reuse, P3, P5 ;  /* 0x0000000b4900720c */ /* 0x080fe40001fa2350 */
[----:B------:R-:W-:Y:S02]  /*cfd0*/  ISETP.GE.U32.AND P1, PT, R68, R12, PT ;  /* 0x0000000c4400720c */ /* 0x000fe40003f26070 */
[----:B------:R-:W-:Y:S02]  /*cfe0*/  IADD3 R45, P6, PT, R65, R48, RZ ;  /* 0x00000030412d7210 */ /* 0x000fe40007fde0ff */
[----:B------:R-:W-:Y:S02]  /*cff0*/  ISETP.LT.U32.OR.EX P4, PT, R73, R11, P5, P4 ;  /* 0x0000000b4900720c */ /* 0x000fe40002f81540 */
[----:B------:R-:W-:Y:S01]  /*d000*/  ISETP.GE.U32.AND.EX P1, PT, R67, R13, PT, P1 ;  /* 0x0000000d4300720c */ /* 0x000fe20003f26110 */
[----:B------:R-:W-:Y:S01]  /*d010*/  IMAD.X R47, R46, 0x1, R55, P6 ;  /* 0x000000012e2f7824 */ /* 0x000fe200030e0637 */
[----:B------:R-:W-:-:S02]  /*d020*/  IADD3 R53, P5, PT, R45, R52, RZ ;  /* 0x000000342d357210 */ /* 0x000fc40007fbe0ff */
[----:B------:R-:W-:Y:S02]  /*d030*/  ISETP.GE.U32.AND P6, PT, R45, R48, PT ;  /* 0x000000302d00720c */ /* 0x000fe40003fc6070 */
[----:B------:R-:W-:Y:S01]  /*d040*/  SEL R51, RZ, 0x1, P2 ;  /* 0x00000001ff337807 */ /* 0x000fe20001000000 */
[----:B------:R-:W-:Y:S01]  /*d050*/  IMAD.X R54, R47, 0x1, R54, P5 ;  /* 0x000000012f367824 */ /* 0x000fe200028e0636 */
[----:B------:R-:W-:Y:S02]  /*d060*/  ISETP.GE.U32.AND P5, PT, R53, R45, PT ;  /* 0x0000002d3500720c */ /* 0x000fe40003fa6070 */
[----:B------:R-:W-:Y:S02]  /*d070*/  ISETP.GE.U32.AND.EX P6, PT, R47, R46, PT, P6 ;  /* 0x0000002e2f00720c */ /* 0x000fe40003fc6160 */
[----:B------:R-:W-:Y:S02]  /*d080*/  ISETP.GE.U32.AND.EX P5, PT, R54, R47, PT, P5 ;  /* 0x0000002f3600720c */ /* 0x000fe40003fa6150 */
[----:B------:R-:W-:-:S02]  /*d090*/  SEL R45, RZ, 0x1, P6 ;  /* 0x00000001ff2d7807 */ /* 0x000fc40003000000 */
[----:B------:R-:W-:Y:S02]  /*d0a0*/  @P1 ISETP.NE.U32.AND P6, PT, R68, R12, PT ;  /* 0x0000000c4400120c */ /* 0x000fe40003fc5070 */
[----:B------:R-:W-:Y:S02]  /*d0b0*/  SEL R55, RZ, 0x1, P5 ;  /* 0x00000001ff377807 */ /* 0x000fe40002800000 */
[----:B------:R-:W-:Y:S02]  /*d0c0*/  PLOP3.LUT P5, PT, PT, PT, PT, 0x8, 0x80 ;  /* 0x000000000080781c */ /* 0x000fe40003fae170 */
[----:B------:R-:W-:Y:S02]  /*d0d0*/  @P1 ISETP.NE.OR.EX P5, PT, R67, R13, !P4, P6 ;  /* 0x0000000d4300120c */ /* 0x000fe400067a5760 */
[----:B------:R-:W-:Y:S02]  /*d0e0*/  SEL R47, RZ, 0x1, !P4 ;  /* 0x00000001ff2f7807 */ /* 0x000fe40006000000 */
[----:B------:R-:W-:-:S02]  /*d0f0*/  PLOP3.LUT P0, PT, P0, P5, PT, 0xf8, 0x8f ;  /* 0x00000000008f781c */ /* 0x000fc4000070bf70 */
[----:B------:R-:W-:Y:S02]  /*d100*/  IADD3 R46, P2, PT, R51, R8, RZ ;  /* 0x00000008332e7210 */ /* 0x000fe40007f5e0ff */
[----:B------:R-:W-:Y:S02]  /*d110*/  SEL R49, RZ, 0x1, !P3 ;  /* 0x00000001ff317807 */ /* 0x000fe40005800000 */
[----:B------:R-:W-:Y:S02]  /*d120*/  IADD3 R55, P3, P4, R55, R56, R45 ;  /* 0x0000003837377210 */ /* 0x000fe40007c7e02d */
[----:B------:R-:W-:Y:S02]  /*d130*/  IADD3 R47, P1, PT, R47, R12, RZ ;  /* 0x0000000c2f2f7210 */ /* 0x000fe40007f3e0ff */
[----:B------:R-:W-:Y:S02]  /*d140*/  SEL R46, R46, RZ, P0 ;  /* 0x000000ff2e2e7207 */ /* 0x000fe40000000000 */
[----:B------:R-:W-:Y:S01]  /*d150*/  IADD3.X R56, PT, PT, RZ, R57, RZ, P3, P4 ;  /* 0x00000039ff387210 */ /* 0x000fe20001fe84ff */
[----:B------:R-:W-:Y:S01]  /*d160*/  IMAD.X R57, RZ, RZ, R9, P2 ;  /* 0x000000ffff397224 */ /* 0x000fe200010e0609 */
[----:B------:R-:W-:Y:S01]  /*d170*/  IADD3 R51, P3, PT, R63, -R46, RZ ;  /* 0x8000002e3f337210 */ /* 0x000fe20007f7e0ff */
[----:B------:R-:W-:Y:S01]  /*d180*/  IMAD.X R46, RZ, RZ, R13, P1 ;  /* 0x000000ffff2e7224 */ /* 0x000fe200008e060d */
[----:B------:R-:W-:-:S02]  /*d190*/  ISETP.NE.U32.AND P1, PT, R71, RZ, PT ;  /* 0x000000ff4700720c */ /* 0x000fc40003f25070 */
[----:B------:R-:W-:Y:S02]  /*d1a0*/  IADD3 R49, P6, PT, R49, R10, RZ ;  /* 0x0000000a31317210 */ /* 0x000fe40007fde0ff */
[----:B------:R-:W-:Y:S02]  /*d1b0*/  ISETP.NE.AND.EX P1, PT, R70, RZ, PT, P1 ;  /* 0x000000ff4600720c */ /* 0x000fe40003f25310 */
[----:B------:R-:W-:Y:S01]  /*d1c0*/  SEL R45, R47, RZ, P0 ;  /* 0x000000ff2f2d7207 */ /* 0x000fe20000000000 */
[----:B------:R-:W-:Y:S01]  /*d1d0*/  IMAD.X R50, RZ, RZ, R11, P6 ;  /* 0x000000ffff327224 */ /* 0x000fe200030e060b */
[----:B------:R-:W-:Y:S02]  /*d1e0*/  SEL R49, R49, RZ, P0 ;  /* 0x000000ff31317207 */ /* 0x000fe40000000000 */
[----:B------:R-:W-:Y:S02]  /*d1f0*/  SEL R47, R6, RZ, P0 ;  /* 0x000000ff062f7207 */ /* 0x000fe40000000000 */
[----:B------:R-:W-:-:S02]  /*d200*/  IADD3 R45, P5, PT, -R45, R68, RZ ;  /* 0x000000442d2d7210 */ /* 0x000fc40007fbe1ff */
[----:B------:R-:W-:Y:S02]  /*d210*/  IADD3 R49, P4, PT, -R49, R76, RZ ;  /* 0x0000004c31317210 */ /* 0x000fe40007f9e1ff */
[----:B------:R-:W-:Y:S02]  /*d220*/  IADD3 R47, P6, PT, -R47, R58, RZ ;  /* 0x0000003a2f2f7210 */ /* 0x000fe40007fde1ff */
[----:B------:R-:W-:Y:S02]  /*d230*/  SEL R46, R46, RZ, P0 ;  /* 0x000000ff2e2e7207 */ /* 0x000fe40000000000 */
[----:B------:R-:W-:Y:S02]  /*d240*/  SEL R50, R50, RZ, P0 ;  /* 0x000000ff32327207 */ /* 0x000fe40000000000 */
[----:B------:R-:W-:Y:S01]  /*d250*/  SEL R57, R57, RZ, P0 ;  /* 0x000000ff39397207 */ /* 0x000fe20000000000 */
[----:B------:R-:W-:Y:S01]  /*d260*/  IMAD.X R46, R67, 0x1, ~R46, P5 ;  /* 0x00000001432e7824 */ /* 0x000fe200028e0e2e */
[----:B------:R-:W-:Y:S01]  /*d270*/  SEL R48, R7, RZ, P0 ;  /* 0x000000ff07307207 */ /* 0x000fe20000000000 */
[----:B------:R-:W-:-:S02]  /*d280*/  IMAD.X R50, R73, 0x1, ~R50, P4 ;  /* 0x0000000149327824 */ /* 0x000fc400020e0e32 */
        /* <DEDUP_REMOVED lines=28> */
.L_x_199:
        /* <DEDUP_REMOVED lines=10> */
[----:B------:R-:W-:Y:S01]  /*d4f0*/  IMAD.WIDE.U32 R70, R77, R8, RZ ;  /* 0x000000084d467225 */ /* 0x000fe200078e00ff */
[----:B------:R-:W-:-:S03]  /*d500*/  ISETP.GE.U32.AND P4, PT, R3, R68, PT ;  /* 0x000000440300720c */ /* 0x000fc60003f86070 */
[----:B------:R-:W-:-:S04]  /*d510*/  IMAD.WIDE.U32 R66, P0, R60, R7, R66 ;  /* 0x000000073c427225 */ /* 0x000fc80007800042 */
[----:B------:R-:W-:Y:S01]  /*d520*/  IMAD.WIDE.U32 R70, P5, R60, R9, R70 ;  /* 0x000000093c467225 */ /* 0x000fe200078a0046 */
[----:B------:R-:W-:-:S03]  /*d530*/  IADD3 R62, P2, PT, R63, R66, RZ ;  /* 0x000000423f3e7210 */ /* 0x000fc60007f5e0ff */
[----:B------:R-:W-:Y:S01]  /*d540*/  IMAD.X R63, RZ, RZ, RZ, P0 ;  /* 0x000000ffff3f7224 */ /* 0x000fe200000e06ff */
[----:B------:R-:W-:Y:S01]  /*d550*/  LOP3.LUT R14, RZ, R62, RZ, 0x33, !PT ;  /* 0x0000003eff0e7212 */ /* 0x000fe200078e33ff */
[----:B------:R-:W-:Y:S01]  /*d560*/  IMAD.MOV.U32 R62, RZ, RZ, R67 ;  /* 0x000000ffff3e7224 */ /* 0x000fe200078e0043 */
[----:B------:R-:W-:Y:S01]  /*d570*/  IADD3 R57, P0, PT, R69, R70, RZ ;  /* 0x0000004645397210 */ /* 0x000fe20007f1e0ff */
[----:B------:R-:W-:Y:S01]  /*d580*/  IMAD.WIDE.U32 R72, R77, R10, RZ ;  /* 0x0000000a4d487225 */ /* 0x000fe200078e00ff */
[----:B------:R-:W-:-:S03]  /*d590*/  ISETP.GT.U32.AND.EX P1, PT, R17, R14, PT, P1 ;  /* 0x0000000e1100720c */ /* 0x000fc60003f24110 */
[----:B------:R-:W-:Y:S01]  /*d5a0*/  IMAD.WIDE.U32.X R62, R77, R7, R62, P2 ;  /* 0x000000074d3e7225 */ /* 0x000fe200010e043e */
[----:B------:R-:W-:-:S03]  /*d5b0*/  SEL R17, RZ, 0x1, !P1 ;  /* 0x00000001ff117807 */ /* 0x000fc60004800000 */
[----:B------:R-:W-:Y:S01]  /*d5c0*/  IMAD.X R14, R57, 0x1, R20, P3 ;  /* 0x00000001390e7824 */ /* 0x000fe200018e0614 */
[----:B------:R-:W-:Y:S01]  /*d5d0*/  IADD3 R58, P1, PT, R17, R62, RZ ;  /* 0x0000003e113a7210 */ /* 0x000fe20007f3e0ff */
[----:B------:R-:W-:-:S03]  /*d5e0*/  IMAD.WIDE.U32 R74, R77, R12, RZ ;  /* 0x0000000c4d4a7225 */ /* 0x000fc600078e00ff */
[----:B------:R-:W-:Y:S01]  /*d5f0*/  ISETP.GE.U32.AND.EX P4, PT, R14, R57, PT, P4 ;  /* 0x000000390e00720c */ /* 0x000fe20003f86140 */
[----:B------:R-:W-:Y:S02]  /*d600*/  IMAD.X R67, RZ, RZ, RZ, P5 ;  /* 0x000000ffff437224 */ /* 0x000fe400028e06ff */
[----:B------:R-:W-:Y:S01]  /*d610*/  IMAD.MOV.U32 R66, RZ, RZ, R71 ;  /* 0x000000ffff427224 */ /* 0x000fe200078e0047 */
[----:B------:R-:W-:Y:S01]  /*d620*/  SEL R20, RZ, 0x1, P4 ;  /* 0x00000001ff147807 */ /* 0x000fe20002000000 */
[----:B------:R-:W-:-:S04]  /*d630*/  IMAD.WIDE.U32 R68, R60, R10, RZ ;  /* 0x0000000a3c447225 */ /* 0x000fc800078e00ff */
[----:B------:R-:W-:Y:S01]  /*d640*/  IMAD.X R57, RZ, RZ, R63, P1 ;  /* 0x000000ffff397224 */ /* 0x000fe200008e063f */
[----:B------:R-:W-:Y:S01]  /*d650*/  IADD3 R17, P5, PT, R64, R68, RZ ;  /* 0x0000004440117210 */ /* 0x000fe20007fbe0ff */
[----:B------:R-:W-:-:S03]  /*d660*/  IMAD.WIDE.U32 R72, P1, R60, R11, R72 ;  /* 0x0000000b3c487225 */ /* 0x000fc60007820048 */
[----:B------:R-:W-:Y:S01]  /*d670*/  ISETP.GE.U32.AND P3, PT, R17, R68, PT ;  /* 0x000000441100720c */ /* 0x000fe20003f66070 */
[----:B------:R-:W-:Y:S01]  /*d680*/  IMAD.WIDE.U32 R74, P6, R60, R13, R74 ;  /* 0x0000000d3c4a7225 */ /* 0x000fe200078c004a */
[----:B------:R-:W-:-:S03]  /*d690*/  IADD3 R68, P2, PT, R69, R72, RZ ;  /* 0x0000004845447210 */ /* 0x000fc60007f5e0ff */
[----:B------:R-:W-:-:S04]  /*d6a0*/  IMAD.WIDE.U32 R62, R60, R12, RZ ;  /* 0x0000000c3c3e7225 */ /* 0x000fc800078e00ff */
[----:B------:R-:W-:Y:S01]  /*d6b0*/  IMAD.WIDE.U32.X R60, R77, R9, R66, P0 ;  /* 0x000000094d3c7225 */ /* 0x000fe200000e0442 */
[----:B------:R-:W-:Y:S02]  /*d6c0*/  IADD3 R91, P0, PT, R3, R58, RZ ;  /* 0x0000003a035b7210 */ /* 0x000fe40007f1e0ff */
[----:B------:R-:W-:Y:S01]  /*d6d0*/  IADD3 R89, P4, PT, R44, R62, RZ ;  /* 0x0000003e2c597210 */ /* 0x000fe20007f9e0ff */
[----:B------:R-:W-:Y:S02]  /*d6e0*/  IMAD.X R65, RZ, RZ, RZ, P1 ;  /* 0x000000ffff417224 */ /* 0x000fe400008e06ff */
[----:B------:R-:W-:Y:S01]  /*d6f0*/  IMAD.X R93, R14, 0x1, R57, P0 ;  /* 0x000000010e5d7824 */ /* 0x000fe200000e0639 */
[----:B------:R-:W-:Y:S01]  /*d700*/  ISETP.GE.U32.AND P0, PT, R91, R58, PT ;  /* 0x0000003a5b00720c */ /* 0x000fe20003f06070 */
[----:B------:R-:W-:Y:S01]  /*d710*/  IMAD.X R14, R68, 0x1, R59, P5 ;  /* 0x00000001440e7824 */ /* 0x000fe200028e063b */
[----:B------:R-:W-:Y:S01]  /*d720*/  ISETP.GE.U32.AND P1, PT, R89, R62, PT ;  /* 0x0000003e5900720c */ /* 0x000fe20003f26070 */
[C---:B------:R-:W-:Y:S01]  /*d730*/  IMAD R44, R93.reuse, R4, RZ ;  /* 0x000000045d2c7224 */ /* 0x040fe200078e02ff */
[----:B------:R-:W-:Y:S01]  /*d740*/  ISETP.GE.U32.AND.EX P0, PT, R93, R57, PT, P0 ;  /* 0x000000395d00720c */ /* 0x000fe20003f06100 */
[----:B------:R-:W-:Y:S01]  /*d750*/  IMAD.X R67, RZ, RZ, RZ, P6 ;  /* 0x000000ffff437224 */ /* 0x000fe200030e06ff */
[----:B------:R-:W-:Y:S01]  /*d760*/  IADD3 R3, P5, PT, R63, R74, RZ ;  /* 0x0000004a3f037210 */ /* 0x000fe20007fbe0ff */
[----:B------:R-:W-:Y:S01]  /*d770*/  IMAD.WIDE.U32 R62, R91, R4, RZ ;  /* 0x000000045b3e7225 */ /* 0x000fe200078e00ff */
[----:B------:R-:W-:-:S02]  /*d780*/  SEL R57, RZ, 0x1, P0 ;  /* 0x00000001ff397807 */ /* 0x000fc40000000000 */
[----:B------:R-:W-:Y:S01]  /*d790*/  ISETP.GE.U32.AND.EX P3, PT, R14, R68, PT, P3 ;  /* 0x000000440e00720c */ /* 0x000fe20003f66130 */
[----:B------:R-:W-:Y:S01]  /*d7a0*/  IMAD R79, R91, R5, R44 ;  /* 0x000000055b4f7224 */ /* 0x000fe200078e022c */
[----:B------:R-:W-:Y:S01]  /*d7b0*/  IADD3 R20, P0, P6, R57, R60, R20 ;  /* 0x0000003c39147210 */ /* 0x000fe20007e1e014 */
[----:B------:R-:W-:Y:S02]  /*d7c0*/  IMAD.MOV.U32 R64, RZ, RZ, R73 ;  /* 0x000000ffff407224 */ /* 0x000fe400078e0049 */
[----:B------:R-:W-:Y:S02]  /*d7d0*/  IMAD.IADD R79, R63, 0x1, R79 ;  /* 0x000000013f4f7824 */ /* 0x000fe400078e024f */
[----:B------:R-:W-:Y:S02]  /*d7e0*/  IMAD.MOV.U32 R66, RZ, RZ, R75 ;  /* 0x000000ffff427224 */ /* 0x000fe400078e004b */
[----:B------:R-:W-:-:S04]  /*d7f0*/  IMAD.WIDE.U32 R68, R79, R6, RZ ;  /* 0x000000064f447225 */ /* 0x000fc800078e00ff */
[----:B------:R-:W-:Y:S01]  /*d800*/  IMAD.X R44, R19, 0x1, R3, P4 ;  /* 0x00000001132c7824 */ /* 0x000fe200020e0603 */
[----:B------:R-:W-:Y:S01]  /*d810*/  IADD3 R19, P4, PT, R17, R20, RZ ;  /* 0x0000001411137210 */ /* 0x000fe20007f9e0ff */
[----:B------:R-:W-:Y:S01]  /*d820*/  IMAD.WIDE.U32.X R58, R77, R11, R64, P2 ;  /* 0x0000000b4d3a7225 */ /* 0x000fe200010e0440 */
[----:B------:R-:W-:Y:S02]  /*d830*/  IADD3.X R17, PT, PT, RZ, R61, RZ, P0, P6 ;  /* 0x0000003dff117210 */ /* 0x000fe400007ec4ff */
[----:B------:R-:W-:Y:S01]  /*d840*/  ISETP.GE.U32.AND.EX P1, PT, R44, R3, PT, P1 ;  /* 0x000000032c00720c */ /* 0x000fe20003f26110 */
[----:B------:R-:W-:Y:S01]  /*d850*/  IMAD.WIDE.U32 R64, R62, R6, RZ ;  /* 0x000000063e407225 */ /* 0x000fe200078e00ff */
[----:B------:R-:W-:Y:S02]  /*d860*/  ISETP.GE.U32.AND P2, PT, R19, R20, PT ;  /* 0x000000141300720c */ /* 0x000fe40003f46070 */
[----:B------:R-:W-:Y:S01]  /*d870*/  SEL R20, RZ, 0x1, P3 ;  /* 0x00000001ff147807 */ /* 0x000fe20001800000 */
[----:B------:R-:W-:Y:S01]  /*d880*/  IMAD.WIDE.U32.X R66, R77, R13, R66, P5 ;  /* 0x0000000d4d427225 */ /* 0x000fe200028e0442 */
[----:B------:R-:W-:-:S03]  /*d890*/  LOP3.LUT R3, RZ, R64, RZ, 0x33, !PT ;  /* 0x00000040ff037212 */ /* 0x000fc600078e33ff */
[----:B------:R-:W-:Y:S01]  /*d8a0*/  IMAD.WIDE.U32 R68, P5, R62, R7, R68 ;  /* 0x000000073e447225 */ /* 0x000fe200078a0044 */
[----:B------:R-:W-:-:S03]  /*d8b0*/  ISETP.GT.U32.AND P0, PT, R91, R3, PT ;  /* 0x000000035b00720c */ /* 0x000fc60003f04070 */
[----:B------:R-:W-:-:S04]  /*d8c0*/  IMAD.WIDE.U32 R60, R79, R8, RZ ;  /* 0x000000084f3c7225 */ /* 0x000fc800078e00ff */
[----:B------:R-:W-:Y:S01]  /*d8d0*/  IMAD.X R76, R14, 0x1, R17, P4 ;  /* 0x000000010e4c7824 */ /* 0x000fe200020e0611 */
[----:B------:R-:W-:Y:S01]  /*d8e0*/  IADD3 R14, P4, PT, R65, R68, RZ ;  /* 0x00000044410e7210 */ /* 0x000fe20007f9e0ff */
[----:B------:R-:W-:-:S03]  /*d8f0*/  IMAD.WIDE.U32 R70, R62, R8, RZ ;  /* 0x000000083e467225 */ /* 0x000fc600078e00ff */
[----:B------:R-:W-:Y:S01]  /*d900*/  ISETP.GE.U32.AND.EX P2, PT, R76, R17, PT, P2 ;  /* 0x000000114c00720c */ /* 0x000fe20003f46120 */
[----:B------:R-:W-:Y:S01]  /*d910*/  IMAD.WIDE.U32 R64, P6, R62, R9, R60 ;  /* 0x000000093e407225 */ /* 0x000fe200078c003c */
[----:B------:R-:W-:Y:S02]  /*d920*/  IADD3 R3, P3, PT, R19, R70, RZ ;  /* 0x0000004613037210 */ /* 0x000fe40007f7e0ff */
[----:B------:R-:W-:Y:S01]  /*d930*/  LOP3.LUT R14, RZ, R14, RZ, 0x33, !PT ;  /* 0x0000000eff0e7212 */ /* 0x000fe200078e33ff */
[----:B------:R-:W-:Y:S01]  /*d940*/  IMAD.X R61, RZ, RZ, RZ, P5 ;  /* 0x000000ffff3d7224 */ /* 0x000fe200028e06ff */
[----:B------:R-:W-:Y:S01]  /*d950*/  SEL R19, RZ, 0x1, P2 ;  /* 0x00000001ff137807 */ /* 0x000fe20001000000 */
[----:B------:R-:W-:Y:S01]  /*d960*/  IMAD.MOV.U32 R60, RZ, RZ, R69 ;  /* 0x000000ffff3c7224 */ /* 0x000fe200078e0045 */
[----:B------:R-:W-:Y:S01]  /*d970*/  ISETP.GE.U32.AND P2, PT, R3, R70, PT ;  /* 0x000000460300720c */ /* 0x000fe20003f46070 */
[----:B------:R-:W-:Y:S01]  /*d980*/  IMAD.WIDE.U32 R74, R79, R12, RZ ;  /* 0x0000000c4f4a7225 */ /* 0x000fe200078e00ff */
[----:B------:R-:W-:-:S02]  /*d990*/  IADD3 R17, P5, PT, R71, R64, RZ ;  /* 0x0000004047117210 */ /* 0x000fc40007fbe0ff */
[----:B------:R-:W-:Y:S01]  /*d9a0*/  ISETP.GT.U32.AND.EX P0, PT, R93, R14, PT, P0 ;  /* 0x0000000e5d00720c */ /* 0x000fe20003f04100 */
[----:B------:R-:W-:-:S03]  /*d9b0*/  IMAD.WIDE.U32 R70, R79, R10, RZ ;  /* 0x0000000a4f467225 */ /* 0x000fc600078e00ff */
[----:B------:R-:W-:Y:S01]  /*d9c0*/  SEL R57, RZ, 0x1, !P0 ;  /* 0x00000001ff397807 */ /* 0x000fe20004000000 */
[----:B------:R-:W-:Y:S01]  /*d9d0*/  IMAD.X R69, RZ, RZ, RZ, P6 ;  /* 0x000000ffff457224 */ /* 0x000fe200030e06ff */
[----:B------:R-:W-:Y:S01]  /*d9e0*/  IADD3 R58, P0, P6, R19, R58, R20 ;  /* 0x0000003a133a7210 */ /* 0x000fe20007e1e014 */
[----:B------:R-:W-:-:S03]  /*d9f0*/  IMAD.WIDE.U32.X R60, R79, R7, R60, P4 ;  /* 0x000000074f3c7225 */ /* 0x000fc600020e043c */
[----:B------:R-:W-:Y:S01]  /*da00*/  IADD3.X R91, PT, PT, RZ, R59, RZ, P0, P6 ;  /* 0x0000003bff5b7210 */ /* 0x000fe200007ec4ff */
[----:B------:R-:W-:-:S04]  /*da10*/  IMAD.WIDE.U32 R72, P4, R62, R11, R70 ;  /* 0x0000000b3e487225 */ /* 0x000fc80007880046 */
[----:B------:R-:W-:Y:S02]  /*da20*/  IMAD.MOV.U32 R68, RZ, RZ, R65 ;  /* 0x000000ffff447224 */ /* 0x000fe400078e0041 */
[----:B------:R-:W-:-:S04]  /*da30*/  IMAD.WIDE.U32 R70, R62, R10, RZ ;  /* 0x0000000a3e467225 */ /* 0x000fc800078e00ff */
[----:B------:R-:W-:Y:S01]  /*da40*/  IMAD.X R65, RZ, RZ, RZ, P4 ;  /* 0x000000ffff417224 */ /* 0x000fe200020e06ff */
[----:B------:R-:W-:Y:S01]  /*da50*/  IADD3 R20, P4, PT, R57, R60, RZ ;  /* 0x0000003c39147210 */ /* 0x000fe20007f9e0ff */
[----:B------:R-:W-:Y:S01]  /*da60*/  IMAD.WIDE.U32 R74, P6, R62, R13, R74 ;  /* 0x0000000d3e4a7225 */ /* 0x000fe200078c004a */
[----:B------:R-:W-:-:S03]  /*da70*/  IADD3 R19, P0, PT, R71, R72, RZ ;  /* 0x0000004847137210 */ /* 0x000fc60007f1e0ff */
[----:B------:R-:W-:Y:S01]  /*da80*/  IMAD.X R77, RZ, RZ, RZ, P6 ;  /* 0x000000ffff4d7224 */ /* 0x000fe200030e06ff */
[----:B------:R-:W-:Y:S01]  /*da90*/  IADD3 R93, P6, PT, R3, R20, RZ ;  /* 0x00000014035d7210 */ /* 0x000fe20007fde0ff */
[----:B------:R-:W-:Y:S01]  /*daa0*/  IMAD.X R71, RZ, RZ, R61, P4 ;  /* 0x000000ffff477224 */ /* 0x000fe200020e063d */
[----:B------:R-:W-:Y:S01]  /*dab0*/  IADD3 R57, P4, PT, R89, R58, RZ ;  /* 0x0000003a59397210 */ /* 0x000fe20007f9e0ff */
[----:B------:R-:W-:Y:S02]  /*dac0*/  IMAD.X R14, R17, 0x1, R76, P3 ;  /* 0x00000001110e7824 */ /* 0x000fe400018e064c */
[----:B------:R-:W-:-:S03]  /*dad0*/  IMAD.WIDE.U32 R62, R62, R12, RZ ;  /* 0x0000000c3e3e7225 */ /* 0x000fc600078e00ff */
[C---:B------:R-:W-:Y:S01]  /*dae0*/  ISETP.GE.U32.AND.EX P2, PT, R14.reuse, R17, PT, P2 ;  /* 0x000000110e00720c */ /* 0x040fe20003f46120 */
[----:B------:R-:W-:Y:S01]  /*daf0*/  IMAD.X R88, R14, 0x1, R71, P6 ;  /* 0x000000010e587824 */ /* 0x000fe200030e0647 */
[----:B------:R-:W-:Y:S01]  /*db00*/  IADD3 R72, P3, PT, R63, R74, RZ ;  /* 0x0000004a3f487210 */ /* 0x000fe20007f7e0ff */
[----:B------:R-:W-:Y:S01]  /*db10*/  IMAD.WIDE.U32.X R68, R79, R9, R68, P5 ;  /* 0x000000094f447225 */ /* 0x000fe200028e0444 */
[----:B------:R-:W-:-:S03]  /*db20*/  ISETP.GE.U32.AND P5, PT, R57, R58, PT ;  /* 0x0000003a3900720c */ /* 0x000fc60003fa6070 */
[-C--:B------:R-:W-:Y:S02]  /*db30*/  IMAD R14, R88, R4.reuse, RZ ;  /* 0x00000004580e7224 */ /* 0x080fe400078e02ff */
[----:B------:R-:W-:-:S04]  /*db40*/  IMAD.WIDE.U32 R58, R93, R4, RZ ;  /* 0x000000045d3a7225 */ /* 0x000fc800078e00ff */
[----:B------:R-:W-:Y:S01]  /*db50*/  IMAD R17, R93, R5, R14 ;  /* 0x000000055d117224 */ /* 0x000fe200078e020e */
[----:B------:R-:W-:Y:S01]  /*db60*/  SEL R14, RZ, 0x1, P1 ;  /* 0x00000001ff0e7807 */ /* 0x000fe20000800000 */
[----:B------:R-:W-:Y:S01]  /*db70*/  IMAD.X R78, R44, 0x1, R91, P4 ;  /* 0x000000012c4e7824 */ /* 0x000fe200020e065b */
[----:B------:R-:W-:Y:S01]  /*db80*/  IADD3 R57, P4, PT, R57, R70, RZ ;  /* 0x0000004639397210 */ /* 0x000fe20007f9e0ff */
[----:B------:R-:W-:Y:S01]  /*db90*/  IMAD.MOV.U32 R76, RZ, RZ, R75 ;  /* 0x000000ffff4c7224 */ /* 0x000fe200078e004b */
[----:B------:R-:W-:Y:S01]  /*dba0*/  SEL R44, RZ, 0x1, P2 ;  /* 0x00000001ff2c7807 */ /* 0x000fe20001000000 */
[----:B------:R-:W-:Y:S01]  /*dbb0*/  IMAD.IADD R17, R59, 0x1, R17 ;  /* 0x000000013b117824 */ /* 0x000fe200078e0211 */
[----:B------:R-:W-:Y:S01]  /*dbc0*/  ISETP.GE.U32.AND.EX P5, PT, R78, R91, PT, P5 ;  /* 0x0000005b4e00720c */ /* 0x000fe20003fa6150 */
[----:B------:R-:W-:Y:S02]  /*dbd0*/  IMAD.MOV.U32 R64, RZ, RZ, R73 ;  /* 0x000000ffff407224 */ /* 0x000fe400078e0049 */
[----:B------:R-:W-:Y:S01]  /*dbe0*/  IMAD.WIDE.U32.X R60, R79, R13, R76, P3 ;  /* 0x0000000d4f3c7225 */ /* 0x000fe200018e044c */
[----:B------:R-:W-:-:S02]  /*dbf0*/  ISETP.GE.U32.AND P3, PT, R93, R20, PT ;  /* 0x000000145d00720c */ /* 0x000fc40003f66070 */
[----:B------:R-:W-:Y:S01]  /*dc00*/  SEL R3, RZ, 0x1, P5 ;  /* 0x00000001ff037807 */ /* 0x000fe20002800000 */
[----:B------:R-:W-:Y:S01]  /*dc10*/  IMAD.WIDE.U32 R74, R17, R6, RZ ;  /* 0x00000006114a7225 */ /* 0x000fe200078e00ff */
[----:B------:R-:W-:Y:S02]  /*dc20*/  ISETP.GE.U32.AND.EX P1, PT, R88, R71, PT, P3 ;  /* 0x000000475800720c */ /* 0x000fe40003f26130 */
[----:B------:R-:W-:Y:S01]  /*dc30*/  IADD3 R77, P3, P6, R3, R66, R14 ;  /* 0x00000042034d7210 */ /* 0x000fe20007e7e00e */
[----:B------:R-:W-:Y:S01]  /*dc40*/  IMAD.WIDE.U32.X R64, R79, R11, R64, P0 ;  /* 0x0000000b4f407225 */ /* 0x000fe200000e0440 */
[----:B------:R-:W-:Y:S02]  /*dc50*/  ISETP.GE.U32.AND P0, PT, R57, R70, PT ;  /* 0x000000463900720c */ /* 0x000fe40003f06070 */
[----:B------:R-:W-:Y:S01]  /*dc60*/  SEL R73, RZ, 0x1, P1 ;  /* 0x00000001ff497807 */ /* 0x000fe20000800000 */
[----:B------:R-:W-:Y:S01]  /*dc70*/  IMAD.X R20, R19, 0x1, R78, P4 ;  /* 0x0000000113147824 */ /* 0x000fe200020e064e */
[----:B------:R-:W-:Y:S01]  /*dc80*/  IADD3.X R76, PT, PT, RZ, R67, RZ, P3, P6 ;  /* 0x00000043ff4c7210 */ /* 0x000fe20001fec4ff */
[----:B------:R-:W-:Y:S01]  /*dc90*/  IMAD.WIDE.U32 R70, R58, R6, RZ ;  /* 0x000000063a467225 */ /* 0x000fe200078e00ff */
[----:B------:R-:W-:-:S02]  /*dca0*/  SHF.L.W.U32.HI R14, R48, 0x1, R51 ;  /* 0x00000001300e7819 */ /* 0x000fc40000010e33 */
[----:B------:R-:W-:Y:S01]  /*dcb0*/  ISETP.GE.U32.AND.EX P1, PT, R20, R19, PT, P0 ;  /* 0x000000131400720c */ /* 0x000fe20003f26100 */
[----:B------:R-:W-:Y:S01]  /*dcc0*/  IMAD.WIDE.U32 R74, P5, R58, R7, R74 ;  /* 0x000000073a4a7225 */ /* 0x000fe200078a004a */
[----:B------:R-:W-:Y:S02]  /*dcd0*/  LOP3.LUT R3, RZ, R70, RZ, 0x33, !PT ;  /* 0x00000046ff037212 */ /* 0x000fe400078e33ff */
[----:B------:R-:W-:Y:S01]  /*dce0*/  IADD3 R44, P0, P4, R73, R68, R44 ;  /* 0x00000044492c7210 */ /* 0x000fe20007c1e02c */
[----:B------:R-:W-:Y:S01]  /*dcf0*/  IMAD.X R67, RZ, RZ, RZ, P5 ;  /* 0x000000ffff437224 */ /* 0x000fe200028e06ff */
[----:B------:R-:W-:Y:S01]  /*dd00*/  IADD3 R19, P3, PT, R71, R74, RZ ;  /* 0x0000004a47137210 */ /* 0x000fe20007f7e0ff */
[----:B------:R-:W-:Y:S01]  /*dd10*/  IMAD.MOV.U32 R66, RZ, RZ, R75 ;  /* 0x000000ffff427224 */ /* 0x000fe200078e004b */
[----:B------:R-:W-:Y:S01]  /*dd20*/  ISETP.GT.U32.AND P2, PT, R93, R3, PT ;  /* 0x000000035d00720c */ /* 0x000fe20003f44070 */
[----:B------:R-:W-:Y:S01]  /*dd30*/  IMAD.WIDE.U32 R70, R17, R8, RZ ;  /* 0x0000000811467225 */ /* 0x000fe200078e00ff */
[----:B------:R-:W-:-:S02]  /*dd40*/  SHF.L.W.U32.HI R3, R51, 0x1, R52 ;  /* 0x0000000133037819 */ /* 0x000fc40000010e34 */
[----:B------:R-:W-:Y:S01]  /*dd50*/  ISETP.NE.U32.AND P5, PT, R14, R51, PT ;  /* 0x000000330e00720c */ /* 0x000fe20003fa5070 */
[----:B------:R-:W-:Y:S01]  /*dd60*/  IMAD.WIDE.U32.X R66, R17, R7, R66, P3 ;  /* 0x0000000711427225 */ /* 0x000fe200018e0442 */
[----:B------:R-:W-:Y:S02]  /*dd70*/  ISETP.NE.U32.AND P3, PT, R77, RZ, PT ;  /* 0x000000ff4d00720c */ /* 0x000fe40003f65070 */
[----:B------:R-:W-:Y:S02]  /*dd80*/  LOP3.LUT R19, RZ, R19, RZ, 0x33, !PT ;  /* 0x00000013ff137212 */ /* 0x000fe400078e33ff */
[----:B------:R-:W-:Y:S02]  /*dd90*/  ISETP.NE.AND.EX P5, PT, R3, R52, PT, P5 ;  /* 0x000000340300720c */ /* 0x000fe40003fa5350 */
[----:B------:R-:W-:Y:S02]  /*dda0*/  ISETP.NE.AND.EX P3, PT, R76, RZ, PT, P3 ;  /* 0x000000ff4c00720c */ /* 0x000fe40003f65330 */
[----:B------:R-:W-:Y:S01]  /*ddb0*/  IADD3.X R73, PT, PT, RZ, R69, RZ, P0, P4 ;  /* 0x00000045ff497210 */ /* 0x000fe200007e84ff */
[----:B------:R-:W-:Y:S01]  /*ddc0*/  IMAD.WIDE.U32 R68, R58, R8, RZ ;  /* 0x000000083a447225 */ /* 0x000fe200078e00ff */
[----:B------:R-:W-:-:S02]  /*ddd0*/  ISETP.GT.U32.AND.EX P2, PT, R88, R19, PT, P2 ;  /* 0x000000135800720c */ /* 0x000fc40003f44120 */
[----:B------:R-:W-:Y:S02]  /*dde0*/  ISETP.LT.U32.AND P4, PT, R14, R51, PT ;  /* 0x000000330e00720c */ /* 0x000fe40003f81070 */
[----:B------:R-:W-:Y:S02]  /*ddf0*/  ISETP.LT.AND P5, PT, R48, RZ, !P5 ;  /* 0x000000ff3000720c */ /* 0x000fe40006fa1270 */
[----:B------:R-:W-:Y:S02]  /*de00*/  IADD3 R57, P6, PT, R57, R44, RZ ;  /* 0x0000002c39397210 */ /* 0x000fe40007fde0ff */
[----:B------:R-:W-:Y:S02]  /*de10*/  SEL R19, RZ, 0x1, !P2 ;  /* 0x00000001ff137807 */ /* 0x000fe40005000000 */
[----:B------:R-:W-:Y:S01]  /*de20*/  ISETP.LT.U32.OR.EX P4, PT, R3, R52, P5, P4 ;  /* 0x000000340300720c */ /* 0x000fe20002f81540 */
[----:B------:R-:W-:Y:S01]  /*de30*/  IMAD.X R75, R20, 0x1, R73, P6 ;  /* 0x00000001144b7824 */ /* 0x000fe200030e0649 */
[----:B------:R-:W-:Y:S01]  /*de40*/  ISETP.GE.U32.AND P0, PT, R57, R44, PT ;  /* 0x0000002c3900720c */ /* 0x000fe20003f06070 */
[----:B------:R-:W-:Y:S01]  /*de50*/  IMAD.SHL.U32 R44, R49, 0x2, RZ ;  /* 0x00000002312c7824 */ /* 0x000fe200078e00ff */
[----:B------:R-:W-:Y:S01]  /*de60*/  IADD3 R20, P6, PT, R19, R66, RZ ;  /* 0x0000004213147210 */ /* 0x000fe20007fde0ff */
[----:B------:R-:W-:Y:S01]  /*de70*/  IMAD.WIDE.U32 R70, P5, R58, R9, R70 ;  /* 0x000000093a467225 */ /* 0x000fe200078a0046 */
[----:B------:R-:W-:-:S02]  /*de80*/  SEL R19, RZ, 0x1, !P4 ;  /* 0x00000001ff137807 */ /* 0x000fc40006000000 */
[----:B------:R-:W-:Y:S02]  /*de90*/  IADD3 R57, P2, PT, R57, R68, RZ ;  /* 0x0000004439397210 */ /* 0x000fe40007f5e0ff */
[----:B------:R-:W-:Y:S01]  /*dea0*/  LOP3.LUT R44, R44, R19, RZ, 0xfc, !PT ;  /* 0x000000132c2c7212 */ /* 0x000fe200078efcff */
[----:B------:R-:W-:Y:S10]  /*deb0*/  @!P3 BRA `(.L_x_200) ;  /* 0x000000000038b947 */ /* 0x000ff40003800000 */
        /* <DEDUP_REMOVED lines=14> */
.L_x_200:
[----:B------:R-:W-:Y:S01]  /*dfa0*/  IMAD.X R59, RZ, RZ, R67, P6 ;  /* 0x000000ffff3b7224 */ /* 0x000fe200030e0643 */
[----:B------:R-:W-:Y:S01]  /*dfb0*/  ISETP.GE.U32.AND P3, PT, R57, R68, PT ;  /* 0x000000443900720c */ /* 0x000fe20003f66070 */
[----:B------:R-:W-:Y:S01]  /*dfc0*/  IMAD.X R67, RZ, RZ, RZ, P5 ;  /* 0x000000ffff437224 */ /* 0x000fe200028e06ff */
[----:B------:R-:W-:Y:S01]  /*dfd0*/  IADD3 R68, P6, PT, R69, R70, RZ ;  /* 0x0000004645447210 */ /* 0x000fe20007fde0ff */
[----:B------:R-:W-:Y:S01]  /*dfe0*/  IMAD.MOV.U32 R66, RZ, RZ, R71 ;  /* 0x000000ffff427224 */ /* 0x000fe200078e0047 */
[----:B------:R-:W-:Y:S02]  /*dff0*/  ISETP.GE.U32.AND.EX P0, PT, R75, R73, PT, P0 ;  /* 0x000000494b00720c */ /* 0x000fe40003f06100 */
[----:B------:R-:W-:Y:S02]  /*e000*/  SEL R70, RZ, 0x1, P1 ;  /* 0x00000001ff467807 */ /* 0x000fe40000800000 */
[----:B------:R-:W-:Y:S01]  /*e010*/  IADD3 R19, P1, PT, R57, R20, RZ ;  /* 0x0000001439137210 */ /* 0x000fe20007f3e0ff */
[----:B------:R-:W-:Y:S01]  /*e020*/  IMAD.X R57, R68, 0x1, R75, P2 ;  /* 0x0000000144397824 */ /* 0x000fe200010e064b */
[----:B------:R-:W-:-:S02]  /*e030*/  SEL R63, RZ, 0x1, P0 ;  /* 0x00000001ff3f7807 */ /* 0x000fc40000000000 */
[----:B------:R-:W-:Y:S01]  /*e040*/  ISETP.GE.U32.AND P0, PT, R19, R20, PT ;  /* 0x000000141300720c */ /* 0x000fe20003f06070 */
[----:B------:R-:W-:Y:S01]  /*e050*/  IMAD.X R20, R57, 0x1, R59, P1 ;  /* 0x0000000139147824 */ /* 0x000fe200008e063b */
[----:B------:R-:W-:Y:S02]  /*e060*/  IADD3 R70, P2, P5, R63, R64, R70 ;  /* 0x000000403f467210 */ /* 0x000fe40007d5e046 */
[----:B------:R-:W-:Y:S01]  /*e070*/  ISETP.GE.U32.AND.EX P3, PT, R57, R68, PT, P3 ;  /* 0x000000443900720c */ /* 0x000fe20003f66130 */
[C---:B------:R-:W-:Y:S01]  /*e080*/  IMAD.WIDE.U32 R68, R17.reuse, R10, RZ ;  /* 0x0000000a11447225 */ /* 0x040fe200078e00ff */
[----:B------:R-:W-:Y:S02]  /*e090*/  IADD3 R63, P1, PT, R18, R62, RZ ;  /* 0x0000003e123f7210 */ /* 0x000fe40007f3e0ff */
[----:B------:R-:W-:Y:S02]  /*e0a0*/  ISETP.GE.U32.AND.EX P0, PT, R20, R59, PT, P0 ;  /* 0x0000003b1400720c */ /* 0x000fe40003f06100 */
[----:B------:R-:W-:Y:S01]  /*e0b0*/  IADD3.X R74, PT, PT, RZ, R65, RZ, P2, P5 ;  /* 0x00000041ff4a7210 */ /* 0x000fe200017ea4ff */
[----:B------:R-:W-:Y:S01]  /*e0c0*/  IMAD.WIDE.U32.X R64, R17, R9, R66, P6 ;  /* 0x0000000911407225 */ /* 0x000fe200030e0442 */
[----:B------:R-:W-:-:S02]  /*e0d0*/  IADD3 R67, P5, PT, R63, R70, RZ ;  /* 0x000000463f437210 */ /* 0x000fc40007fbe0ff */
[----:B------:R-:W-:Y:S01]  /*e0e0*/  SEL R18, RZ, 0x1, P3 ;  /* 0x00000001ff127807 */ /* 0x000fe20001800000 */
[----:B------:R-:W-:Y:S01]  /*e0f0*/  IMAD.X R39, R39, 0x1, R72, P1 ;  /* 0x0000000127277824 */ /* 0x000fe200008e0648 */
[----:B------:R-:W-:Y:S02]  /*e100*/  SEL R57, RZ, 0x1, P0 ;  /* 0x00000001ff397807 */ /* 0x000fe40000000000 */
[----:B------:R-:W-:Y:S01]  /*e110*/  ISETP.GE.U32.AND P0, PT, R63, R62, PT ;  /* 0x0000003e3f00720c */ /* 0x000fe20003f06070 */
[C---:B------:R-:W-:Y:S01]  /*e120*/  IMAD.WIDE.U32 R62, R58.reuse, R10, RZ ;  /* 0x0000000a3a3e7225 */ /* 0x040fe200078e00ff */
[----:B------:R-:W-:Y:S02]  /*e130*/  IADD3 R64, P3, P2, R57, R64, R18 ;  /* 0x0000004039407210 */ /* 0x000fe40007a7e012 */
[----:B------:R-:W-:Y:S01]  /*e140*/  ISETP.GE.U32.AND P1, PT, R67, R70, PT ;  /* 0x000000464300720c */ /* 0x000fe20003f26070 */
[C---:B------:R-:W-:Y:S01]  /*e150*/  IMAD.X R18, R39.reuse, 0x1, R74, P5 ;  /* 0x0000000127127824 */ /* 0x040fe200028e064a */
[----:B------:R-:W-:Y:S01]  /*e160*/  ISETP.GE.U32.AND.EX P0, PT, R39, R72, PT, P0 ;  /* 0x000000482700720c */ /* 0x000fe20003f06100 */
[----:B------:R-:W-:Y:S01]  /*e170*/  IMAD.WIDE.U32 R68, P5, R58, R11, R68 ;  /* 0x0000000b3a447225 */ /* 0x000fe200078a0044 */
[----:B------:R-:W-:-:S02]  /*e180*/  IADD3.X R59, PT, PT, RZ, R65, RZ, P3, P2 ;  /* 0x00000041ff3b7210 */ /* 0x000fc40001fe44ff */
[----:B------:R-:W-:Y:S01]  /*e190*/  ISETP.GE.U32.AND.EX P1, PT, R18, R74, PT, P1 ;  /* 0x0000004a1200720c */ /* 0x000fe20003f26110 */
[----:B------:R-:W-:Y:S01]  /*e1a0*/  IMAD.X R65, RZ, RZ, RZ, P5 ;  /* 0x000000ffff417224 */ /* 0x000fe200028e06ff */
[----:B------:R-:W-:Y:S02]  /*e1b0*/  IADD3 R39, P2, PT, R67, R62, RZ ;  /* 0x0000003e43277210 */ /* 0x000fe40007f5e0ff */
[----:B------:R-:W-:Y:S02]  /*e1c0*/  IADD3 R57, P3, PT, R63, R68, RZ ;  /* 0x000000443f397210 */ /* 0x000fe40007f7e0ff */
[----:B------:R-:W-:Y:S02]  /*e1d0*/  SEL R66, RZ, 0x1, P0 ;  /* 0x00000001ff427807 */ /* 0x000fe40000000000 */
[----:B------:R-:W-:Y:S01]  /*e1e0*/  SEL R63, RZ, 0x1, P1 ;  /* 0x00000001ff3f7807 */ /* 0x000fe20000800000 */
[----:B------:R-:W-:Y:S01]  /*e1f0*/  IMAD.X R18, R57, 0x1, R18, P2 ;  /* 0x0000000139127824 */ /* 0x000fe200010e0612 */
[----:B------:R-:W-:-:S02]  /*e200*/  IADD3 R67, P6, PT, R39, R64, RZ ;  /* 0x0000004027437210 */ /* 0x000fc40007fde0ff */
[----:B------:R-:W-:Y:S02]  /*e210*/  ISETP.GE.U32.AND P0, PT, R39, R62, PT ;  /* 0x0000003e2700720c */ /* 0x000fe40003f06070 */
[----:B------:R-:W-:Y:S01]  /*e220*/  IADD3 R66, P2, P5, R63, R60, R66 ;  /* 0x0000003c3f427210 */ /* 0x000fe20007d5e042 */
[C---:B------:R-:W-:Y:S01]  /*e230*/  IMAD.X R68, R18.reuse, 0x1, R59, P6 ;  /* 0x0000000112447824 */ /* 0x040fe200030e063b */
[----:B------:R-:W-:Y:S01]  /*e240*/  ISETP.GE.U32.AND P1, PT, R67, R64, PT ;  /* 0x000000404300720c */ /* 0x000fe20003f26070 */
[----:B------:R-:W-:Y:S01]  /*e250*/  IMAD.MOV.U32 R64, RZ, RZ, R69 ;  /* 0x000000ffff407224 */ /* 0x000fe200078e0045 */
[----:B------:R-:W-:Y:S01]  /*e260*/  ISETP.GE.U32.AND.EX P0, PT, R18, R57, PT, P0 ;  /* 0x000000391200720c */ /* 0x000fe20003f06100 */
[----:B------:R-:W-:Y:S01]  /*e270*/  IMAD.WIDE.U32 R62, R17, R12, RZ ;  /* 0x0000000c113e7225 */ /* 0x000fe200078e00ff */
[----:B------:R-:W-:Y:S02]  /*e280*/  IADD3.X R57, PT, PT, RZ, R61, RZ, P2, P5 ;  /* 0x0000003dff397210 */ /* 0x000fe400017ea4ff */
[----:B------:R-:W-:Y:S01]  /*e290*/  SHF.L.U64.HI R69, R49, 0x1, R50 ;  /* 0x0000000131457819 */ /* 0x000fe20000010232 */
[----:B------:R-:W-:Y:S01]  /*e2a0*/  IMAD.WIDE.U32.X R60, R17, R11, R64, P3 ;  /* 0x0000000b113c7225 */ /* 0x000fe200018e0440 */
[----:B------:R-:W-:-:S02]  /*e2b0*/  SEL R64, RZ, 0x1, P0 ;  /* 0x00000001ff407807 */ /* 0x000fc40000000000 */
[----:B------:R-:W-:Y:S01]  /*e2c0*/  ISETP.NE.U32.AND P0, PT, R66, RZ, PT ;  /* 0x000000ff4200720c */ /* 0x000fe20003f05070 */
[----:B------:R-:W-:Y:S01]  /*e2d0*/  IMAD.SHL.U32 R18, R45, 0x2, RZ ;  /* 0x000000022d127824 */ /* 0x000fe200078e00ff */
[----:B------:R-:W-:Y:S02]  /*e2e0*/  ISETP.EQ.U32.AND P5, PT, R44, R49, PT ;  /* 0x000000312c00720c */ /* 0x000fe40003fa2070 */
[----:B------:R-:W-:Y:S02]  /*e2f0*/  ISETP.NE.AND.EX P0, PT, R57, RZ, PT, P0 ;  /* 0x000000ff3900720c */ /* 0x000fe40003f05300 */
[----:B------:R-:W-:Y:S02]  /*e300*/  ISETP.GE.U32.AND.EX P1, PT, R68, R59, PT, P1 ;  /* 0x0000003b4400720c */ /* 0x000fe40003f26110 */
[----:B------:R-:W-:Y:S02]  /*e310*/  ISETP.LT.U32.AND P2, PT, R44, R49, PT ;  /* 0x000000312c00720c */ /* 0x000fe40003f41070 */
[----:B------:R-:W-:-:S02]  /*e320*/  ISETP.EQ.AND.EX P4, PT, R69, R50, P4, P5 ;  /* 0x000000324500720c */ /* 0x000fc40002782350 */
[----:B------:R-:W-:Y:S02]  /*e330*/  SEL R39, RZ, 0x1, P1 ;  /* 0x00000001ff277807 */ /* 0x000fe40000800000 */
[----:B------:R-:W-:Y:S01]  /*e340*/  ISETP.LT.U32.OR.EX P2, PT, R69, R50, P4, P2 ;  /* 0x000000324500720c */ /* 0x000fe20002741520 */
[C---:B------:R-:W-:Y:S01]  /*e350*/  IMAD.WIDE.U32 R62, P4, R58.reuse, R13, R62 ;  /* 0x0000000d3a3e7225 */ /* 0x040fe2000788003e */
[----:B------:R-:W-:Y:S02]  /*e360*/  IADD3 R64, P1, P3, R39, R60, R64 ;  /* 0x0000003c27407210 */ /* 0x000fe40007b3e040 */
[----:B------:R-:W-:Y:S01]  /*e370*/  SEL R39, RZ, 0x1, !P2 ;  /* 0x00000001ff277807 */ /* 0x000fe20005000000 */
[----:B------:R-:W-:-:S03]  /*e380*/  IMAD.WIDE.U32 R58, R58, R12, RZ ;  /* 0x0000000c3a3a7225 */ /* 0x000fc600078e00ff */
[----:B------:R-:W-:Y:S01]  /*e390*/  LOP3.LUT R71, R18, R39, RZ, 0xfc, !PT ;  /* 0x0000002712477212 */ /* 0x000fe200078efcff */
[----:B------:R-:W-:Y:S06]  /*e3a0*/  @!P0 BRA `(.L_x_201) ;  /* 0x0000000000248947 */ /* 0x000fec0003800000 */
        /* <DEDUP_REMOVED lines=9> */
.L_x_201:
[----:B------:R-:W-:Y:S02]  /*e440*/  SHF.L.U64.HI R65, R45, 0x1, R46 ;  /* 0x000000012d417819 */ /* 0x000fe4000001022e */
[----:B------:R-:W-:Y:S02]  /*e450*/  ISETP.GE.U32.AND P0, PT, R71, R45, PT ;  /* 0x0000002d4700720c */ /* 0x000fe40003f06070 */
[----:B------:R-:W-:Y:S02]  /*e460*/  IADD3.X R61, PT, PT, RZ, R61, RZ, P1, P3 ;  /* 0x0000003dff3d7210 */ /* 0x000fe40000fe64ff */
[----:B------:R-:W-:Y:S02]  /*e470*/  IADD3 R53, P5, PT, R53, R58, RZ ;  /* 0x0000003a35357210 */ /* 0x000fe40007fbe0ff */
[----:B------:R-:W-:Y:S01]  /*e480*/  IADD3 R39, P1, PT, R59, R62, RZ ;  /* 0x0000003e3b277210 */ /* 0x000fe20007f3e0ff */
[----:B------:R-:W-:Y:S01]  /*e490*/  IMAD.X R59, RZ, RZ, RZ, P4 ;  /* 0x000000ffff3b7224 */ /* 0x000fe200020e06ff */
[----:B------:R-:W-:-:S02]  /*e4a0*/  ISETP.GE.U32.AND.EX P3, PT, R65, R46, PT, P0 ;  /* 0x0000002e4100720c */ /* 0x000fc40003f66100 */
[C---:B------:R-:W-:Y:S01]  /*e4b0*/  IADD3 R57, P0, PT, R53.reuse, R64, RZ ;  /* 0x0000004035397210 */ /* 0x040fe20007f1e0ff */
[----:B------:R-:W-:Y:S01]  /*e4c0*/  IMAD.X R54, R54, 0x1, R39, P5 ;  /* 0x0000000136367824 */ /* 0x000fe200028e0627 */
[----:B------:R-:W-:Y:S01]  /*e4d0*/  ISETP.GE.U32.AND P5, PT, R53, R58, PT ;  /* 0x0000003a3500720c */ /* 0x000fe20003fa6070 */
[----:B------:R-:W-:Y:S01]  /*e4e0*/  IMAD.MOV.U32 R58, RZ, RZ, R63 ;  /* 0x000000ffff3a7224 */ /* 0x000fe200078e003f */
[----:B------:R-:W-:Y:S01]  /*e4f0*/  ISETP.GE.U32.AND P4, PT, R57, R64, PT ;  /* 0x000000403900720c */ /* 0x000fe20003f86070 */
[----:B------:R-:W-:Y:S01]  /*e500*/  IMAD.X R60, R54, 0x1, R61, P0 ;  /* 0x00000001363c7824 */ /* 0x000fe200000e063d */
[----:B------:R-:W-:Y:S01]  /*e510*/  SHF.L.U64.HI R64, R47, 0x1, R48 ;  /* 0x000000012f407819 */ /* 0x000fe20000010230 */
[----:B------:R-:W-:Y:S01]  /*e520*/  IMAD.WIDE.U32.X R58, R17, R13, R58, P1 ;  /* 0x0000000d113a7225 */ /* 0x000fe200008e043a */
[----:B------:R-:W-:Y:S02]  /*e530*/  PLOP3.LUT P0, PT, PT, PT, PT, 0x80, 0x8 ;  /* 0x000000000008781c */ /* 0x000fe40003f0f070 */
[----:B------:R-:W-:Y:S01]  /*e540*/  ISETP.GE.U32.AND.EX P4, PT, R60, R61, PT, P4 ;  /* 0x0000003d3c00720c */ /* 0x000fe20003f86140 */
[----:B------:R-:W-:Y:S01]  /*e550*/  IMAD.SHL.U32 R61, R47, 0x2, RZ ;  /* 0x000000022f3d7824 */ /* 0x000fe200078e00ff */
[----:B------:R-:W-:-:S02]  /*e560*/  @P3 ISETP.EQ.U32.AND P6, PT, R71, R45, PT ;  /* 0x0000002d4700320c */ /* 0x000fc40003fc2070 */
[----:B------:R-:W-:Y:S02]  /*e570*/  ISETP.GE.U32.AND.EX P5, PT, R54, R39, PT, P5 ;  /* 0x000000273600720c */ /* 0x000fe40003fa6150 */
[----:B------:R-:W-:Y:S02]  /*e580*/  ISETP.GE.U32.AND P1, PT, R61, R6, PT ;  /* 0x000000063d00720c */ /* 0x000fe40003f26070 */
[----:B------:R-:W-:Y:S02]  /*e590*/  @P3 ISETP.EQ.AND.EX P0, PT, R65, R46, P2, P6 ;  /* 0x0000002e4100320c */ /* 0x000fe40001702360 */
[----:B------:R-:W-:Y:S02]  /*e5a0*/  ISETP.EQ.U32.AND P6, PT, R14, R8, PT ;  /* 0x000000080e00720c */ /* 0x000fe40003fc2070 */
[----:B------:R-:W-:Y:S02]  /*e5b0*/  ISETP.GE.U32.AND.EX P1, PT, R64, R7, PT, P1 ;  /* 0x000000074000720c */ /* 0x000fe40003f26110 */
[----:B------:R-:W-:-:S02]  /*e5c0*/  ISETP.GE.U32.AND P3, PT, R71, R12, PT ;  /* 0x0000000c4700720c */ /* 0x000fc40003f66070 */
[----:B------:R-:W-:Y:S02]  /*e5d0*/  ISETP.LT.U32.AND P2, PT, R14, R8, PT ;  /* 0x000000080e00720c */ /* 0x000fe40003f41070 */
[----:B------:R-:W-:Y:S02]  /*e5e0*/  SEL R18, RZ, 0x1, P5 ;  /* 0x00000001ff127807 */ /* 0x000fe40002800000 */
[----:B------:R-:W-:Y:S02]  /*e5f0*/  SEL R17, RZ, 0x1, P4 ;  /* 0x00000001ff117807 */ /* 0x000fe40002000000 */
[----:B------:R-:W-:Y:S02]  /*e600*/  ISETP.EQ.AND.EX P6, PT, R3, R9, !P1, P6 ;  /* 0x000000090300720c */ /* 0x000fe40004fc2360 */
[----:B------:R-:W-:Y:S02]  /*e610*/  ISETP.GE.U32.AND.EX P3, PT, R65, R13, PT, P3 ;  /* 0x0000000d4100720c */ /* 0x000fe40003f66130 */
[----:B------:R-:W-:-:S02]  /*e620*/  IADD3 R18, P4, P5, R17, R58, R18 ;  /* 0x0000003a11127210 */ /* 0x000fc40007d9e012 */
[----:B------:R-:W-:Y:S02]  /*e630*/  ISETP.LT.U32.OR.EX P2, PT, R3, R9, P6, P2 ;  /* 0x000000090300720c */ /* 0x000fe40003741520 */
[CC--:B------:R-:W-:Y:S02]  /*e640*/  ISETP.EQ.U32.AND P6, PT, R44.reuse, R10.reuse, PT ;  /* 0x0000000a2c00720c */ /* 0x0c0fe40003fc2070 */
[----:B------:R-:W-:Y:S02]  /*e650*/  IADD3.X R59, PT, PT, RZ, R59, RZ, P4, P5 ;  /* 0x0000003bff3b7210 */ /* 0x000fe400027ea4ff */
[----:B------:R-:W-:Y:S02]  /*e660*/  ISETP.LT.U32.AND P4, PT, R44, R10, PT ;  /* 0x0000000a2c00720c */ /* 0x000fe40003f81070 */
[----:B------:R-:W-:Y:S02]  /*e670*/  ISETP.EQ.AND.EX P5, PT, R69, R11, P2, P6 ;  /* 0x0000000b4500720c */ /* 0x000fe400017a2360 */
[----:B------:R-:W-:-:S02]  /*e680*/  @P3 ISETP.NE.U32.AND P6, PT, R71, R12, PT ;  /* 0x0000000c4700320c */ /* 0x000fc40003fc5070 */
[----:B------:R-:W-:Y:S02]  /*e690*/  ISETP.LT.U32.OR.EX P5, PT, R69, R11, P5, P4 ;  /* 0x0000000b4500720c */ /* 0x000fe40002fa1540 */
[----:B------:R-:W-:Y:S02]  /*e6a0*/  PLOP3.LUT P4, PT, PT, PT, PT, 0x8, 0x80 ;  /* 0x000000000080781c */ /* 0x000fe40003f8e170 */
[----:B------:R-:W-:Y:S02]  /*e6b0*/  @P3 ISETP.NE.OR.EX P4, PT, R65, R13, !P5, P6 ;  /* 0x0000000d4100320c */ /* 0x000fe40006f85760 */
[----:B------:R-:W-:Y:S02]  /*e6c0*/  IADD3 R55, P6, PT, R55, R18, RZ ;  /* 0x0000001237377210 */ /* 0x000fe40007fde0ff */
[----:B------:R-:W-:Y:S02]  /*e6d0*/  ISETP.GE.U32.AND P3, PT, R19, R6, PT ;  /* 0x000000061300720c */ /* 0x000fe40003f66070 */
[----:B------:R-:W-:Y:S01]  /*e6e0*/  SEL R17, RZ, 0x1, !P5 ;  /* 0x00000001ff117807 */ /* 0x000fe20006800000 */
[----:B------:R-:W-:Y:S01]  /*e6f0*/  IMAD.X R62, R56, 0x1, R59, P6 ;  /* 0x00000001383e7824 */ /* 0x000fe200030e063b */
[----:B------:R-:W-:-:S02]  /*e700*/  ISETP.GE.U32.AND.EX P3, PT, R20, R7, PT, P3 ;  /* 0x000000071400720c */ /* 0x000fc40003f66130 */
[CC--:B------:R-:W-:Y:S02]  /*e710*/  ISETP.EQ.U32.AND P6, PT, R67.reuse, R8.reuse, PT ;  /* 0x000000084300720c */ /* 0x0c0fe40003fc2070 */
[----:B------:R-:W-:Y:S02]  /*e720*/  SEL R53, RZ, 0x1, P3 ;  /* 0x00000001ff357807 */ /* 0x000fe40001800000 */
[CC--:B------:R-:W-:Y:S02]  /*e730*/  ISETP.EQ.AND.EX P3, PT, R68.reuse, R9.reuse, !P3, P6 ;  /* 0x000000094400720c */ /* 0x0c0fe40005f62360 */
[----:B------:R-:W-:Y:S02]  /*e740*/  ISETP.LT.U32.AND P6, PT, R67, R8, PT ;  /* 0x000000084300720c */ /* 0x000fe40003fc1070 */
[----:B------:R-:W-:Y:S02]  /*e750*/  ISETP.EQ.U32.AND P5, PT, R57, R10, PT ;  /* 0x0000000a3900720c */ /* 0x000fe40003fa2070 */
[----:B------:R-:W-:-:S02]  /*e760*/  ISETP.LT.U32.OR.EX P3, PT, R68, R9, P3, P6 ;  /* 0x000000094400720c */ /* 0x000fc40001f61560 */
[----:B------:R-:W-:Y:S02]  /*e770*/  PLOP3.LUT P0, PT, P0, P4, PT, 0xf8, 0x8f ;  /* 0x00000000008f781c */ /* 0x000fe40000709f70 */
[----:B------:R-:W-:Y:S02]  /*e780*/  ISETP.LT.U32.AND P4, PT, R57, R10, PT ;  /* 0x0000000a3900720c */ /* 0x000fe40003f81070 */
[CC--:B------:R-:W-:Y:S02]  /*e790*/  ISETP.EQ.AND.EX P5, PT, R60.reuse, R11.reuse, P3, P5 ;  /* 0x0000000b3c00720c */ /* 0x0c0fe40001fa2350 */
[----:B------:R-:W-:Y:S02]  /*e7a0*/  SEL R39, RZ, 0x1, !P2 ;  /* 0x00000001ff277807 */ /* 0x000fe40005000000 */
[----:B------:R-:W-:Y:S02]  /*e7b0*/  ISETP.LT.U32.OR.EX P2, PT, R60, R11, P5, P4 ;  /* 0x0000000b3c00720c */ /* 0x000fe40002f41540 */
[----:B------:R-:W-:-:S02]  /*e7c0*/  ISETP.GE.U32.AND P4, PT, R55, R12, PT ;  /* 0x0000000c3700720c */ /* 0x000fc40003f86070 */
[----:B------:R-:W-:Y:S02]  /*e7d0*/  IADD3 R39, P5, PT, R39, R10, RZ ;  /* 0x0000000a27277210 */ /* 0x000fe40007fbe0ff */
[----:B------:R-:W-:Y:S02]  /*e7e0*/  ISETP.GE.U32.AND.EX P4, PT, R62, R13, PT, P4 ;  /* 0x0000000d3e00720c */ /* 0x000fe40003f86140 */
[----:B------:R-:W-:Y:S01]  /*e7f0*/  IADD3 R88, P6, PT, R17, R12, RZ ;  /* 0x0000000c11587210 */ /* 0x000fe20007fde0ff */
[----:B------:R-:W-:Y:S01]  /*e800*/  IMAD.X R54, RZ, RZ, R11, P5 ;  /* 0x000000ffff367224 */ /* 0x000fe200028e060b */
[----:B------:R-:W-:Y:S02]  /*e810*/  SEL R39, R39, RZ, P0 ;  /* 0x000000ff27277207 */ /* 0x000fe40000000000 */
[----:B------:R-:W-:Y:S01]  /*e820*/  SEL R17, RZ, 0x1, P1 ;  /* 0x00000001ff117807 */ /* 0x000fe20000800000 */
[----:B------:R-:W-:Y:S01]  /*e830*/  IMAD.X R56, RZ, RZ, R13, P6 ;  /* 0x000000ffff387224 */ /* 0x000fe200030e060d */
[----:B------:R-:W-:-:S02]  /*e840*/  SEL R88, R88, RZ, P0 ;  /* 0x000000ff58587207 */ /* 0x000fc40000000000 */
[----:B------:R-:W-:Y:S02]  /*e850*/  IADD3 R44, P5, PT, -R39, R44, RZ ;  /* 0x0000002c272c7210 */ /* 0x000fe40007fbe1ff */
[----:B------:R-:W-:Y:S02]  /*e860*/  SEL R54, R54, RZ, P0 ;  /* 0x000000ff36367207 */ /* 0x000fe40000000000 */
[----:B------:R-:W-:Y:S02]  /*e870*/  IADD3 R17, P6, PT, R17, R8, RZ ;  /* 0x0000000811117210 */ /* 0x000fe40007fde0ff */
[----:B------:R-:W-:Y:S01]  /*e880*/  IADD3 R88, P1, PT, -R88, R71, RZ ;  /* 0x0000004758587210 */ /* 0x000fe20007f3e1ff */
[----:B------:R-:W-:Y:S01]  /*e890*/  IMAD.X R54, R69, 0x1, ~R54, P5 ;  /* 0x0000000145367824 */ /* 0x000fe200028e0e36 */
[----:B------:R-:W-:Y:S01]  /*e8a0*/  SEL R56, R56, RZ, P0 ;  /* 0x000000ff38387207 */ /* 0x000fe20000000000 */
[----:B------:R-:W-:Y:S01]  /*e8b0*/  IMAD.X R18, RZ, RZ, R9, P6 ;  /* 0x000000ffff127224 */ /* 0x000fe200030e0609 */
[----:B------:R-:W-:-:S02]  /*e8c0*/  SEL R17, R17, RZ, P0 ;  /* 0x000000ff11117207 */ /* 0x000fc40000000000 */
[----:B------:R-:W-:Y:S01]  /*e8d0*/  @P4 ISETP.NE.U32.AND P5, PT, R55, R12, PT ;  /* 0x0000000c3700420c */ /* 0x000fe20003fa5070 */
[----:B------:R-:W-:Y:S01]  /*e8e0*/  IMAD.X R56, R65, 0x1, ~R56, P1 ;  /* 0x0000000141387824 */ /* 0x000fe200008e0e38 */
[----:B------:R-:W-:Y:S02]  /*e8f0*/  PLOP3.LUT P6, PT, PT, PT, PT, 0x8, 0x80 ;  /* 0x000000000080781c */ /* 0x000fe40003fce170 */
[----:B------:R-:W-:Y:S02]  /*e900*/  IADD3 R14, P1, PT, R14, -R17, RZ ;  /* 0x800000110e0e7210 */ /* 0x000fe40007f3e0ff */
[----:B------:R-:W-:Y:S02]  /*e910*/  @P4 ISETP.NE.OR.EX P6, PT, R62, R13, !P2, P5 ;  /* 0x0000000d3e00420c */ /* 0x000fe400057c5750 */
[----:B------:R-:W-:Y:S02]  /*e920*/  IADD3 R17, P4, PT, R53, R8, RZ ;  /* 0x0000000835117210 */ /* 0x000fe40007f9e0ff */
[----:B------:R-:W-:-:S02]  /*e930*/  SEL R18, R18, RZ, P0 ;  /* 0x000000ff12127207 */ /* 0x000fc40000000000 */
[----:B------:R-:W-:Y:S02]  /*e940*/  SEL R17, R17, RZ, P6 ;  /* 0x000000ff11117207 */ /* 0x000fe40003000000 */
[C---:B------:R-:W-:Y:S01]  /*e950*/  SEL R58, R6.reuse, RZ, P6 ;  /* 0x000000ff063a7207 */ /* 0x040fe20003000000 */
[----:B------:R-:W-:Y:S01]  /*e960*/  IMAD.X R18, R3, 0x1, ~R18, P1 ;  /* 0x0000000103127824 */ /* 0x000fe200008e0e12 */
[----:B------:R-:W-:Y:S01]  /*e970*/  IADD3 R67, P1, PT, -R17, R67, RZ ;  /* 0x0000004311437210 */ /* 0x000fe20007f3e1ff */
[----:B------:R-:W-:Y:S01]  /*e980*/  IMAD.X R17, RZ, RZ, R9, P4 ;  /* 0x000000ffff117224 */ /* 0x000fe200020e0609 */
[----:B------:R-:W-:Y:S02]  /*e990*/  SEL R3, RZ, 0x1, !P3 ;  /* 0x00000001ff037807 */ /* 0x000fe40005800000 */
[----:B------:R-:W-:Y:S02]  /*e9a0*/  SEL R94, R6, RZ, P0 ;  /* 0x000000ff065e7207 */ /* 0x000fe40000000000 */
[----:B------:R-:W-:-:S02]  /*e9b0*/  SEL R39, RZ, 0x1, !P2 ;  /* 0x00000001ff277807 */ /* 0x000fc40005000000 */
[----:B------:R-:W-:Y:S02]  /*e9c0*/  IADD3 R59, P4, PT, -R58, R19, RZ ;  /* 0x000000133a3b7210 */ /* 0x000fe40007f9e1ff */
[----:B------:R-:W-:Y:S02]  /*e9d0*/  IADD3 R19, P2, PT, R3, R10, RZ ;  /* 0x0000000a03137210 */ /* 0x000fe40007f5e0ff */
[----:B------:R-:W-:Y:S02]  /*e9e0*/  IADD3 R94, P5, PT, -R94, R61, RZ ;  /* 0x0000003d5e5e7210 */ /* 0x000fe40007fbe1ff */
[----:B------:R-:W-:Y:S02]  /*e9f0*/  SEL R95, R7, RZ, P0 ;  /* 0x000000ff075f7207 */ /* 0x000fe40000000000 */
[----:B------:R-:W-:Y:S02]  /*ea00*/  SEL R17, R17, RZ, P6 ;  /* 0x000000ff11117207 */ /* 0x000fe40003000000 */
[----:B------:R-:W-:Y:S01]  /*ea10*/  SEL R3, R7, RZ, P6 ;  /* 0x000000ff07037207 */ /* 0x000fe20003000000 */
[----:B------:R-:W-:Y:S01]  /*ea20*/  IMAD.X R95, R64, 0x1, ~R95, P5 ;  /* 0x00000001405f7824 */ /* 0x000fe200028e0e5f */
[----:B------:R-:W-:Y:S01]  /*ea30*/  IADD3 R39, P0, PT, R39, R12, RZ ;  /* 0x0000000c27277210 */ /* 0x000fe20007f1e0ff */
[----:B------:R-:W-:Y:S01]  /*ea40*/  IMAD.X R53, R68, 0x1, ~R17, P1 ;  /* 0x0000000144357824 */ /* 0x000fe200008e0e11 */
[----:B------:R-:W-:Y:S01]  /*ea50*/  ISETP.GE.U32.AND P1, PT, R59, R94, PT ;  /* 0x0000005e3b00720c */ /* 0x000fe20003f26070 */
[----:B------:R-:W-:Y:S01]  /*ea60*/  IMAD.X R20, R20, 0x1, ~R3, P4 ;  /* 0x0000000114147824 */ /* 0x000fe200020e0e03 */
[----:B------:R-:W-:Y:S01]  /*ea70*/  SEL R19, R19, RZ, P6 ;  /* 0x000000ff13137207 */ /* 0x000fe20003000000 */
[----:B------:R-:W-:Y:S01]  /*ea80*/  IMAD.X R3, RZ, RZ, R11, P2 ;  /* 0x000000ffff037224 */ /* 0x000fe200010e060b */
[----:B------:R-:W-:Y:S01]  /*ea90*/  ISETP.EQ.U32.AND P2, PT, R67, R14, PT ;  /* 0x0000000e4300720c */ /* 0x000fe20003f42070 */
[----:B------:R-:W-:Y:S01]  /*eaa0*/  IMAD.X R17, RZ, RZ, R13, P0 ;  /* 0x000000ffff117224 */ /* 0x000fe200000e060d */
[----:B------:R-:W-:-:S02]  /*eab0*/  ISETP.GE.U32.AND.EX P1, PT, R20, R95, PT, P1 ;  /* 0x0000005f1400720c */ /* 0x000fc40003f26110 */
[----:B------:R-:W-:Y:S02]  /*eac0*/  IADD3 R19, P5, PT, -R19, R57, RZ ;  /* 0x0000003913137210 */ /* 0x000fe40007fbe1ff */
[----:B------:R-:W-:Y:S02]  /*ead0*/  SEL R3, R3, RZ, P6 ;  /* 0x000000ff03037207 */ /* 0x000fe40003000000 */
[----:B------:R-:W-:Y:S02]  /*eae0*/  ISETP.LT.U32.AND P0, PT, R67, R14, PT ;  /* 0x0000000e4300720c */ /* 0x000fe40003f01070 */
[----:B------:R-:W-:Y:S01]  /*eaf0*/  ISETP.EQ.AND.EX P4, PT, R53, R18, !P1, P2 ;  /* 0x000000123500720c */ /* 0x000fe20004f82320 */
[----:B------:R-:W-:Y:S01]  /*eb00*/  IMAD.X R3, R60, 0x1, ~R3, P5 ;  /* 0x000000013c037824 */ /* 0x000fe200028e0e03 */
[----:B------:R-:W-:Y:S02]  /*eb10*/  SEL R39, R39, RZ, P6 ;  /* 0x000000ff27277207 */ /* 0x000fe40003000000 */
[----:B------:R-:W-:-:S02]  /*eb20*/  ISETP.EQ.U32.AND P2, PT, R19, R44, PT ;  /* 0x0000002c1300720c */ /* 0x000fc40003f42070 */
[----:B------:R-:W-:Y:S02]  /*eb30*/  ISETP.LT.U32.OR.EX P0, PT, R53, R18, P4, P0 ;  /* 0x000000123500720c */ /* 0x000fe40002701500 */
[----:B------:R-:W-:Y:S02]  /*eb40*/  IADD3 R39, P3, PT, -R39, R55, RZ ;  /* 0x0000003727277210 */ /* 0x000fe40007f7e1ff */
[----:B------:R-:W-:Y:S02]  /*eb50*/  SEL R17, R17, RZ, P6 ;  /* 0x000000ff11117207 */ /* 0x000fe40003000000 */
[----:B------:R-:W-:Y:S02]  /*eb60*/  ISETP.LT.U32.AND P5, PT, R19, R44, PT ;  /* 0x0000002c1300720c */ /* 0x000fe40003fa1070 */
[----:B------:R-:W-:Y:S01]  /*eb70*/  ISETP.EQ.AND.EX P6, PT, R3, R54, P0, P2 ;  /* 0x000000360300720c */ /* 0x000fe200007c2320 */
[----:B------:R-:W-:Y:S01]  /*eb80*/  IMAD.X R17, R62, 0x1, ~R17, P3 ;  /* 0x000000013e117824 */ /* 0x000fe200018e0e11 */
[----:B------:R-:W-:-:S02]  /*eb90*/  SEL R93, RZ, 0xffffffff, P1 ;  /* 0xffffffffff5d7807 */ /* 0x000fc40000800000 */
[CC--:B------:R-:W-:Y:S02]  /*eba0*/  ISETP.EQ.U32.AND P2, PT, R39.reuse, R88.reuse, PT ;  /* 0x000000582700720c */ /* 0x0c0fe40003f42070 */
[----:B------:R-:W-:Y:S02]  /*ebb0*/  ISETP.GE.U32.AND P3, PT, R39, R88, PT ;  /* 0x000000582700720c */ /* 0x000fe40003f66070 */
[----:B------:R-:W-:Y:S02]  /*ebc0*/  ISETP.LT.U32.OR.EX P1, PT, R3, R54, P6, P5 ;  /* 0x000000360300720c */ /* 0x000fe40003721550 */
[CC--:B------:R-:W-:Y:S02]  /*ebd0*/  ISETP.GE.U32.AND.EX P3, PT, R17.reuse, R56.reuse, PT, P3 ;  /* 0x000000381100720c */ /* 0x0c0fe40003f66130 */
[----:B------:R-:W-:Y:S02]  /*ebe0*/  ISETP.EQ.AND.EX P2, PT, R17, R56, P1, P2 ;  /* 0x000000381100720c */ /* 0x000fe40000f42320 */
[----:B------:R-:W-:-:S02]  /*ebf0*/  IADD3 R94, P4, PT, -R94, R59, RZ ;  /* 0x0000003b5e5e7210 */ /* 0x000fc40007f9e1ff */
[----:B------:R-:W-:Y:S02]  /*ec00*/  SEL R91, RZ, 0xffffffff, !P0 ;  /* 0xffffffffff5b7807 */ /* 0x000fe40004000000 */
[C---:B------:R-:W-:Y:S01]  /*ec10*/  IADD3 R92, P0, P5, R93.reuse, R67, -R14 ;  /* 0x000000435d5c7210 */ /* 0x040fe20007d1e80e */
[----:B------:R-:W-:Y:S01]  /*ec20*/  IMAD.X R95, R20, 0x1, ~R95, P4 ;  /* 0x00000001145f7824 */ /* 0x000fe200020e0e5f */
[----:B------:R-:W-:Y:S02]  /*ec30*/  SEL R89, RZ, 0xffffffff, !P1 ;  /* 0xffffffffff597807 */ /* 0x000fe40004800000 */
[----:B------:R-:W-:Y:S02]  /*ec40*/  IADD3.X R93, PT, PT, R93, R53, ~R18, P0, P5 ;  /* 0x000000355d5d7210 */ /* 0x000fe400007eac12 */
[----:B------:R-:W-:Y:S02]  /*ec50*/  IADD3 R90, P4, P1, R91, R19, -R44 ;  /* 0x000000135b5a7210 */ /* 0x000fe4000799e82c */
[----:B------:R-:W-:-:S02]  /*ec60*/  IADD3 R88, P0, P5, R89, R39, -R88 ;  /* 0x0000002759587210 */ /* 0x000fc40007d1e858 */
[----:B------:R-:W-:Y:S02]  /*ec70*/  IADD3.X R91, PT, PT, R91, R3, ~R54, P4, P1 ;  /* 0x000000035b5b7210 */ /* 0x000fe400027e2c36 */
[----:B------:R-:W-:Y:S01]  /*ec80*/  IADD3.X R89, PT, PT, R89, R17, ~R56, P0, P5 ;  /* 0x0000001159597210 */ /* 0x000fe200007eac38 */
[----:B------:R-:W-:Y:S08]  /*ec90*/  @!P2 BRA P3, `(.L_x_202) ;  /* 0x000000000064a947 */ /* 0x000ff00001800000 */
        /* <DEDUP_REMOVED lines=25> */
.L_x_202:
[----:B------:R-:W-:Y:S02]  /*ee30*/  ISETP.GE.U32.AND P0, PT, R47, R94, PT ;  /* 0x0000005e2f00720c */ /* 0x000fe40003f06070 */
        /* <DEDUP_REMOVED lines=9> */
[CC--:B------:R-:W-:Y:S02]  /*eed0*/  ISETP.GE.U32.AND P5, PT, R45.reuse, R88.reuse, PT ;  /* 0x000000582d00720c */ /* 0x0c0fe40003fa6070 */
[----:B------:R-:W-:-:S02]  /*eee0*/  ISETP.NE.U32.AND P0, PT, R45, R88, PT ;  /* 0x000000582d00720c */ /* 0x000fc40003f05070 */
[----:B------:R-:W-:Y:S02]  /*eef0*/  ISETP.LT.U32.OR.EX P3, PT, R50, R91, P2, P4 ;  /* 0x0000005b3200720c */ /* 0x000fe40001761540 */
[CC--:B------:R-:W-:Y:S02]  /*ef00*/  ISETP.GE.U32.AND.EX P2, PT, R46.reuse, R89.reuse, PT, P5 ;  /* 0x000000592e00720c */ /* 0x0c0fe40003f46150 */
[----:B------:R-:W-:Y:S02]  /*ef10*/  ISETP.NE.OR.EX P0, PT, R46, R89, !P3, P0 ;  /* 0x000000592e00720c */ /* 0x000fe40005f05700 */
[----:B------:R-:W-:Y:S02]  /*ef20*/  IADD3 R51, P4, P5, R17, R51, -R92 ;  /* 0x0000003311337210 */ /* 0x000fe40007d9e85c */
[----:B------:R-:W-:Y:S02]  /*ef30*/  SEL R14, RZ, 0xffffffff, !P1 ;  /* 0xffffffffff0e7807 */ /* 0x000fe40004800000 */
[----:B------:R-:W-:-:S02]  /*ef40*/  SEL R3, RZ, 0xffffffff, !P3 ;  /* 0xffffffffff037807 */ /* 0x000fc40005800000 */
[----:B------:R-:W-:Y:S02]  /*ef50*/  IADD3.X R52, PT, PT, R17, R52, ~R93, P4, P5 ;  /* 0x0000003411347210 */ /* 0x000fe400027eac5d */
[----:B------:R-:W-:Y:S02]  /*ef60*/  IADD3 R47, P1, PT, R47, -R94, RZ ;  /* 0x8000005e2f2f7210 */ /* 0x000fe40007f3e0ff */
[----:B------:R-:W-:Y:S02]  /*ef70*/  IADD3 R49, P3, P4, R14, R49, -R90 ;  /* 0x000000310e317210 */ /* 0x000fe40007c7e85a */
[C---:B------:R-:W-:Y:S01]  /*ef80*/  IADD3 R45, P5, P6, R3.reuse, R45, -R88 ;  /* 0x0000002d032d7210 */ /* 0x040fe20007ebe858 */
[----:B------:R-:W-:Y:S01]  /*ef90*/  IMAD.X R48, R48, 0x1, ~R95, P1 ;  /* 0x0000000130307824 */ /* 0x000fe200008e0e5f */
        /* <DEDUP_REMOVED lines=28> */
.L_x_203:
[----:B------:R-:W-:-:S04]  /*f160*/  IMAD.WIDE.U32 R18, R38, R47, RZ ;  /* 0x0000002f26127225 */ /* 0x000fc800078e00ff */
[----:B------:R-:W-:-:S04]  /*f170*/  IMAD.WIDE.U32 R58, R38, R51, RZ ;  /* 0x00000033263a7225 */ /* 0x000fc800078e00ff */
[----:B------:R-:W-:-:S04]  /*f180*/  IMAD.WIDE.U32 R54, R36, R47, RZ ;  /* 0x0000002f24367225 */ /* 0x000fc800078e00ff */
[----:B------:R-:W-:-:S04]  /*f190*/  IMAD.WIDE.U32 R56, P0, R48, R36, R18 ;  /* 0x0000002430387225 */ /* 0x000fc80007800012 */
[----:B------:R-:W-:Y:S01]  /*f1a0*/  IMAD.WIDE.U32 R62, P2, R52, R36, R58 ;  /* 0x00000024343e7225 */ /* 0x000fe2000784003a */
[----:B------:R-:W-:-:S03]  /*f1b0*/  IADD3 RZ, P1, PT, R55, R56, RZ ;  /* 0x0000003837ff7210 */ /* 0x000fc60007f3e0ff */
[----:B------:R-:W-:Y:S02]  /*f1c0*/  IMAD.X R59, RZ, RZ, RZ, P0 ;  /* 0x000000ffff3b7224 */ /* 0x000fe400000e06ff */
[----:B------:R-:W-:Y:S02]  /*f1d0*/  IMAD.MOV.U32 R58, RZ, RZ, R57 ;  /* 0x000000ffff3a7224 */ /* 0x000fe400078e0039 */
[-C--:B------:R-:W-:Y:S02]  /*f1e0*/  IMAD R3, R52, R36.reuse, RZ ;  /* 0x0000002434037224 */ /* 0x080fe400078e02ff */
[----:B------:R-:W-:-:S04]  /*f1f0*/  IMAD.WIDE.U32 R56, R51, R36, RZ ;  /* 0x0000002433387225 */ /* 0x000fc800078e00ff */
[----:B------:R-:W-:-:S04]  /*f200*/  IMAD.WIDE.U32.X R54, R48, R38, R58, P1 ;  /* 0x0000002630367225 */ /* 0x000fc800008e043a */
[----:B------:R-:W-:-:S04]  /*f210*/  IMAD.WIDE.U32 R60, R36, R51, RZ ;  /* 0x00000033243c7225 */ /* 0x000fc800078e00ff */
[----:B------:R-:W-:Y:S01]  /*f220*/  IMAD R39, R51, R38, R3 ;  /* 0x0000002633277224 */ /* 0x000fe200078e0203 */
[----:B------:R-:W-:Y:S01]  /*f230*/  IADD3 R3, P1, PT, R54, R56, RZ ;  /* 0x0000003836037210 */ /* 0x000fe20007f3e0ff */
[----:B------:R-:W-:Y:S01]  /*f240*/  IMAD.WIDE.U32 R66, R38, R49, RZ ;  /* 0x0000003126427225 */ /* 0x000fe200078e00ff */
[----:B------:R-:W-:-:S03]  /*f250*/  IADD3 RZ, P3, PT, R61, R62, RZ ;  /* 0x0000003e3dff7210 */ /* 0x000fc60007f7e0ff */
[-C--:B------:R-:W-:Y:S02]  /*f260*/  IMAD R14, R48, R34.reuse, RZ ;  /* 0x00000022300e7224 */ /* 0x080fe400078e02ff */
[----:B------:R-:W-:Y:S02]  /*f270*/  IMAD.IADD R39, R57, 0x1, R39 ;  /* 0x0000000139277824 */ /* 0x000fe400078e0227 */
[----:B------:R-:W-:-:S04]  /*f280*/  IMAD.WIDE.U32 R60, R47, R34, RZ ;  /* 0x000000222f3c7225 */ /* 0x000fc800078e00ff */
[----:B------:R-:W-:-:S04]  /*f290*/  IMAD.WIDE.U32 R64, R36, R49, RZ ;  /* 0x0000003124407225 */ /* 0x000fc800078e00ff */
[----:B------:R-:W-:-:S04]  /*f2a0*/  IMAD.WIDE.U32 R18, P4, R50, R36, R66 ;  /* 0x0000002432127225 */ /* 0x000fc80007880042 */
[----:B------:R-:W-:Y:S01]  /*f2b0*/  IMAD R17, R47, R35, R14 ;  /* 0x000000232f117224 */ /* 0x000fe200078e020e */
[----:B------:R-:W-:Y:S01]  /*f2c0*/  IADD3 RZ, P0, PT, R65, R18, RZ ;  /* 0x0000001241ff7210 */ /* 0x000fe20007f1e0ff */
[----:B------:R-:W-:Y:S01]  /*f2d0*/  IMAD.X R59, RZ, RZ, RZ, P2 ;  /* 0x000000ffff3b7224 */ /* 0x000fe200010e06ff */
[----:B------:R-:W-:Y:S01]  /*f2e0*/  ISETP.GE.U32.AND P2, PT, R3, R56, PT ;  /* 0x000000380300720c */ /* 0x000fe20003f46070 */
[----:B------:R-:W-:Y:S01]  /*f2f0*/  IMAD.X R14, R39, 0x1, R55, P1 ;  /* 0x00000001270e7824 */ /* 0x000fe200008e0637 */
[----:B------:R-:W-:Y:S01]  /*f300*/  IADD3 R3, P5, PT, R3, R60, RZ ;  /* 0x0000003c03037210 */ /* 0x000fe20007fbe0ff */
[----:B------:R-:W-:-:S03]  /*f310*/  IMAD.WIDE.U32 R54, R35, R47, RZ ;  /* 0x0000002f23367225 */ /* 0x000fc600078e00ff */
[----:B------:R-:W-:Y:S01]  /*f320*/  ISETP.GE.U32.AND P1, PT, R3, R60, PT ;  /* 0x0000003c0300720c */ /* 0x000fe20003f26070 */
[----:B------:R-:W-:Y:S01]  /*f330*/  IMAD.MOV.U32 R58, RZ, RZ, R63 ;  /* 0x000000ffff3a7224 */ /* 0x000fe200078e003f */
[----:B------:R-:W-:Y:S01]  /*f340*/  ISETP.GE.U32.AND.EX P2, PT, R14, R39, PT, P2 ;  /* 0x000000270e00720c */ /* 0x000fe20003f46120 */
[----:B------:R-:W-:Y:S02]  /*f350*/  IMAD R18, R50, R36, RZ ;  /* 0x0000002432127224 */ /* 0x000fe400078e02ff */
[----:B------:R-:W-:Y:S01]  /*f360*/  IMAD.IADD R17, R61, 0x1, R17 ;  /* 0x000000013d117824 */ /* 0x000fe200078e0211 */
[----:B------:R-:W-:Y:S01]  /*f370*/  SEL R39, RZ, 0x1, P2 ;  /* 0x00000001ff277807 */ /* 0x000fe20001000000 */
[----:B------:R-:W-:-:S04]  /*f380*/  IMAD.WIDE.U32 R62, P6, R48, R34, R54 ;  /* 0x00000022303e7225 */ /* 0x000fc800078c0036 */
[----:B------:R-:W-:-:S04]  /*f390*/  IMAD.WIDE.U32 R60, R34, R47, RZ ;  /* 0x0000002f223c7225 */ /* 0x000fc800078e00ff */
[----:B------:R-:W-:Y:S01]  /*f3a0*/  IMAD.WIDE.U32 R56, R49, R36, RZ ;  /* 0x0000002431387225 */ /* 0x000fe200078e00ff */
[----:B------:R-:W-:-:S03]  /*f3b0*/  IADD3 RZ, P2, PT, R61, R62, RZ ;  /* 0x0000003e3dff7210 */ /* 0x000fc60007f5e0ff */
[-C--:B------:R-:W-:Y:S02]  /*f3c0*/  IMAD R75, R49, R38.reuse, R18 ;  /* 0x00000026314b7224 */ /* 0x080fe400078e0212 */
[----:B------:R-:W-:-:S04]  /*f3d0*/  IMAD.WIDE.U32.X R54, R52, R38, R58, P3 ;  /* 0x0000002634367225 */ /* 0x000fc800018e043a */
[----:B------:R-:W-:Y:S02]  /*f3e0*/  IMAD.X R14, R17, 0x1, R14, P5 ;  /* 0x00000001110e7824 */ /* 0x000fe400028e060e */
[----:B------:R-:W-:Y:S02]  /*f3f0*/  IMAD R18, R52, R34, RZ ;  /* 0x0000002234127224 */ /* 0x000fe400078e02ff */
[----:B------:R-:W-:Y:S01]  /*f400*/  IMAD.X R65, RZ, RZ, RZ, P6 ;  /* 0x000000ffff417224 */ /* 0x000fe200030e06ff */
[----:B------:R-:W-:Y:S01]  /*f410*/  ISETP.GE.U32.AND.EX P1, PT, R14, R17, PT, P1 ;  /* 0x000000110e00720c */ /* 0x000fe20003f26110 */
[----:B------:R-:W-:Y:S01]  /*f420*/  IMAD.IADD R75, R57, 0x1, R75 ;  /* 0x00000001394b7824 */ /* 0x000fe200078e024b */
[----:B------:R-:W-:Y:S01]  /*f430*/  IADD3 R57, P3, P5, R56, R54, R39 ;  /* 0x0000003638397210 */ /* 0x000fe20007d7e027 */
[----:B------:R-:W-:Y:S01]  /*f440*/  IMAD.MOV.U32 R64, RZ, RZ, R63 ;  /* 0x000000ffff407224 */ /* 0x000fe200078e003f */
[----:B------:R-:W-:Y:S01]  /*f450*/  SEL R17, RZ, 0x1, P1 ;  /* 0x00000001ff117807 */ /* 0x000fe20000800000 */
[----:B------:R-:W-:Y:S01]  /*f460*/  IMAD.WIDE.U32 R66, R51, R34, RZ ;  /* 0x0000002233427225 */ /* 0x000fe200078e00ff */
[----:B------:R-:W-:-:S03]  /*f470*/  IADD3.X R20, PT, PT, R75, R55, RZ, P3, P5 ;  /* 0x000000374b147210 */ /* 0x000fc60001fea4ff */
[----:B------:R-:W-:-:S04]  /*f480*/  IMAD.WIDE.U32 R58, R35, R51, RZ ;  /* 0x00000033233a7225 */ /* 0x000fc800078e00ff */
[-C--:B------:R-:W-:Y:S02]  /*f490*/  IMAD R53, R51, R35.reuse, R18 ;  /* 0x0000002333357224 */ /* 0x080fe400078e0212 */
[----:B------:R-:W-:Y:S01]  /*f4a0*/  IMAD.WIDE.U32.X R62, R48, R35, R64, P2 ;  /* 0x00000023303e7225 */ /* 0x000fe200010e0440 */
[----:B------:R-:W-:-:S03]  /*f4b0*/  IADD3 R39, P2, PT, R57, R66, RZ ;  /* 0x0000004239277210 */ /* 0x000fc60007f5e0ff */
[----:B------:R-:W-:Y:S02]  /*f4c0*/  IMAD.IADD R53, R67, 0x1, R53 ;  /* 0x0000000143357824 */ /* 0x000fe400078e0235 */
[----:B------:R-:W-:-:S04]  /*f4d0*/  IMAD.WIDE.U32 R72, P3, R52, R34, R58 ;  /* 0x0000002234487225 */ /* 0x000fc8000786003a */
[----:B------:R-:W-:Y:S01]  /*f4e0*/  IMAD.X R18, R53, 0x1, R20, P2 ;  /* 0x0000000135127824 */ /* 0x000fe200010e0614 */
[----:B------:R-:W-:Y:S01]  /*f4f0*/  IADD3 R17, P1, P2, R39, R62, R17 ;  /* 0x0000003e27117210 */ /* 0x000fe20007a3e011 */
[----:B------:R-:W-:Y:S01]  /*f500*/  IMAD.X R65, RZ, RZ, RZ, P3 ;  /* 0x000000ffff417224 */ /* 0x000fe200018e06ff */
[----:B------:R-:W-:Y:S01]  /*f510*/  ISETP.GE.U32.AND P3, PT, R57, R56, PT ;  /* 0x000000383900720c */ /* 0x000fe20003f66070 */
[----:B------:R-:W-:Y:S01]  /*f520*/  IMAD.WIDE.U32 R54, R38, R45, RZ ;  /* 0x0000002d26367225 */ /* 0x000fe200078e00ff */
[----:B------:R-:W-:Y:S02]  /*f530*/  IADD3.X R71, PT, PT, R18, R63, RZ, P1, P2 ;  /* 0x0000003f12477210 */ /* 0x000fe40000fe44ff */
[----:B------:R-:W-:Y:S01]  /*f540*/  ISETP.GE.U32.AND P2, PT, R39, R66, PT ;  /* 0x000000422700720c */ /* 0x000fe20003f46070 */
[----:B------:R-:W-:Y:S01]  /*f550*/  IMAD.WIDE.U32 R68, R34, R51, RZ ;  /* 0x0000003322447225 */ /* 0x000fe200078e00ff */
[----:B------:R-:W-:Y:S02]  /*f560*/  ISETP.GE.U32.AND P1, PT, R17, R39, PT ;  /* 0x000000271100720c */ /* 0x000fe40003f26070 */
[----:B------:R-:W-:Y:S01]  /*f570*/  ISETP.GE.U32.AND.EX P3, PT, R20, R75, PT, P3 ;  /* 0x0000004b1400720c */ /* 0x000fe20003f66130 */
[----:B------:R-:W-:Y:S01]  /*f580*/  IMAD.X R59, RZ, RZ, RZ, P4 ;  /* 0x000000ffff3b7224 */ /* 0x000fe200020e06ff */
        /* <DEDUP_REMOVED lines=8> */
[----:B------:R-:W-:-:S04]  /*f610*/  IMAD.WIDE.U32 R54, P5, R46, R36, R54 ;  /* 0x000000242e367225 */ /* 0x000fc800078a0036 */
[----:B------:R-:W-:Y:S01]  /*f620*/  IMAD.MOV.U32 R64, RZ, RZ, R73 ;  /* 0x000000ffff407224 */ /* 0x000fe200078e0049 */
[----:B------:R-:W-:Y:S01]  /*f630*/  IADD3 RZ, P4, PT, R61, R54, RZ ;  /* 0x000000363dff7210 */ /* 0x000fe20007f9e0ff */
[----:B------:R-:W-:-:S04]  /*f640*/  IMAD.WIDE.U32 R18, R45, R36, RZ ;  /* 0x000000242d127225 */ /* 0x000fc800078e00ff */
[-C--:B------:R-:W-:Y:S02]  /*f650*/  IMAD R39, R45, R38.reuse, R20 ;  /* 0x000000262d277224 */ /* 0x080fe400078e0214 */
[----:B------:R-:W-:-:S04]  /*f660*/  IMAD.WIDE.U32.X R58, R50, R38, R58, P0 ;  /* 0x00000026323a7225 */ /* 0x000fc800000e043a */
[----:B------:R-:W-:Y:S01]  /*f670*/  IMAD.IADD R70, R19, 0x1, R39 ;  /* 0x0000000113467824 */ /* 0x000fe200078e0227 */
[----:B------:R-:W-:Y:S01]  /*f680*/  SEL R19, RZ, 0x1, P1 ;  /* 0x00000001ff137807 */ /* 0x000fe20000800000 */
[----:B------:R-:W-:Y:S02]  /*f690*/  IMAD.X R61, RZ, RZ, RZ, P5 ;  /* 0x000000ffff3d7224 */ /* 0x000fe400028e06ff */
[----:B------:R-:W-:Y:S01]  /*f6a0*/  IMAD.WIDE.U32.X R64, R52, R35, R64, P6 ;  /* 0x0000002334407225 */ /* 0x000fe200030e0440 */
[----:B------:R-:W-:-:S03]  /*f6b0*/  IADD3 R101, P5, P6, R18, R58, R101 ;  /* 0x0000003a12657210 */ /* 0x000fc60007ebe065 */
[----:B------:R-:W-:Y:S01]  /*f6c0*/  IMAD R53, R48, R36, RZ ;  /* 0x0000002430357224 */ /* 0x000fe200078e02ff */
[----:B------:R-:W-:Y:S01]  /*f6d0*/  IADD3.X R103, PT, PT, R70, R59, RZ, P5, P6 ;  /* 0x0000003b46677210 */ /* 0x000fe20002fec4ff */
[----:B------:R-:W-:Y:S01]  /*f6e0*/  IMAD.MOV.U32 R60, RZ, RZ, R55 ;  /* 0x000000ffff3c7224 */ /* 0x000fe200078e0037 */
[----:B------:R-:W-:Y:S01]  /*f6f0*/  IADD3 R44, P5, P6, R19, R64, R44 ;  /* 0x00000040132c7210 */ /* 0x000fe20007ebe02c */
[----:B------:R-:W-:Y:S02]  /*f700*/  IMAD R20, R50, R34, RZ ;  /* 0x0000002232147224 */ /* 0x000fe400078e02ff */
[----:B------:R-:W-:-:S04]  /*f710*/  IMAD.WIDE.U32 R56, R35, R49, RZ ;  /* 0x0000003123387225 */ /* 0x000fc800078e00ff */
[-C--:B------:R-:W-:Y:S02]  /*f720*/  IMAD R53, R47, R38.reuse, R53 ;  /* 0x000000262f357224 */ /* 0x080fe400078e0235 */
[----:B------:R-:W-:-:S04]  /*f730*/  IMAD.WIDE.U32.X R54, R46, R38, R60, P4 ;  /* 0x000000262e367225 */ /* 0x000fc800020e043c */
[----:B------:R-:W-:-:S04]  /*f740*/  IMAD.WIDE.U32 R38, R49, R34, RZ ;  /* 0x0000002231267225 */ /* 0x000fc800078e00ff */
[----:B------:R-:W-:Y:S02]  /*f750*/  IMAD R19, R49, R35, R20 ;  /* 0x0000002331137224 */ /* 0x000fe400078e0214 */
[----:B------:R-:W-:-:S04]  /*f760*/  IMAD.WIDE.U32 R62, R35, R45, RZ ;  /* 0x0000002d233e7225 */ /* 0x000fc800078e00ff */
[----:B------:R-:W-:Y:S01]  /*f770*/  IMAD.IADD R20, R39, 0x1, R19 ;  /* 0x0000000127147824 */ /* 0x000fe200078e0213 */
[----:B------:R-:W-:Y:S01]  /*f780*/  IADD3 R19, P4, PT, R101, R38, RZ ;  /* 0x0000002665137210 */ /* 0x000fe20007f9e0ff */
[----:B------:R-:W-:-:S04]  /*f790*/  IMAD.WIDE.U32 R66, R34, R49, RZ ;  /* 0x0000003122427225 */ /* 0x000fc800078e00ff */
[----:B------:R-:W-:-:S04]  /*f7a0*/  IMAD.WIDE.U32 R56, P3, R50, R34, R56 ;  /* 0x0000002232387225 */ /* 0x000fc80007860038 */
[----:B------:R-:W-:Y:S01]  /*f7b0*/  IMAD.WIDE.U32 R68, R34, R45, RZ ;  /* 0x0000002d22447225 */ /* 0x000fe200078e00ff */
[----:B------:R-:W-:Y:S02]  /*f7c0*/  IADD3 RZ, P1, PT, R67, R56, RZ ;  /* 0x0000003843ff7210 */ /* 0x000fe40007f3e0ff */
[----:B------:R-:W-:Y:S01]  /*f7d0*/  IADD3.X R56, PT, PT, RZ, R65, RZ, P5, P6 ;  /* 0x00000041ff387210 */ /* 0x000fe20002fec4ff */
[----:B------:R-:W-:-:S04]  /*f7e0*/  IMAD.WIDE.U32 R62, P0, R46, R34, R62 ;  /* 0x000000222e3e7225 */ /* 0x000fc8000780003e */
[----:B------:R-:W-:Y:S01]  /*f7f0*/  IMAD.X R39, R20, 0x1, R103, P4 ;  /* 0x0000000114277824 */ /* 0x000fe200020e0667 */
[----:B------:R-:W-:Y:S01]  /*f800*/  IADD3 R99, P4, PT, R19, R44, RZ ;  /* 0x0000002c13637210 */ /* 0x000fe20007f9e0ff */
[----:B------:R-:W-:Y:S01]  /*f810*/  IMAD.X R65, RZ, RZ, RZ, P3 ;  /* 0x000000ffff417224 */ /* 0x000fe200018e06ff */
[----:B------:R-:W-:Y:S01]  /*f820*/  IADD3 RZ, P2, PT, R69, R62, RZ ;  /* 0x0000003e45ff7210 */ /* 0x000fe20007f5e0ff */
[----:B------:R-:W-:Y:S02]  /*f830*/  IMAD.MOV.U32 R64, RZ, RZ, R57 ;  /* 0x000000ffff407224 */ /* 0x000fe400078e0039 */
[----:B------:R-:W-:-:S04]  /*f840*/  IMAD.WIDE.U32 R66, R33, R47, RZ ;  /* 0x0000002f21427225 */ /* 0x000fc800078e00ff */
[----:B------:R-:W-:Y:S02]  /*f850*/  IMAD.MOV.U32 R68, RZ, RZ, R63 ;  /* 0x000000ffff447224 */ /* 0x000fe400078e003f */
[----:B------:R-:W-:-:S04]  /*f860*/  IMAD.WIDE.U32 R60, R37, R51, RZ ;  /* 0x00000033253c7225 */ /* 0x000fc800078e00ff */
[----:B------:R-:W-:Y:S01]  /*f870*/  IMAD.X R66, R39, 0x1, R56, P4 ;  /* 0x0000000127427824 */ /* 0x000fe200020e0638 */
[----:B------:R-:W-:Y:S01]  /*f880*/  ISETP.GE.U32.AND P4, PT, R19, R38, PT ;  /* 0x000000261300720c */ /* 0x000fe20003f86070 */
[----:B------:R-:W-:Y:S01]  /*f890*/  IMAD.WIDE.U32.X R62, R50, R35, R64, P1 ;  /* 0x00000023323e7225 */ /* 0x000fe200008e0440 */
[----:B------:R-:W-:Y:S02]  /*f8a0*/  ISETP.GE.U32.AND P1, PT, R99, R19, PT ;  /* 0x000000136300720c */ /* 0x000fe40003f26070 */
[----:B------:R-:W-:Y:S01]  /*f8b0*/  ISETP.GE.U32.AND.EX P4, PT, R39, R20, PT, P4 ;  /* 0x000000142700720c */ /* 0x000fe20003f86140 */
[----:B------:R-:W-:Y:S01]  /*f8c0*/  IMAD.WIDE.U32 R64, R37, R45, RZ ;  /* 0x0000002d25407225 */ /* 0x000fe200078e00ff */
[----:B------:R-:W-:Y:S02]  /*f8d0*/  ISETP.GE.U32.AND.EX P1, PT, R66, R39, PT, P1 ;  /* 0x000000274200720c */ /* 0x000fe40003f26110 */
[----:B------:R-:W-:Y:S01]  /*f8e0*/  SEL R20, RZ, 0x1, P4 ;  /* 0x00000001ff147807 */ /* 0x000fe20002000000 */
[----:B------:R-:W-:-:S04]  /*f8f0*/  IMAD.WIDE.U32 R72, R33, R51, RZ ;  /* 0x0000003321487225 */ /* 0x000fc800078e00ff */
[----:B------:R-:W-:-:S04]  /*f900*/  IMAD.WIDE.U32 R60, P6, R52, R33, R60 ;  /* 0x00000021343c7225 */ /* 0x000fc800078c003c */
[----:B------:R-:W-:-:S04]  /*f910*/  IMAD.WIDE.U32 R38, R37, R49, RZ ;  /* 0x0000003125267225 */ /* 0x000fc800078e00ff */
[----:B------:R-:W-:Y:S01]  /*f920*/  IMAD.X R69, RZ, RZ, RZ, P0 ;  /* 0x000000ffff457224 */ /* 0x000fe200000e06ff */
[----:B------:R-:W-:Y:S01]  /*f930*/  IADD3 RZ, P0, PT, R73, R60, RZ ;  /* 0x0000003c49ff7210 */ /* 0x000fe20007f1e0ff */
[----:B------:R-:W-:Y:S02]  /*f940*/  IMAD R44, R46, R34, RZ ;  /* 0x000000222e2c7224 */ /* 0x000fe400078e02ff */
[----:B------:R-:W-:-:S04]  /*f950*/  IMAD.WIDE.U32 R96, R16, R47, RZ ;  /* 0x0000002f10607225 */ /* 0x000fc800078e00ff */
[----:B------:R-:W-:-:S04]  /*f960*/  IMAD.WIDE.U32 R58, R37, R47, RZ ;  /* 0x0000002f253a7225 */ /* 0x000fc800078e00ff */
[-C--:B------:R-:W-:Y:S02]  /*f970*/  IMAD R105, R45, R35.reuse, R44 ;  /* 0x000000232d697224 */ /* 0x080fe400078e022c */
[----:B------:R-:W-:Y:S01]  /*f980*/  IMAD.WIDE.U32.X R56, R46, R35, R68, P2 ;  /* 0x000000232e387225 */ /* 0x000fe200010e0444 */
[----:B------:R-:W-:-:S03]  /*f990*/  SEL R35, RZ, 0x1, P1 ;  /* 0x00000001ff237807 */ /* 0x000fc60000800000 */
[----:B------:R-:W-:-:S04]  /*f9a0*/  IMAD.WIDE.U32 R74, R33, R45, RZ ;  /* 0x0000002d214a7225 */ /* 0x000fc800078e00ff */
[----:B------:R-:W-:-:S04]  /*f9b0*/  IMAD.WIDE.U32 R76, P4, R46, R33, R64 ;  /* 0x000000212e4c7225 */ /* 0x000fc80007880040 */
[----:B------:R-:W-:-:S04]  /*f9c0*/  IMAD.WIDE.U32 R72, P2, R50, R33, R38 ;  /* 0x0000002132487225 */ /* 0x000fc80007840026 */
[----:B------:R-:W-:-:S04]  /*f9d0*/  IMAD.WIDE.U32 R78, R15, R47, RZ ;  /* 0x0000002f0f4e7225 */ /* 0x000fc800078e00ff */
[----:B------:R-:W-:-:S04]  /*f9e0*/  IMAD.WIDE.U32 R38, P1, R48, R15, R96 ;  /* 0x0000000f30267225 */ /* 0x000fc80007820060 */
[----:B------:R-:W-:-:S04]  /*f9f0*/  IMAD.WIDE.U32 R58, P5, R48, R33, R58 ;  /* 0x00000021303a7225 */ /* 0x000fc800078a003a */
[----:B------:R-:W-:Y:S01]  /*fa00*/  IMAD.X R19, RZ, RZ, RZ, P6 ;  /* 0x000000ffff137224 */ /* 0x000fe200030e06ff */
[----:B------:R-:W-:Y:S01]  /*fa10*/  IADD3 RZ, P6, PT, R75, R76, RZ ;  /* 0x0000004c4bff7210 */ /* 0x000fe20007fde0ff */
[----:B------:R-:W-:Y:S01]  /*fa20*/  IMAD.X R75, RZ, RZ, RZ, P2 ;  /* 0x000000ffff4b7224 */ /* 0x000fe200010e06ff */
[----:B------:R-:W-:Y:S01]  /*fa30*/  IADD3 RZ, P2, PT, R79, R38, RZ ;  /* 0x000000264fff7210 */ /* 0x000fe20007f5e0ff */
[----:B------:R-:W-:Y:S01]  /*fa40*/  IMAD.X R79, RZ, RZ, RZ, P4 ;  /* 0x000000ffff4f7224 */ /* 0x000fe200020e06ff */
[----:B------:R-:W-:Y:S01]  /*fa50*/  IADD3 RZ, P3, PT, R67, R58, RZ ;  /* 0x0000003a43ff7210 */ /* 0x000fe20007f7e0ff */
[----:B------:R-:W-:Y:S01]  /*fa60*/  IMAD.X R65, RZ, RZ, RZ, P5 ;  /* 0x000000ffff417224 */ /* 0x000fe200028e06ff */
[----:B------:R-:W-:Y:S01]  /*fa70*/  ISETP.GE.U32.AND P4, PT, R101, R18, PT ;  /* 0x000000126500720c */ /* 0x000fe20003f86070 */
[----:B------:R-:W-:Y:S02]  /*fa80*/  IMAD.MOV.U32 R64, RZ, RZ, R59 ;  /* 0x000000ffff407224 */ /* 0x000fe400078e003b */
[----:B------:R-:W-:Y:S01]  /*fa90*/  IMAD.MOV.U32 R18, RZ, RZ, R61 ;  /* 0x000000ffff127224 */ /* 0x000fe200078e003d */
[----:B------:R-:W-:Y:S01]  /*faa0*/  ISETP.GE.U32.AND.EX P4, PT, R103, R70, PT, P4 ;  /* 0x000000466700720c */ /* 0x000fe20003f86140 */
[----:B------:R-:W-:-:S03]  /*fab0*/  IMAD.WIDE.U32 R68, R33, R49, RZ ;  /* 0x0000003121447225 */ /* 0x000fc600078e00ff */
[----:B------:R-:W-:Y:S01]  /*fac0*/  SEL R67, RZ, 0x1, P4 ;  /* 0x00000001ff437807 */ /* 0x000fe20002000000 */
[----:B------:R-:W-:Y:S01]  /*fad0*/  IMAD.WIDE.U32.X R60, R48, R37, R64, P3 ;  /* 0x00000025303c7225 */ /* 0x000fe200018e0440 */
[----:B------:R-:W-:-:S03]  /*fae0*/  IADD3 RZ, P5, PT, R69, R72, RZ ;  /* 0x0000004845ff7210 */ /* 0x000fc60007fbe0ff */
[----:B------:R-:W-:Y:S01]  /*faf0*/  IMAD.WIDE.U32.X R58, R52, R37, R18, P0 ;  /* 0x00000025343a7225 */ /* 0x000fe200000e0412 */
[----:B------:R-:W-:-:S03]  /*fb00*/  IADD3 R62, P0, P3, R35, R62, R20 ;  /* 0x0000003e233e7210 */ /* 0x000fc60007b1e014 */
[----:B------:R-:W-:Y:S01]  /*fb10*/  IMAD.WIDE.U32 R64, R45, R34, RZ ;  /* 0x000000222d407225 */ /* 0x000fe200078e00ff */
[----:B------:R-:W-:-:S03]  /*fb20*/  IADD3.X R72, PT, PT, RZ, R63, RZ, P0, P3 ;  /* 0x0000003fff487210 */ /* 0x000fc600007e64ff */
[-C--:B------:R-:W-:Y:S02]  /*fb30*/  IMAD R20, R52, R33.reuse, RZ ;  /* 0x0000002134147224 */ /* 0x080fe400078e02ff */
[-C--:B------:R-:W-:Y:S02]  /*fb40*/  IMAD R18, R48, R33.reuse, RZ ;  /* 0x0000002130127224 */ /* 0x080fe400078e02ff */
[-C--:B------:R-:W-:Y:S02]  /*fb50*/  IMAD R34, R46, R33.reuse, RZ ;  /* 0x000000212e227224 */ /* 0x080fe400078e02ff */
[----:B------:R-:W-:Y:S02]  /*fb60*/  IMAD.MOV.U32 R74, RZ, RZ, R73 ;  /* 0x000000ffff4a7224 */ /* 0x000fe400078e0049 */
[----:B------:R-:W-:Y:S02]  /*fb70*/  IMAD.MOV.U32 R78, RZ, RZ, R77 ;  /* 0x000000ffff4e7224 */ /* 0x000fe400078e004d */
[----:B------:R-:W-:-:S02]  /*fb80*/  IMAD R38, R50, R33, RZ ;  /* 0x0000002132267224 */ /* 0x000fc400078e02ff */
[-C--:B------:R-:W-:Y:S02]  /*fb90*/  IMAD R77, R51, R37.reuse, R20 ;  /* 0x00000025334d7224 */ /* 0x080fe400078e0214 */
[-C--:B------:R-:W-:Y:S02]  /*fba0*/  IMAD R73, R47, R37.reuse, R18 ;  /* 0x000000252f497224 */ /* 0x080fe400078e0212 */
[-C--:B------:R-:W-:Y:S02]  /*fbb0*/  IMAD R20, R45, R37.reuse, R34 ;  /* 0x000000252d147224 */ /* 0x080fe400078e0222 */
[-C--:B------:R-:W-:Y:S02]  /*fbc0*/  IMAD R38, R49, R37.reuse, R38 ;  /* 0x0000002531267224 */ /* 0x080fe400078e0226 */
[----:B------:R-:W-:-:S04]  /*fbd0*/  IMAD.WIDE.U32.X R34, R50, R37, R74, P5 ;  /* 0x0000002532227225 */ /* 0x000fc800028e044a */
[----:B------:R-:W-:Y:S01]  /*fbe0*/  IMAD.WIDE.U32.X R18, R46, R37, R78, P6 ;  /* 0x000000252e127225 */ /* 0x000fe200030e044e */
[----:B------:R-:W-:-:S03]  /*fbf0*/  IADD3 R37, P4, P6, R64, R54, R67 ;  /* 0x0000003640257210 */ /* 0x000fc60007e9e043 */
[----:B------:R-:W-:-:S04]  /*fc00*/  IMAD.WIDE.U32 R68, R47, R33, RZ ;  /* 0x000000212f447225 */ /* 0x000fc800078e00ff */
[----:B------:R-:W-:Y:S01]  /*fc10*/  IMAD.IADD R67, R65, 0x1, R105 ;  /* 0x0000000141437824 */ /* 0x000fe200078e0269 */
[----:B------:R-:W-:Y:S01]  /*fc20*/  IADD3 R70, P3, PT, R17, R68, RZ ;  /* 0x0000004411467210 */ /* 0x000fe20007f7e0ff */
[----:B------:R-:W-:Y:S01]  /*fc30*/  IMAD.IADD R44, R69, 0x1, R73 ;  /* 0x00000001452c7824 */ /* 0x000fe200078e0249 */
[----:B------:R-:W-:Y:S02]  /*fc40*/  IADD3 R17, P5, PT, R37, R62, RZ ;  /* 0x0000003e25117210 */ /* 0x000fe40007fbe0ff */
[----:B------:R-:W-:Y:S01]  /*fc50*/  IADD3.X R63, PT, PT, R67, R55, RZ, P4, P6 ;  /* 0x00000037433f7210 */ /* 0x000fe200027ec4ff */
[----:B------:R-:W-:Y:S01]  /*fc60*/  IMAD.X R71, R44, 0x1, R71, P3 ;  /* 0x000000012c477824 */ /* 0x000fe200018e0647 */
[----:B------:R-:W-:Y:S01]  /*fc70*/  ISETP.GE.U32.AND P4, PT, R37, R64, PT ;  /* 0x000000402500720c */ /* 0x000fe20003f86070 */
[----:B------:R-:W-:Y:S01]  /*fc80*/  IMAD.WIDE.U32 R54, R47, R36, RZ ;  /* 0x000000242f367225 */ /* 0x000fe200078e00ff */
[----:B------:R-:W-:Y:S02]  /*fc90*/  ISETP.GE.U32.AND P3, PT, R17, R37, PT ;  /* 0x000000251100720c */ /* 0x000fe40003f66070 */
[----:B------:R-:W-:Y:S01]  /*fca0*/  ISETP.GE.U32.AND P0, PT, R70, R68, PT ;  /* 0x000000444600720c */ /* 0x000fe20003f06070 */
[C---:B------:R-:W-:Y:S01]  /*fcb0*/  IMAD.X R62, R63.reuse, 0x1, R72, P5 ;  /* 0x000000013f3e7824 */ /* 0x040fe200028e0648 */
[----:B------:R-:W-:Y:S01]  /*fcc0*/  ISETP.GE.U32.AND.EX P4, PT, R63, R67, PT, P4 ;  /* 0x000000433f00720c */ /* 0x000fe20003f86140 */
[----:B------:R-:W-:Y:S01]  /*fcd0*/  IMAD.IADD R96, R55, 0x1, R53 ;  /* 0x0000000137607824 */ /* 0x000fe200078e0235 */
[----:B------:R-:W-:Y:S01]  /*fce0*/  ISETP.GE.U32.AND.EX P0, PT, R71, R44, PT, P0 ;  /* 0x0000002c4700720c */ /* 0x000fe20003f06100 */
[----:B------:R-:W-:Y:S01]  /*fcf0*/  IMAD.WIDE.U32 R64, R51, R33, RZ ;  /* 0x0000002133407225 */ /* 0x000fe200078e00ff */
[----:B------:R-:W-:-:S02]  /*fd00*/  ISETP.GE.U32.AND.EX P3, PT, R62, R63, PT, P3 ;  /* 0x0000003f3e00720c */ /* 0x000fc40003f66130 */
[----:B------:R-:W-:Y:S01]  /*fd10*/  SEL R36, RZ, 0x1, P4 ;  /* 0x00000001ff247807 */ /* 0x000fe20002000000 */
[----:B------:R-:W-:Y:S01]  /*fd20*/  IMAD R44, R96, R4, RZ ;  /* 0x00000004602c7224 */ /* 0x000fe200078e02ff */
[----:B------:R-:W-:Y:S01]  /*fd30*/  SEL R53, RZ, 0x1, P3 ;  /* 0x00000001ff357807 */ /* 0x000fe20001800000 */
[----:B------:R-:W-:Y:S01]  /*fd40*/  IMAD.IADD R67, R65, 0x1, R77 ;  /* 0x0000000141437824 */ /* 0x000fe200078e024d */
[----:B------:R-:W-:Y:S01]  /*fd50*/  IADD3 R63, P6, PT, R99, R64, RZ ;  /* 0x00000040633f7210 */ /* 0x000fe20007fde0ff */
[C---:B------:R-:W-:Y:S01]  /*fd60*/  IMAD R101, R54.reuse, R5, R44 ;  /* 0x0000000536657224 */ /* 0x040fe200078e022c */
[----:B------:R-:W-:Y:S01]  /*fd70*/  SEL R72, RZ, 0x1, P0 ;  /* 0x00000001ff487807 */ /* 0x000fe20000000000 */
[----:B------:R-:W-:Y:S01]  /*fd80*/  IMAD.WIDE.U32 R68, R15, R51, RZ ;  /* 0x000000330f447225 */ /* 0x000fe200078e00ff */
[----:B------:R-:W-:Y:S02]  /*fd90*/  IADD3 R53, P0, P4, R53, R56, R36 ;  /* 0x0000003835357210 */ /* 0x000fe40007c1e024 */
[----:B------:R-:W-:Y:S01]  /*fda0*/  ISETP.GE.U32.AND P5, PT, R63, R64, PT ;  /* 0x000000403f00720c */ /* 0x000fe20003fa6070 */
[----:B------:R-:W-:Y:S01]  /*fdb0*/  IMAD.WIDE.U32 R36, R54, R4, RZ ;  /* 0x0000000436247225 */ /* 0x000fe200078e00ff */
[----:B------:R-:W-:-:S03]  /*fdc0*/  IADD3.X R44, PT, PT, RZ, R57, RZ, P0, P4 ;  /* 0x00000039ff2c7210 */ /* 0x000fc600007e84ff */
[----:B------:R-:W-:Y:S01]  /*fdd0*/  IMAD.X R55, R67, 0x1, R66, P6 ;  /* 0x0000000143377824 */ /* 0x000fe200030e0642 */
[----:B------:R-:W-:Y:S01]  /*fde0*/  IADD3 R72, P0, P6, R63, R60, R72 ;  /* 0x0000003c3f487210 */ /* 0x000fe20007e1e048 */
[----:B------:R-:W-:-:S03]  /*fdf0*/  IMAD.WIDE.U32 R64, R16, R51, RZ ;  /* 0x0000003310407225 */ /* 0x000fc600078e00ff */
[----:B------:R-:W-:Y:S01]  /*fe00*/  ISETP.GE.U32.AND.EX P5, PT, R55, R67, PT, P5 ;  /* 0x000000433700720c */ /* 0x000fe20003fa6150 */
[----:B------:R-:W-:Y:S01]  /*fe10*/  IMAD.IADD R101, R37, 0x1, R101 ;  /* 0x0000000125657824 */ /* 0x000fe200078e0265 */
[----:B------:R-:W-:Y:S01]  /*fe20*/  IADD3.X R73, PT, PT, R55, R61, RZ, P0, P6 ;  /* 0x0000003d37497210 */ /* 0x000fe200007ec4ff */
[-C--:B------:R-:W-:Y:S01]  /*fe30*/  IMAD.WIDE.U32 R66, R36, R6.reuse, RZ ;  /* 0x0000000624427225 */ /* 0x080fe200078e00ff */
[----:B------:R-:W-:Y:S02]  /*fe40*/  ISETP.GE.U32.AND P0, PT, R72, R63, PT ;  /* 0x0000003f4800720c */ /* 0x000fe40003f06070 */
[----:B------:R-:W-:Y:S01]  /*fe50*/  SEL R102, RZ, 0x1, P5 ;  /* 0x00000001ff667807 */ /* 0x000fe20002800000 */
[----:B------:R-:W-:Y:S01]  /*fe60*/  IMAD.WIDE.U32 R56, R101, R6, RZ ;  /* 0x0000000665387225 */ /* 0x000fe200078e00ff */
[----:B------:R-:W-:Y:S02]  /*fe70*/  ISETP.GE.U32.AND.EX P0, PT, R73, R55, PT, P0 ;  /* 0x000000374900720c */ /* 0x000fe40003f06100 */
[----:B------:R-:W-:Y:S01]  /*fe80*/  LOP3.LUT R37, RZ, R66, RZ, 0x33, !PT ;  /* 0x00000042ff257212 */ /* 0x000fe200078e33ff */
[----:B------:R-:W-:Y:S01]  /*fe90*/  IMAD.WIDE.U32 R64, P3, R52, R15, R64 ;  /* 0x0000000f34407225 */ /* 0x000fe20007860040 */
[----:B------:R-:W-:-:S02]  /*fea0*/  SEL R63, RZ, 0x1, P0 ;  /* 0x00000001ff3f7807 */ /* 0x000fc40000000000 */
[----:B------:R-:W-:Y:S01]  /*feb0*/  ISETP.GT.U32.AND P0, PT, R54, R37, PT ;  /* 0x000000253600720c */ /* 0x000fe20003f04070 */
[----:B------:R-:W-:Y:S01]  /*fec0*/  IMAD.WIDE.U32 R74, P6, R36, R7, R56 ;  /* 0x00000007244a7225 */ /* 0x000fe200078c0038 */
[----:B------:R-:W-:-:S03]  /*fed0*/  IADD3 RZ, P4, PT, R69, R64, RZ ;  /* 0x0000004045ff7210 */ /* 0x000fc60007f9e0ff */
[----:B------:R-:W-:-:S04]  /*fee0*/  IMAD.WIDE.U32 R68, R16, R49, RZ ;  /* 0x0000003110447225 */ /* 0x000fc800078e00ff */
[----:B------:R-:W-:Y:S01]  /*fef0*/  IMAD.X R77, RZ, RZ, RZ, P6 ;  /* 0x000000ffff4d7224 */ /* 0x000fe200030e06ff */
[----:B------:R-:W-:Y:S01]  /*ff00*/  IADD3 R37, P6, PT, R67, R74, RZ ;  /* 0x0000004a43257210 */ /* 0x000fe20007fde0ff */
[----:B------:R-:W-:-:S03]  /*ff10*/  IMAD.WIDE.U32 R78, R101, R8, RZ ;  /* 0x00000008654e7225 */ /* 0x000fc600078e00ff */
[----:B------:R-:W-:Y:S01]  /*ff20*/  LOP3.LUT R37, RZ, R37, RZ, 0x33, !PT ;  /* 0x00000025ff257212 */ /* 0x000fe200078e33ff */
[----:B------:R-:W-:-:S03]  /*ff30*/  IMAD.WIDE.U32 R68, P5, R50, R15, R68 ;  /* 0x0000000f32447225 */ /* 0x000fc600078a0044 */
[----:B------:R-:W-:Y:S01]  /*ff40*/  ISETP.GT.U32.AND.EX P0, PT, R96, R37, PT, P0 ;  /* 0x000000256000720c */ /* 0x000fe20003f04100 */
[----:B------:R-:W-:Y:S02]  /*ff50*/  IMAD.X R55, RZ, RZ, RZ, P5 ;  /* 0x000000ffff377224 */ /* 0x000fe400028e06ff */
[----:B------:R-:W-:Y:S01]  /*ff60*/  IMAD.WIDE.U32 R78, P5, R36, R9, R78 ;  /* 0x00000009244e7225 */ /* 0x000fe200078a004e */
[----:B------:R-:W-:-:S03]  /*ff70*/  SEL R99, RZ, 0x1, !P0 ;  /* 0x00000001ff637807 */ /* 0x000fc60004000000 */
[----:B------:R-:W-:Y:S02]  /*ff80*/  IMAD.MOV.U32 R76, RZ, RZ, R75 ;  /* 0x000000ffff4c7224 */ /* 0x000fe400078e004b */
[----:B------:R-:W-:-:S04]  /*ff90*/  IMAD.WIDE.U32 R60, R15, R49, RZ ;  /* 0x000000310f3c7225 */ /* 0x000fc800078e00ff */
[----:B------:R-:W-:-:S04]  /*ffa0*/  IMAD.WIDE.U32 R66, R16, R45, RZ ;  /* 0x0000002d10427225 */ /* 0x000fc800078e00ff */
[----:B------:R-:W-:Y:S01]  /*ffb0*/  IMAD.X R97, RZ, RZ, RZ, P5 ;  /* 0x000000ffff617224 */ /* 0x000fe200028e06ff */
[----:B------:R-:W-:Y:S01]  /*ffc0*/  IADD3 R102, P0, P5, R63, R58, R102 ;  /* 0x0000003a3f667210 */ /* 0x000fe20007d1e066 */
[----:B------:R-:W-:-:S03]  /*ffd0*/  IMAD.WIDE.U32.X R76, R101, R7, R76, P6 ;  /* 0x00000007654c7225 */ /* 0x000fc600030e044c */
[----:B------:R-:W-:Y:S01]  /*ffe0*/  IADD3.X R104, PT, PT, RZ, R59, RZ, P0, P5 ;  /* 0x0000003bff687210 */ /* 0x000fe200007ea4ff */
[----:B------:R-:W-:Y:S01]  /*fff0*/  IMAD.X R57, RZ, RZ, RZ, P1 ;  /* 0x000000ffff397224 */ /* 0x000fe200008e06ff */
[----:B------:R-:W-:Y:S01]  /*10000*/  IADD3 RZ, P1, PT, R61, R68, RZ ;  /* 0x000000443dff7210 */ /* 0x000fe20007f3e0ff */
[----:B------:R-:W-:Y:S01]  /*10010*/  IMAD.X R61, RZ, RZ, RZ, P3 ;  /* 0x000000ffff3d7224 */ /* 0x000fe200018e06ff */
[----:B------:R-:W-:Y:S01]  /*10020*/  IADD3 R99, P5, PT, R99, R76, RZ ;  /* 0x0000004c63637210 */ /* 0x000fe20007fbe0ff */
[----:B------:R-:W-:Y:S02]  /*10030*/  IMAD.MOV.U32 R60, RZ, RZ, R65 ;  /* 0x000000ffff3c7224 */ /* 0x000fe400078e0041 */
[----:B------:R-:W-:-:S04]  /*10040*/  IMAD.WIDE.U32 R74, R15, R45, RZ ;  /* 0x0000002d0f4a7225 */ /* 0x000fc800078e00ff */
[----:B------:R-:W-:-:S04]  /*10050*/  IMAD.WIDE.U32 R66, P3, R46, R15, R66 ;  /* 0x0000000f2e427225 */ /* 0x000fc80007860042 */
[----:B------:R-:W-:Y:S01]  /*10060*/  IMAD.WIDE.U32 R64, R36, R8, RZ ;  /* 0x0000000824407225 */ /* 0x000fe200078e00ff */
[----:B------:R-:W-:-:S03]  /*10070*/  IADD3 RZ, P6, PT, R75, R66, RZ ;  /* 0x000000424bff7210 */ /* 0x000fc60007fde0ff */
[----:B------:R-:W-:Y:S01]  /*10080*/  IMAD.WIDE.U32 R58, R101, R10, RZ ;  /* 0x0000000a653a7225 */ /* 0x000fe200078e00ff */
[----:B------:R-:W-:-:S03]  /*10090*/  IADD3 R98, P0, PT, R65, R78, RZ ;  /* 0x0000004e41627210 */ /* 0x000fc60007f1e0ff */
[----:B------:R-:W-:Y:S01]  /*100a0*/  IMAD.X R37, RZ, RZ, RZ, P3 ;  /* 0x000000ffff257224 */ /* 0x000fe200018e06ff */
[----:B------:R-:W-:Y:S01]  /*100b0*/  IADD3 R3, P3, PT, R3, R64, RZ ;  /* 0x0000004003037210 */ /* 0x000fe20007f7e0ff */
[----:B------:R-:W-:Y:S02]  /*100c0*/  IMAD.X R100, RZ, RZ, R77, P5 ;  /* 0x000000ffff647224 */ /* 0x000fe400028e064d */
[----:B------:R-:W-:Y:S02]  /*100d0*/  IMAD.MOV.U32 R96, RZ, RZ, R79 ;  /* 0x000000ffff607224 */ /* 0x000fe400078e004f */
[----:B------:R-:W-:-:S04]  /*100e0*/  IMAD.WIDE.U32 R58, P5, R36, R11, R58 ;  /* 0x0000000b243a7225 */ /* 0x000fc800078a003a */
[----:B------:R-:W-:-:S04]  /*100f0*/  IMAD.WIDE.U32 R74, R36, R10, RZ ;  /* 0x0000000a244a7225 */ /* 0x000fc800078e00ff */
[----:B------:R-:W-:Y:S02]  /*10100*/  IMAD.MOV.U32 R56, RZ, RZ, R39 ;  /* 0x000000ffff387224 */ /* 0x000fe400078e0027 */
[----:B------:R-:W-:Y:S01]  /*10110*/  IMAD.X R39, R98, 0x1, R14, P3 ;  /* 0x0000000162277824 */ /* 0x000fe200018e060e */
[----:B------:R-:W-:Y:S01]  /*10120*/  IADD3 R66, P3, PT, R3, R99, RZ ;  /* 0x0000006303427210 */ /* 0x000fe20007f7e0ff */
[----:B------:R-:W-:Y:S01]  /*10130*/  IMAD.WIDE.U32.X R76, R101, R9, R96, P0 ;  /* 0x00000009654c7225 */ /* 0x000fe200000e0460 */
[----:B------:R-:W-:-:S03]  /*10140*/  IADD3 R14, P0, PT, R75, R58, RZ ;  /* 0x0000003a4b0e7210 */ /* 0x000fc60007f1e0ff */
[----:B------:R-:W-:Y:S02]  /*10150*/  IMAD.MOV.U32 R54, RZ, RZ, R69 ;  /* 0x000000ffff367224 */ /* 0x000fe400078e0045 */
[----:B------:R-:W-:-:S04]  /*10160*/  IMAD.WIDE.U32 R78, R101, R12, RZ ;  /* 0x0000000c654e7225 */ /* 0x000fc800078e00ff */
[----:B------:R-:W-:Y:S02]  /*10170*/  IMAD.X R69, RZ, RZ, RZ, P5 ;  /* 0x000000ffff457224 */ /* 0x000fe400028e06ff */
[----:B------:R-:W-:Y:S02]  /*10180*/  IMAD.MOV.U32 R68, RZ, RZ, R59 ;  /* 0x000000ffff447224 */ /* 0x000fe400078e003b */
[----:B------:R-:W-:Y:S01]  /*10190*/  IMAD.X R63, R39, 0x1, R100, P3 ;  /* 0x00000001273f7824 */ /* 0x000fe200018e0664 */
[----:B------:R-:W-:Y:S01]  /*101a0*/  ISETP.GE.U32.AND P3, PT, R3, R64, PT ;  /* 0x000000400300720c */ /* 0x000fe20003f66070 */
[----:B------:R-:W-:Y:S01]  /*101b0*/  IMAD.WIDE.U32.X R68, R101, R11, R68, P0 ;  /* 0x0000000b65447225 */ /* 0x000fe200000e0444 */
[----:B------:R-:W-:Y:S02]  /*101c0*/  ISETP.GE.U32.AND P0, PT, R66, R99, PT ;  /* 0x000000634200720c */ /* 0x000fe40003f06070 */
[----:B------:R-:W-:Y:S01]  /*101d0*/  ISETP.GE.U32.AND.EX P3, PT, R39, R98, PT, P3 ;  /* 0x000000622700720c */ /* 0x000fe20003f66130 */
[----:B------:R-:W-:Y:S01]  /*101e0*/  IMAD.WIDE.U32 R78, P5, R36, R13, R78 ;  /* 0x0000000d244e7225 */ /* 0x000fe200078a004e */
[----:B------:R-:W-:-:S03]  /*101f0*/  ISETP.GE.U32.AND.EX P0, PT, R63, R100, PT, P0 ;  /* 0x000000643f00720c */ /* 0x000fc60003f06100 */
[----:B------:R-:W-:-:S04]  /*10200*/  IMAD.WIDE.U32 R64, R36, R12, RZ ;  /* 0x0000000c24407225 */ /* 0x000fc800078e00ff */
[----:B------:R-:W-:Y:S01]  /*10210*/  IMAD.X R59, RZ, RZ, RZ, P5 ;  /* 0x000000ffff3b7224 */ /* 0x000fe200028e06ff */
[----:B------:R-:W-:Y:S01]  /*10220*/  IADD3 R3, P5, PT, R65, R78, RZ ;  /* 0x0000004e41037210 */ /* 0x000fe20007fbe0ff */
[----:B------:R-:W-:Y:S01]  /*10230*/  IMAD.MOV.U32 R36, RZ, RZ, R67 ;  /* 0x000000ffff247224 */ /* 0x000fe200078e0043 */
[----:B------:R-:W-:Y:S01]  /*10240*/  SEL R67, RZ, 0x1, P3 ;  /* 0x00000001ff437807 */ /* 0x000fe20001800000 */
[----:B------:R-:W-:Y:S01]  /*10250*/  IMAD.MOV.U32 R58, RZ, RZ, R79 ;  /* 0x000000ffff3a7224 */ /* 0x000fe200078e004f */
[----:B------:R-:W-:Y:S01]  /*10260*/  SEL R65, RZ, 0x1, P0 ;  /* 0x00000001ff417807 */ /* 0x000fe20000000000 */
[----:B------:R-:W-:Y:S01]  /*10270*/  IMAD.WIDE.U32.X R78, R48, R16, R56, P2 ;  /* 0x00000010304e7225 */ /* 0x000fe200010e0438 */
[----:B------:R-:W-:-:S03]  /*10280*/  IADD3 R39, P3, PT, R70, R74, RZ ;  /* 0x0000004a46277210 */ /* 0x000fc60007f7e0ff */
[----:B------:R-:W-:Y:S01]  /*10290*/  IMAD.WIDE.U32.X R58, R101, R13, R58, P5 ;  /* 0x0000000d653a7225 */ /* 0x000fe200028e043a */
[----:B------:R-:W-:Y:S02]  /*102a0*/  IADD3 R57, P5, P0, R65, R76, R67 ;  /* 0x0000004c41397210 */ /* 0x000fe400078be043 */
[----:B------:R-:W-:Y:S01]  /*102b0*/  ISETP.GE.U32.AND P2, PT, R39, R74, PT ;  /* 0x0000004a2700720c */ /* 0x000fe20003f46070 */
[----:B------:R-:W-:Y:S01]  /*102c0*/  IMAD R56, R48, R15, RZ ;  /* 0x0000000f30387224 */ /* 0x000fe200078e02ff */
[----:B------:R-:W-:Y:S01]  /*102d0*/  IADD3.X R77, PT, PT, RZ, R77, RZ, P5, P0 ;  /* 0x0000004dff4d7210 */ /* 0x000fe20002fe04ff */
[----:B------:R-:W-:Y:S02]  /*102e0*/  IMAD.X R48, R14, 0x1, R71, P3 ;  /* 0x000000010e307824 */ /* 0x000fe400018e0647 */
[----:B------:R-:W-:Y:S01]  /*102f0*/  IMAD R67, R47, R16, R56 ;  /* 0x000000102f437224 */ /* 0x000fe200078e0238 */
[----:B------:R-:W-:Y:S01]  /*10300*/  IADD3 R56, P3, PT, R39, R57, RZ ;  /* 0x0000003927387210 */ /* 0x000fe20007f7e0ff */
[----:B------:R-:W-:Y:S01]  /*10310*/  IMAD.WIDE.U32 R74, R47, R15, RZ ;  /* 0x0000000f2f4a7225 */ /* 0x000fe200078e00ff */
[----:B------:R-:W-:-:S02]  /*10320*/  ISETP.GE.U32.AND.EX P2, PT, R48, R14, PT, P2 ;  /* 0x0000000e3000720c */ /* 0x000fc40003f46120 */
[----:B------:R-:W-:Y:S01]  /*10330*/  ISETP.GE.U32.AND P0, PT, R56, R57, PT ;  /* 0x000000393800720c */ /* 0x000fe20003f06070 */
[----:B------:R-:W-:Y:S01]  /*10340*/  IMAD.WIDE.U32 R70, R49, R33, RZ ;  /* 0x0000002131467225 */ /* 0x000fe200078e00ff */
[----:B------:R-:W-:-:S03]  /*10350*/  IADD3 R65, P5, PT, R72, R74, RZ ;  /* 0x0000004a48417210 */ /* 0x000fc60007fbe0ff */
[----:B------:R-:W-:Y:S01]  /*10360*/  IMAD.X R48, R48, 0x1, R77, P3 ;  /* 0x0000000130307824 */ /* 0x000fe200018e064d */
[----:B------:R-:W-:Y:S01]  /*10370*/  IADD3 R47, P3, PT, R17, R70, RZ ;  /* 0x00000046112f7210 */ /* 0x000fe20007f7e0ff */
[----:B------:R-:W-:Y:S02]  /*10380*/  IMAD.IADD R14, R75, 0x1, R67 ;  /* 0x000000014b0e7824 */ /* 0x000fe400078e0243 */
[----:B------:R-:W-:Y:S01]  /*10390*/  IMAD.IADD R71, R71, 0x1, R38 ;  /* 0x0000000147477824 */ /* 0x000fe200078e0226 */
[----:B------:R-:W-:Y:S01]  /*103a0*/  ISETP.GE.U32.AND.EX P0, PT, R48, R77, PT, P0 ;  /* 0x0000004d3000720c */ /* 0x000fe20003f06100 */
[----:B------:R-:W-:Y:S01]  /*103b0*/  IMAD.WIDE.U32.X R60, R52, R16, R60, P4 ;  /* 0x00000010343c7225 */ /* 0x000fe200020e043c */
[----:B------:R-:W-:-:S03]  /*103c0*/  ISETP.GE.U32.AND P4, PT, R65, R74, PT ;  /* 0x0000004a4100720c */ /* 0x000fc60003f86070 */
[----:B------:R-:W-:Y:S02]  /*103d0*/  IMAD.X R72, R14, 0x1, R73, P5 ;  /* 0x000000010e487824 */ /* 0x000fe400028e0649 */
[----:B------:R-:W-:Y:S01]  /*103e0*/  IMAD.X R67, R71, 0x1, R62, P3 ;  /* 0x0000000147437824 */ /* 0x000fe200018e063e */
[----:B------:R-:W-:Y:S01]  /*103f0*/  IADD3 R17, P3, PT, R47, R102, RZ ;  /* 0x000000662f117210 */ /* 0x000fe20007f7e0ff */
[-C--:B------:R-:W-:Y:S01]  /*10400*/  IMAD R52, R52, R15.reuse, RZ ;  /* 0x0000000f34347224 */ /* 0x080fe200078e02ff */
[----:B------:R-:W-:Y:S01]  /*10410*/  ISETP.GE.U32.AND.EX P4, PT, R72, R14, PT, P4 ;  /* 0x0000000e4800720c */ /* 0x000fe20003f86140 */
[----:B------:R-:W-:Y:S01]  /*10420*/  IMAD.WIDE.U32 R38, R51, R15, RZ ;  /* 0x0000000f33267225 */ /* 0x000fe200078e00ff */
[----:B------:R-:W-:Y:S02]  /*10430*/  SEL R14, RZ, 0x1, P2 ;  /* 0x00000001ff0e7807 */ /* 0x000fe40001000000 */
[----:B------:R-:W-:Y:S01]  /*10440*/  ISETP.GE.U32.AND P2, PT, R47, R70, PT ;  /* 0x000000462f00720c */ /* 0x000fe20003f46070 */
[----:B------:R-:W-:-:S02]  /*10450*/  IMAD R57, R51, R16, R52 ;  /* 0x0000001033397224 */ /* 0x000fc400078e0234 */
[----:B------:R-:W-:Y:S01]  /*10460*/  IMAD.X R52, R67, 0x1, R104, P3 ;  /* 0x0000000143347824 */ /* 0x000fe200018e0668 */
[----:B------:R-:W-:Y:S01]  /*10470*/  ISETP.GE.U32.AND P3, PT, R17, R47, PT ;  /* 0x0000002f1100720c */ /* 0x000fe20003f66070 */
[----:B------:R-:W-:Y:S01]  /*10480*/  IMAD.IADD R57, R39, 0x1, R57 ;  /* 0x0000000127397824 */ /* 0x000fe200078e0239 */
[----:B------:R-:W-:Y:S01]  /*10490*/  SEL R47, RZ, 0x1, P4 ;  /* 0x00000001ff2f7807 */ /* 0x000fe20002000000 */
[----:B------:R-:W-:Y:S01]  /*104a0*/  IMAD.WIDE.U32.X R54, R50, R16, R54, P1 ;  /* 0x0000001032367225 */ /* 0x000fe200008e0436 */
[----:B------:R-:W-:Y:S02]  /*104b0*/  IADD3 R51, P4, PT, R17, R38, RZ ;  /* 0x0000002611337210 */ /* 0x000fe40007f9e0ff */
[----:B------:R-:W-:Y:S01]  /*104c0*/  ISETP.GE.U32.AND.EX P2, PT, R67, R71, PT, P2 ;  /* 0x000000474300720c */ /* 0x000fe20003f46120 */
[----:B------:R-:W-:Y:S01]  /*104d0*/  IMAD.WIDE.U32 R70, R45, R33, RZ ;  /* 0x000000212d467225 */ /* 0x000fe200078e00ff */
[----:B------:R-:W-:Y:S02]  /*104e0*/  ISETP.GE.U32.AND.EX P3, PT, R52, R67, PT, P3 ;  /* 0x000000433400720c */ /* 0x000fe40003f66130 */
[----:B------:R-:W-:Y:S01]  /*104f0*/  SEL R17, RZ, 0x1, P0 ;  /* 0x00000001ff117807 */ /* 0x000fe20000000000 */
[----:B------:R-:W-:Y:S01]  /*10500*/  IMAD.X R52, R57, 0x1, R52, P4 ;  /* 0x0000000139347824 */ /* 0x000fe200020e0634 */
[----:B------:R-:W-:Y:S01]  /*10510*/  SEL R62, RZ, 0x1, P2 ;  /* 0x00000001ff3e7807 */ /* 0x000fe20001000000 */
[----:B------:R-:W-:Y:S01]  /*10520*/  IMAD R50, R50, R15, RZ ;  /* 0x0000000f32327224 */ /* 0x000fe200078e02ff */
[----:B------:R-:W-:Y:S01]  /*10530*/  SEL R67, RZ, 0x1, P3 ;  /* 0x00000001ff437807 */ /* 0x000fe20001800000 */
[----:B------:R-:W-:Y:S01]  /*10540*/  IMAD.WIDE.U32.X R36, R46, R16, R36, P6 ;  /* 0x000000102e247225 */ /* 0x000fe200030e0424 */
[----:B------:R-:W-:-:S02]  /*10550*/  IADD3 R14, P3, P2, R17, R68, R14 ;  /* 0x00000044110e7210 */ /* 0x000fc40007a7e00e */
[C---:B------:R-:W-:Y:S02]  /*10560*/  IADD3 R47, P4, P5, R51.reuse, R78, R47 ;  /* 0x0000004e332f7210 */ /* 0x040fe40007d9e02f */
[----:B------:R-:W-:Y:S02]  /*10570*/  IADD3.X R69, PT, PT, RZ, R69, RZ, P3, P2 ;  /* 0x00000045ff457210 */ /* 0x000fe40001fe44ff */
[----:B------:R-:W-:Y:S01]  /*10580*/  ISETP.GE.U32.AND P0, PT, R51, R38, PT ;  /* 0x000000263300720c */ /* 0x000fe20003f06070 */
[----:B------:R-:W-:Y:S01]  /*10590*/  IMAD.IADD R38, R71, 0x1, R20 ;  /* 0x0000000147267824 */ /* 0x000fe200078e0214 */
[----:B------:R-:W-:Y:S02]  /*105a0*/  IADD3 R53, P3, PT, R53, R70, RZ ;  /* 0x0000004635357210 */ /* 0x000fe40007f7e0ff */
[----:B------:R-:W-:Y:S02]  /*105b0*/  IADD3.X R39, PT, PT, R52, R79, RZ, P4, P5 ;  /* 0x0000004f34277210 */ /* 0x000fe400027ea4ff */
[----:B------:R-:W-:Y:S01]  /*105c0*/  ISETP.GE.U32.AND P2, PT, R47, R51, PT ;  /* 0x000000332f00720c */ /* 0x000fe20003f46070 */
[----:B------:R-:W-:Y:S01]  /*105d0*/  IMAD.X R51, R38, 0x1, R44, P3 ;  /* 0x0000000126337824 */ /* 0x000fe200018e062c */
[----:B------:R-:W-:-:S02]  /*105e0*/  IADD3 R62, P5, P4, R67, R34, R62 ;  /* 0x00000022433e7210 */ /* 0x000fc40007cbe03e */
[----:B------:R-:W-:Y:S01]  /*105f0*/  ISETP.GE.U32.AND.EX P0, PT, R52, R57, PT, P0 ;  /* 0x000000393400720c */ /* 0x000fe20003f06100 */
[----:B------:R-:W-:Y:S01]  /*10600*/  IMAD R57, R49, R16, R50 ;  /* 0x0000001031397224 */ /* 0x000fe200078e0232 */
[----:B------:R-:W-:Y:S02]  /*10610*/  ISETP.GE.U32.AND.EX P2, PT, R39, R52, PT, P2 ;  /* 0x000000342700720c */ /* 0x000fe40003f46120 */
[----:B------:R-:W-:Y:S01]  /*10620*/  IADD3.X R68, PT, PT, RZ, R35, RZ, P5, P4 ;  /* 0x00000023ff447210 */ /* 0x000fe20002fe84ff */
[----:B------:R-:W-:Y:S01]  /*10630*/  IMAD.WIDE.U32 R34, R49, R15, RZ ;  /* 0x0000000f31227225 */ /* 0x000fe200078e00ff */
[C---:B------:R-:W-:Y:S02]  /*10640*/  IADD3 R33, P3, PT, R53.reuse, R62, RZ ;  /* 0x0000003e35217210 */ /* 0x040fe40007f7e0ff */
[----:B------:R-:W-:Y:S01]  /*10650*/  ISETP.GE.U32.AND P1, PT, R53, R70, PT ;  /* 0x000000463500720c */ /* 0x000fe20003f26070 */
[----:B------:R-:W-:Y:S01]  /*10660*/  IMAD.IADD R49, R35, 0x1, R57 ;  /* 0x0000000123317824 */ /* 0x000fe200078e0239 */
[----:B------:R-:W-:Y:S01]  /*10670*/  SEL R20, RZ, 0x1, P0 ;  /* 0x00000001ff147807 */ /* 0x000fe20000000000 */
[----:B------:R-:W-:Y:S01]  /*10680*/  IMAD.X R44, R51, 0x1, R68, P3 ;  /* 0x00000001332c7824 */ /* 0x000fe200018e0644 */
[----:B------:R-:W-:-:S02]  /*10690*/  SEL R17, RZ, 0x1, P2 ;  /* 0x00000001ff117807 */ /* 0x000fc40001000000 */
[----:B------:R-:W-:Y:S02]  /*106a0*/  ISETP.GE.U32.AND.EX P0, PT, R51, R38, PT, P1 ;  /* 0x000000263300720c */ /* 0x000fe40003f06110 */
[C---:B------:R-:W-:Y:S02]  /*106b0*/  ISETP.GE.U32.AND P1, PT, R33.reuse, R53, PT ;  /* 0x000000352100720c */ /* 0x040fe40003f26070 */
[----:B------:R-:W-:Y:S02]  /*106c0*/  IADD3 R35, P2, PT, R33, R34, RZ ;  /* 0x0000002221237210 */ /* 0x000fe40007f5e0ff */
[----:B------:R-:W-:Y:S02]  /*106d0*/  IADD3 R20, P3, P4, R17, R60, R20 ;  /* 0x0000003c11147210 */ /* 0x000fe40007c7e014 */
[----:B------:R-:W-:Y:S01]  /*106e0*/  ISETP.GE.U32.AND.EX P1, PT, R44, R51, PT, P1 ;  /* 0x000000332c00720c */ /* 0x000fe20003f26110 */
[----:B------:R-:W-:Y:S01]  /*106f0*/  IMAD.X R44, R49, 0x1, R44, P2 ;  /* 0x00000001312c7824 */ /* 0x000fe200010e062c */
[----:B------:R-:W-:-:S02]  /*10700*/  IADD3.X R33, PT, PT, RZ, R61, RZ, P3, P4 ;  /* 0x0000003dff217210 */ /* 0x000fc40001fe84ff */
[----:B------:R-:W-:Y:S02]  /*10710*/  IADD3 R17, P4, PT, R65, R64, RZ ;  /* 0x0000004041117210 */ /* 0x000fe40007f9e0ff */
[C---:B------:R-:W-:Y:S02]  /*10720*/  IADD3 R20, P2, PT, R35.reuse, R20, RZ ;  /* 0x0000001423147210 */ /* 0x040fe40007f5e0ff */
[----:B------:R-:W-:Y:S01]  /*10730*/  ISETP.GE.U32.AND P3, PT, R35, R34, PT ;  /* 0x000000222300720c */ /* 0x000fe20003f66070 */
[----:B------:R-:W-:Y:S01]  /*10740*/  IMAD.X R34, R3, 0x1, R72, P4 ;  /* 0x0000000103227824 */ /* 0x000fe200020e0648 */
[----:B------:R-:W-:Y:S01]  /*10750*/  IADD3 R38, P5, PT, R17, R14, RZ ;  /* 0x0000000e11267210 */ /* 0x000fe20007fbe0ff */
[----:B------:R-:W-:Y:S01]  /*10760*/  IMAD.X R33, R44, 0x1, R33, P2 ;  /* 0x000000012c217824 */ /* 0x000fe200010e0621 */
[----:B------:R-:W-:Y:S02]  /*10770*/  SEL R50, RZ, 0x1, P0 ;  /* 0x00000001ff327807 */ /* 0x000fe40000000000 */
[----:B------:R-:W-:Y:S01]  /*10780*/  ISETP.GE.U32.AND P0, PT, R20, R35, PT ;  /* 0x000000231400720c */ /* 0x000fe20003f06070 */
[----:B------:R-:W-:Y:S01]  /*10790*/  IMAD.X R60, R34, 0x1, R69, P5 ;  /* 0x00000001223c7824 */ /* 0x000fe200028e0645 */
[----:B------:R-:W-:-:S02]  /*107a0*/  ISETP.GE.U32.AND.EX P3, PT, R44, R49, PT, P3 ;  /* 0x000000312c00720c */ /* 0x000fc40003f66130 */
[----:B------:R-:W-:Y:S02]  /*107b0*/  SEL R51, RZ, 0x1, P1 ;  /* 0x00000001ff337807 */ /* 0x000fe40000800000 */
[----:B------:R-:W-:Y:S01]  /*107c0*/  ISETP.GE.U32.AND P2, PT, R38, R14, PT ;  /* 0x0000000e2600720c */ /* 0x000fe20003f46070 */
[-C--:B------:R-:W-:Y:S01]  /*107d0*/  IMAD R14, R46, R15.reuse, RZ ;  /* 0x0000000f2e0e7224 */ /* 0x080fe200078e02ff */
[----:B------:R-:W-:Y:S02]  /*107e0*/  ISETP.GE.U32.AND.EX P0, PT, R33, R44, PT, P0 ;  /* 0x0000002c2100720c */ /* 0x000fe40003f06100 */
[----:B------:R-:W-:Y:S02]  /*107f0*/  SEL R35, RZ, 0x1, P3 ;  /* 0x00000001ff237807 */ /* 0x000fe40001800000 */
[----:B------:R-:W-:Y:S01]  /*10800*/  IADD3 R49, P3, P4, R51, R18, R50 ;  /* 0x0000001233317210 */ /* 0x000fe20007c7e032 */
[----:B------:R-:W-:Y:S01]  /*10810*/  IMAD R51, R45, R16, R14 ;  /* 0x000000102d337224 */ /* 0x000fe200078e020e */
[----:B------:R-:W-:Y:S01]  /*10820*/  ISETP.GE.U32.AND P1, PT, R17, R64, PT ;  /* 0x000000401100720c */ /* 0x000fe20003f26070 */
[----:B------:R-:W-:Y:S01]  /*10830*/  IMAD.WIDE.U32 R14, R45, R15, RZ ;  /* 0x0000000f2d0e7225 */ /* 0x000fe200078e00ff */
[----:B------:R-:W-:-:S02]  /*10840*/  SEL R17, RZ, 0x1, P0 ;  /* 0x00000001ff117807 */ /* 0x000fc40000000000 */
[----:B------:R-:W-:Y:S02]  /*10850*/  ISETP.GE.U32.AND.EX P1, PT, R34, R3, PT, P1 ;  /* 0x000000032200720c */ /* 0x000fe40003f26110 */
[----:B------:R-:W-:Y:S02]  /*10860*/  ISETP.GE.U32.AND.EX P2, PT, R60, R69, PT, P2 ;  /* 0x000000453c00720c */ /* 0x000fe40003f46120 */
[----:B------:R-:W-:Y:S02]  /*10870*/  IADD3 R34, P0, P5, R17, R54, R35 ;  /* 0x0000003611227210 */ /* 0x000fe40007d1e023 */
[----:B------:R-:W-:Y:S01]  /*10880*/  IADD3.X R44, PT, PT, RZ, R19, RZ, P3, P4 ;  /* 0x00000013ff2c7210 */ /* 0x000fe20001fe84ff */
[----:B------:R-:W-:Y:S01]  /*10890*/  IMAD.IADD R19, R15, 0x1, R51 ;  /* 0x000000010f137824 */ /* 0x000fe200078e0233 */
[----:B------:R-:W-:Y:S02]  /*108a0*/  IADD3 R17, P3, PT, R49, R14, RZ ;  /* 0x0000000e31117210 */ /* 0x000fe40007f7e0ff */
[----:B------:R-:W-:-:S02]  /*108b0*/  SEL R18, RZ, 0x1, P1 ;  /* 0x00000001ff127807 */ /* 0x000fc40000800000 */
[----:B------:R-:W-:Y:S02]  /*108c0*/  SEL R3, RZ, 0x1, P2 ;  /* 0x00000001ff037807 */ /* 0x000fe40001000000 */
[----:B------:R-:W-:Y:S01]  /*108d0*/  IADD3 R15, P4, PT, R17, R34, RZ ;  /* 0x00000022110f7210 */ /* 0x000fe20007f9e0ff */
[----:B------:R-:W-:Y:S01]  /*108e0*/  IMAD.X R34, R19, 0x1, R44, P3 ;  /* 0x0000000113227824 */ /* 0x000fe200018e062c */
[----:B------:R-:W-:Y:S02]  /*108f0*/  IADD3.X R55, PT, PT, RZ, R55, RZ, P0, P5 ;  /* 0x00000037ff377210 */ /* 0x000fe400007ea4ff */
[----:B------:R-:W-:Y:S02]  /*10900*/  ISETP.GE.U32.AND P0, PT, R17, R14, PT ;  /* 0x0000000e1100720c */ /* 0x000fe40003f06070 */
[----:B------:R-:W-:Y:S02]  /*10910*/  IADD3 R18, P2, P3, R3, R58, R18 ;  /* 0x0000003a03127210 */ /* 0x000fe40007b5e012 */
[----:B------:R-:W-:-:S02]  /*10920*/  ISETP.GE.U32.AND.EX P0, PT, R34, R19, PT, P0 ;  /* 0x000000132200720c */ /* 0x000fc40003f06100 */
[----:B------:R-:W-:Y:S02]  /*10930*/  IADD3.X R58, PT, PT, RZ, R59, RZ, P2, P3 ;  /* 0x0000003bff3a7210 */ /* 0x000fe400017e64ff */
[----:B------:R-:W-:Y:S02]  /*10940*/  ISETP.NE.U32.AND P2, PT, R18, RZ, PT ;  /* 0x000000ff1200720c */ /* 0x000fe40003f45070 */
[----:B------:R-:W-:Y:S01]  /*10950*/  ISETP.GE.U32.AND P1, PT, R15, R17, PT ;  /* 0x000000110f00720c */ /* 0x000fe20003f26070 */
[----:B------:R-:W-:Y:S01]  /*10960*/  IMAD.X R17, R34, 0x1, R55, P4 ;  /* 0x0000000122117824 */ /* 0x000fe200020e0637 */
        /* <DEDUP_REMOVED lines=32> */
.L_x_204:
[----:B------:R-:W-:Y:S01]  /*10b70*/  SHF.L.W.U32.HI R36, R30, 0x1, R27 ;  /* 0x000000011e247819 */ /* 0x000fe20000010e1b */
[-C--:B------:R-:W-:Y:S01]  /*10b80*/  IMAD R16, R63, R4.reuse, RZ ;  /* 0x000000043f107224 */ /* 0x080fe200078e02ff */
[----:B------:R-:W-:Y:S01]  /*10b90*/  SHF.L.W.U32.HI R34, R27, 0x1, R32 ;  /* 0x000000011b227819 */ /* 0x000fe20000010e20 */
[----:B------:R-:W-:Y:S01]  /*10ba0*/  IMAD.WIDE.U32 R44, R66, R4, RZ ;  /* 0x00000004422c7225 */ /* 0x000fe200078e00ff */
[CC--:B------:R-:W-:Y:S02]  /*10bb0*/  ISETP.NE.U32.AND P0, PT, R36.reuse, R27.reuse, PT ;  /* 0x0000001b2400720c */ /* 0x0c0fe40003f05070 */
[----:B------:R-:W-:Y:S01]  /*10bc0*/  ISETP.LT.U32.AND P1, PT, R36, R27, PT ;  /* 0x0000001b2400720c */ /* 0x000fe20003f21070 */
[----:B------:R-:W-:Y:S01]  /*10bd0*/  IMAD R65, R66, R5, R16 ;  /* 0x0000000542417224 */ /* 0x000fe200078e0210 */
[----:B------:R-:W-:Y:S01]  /*10be0*/  ISETP.NE.AND.EX P0, PT, R34, R32, PT, P0 ;  /* 0x000000202200720c */ /* 0x000fe20003f05300 */
[----:B------:R-:W-:Y:S01]  /*10bf0*/  IMAD.SHL.U32 R35, R26, 0x2, RZ ;  /* 0x000000021a237824 */ /* 0x000fe200078e00ff */
[----:B------:R-:W-:Y:S01]  /*10c00*/  SHF.L.U64.HI R64, R29, 0x1, R30 ;  /* 0x000000011d407819 */ /* 0x000fe2000001021e */
[----:B------:R-:W-:Y:S01]  /*10c10*/  IMAD.IADD R65, R45, 0x1, R65 ;  /* 0x000000012d417824 */ /* 0x000fe200078e0241 */
[----:B------:R-:W-:Y:S01]  /*10c20*/  ISETP.LT.AND P0, PT, R30, RZ, !P0 ;  /* 0x000000ff1e00720c */ /* 0x000fe20004701270 */
[----:B------:R-:W-:-:S03]  /*10c30*/  IMAD.WIDE.U32 R18, R44, R6, RZ ;  /* 0x000000062c127225 */ /* 0x000fc600078e00ff */
[----:B------:R-:W-:Y:S01]  /*10c40*/  ISETP.LT.U32.OR.EX P0, PT, R34, R32, P0, P1 ;  /* 0x000000202200720c */ /* 0x000fe20000701510 */
[C---:B------:R-:W-:Y:S01]  /*10c50*/  IMAD.WIDE.U32 R50, R65.reuse, R6, RZ ;  /* 0x0000000641327225 */ /* 0x040fe200078e00ff */
[----:B------:R-:W-:Y:S02]  /*10c60*/  SHF.L.U64.HI R32, R26, 0x1, R31 ;  /* 0x000000011a207819 */ /* 0x000fe4000001021f */
[----:B------:R-:W-:Y:S01]  /*10c70*/  SEL R16, RZ, 0x1, !P0 ;  /* 0x00000001ff107807 */ /* 0x000fe20004000000 */
[----:B------:R-:W-:Y:S01]  /*10c80*/  IMAD.WIDE.U32 R52, R65, R8, RZ ;  /* 0x0000000841347225 */ /* 0x000fe200078e00ff */
[----:B------:R-:W-:Y:S02]  /*10c90*/  LOP3.LUT R27, RZ, R18, RZ, 0x33, !PT ;  /* 0x00000012ff1b7212 */ /* 0x000fe400078e33ff */
[----:B------:R-:W-:Y:S01]  /*10ca0*/  LOP3.LUT R35, R35, R16, RZ, 0xfc, !PT ;  /* 0x0000001023237212 */ /* 0x000fe200078efcff */
[----:B------:R-:W-:Y:S01]  /*10cb0*/  IMAD.WIDE.U32 R50, P5, R44, R7, R50 ;  /* 0x000000072c327225 */ /* 0x000fe200078a0032 */
[----:B------:R-:W-:-:S02]  /*10cc0*/  ISETP.GT.U32.AND P4, PT, R66, R27, PT ;  /* 0x0000001b4200720c */ /* 0x000fc40003f84070 */
[----:B------:R-:W-:Y:S01]  /*10cd0*/  ISETP.EQ.U32.AND P1, PT, R35, R26, PT ;  /* 0x0000001a2300720c */ /* 0x000fe20003f22070 */
[----:B------:R-:W-:Y:S01]  /*10ce0*/  IMAD.MOV.U32 R18, RZ, RZ, R51 ;  /* 0x000000ffff127224 */ /* 0x000fe200078e0033 */
[----:B------:R-:W-:Y:S01]  /*10cf0*/  IADD3 R16, P3, PT, R19, R50, RZ ;  /* 0x0000003213107210 */ /* 0x000fe20007f7e0ff */
[----:B------:R-:W-:Y:S01]  /*10d00*/  IMAD.X R19, RZ, RZ, RZ, P5 ;  /* 0x000000ffff137224 */ /* 0x000fe200028e06ff */
[----:B------:R-:W-:Y:S01]  /*10d10*/  ISETP.LT.U32.AND P2, PT, R35, R26, PT ;  /* 0x0000001a2300720c */ /* 0x000fe20003f41070 */
[----:B------:R-:W-:Y:S01]  /*10d20*/  IMAD.WIDE.U32 R26, R44, R8, RZ ;  /* 0x000000082c1a7225 */ /* 0x000fe200078e00ff */
[C---:B------:R-:W-:Y:S02]  /*10d30*/  ISETP.EQ.AND.EX P1, PT, R32.reuse, R31, P0, P1 ;  /* 0x0000001f2000720c */ /* 0x040fe40000722310 */
[----:B------:R-:W-:Y:S01]  /*10d40*/  LOP3.LUT R16, RZ, R16, RZ, 0x33, !PT ;  /* 0x00000010ff107212 */ /* 0x000fe200078e33ff */
[----:B------:R-:W-:Y:S01]  /*10d50*/  IMAD.WIDE.U32.X R18, R65, R7, R18, P3 ;  /* 0x0000000741127225 */ /* 0x000fe200018e0412 */
[----:B------:R-:W-:-:S02]  /*10d60*/  ISETP.LT.U32.OR.EX P2, PT, R32, R31, P1, P2 ;  /* 0x0000001f2000720c */ /* 0x000fc40000f41520 */
[----:B------:R-:W-:Y:S01]  /*10d70*/  ISETP.GT.U32.AND.EX P0, PT, R63, R16, PT, P4 ;  /* 0x000000103f00720c */ /* 0x000fe20003f04140 */
[----:B------:R-:W-:Y:S01]  /*10d80*/  IMAD.SHL.U32 R31, R21, 0x2, RZ ;  /* 0x00000002151f7824 */ /* 0x000fe200078e00ff */
[----:B------:R-:W-:Y:S01]  /*10d90*/  SEL R16, RZ, 0x1, !P2 ;  /* 0x00000001ff107807 */ /* 0x000fe20005000000 */
[----:B------:R-:W-:Y:S01]  /*10da0*/  IMAD.WIDE.U32 R52, P1, R44, R9, R52 ;  /* 0x000000092c347225 */ /* 0x000fe20007820034 */
[----:B------:R-:W-:Y:S02]  /*10db0*/  SEL R37, RZ, 0x1, !P0 ;  /* 0x00000001ff257807 */ /* 0x000fe40004000000 */
[----:B------:R-:W-:Y:S01]  /*10dc0*/  LOP3.LUT R31, R31, R16, RZ, 0xfc, !PT ;  /* 0x000000101f1f7212 */ /* 0x000fe200078efcff */
[----:B------:R-:W-:Y:S01]  /*10dd0*/  IMAD.WIDE.U32 R50, R42, R80, RZ ;  /* 0x000000502a327225 */ /* 0x000fe200078e00ff */
[----:B------:R-:W-:Y:S02]  /*10de0*/  IADD3 R16, P5, PT, R37, R18, RZ ;  /* 0x0000001225107210 */ /* 0x000fe40007fbe0ff */
[----:B------:R-:W-:Y:S01]  /*10df0*/  IADD3 R45, P6, PT, R56, R26, RZ ;  /* 0x0000001a382d7210 */ /* 0x000fe20007fde0ff */
[----:B------:R-:W-:Y:S01]  /*10e00*/  IMAD.MOV.U32 R18, RZ, RZ, R53 ;  /* 0x000000ffff127224 */ /* 0x000fe200078e0035 */
[----:B------:R-:W-:Y:S01]  /*10e10*/  IADD3 R27, P4, PT, R27, R52, RZ ;  /* 0x000000341b1b7210 */ /* 0x000fe20007f9e0ff */
[----:B------:R-:W-:Y:S01]  /*10e20*/  IMAD.X R49, RZ, RZ, R19, P5 ;  /* 0x000000ffff317224 */ /* 0x000fe200028e0613 */
[----:B------:R-:W-:Y:S01]  /*10e30*/  SHF.L.U64.HI R37, R21, 0x1, R28 ;  /* 0x0000000115257819 */ /* 0x000fe2000001021c */
[----:B------:R-:W-:Y:S01]  /*10e40*/  IMAD.X R19, RZ, RZ, RZ, P1 ;  /* 0x000000ffff137224 */ /* 0x000fe200008e06ff */
[----:B------:R-:W-:Y:S01]  /*10e50*/  ISETP.GE.U32.AND P3, PT, R31, R21, PT ;  /* 0x000000151f00720c */ /* 0x000fe20003f66070 */
[----:B------:R-:W-:Y:S01]  /*10e60*/  IMAD.X R48, R27, 0x1, R48, P6 ;  /* 0x000000011b307824 */ /* 0x000fe200030e0630 */
[----:B------:R-:W-:Y:S01]  /*10e70*/  IADD3 R67, P5, PT, R45, R16, RZ ;  /* 0x000000102d437210 */ /* 0x000fe20007fbe0ff */
[----:B------:R-:W-:Y:S01]  /*10e80*/  IMAD.WIDE.U32.X R18, R65, R9, R18, P4 ;  /* 0x0000000941127225 */ /* 0x000fe200020e0412 */
[----:B------:R-:W-:-:S02]  /*10e90*/  ISETP.GE.U32.AND.EX P3, PT, R37, R28, PT, P3 ;  /* 0x0000001c2500720c */ /* 0x000fc40003f66130 */
[----:B------:R-:W-:Y:S01]  /*10ea0*/  ISETP.GE.U32.AND P0, PT, R45, R26, PT ;  /* 0x0000001a2d00720c */ /* 0x000fe20003f06070 */
[C---:B------:R-:W-:Y:S01]  /*10eb0*/  IMAD.X R69, R48.reuse, 0x1, R49, P5 ;  /* 0x0000000130457824 */ /* 0x040fe200028e0631 */
[----:B------:R-:W-:Y:S01]  /*10ec0*/  ISETP.GE.U32.AND P1, PT, R67, R16, PT ;  /* 0x000000104300720c */ /* 0x000fe20003f26070 */
[----:B------:R-:W-:Y:S01]  /*10ed0*/  IMAD.WIDE.U32 R52, R43, R80, RZ ;  /* 0x000000502b347225 */ /* 0x000fe200078e00ff */
[----:B------:R-:W-:Y:S02]  /*10ee0*/  ISETP.GE.U32.AND.EX P0, PT, R48, R27, PT, P0 ;  /* 0x0000001b3000720c */ /* 0x000fe40003f06100 */
[----:B------:R-:W-:Y:S01]  /*10ef0*/  ISETP.GE.U32.AND.EX P1, PT, R69, R49, PT, P1 ;  /* 0x000000314500720c */ /* 0x000fe20003f26110 */
[----:B------:R-:W-:Y:S01]  /*10f00*/  IMAD.WIDE.U32 R48, R65, R10, RZ ;  /* 0x0000000a41307225 */ /* 0x000fe200078e00ff */
[----:B------:R-:W-:Y:S02]  /*10f10*/  SEL R16, RZ, 0x1, P0 ;  /* 0x00000001ff107807 */ /* 0x000fe40000000000 */
[----:B------:R-:W-:Y:S01]  /*10f20*/  SEL R27, RZ, 0x1, P1 ;  /* 0x00000001ff1b7807 */ /* 0x000fe20000800000 */
[----:B------:R-:W-:Y:S01]  /*10f30*/  IMAD.WIDE.U32 R58, R43, R82, RZ ;  /* 0x000000522b3a7225 */ /* 0x000fe200078e00ff */
[----:B------:R-:W-:-:S02]  /*10f40*/  @P3 ISETP.EQ.U32.AND P4, PT, R31, R21, PT ;  /* 0x000000151f00320c */ /* 0x000fc40003f82070 */
[----:B------:R-:W-:Y:S01]  /*10f50*/  IADD3 R18, P1, P6, R27, R18, R16 ;  /* 0x000000121b127210 */ /* 0x000fe20007e3e010 */
[C---:B------:R-:W-:Y:S01]  /*10f60*/  IMAD.WIDE.U32 R26, R44.reuse, R10, RZ ;  /* 0x0000000a2c1a7225 */ /* 0x040fe200078e00ff */
[----:B------:R-:W-:Y:S02]  /*10f70*/  PLOP3.LUT P0, PT, PT, PT, PT, 0x80, 0x8 ;  /* 0x000000000008781c */ /* 0x000fe40003f0f070 */
[----:B------:R-:W-:Y:S01]  /*10f80*/  @P3 ISETP.EQ.AND.EX P0, PT, R37, R28, P2, P4 ;  /* 0x0000001c2500320c */ /* 0x000fe20001702340 */
[----:B------:R-:W-:Y:S01]  /*10f90*/  IMAD.WIDE.U32 R48, P2, R44, R11, R48 ;  /* 0x0000000b2c307225 */ /* 0x000fe20007840030 */
[----:B------:R-:W-:-:S03]  /*10fa0*/  IADD3 R21, P4, PT, R38, R26, RZ ;  /* 0x0000001a26157210 */ /* 0x000fc60007f9e0ff */
[----:B------:R-:W-:Y:S01]  /*10fb0*/  IMAD.WIDE.U32 R54, P3, R81, R42, R52 ;  /* 0x0000002a51367225 */ /* 0x000fe20007860034 */
[----:B------:R-:W-:Y:S02]  /*10fc0*/  IADD3 R45, P5, PT, R27, R48, RZ ;  /* 0x000000301b2d7210 */ /* 0x000fe40007fbe0ff */
[----:B------:R-:W-:Y:S01]  /*10fd0*/  IADD3.X R53, PT, PT, RZ, R19, RZ, P1, P6 ;  /* 0x00000013ff357210 */ /* 0x000fe20000fec4ff */
[----:B------:R-:W-:Y:S01]  /*10fe0*/  IMAD.X R27, RZ, RZ, RZ, P2 ;  /* 0x000000ffff1b7224 */ /* 0x000fe200010e06ff */
[----:B------:R-:W-:Y:S01]  /*10ff0*/  IADD3 R71, P6, PT, R21, R18, RZ ;  /* 0x0000001215477210 */ /* 0x000fe20007fde0ff */
[----:B------:R-:W-:Y:S01]  /*11000*/  IMAD.X R16, R45, 0x1, R60, P4 ;  /* 0x000000012d107824 */ /* 0x000fe200020e063c */
[----:B------:R-:W-:Y:S01]  /*11010*/  ISETP.GE.U32.AND P4, PT, R21, R26, PT ;  /* 0x0000001a1500720c */ /* 0x000fe20003f86070 */
[----:B------:R-:W-:Y:S01]  /*11020*/  IMAD.MOV.U32 R26, RZ, RZ, R49 ;  /* 0x000000ffff1a7224 */ /* 0x000fe200078e0031 */
[----:B------:R-:W-:Y:S01]  /*11030*/  ISETP.GE.U32.AND P2, PT, R71, R18, PT ;  /* 0x000000124700720c */ /* 0x000fe20003f46070 */
[----:B------:R-:W-:Y:S01]  /*11040*/  IMAD.WIDE.U32 R18, R65, R12, RZ ;  /* 0x0000000c41127225 */ /* 0x000fe200078e00ff */
[----:B------:R-:W-:-:S02]  /*11050*/  ISETP.GE.U32.AND.EX P4, PT, R16, R45, PT, P4 ;  /* 0x0000002d1000720c */ /* 0x000fc40003f86140 */
[----:B------:R-:W-:Y:S01]  /*11060*/  IADD3 RZ, P1, PT, R51, R54, RZ ;  /* 0x0000003633ff7210 */ /* 0x000fe20007f3e0ff */
[----:B------:R-:W-:Y:S01]  /*11070*/  IMAD.X R62, R16, 0x1, R53, P6 ;  /* 0x00000001103e7824 */ /* 0x000fe200030e0635 */
[----:B------:R-:W-:Y:S01]  /*11080*/  SEL R28, RZ, 0x1, P4 ;  /* 0x00000001ff1c7807 */ /* 0x000fe20002000000 */
[----:B------:R-:W-:Y:S02]  /*11090*/  IMAD R16, R69, R4, RZ ;  /* 0x0000000445107224 */ /* 0x000fe400078e02ff */
[----:B------:R-:W-:Y:S01]  /*110a0*/  IMAD.WIDE.U32 R50, P6, R44, R13, R18 ;  /* 0x0000000d2c327225 */ /* 0x000fe200078c0012 */
[----:B------:R-:W-:-:S03]  /*110b0*/  ISETP.GE.U32.AND.EX P2, PT, R62, R53, PT, P2 ;  /* 0x000000353e00720c */ /* 0x000fc60003f46120 */
[----:B------:R-:W-:-:S04]  /*110c0*/  IMAD.WIDE.U32 R18, R67, R4, RZ ;  /* 0x0000000443127225 */ /* 0x000fc800078e00ff */
[----:B------:R-:W-:Y:S02]  /*110d0*/  IMAD R21, R67, R5, R16 ;  /* 0x0000000543157224 */ /* 0x000fe400078e0210 */
[----:B------:R-:W-:-:S04]  /*110e0*/  IMAD.WIDE.U32 R48, R44, R12, RZ ;  /* 0x0000000c2c307225 */ /* 0x000fc800078e00ff */
[----:B------:R-:W-:Y:S01]  /*110f0*/  IMAD.WIDE.U32.X R44, R65, R11, R26, P5 ;  /* 0x0000000b412c7225 */ /* 0x000fe200028e041a */
[----:B------:R-:W-:-:S03]  /*11100*/  SEL R27, RZ, 0x1, P2 ;  /* 0x00000001ff1b7807 */ /* 0x000fc60001000000 */
[----:B------:R-:W-:Y:S01]  /*11110*/  IMAD.IADD R38, R19, 0x1, R21 ;  /* 0x0000000113267824 */ /* 0x000fe200078e0215 */
[----:B------:R-:W-:Y:S01]  /*11120*/  IADD3 R21, P2, PT, R49, R50, RZ ;  /* 0x0000003231157210 */ /* 0x000fe20007f5e0ff */
[----:B------:R-:W-:-:S04]  /*11130*/  IMAD.WIDE.U32 R56, R42, R82, RZ ;  /* 0x000000522a387225 */ /* 0x000fc800078e00ff */
[----:B------:R-:W-:Y:S01]  /*11140*/  IMAD.X R53, RZ, RZ, RZ, P6 ;  /* 0x000000ffff357224 */ /* 0x000fe200030e06ff */
[----:B------:R-:W-:Y:S01]  /*11150*/  IADD3 R28, P4, P6, R27, R44, R28 ;  /* 0x0000002c1b1c7210 */ /* 0x000fe20007e9e01c */
[----:B------:R-:W-:-:S03]  /*11160*/  IMAD.WIDE.U32 R60, P5, R83, R42, R58 ;  /* 0x0000002a533c7225 */ /* 0x000fc600078a003a */
[----:B------:R-:W-:Y:S01]  /*11170*/  IADD3.X R63, PT, PT, RZ, R45, RZ, P4, P6 ;  /* 0x0000002dff3f7210 */ /* 0x000fe200027ec4ff */
[----:B------:R-:W-:Y:S02]  /*11180*/  IMAD.MOV.U32 R52, RZ, RZ, R51 ;  /* 0x000000ffff347224 */ /* 0x000fe400078e0033 */
[----:B------:R-:W-:-:S04]  /*11190*/  IMAD.WIDE.U32 R50, R38, R6, RZ ;  /* 0x0000000626327225 */ /* 0x000fc800078e00ff */
[----:B------:R-:W-:Y:S01]  /*111a0*/  IMAD.WIDE.U32.X R26, R65, R13, R52, P2 ;  /* 0x0000000d411a7225 */ /* 0x000fe200010e0434 */
[----:B------:R-:W-:Y:S02]  /*111b0*/  IADD3 RZ, P2, PT, R57, R60, RZ ;  /* 0x0000003c39ff7210 */ /* 0x000fe40007f5e0ff */
[----:B------:R-:W-:Y:S01]  /*111c0*/  IADD3 R57, P6, PT, R47, R48, RZ ;  /* 0x000000302f397210 */ /* 0x000fe20007fde0ff */
[----:B------:R-:W-:-:S04]  /*111d0*/  IMAD.WIDE.U32 R44, R18, R6, RZ ;  /* 0x00000006122c7225 */ /* 0x000fc800078e00ff */
[----:B------:R-:W-:Y:S01]  /*111e0*/  IMAD.WIDE.U32 R50, P4, R18, R7, R50 ;  /* 0x0000000712327225 */ /* 0x000fe20007880032 */
[----:B------:R-:W-:-:S03]  /*111f0*/  LOP3.LUT R16, RZ, R44, RZ, 0x33, !PT ;  /* 0x0000002cff107212 */ /* 0x000fc600078e33ff */
[----:B------:R-:W-:Y:S01]  /*11200*/  IMAD.X R56, R39, 0x1, R21, P6 ;  /* 0x0000000127387824 */ /* 0x000fe200030e0615 */
[----:B------:R-:W-:Y:S01]  /*11210*/  IADD3 R44, P6, PT, R45, R50, RZ ;  /* 0x000000322d2c7210 */ /* 0x000fe20007fde0ff */
[----:B------:R-:W-:Y:S01]  /*11220*/  IMAD.X R59, RZ, RZ, RZ, P3 ;  /* 0x000000ffff3b7224 */ /* 0x000fe200018e06ff */
[----:B------:R-:W-:Y:S01]  /*11230*/  ISETP.GE.U32.AND P3, PT, R57, R48, PT ;  /* 0x000000303900720c */ /* 0x000fe20003f66070 */
[----:B------:R-:W-:Y:S01]  /*11240*/  IMAD.X R47, RZ, RZ, RZ, P5 ;  /* 0x000000ffff2f7224 */ /* 0x000fe200028e06ff */
[----:B------:R-:W-:Y:S01]  /*11250*/  ISETP.GT.U32.AND P5, PT, R67, R16, PT ;  /* 0x000000104300720c */ /* 0x000fe20003fa4070 */
[----:B------:R-:W-:Y:S01]  /*11260*/  IMAD.X R45, RZ, RZ, RZ, P4 ;  /* 0x000000ffff2d7224 */ /* 0x000fe200020e06ff */
[----:B------:R-:W-:Y:S01]  /*11270*/  LOP3.LUT R16, RZ, R44, RZ, 0x33, !PT ;  /* 0x0000002cff107212 */ /* 0x000fe200078e33ff */
[----:B------:R-:W-:Y:S01]  /*11280*/  IMAD.MOV.U32 R44, RZ, RZ, R51 ;  /* 0x000000ffff2c7224 */ /* 0x000fe200078e0033 */
[----:B------:R-:W-:Y:S01]  /*11290*/  ISETP.GE.U32.AND.EX P4, PT, R56, R21, PT, P3 ;  /* 0x000000153800720c */ /* 0x000fe20003f86130 */
[----:B------:R-:W-:Y:S01]  /*112a0*/  IMAD.WIDE.U32 R52, R38, R8, RZ ;  /* 0x0000000826347225 */ /* 0x000fe200078e00ff */
[----:B------:R-:W-:-:S02]  /*112b0*/  ISETP.GT.U32.AND.EX P3, PT, R69, R16, PT, P5 ;  /* 0x000000104500720c */ /* 0x000fc40003f64150 */
[----:B------:R-:W-:Y:S01]  /*112c0*/  SEL R51, RZ, 0x1, P4 ;  /* 0x00000001ff337807 */ /* 0x000fe20002000000 */
[----:B------:R-:W-:Y:S01]  /*112d0*/  IMAD.WIDE.U32.X R44, R38, R7, R44, P6 ;  /* 0x00000007262c7225 */ /* 0x000fe200030e042c */
[----:B------:R-:W-:Y:S02]  /*112e0*/  SEL R21, RZ, 0x1, !P3 ;  /* 0x00000001ff157807 */ /* 0x000fe40005800000 */
[----:B------:R-:W-:Y:S01]  /*112f0*/  IADD3 R50, P4, PT, R57, R28, RZ ;  /* 0x0000001c39327210 */ /* 0x000fe20007f9e0ff */
[----:B------:R-:W-:Y:S01]  /*11300*/  IMAD.WIDE.U32 R48, R18, R8, RZ ;  /* 0x0000000812307225 */ /* 0x000fe200078e00ff */
[----:B------:R-:W-:-:S03]  /*11310*/  IADD3 R54, P3, PT, R21, R44, RZ ;  /* 0x0000002c15367210 */ /* 0x000fc60007f7e0ff */
[----:B------:R-:W-:Y:S01]  /*11320*/  IMAD.WIDE.U32 R52, P5, R18, R9, R52 ;  /* 0x0000000912347225 */ /* 0x000fe200078a0034 */
[----:B------:R-:W-:-:S03]  /*11330*/  IADD3 R39, P6, PT, R71, R48, RZ ;  /* 0x0000003047277210 */ /* 0x000fc60007fde0ff */
[----:B------:R-:W-:Y:S02]  /*11340*/  IMAD.MOV.U32 R58, RZ, RZ, R55 ;  /* 0x000000ffff3a7224 */ /* 0x000fe400078e0037 */
[----:B------:R-:W-:Y:S01]  /*11350*/  IMAD.X R56, R56, 0x1, R63, P4 ;  /* 0x0000000138387824 */ /* 0x000fe200020e063f */
[----:B------:R-:W-:Y:S01]  /*11360*/  ISETP.GE.U32.AND P4, PT, R50, R28, PT ;  /* 0x0000001c3200720c */ /* 0x000fe20003f86070 */
[----:B------:R-:W-:Y:S01]  /*11370*/  IMAD.X R55, RZ, RZ, RZ, P5 ;  /* 0x000000ffff377224 */ /* 0x000fe200028e06ff */
[----:B------:R-:W-:Y:S01]  /*11380*/  IADD3 R28, P5, PT, R49, R52, RZ ;  /* 0x00000034311c7210 */ /* 0x000fe20007fbe0ff */
[----:B------:R-:W-:Y:S01]  /*11390*/  IMAD R16, R83, R42, RZ ;  /* 0x0000002a53107224 */ /* 0x000fe200078e02ff */
[----:B------:R-:W-:Y:S01]  /*113a0*/  ISETP.GE.U32.AND.EX P4, PT, R56, R63, PT, P4 ;  /* 0x0000003f3800720c */ /* 0x000fe20003f86140 */
[----:B------:R-:W-:Y:S01]  /*113b0*/  IMAD.X R60, RZ, RZ, R45, P3 ;  /* 0x000000ffff3c7224 */ /* 0x000fe200018e062d */
[----:B------:R-:W-:Y:S01]  /*113c0*/  ISETP.GE.U32.AND P3, PT, R39, R48, PT ;  /* 0x000000302700720c */ /* 0x000fe20003f66070 */
[----:B------:R-:W-:Y:S01]  /*113d0*/  IMAD.MOV.U32 R46, RZ, RZ, R61 ;  /* 0x000000ffff2e7224 */ /* 0x000fe200078e003d */
[----:B------:R-:W-:Y:S01]  /*113e0*/  SEL R57, RZ, 0x1, P4 ;  /* 0x00000001ff397807 */ /* 0x000fe20002000000 */
[----:B------:R-:W-:Y:S01]  /*113f0*/  IMAD.WIDE.U32.X R48, R81, R43, R58, P1 ;  /* 0x0000002b51307225 */ /* 0x000fe200008e043a */
[----:B------:R-:W-:-:S03]  /*11400*/  IADD3 R39, P1, PT, R39, R54, RZ ;  /* 0x0000003627277210 */ /* 0x000fc60007f3e0ff */
[----:B------:R-:W-:Y:S01]  /*11410*/  IMAD.WIDE.U32 R44, R82, R42, RZ ;  /* 0x0000002a522c7225 */ /* 0x000fe200078e00ff */
[----:B------:R-:W-:-:S03]  /*11420*/  ISETP.GE.U32.AND P4, PT, R39, R54, PT ;  /* 0x000000362700720c */ /* 0x000fc60003f86070 */
[----:B------:R-:W-:Y:S02]  /*11430*/  IMAD R61, R82, R43, R16 ;  /* 0x0000002b523d7224 */ /* 0x000fe400078e0210 */
[----:B------:R-:W-:Y:S01]  /*11440*/  IMAD.X R21, R28, 0x1, R62, P6 ;  /* 0x000000011c157824 */ /* 0x000fe200030e063e */
[----:B------:R-:W-:Y:S01]  /*11450*/  IADD3 R59, P6, PT, R48, R44, RZ ;  /* 0x0000002c303b7210 */ /* 0x000fe20007fde0ff */
[----:B------:R-:W-:Y:S02]  /*11460*/  IMAD.IADD R16, R45, 0x1, R61 ;  /* 0x000000012d107824 */ /* 0x000fe400078e023d */
[C---:B------:R-:W-:Y:S01]  /*11470*/  IMAD.X R45, R21.reuse, 0x1, R60, P1 ;  /* 0x00000001152d7824 */ /* 0x040fe200008e063c */
[----:B------:R-:W-:Y:S01]  /*11480*/  ISETP.GE.U32.AND.EX P3, PT, R21, R28, PT, P3 ;  /* 0x0000001c1500720c */ /* 0x000fe20003f66130 */
[----:B------:R-:W-:Y:S01]  /*11490*/  IMAD.MOV.U32 R54, RZ, RZ, R53 ;  /* 0x000000ffff367224 */ /* 0x000fe200078e0035 */
[----:B------:R-:W-:Y:S01]  /*114a0*/  ISETP.GE.U32.AND P1, PT, R59, R44, PT ;  /* 0x0000002c3b00720c */ /* 0x000fe20003f26070 */
[----:B------:R-:W-:Y:S01]  /*114b0*/  IMAD.SHL.U32 R68, R29, 0x2, RZ ;  /* 0x000000021d447824 */ /* 0x000fe200078e00ff */
[----:B------:R-:W-:Y:S01]  /*114c0*/  ISETP.GE.U32.AND.EX P4, PT, R45, R60, PT, P4 ;  /* 0x0000003c2d00720c */ /* 0x000fe20003f86140 */
[----:B------:R-:W-:Y:S01]  /*114d0*/  IMAD.X R61, R16, 0x1, R49, P6 ;  /* 0x00000001103d7824 */ /* 0x000fe200030e0631 */
[----:B------:R-:W-:Y:S01]  /*114e0*/  SEL R21, RZ, 0x1, P3 ;  /* 0x00000001ff157807 */ /* 0x000fe20001800000 */
[----:B------:R-:W-:Y:S01]  /*114f0*/  IMAD.WIDE.U32.X R48, R38, R9, R54, P5 ;  /* 0x0000000926307225 */ /* 0x000fe200028e0436 */
[----:B------:R-:W-:-:S02]  /*11500*/  SEL R63, RZ, 0x1, P4 ;  /* 0x00000001ff3f7807 */ /* 0x000fc40002000000 */
[----:B------:R-:W-:Y:S01]  /*11510*/  IADD3 R57, P3, P4, R57, R26, R51 ;  /* 0x0000001a39397210 */ /* 0x000fe20007c7e033 */
[----:B------:R-:W-:Y:S01]  /*11520*/  IMAD.WIDE.U32.X R46, R83, R43, R46, P2 ;  /* 0x0000002b532e7225 */ /* 0x000fe200010e042e */
[----:B------:R-:W-:Y:S02]  /*11530*/  IADD3 R63, P5, P6, R63, R48, R21 ;  /* 0x000000303f3f7210 */ /* 0x000fe40007ebe015 */
[----:B------:R-:W-:Y:S01]  /*11540*/  IADD3.X R30, PT, PT, RZ, R27, RZ, P3, P4 ;  /* 0x0000001bff1e7210 */ /* 0x000fe20001fe84ff */
[----:B------:R-:W-:Y:S01]  /*11550*/  IMAD.WIDE.U32 R26, R84, R42, RZ ;  /* 0x0000002a541a7225 */ /* 0x000fe200078e00ff */
[----:B------:R-:W-:Y:S02]  /*11560*/  ISETP.GE.U32.AND P4, PT, R68, R6, PT ;  /* 0x000000064400720c */ /* 0x000fe40003f86070 */
[----:B------:R-:W-:Y:S01]  /*11570*/  ISETP.GE.U32.AND.EX P1, PT, R61, R16, PT, P1 ;  /* 0x000000103d00720c */ /* 0x000fe20003f26110 */
[----:B------:R-:W-:Y:S01]  /*11580*/  IMAD R16, R85, R42, RZ ;  /* 0x0000002a55107224 */ /* 0x000fe200078e02ff */
[----:B------:R-:W-:Y:S01]  /*11590*/  ISETP.EQ.U32.AND P3, PT, R36, R8, PT ;  /* 0x000000082400720c */ /* 0x000fe20003f62070 */
[----:B------:R-:W-:Y:S01]  /*115a0*/  IMAD.WIDE.U32 R28, R43, R84, RZ ;  /* 0x000000542b1c7225 */ /* 0x000fe200078e00ff */
[----:B------:R-:W-:-:S02]  /*115b0*/  ISETP.GE.U32.AND.EX P4, PT, R64, R7, PT, P4 ;  /* 0x000000074000720c */ /* 0x000fc40003f86140 */
[----:B------:R-:W-:Y:S01]  /*115c0*/  IADD3.X R65, PT, PT, RZ, R49, RZ, P5, P6 ;  /* 0x00000031ff417210 */ /* 0x000fe20002fec4ff */
[----:B------:R-:W-:Y:S01]  /*115d0*/  IMAD R21, R84, R43, R16 ;  /* 0x0000002b54157224 */ /* 0x000fe200078e0210 */
[----:B------:R-:W-:Y:S01]  /*115e0*/  ISETP.LT.U32.AND P5, PT, R36, R8, PT ;  /* 0x000000082400720c */ /* 0x000fe20003fa1070 */
[----:B------:R-:W-:Y:S01]  /*115f0*/  IMAD R44, R81, R40, RZ ;  /* 0x00000028512c7224 */ /* 0x000fe200078e02ff */
[CC--:B------:R-:W-:Y:S01]  /*11600*/  ISETP.EQ.AND.EX P3, PT, R34.reuse, R9.reuse, !P4, P3 ;  /* 0x000000092200720c */ /* 0x0c0fe20006762330 */
[----:B------:R-:W-:Y:S01]  /*11610*/  IMAD.IADD R16, R27, 0x1, R21 ;  /* 0x000000011b107824 */ /* 0x000fe200078e0215 */
[----:B------:R-:W-:Y:S01]  /*11620*/  SEL R69, RZ, 0x1, P1 ;  /* 0x00000001ff457807 */ /* 0x000fe20000800000 */
[----:B------:R-:W-:Y:S01]  /*11630*/  IMAD R55, R41, R80, R44 ;  /* 0x0000005029377224 */ /* 0x000fe200078e022c */
[----:B------:R-:W-:Y:S01]  /*11640*/  ISETP.LT.U32.OR.EX P2, PT, R34, R9, P3, P5 ;  /* 0x000000092200720c */ /* 0x000fe20001f41550 */
[----:B------:R-:W-:Y:S01]  /*11650*/  IMAD.WIDE.U32 R48, R80, R40, RZ ;  /* 0x0000002850307225 */ /* 0x000fe200078e00ff */
[----:B------:R-:W-:-:S02]  /*11660*/  IADD3 R69, P3, P5, R26, R46, R69 ;  /* 0x0000002e1a457210 */ /* 0x000fc40007d7e045 */
[----:B------:R-:W-:Y:S01]  /*11670*/  ISETP.EQ.U32.AND P1, PT, R35, R10, PT ;  /* 0x0000000a2300720c */ /* 0x000fe20003f22070 */
[----:B------:R-:W-:Y:S01]  /*11680*/  IMAD.WIDE.U32 R52, R41, R80, RZ ;  /* 0x0000005029347225 */ /* 0x000fe200078e00ff */
[----:B------:R-:W-:Y:S02]  /*11690*/  IADD3.X R71, PT, PT, R16, R47, RZ, P3, P5 ;  /* 0x0000002f10477210 */ /* 0x000fe40001fea4ff */
[----:B------:R-:W-:Y:S01]  /*116a0*/  ISETP.LT.U32.AND P6, PT, R35, R10, PT ;  /* 0x0000000a2300720c */ /* 0x000fe20003fc1070 */
[----:B------:R-:W-:Y:S01]  /*116b0*/  IMAD.WIDE.U32 R28, P3, R85, R42, R28 ;  /* 0x0000002a551c7225 */ /* 0x000fe2000786001c */
[CC--:B------:R-:W-:Y:S02]  /*116c0*/  ISETP.EQ.AND.EX P1, PT, R32.reuse, R11.reuse, P2, P1 ;  /* 0x0000000b2000720c */ /* 0x0c0fe40001722310 */
[----:B------:R-:W-:Y:S01]  /*116d0*/  ISETP.GE.U32.AND P5, PT, R31, R12, PT ;  /* 0x0000000c1f00720c */ /* 0x000fe20003fa6070 */
[----:B------:R-:W-:Y:S01]  /*116e0*/  IMAD.X R47, RZ, RZ, RZ, P3 ;  /* 0x000000ffff2f7224 */ /* 0x000fe200018e06ff */
[----:B------:R-:W-:Y:S01]  /*116f0*/  ISETP.LT.U32.OR.EX P6, PT, R32, R11, P1, P6 ;  /* 0x0000000b2000720c */ /* 0x000fe20000fc1560 */
[----:B------:R-:W-:Y:S01]  /*11700*/  IMAD.MOV.U32 R46, RZ, RZ, R29 ;  /* 0x000000ffff2e7224 */ /* 0x000fe200078e001d */
[----:B------:R-:W-:Y:S01]  /*11710*/  ISETP.GE.U32.AND.EX P3, PT, R37, R13, PT, P5 ;  /* 0x0000000d2500720c */ /* 0x000fe20003f66150 */
[----:B------:R-:W-:Y:S01]  /*11720*/  IMAD R58, R83, R40, RZ ;  /* 0x00000028533a7224 */ /* 0x000fe200078e02ff */
[----:B------:R-:W-:Y:S01]  /*11730*/  ISETP.GE.U32.AND P1, PT, R69, R26, PT ;  /* 0x0000001a4500720c */ /* 0x000fe20003f26070 */
[----:B------:R-:W-:-:S03]  /*11740*/  IMAD.WIDE.U32 R26, R42, R84, RZ ;  /* 0x000000542a1a7225 */ /* 0x000fc600078e00ff */
[----:B------:R-:W-:Y:S01]  /*11750*/  ISETP.GE.U32.AND.EX P1, PT, R71, R16, PT, P1 ;  /* 0x000000104700720c */ /* 0x000fe20003f26110 */
[----:B------:R-:W-:Y:S01]  /*11760*/  IMAD R16, R87, R42, RZ ;  /* 0x0000002a57107224 */ /* 0x000fe200078e02ff */
[----:B------:R-:W-:Y:S01]  /*11770*/  IADD3 RZ, P5, PT, R27, R28, RZ ;  /* 0x0000001c1bff7210 */ /* 0x000fe20007fbe0ff */
[----:B------:R-:W-:Y:S01]  /*11780*/  IMAD.WIDE.U32 R26, R86, R42, RZ ;  /* 0x0000002a561a7225 */ /* 0x000fe200078e00ff */
[----:B------:R-:W-:Y:S02]  /*11790*/  SEL R21, RZ, 0x1, P1 ;  /* 0x00000001ff157807 */ /* 0x000fe40000800000 */
[----:B------:R-:W-:Y:S01]  /*117a0*/  PLOP3.LUT P1, PT, PT, PT, PT, 0x8, 0x80 ;  /* 0x000000000080781c */ /* 0x000fe20003f2e170 */
[----:B------:R-:W-:Y:S01]  /*117b0*/  IMAD.WIDE.U32.X R28, R85, R43, R46, P5 ;  /* 0x0000002b551c7225 */ /* 0x000fe200028e042e */
[----:B------:R-:W-:-:S03]  /*117c0*/  @P3 ISETP.NE.U32.AND P5, PT, R31, R12, PT ;  /* 0x0000000c1f00320c */ /* 0x000fc60003fa5070 */
[----:B------:R-:W-:Y:S01]  /*117d0*/  IMAD R51, R86, R43, R16 ;  /* 0x0000002b56337224 */ /* 0x000fe200078e0210 */
[----:B------:R-:W-:Y:S01]  /*117e0*/  @P3 ISETP.NE.OR.EX P1, PT, R37, R13, !P6, P5 ;  /* 0x0000000d2500320c */ /* 0x000fe20007725750 */
[----:B------:R-:W-:Y:S01]  /*117f0*/  IMAD.IADD R46, R49, 0x1, R55 ;  /* 0x00000001312e7824 */ /* 0x000fe200078e0237 */
[----:B------:R-:W-:Y:S01]  /*11800*/  IADD3 R47, P3, P5, R26, R28, R21 ;  /* 0x0000001c1a2f7210 */ /* 0x000fe20007d7e015 */
[----:B------:R-:W-:Y:S01]  /*11810*/  IMAD.IADD R44, R27, 0x1, R51 ;  /* 0x000000011b2c7824 */ /* 0x000fe200078e0233 */
[----:B------:R-:W-:Y:S01]  /*11820*/  PLOP3.LUT P1, PT, P0, P1, PT, 0xf8, 0x8f ;  /* 0x00000000008f781c */ /* 0x000fe20000723f70 */
[----:B------:R-:W-:-:S03]  /*11830*/  IMAD.WIDE.U32 R54, R82, R40, RZ ;  /* 0x0000002852367225 */ /* 0x000fc600078e00ff */
[----:B------:R-:W-:Y:S01]  /*11840*/  IADD3.X R51, PT, PT, R44, R29, RZ, P3, P5 ;  /* 0x0000001d2c337210 */ /* 0x000fe20001fea4ff */
[----:B------:R-:W-:Y:S01]  /*11850*/  IMAD.WIDE.U32 R52, P5, R40, R81, R52 ;  /* 0x0000005128347225 */ /* 0x000fe200078a0034 */
[----:B------:R-:W-:-:S03]  /*11860*/  IADD3 R16, P3, PT, R59, R48, RZ ;  /* 0x000000303b107210 */ /* 0x000fc60007f7e0ff */
[----:B------:R-:W-:-:S04]  /*11870*/  IMAD.WIDE.U32 R28, R40, R80, RZ ;  /* 0x00000050281c7225 */ /* 0x000fc800078e00ff */
[----:B------:R-:W-:Y:S01]  /*11880*/  IMAD.X R21, R46, 0x1, R61, P3 ;  /* 0x000000012e157824 */ /* 0x000fe200018e063d */
[----:B------:R-:W-:Y:S01]  /*11890*/  ISETP.GE.U32.AND P3, PT, R16, R48, PT ;  /* 0x000000301000720c */ /* 0x000fe20003f66070 */
[----:B------:R-:W-:Y:S01]  /*118a0*/  IMAD.X R49, RZ, RZ, RZ, P5 ;  /* 0x000000ffff317224 */ /* 0x000fe200028e06ff */
[----:B------:R-:W-:Y:S01]  /*118b0*/  IADD3 RZ, P5, PT, R29, R52, RZ ;  /* 0x000000341dff7210 */ /* 0x000fe20007fbe0ff */
[----:B------:R-:W-:Y:S01]  /*118c0*/  IMAD R59, R41, R82, R58 ;  /* 0x00000052293b7224 */ /* 0x000fe200078e023a */
[----:B------:R-:W-:Y:S01]  /*118d0*/  ISETP.GE.U32.AND.EX P3, PT, R21, R46, PT, P3 ;  /* 0x0000002e1500720c */ /* 0x000fe20003f66130 */
[----:B------:R-:W-:Y:S02]  /*118e0*/  IMAD.MOV.U32 R48, RZ, RZ, R53 ;  /* 0x000000ffff307224 */ /* 0x000fe400078e0035 */
[----:B------:R-:W-:Y:S01]  /*118f0*/  IMAD.IADD R62, R55, 0x1, R59 ;  /* 0x00000001373e7824 */ /* 0x000fe200078e023b */
[----:B------:R-:W-:Y:S01]  /*11900*/  SEL R28, RZ, 0x1, P3 ;  /* 0x00000001ff1c7807 */ /* 0x000fe20001800000 */
[----:B------:R-:W-:Y:S01]  /*11910*/  IMAD.WIDE.U32.X R48, R41, R81, R48, P5 ;  /* 0x0000005129307225 */ /* 0x000fe200028e0430 */
[----:B------:R-:W-:-:S03]  /*11920*/  IADD3 R69, P3, PT, R69, R54, RZ ;  /* 0x0000003645457210 */ /* 0x000fc60007f7e0ff */
[----:B------:R-:W-:-:S04]  /*11930*/  IMAD.WIDE.U32 R52, R41, R82, RZ ;  /* 0x0000005229347225 */ /* 0x000fc800078e00ff */
[----:B------:R-:W-:Y:S01]  /*11940*/  IMAD.X R71, R62, 0x1, R71, P3 ;  /* 0x000000013e477824 */ /* 0x000fe200018e0647 */
[----:B------:R-:W-:Y:S01]  /*11950*/  IADD3 R48, P3, P5, R69, R48, R28 ;  /* 0x0000003045307210 */ /* 0x000fe20007d7e01c */
[----:B------:R-:W-:-:S03]  /*11960*/  IMAD.WIDE.U32 R28, R38, R10, RZ ;  /* 0x0000000a261c7225 */ /* 0x000fc600078e00ff */
[----:B------:R-:W-:Y:S01]  /*11970*/  IADD3.X R46, PT, PT, R71, R49, RZ, P3, P5 ;  /* 0x00000031472e7210 */ /* 0x000fe20001fea4ff */
[----:B------:R-:W-:Y:S01]  /*11980*/  IMAD.WIDE.U32 R66, R40, R82, RZ ;  /* 0x0000005228427225 */ /* 0x000fe200078e00ff */
[----:B------:R-:W-:-:S03]  /*11990*/  SEL R49, RZ, 0x1, P4 ;  /* 0x00000001ff317807 */ /* 0x000fc60002000000 */
[----:B------:R-:W-:-:S04]  /*119a0*/  IMAD.WIDE.U32 R52, P3, R40, R83, R52 ;  /* 0x0000005328347225 */ /* 0x000fc80007860034 */
[C---:B------:R-:W-:Y:S01]  /*119b0*/  IMAD.WIDE.U32 R28, P5, R18.reuse, R11, R28 ;  /* 0x0000000b121c7225 */ /* 0x040fe200078a001c */
[----:B------:R-:W-:Y:S02]  /*119c0*/  IADD3 RZ, P4, PT, R67, R52, RZ ;  /* 0x0000003443ff7210 */ /* 0x000fe40007f9e0ff */
[----:B------:R-:W-:Y:S01]  /*119d0*/  IADD3 R52, P0, PT, R49, R8, RZ ;  /* 0x0000000831347210 */ /* 0x000fe20007f1e0ff */
[----:B------:R-:W-:Y:S01]  /*119e0*/  IMAD.WIDE.U32 R60, R18, R10, RZ ;  /* 0x0000000a123c7225 */ /* 0x000fe200078e00ff */
[----:B------:R-:W-:-:S03]  /*119f0*/  SEL R49, R6, RZ, P1 ;  /* 0x000000ff06317207 */ /* 0x000fc60000800000 */
[----:B------:R-:W-:Y:S01]  /*11a00*/  IMAD.X R59, RZ, RZ, RZ, P5 ;  /* 0x000000ffff3b7224 */ /* 0x000fe200028e06ff */
[----:B------:R-:W-:Y:S01]  /*11a10*/  IADD3 R67, P5, PT, R61, R28, RZ ;  /* 0x0000001c3d437210 */ /* 0x000fe20007fbe0ff */
[----:B------:R-:W-:Y:S01]  /*11a20*/  IMAD.MOV.U32 R58, RZ, RZ, R29 ;  /* 0x000000ffff3a7224 */ /* 0x000fe200078e001d */
[----:B------:R-:W-:Y:S01]  /*11a30*/  SEL R61, RZ, 0x1, !P2 ;  /* 0x00000001ff3d7807 */ /* 0x000fe20005000000 */
[----:B------:R-:W-:Y:S01]  /*11a40*/  IMAD.X R55, RZ, RZ, R9, P0 ;  /* 0x000000ffff377224 */ /* 0x000fe200000e0609 */
[----:B------:R-:W-:Y:S01]  /*11a50*/  SEL R29, R52, RZ, P1 ;  /* 0x000000ff341d7207 */ /* 0x000fe20000800000 */
[----:B------:R-:W-:Y:S01]  /*11a60*/  IMAD.WIDE.U32.X R58, R38, R11, R58, P5 ;  /* 0x0000000b263a7225 */ /* 0x000fe200028e043a */
[----:B------:R-:W-:Y:S02]  /*11a70*/  IADD3 R49, P2, PT, -R49, R68, RZ ;  /* 0x0000004431317210 */ /* 0x000fe40007f5e1ff */
[----:B------:R-:W-:Y:S02]  /*11a80*/  SEL R28, R7, RZ, P1 ;  /* 0x000000ff071c7207 */ /* 0x000fe40000800000 */
[----:B------:R-:W-:-:S02]  /*11a90*/  IADD3 R52, P0, PT, R36, -R29, RZ ;  /* 0x8000001d24347210 */ /* 0x000fc40007f1e0ff */
[----:B------:R-:W-:Y:S01]  /*11aa0*/  SEL R55, R55, RZ, P1 ;  /* 0x000000ff37377207 */ /* 0x000fe20000800000 */
[----:B------:R-:W-:Y:S01]  /*11ab0*/  IMAD.X R36, R64, 0x1, ~R28, P2 ;  /* 0x0000000140247824 */ /* 0x000fe200010e0e1c */
[----:B------:R-:W-:Y:S02]  /*11ac0*/  SEL R29, RZ, 0x1, !P6 ;  /* 0x00000001ff1d7807 */ /* 0x000fe40007000000 */
[----:B------:R-:W-:Y:S01]  /*11ad0*/  IADD3 R64, P6, PT, R61, R10, RZ ;  /* 0x0000000a3d407210 */ /* 0x000fe20007fde0ff */
[----:B------:R-:W-:Y:S01]  /*11ae0*/  IMAD.X R55, R34, 0x1, ~R55, P0 ;  /* 0x0000000122377824 */ /* 0x000fe200000e0e37 */
[----:B------:R-:W-:Y:S02]  /*11af0*/  IADD3 R66, P0, PT, R29, R12, RZ ;  /* 0x0000000c1d427210 */ /* 0x000fe40007f1e0ff */
[----:B------:R-:W-:Y:S01]  /*11b00*/  SHF.L.W.U32.HI R29, R36, 0x1, R52 ;  /* 0x00000001241d7819 */ /* 0x000fe20000010e34 */
[----:B------:R-:W-:Y:S01]  /*11b10*/  IMAD.X R61, RZ, RZ, R11, P6 ;  /* 0x000000ffff3d7224 */ /* 0x000fe200030e060b */
[----:B------:R-:W-:Y:S01]  /*11b20*/  SHF.L.W.U32.HI R28, R52, 0x1, R55 ;  /* 0x00000001341c7819 */ /* 0x000fe20000010e37 */
[----:B------:R-:W-:Y:S01]  /*11b30*/  IMAD.X R68, RZ, RZ, R13, P0 ;  /* 0x000000ffff447224 */ /* 0x000fe200000e060d */
[----:B------:R-:W-:-:S02]  /*11b40*/  ISETP.NE.U32.AND P2, PT, R29, R52, PT ;  /* 0x000000341d00720c */ /* 0x000fc40003f45070 */
[----:B------:R-:W-:Y:S02]  /*11b50*/  SEL R64, R64, RZ, P1 ;  /* 0x000000ff40407207 */ /* 0x000fe40000800000 */
[----:B------:R-:W-:Y:S02]  /*11b60*/  ISETP.NE.AND.EX P2, PT, R28, R55, PT, P2 ;  /* 0x000000371c00720c */ /* 0x000fe40003f45320 */
[----:B------:R-:W-:Y:S02]  /*11b70*/  ISETP.LT.U32.AND P0, PT, R29, R52, PT ;  /* 0x000000341d00720c */ /* 0x000fe40003f01070 */
[----:B------:R-:W-:Y:S02]  /*11b80*/  ISETP.LT.AND P2, PT, R36, RZ, !P2 ;  /* 0x000000ff2400720c */ /* 0x000fe40005741270 */
[----:B------:R-:W-:Y:S02]  /*11b90*/  IADD3 R64, P5, PT, -R64, R35, RZ ;  /* 0x0000002340407210 */ /* 0x000fe40007fbe1ff */
[----:B------:R-:W-:-:S02]  /*11ba0*/  ISETP.LT.U32.OR.EX P2, PT, R28, R55, P2, P0 ;  /* 0x000000371c00720c */ /* 0x000fc40001741500 */
[----:B------:R-:W-:Y:S01]  /*11bb0*/  SEL R61, R61, RZ, P1 ;  /* 0x000000ff3d3d7207 */ /* 0x000fe20000800000 */
[----:B------:R-:W-:Y:S01]  /*11bc0*/  IMAD.SHL.U32 R35, R64, 0x2, RZ ;  /* 0x0000000240237824 */ /* 0x000fe200078e00ff */
[----:B------:R-:W-:Y:S02]  /*11bd0*/  SEL R34, RZ, 0x1, !P2 ;  /* 0x00000001ff227807 */ /* 0x000fe40005000000 */
[----:B------:R-:W-:Y:S01]  /*11be0*/  IADD3 R50, P6, PT, R50, R60, RZ ;  /* 0x0000003c32327210 */ /* 0x000fe20007fde0ff */
[----:B------:R-:W-:Y:S01]  /*11bf0*/  IMAD.X R61, R32, 0x1, ~R61, P5 ;  /* 0x00000001203d7824 */ /* 0x000fe200028e0e3d */
[----:B------:R-:W-:Y:S02]  /*11c00*/  LOP3.LUT R35, R35, R34, RZ, 0xfc, !PT ;  /* 0x0000002223237212 */ /* 0x000fe400078efcff */
[----:B------:R-:W-:Y:S01]  /*11c10*/  SEL R66, R66, RZ, P1 ;  /* 0x000000ff42427207 */ /* 0x000fe20000800000 */
[----:B------:R-:W-:Y:S01]  /*11c20*/  IMAD.X R56, R67, 0x1, R56, P6 ;  /* 0x0000000143387824 */ /* 0x000fe200030e0638 */
[----:B------:R-:W-:-:S02]  /*11c30*/  SEL R68, R68, RZ, P1 ;  /* 0x000000ff44447207 */ /* 0x000fc40000800000 */
[----:B------:R-:W-:Y:S01]  /*11c40*/  ISETP.GE.U32.AND P1, PT, R50, R60, PT ;  /* 0x0000003c3200720c */ /* 0x000fe20003f26070 */
[----:B------:R-:W-:Y:S01]  /*11c50*/  IMAD.MOV.U32 R60, RZ, RZ, R53 ;  /* 0x000000ffff3c7224 */ /* 0x000fe200078e0035 */
[----:B------:R-:W-:Y:S02]  /*11c60*/  SHF.L.U64.HI R32, R64, 0x1, R61 ;  /* 0x0000000140207819 */ /* 0x000fe4000001023d */
[----:B------:R-:W-:Y:S02]  /*11c70*/  ISETP.EQ.U32.AND P5, PT, R35, R64, PT ;  /* 0x000000402300720c */ /* 0x000fe40003fa2070 */
[----:B------:R-:W-:Y:S02]  /*11c80*/  ISETP.GE.U32.AND.EX P6, PT, R56, R67, PT, P1 ;  /* 0x000000433800720c */ /* 0x000fe40003fc6110 */
[----:B------:R-:W-:Y:S02]  /*11c90*/  IADD3 R52, P1, PT, R50, R63, RZ ;  /* 0x0000003f32347210 */ /* 0x000fe40007f3e0ff */
[----:B------:R-:W-:-:S02]  /*11ca0*/  ISETP.EQ.AND.EX P2, PT, R32, R61, P2, P5 ;  /* 0x0000003d2000720c */ /* 0x000fc40001742350 */
[----:B------:R-:W-:Y:S01]  /*11cb0*/  ISETP.NE.U32.AND P5, PT, R57, RZ, PT ;  /* 0x000000ff3900720c */ /* 0x000fe20003fa5070 */
[----:B------:R-:W-:Y:S01]  /*11cc0*/  IMAD.X R50, R56, 0x1, R65, P1 ;  /* 0x0000000138327824 */ /* 0x000fe200008e0641 */
[----:B------:R-:W-:Y:S02]  /*11cd0*/  SEL R34, RZ, 0x1, P6 ;  /* 0x00000001ff227807 */ /* 0x000fe40003000000 */
[----:B------:R-:W-:Y:S02]  /*11ce0*/  ISETP.NE.AND.EX P5, PT, R30, RZ, PT, P5 ;  /* 0x000000ff1e00720c */ /* 0x000fe40003fa5350 */
[----:B------:R-:W-:Y:S02]  /*11cf0*/  IADD3 R66, P1, PT, -R66, R31, RZ ;  /* 0x0000001f42427210 */ /* 0x000fe40007f3e1ff */
[----:B------:R-:W-:Y:S02]  /*11d00*/  ISETP.GE.U32.AND P6, PT, R52, R63, PT ;  /* 0x0000003f3400720c */ /* 0x000fe40003fc6070 */
[----:B------:R-:W-:Y:S01]  /*11d10*/  ISETP.GE.U32.AND P0, PT, R69, R54, PT ;  /* 0x000000364500720c */ /* 0x000fe20003f06070 */
[----:B------:R-:W-:Y:S01]  /*11d20*/  IMAD.X R63, R37, 0x1, ~R68, P1 ;  /* 0x00000001253f7824 */ /* 0x000fe200008e0e44 */
[----:B------:R-:W-:Y:S01]  /*11d30*/  ISETP.GE.U32.AND.EX P6, PT, R50, R65, PT, P6 ;  /* 0x000000413200720c */ /* 0x000fe20003fc6160 */
[----:B------:R-:W-:Y:S01]  /*11d40*/  IMAD.WIDE.U32 R54, R38, R12, RZ ;  /* 0x0000000c26367225 */ /* 0x000fe200078e00ff */
[----:B------:R-:W-:-:S02]  /*11d50*/  ISETP.LT.U32.AND P1, PT, R35, R64, PT ;  /* 0x000000402300720c */ /* 0x000fc40003f21070 */
[----:B------:R-:W-:Y:S02]  /*11d60*/  SEL R31, RZ, 0x1, P6 ;  /* 0x00000001ff1f7807 */ /* 0x000fe40003000000 */
[----:B------:R-:W-:Y:S01]  /*11d70*/  ISETP.LT.U32.OR.EX P2, PT, R32, R61, P2, P1 ;  /* 0x0000003d2000720c */ /* 0x000fe20001741510 */
[----:B------:R-:W-:Y:S01]  /*11d80*/  IMAD.X R61, RZ, RZ, RZ, P3 ;  /* 0x000000ffff3d7224 */ /* 0x000fe200018e06ff */
[----:B------:R-:W-:Y:S01]  /*11d90*/  IADD3 R64, P1, P6, R31, R58, R34 ;  /* 0x0000003a1f407210 */ /* 0x000fe20007e3e022 */
[----:B------:R-:W-:Y:S01]  /*11da0*/  IMAD.WIDE.U32 R54, P3, R18, R13, R54 ;  /* 0x0000000d12367225 */ /* 0x000fe20007860036 */
[----:B------:R-:W-:-:S03]  /*11db0*/  SEL R34, RZ, 0x1, !P2 ;  /* 0x00000001ff227807 */ /* 0x000fc60005000000 */
[----:B------:R-:W-:Y:S01]  /*11dc0*/  IMAD.SHL.U32 R31, R66, 0x2, RZ ;  /* 0x00000002421f7824 */ /* 0x000fe200078e00ff */
        /* <DEDUP_REMOVED lines=15> */
.L_x_205:
[----:B------:R-:W-:Y:S01]  /*11ec0*/  IMAD.WIDE.U32 R18, R18, R12, RZ ;  /* 0x0000000c12127225 */ /* 0x000fe200078e00ff */
[----:B------:R-:W-:Y:S02]  /*11ed0*/  LOP3.LUT R27, R31, R34, RZ, 0xfc, !PT ;  /* 0x000000221f1b7212 */ /* 0x000fe400078efcff */
[----:B------:R-:W-:Y:S01]  /*11ee0*/  IADD3.X R58, PT, PT, RZ, R59, RZ, P1, P6 ;  /* 0x0000003bff3a7210 */ /* 0x000fe20000fec4ff */
[----:B------:R-:W-:Y:S01]  /*11ef0*/  IMAD.X R57, RZ, RZ, RZ, P3 ;  /* 0x000000ffff397224 */ /* 0x000fe200018e06ff */
[----:B------:R-:W-:Y:S01]  /*11f00*/  IADD3 R37, P3, PT, R20, R18, RZ ;  /* 0x0000001214257210 */ /* 0x000fe20007f7e0ff */
[----:B------:R-:W-:Y:S01]  /*11f10*/  IMAD.MOV.U32 R56, RZ, RZ, R55 ;  /* 0x000000ffff387224 */ /* 0x000fe200078e0037 */
[----:B------:R-:W-:Y:S01]  /*11f20*/  SHF.L.U64.HI R30, R66, 0x1, R63 ;  /* 0x00000001421e7819 */ /* 0x000fe2000001023f */
[----:B------:R-:W-:Y:S01]  /*11f30*/  IMAD R53, R85, R40, RZ ;  /* 0x0000002855357224 */ /* 0x000fe200078e02ff */
[----:B------:R-:W-:Y:S02]  /*11f40*/  ISETP.GE.U32.AND P1, PT, R27, R66, PT ;  /* 0x000000421b00720c */ /* 0x000fe40003f26070 */
[----:B------:R-:W-:Y:S01]  /*11f50*/  IADD3 R20, P5, PT, R19, R54, RZ ;  /* 0x0000003613147210 */ /* 0x000fe20007fbe0ff */
[----:B------:R-:W-:Y:S01]  /*11f60*/  IMAD R53, R41, R84, R53 ;  /* 0x0000005429357224 */ /* 0x000fe200078e0235 */
[----:B------:R-:W-:-:S02]  /*11f70*/  ISETP.GE.U32.AND.EX P1, PT, R30, R63, PT, P1 ;  /* 0x0000003f1e00720c */ /* 0x000fc40003f26110 */
[----:B------:R-:W-:Y:S01]  /*11f80*/  IADD3 R31, P6, PT, R37, R64, RZ ;  /* 0x00000040251f7210 */ /* 0x000fe20007fde0ff */
[----:B------:R-:W-:Y:S01]  /*11f90*/  IMAD.X R19, R33, 0x1, R20, P3 ;  /* 0x0000000121137824 */ /* 0x000fe200018e0614 */
[----:B------:R-:W-:Y:S01]  /*11fa0*/  ISETP.GE.U32.AND.EX P0, PT, R71, R62, PT, P0 ;  /* 0x0000003e4700720c */ /* 0x000fe20003f06100 */
[----:B------:R-:W-:Y:S01]  /*11fb0*/  IMAD.WIDE.U32.X R54, R38, R13, R56, P5 ;  /* 0x0000000d26367225 */ /* 0x000fe200028e0438 */
[----:B------:R-:W-:Y:S02]  /*11fc0*/  ISETP.GE.U32.AND P5, PT, R37, R18, PT ;  /* 0x000000122500720c */ /* 0x000fe40003fa6070 */
[----:B------:R-:W-:Y:S01]  /*11fd0*/  ISETP.GE.U32.AND P3, PT, R31, R64, PT ;  /* 0x000000401f00720c */ /* 0x000fe20003f66070 */
[C---:B------:R-:W-:Y:S01]  /*11fe0*/  IMAD.X R33, R19.reuse, 0x1, R58, P6 ;  /* 0x0000000113217824 */ /* 0x040fe200030e063a */
[----:B------:R-:W-:Y:S01]  /*11ff0*/  ISETP.GE.U32.AND.EX P5, PT, R19, R20, PT, P5 ;  /* 0x000000141300720c */ /* 0x000fe20003fa6150 */
[----:B------:R-:W-:Y:S01]  /*12000*/  IMAD.WIDE.U32 R56, R43, R86, RZ ;  /* 0x000000562b387225 */ /* 0x000fe200078e00ff */
[----:B------:R-:W-:-:S02]  /*12010*/  ISETP.GE.U32.AND P6, PT, R48, R69, PT ;  /* 0x000000453000720c */ /* 0x000fc40003fc6070 */
[----:B------:R-:W-:Y:S01]  /*12020*/  ISETP.GE.U32.AND.EX P3, PT, R33, R58, PT, P3 ;  /* 0x0000003a2100720c */ /* 0x000fe20003f66130 */
[----:B------:R-:W-:Y:S01]  /*12030*/  IMAD.WIDE.U32.X R58, R41, R83, R60, P4 ;  /* 0x00000053293a7225 */ /* 0x000fe200020e043c */
[----:B------:R-:W-:Y:S02]  /*12040*/  SEL R20, RZ, 0x1, P5 ;  /* 0x00000001ff147807 */ /* 0x000fe40002800000 */
[----:B------:R-:W-:Y:S01]  /*12050*/  @P1 ISETP.EQ.U32.AND P5, PT, R27, R66, PT ;  /* 0x000000421b00120c */ /* 0x000fe20003fa2070 */
[----:B------:R-:W-:Y:S01]  /*12060*/  IMAD R38, R45, R4, RZ ;  /* 0x000000042d267224 */ /* 0x000fe200078e02ff */
[----:B------:R-:W-:Y:S01]  /*12070*/  SEL R37, RZ, 0x1, P3 ;  /* 0x00000001ff257807 */ /* 0x000fe20001800000 */
[----:B------:R-:W-:Y:S01]  /*12080*/  IMAD.WIDE.U32 R66, R41, R86, RZ ;  /* 0x0000005629427225 */ /* 0x000fe200078e00ff */
[----:B------:R-:W-:Y:S02]  /*12090*/  SEL R70, RZ, 0x1, P0 ;  /* 0x00000001ff467807 */ /* 0x000fe40000000000 */
[----:B------:R-:W-:Y:S01]  /*120a0*/  ISETP.GE.U32.AND.EX P6, PT, R46, R71, PT, P6 ;  /* 0x000000472e00720c */ /* 0x000fe20003fc6160 */
[----:B------:R-:W-:Y:S01]  /*120b0*/  IMAD.WIDE.U32 R60, R40, R84, RZ ;  /* 0x00000054283c7225 */ /* 0x000fe200078e00ff */
[----:B------:R-:W-:-:S02]  /*120c0*/  PLOP3.LUT P0, PT, PT, PT, PT, 0x80, 0x8 ;  /* 0x000000000008781c */ /* 0x000fc40003f0f070 */
[----:B------:R-:W-:Y:S01]  /*120d0*/  @P1 ISETP.EQ.AND.EX P0, PT, R30, R63, P2, P5 ;  /* 0x0000003f1e00120c */ /* 0x000fe20001702350 */
[----:B------:R-:W-:Y:S01]  /*120e0*/  IMAD.WIDE.U32 R62, R41, R84, RZ ;  /* 0x00000054293e7225 */ /* 0x000fe200078e00ff */
[----:B------:R-:W-:Y:S02]  /*120f0*/  IADD3 R20, P4, P3, R37, R54, R20 ;  /* 0x0000003625147210 */ /* 0x000fe40007b9e014 */
[----:B------:R-:W-:Y:S01]  /*12100*/  SEL R19, RZ, 0x1, P6 ;  /* 0x00000001ff137807 */ /* 0x000fe20003000000 */
[----:B------:R-:W-:Y:S01]  /*12110*/  IMAD.WIDE.U32 R56, P6, R87, R42, R56 ;  /* 0x0000002a57387225 */ /* 0x000fe200078c0038 */
[----:B------:R-:W-:Y:S02]  /*12120*/  IADD3.X R34, PT, PT, RZ, R55, RZ, P4, P3 ;  /* 0x00000037ff227210 */ /* 0x000fe400027e64ff */
[----:B------:R-:W-:Y:S01]  /*12130*/  IADD3 R70, P1, P2, R19, R58, R70 ;  /* 0x0000003a13467210 */ /* 0x000fe20007a3e046 */
[----:B------:R-:W-:-:S04]  /*12140*/  IMAD.WIDE.U32 R54, R42, R86, RZ ;  /* 0x000000562a367225 */ /* 0x000fc800078e00ff */
[----:B------:R-:W-:Y:S01]  /*12150*/  IMAD.WIDE.U32 R64, P3, R40, R85, R62 ;  /* 0x0000005528407225 */ /* 0x000fe2000786003e */
[----:B------:R-:W-:Y:S02]  /*12160*/  IADD3 RZ, P4, PT, R55, R56, RZ ;  /* 0x0000003837ff7210 */ /* 0x000fe40007f9e0ff */
[----:B------:R-:W-:Y:S01]  /*12170*/  IADD3.X R56, PT, PT, RZ, R59, RZ, P1, P2 ;  /* 0x0000003bff387210 */ /* 0x000fe20000fe44ff */
[----:B------:R-:W-:Y:S01]  /*12180*/  IMAD.WIDE.U32 R18, R39, R4, RZ ;  /* 0x0000000427127225 */ /* 0x000fe200078e00ff */
[----:B------:R-:W-:-:S03]  /*12190*/  IADD3 RZ, P5, PT, R61, R64, RZ ;  /* 0x000000403dff7210 */ /* 0x000fc60007fbe0ff */
[----:B------:R-:W-:Y:S02]  /*121a0*/  IMAD R37, R39, R5, R38 ;  /* 0x0000000527257224 */ /* 0x000fe400078e0226 */
[----:B------:R-:W-:-:S04]  /*121b0*/  IMAD.WIDE.U32 R62, R84, R40, RZ ;  /* 0x00000028543e7225 */ /* 0x000fc800078e00ff */
[----:B------:R-:W-:Y:S01]  /*121c0*/  IMAD.IADD R19, R19, 0x1, R37 ;  /* 0x0000000113137824 */ /* 0x000fe200078e0225 */
[----:B------:R-:W-:Y:S01]  /*121d0*/  IADD3 R37, P1, PT, R47, R62, RZ ;  /* 0x0000003e2f257210 */ /* 0x000fe20007f3e0ff */
[----:B------:R-:W-:Y:S02]  /*121e0*/  IMAD.IADD R38, R63, 0x1, R53 ;  /* 0x000000013f267824 */ /* 0x000fe400078e0235 */
[----:B------:R-:W-:-:S04]  /*121f0*/  IMAD.WIDE.U32 R58, R19, R6, RZ ;  /* 0x00000006133a7225 */ /* 0x000fc800078e00ff */
[----:B------:R-:W-:Y:S01]  /*12200*/  IMAD.X R73, R38, 0x1, R51, P1 ;  /* 0x0000000126497824 */ /* 0x000fe200008e0633 */
[----:B------:R-:W-:Y:S01]  /*12210*/  IADD3 R53, P1, PT, R37, R70, RZ ;  /* 0x0000004625357210 */ /* 0x000fe20007f3e0ff */
[----:B------:R-:W-:-:S04]  /*12220*/  IMAD.WIDE.U32 R70, P2, R40, R87, R66 ;  /* 0x0000005728467225 */ /* 0x000fc80007840042 */
[----:B------:R-:W-:Y:S01]  /*12230*/  IMAD.X R56, R73, 0x1, R56, P1 ;  /* 0x0000000149387824 */ /* 0x000fe200008e0638 */
[----:B------:R-:W-:Y:S01]  /*12240*/  ISETP.GE.U32.AND P1, PT, R37, R62, PT ;  /* 0x0000003e2500720c */ /* 0x000fe20003f26070 */
[----:B------:R-:W-:Y:S01]  /*12250*/  IMAD.X R67, RZ, RZ, RZ, P3 ;  /* 0x000000ffff437224 */ /* 0x000fe200018e06ff */
[----:B------:R-:W-:Y:S01]  /*12260*/  ISETP.GE.U32.AND P3, PT, R53, R37, PT ;  /* 0x000000253500720c */ /* 0x000fe20003f66070 */
[----:B------:R-:W-:Y:S01]  /*12270*/  IMAD.X R55, RZ, RZ, RZ, P6 ;  /* 0x000000ffff377224 */ /* 0x000fe200030e06ff */
[----:B------:R-:W-:Y:S01]  /*12280*/  ISETP.GE.U32.AND.EX P1, PT, R73, R38, PT, P1 ;  /* 0x000000264900720c */ /* 0x000fe20003f26110 */
[----:B------:R-:W-:Y:S01]  /*12290*/  IMAD.WIDE.U32 R60, P6, R18, R7, R58 ;  /* 0x00000007123c7225 */ /* 0x000fe200078c003a */
[----:B------:R-:W-:Y:S02]  /*122a0*/  ISETP.GE.U32.AND.EX P3, PT, R56, R73, PT, P3 ;  /* 0x000000493800720c */ /* 0x000fe40003f66130 */
[----:B------:R-:W-:Y:S01]  /*122b0*/  SEL R38, RZ, 0x1, P1 ;  /* 0x00000001ff267807 */ /* 0x000fe20000800000 */
[----:B------:R-:W-:Y:S01]  /*122c0*/  IMAD.WIDE.U32 R58, R18, R6, RZ ;  /* 0x00000006123a7225 */ /* 0x000fe200078e00ff */
[----:B------:R-:W-:-:S03]  /*122d0*/  SEL R37, RZ, 0x1, P3 ;  /* 0x00000001ff257807 */ /* 0x000fc60001800000 */
[----:B------:R-:W-:Y:S01]  /*122e0*/  IMAD.MOV.U32 R66, RZ, RZ, R65 ;  /* 0x000000ffff427224 */ /* 0x000fe200078e0041 */
[----:B------:R-:W-:Y:S01]  /*122f0*/  LOP3.LUT R54, RZ, R58, RZ, 0x33, !PT ;  /* 0x0000003aff367212 */ /* 0x000fe200078e33ff */
[----:B------:R-:W-:Y:S01]  /*12300*/  IMAD.WIDE.U32 R68, R40, R86, RZ ;  /* 0x0000005628447225 */ /* 0x000fe200078e00ff */
[----:B------:R-:W-:-:S03]  /*12310*/  IADD3 R60, P1, PT, R59, R60, RZ ;  /* 0x0000003c3b3c7210 */ /* 0x000fc60007f3e0ff */
[----:B------:R-:W-:-:S04]  /*12320*/  IMAD.WIDE.U32 R64, R23, R80, RZ ;  /* 0x0000005017407225 */ /* 0x000fc800078e00ff */
[----:B------:R-:W-:Y:S01]  /*12330*/  IMAD.X R63, RZ, RZ, RZ, P6 ;  /* 0x000000ffff3f7224 */ /* 0x000fe200030e06ff */
[----:B------:R-:W-:Y:S01]  /*12340*/  IADD3 RZ, P6, PT, R69, R70, RZ ;  /* 0x0000004645ff7210 */ /* 0x000fe20007fde0ff */
[----:B------:R-:W-:-:S04]  /*12350*/  IMAD.WIDE.U32 R68, P3, R22, R81, R64 ;  /* 0x0000005116447225 */ /* 0x000fc80007860040 */
[----:B------:R-:W-:Y:S01]  /*12360*/  IMAD.WIDE.U32 R58, R22, R80, RZ ;  /* 0x00000050163a7225 */ /* 0x000fe200078e00ff */
[----:B------:R-:W-:-:S03]  /*12370*/  LOP3.LUT R58, RZ, R60, RZ, 0x33, !PT ;  /* 0x0000003cff3a7212 */ /* 0x000fc600078e33ff */
[----:B------:R-:W-:Y:S01]  /*12380*/  IMAD.WIDE.U32.X R64, R41, R85, R66, P5 ;  /* 0x0000005529407225 */ /* 0x000fe200028e0442 */
[----:B------:R-:W-:-:S03]  /*12390*/  ISETP.GT.U32.AND P5, PT, R39, R54, PT ;  /* 0x000000362700720c */ /* 0x000fc60003fa4070 */
[----:B------:R-:W-:Y:S01]  /*123a0*/  IMAD.MOV.U32 R62, RZ, RZ, R61 ;  /* 0x000000ffff3e7224 */ /* 0x000fe200078e003d */
[----:B------:R-:W-:Y:S01]  /*123b0*/  ISETP.GT.U32.AND.EX P5, PT, R45, R58, PT, P5 ;  /* 0x0000003a2d00720c */ /* 0x000fe20003fa4150 */
[----:B------:R-:W-:Y:S01]  /*123c0*/  IMAD.X R67, RZ, RZ, RZ, P2 ;  /* 0x000000ffff437224 */ /* 0x000fe200010e06ff */
[----:B------:R-:W-:Y:S01]  /*123d0*/  IADD3 RZ, P2, PT, R59, R68, RZ ;  /* 0x000000443bff7210 */ /* 0x000fe20007f5e0ff */
[----:B------:R-:W-:Y:S01]  /*123e0*/  IMAD.X R39, RZ, RZ, RZ, P3 ;  /* 0x000000ffff277224 */ /* 0x000fe200018e06ff */
[----:B------:R-:W-:Y:S01]  /*123f0*/  SEL R45, RZ, 0x1, !P5 ;  /* 0x00000001ff2d7807 */ /* 0x000fe20006800000 */
[----:B------:R-:W-:Y:S01]  /*12400*/  IMAD.WIDE.U32.X R58, R19, R7, R62, P1 ;  /* 0x00000007133a7225 */ /* 0x000fe200008e043e */
[----:B------:R-:W-:Y:S02]  /*12410*/  IADD3 R64, P3, P5, R37, R64, R38 ;  /* 0x0000004025407210 */ /* 0x000fe40007d7e026 */
[----:B------:R-:W-:Y:S01]  /*12420*/  ISETP.GE.U32.AND P1, PT, R47, R26, PT ;  /* 0x0000001a2f00720c */ /* 0x000fe20003f26070 */
[----:B------:R-:W-:Y:S01]  /*12430*/  IMAD.MOV.U32 R54, RZ, RZ, R57 ;  /* 0x000000ffff367224 */ /* 0x000fe200078e0039 */
[----:B------:R-:W-:Y:S01]  /*12440*/  IADD3.X R68, PT, PT, RZ, R65, RZ, P3, P5 ;  /* 0x00000041ff447210 */ /* 0x000fe20001fea4ff */
[----:B------:R-:W-:Y:S01]  /*12450*/  IMAD R37, R81, R22, RZ ;  /* 0x0000001651257224 */ /* 0x000fe200078e02ff */
[----:B------:R-:W-:Y:S01]  /*12460*/  IADD3 R70, P3, PT, R45, R58, RZ ;  /* 0x0000003a2d467210 */ /* 0x000fe20007f7e0ff */
[----:B------:R-:W-:Y:S01]  /*12470*/  IMAD.MOV.U32 R66, RZ, RZ, R71 ;  /* 0x000000ffff427224 */ /* 0x000fe200078e0047 */
[----:B------:R-:W-:Y:S01]  /*12480*/  ISETP.GE.U32.AND.EX P1, PT, R51, R44, PT, P1 ;  /* 0x0000002c3300720c */ /* 0x000fe20003f26110 */
[----:B------:R-:W-:-:S03]  /*12490*/  IMAD.WIDE.U32 R44, R19, R8, RZ ;  /* 0x00000008132c7225 */ /* 0x000fc600078e00ff */
[----:B------:R-:W-:Y:S01]  /*124a0*/  SEL R47, RZ, 0x1, P1 ;  /* 0x00000001ff2f7807 */ /* 0x000fe20000800000 */
[----:B------:R-:W-:Y:S02]  /*124b0*/  IMAD.X R65, RZ, RZ, R59, P3 ;  /* 0x000000ffff417224 */ /* 0x000fe400018e063b */
[----:B------:R-:W-:-:S04]  /*124c0*/  IMAD.WIDE.U32 R58, R18, R8, RZ ;  /* 0x00000008123a7225 */ /* 0x000fc800078e00ff */
[----:B------:R-:W-:Y:S01]  /*124d0*/  IMAD.WIDE.U32 R60, P3, R18, R9, R44 ;  /* 0x00000009123c7225 */ /* 0x000fe2000786002c */
[----:B------:R-:W-:-:S03]  /*124e0*/  IADD3 R57, P1, PT, R52, R58, RZ ;  /* 0x0000003a34397210 */ /* 0x000fc60007f3e0ff */
[----:B------:R-:W-:Y:S02]  /*124f0*/  IMAD R26, R87, R40, RZ ;  /* 0x00000028571a7224 */ /* 0x000fe400078e02ff */
[----:B------:R-:W-:-:S04]  /*12500*/  IMAD.WIDE.U32 R62, R80, R22, RZ ;  /* 0x00000016503e7225 */ /* 0x000fc800078e00ff */
[----:B------:R-:W-:Y:S01]  /*12510*/  IMAD R37, R23, R80, R37 ;  /* 0x0000005017257224 */ /* 0x000fe200078e0225 */
[----:B------:R-:W-:Y:S01]  /*12520*/  IADD3 R48, P5, PT, R48, R62, RZ ;  /* 0x0000003e30307210 */ /* 0x000fe20007fbe0ff */
[----:B------:R-:W-:Y:S01]  /*12530*/  IMAD.WIDE.U32.X R54, R87, R43, R54, P4 ;  /* 0x0000002b57367225 */ /* 0x000fe200020e0436 */
[----:B------:R-:W-:-:S03]  /*12540*/  IADD3 R59, P4, PT, R59, R60, RZ ;  /* 0x0000003c3b3b7210 */ /* 0x000fc60007f9e0ff */
[----:B------:R-:W-:Y:S02]  /*12550*/  IMAD.MOV.U32 R38, RZ, RZ, R69 ;  /* 0x000000ffff267224 */ /* 0x000fe400078e0045 */
[C---:B------:R-:W-:Y:S02]  /*12560*/  IMAD R69, R41.reuse, R86, R26 ;  /* 0x0000005629457224 */ /* 0x040fe400078e021a */
[----:B------:R-:W-:-:S04]  /*12570*/  IMAD.WIDE.U32.X R44, R41, R87, R66, P6 ;  /* 0x00000057292c7225 */ /* 0x000fc800030e0442 */
[----:B------:R-:W-:Y:S01]  /*12580*/  IMAD.IADD R41, R63, 0x1, R37 ;  /* 0x000000013f297824 */ /* 0x000fe200078e0225 */
[----:B------:R-:W-:Y:S01]  /*12590*/  IADD3 R37, P6, PT, R57, R70, RZ ;  /* 0x0000004639257210 */ /* 0x000fe20007fde0ff */
[----:B------:R-:W-:Y:S01]  /*125a0*/  IMAD.X R52, R59, 0x1, R50, P1 ;  /* 0x000000013b347824 */ /* 0x000fe200008e0632 */
[----:B------:R-:W-:Y:S01]  /*125b0*/  ISETP.GE.U32.AND P1, PT, R48, R62, PT ;  /* 0x0000003e3000720c */ /* 0x000fe20003f26070 */
[----:B------:R-:W-:Y:S01]  /*125c0*/  IMAD.X R46, R41, 0x1, R46, P5 ;  /* 0x00000001292e7824 */ /* 0x000fe200028e062e */
[----:B------:R-:W-:Y:S01]  /*125d0*/  ISETP.GE.U32.AND P5, PT, R37, R70, PT ;  /* 0x000000462500720c */ /* 0x000fe20003fa6070 */
[----:B------:R-:W-:Y:S01]  /*125e0*/  IMAD.X R51, RZ, RZ, RZ, P3 ;  /* 0x000000ffff337224 */ /* 0x000fe200018e06ff */
[----:B------:R-:W-:Y:S01]  /*125f0*/  ISETP.GE.U32.AND P3, PT, R57, R58, PT ;  /* 0x0000003a3900720c */ /* 0x000fe20003f66070 */
[----:B------:R-:W-:Y:S01]  /*12600*/  IMAD.X R26, R52, 0x1, R65, P6 ;  /* 0x00000001341a7824 */ /* 0x000fe200030e0641 */
[----:B------:R-:W-:Y:S01]  /*12610*/  ISETP.GE.U32.AND.EX P1, PT, R46, R41, PT, P1 ;  /* 0x000000292e00720c */ /* 0x000fe20003f26110 */
[----:B------:R-:W-:Y:S01]  /*12620*/  IMAD.MOV.U32 R50, RZ, RZ, R61 ;  /* 0x000000ffff327224 */ /* 0x000fe200078e003d */
[----:B------:R-:W-:Y:S01]  /*12630*/  ISETP.GE.U32.AND.EX P3, PT, R52, R59, PT, P3 ;  /* 0x0000003b3400720c */ /* 0x000fe20003f66130 */
[----:B------:R-:W-:Y:S01]  /*12640*/  IMAD.WIDE.U32 R58, R86, R40, RZ ;  /* 0x00000028563a7225 */ /* 0x000fe200078e00ff */
[----:B------:R-:W-:-:S02]  /*12650*/  ISETP.GE.U32.AND.EX P5, PT, R26, R65, PT, P5 ;  /* 0x000000411a00720c */ /* 0x000fc40003fa6150 */
[----:B------:R-:W-:Y:S01]  /*12660*/  SEL R70, RZ, 0x1, P3 ;  /* 0x00000001ff467807 */ /* 0x000fe20001800000 */
[----:B------:R-:W-:Y:S01]  /*12670*/  IMAD.WIDE.U32.X R40, R19, R9, R50, P4 ;  /* 0x0000000913287225 */ /* 0x000fe200020e0432 */
[----:B------:R-:W-:Y:S02]  /*12680*/  SEL R51, RZ, 0x1, P5 ;  /* 0x00000001ff337807 */ /* 0x000fe40002800000 */
[----:B------:R-:W-:Y:S01]  /*12690*/  IADD3 R47, P5, P6, R58, R54, R47 ;  /* 0x000000363a2f7210 */ /* 0x000fe20007ebe02f */
[----:B------:R-:W-:Y:S01]  /*126a0*/  IMAD R57, R83, R22, RZ ;  /* 0x0000001653397224 */ /* 0x000fe200078e02ff */
[----:B------:R-:W-:Y:S01]  /*126b0*/  IADD3 R70, P3, P4, R51, R40, R70 ;  /* 0x0000002833467210 */ /* 0x000fe20007c7e046 */
[----:B------:R-:W-:-:S03]  /*126c0*/  IMAD.WIDE.U32 R50, R82, R22, RZ ;  /* 0x0000001652327225 */ /* 0x000fc600078e00ff */
[----:B------:R-:W-:Y:S01]  /*126d0*/  IADD3.X R67, PT, PT, RZ, R41, RZ, P3, P4 ;  /* 0x00000029ff437210 */ /* 0x000fe20001fe84ff */
[----:B------:R-:W-:Y:S01]  /*126e0*/  IMAD.IADD R52, R59, 0x1, R69 ;  /* 0x000000013b347824 */ /* 0x000fe200078e0245 */
[----:B------:R-:W-:Y:S01]  /*126f0*/  SHF.L.U64.HI R69, R49, 0x1, R36 ;  /* 0x0000000131457819 */ /* 0x000fe20000010224 */
[C---:B------:R-:W-:Y:S01]  /*12700*/  IMAD R59, R23.reuse, R82, R57 ;  /* 0x00000052173b7224 */ /* 0x040fe200078e0239 */
[----:B------:R-:W-:Y:S01]  /*12710*/  SEL R36, RZ, 0x1, P1 ;  /* 0x00000001ff247807 */ /* 0x000fe20000800000 */
[----:B------:R-:W-:Y:S01]  /*12720*/  IMAD.WIDE.U32.X R38, R23, R81, R38, P2 ;  /* 0x0000005117267225 */ /* 0x000fe200010e0426 */
[----:B------:R-:W-:Y:S02]  /*12730*/  IADD3 R53, P2, PT, R53, R50, RZ ;  /* 0x0000003235357210 */ /* 0x000fe40007f5e0ff */
[----:B------:R-:W-:Y:S01]  /*12740*/  IADD3.X R57, PT, PT, R52, R55, RZ, P5, P6 ;  /* 0x0000003734397210 */ /* 0x000fe20002fec4ff */
[----:B------:R-:W-:Y:S01]  /*12750*/  IMAD.IADD R41, R51, 0x1, R59 ;  /* 0x0000000133297824 */ /* 0x000fe200078e023b */
[----:B------:R-:W-:Y:S01]  /*12760*/  IADD3 R38, P1, P6, R53, R38, R36 ;  /* 0x0000002635267210 */ /* 0x000fe20007e3e024 */
[----:B------:R-:W-:Y:S01]  /*12770*/  IMAD.SHL.U32 R71, R49, 0x2, RZ ;  /* 0x0000000231477824 */ /* 0x000fe200078e00ff */
[----:B------:R-:W-:Y:S01]  /*12780*/  ISETP.EQ.U32.AND P5, PT, R29, R8, PT ;  /* 0x000000081d00720c */ /* 0x000fe20003fa2070 */
[----:B------:R-:W-:Y:S01]  /*12790*/  IMAD.X R56, R41, 0x1, R56, P2 ;  /* 0x0000000129387824 */ /* 0x000fe200010e0638 */
[----:B------:R-:W-:-:S02]  /*127a0*/  ISETP.GE.U32.AND P2, PT, R47, R58, PT ;  /* 0x0000003a2f00720c */ /* 0x000fc40003f46070 */
[----:B------:R-:W-:Y:S02]  /*127b0*/  ISETP.GE.U32.AND P4, PT, R71, R6, PT ;  /* 0x000000064700720c */ /* 0x000fe40003f86070 */
[----:B------:R-:W-:Y:S02]  /*127c0*/  IADD3.X R39, PT, PT, R56, R39, RZ, P1, P6 ;  /* 0x0000002738277210 */ /* 0x000fe40000fec4ff */
[----:B------:R-:W-:Y:S02]  /*127d0*/  IADD3 R55, P1, PT, R47, R64, RZ ;  /* 0x000000402f377210 */ /* 0x000fe40007f3e0ff */
[----:B------:R-:W-:Y:S02]  /*127e0*/  ISETP.GE.U32.AND.EX P4, PT, R69, R7, PT, P4 ;  /* 0x000000074500720c */ /* 0x000fe40003f86140 */
[----:B------:R-:W-:Y:S01]  /*127f0*/  ISETP.LT.U32.AND P3, PT, R29, R8, PT ;  /* 0x000000081d00720c */ /* 0x000fe20003f61070 */
[----:B------:R-:W-:Y:S01]  /*12800*/  IMAD.X R54, R57, 0x1, R68, P1 ;  /* 0x0000000139367824 */ /* 0x000fe200008e0644 */
[----:B------:R-:W-:-:S02]  /*12810*/  ISETP.EQ.AND.EX P5, PT, R28, R9, !P4, P5 ;  /* 0x000000091c00720c */ /* 0x000fc400067a2350 */
[----:B------:R-:W-:Y:S02]  /*12820*/  ISETP.GE.U32.AND.EX P2, PT, R57, R52, PT, P2 ;  /* 0x000000343900720c */ /* 0x000fe40003f46120 */
[----:B------:R-:W-:Y:S02]  /*12830*/  ISETP.GE.U32.AND P1, PT, R55, R47, PT ;  /* 0x0000002f3700720c */ /* 0x000fe40003f26070 */
[----:B------:R-:W-:Y:S02]  /*12840*/  ISETP.LT.U32.OR.EX P3, PT, R28, R9, P5, P3 ;  /* 0x000000091c00720c */ /* 0x000fe40002f61530 */
[----:B------:R-:W-:Y:S02]  /*12850*/  SEL R36, RZ, 0x1, P2 ;  /* 0x00000001ff247807 */ /* 0x000fe40001000000 */
[----:B------:R-:W-:Y:S01]  /*12860*/  ISETP.GE.U32.AND P5, PT, R53, R50, PT ;  /* 0x000000323500720c */ /* 0x000fe20003fa6070 */
[----:B------:R-:W-:Y:S01]  /*12870*/  IMAD.WIDE.U32 R50, R23, R82, RZ ;  /* 0x0000005217327225 */ /* 0x000fe200078e00ff */
[----:B------:R-:W-:-:S02]  /*12880*/  ISETP.GE.U32.AND P6, PT, R38, R53, PT ;  /* 0x000000352600720c */ /* 0x000fc40003fc6070 */
[----:B------:R-:W-:Y:S02]  /*12890*/  ISETP.GE.U32.AND.EX P1, PT, R54, R57, PT, P1 ;  /* 0x000000393600720c */ /* 0x000fe40003f26110 */
[----:B------:R-:W-:Y:S02]  /*128a0*/  ISETP.GE.U32.AND P2, PT, R27, R12, PT ;  /* 0x0000000c1b00720c */ /* 0x000fe40003f46070 */
[----:B------:R-:W-:Y:S01]  /*128b0*/  ISETP.GE.U32.AND.EX P5, PT, R56, R41, PT, P5 ;  /* 0x000000293800720c */ /* 0x000fe20003fa6150 */
[----:B------:R-:W-:Y:S01]  /*128c0*/  IMAD.WIDE.U32 R40, R22, R82, RZ ;  /* 0x0000005216287225 */ /* 0x000fe200078e00ff */
[----:B------:R-:W-:Y:S02]  /*128d0*/  ISETP.GE.U32.AND.EX P6, PT, R39, R56, PT, P6 ;  /* 0x000000382700720c */ /* 0x000fe40003fc6160 */
[----:B------:R-:W-:Y:S02]  /*128e0*/  SEL R49, RZ, 0x1, P1 ;  /* 0x00000001ff317807 */ /* 0x000fe40000800000 */
[----:B------:R-:W-:-:S02]  /*128f0*/  ISETP.GE.U32.AND.EX P2, PT, R30, R13, PT, P2 ;  /* 0x0000000d1e00720c */ /* 0x000fc40003f46120 */
[CC--:B------:R-:W-:Y:S02]  /*12900*/  ISETP.EQ.U32.AND P1, PT, R35.reuse, R10.reuse, PT ;  /* 0x0000000a2300720c */ /* 0x0c0fe40003f22070 */
[----:B------:R-:W-:Y:S01]  /*12910*/  SEL R58, RZ, 0x1, P5 ;  /* 0x00000001ff3a7807 */ /* 0x000fe20002800000 */
[----:B------:R-:W-:Y:S01]  /*12920*/  IMAD.WIDE.U32 R50, P5, R22, R83, R50 ;  /* 0x0000005316327225 */ /* 0x000fe200078a0032 */
[----:B------:R-:W-:Y:S02]  /*12930*/  SEL R57, RZ, 0x1, P6 ;  /* 0x00000001ff397807 */ /* 0x000fe40003000000 */
[----:B------:R-:W-:Y:S01]  /*12940*/  ISETP.LT.U32.AND P6, PT, R35, R10, PT ;  /* 0x0000000a2300720c */ /* 0x000fe20003fc1070 */
[----:B------:R-:W-:Y:S01]  /*12950*/  IMAD.X R53, RZ, RZ, RZ, P5 ;  /* 0x000000ffff357224 */ /* 0x000fe200028e06ff */
[----:B------:R-:W-:Y:S01]  /*12960*/  ISETP.EQ.AND.EX P1, PT, R32, R11, P3, P1 ;  /* 0x0000000b2000720c */ /* 0x000fe20001f22310 */
[----:B------:R-:W-:Y:S02]  /*12970*/  IMAD.MOV.U32 R52, RZ, RZ, R51 ;  /* 0x000000ffff347224 */ /* 0x000fe400078e0033 */
[----:B------:R-:W-:-:S02]  /*12980*/  @P2 ISETP.NE.U32.AND P5, PT, R27, R12, PT ;  /* 0x0000000c1b00220c */ /* 0x000fc40003fa5070 */
[----:B------:R-:W-:Y:S02]  /*12990*/  ISETP.LT.U32.OR.EX P1, PT, R32, R11, P1, P6 ;  /* 0x0000000b2000720c */ /* 0x000fe40000f21560 */
[----:B------:R-:W-:Y:S01]  /*129a0*/  IADD3 RZ, P6, PT, R41, R50, RZ ;  /* 0x0000003229ff7210 */ /* 0x000fe20007fde0ff */
[----:B------:R-:W-:-:S04]  /*129b0*/  IMAD.WIDE.U32 R40, R19, R10, RZ ;  /* 0x0000000a13287225 */ /* 0x000fc800078e00ff */
[----:B------:R-:W-:Y:S01]  /*129c0*/  IMAD.WIDE.U32.X R52, R23, R83, R52, P6 ;  /* 0x0000005317347225 */ /* 0x000fe200030e0434 */
[----:B------:R-:W-:Y:S02]  /*129d0*/  PLOP3.LUT P6, PT, PT, PT, PT, 0x8, 0x80 ;  /* 0x000000000080781c */ /* 0x000fe40003fce170 */
[----:B------:R-:W-:Y:S01]  /*129e0*/  @P2 ISETP.NE.OR.EX P6, PT, R30, R13, !P1, P5 ;  /* 0x0000000d1e00220c */ /* 0x000fe20004fc5750 */
[----:B------:R-:W-:Y:S01]  /*129f0*/  IMAD.WIDE.U32 R50, R19, R12, RZ ;  /* 0x0000000c13327225 */ /* 0x000fe200078e00ff */
[----:B------:R-:W-:Y:S02]  /*12a00*/  IADD3 R49, P2, P5, R49, R44, R36 ;  /* 0x0000002c31317210 */ /* 0x000fe40007d5e024 */
[----:B------:R-:W-:Y:S02]  /*12a10*/  PLOP3.LUT P0, PT, P0, P6, PT, 0xf8, 0x8f ;  /* 0x00000000008f781c */ /* 0x000fe4000070df70 */
[----:B------:R-:W-:Y:S02]  /*12a20*/  IADD3.X R47, PT, PT, RZ, R45, RZ, P2, P5 ;  /* 0x0000002dff2f7210 */ /* 0x000fe400017ea4ff */
[----:B------:R-:W-:-:S04]  /*12a30*/  IADD3 R58, P2, P5, R57, R52, R58 ;  /* 0x00000034393a7210 */ /* 0x000fc80007d5e03a */
[----:B------:R-:W-:Y:S01]  /*12a40*/  IADD3.X R59, PT, PT, RZ, R53, RZ, P2, P5 ;  /* 0x00000035ff3b7210 */ /* 0x000fe200017ea4ff */
[----:B------:R-:W-:-:S04]  /*12a50*/  IMAD.WIDE.U32 R44, P2, R18, R11, R40 ;  /* 0x0000000b122c7225 */ /* 0x000fc80007840028 */
[----:B------:R-:W-:-:S04]  /*12a60*/  IMAD.WIDE.U32 R40, R18, R10, RZ ;  /* 0x0000000a12287225 */ /* 0x000fc800078e00ff */
[----:B------:R-:W-:-:S04]  /*12a70*/  IMAD.WIDE.U32 R52, P5, R18, R13, R50 ;  /* 0x0000000d12347225 */ /* 0x000fc800078a0032 */
[----:B------:R-:W-:Y:S01]  /*12a80*/  IMAD.MOV.U32 R56, RZ, RZ, R45 ;  /* 0x000000ffff387224 */ /* 0x000fe200078e002d */
[----:B------:R-:W-:Y:S01]  /*12a90*/  SEL R45, RZ, 0x1, !P3 ;  /* 0x00000001ff2d7807 */ /* 0x000fe20005800000 */
[----:B------:R-:W-:Y:S02]  /*12aa0*/  IMAD.X R57, RZ, RZ, RZ, P2 ;  /* 0x000000ffff397224 */ /* 0x000fe400010e06ff */
[----:B------:R-:W-:Y:S01]  /*12ab0*/  IMAD.WIDE.U32 R50, R18, R12, RZ ;  /* 0x0000000c12327225 */ /* 0x000fe200078e00ff */
[----:B------:R-:W-:Y:S02]  /*12ac0*/  IADD3 R18, P2, PT, R41, R44, RZ ;  /* 0x0000002c29127210 */ /* 0x000fe40007f5e0ff */
[----:B------:R-:W-:Y:S01]  /*12ad0*/  SEL R41, RZ, 0x1, P4 ;  /* 0x00000001ff297807 */ /* 0x000fe20002000000 */
[----:B------:R-:W-:Y:S01]  /*12ae0*/  IMAD.X R61, RZ, RZ, RZ, P5 ;  /* 0x000000ffff3d7224 */ /* 0x000fe200028e06ff */
[----:B------:R-:W-:Y:S01]  /*12af0*/  IADD3 R31, P4, PT, R31, R40, RZ ;  /* 0x000000281f1f7210 */ /* 0x000fe20007f9e0ff */
[----:B------:R-:W-:Y:S01]  /*12b00*/  IMAD.MOV.U32 R60, RZ, RZ, R53 ;  /* 0x000000ffff3c7224 */ /* 0x000fe200078e0035 */
[----:B------:R-:W-:Y:S01]  /*12b10*/  IADD3 R64, P5, PT, R45, R10, RZ ;  /* 0x0000000a2d407210 */ /* 0x000fe20007fbe0ff */
[----:B------:R-:W-:Y:S01]  /*12b20*/  IMAD.WIDE.U32.X R56, R19, R11, R56, P2 ;  /* 0x0000000b13387225 */ /* 0x000fe200010e0438 */
[----:B------:R-:W-:-:S02]  /*12b30*/  IADD3 R66, P3, PT, R51, R52, RZ ;  /* 0x0000003433427210 */ /* 0x000fc40007f7e0ff */
[----:B------:R-:W-:Y:S01]  /*12b40*/  ISETP.GE.U32.AND P6, PT, R31, R40, PT ;  /* 0x000000281f00720c */ /* 0x000fe20003fc6070 */
[----:B------:R-:W-:Y:S01]  /*12b50*/  IMAD.X R33, R18, 0x1, R33, P4 ;  /* 0x0000000112217824 */ /* 0x000fe200020e0621 */
[----:B------:R-:W-:Y:S01]  /*12b60*/  SEL R64, R64, RZ, P0 ;  /* 0x000000ff40407207 */ /* 0x000fe20000000000 */
[----:B------:R-:W-:Y:S01]  /*12b70*/  IMAD.X R65, RZ, RZ, R11, P5 ;  /* 0x000000ffff417224 */ /* 0x000fe200028e060b */
[----:B------:R-:W-:Y:S01]  /*12b80*/  IADD3 R62, P2, PT, R41, R8, RZ ;  /* 0x00000008293e7210 */ /* 0x000fe20007f5e0ff */
[----:B------:R-:W-:Y:S01]  /*12b90*/  IMAD.WIDE.U32.X R40, R19, R13, R60, P3 ;  /* 0x0000000d13287225 */ /* 0x000fe200018e043c */
[----:B------:R-:W-:Y:S02]  /*12ba0*/  IADD3 R31, P3, PT, R31, R70, RZ ;  /* 0x000000461f1f7210 */ /* 0x000fe40007f7e0ff */
[----:B------:R-:W-:Y:S01]  /*12bb0*/  ISETP.GE.U32.AND.EX P6, PT, R33, R18, PT, P6 ;  /* 0x000000122100720c */ /* 0x000fe20003fc6160 */
[----:B------:R-:W-:Y:S01]  /*12bc0*/  IMAD.WIDE.U32 R44, R23, R84, RZ ;  /* 0x00000054172c7225 */ /* 0x000fe200078e00ff */
[----:B------:R-:W-:-:S02]  /*12bd0*/  IADD3 R64, P4, PT, -R64, R35, RZ ;  /* 0x0000002340407210 */ /* 0x000fc40007f9e1ff */
[----:B------:R-:W-:Y:S01]  /*12be0*/  SEL R62, R62, RZ, P0 ;  /* 0x000000ff3e3e7207 */ /* 0x000fe20000000000 */
[----:B------:R-:W-:Y:S01]  /*12bf0*/  IMAD.X R63, RZ, RZ, R9, P2 ;  /* 0x000000ffff3f7224 */ /* 0x000fe200010e0609 */
[----:B------:R-:W-:Y:S01]  /*12c00*/  SEL R65, R65, RZ, P0 ;  /* 0x000000ff41417207 */ /* 0x000fe20000000000 */
[----:B------:R-:W-:Y:S01]  /*12c10*/  IMAD.X R36, R33, 0x1, R67, P3 ;  /* 0x0000000121247824 */ /* 0x000fe200018e0643 */
[----:B------:R-:W-:Y:S01]  /*12c20*/  SEL R18, R6, RZ, P0 ;  /* 0x000000ff06127207 */ /* 0x000fe20000000000 */
[----:B------:R-:W-:Y:S01]  /*12c30*/  IMAD.WIDE.U32 R52, R23, R86, RZ ;  /* 0x0000005617347225 */ /* 0x000fe200078e00ff */
[----:B------:R-:W-:Y:S02]  /*12c40*/  IADD3 R62, P5, PT, R29, -R62, RZ ;  /* 0x8000003e1d3e7210 */ /* 0x000fe40007fbe0ff */
[----:B------:R-:W-:Y:S01]  /*12c50*/  ISETP.GE.U32.AND P2, PT, R31, R70, PT ;  /* 0x000000461f00720c */ /* 0x000fe20003f46070 */
[----:B------:R-:W-:Y:S01]  /*12c60*/  IMAD.X R65, R32, 0x1, ~R65, P4 ;  /* 0x0000000120417824 */ /* 0x000fe200020e0e41 */
[----:B------:R-:W-:Y:S01]  /*12c70*/  IADD3 R29, P3, PT, -R18, R71, RZ ;  /* 0x00000047121d7210 */ /* 0x000fe20007f7e1ff */
[----:B------:R-:W-:Y:S01]  /*12c80*/  IMAD.WIDE.U32 R18, R22, R84, RZ ;  /* 0x0000005416127225 */ /* 0x000fe200078e00ff */
[----:B------:R-:W-:-:S02]  /*12c90*/  ISETP.GE.U32.AND.EX P2, PT, R36, R67, PT, P2 ;  /* 0x000000432400720c */ /* 0x000fc40003f46120 */
[----:B------:R-:W-:Y:S01]  /*12ca0*/  SEL R18, RZ, 0x1, P6 ;  /* 0x00000001ff127807 */ /* 0x000fe20003000000 */
[----:B------:R-:W-:Y:S01]  /*12cb0*/  IMAD.WIDE.U32 R32, P4, R22, R85, R44 ;  /* 0x0000005516207225 */ /* 0x000fe2000788002c */
[----:B------:R-:W-:-:S03]  /*12cc0*/  SEL R63, R63, RZ, P0 ;  /* 0x000000ff3f3f7207 */ /* 0x000fc60000000000 */
[----:B------:R-:W-:Y:S01]  /*12cd0*/  IMAD.WIDE.U32 R44, R22, R86, RZ ;  /* 0x00000056162c7225 */ /* 0x000fe200078e00ff */
[----:B------:R-:W-:Y:S02]  /*12ce0*/  IADD3 RZ, P6, PT, R19, R32, RZ ;  /* 0x0000002013ff7210 */ /* 0x000fe40007fde0ff */
[----:B------:R-:W-:Y:S01]  /*12cf0*/  SEL R19, RZ, 0x1, P2 ;  /* 0x00000001ff137807 */ /* 0x000fe20001000000 */
[----:B------:R-:W-:Y:S01]  /*12d00*/  IMAD.X R63, R28, 0x1, ~R63, P5 ;  /* 0x000000011c3f7824 */ /* 0x000fe200028e0e3f */
[----:B------:R-:W-:Y:S01]  /*12d10*/  ISETP.NE.U32.AND P2, PT, R20, RZ, PT ;  /* 0x000000ff1400720c */ /* 0x000fe20003f45070 */
[----:B------:R-:W-:Y:S01]  /*12d20*/  IMAD.WIDE.U32 R60, P5, R22, R87, R52 ;  /* 0x00000057163c7225 */ /* 0x000fe200078a0034 */
[----:B------:R-:W-:Y:S02]  /*12d30*/  SEL R28, R7, RZ, P0 ;  /* 0x000000ff071c7207 */ /* 0x000fe40000000000 */
[----:B------:R-:W-:Y:S01]  /*12d40*/  ISETP.NE.AND.EX P2, PT, R34, RZ, PT, P2 ;  /* 0x000000ff2200720c */ /* 0x000fe20003f45320 */
[----:B------:R-:W-:-:S02]  /*12d50*/  IMAD.X R53, RZ, RZ, RZ, P4 ;  /* 0x000000ffff357224 */ /* 0x000fc400020e06ff */
[----:B------:R-:W-:Y:S01]  /*12d60*/  IMAD.X R28, R69, 0x1, ~R28, P3 ;  /* 0x00000001451c7824 */ /* 0x000fe200018e0e1c */
[----:B------:R-:W-:Y:S01]  /*12d70*/  IADD3 RZ, P3, PT, R45, R60, RZ ;  /* 0x0000003c2dff7210 */ /* 0x000fe20007f7e0ff */
[----:B------:R-:W-:Y:S01]  /*12d80*/  IMAD.X R45, RZ, RZ, RZ, P5 ;  /* 0x000000ffff2d7224 */ /* 0x000fe200028e06ff */
[----:B------:R-:W-:Y:S01]  /*12d90*/  IADD3 R18, P4, P5, R19, R56, R18 ;  /* 0x0000003813127210 */ /* 0x000fe20007d9e012 */
[----:B------:R-:W-:Y:S02]  /*12da0*/  IMAD R19, R81, R42, RZ ;  /* 0x0000002a51137224 */ /* 0x000fe400078e02ff */
[----:B------:R-:W-:Y:S02]  /*12db0*/  IMAD.MOV.U32 R52, RZ, RZ, R33 ;  /* 0x000000ffff347224 */ /* 0x000fe400078e0021 */
[----:B------:R-:W-:Y:S02]  /*12dc0*/  IMAD R67, R80, R43, R19 ;  /* 0x0000002b50437224 */ /* 0x000fe400078e0213 */
[----:B------:R-:W-:Y:S01]  /*12dd0*/  IMAD.MOV.U32 R44, RZ, RZ, R61 ;  /* 0x000000ffff2c7224 */ /* 0x000fe200078e003d */
[----:B------:R-:W-:Y:S06]  /*12de0*/  @!P2 BRA `(.L_x_206) ;  /* 0x000000000024a947 */ /* 0x000fec0003800000 */
[----:B------:R-:W-:-:S05]  /*12df0*/  IADD3 R20, P2, PT, R20, R15, RZ ;  /* 0x0000000f14147210 */ /* 0x000fca0007f5e0ff */
[----:B------:R-:W-:Y:S01]  /*12e00*/  IMAD.X R34, R34, 0x1, R17, P2 ;  /* 0x0000000122227824 */ /* 0x000fe200010e0611 */
[----:B------:R-:W-:-:S04]  /*12e10*/  ISETP.GE.U32.AND P2, PT, R20, R15, PT ;  /* 0x0000000f1400720c */ /* 0x000fc80003f46070 */
[----:B------:R-:W-:Y:S01]  /*12e20*/  ISETP.GE.U32.AND.EX P2, PT, R34, R17, PT, P2 ;  /* 0x000000112200720c */ /* 0x000fe20003f46120 */
[----:B------:R-:W-:-:S03]  /*12e30*/  IMAD.MOV.U32 R17, RZ, RZ, R34 ;  /* 0x000000ffff117224 */ /* 0x000fc600078e0022 */
[----:B------:R-:W-:-:S04]  /*12e40*/  SEL R15, RZ, 0x1, P2 ;  /* 0x00000001ff0f7807 */ /* 0x000fc80001000000 */
[----:B------:R-:W-:Y:S01]  /*12e50*/  IADD3 R14, P2, PT, R15, R14, RZ ;  /* 0x0000000e0f0e7210 */ /* 0x000fe20007f5e0ff */
[----:B------:R-:W-:-:S04]  /*12e60*/  IMAD.MOV.U32 R15, RZ, RZ, R20 ;  /* 0x000000ffff0f7224 */ /* 0x000fc800078e0014 */
[----:B------:R-:W-:-:S08]  /*12e70*/  IMAD.X R3, RZ, RZ, R3, P2 ;  /* 0x000000ffff037224 */ /* 0x000fd000010e0603 */
.L_x_206:
[----:B------:R-:W-:Y:S01]  /*12e80*/  SHF.L.W.U32.HI R33, R28, 0x1, R62 ;  /* 0x000000011c217819 */ /* 0x000fe20000010e3e */
[C---:B------:R-:W-:Y:S01]  /*12e90*/  IMAD.WIDE.U32.X R52, R23.reuse, R85, R52, P6 ;  /* 0x0000005517347225 */ /* 0x040fe200030e0434 */
[----:B------:R-:W-:Y:S02]  /*12ea0*/  SEL R19, RZ, 0x1, !P1 ;  /* 0x00000001ff137807 */ /* 0x000fe40004800000 */
[----:B------:R-:W-:Y:S01]  /*12eb0*/  IADD3.X R32, PT, PT, RZ, R57, RZ, P4, P5 ;  /* 0x00000039ff207210 */ /* 0x000fe200027ea4ff */
[----:B------:R-:W-:Y:S01]  /*12ec0*/  IMAD.WIDE.U32.X R44, R23, R87, R44, P3 ;  /* 0x00000057172c7225 */ /* 0x000fe200018e042c */
[----:B------:R-:W-:Y:S02]  /*12ed0*/  IADD3 R15, P1, PT, R15, R50, RZ ;  /* 0x000000320f0f7210 */ /* 0x000fe40007f3e0ff */
[----:B------:R-:W-:Y:S02]  /*12ee0*/  SHF.L.W.U32.HI R20, R62, 0x1, R63 ;  /* 0x000000013e147819 */ /* 0x000fe40000010e3f */
[----:B------:R-:W-:Y:S01]  /*12ef0*/  ISETP.NE.U32.AND P4, PT, R33, R62, PT ;  /* 0x0000003e2100720c */ /* 0x000fe20003f85070 */
[----:B------:R-:W-:Y:S01]  /*12f00*/  IMAD.X R17, R17, 0x1, R66, P1 ;  /* 0x0000000111117824 */ /* 0x000fe200008e0642 */
[----:B------:R-:W-:-:S02]  /*12f10*/  IADD3 R56, P2, PT, R19, R12, RZ ;  /* 0x0000000c13387210 */ /* 0x000fc40007f5e0ff */
[-C--:B------:R-:W-:Y:S02]  /*12f20*/  ISETP.NE.AND.EX P4, PT, R20, R63.reuse, PT, P4 ;  /* 0x0000003f1400720c */ /* 0x080fe40003f85340 */
[----:B------:R-:W-:Y:S01]  /*12f30*/  IADD3 R35, P1, PT, R15, R18, RZ ;  /* 0x000000120f237210 */ /* 0x000fe20007f3e0ff */
[----:B------:R-:W-:Y:S01]  /*12f40*/  IMAD.X R57, RZ, RZ, R13, P2 ;  /* 0x000000ffff397224 */ /* 0x000fe200010e060d */
[----:B------:R-:W-:Y:S02]  /*12f50*/  ISETP.LT.U32.AND P5, PT, R33, R62, PT ;  /* 0x0000003e2100720c */ /* 0x000fe40003fa1070 */
[----:B------:R-:W-:Y:S01]  /*12f60*/  ISETP.LT.AND P4, PT, R28, RZ, !P4 ;  /* 0x000000ff1c00720c */ /* 0x000fe20006781270 */
[----:B------:R-:W-:Y:S01]  /*12f70*/  IMAD.X R34, R17, 0x1, R32, P1 ;  /* 0x0000000111227824 */ /* 0x000fe200008e0620 */
[----:B------:R-:W-:Y:S01]  /*12f80*/  ISETP.GE.U32.AND P2, PT, R15, R50, PT ;  /* 0x000000320f00720c */ /* 0x000fe20003f46070 */
[----:B------:R-:W-:Y:S01]  /*12f90*/  IMAD R15, R85, R22, RZ ;  /* 0x00000016550f7224 */ /* 0x000fe200078e02ff */
[----:B------:R-:W-:Y:S01]  /*12fa0*/  ISETP.GE.U32.AND P1, PT, R35, R18, PT ;  /* 0x000000122300720c */ /* 0x000fe20003f26070 */
[----:B------:R-:W-:Y:S01]  /*12fb0*/  IMAD.WIDE.U32 R18, R84, R22, RZ ;  /* 0x0000001654127225 */ /* 0x000fe200078e00ff */
[----:B------:R-:W-:-:S02]  /*12fc0*/  ISETP.LT.U32.OR.EX P5, PT, R20, R63, P4, P5 ;  /* 0x0000003f1400720c */ /* 0x000fc400027a1550 */
[----:B------:R-:W-:Y:S01]  /*12fd0*/  ISETP.GE.U32.AND.EX P2, PT, R17, R66, PT, P2 ;  /* 0x000000421100720c */ /* 0x000fe20003f46120 */
[----:B------:R-:W-:Y:S01]  /*12fe0*/  IMAD R17, R23, R84, R15 ;  /* 0x0000005417117224 */ /* 0x000fe200078e020f */
[----:B------:R-:W-:Y:S01]  /*12ff0*/  ISETP.GE.U32.AND.EX P1, PT, R34, R32, PT, P1 ;  /* 0x000000202200720c */ /* 0x000fe20003f26110 */
[----:B------:R-:W-:Y:S01]  /*13000*/  IMAD.SHL.U32 R15, R64, 0x2, RZ ;  /* 0x00000002400f7824 */ /* 0x000fe200078e00ff */
[----:B------:R-:W-:Y:S01]  /*13010*/  SEL R32, RZ, 0x1, !P5 ;  /* 0x00000001ff207807 */ /* 0x000fe20006800000 */
[----:B------:R-:W-:Y:S01]  /*13020*/  IMAD.IADD R17, R19, 0x1, R17 ;  /* 0x0000000113117824 */ /* 0x000fe200078e0211 */
[----:B------:R-:W-:Y:S01]  /*13030*/  SEL R61, RZ, 0x1, P1 ;  /* 0x00000001ff3d7807 */ /* 0x000fe20000800000 */
[----:B------:R-:W-:Y:S01]  /*13040*/  IMAD.WIDE.U32 R50, R80, R42, RZ ;  /* 0x0000002a50327225 */ /* 0x000fe200078e00ff */
[----:B------:R-:W-:Y:S02]  /*13050*/  LOP3.LUT R15, R15, R32, RZ, 0xfc, !PT ;  /* 0x000000200f0f7212 */ /* 0x000fe400078efcff */
[----:B------:R-:W-:-:S02]  /*13060*/  IADD3 R55, P4, PT, R55, R18, RZ ;  /* 0x0000001237377210 */ /* 0x000fc40007f9e0ff */
[----:B------:R-:W-:Y:S02]  /*13070*/  SHF.L.U64.HI R32, R64, 0x1, R65 ;  /* 0x0000000140207819 */ /* 0x000fe40000010241 */
[-C--:B------:R-:W-:Y:S01]  /*13080*/  ISETP.EQ.U32.AND P1, PT, R15, R64.reuse, PT ;  /* 0x000000400f00720c */ /* 0x080fe20003f22070 */
[----:B------:R-:W-:Y:S01]  /*13090*/  IMAD.X R54, R17, 0x1, R54, P4 ;  /* 0x0000000111367824 */ /* 0x000fe200020e0636 */
[----:B------:R-:W-:Y:S02]  /*130a0*/  SEL R56, R56, RZ, P0 ;  /* 0x000000ff38387207 */ /* 0x000fe40000000000 */
[----:B------:R-:W-:Y:S02]  /*130b0*/  SEL R57, R57, RZ, P0 ;  /* 0x000000ff39397207 */ /* 0x000fe40000000000 */
[----:B------:R-:W-:Y:S02]  /*130c0*/  ISETP.LT.U32.AND P0, PT, R15, R64, PT ;  /* 0x000000400f00720c */ /* 0x000fe40003f01070 */
[----:B------:R-:W-:-:S02]  /*130d0*/  ISETP.EQ.AND.EX P5, PT, R32, R65, P5, P1 ;  /* 0x000000412000720c */ /* 0x000fc40002fa2310 */
[----:B------:R-:W-:Y:S02]  /*130e0*/  SEL R60, RZ, 0x1, P2 ;  /* 0x00000001ff3c7807 */ /* 0x000fe40001000000 */
[C---:B------:R-:W-:Y:S01]  /*130f0*/  ISETP.GE.U32.AND P2, PT, R55.reuse, R18, PT ;  /* 0x000000123700720c */ /* 0x040fe20003f46070 */
[----:B------:R-:W-:Y:S01]  /*13100*/  IMAD.WIDE.U32 R18, R50, R4, RZ ;  /* 0x0000000432127225 */ /* 0x000fe200078e00ff */
[----:B------:R-:W-:Y:S02]  /*13110*/  IADD3 R56, P4, PT, -R56, R27, RZ ;  /* 0x0000001b38387210 */ /* 0x000fe40007f9e1ff */
[----:B------:R-:W-:Y:S02]  /*13120*/  ISETP.LT.U32.OR.EX P0, PT, R32, R65, P5, P0 ;  /* 0x000000412000720c */ /* 0x000fe40002f01500 */
[----:B------:R-:W-:Y:S01]  /*13130*/  IADD3 R43, P1, PT, R55, R58, RZ ;  /* 0x0000003a372b7210 */ /* 0x000fe20007f3e0ff */
[----:B------:R-:W-:Y:S01]  /*13140*/  IMAD.X R63, R30, 0x1, ~R57, P4 ;  /* 0x000000011e3f7824 */ /* 0x000fe200020e0e39 */
[----:B------:R-:W-:Y:S01]  /*13150*/  ISETP.GE.U32.AND.EX P2, PT, R54, R17, PT, P2 ;  /* 0x000000113600720c */ /* 0x000fe20003f46120 */
[----:B------:R-:W-:Y:S01]  /*13160*/  IMAD.SHL.U32 R17, R56, 0x2, RZ ;  /* 0x0000000238117824 */ /* 0x000fe200078e00ff */
[----:B------:R-:W-:Y:S01]  /*13170*/  SEL R42, RZ, 0x1, !P0 ;  /* 0x00000001ff2a7807 */ /* 0x000fe20004000000 */
[----:B------:R-:W-:Y:S01]  /*13180*/  IMAD.X R62, R54, 0x1, R59, P1 ;  /* 0x00000001363e7824 */ /* 0x000fe200008e063b */
[----:B------:R-:W-:Y:S01]  /*13190*/  ISETP.GE.U32.AND P5, PT, R43, R55, PT ;  /* 0x000000372b00720c */ /* 0x000fe20003fa6070 */
[----:B------:R-:W-:Y:S01]  /*131a0*/  IMAD.IADD R59, R51, 0x1, R67 ;  /* 0x00000001333b7824 */ /* 0x000fe200078e0243 */
[----:B------:R-:W-:-:S02]  /*131b0*/  LOP3.LUT R17, R17, R42, RZ, 0xfc, !PT ;  /* 0x0000002a11117212 */ /* 0x000fc400078efcff */
[----:B------:R-:W-:Y:S01]  /*131c0*/  ISETP.GE.U32.AND.EX P1, PT, R62, R54, PT, P5 ;  /* 0x000000363e00720c */ /* 0x000fe20003f26150 */
[----:B------:R-:W-:Y:S01]  /*131d0*/  IMAD.WIDE.U32 R54, R18, R6, RZ ;  /* 0x0000000612367225 */ /* 0x000fe200078e00ff */
[----:B------:R-:W-:Y:S02]  /*131e0*/  SEL R42, RZ, 0x1, P2 ;  /* 0x00000001ff2a7807 */ /* 0x000fe40001000000 */
[----:B------:R-:W-:Y:S02]  /*131f0*/  SHF.L.U64.HI R30, R56, 0x1, R63 ;  /* 0x00000001381e7819 */ /* 0x000fe4000001023f */
[----:B------:R-:W-:Y:S02]  /*13200*/  ISETP.GE.U32.AND P2, PT, R17, R56, PT ;  /* 0x000000381100720c */ /* 0x000fe40003f46070 */
[----:B------:R-:W-:Y:S01]  /*13210*/  IADD3 R57, P4, P5, R61, R40, R60 ;  /* 0x000000283d397210 */ /* 0x000fe20007d9e03c */
[----:B------:R-:W-:Y:S01]  /*13220*/  IMAD R40, R59, R4, RZ ;  /* 0x000000043b287224 */ /* 0x000fe200078e02ff */
[----:B------:R-:W-:-:S02]  /*13230*/  ISETP.GE.U32.AND.EX P2, PT, R30, R63, PT, P2 ;  /* 0x0000003f1e00720c */ /* 0x000fc40003f46120 */
[----:B------:R-:W-:Y:S01]  /*13240*/  LOP3.LUT R27, RZ, R54, RZ, 0x33, !PT ;  /* 0x00000036ff1b7212 */ /* 0x000fe200078e33ff */
[C---:B------:R-:W-:Y:S01]  /*13250*/  IMAD R61, R50.reuse, R5, R40 ;  /* 0x00000005323d7224 */ /* 0x040fe200078e0228 */
[----:B------:R-:W-:Y:S01]  /*13260*/  SEL R51, RZ, 0x1, P1 ;  /* 0x00000001ff337807 */ /* 0x000fe20000800000 */
[----:B------:R-:W-:Y:S01]  /*13270*/  IMAD R40, R87, R22, RZ ;  /* 0x0000001657287224 */ /* 0x000fe200078e02ff */
[----:B------:R-:W-:Y:S02]  /*13280*/  ISETP.GT.U32.AND P1, PT, R50, R27, PT ;  /* 0x0000001b3200720c */ /* 0x000fe40003f24070 */
[----:B------:R-:W-:Y:S02]  /*13290*/  IADD3.X R50, PT, PT, RZ, R41, RZ, P4, P5 ;  /* 0x00000029ff327210 */ /* 0x000fe400027ea4ff */
[----:B------:R-:W-:Y:S02]  /*132a0*/  IADD3 R27, P4, PT, R14, R57, RZ ;  /* 0x000000390e1b7210 */ /* 0x000fe40007f9e0ff */
[----:B------:R-:W-:Y:S01]  /*132b0*/  IADD3 R42, P5, P6, R51, R52, R42 ;  /* 0x00000034332a7210 */ /* 0x000fe20007ebe02a */
[----:B------:R-:W-:Y:S01]  /*132c0*/  IMAD R51, R23, R86, R40 ;  /* 0x0000005617337224 */ /* 0x000fe200078e0228 */
[----:B------:R-:W-:Y:S01]  /*132d0*/  ISETP.GE.U32.AND P3, PT, R37, R6, PT ;  /* 0x000000062500720c */ /* 0x000fe20003f66070 */
[----:B------:R-:W-:Y:S01]  /*132e0*/  IMAD.WIDE.U32 R40, R86, R22, RZ ;  /* 0x0000001656287225 */ /* 0x000fe200078e00ff */
[----:B------:R-:W-:-:S02]  /*132f0*/  IADD3.X R53, PT, PT, RZ, R53, RZ, P5, P6 ;  /* 0x00000035ff357210 */ /* 0x000fc40002fec4ff */
[----:B------:R-:W-:Y:S01]  /*13300*/  PLOP3.LUT P6, PT, PT, PT, PT, 0x80, 0x8 ;  /* 0x000000000008781c */ /* 0x000fe20003fcf070 */
[----:B------:R-:W-:Y:S01]  /*13310*/  IMAD.X R22, R3, 0x1, R50, P4 ;  /* 0x0000000103167824 */ /* 0x000fe200020e0632 */
[----:B------:R-:W-:Y:S01]  /*13320*/  @P2 ISETP.EQ.U32.AND P4, PT, R17, R56, PT ;  /* 0x000000381100220c */ /* 0x000fe20003f82070 */
[----:B------:R-:W-:Y:S01]  /*13330*/  IMAD.IADD R23, R19, 0x1, R61 ;  /* 0x0000000113177824 */ /* 0x000fe200078e023d */
[----:B------:R-:W-:Y:S01]  /*13340*/  IADD3 R49, P5, PT, R49, R40, RZ ;  /* 0x0000002831317210 */ /* 0x000fe20007fbe0ff */
[----:B------:R-:W-:Y:S01]  /*13350*/  IMAD.IADD R52, R41, 0x1, R51 ;  /* 0x0000000129347824 */ /* 0x000fe200078e0233 */
[----:B------:R-:W-:Y:S01]  /*13360*/  @P2 ISETP.EQ.AND.EX P6, PT, R30, R63, P0, P4 ;  /* 0x0000003f1e00220c */ /* 0x000fe200007c2340 */
[----:B------:R-:W-:Y:S01]  /*13370*/  IMAD.WIDE.U32 R50, R23, R6, RZ ;  /* 0x0000000617327225 */ /* 0x000fe200078e00ff */
[-C--:B------:R-:W-:Y:S02]  /*13380*/  ISETP.GE.U32.AND.EX P2, PT, R26, R7.reuse, PT, P3 ;  /* 0x000000071a00720c */ /* 0x080fe40003f46130 */
[----:B------:R-:W-:Y:S01]  /*13390*/  ISETP.EQ.U32.AND P4, PT, R31, R8, PT ;  /* 0x000000081f00720c */ /* 0x000fe20003f82070 */
[----:B------:R-:W-:Y:S01]  /*133a0*/  IMAD.X R14, R52, 0x1, R47, P5 ;  /* 0x00000001340e7824 */ /* 0x000fe200028e062f */
[----:B------:R-:W-:Y:S01]  /*133b0*/  IADD3 R42, P3, PT, R49, R42, RZ ;  /* 0x0000002a312a7210 */ /* 0x000fe20007f7e0ff */
[----:B------:R-:W-:Y:S01]  /*133c0*/  IMAD.WIDE.U32 R50, P5, R18, R7, R50 ;  /* 0x0000000712327225 */ /* 0x000fe200078a0032 */
[----:B------:R-:W-:-:S02]  /*133d0*/  LOP3.LUT R2, R2, 0xfffffffd, RZ, 0xc0, !PT ;  /* 0xfffffffd02027812 */ /* 0x000fc400078ec0ff */
[----:B------:R-:W-:Y:S01]  /*133e0*/  ISETP.LT.U32.AND P0, PT, R31, R8, PT ;  /* 0x000000081f00720c */ /* 0x000fe20003f01070 */
[----:B------:R-:W-:Y:S01]  /*133f0*/  IMAD.X R19, R14, 0x1, R53, P3 ;  /* 0x000000010e137824 */ /* 0x000fe200018e0635 */
[-C--:B------:R-:W-:Y:S01]  /*13400*/  ISETP.EQ.AND.EX P4, PT, R36, R9.reuse, !P2, P4 ;  /* 0x000000092400720c */ /* 0x080fe20005782340 */
[----:B------:R-:W-:Y:S01]  /*13410*/  IMAD.MOV.U32 R56, RZ, RZ, R51 ;  /* 0x000000ffff387224 */ /* 0x000fe200078e0033 */
[----:B------:R-:W-:Y:S01]  /*13420*/  @P6 LOP3.LUT R2, R2, 0x2, RZ, 0xfc, !PT ;  /* 0x0000000202026812 */ /* 0x000fe200078efcff */
[----:B------:R-:W-:Y:S01]  /*13430*/  IMAD.X R57, RZ, RZ, RZ, P5 ;  /* 0x000000ffff397224 */ /* 0x000fe200028e06ff */
[----:B------:R-:W-:Y:S01]  /*13440*/  ISETP.GE.U32.AND P3, PT, R49, R40, PT ;  /* 0x000000283100720c */ /* 0x000fe20003f66070 */
[----:B------:R-:W-:Y:S01]  /*13450*/  IMAD.WIDE.U32 R40, R25, R80, RZ ;  /* 0x0000005019287225 */ /* 0x000fe200078e00ff */
[----:B------:R-:W-:Y:S02]  /*13460*/  ISETP.LT.U32.OR.EX P6, PT, R36, R9, P4, P0 ;  /* 0x000000092400720c */ /* 0x000fe400027c1500 */
[----:B------:R-:W-:-:S02]  /*13470*/  IADD3 R3, P4, PT, R55, R50, RZ ;  /* 0x0000003237037210 */ /* 0x000fc40007f9e0ff */
[----:B------:R-:W-:Y:S02]  /*13480*/  ISETP.GE.U32.AND P0, PT, R42, R49, PT ;  /* 0x000000312a00720c */ /* 0x000fe40003f06070 */
[----:B------:R-:W-:Y:S01]  /*13490*/  ISETP.GE.U32.AND.EX P3, PT, R14, R52, PT, P3 ;  /* 0x000000340e00720c */ /* 0x000fe20003f66130 */
[----:B------:R-:W-:Y:S01]  /*134a0*/  IMAD.WIDE.U32.X R54, R23, R7, R56, P4 ;  /* 0x0000000717367225 */ /* 0x000fe200020e0438 */
[----:B------:R-:W-:Y:S02]  /*134b0*/  LOP3.LUT R3, RZ, R3, RZ, 0x33, !PT ;  /* 0x00000003ff037212 */ /* 0x000fe400078e33ff */
[----:B------:R-:W-:Y:S02]  /*134c0*/  ISETP.GE.U32.AND.EX P0, PT, R19, R14, PT, P0 ;  /* 0x0000000e1300720c */ /* 0x000fe40003f06100 */
[----:B------:R-:W-:Y:S01]  /*134d0*/  SEL R14, RZ, 0x1, P3 ;  /* 0x00000001ff0e7807 */ /* 0x000fe20001800000 */
[----:B------:R-:W-:Y:S01]  /*134e0*/  IMAD.WIDE.U32 R50, P3, R24, R81, R40 ;  /* 0x0000005118327225 */ /* 0x000fe20007860028 */
[----:B------:R-:W-:-:S02]  /*134f0*/  ISETP.GT.U32.AND.EX P1, PT, R59, R3, PT, P1 ;  /* 0x000000033b00720c */ /* 0x000fc40003f24110 */
[----:B------:R-:W-:Y:S01]  /*13500*/  SEL R3, RZ, 0x1, P0 ;  /* 0x00000001ff037807 */ /* 0x000fe20000000000 */
[----:B------:R-:W-:Y:S01]  /*13510*/  IMAD.X R53, RZ, RZ, RZ, P3 ;  /* 0x000000ffff357224 */ /* 0x000fe200018e06ff */
[----:B------:R-:W-:Y:S01]  /*13520*/  ISETP.GE.U32.AND P0, PT, R27, R12, PT ;  /* 0x0000000c1b00720c */ /* 0x000fe20003f06070 */
[----:B------:R-:W-:Y:S01]  /*13530*/  IMAD.WIDE.U32 R40, R24, R80, RZ ;  /* 0x0000005018287225 */ /* 0x000fe200078e00ff */
[CC--:B------:R-:W-:Y:S02]  /*13540*/  ISETP.EQ.U32.AND P3, PT, R35.reuse, R10.reuse, PT ;  /* 0x0000000a2300720c */ /* 0x0c0fe40003f62070 */
[----:B------:R-:W-:Y:S01]  /*13550*/  ISETP.GE.U32.AND.EX P0, PT, R22, R13, PT, P0 ;  /* 0x0000000d1600720c */ /* 0x000fe20003f06100 */
[----:B------:R-:W-:Y:S01]  /*13560*/  IMAD.MOV.U32 R52, RZ, RZ, R51 ;  /* 0x000000ffff347224 */ /* 0x000fe200078e0033 */
[----:B------:R-:W-:Y:S02]  /*13570*/  ISETP.LT.U32.AND P4, PT, R35, R10, PT ;  /* 0x0000000a2300720c */ /* 0x000fe40003f81070 */
[----:B------:R-:W-:-:S02]  /*13580*/  ISETP.EQ.AND.EX P3, PT, R34, R11, P6, P3 ;  /* 0x0000000b2200720c */ /* 0x000fc40003762330 */
[----:B------:R-:W-:Y:S02]  /*13590*/  SEL R47, RZ, 0x1, !P1 ;  /* 0x00000001ff2f7807 */ /* 0x000fe40004800000 */
[----:B------:R-:W-:Y:S02]  /*135a0*/  ISETP.LT.U32.OR.EX P3, PT, R34, R11, P3, P4 ;  /* 0x0000000b2200720c */ /* 0x000fe40001f61540 */
[----:B------:R-:W-:Y:S02]  /*135b0*/  IADD3 RZ, P4, PT, R41, R50, RZ ;  /* 0x0000003229ff7210 */ /* 0x000fe40007f9e0ff */
[----:B------:R-:W-:Y:S02]  /*135c0*/  IADD3 R47, P1, PT, R47, R54, RZ ;  /* 0x000000362f2f7210 */ /* 0x000fe40007f3e0ff */
[----:B------:R-:W-:Y:S01]  /*135d0*/  ISETP.LT.U32.AND P5, PT, R33, R8, PT ;  /* 0x000000082100720c */ /* 0x000fe20003fa1070 */
[----:B------:R-:W-:Y:S01]  /*135e0*/  IMAD.WIDE.U32.X R50, R25, R81, R52, P4 ;  /* 0x0000005119327225 */ /* 0x000fe200020e0434 */
[----:B------:R-:W-:-:S02]  /*135f0*/  @P0 ISETP.NE.U32.AND P4, PT, R27, R12, PT ;  /* 0x0000000c1b00020c */ /* 0x000fc40003f85070 */
[----:B------:R-:W-:Y:S01]  /*13600*/  LOP3.LUT R2, R2, 0xfffffff7, RZ, 0xc0, !PT ;  /* 0xfffffff702027812 */ /* 0x000fe200078ec0ff */
[----:B------:R-:W-:Y:S01]  /*13610*/  IMAD.X R49, RZ, RZ, R55, P1 ;  /* 0x000000ffff317224 */ /* 0x000fe200008e0637 */
[----:B------:R-:W-:Y:S01]  /*13620*/  PLOP3.LUT P1, PT, PT, PT, PT, 0x8, 0x80 ;  /* 0x000000000080781c */ /* 0x000fe20003f2e170 */
[----:B------:R-:W-:Y:S01]  /*13630*/  IMAD R81, R81, R24, RZ ;  /* 0x0000001851517224 */ /* 0x000fe200078e02ff */
[----:B------:R-:W-:Y:S01]  /*13640*/  @P0 ISETP.NE.OR.EX P1, PT, R22, R13, !P3, P4 ;  /* 0x0000000d1600020c */ /* 0x000fe20005f25740 */
[----:B------:R-:W-:Y:S01]  /*13650*/  IMAD.WIDE.U32 R52, R23, R8, RZ ;  /* 0x0000000817347225 */ /* 0x000fe200078e00ff */
[----:B------:R-:W-:Y:S02]  /*13660*/  IADD3 R41, P0, P4, R3, R44, R14 ;  /* 0x0000002c03297210 */ /* 0x000fe40007c1e00e */
[----:B------:R-:W-:Y:S01]  /*13670*/  P2R R58, PR, RZ, 0x4 ;  /* 0x00000004ff3a7803 */ /* 0x000fe20000000000 */
[----:B------:R-:W-:Y:S01]  /*13680*/  IMAD R3, R25, R80, R81 ;  /* 0x0000005019037224 */ /* 0x000fe200078e0251 */
[----:B------:R-:W-:Y:S01]  /*13690*/  IADD3.X R40, PT, PT, RZ, R45, RZ, P0, P4 ;  /* 0x0000002dff287210 */ /* 0x000fe200007e84ff */
[----:B------:R-:W-:Y:S01]  /*136a0*/  IMAD.WIDE.U32 R80, R80, R24, RZ ;  /* 0x0000001850507225 */ /* 0x000fe200078e00ff */
[----:B------:R-:W-:-:S02]  /*136b0*/  @P6 LOP3.LUT R2, R2, 0x8, RZ, 0xfc, !PT ;  /* 0x0000000802026812 */ /* 0x000fc400078efcff */
[----:B------:R-:W-:Y:S01]  /*136c0*/  PLOP3.LUT P6, PT, PT, PT, PT, 0x8, 0x80 ;  /* 0x000000000080781c */ /* 0x000fe20003fce170 */
[----:B------:R-:W-:Y:S01]  /*136d0*/  IMAD.IADD R14, R81, 0x1, R3 ;  /* 0x00000001510e7824 */ /* 0x000fe200078e0203 */
[----:B------:R-:W-:Y:S01]  /*136e0*/  IADD3 R59, P0, PT, R38, R80, RZ ;  /* 0x00000050263b7210 */ /* 0x000fe20007f1e0ff */
[----:B------:R-:W-:-:S04]  /*136f0*/  IMAD.WIDE.U32 R52, P4, R18, R9, R52 ;  /* 0x0000000912347225 */ /* 0x000fc80007880034 */
[----:B------:R-:W-:-:S04]  /*13700*/  IMAD.WIDE.U32 R44, R18, R8, RZ ;  /* 0x00000008122c7225 */ /* 0x000fc800078e00ff */
[----:B------:R-:W-:Y:S02]  /*13710*/  IMAD.X R55, RZ, RZ, RZ, P4 ;  /* 0x000000ffff377224 */ /* 0x000fe400020e06ff */
[----:B------:R-:W-:Y:S01]  /*13720*/  IMAD.X R60, R14, 0x1, R39, P0 ;  /* 0x000000010e3c7824 */ /* 0x000fe200000e0627 */
[----:B------:R-:W-:Y:S01]  /*13730*/  IADD3 R39, P4, PT, R45, R52, RZ ;  /* 0x000000342d277210 */ /* 0x000fe20007f9e0ff */
[----:B------:R-:W-:Y:S01]  /*13740*/  IMAD.MOV.U32 R54, RZ, RZ, R53 ;  /* 0x000000ffff367224 */ /* 0x000fe200078e0035 */
[----:B------:R-:W-:-:S03]  /*13750*/  ISETP.GE.U32.AND P0, PT, R59, R80, PT ;  /* 0x000000503b00720c */ /* 0x000fc60003f06070 */
[----:B------:R-:W-:Y:S01]  /*13760*/  IMAD.WIDE.U32.X R54, R23, R9, R54, P4 ;  /* 0x0000000917367225 */ /* 0x000fe200020e0436 */
[----:B------:R-:W-:Y:S02]  /*13770*/  IADD3 R3, P4, PT, R16, R44, RZ ;  /* 0x0000002c10037210 */ /* 0x000fe40007f9e0ff */
[----:B------:R-:W-:-:S03]  /*13780*/  ISETP.GE.U32.AND.EX P0, PT, R60, R14, PT, P0 ;  /* 0x0000000e3c00720c */ /* 0x000fc60003f06100 */
[----:B------:R-:W-:Y:S01]  /*13790*/  IMAD.X R14, R39, 0x1, R21, P4 ;  /* 0x00000001270e7824 */ /* 0x000fe200020e0615 */
[----:B------:R-:W-:Y:S02]  /*137a0*/  SEL R52, RZ, 0x1, P0 ;  /* 0x00000001ff347807 */ /* 0x000fe40000000000 */
[C---:B------:R-:W-:Y:S02]  /*137b0*/  IADD3 R38, P4, PT, R3.reuse, R47, RZ ;  /* 0x0000002f03267210 */ /* 0x040fe40007f9e0ff */
[----:B------:R-:W-:Y:S01]  /*137c0*/  ISETP.GE.U32.AND P0, PT, R3, R44, PT ;  /* 0x0000002c0300720c */ /* 0x000fe20003f06070 */
[-C--:B------:R-:W-:Y:S02]  /*137d0*/  IMAD R3, R83, R24.reuse, RZ ;  /* 0x0000001853037224 */ /* 0x080fe400078e02ff */
[----:B------:R-:W-:Y:S01]  /*137e0*/  IMAD.WIDE.U32 R44, R82, R24, RZ ;  /* 0x00000018522c7225 */ /* 0x000fe200078e00ff */
[----:B------:R-:W-:-:S03]  /*137f0*/  ISETP.GE.U32.AND.EX P0, PT, R14, R39, PT, P0 ;  /* 0x000000270e00720c */ /* 0x000fc60003f06100 */
[----:B------:R-:W-:Y:S01]  /*13800*/  IMAD.X R21, R14, 0x1, R49, P4 ;  /* 0x000000010e157824 */ /* 0x000fe200020e0631 */
[----:B------:R-:W-:Y:S01]  /*13810*/  ISETP.GE.U32.AND P4, PT, R38, R47, PT ;  /* 0x0000002f2600720c */ /* 0x000fe20003f86070 */
[----:B------:R-:W-:Y:S01]  /*13820*/  IMAD R3, R25, R82, R3 ;  /* 0x0000005219037224 */ /* 0x000fe200078e0203 */
[----:B------:R-:W-:Y:S02]  /*13830*/  SEL R16, RZ, 0x1, P0 ;  /* 0x00000001ff107807 */ /* 0x000fe40000000000 */
[----:B------:R-:W-:Y:S01]  /*13840*/  IADD3 R57, P0, PT, R43, R44, RZ ;  /* 0x0000002c2b397210 */ /* 0x000fe20007f1e0ff */
[----:B------:R-:W-:Y:S01]  /*13850*/  IMAD.IADD R45, R45, 0x1, R3 ;  /* 0x000000012d2d7824 */ /* 0x000fe200078e0203 */
[----:B------:R-:W-:-:S03]  /*13860*/  ISETP.GE.U32.AND.EX P4, PT, R21, R49, PT, P4 ;  /* 0x000000311500720c */ /* 0x000fc60003f86140 */
[----:B------:R-:W-:Y:S01]  /*13870*/  IMAD.X R56, R45, 0x1, R62, P0 ;  /* 0x000000012d387824 */ /* 0x000fe200000e063e */
[----:B------:R-:W-:Y:S02]  /*13880*/  SEL R39, RZ, 0x1, P4 ;  /* 0x00000001ff277807 */ /* 0x000fe40002000000 */
[----:B------:R-:W-:Y:S01]  /*13890*/  IADD3 R14, P0, P4, R57, R50, R52 ;  /* 0x00000032390e7210 */ /* 0x000fe20007c1e034 */
[----:B------:R-:W-:-:S03]  /*138a0*/  IMAD.WIDE.U32 R52, R25, R82, RZ ;  /* 0x0000005219347225 */ /* 0x000fc600078e00ff */
[----:B------:R-:W-:Y:S01]  /*138b0*/  IADD3.X R3, PT, PT, R56, R51, RZ, P0, P4 ;  /* 0x0000003338037210 */ /* 0x000fe200007e84ff */
[----:B------:R-:W-:Y:S01]  /*138c0*/  IMAD.WIDE.U32 R50, R24, R82, RZ ;  /* 0x0000005218327225 */ /* 0x000fe200078e00ff */
[----:B------:R-:W-:-:S04]  /*138d0*/  IADD3 R16, P0, P4, R39, R54, R16 ;  /* 0x0000003627107210 */ /* 0x000fc80007c1e010 */
[----:B------:R-:W-:Y:S01]  /*138e0*/  IADD3.X R47, PT, PT, RZ, R55, RZ, P0, P4 ;  /* 0x00000037ff2f7210 */ /* 0x000fe200007e84ff */
[----:B------:R-:W-:-:S04]  /*138f0*/  IMAD.WIDE.U32 R52, P0, R24, R83, R52 ;  /* 0x0000005318347225 */ /* 0x000fc80007800034 */
[----:B------:R-:W-:Y:S01]  /*13900*/  IMAD.WIDE.U32 R54, R23, R10, RZ ;  /* 0x0000000a17367225 */ /* 0x000fe200078e00ff */
[----:B------:R-:W-:-:S03]  /*13910*/  IADD3 RZ, P4, PT, R51, R52, RZ ;  /* 0x0000003433ff7210 */ /* 0x000fc60007f9e0ff */
[----:B------:R-:W-:Y:S01]  /*13920*/  IMAD.X R51, RZ, RZ, RZ, P0 ;  /* 0x000000ffff337224 */ /* 0x000fe200000e06ff */
[----:B------:R-:W-:Y:S01]  /*13930*/  ISETP.GE.U32.AND P0, PT, R57, R44, PT ;  /* 0x0000002c3900720c */ /* 0x000fe20003f06070 */
[----:B------:R-:W-:Y:S02]  /*13940*/  IMAD.MOV.U32 R50, RZ, RZ, R53 ;  /* 0x000000ffff327224 */ /* 0x000fe400078e0035 */
[----:B------:R-:W-:Y:S01]  /*13950*/  IMAD.WIDE.U32 R52, R18, R10, RZ ;  /* 0x0000000a12347225 */ /* 0x000fe200078e00ff */
[----:B------:R-:W-:-:S03]  /*13960*/  ISETP.GE.U32.AND.EX P0, PT, R56, R45, PT, P0 ;  /* 0x0000002d3800720c */ /* 0x000fc60003f06100 */
[----:B------:R-:W-:Y:S01]  /*13970*/  IMAD.WIDE.U32.X R50, R25, R83, R50, P4 ;  /* 0x0000005319327225 */ /* 0x000fe200020e0432 */
[----:B------:R-:W-:Y:S02]  /*13980*/  SEL R49, RZ, 0x1, P0 ;  /* 0x00000001ff317807 */ /* 0x000fe40000000000 */
[----:B------:R-:W-:Y:S01]  /*13990*/  ISETP.GE.U32.AND P0, PT, R14, R57, PT ;  /* 0x000000390e00720c */ /* 0x000fe20003f06070 */
[----:B------:R-:W-:-:S03]  /*139a0*/  IMAD.WIDE.U32 R54, P4, R18, R11, R54 ;  /* 0x0000000b12367225 */ /* 0x000fc60007880036 */
[----:B------:R-:W-:Y:S01]  /*139b0*/  ISETP.GE.U32.AND.EX P0, PT, R3, R56, PT, P0 ;  /* 0x000000380300720c */ /* 0x000fe20003f06100 */
[----:B------:R-:W-:Y:S01]  /*139c0*/  IMAD.X R45, RZ, RZ, RZ, P4 ;  /* 0x000000ffff2d7224 */ /* 0x000fe200020e06ff */
[----:B------:R-:W-:Y:S01]  /*139d0*/  IADD3 R43, P4, PT, R53, R54, RZ ;  /* 0x00000036352b7210 */ /* 0x000fe20007f9e0ff */
[----:B------:R-:W-:Y:S02]  /*139e0*/  IMAD.MOV.U32 R44, RZ, RZ, R55 ;  /* 0x000000ffff2c7224 */ /* 0x000fe400078e0037 */
[----:B------:R-:W-:Y:S02]  /*139f0*/  IMAD.SHL.U32 R57, R29, 0x2, RZ ;  /* 0x000000021d397824 */ /* 0x000fe400078e00ff */
[----:B------:R-:W-:Y:S01]  /*13a00*/  IMAD.WIDE.U32.X R54, R23, R11, R44, P4 ;  /* 0x0000000b17367225 */ /* 0x000fe200020e042c */
[----:B------:R-:W-:Y:S02]  /*13a10*/  IADD3 R39, P4, PT, R48, R52, RZ ;  /* 0x0000003430277210 */ /* 0x000fe40007f9e0ff */
[----:B------:R-:W-:-:S02]  /*13a20*/  SEL R45, RZ, 0x1, P0 ;  /* 0x00000001ff2d7807 */ /* 0x000fc40000000000 */
[----:B------:R-:W-:Y:S01]  /*13a30*/  IADD3 R44, P0, PT, R39, R16, RZ ;  /* 0x00000010272c7210 */ /* 0x000fe20007f1e0ff */
[----:B------:R-:W-:Y:S01]  /*13a40*/  IMAD.X R46, R43, 0x1, R46, P4 ;  /* 0x000000012b2e7824 */ /* 0x000fe200020e062e */
[----:B------:R-:W-:-:S03]  /*13a50*/  ISETP.GE.U32.AND P4, PT, R39, R52, PT ;  /* 0x000000342700720c */ /* 0x000fc60003f86070 */
[----:B------:R-:W-:Y:S01]  /*13a60*/  IMAD.X R39, R46, 0x1, R47, P0 ;  /* 0x000000012e277824 */ /* 0x000fe200000e062f */
[----:B------:R-:W-:Y:S02]  /*13a70*/  ISETP.GE.U32.AND P0, PT, R44, R16, PT ;  /* 0x000000102c00720c */ /* 0x000fe40003f06070 */
[----:B------:R-:W-:Y:S02]  /*13a80*/  ISETP.GE.U32.AND.EX P4, PT, R46, R43, PT, P4 ;  /* 0x0000002b2e00720c */ /* 0x000fe40003f86140 */
[----:B------:R-:W-:Y:S01]  /*13a90*/  ISETP.GE.U32.AND.EX P0, PT, R39, R47, PT, P0 ;  /* 0x0000002f2700720c */ /* 0x000fe20003f06100 */
[----:B------:R-:W-:Y:S01]  /*13aa0*/  IMAD.WIDE.U32 R46, R84, R24, RZ ;  /* 0x00000018542e7225 */ /* 0x000fe200078e00ff */
[----:B------:R-:W-:Y:S02]  /*13ab0*/  SEL R52, RZ, 0x1, P4 ;  /* 0x00000001ff347807 */ /* 0x000fe40002000000 */
[----:B------:R-:W-:Y:S02]  /*13ac0*/  SEL R43, RZ, 0x1, P0 ;  /* 0x00000001ff2b7807 */ /* 0x000fe40000000000 */
[----:B------:R-:W-:Y:S01]  /*13ad0*/  IADD3 R16, P0, P4, R45, R50, R49 ;  /* 0x000000322d107210 */ /* 0x000fe20007c1e031 */
[----:B------:R-:W-:-:S02]  /*13ae0*/  IMAD R45, R85, R24, RZ ;  /* 0x00000018552d7224 */ /* 0x000fc400078e02ff */
[----:B------:R-:W-:Y:S01]  /*13af0*/  IMAD.WIDE.U32 R48, R25, R84, RZ ;  /* 0x0000005419307225 */ /* 0x000fe200078e00ff */
[----:B------:R-:W-:Y:S02]  /*13b00*/  IADD3.X R51, PT, PT, RZ, R51, RZ, P0, P4 ;  /* 0x00000033ff337210 */ /* 0x000fe400007e84ff */
[----:B------:R-:W-:Y:S01]  /*13b10*/  IADD3 R52, P0, P4, R43, R54, R52 ;  /* 0x000000362b347210 */ /* 0x000fe20007c1e034 */
[----:B------:R-:W-:-:S03]  /*13b20*/  IMAD R45, R25, R84, R45 ;  /* 0x00000054192d7224 */ /* 0x000fc600078e022d */
[----:B------:R-:W-:Y:S01]  /*13b30*/  IADD3.X R54, PT, PT, RZ, R55, RZ, P0, P4 ;  /* 0x00000037ff367210 */ /* 0x000fe200007e84ff */
[----:B------:R-:W-:Y:S01]  /*13b40*/  IMAD.IADD R47, R47, 0x1, R45 ;  /* 0x000000012f2f7824 */ /* 0x000fe200078e022d */
[----:B------:R-:W-:Y:S01]  /*13b50*/  IADD3 R45, P4, PT, R42, R46, RZ ;  /* 0x0000002e2a2d7210 */ /* 0x000fe20007f9e0ff */
[----:B------:R-:W-:-:S04]  /*13b60*/  IMAD.WIDE.U32 R42, R24, R84, RZ ;  /* 0x00000054182a7225 */ /* 0x000fc800078e00ff */
[----:B------:R-:W-:Y:S01]  /*13b70*/  IMAD.X R56, R47, 0x1, R19, P4 ;  /* 0x000000012f387824 */ /* 0x000fe200020e0613 */
[----:B------:R-:W-:Y:S01]  /*13b80*/  IADD3 R16, P4, PT, R45, R16, RZ ;  /* 0x000000102d107210 */ /* 0x000fe20007f9e0ff */
[----:B------:R-:W-:-:S04]  /*13b90*/  IMAD.WIDE.U32 R48, P0, R24, R85, R48 ;  /* 0x0000005518307225 */ /* 0x000fc80007800030 */
[----:B------:R-:W-:Y:S01]  /*13ba0*/  IMAD.X R19, R56, 0x1, R51, P4 ;  /* 0x0000000138137824 */ /* 0x000fe200020e0633 */
[----:B------:R-:W-:Y:S01]  /*13bb0*/  IADD3 RZ, P4, PT, R43, R48, RZ ;  /* 0x000000302bff7210 */ /* 0x000fe20007f9e0ff */
[----:B------:R-:W-:-:S04]  /*13bc0*/  IMAD.WIDE.U32 R50, R23, R12, RZ ;  /* 0x0000000c17327225 */ /* 0x000fc800078e00ff */
        /* <DEDUP_REMOVED lines=12> */
[----:B------:R-:W-:-:S04]  /*13c90*/  IMAD.MOV.U32 R46, RZ, RZ, R51 ;  /* 0x000000ffff2e7224 */ /* 0x000fc800078e0033 */
[----:B------:R-:W-:Y:S01]  /*13ca0*/  IMAD.WIDE.U32.X R50, R23, R13, R46, P4 ;  /* 0x0000000d17327225 */ /* 0x000fe200020e042e */
[----:B------:R-:W-:Y:S02]  /*13cb0*/  IADD3 R23, P4, PT, R59, R48, RZ ;  /* 0x000000303b177210 */ /* 0x000fe40007f9e0ff */
[----:B------:R-:W-:Y:S02]  /*13cc0*/  SEL R47, RZ, 0x1, P0 ;  /* 0x00000001ff2f7807 */ /* 0x000fe40000000000 */
[----:B------:R-:W-:Y:S01]  /*13cd0*/  IADD3 R46, P0, PT, R23, R52, RZ ;  /* 0x00000034172e7210 */ /* 0x000fe20007f1e0ff */
[----:B------:R-:W-:Y:S01]  /*13ce0*/  IMAD.X R18, R49, 0x1, R60, P4 ;  /* 0x0000000131127824 */ /* 0x000fe200020e063c */
[----:B------:R-:W-:-:S03]  /*13cf0*/  ISETP.GE.U32.AND P4, PT, R23, R48, PT ;  /* 0x000000301700720c */ /* 0x000fc60003f86070 */
[----:B------:R-:W-:Y:S01]  /*13d00*/  IMAD.X R45, R18, 0x1, R54, P0 ;  /* 0x00000001122d7824 */ /* 0x000fe200000e0636 */
[----:B------:R-:W-:Y:S02]  /*13d10*/  ISETP.GE.U32.AND P0, PT, R46, R52, PT ;  /* 0x000000342e00720c */ /* 0x000fe40003f06070 */
[----:B------:R-:W-:Y:S02]  /*13d20*/  ISETP.GE.U32.AND.EX P4, PT, R18, R49, PT, P4 ;  /* 0x000000311200720c */ /* 0x000fe40003f86140 */
[----:B------:R-:W-:Y:S02]  /*13d30*/  ISETP.GE.U32.AND.EX P0, PT, R45, R54, PT, P0 ;  /* 0x000000362d00720c */ /* 0x000fe40003f06100 */
[----:B------:R-:W-:Y:S02]  /*13d40*/  SEL R18, RZ, 0x1, P4 ;  /* 0x00000001ff127807 */ /* 0x000fe40002000000 */
[----:B------:R-:W-:Y:S02]  /*13d50*/  SEL R23, RZ, 0x1, P0 ;  /* 0x00000001ff177807 */ /* 0x000fe40000000000 */
[----:B------:R-:W-:-:S04]  /*13d60*/  IADD3 R42, P0, P4, R47, R42, R53 ;  /* 0x0000002a2f2a7210 */ /* 0x000fc80007c1e035 */
[----:B------:R-:W-:Y:S02]  /*13d70*/  IADD3.X R48, PT, PT, RZ, R43, RZ, P0, P4 ;  /* 0x0000002bff307210 */ /* 0x000fe400007e84ff */
[----:B------:R-:W-:Y:S02]  /*13d80*/  IADD3 R59, P0, P4, R23, R50, R18 ;  /* 0x00000032173b7210 */ /* 0x000fe40007c1e012 */
[----:B------:R-:W-:Y:S02]  /*13d90*/  SHF.L.U64.HI R50, R29, 0x1, R28 ;  /* 0x000000011d327819 */ /* 0x000fe4000001021c */
[----:B------:R-:W-:Y:S02]  /*13da0*/  IADD3.X R52, PT, PT, RZ, R51, RZ, P0, P4 ;  /* 0x00000033ff347210 */ /* 0x000fe400007e84ff */
[----:B------:R-:W-:Y:S02]  /*13db0*/  ISETP.GE.U32.AND P0, PT, R57, R6, PT ;  /* 0x000000063900720c */ /* 0x000fe40003f06070 */
[----:B------:R-:W-:-:S02]  /*13dc0*/  ISETP.EQ.U32.AND P4, PT, R33, R8, PT ;  /* 0x000000082100720c */ /* 0x000fc40003f82070 */
[----:B------:R-:W-:Y:S02]  /*13dd0*/  ISETP.GE.U32.AND.EX P0, PT, R50, R7, PT, P0 ;  /* 0x000000073200720c */ /* 0x000fe40003f06100 */
[----:B------:R-:W-:Y:S02]  /*13de0*/  SEL R23, RZ, 0x1, !P3 ;  /* 0x00000001ff177807 */ /* 0x000fe40005800000 */
[CC--:B------:R-:W-:Y:S02]  /*13df0*/  ISETP.EQ.AND.EX P4, PT, R20.reuse, R9.reuse, !P0, P4 ;  /* 0x000000091400720c */ /* 0x0c0fe40004782340 */
[----:B------:R-:W-:Y:S02]  /*13e00*/  P2R R54, PR, RZ, 0x1 ;  /* 0x00000001ff367803 */ /* 0x000fe40000000000 */
[----:B------:R-:W-:Y:S02]  /*13e10*/  ISETP.LT.U32.OR.EX P0, PT, R20, R9, P4, P5 ;  /* 0x000000091400720c */ /* 0x000fe40002701550 */
[----:B------:R-:W-:-:S02]  /*13e20*/  ISETP.EQ.U32.AND P4, PT, R15, R10, PT ;  /* 0x0000000a0f00720c */ /* 0x000fc40003f82070 */
[----:B------:R-:W-:Y:S02]  /*13e30*/  ISETP.LT.U32.AND P5, PT, R15, R10, PT ;  /* 0x0000000a0f00720c */ /* 0x000fe40003fa1070 */
[----:B------:R-:W-:-:S04]  /*13e40*/  ISETP.EQ.AND.EX P4, PT, R32, R11, P0, P4 ;  /* 0x0000000b2000720c */ /* 0x000fc80000782340 */
[----:B------:R-:W-:Y:S02]  /*13e50*/  ISETP.LT.U32.OR.EX P4, PT, R32, R11, P4, P5 ;  /* 0x0000000b2000720c */ /* 0x000fe40002781550 */
[----:B------:R-:W-:-:S04]  /*13e60*/  ISETP.GE.U32.AND P5, PT, R17, R12, PT ;  /* 0x0000000c1100720c */ /* 0x000fc80003fa6070 */
[----:B------:R-:W-:-:S13]  /*13e70*/  ISETP.GE.U32.AND.EX P5, PT, R30, R13, PT, P5 ;  /* 0x0000000d1e00720c */ /* 0x000fda0003fa6150 */
[----:B------:R-:W-:-:S04]  /*13e80*/  @P5 ISETP.NE.U32.AND P2, PT, R17, R12, PT ;  /* 0x0000000c1100520c */ /* 0x000fc80003f45070 */
[----:B------:R-:W-:Y:S02]  /*13e90*/  @P5 ISETP.NE.OR.EX P6, PT, R30, R13, !P4, P2 ;  /* 0x0000000d1e00520c */ /* 0x000fe400067c5720 */
[----:B------:R-:W-:Y:S02]  /*13ea0*/  ISETP.NE.AND P2, PT, R58, RZ, PT ;  /* 0x000000ff3a00720c */ /* 0x000fe40003f45270 */
[C---:B------:R-:W-:Y:S02]  /*13eb0*/  LOP3.LUT P5, RZ, R2.reuse, 0x2, RZ, 0xc0, !PT ;  /* 0x0000000202ff7812 */ /* 0x040fe400078ac0ff */
[----:B------:R-:W-:Y:S02]  /*13ec0*/  SEL R29, RZ, 0x1, P2 ;  /* 0x00000001ff1d7807 */ /* 0x000fe40001000000 */
[----:B------:R-:W-:Y:S02]  /*13ed0*/  LOP3.LUT P2, RZ, R2, 0x8, RZ, 0xc0, !PT ;  /* 0x0000000802ff7812 */ /* 0x000fe4000784c0ff */
[----:B------:R-:W-:-:S02]  /*13ee0*/  PLOP3.LUT P6, PT, P5, P6, PT, 0xf8, 0x8f ;  /* 0x00000000008f781c */ /* 0x000fc40002fcdf70 */
[----:B------:R-:W-:Y:S02]  /*13ef0*/  SEL R43, RZ, 0x1, !P2 ;  /* 0x00000001ff2b7807 */ /* 0x000fe40005000000 */
[----:B------:R-:W-:-:S04]  /*13f00*/  IADD3 R18, P2, PT, R23, R12, RZ ;  /* 0x0000000c17127210 */ /* 0x000fc80007f5e0ff */
[----:B------:R-:W-:Y:S01]  /*13f10*/  SEL R18, R18, RZ, P1 ;  /* 0x000000ff12127207 */ /* 0x000fe20000800000 */
[----:B------:R-:W-:-:S03]  /*13f20*/  IMAD.X R23, RZ, RZ, R13, P2 ;  /* 0x000000ffff177224 */ /* 0x000fc600010e060d */
[----:B------:R-:W-:Y:S02]  /*13f30*/  IADD3 R47, P2, PT, -R18, R27, RZ ;  /* 0x0000001b122f7210 */ /* 0x000fe40007f5e1ff */
[----:B------:R-:W-:-:S05]  /*13f40*/  SEL R23, R23, RZ, P1 ;  /* 0x000000ff17177207 */ /* 0x000fca0000800000 */
[----:B------:R-:W-:Y:S01]  /*13f50*/  IMAD.X R49, R22, 0x1, ~R23, P2 ;  /* 0x0000000116317824 */ /* 0x000fe200010e0e17 */
[----:B------:R-:W-:Y:S02]  /*13f60*/  IADD3 R18, P2, PT, R43, R10, RZ ;  /* 0x0000000a2b127210 */ /* 0x000fe40007f5e0ff */
[----:B------:R-:W-:Y:S02]  /*13f70*/  SEL R43, R7, RZ, P6 ;  /* 0x000000ff072b7207 */ /* 0x000fe40003000000 */
[----:B------:R-:W-:Y:S01]  /*13f80*/  SEL R18, R18, RZ, P1 ;  /* 0x000000ff12127207 */ /* 0x000fe20000800000 */
[----:B------:R-:W-:-:S03]  /*13f90*/  IMAD.X R23, RZ, RZ, R11, P2 ;  /* 0x000000ffff177224 */ /* 0x000fc600010e060b */
[----:B------:R-:W-:Y:S02]  /*13fa0*/  IADD3 R51, P2, PT, -R18, R35, RZ ;  /* 0x0000002312337210 */ /* 0x000fe40007f5e1ff */
[----:B------:R-:W-:-:S05]  /*13fb0*/  SEL R23, R23, RZ, P1 ;  /* 0x000000ff17177207 */ /* 0x000fca0000800000 */
[----:B------:R-:W-:Y:S01]  /*13fc0*/  IMAD.X R53, R34, 0x1, ~R23, P2 ;  /* 0x0000000122357824 */ /* 0x000fe200010e0e17 */
[----:B------:R-:W-:Y:S01]  /*13fd0*/  IADD3 R18, P2, PT, R29, R8, RZ ;  /* 0x000000081d127210 */ /* 0x000fe20007f5e0ff */
[----:B------:R-:W-:-:S04]  /*13fe0*/  IMAD.WIDE.U32 R22, R25, R86, RZ ;  /* 0x0000005619167225 */ /* 0x000fc800078e00ff */
[----:B------:R-:W-:Y:S02]  /*13ff0*/  IMAD.X R27, RZ, RZ, R9, P2 ;  /* 0x000000ffff1b7224 */ /* 0x000fe400010e0609 */
[----:B------:R-:W-:-:S03]  /*14000*/  IMAD.WIDE.U32 R28, P2, R24, R87, R22 ;  /* 0x00000057181c7225 */ /* 0x000fc60007840016 */
[----:B------:R-:W-:Y:S01]  /*14010*/  SEL R27, R27, RZ, P1 ;  /* 0x000000ff1b1b7207 */ /* 0x000fe20000800000 */
[----:B------:R-:W-:Y:S01]  /*14020*/  IMAD.WIDE.U32 R22, R24, R86, RZ ;  /* 0x0000005618167225 */ /* 0x000fe200078e00ff */
[----:B------:R-:W-:Y:S02]  /*14030*/  SEL R22, R18, RZ, P1 ;  /* 0x000000ff12167207 */ /* 0x000fe40000800000 */
[----:B------:R-:W-:Y:S01]  /*14040*/  SEL R18, R6, RZ, P1 ;  /* 0x000000ff06127207 */ /* 0x000fe20000800000 */
[----:B------:R-:W-:Y:S01]  /*14050*/  IMAD.MOV.U32 R34, RZ, RZ, R29 ;  /* 0x000000ffff227224 */ /* 0x000fe200078e001d */
[----:B------:R-:W-:Y:S01]  /*14060*/  SEL R29, RZ, 0x1, !P0 ;  /* 0x00000001ff1d7807 */ /* 0x000fe20004000000 */
[----:B------:R-:W-:Y:S01]  /*14070*/  IMAD.X R35, RZ, RZ, RZ, P2 ;  /* 0x000000ffff237224 */ /* 0x000fe200010e06ff */
[----:B------:R-:W-:Y:S02]  /*14080*/  IADD3 RZ, P2, PT, R23, R28, RZ ;  /* 0x0000001c17ff7210 */ /* 0x000fe40007f5e0ff */
[----:B------:R-:W-:-:S02]  /*14090*/  IADD3 R37, P3, PT, -R18, R37, RZ ;  /* 0x0000002512257210 */ /* 0x000fc40007f7e1ff */
[----:B------:R-:W-:Y:S02]  /*140a0*/  SEL R23, R7, RZ, P1 ;  /* 0x000000ff07177207 */ /* 0x000fe40000800000 */
[----:B------:R-:W-:Y:S01]  /*140b0*/  IADD3 R18, P5, PT, R29, R10, RZ ;  /* 0x0000000a1d127210 */ /* 0x000fe20007fbe0ff */
[----:B------:R-:W-:Y:S01]  /*140c0*/  IMAD.WIDE.U32.X R28, R25, R87, R34, P2 ;  /* 0x00000057191c7225 */ /* 0x000fe200010e0422 */
[----:B------:R-:W-:Y:S02]  /*140d0*/  IADD3 R55, P1, PT, -R22, R31, RZ ;  /* 0x0000001f16377210 */ /* 0x000fe40007f3e1ff */
[----:B------:R-:W-:Y:S01]  /*140e0*/  SEL R34, R18, RZ, P6 ;  /* 0x000000ff12227207 */ /* 0x000fe20003000000 */
[----:B------:R-:W-:Y:S01]  /*140f0*/  IMAD R22, R87, R24, RZ ;  /* 0x0000001857167224 */ /* 0x000fe200078e02ff */
[----:B------:R-:W-:Y:S01]  /*14100*/  ISETP.NE.AND P0, PT, R54, RZ, PT ;  /* 0x000000ff3600720c */ /* 0x000fe20003f05270 */
[----:B------:R-:W-:Y:S02]  /*14110*/  IMAD.X R18, RZ, RZ, R11, P5 ;  /* 0x000000ffff127224 */ /* 0x000fe400028e060b */
[----:B------:R-:W-:-:S02]  /*14120*/  IMAD R31, R25, R86, R22 ;  /* 0x00000056191f7224 */ /* 0x000fc400078e0216 */
[----:B------:R-:W-:-:S04]  /*14130*/  IMAD.WIDE.U32 R24, R86, R24, RZ ;  /* 0x0000001856187225 */ /* 0x000fc800078e00ff */
[----:B------:R-:W-:Y:S01]  /*14140*/  IMAD.X R27, R36, 0x1, ~R27, P1 ;  /* 0x00000001241b7824 */ /* 0x000fe200008e0e1b */
[----:B------:R-:W-:Y:S01]  /*14150*/  IADD3 R34, P1, PT, -R34, R15, RZ ;  /* 0x0000000f22227210 */ /* 0x000fe20007f3e1ff */
[----:B------:R-:W-:Y:S01]  /*14160*/  IMAD.X R36, R26, 0x1, ~R23, P3 ;  /* 0x000000011a247824 */ /* 0x000fe200018e0e17 */
[----:B------:R-:W-:Y:S01]  /*14170*/  SEL R15, R18, RZ, P6 ;  /* 0x000000ff120f7207 */ /* 0x000fe20003000000 */
[----:B------:R-:W-:Y:S01]  /*14180*/  IMAD.IADD R22, R25, 0x1, R31 ;  /* 0x0000000119167824 */ /* 0x000fe200078e021f */
[----:B------:R-:W-:Y:S02]  /*14190*/  SEL R23, RZ, 0x1, P0 ;  /* 0x00000001ff177807 */ /* 0x000fe40000000000 */
[----:B------:R-:W-:Y:S01]  /*141a0*/  SEL R26, R6, RZ, P6 ;  /* 0x000000ff061a7207 */ /* 0x000fe20003000000 */
[----:B------:R-:W-:Y:S01]  /*141b0*/  IMAD.X R32, R32, 0x1, ~R15, P1 ;  /* 0x0000000120207824 */ /* 0x000fe200008e0e0f */
[----:B------:R-:W-:Y:S02]  /*141c0*/  IADD3 R41, P5, PT, R41, R24, RZ ;  /* 0x0000001829297210 */ /* 0x000fe40007fbe0ff */
[----:B------:R-:W-:-:S02]  /*141d0*/  IADD3 R18, P3, PT, R23, R8, RZ ;  /* 0x0000000817127210 */ /* 0x000fc40007f7e0ff */
[----:B------:R-:W-:Y:S01]  /*141e0*/  IADD3 R26, P2, PT, -R26, R57, RZ ;  /* 0x000000391a1a7210 */ /* 0x000fe20007f5e1ff */
[----:B------:R-:W-:Y:S01]  /*141f0*/  IMAD.X R23, R22, 0x1, R40, P5 ;  /* 0x0000000116177824 */ /* 0x000fe200028e0628 */
[C---:B------:R-:W-:Y:S01]  /*14200*/  IADD3 R15, P1, PT, R41.reuse, R42, RZ ;  /* 0x0000002a290f7210 */ /* 0x040fe20007f3e0ff */
[----:B------:R-:W-:Y:S01]  /*14210*/  IMAD.X R25, RZ, RZ, R9, P3 ;  /* 0x000000ffff197224 */ /* 0x000fe200018e0609 */
[----:B------:R-:W-:Y:S01]  /*14220*/  ISETP.GE.U32.AND P0, PT, R41, R24, PT ;  /* 0x000000182900720c */ /* 0x000fe20003f06070 */
[----:B------:R-:W-:Y:S01]  /*14230*/  IMAD.X R43, R50, 0x1, ~R43, P2 ;  /* 0x00000001322b7824 */ /* 0x000fe200010e0e2b */
[----:B------:R-:W-:Y:S01]  /*14240*/  SEL R24, R18, RZ, P6 ;  /* 0x000000ff12187207 */ /* 0x000fe20003000000 */
[----:B------:R-:W-:Y:S01]  /*14250*/  IMAD.X R18, R23, 0x1, R48, P1 ;  /* 0x0000000117127824 */ /* 0x000fe200008e0630 */
[----:B------:R-:W-:Y:S02]  /*14260*/  ISETP.GE.U32.AND P1, PT, R37, R26, PT ;  /* 0x0000001a2500720c */ /* 0x000fe40003f26070 */
[----:B------:R-:W-:-:S02]  /*14270*/  IADD3 R24, P3, PT, R33, -R24, RZ ;  /* 0x8000001821187210 */ /* 0x000fc40007f7e0ff */
[----:B------:R-:W-:Y:S02]  /*14280*/  SEL R25, R25, RZ, P6 ;  /* 0x000000ff19197207 */ /* 0x000fe40003000000 */
[----:B------:R-:W-:Y:S02]  /*14290*/  ISETP.GE.U32.AND P2, PT, R15, R41, PT ;  /* 0x000000290f00720c */ /* 0x000fe40003f46070 */
[----:B------:R-:W-:Y:S02]  /*142a0*/  ISETP.GE.U32.AND.EX P1, PT, R36, R43, PT, P1 ;  /* 0x0000002b2400720c */ /* 0x000fe40003f26110 */
[----:B------:R-:W-:Y:S01]  /*142b0*/  ISETP.GE.U32.AND.EX P0, PT, R23, R22, PT, P0 ;  /* 0x000000161700720c */ /* 0x000fe20003f06100 */
[----:B------:R-:W-:Y:S01]  /*142c0*/  IMAD.X R22, R20, 0x1, ~R25, P3 ;  /* 0x0000000114167824 */ /* 0x000fe200018e0e19 */
[----:B------:R-:W-:Y:S02]  /*142d0*/  ISETP.GE.U32.AND.EX P2, PT, R18, R23, PT, P2 ;  /* 0x000000171200720c */ /* 0x000fe40003f46120 */
[----:B------:R-:W-:-:S02]  /*142e0*/  SEL R41, RZ, 0xffffffff, P1 ;  /* 0xffffffffff297807 */ /* 0x000fc40000800000 */
[----:B------:R-:W-:Y:S02]  /*142f0*/  SEL R25, RZ, 0x1, !P4 ;  /* 0x00000001ff197807 */ /* 0x000fe40006000000 */
[----:B------:R-:W-:Y:S02]  /*14300*/  SEL R20, RZ, 0x1, P0 ;  /* 0x00000001ff147807 */ /* 0x000fe40000000000 */
[----:B------:R-:W-:Y:S02]  /*14310*/  ISETP.EQ.U32.AND P0, PT, R55, R24, PT ;  /* 0x000000183700720c */ /* 0x000fe40003f02070 */
[----:B------:R-:W-:Y:S02]  /*14320*/  SEL R23, RZ, 0x1, P2 ;  /* 0x00000001ff177807 */ /* 0x000fe40001000000 */
[----:B------:R-:W-:Y:S02]  /*14330*/  IADD3 R40, P3, P4, R41, R55, -R24 ;  /* 0x0000003729287210 */ /* 0x000fe40007c7e818 */
[----:B------:R-:W-:-:S02]  /*14340*/  IADD3 R25, P2, PT, R25, R12, RZ ;  /* 0x0000000c19197210 */ /* 0x000fc40007f5e0ff */
[----:B------:R-:W-:Y:S02]  /*14350*/  ISETP.EQ.AND.EX P1, PT, R27, R22, !P1, P0 ;  /* 0x000000161b00720c */ /* 0x000fe40004f22300 */
[----:B------:R-:W-:Y:S02]  /*14360*/  ISETP.LT.U32.AND P0, PT, R55, R24, PT ;  /* 0x000000183700720c */ /* 0x000fe40003f01070 */
[----:B------:R-:W-:Y:S02]  /*14370*/  IADD3.X R41, PT, PT, R41, R27, ~R22, P3, P4 ;  /* 0x0000001b29297210 */ /* 0x000fe40001fe8c16 */
[----:B------:R-:W-:Y:S01]  /*14380*/  IADD3 R20, P3, P4, R23, R28, R20 ;  /* 0x0000001c17147210 */ /* 0x000fe20007c7e014 */
[----:B------:R-:W-:Y:S01]  /*14390*/  IMAD.X R23, RZ, RZ, R13, P2 ;  /* 0x000000ffff177224 */ /* 0x000fe200010e060d */
[----:B------:R-:W-:Y:S02]  /*143a0*/  SEL R24, R25, RZ, P6 ;  /* 0x000000ff19187207 */ /* 0x000fe40003000000 */
[----:B------:R-:W-:-:S02]  /*143b0*/  ISETP.LT.U32.OR.EX P1, PT, R27, R22, P1, P0 ;  /* 0x000000161b00720c */ /* 0x000fc40000f21500 */
[-C--:B------:R-:W-:Y:S02]  /*143c0*/  ISETP.EQ.U32.AND P0, PT, R51, R34.reuse, PT ;  /* 0x000000223300720c */ /* 0x080fe40003f02070 */
[----:B------:R-:W-:Y:S02]  /*143d0*/  IADD3 R24, P5, PT, -R24, R17, RZ ;  /* 0x0000001118187210 */ /* 0x000fe40007fbe1ff */
[----:B------:R-:W-:Y:S02]  /*143e0*/  SEL R17, R23, RZ, P6 ;  /* 0x000000ff17117207 */ /* 0x000fe40003000000 */
[----:B------:R-:W-:Y:S02]  /*143f0*/  ISETP.LT.U32.AND P2, PT, R51, R34, PT ;  /* 0x000000223300720c */ /* 0x000fe40003f41070 */
[----:B------:R-:W-:Y:S01]  /*14400*/  ISETP.EQ.AND.EX P0, PT, R53, R32, P1, P0 ;  /* 0x000000203500720c */ /* 0x000fe20000f02300 */
[----:B------:R-:W-:Y:S01]  /*14410*/  IMAD.X R30, R30, 0x1, ~R17, P5 ;  /* 0x000000011e1e7824 */ /* 0x000fe200028e0e11 */
[----:B------:R-:W-:-:S02]  /*14420*/  SEL R23, RZ, 0xffffffff, !P1 ;  /* 0xffffffffff177807 */ /* 0x000fc40004800000 */
[----:B------:R-:W-:Y:S02]  /*14430*/  ISETP.EQ.U32.AND P5, PT, R47, R24, PT ;  /* 0x000000182f00720c */ /* 0x000fe40003fa2070 */
[----:B------:R-:W-:Y:S02]  /*14440*/  ISETP.LT.U32.OR.EX P2, PT, R53, R32, P0, P2 ;  /* 0x000000203500720c */ /* 0x000fe40000741520 */
[----:B------:R-:W-:Y:S02]  /*14450*/  ISETP.GE.U32.AND P1, PT, R47, R24, PT ;  /* 0x000000182f00720c */ /* 0x000fe40003f26070 */
[----:B------:R-:W-:Y:S02]  /*14460*/  IADD3 R42, P6, PT, -R26, R37, RZ ;  /* 0x000000251a2a7210 */ /* 0x000fe40007fde1ff */
[CC--:B------:R-:W-:Y:S02]  /*14470*/  ISETP.EQ.AND.EX P5, PT, R49.reuse, R30.reuse, P2, P5 ;  /* 0x0000001e3100720c */ /* 0x0c0fe400017a2350 */
[----:B------:R-:W-:Y:S01]  /*14480*/  ISETP.GE.U32.AND.EX P1, PT, R49, R30, PT, P1 ;  /* 0x0000001e3100720c */ /* 0x000fe20003f26110 */
[----:B------:R-:W-:Y:S01]  /*14490*/  IMAD.X R43, R36, 0x1, ~R43, P6 ;  /* 0x00000001242b7824 */ /* 0x000fe200030e0e2b */
[----:B------:R-:W-:-:S02]  /*144a0*/  SEL R25, RZ, 0xffffffff, !P2 ;  /* 0xffffffffff197807 */ /* 0x000fc40005000000 */
[----:B------:R-:W-:Y:S02]  /*144b0*/  IADD3 R22, P6, P2, R23, R51, -R34 ;  /* 0x0000003317167210 */ /* 0x000fe40007ade822 */
[----:B------:R-:W-:Y:S02]  /*144c0*/  ISETP.NE.U32.AND P0, PT, R59, RZ, PT ;  /* 0x000000ff3b00720c */ /* 0x000fe40003f05070 */
[----:B------:R-:W-:Y:S02]  /*144d0*/  IADD3.X R23, PT, PT, R23, R53, ~R32, P6, P2 ;  /* 0x0000003517177210 */ /* 0x000fe400037e4c20 */
[C---:B------:R-:W-:Y:S02]  /*144e0*/  IADD3 R24, P2, P6, R25.reuse, R47, -R24 ;  /* 0x0000002f19187210 */ /* 0x040fe40007e5e818 */
[----:B------:R-:W-:Y:S02]  /*144f0*/  ISETP.NE.AND.EX P0, PT, R52, RZ, PT, P0 ;  /* 0x000000ff3400720c */ /* 0x000fe40003f05300 */
        /* <DEDUP_REMOVED lines=27> */
.L_x_207:
[----:B------:R-:W-:Y:S01]  /*146b0*/  IADD3.X R17, PT, PT, RZ, R29, RZ, P3, P4 ;  /* 0x0000001dff117210 */ /* 0x000fe20001fe84ff */
        /* <DEDUP_REMOVED lines=26> */
.L_x_208:
[-C--:B------:R-:W-:Y:S02]  /*14860*/  IMAD R28, R21, R4.reuse, RZ ;  /* 0x00000004151c7224 */ /* 0x080fe400078e02ff */
[----:B------:R-:W-:-:S04]  /*14870*/  IMAD.WIDE.U32 R26, R38, R4, RZ ;  /* 0x00000004261a7225 */ /* 0x000fc800078e00ff */
[----:B------:R-:W-:Y:S02]  /*14880*/  IMAD R51, R38, R5, R28 ;  /* 0x0000000526337224 */ /* 0x000fe400078e021c */
[----:B------:R-:W-:-:S04]  /*14890*/  IMAD.WIDE.U32 R28, R26, R6, RZ ;  /* 0x000000061a1c7225 */ /* 0x000fc800078e00ff */
[----:B------:R-:W-:Y:S01]  /*148a0*/  IMAD.IADD R51, R27, 0x1, R51 ;  /* 0x000000011b337824 */ /* 0x000fe200078e0233 */
[----:B------:R-:W-:-:S03]  /*148b0*/  LOP3.LUT R27, RZ, R28, RZ, 0x33, !PT ;  /* 0x0000001cff1b7212 */ /* 0x000fc600078e33ff */
[----:B------:R-:W-:Y:S01]  /*148c0*/  IMAD.WIDE.U32 R30, R51, R6, RZ ;  /* 0x00000006331e7225 */ /* 0x000fe200078e00ff */
[----:B------:R-:W-:-:S03]  /*148d0*/  ISETP.GT.U32.AND P0, PT, R38, R27, PT ;  /* 0x0000001b2600720c */ /* 0x000fc60003f04070 */
[----:B------:R-:W-:-:S04]  /*148e0*/  IMAD.WIDE.U32 R32, R51, R8, RZ ;  /* 0x0000000833207225 */ /* 0x000fc800078e00ff */
[----:B------:R-:W-:-:S04]  /*148f0*/  IMAD.WIDE.U32 R30, P1, R26, R7, R30 ;  /* 0x000000071a1e7225 */ /* 0x000fc8000782001e */
[----:B------:R-:W-:Y:S01]  /*14900*/  IMAD.MOV.U32 R28, RZ, RZ, R31 ;  /* 0x000000ffff1c7224 */ /* 0x000fe200078e001f */
[----:B------:R-:W-:Y:S01]  /*14910*/  IADD3 R30, P2, PT, R29, R30, RZ ;  /* 0x0000001e1d1e7210 */ /* 0x000fe20007f5e0ff */
[----:B------:R-:W-:Y:S02]  /*14920*/  IMAD.X R29, RZ, RZ, RZ, P1 ;  /* 0x000000ffff1d7224 */ /* 0x000fe400008e06ff */
[----:B------:R-:W-:Y:S01]  /*14930*/  IMAD.WIDE.U32 R32, P4, R26, R9, R32 ;  /* 0x000000091a207225 */ /* 0x000fe20007880020 */
[----:B------:R-:W-:-:S03]  /*14940*/  LOP3.LUT R30, RZ, R30, RZ, 0x33, !PT ;  /* 0x0000001eff1e7212 */ /* 0x000fc600078e33ff */
[----:B------:R-:W-:Y:S01]  /*14950*/  IMAD.WIDE.U32.X R28, R51, R7, R28, P2 ;  /* 0x00000007331c7225 */ /* 0x000fe200010e041c */
[----:B------:R-:W-:-:S03]  /*14960*/  ISETP.GT.U32.AND.EX P0, PT, R21, R30, PT, P0 ;  /* 0x0000001e1500720c */ /* 0x000fc60003f04100 */
[----:B------:R-:W-:Y:S01]  /*14970*/  IMAD.WIDE.U32 R30, R26, R8, RZ ;  /* 0x000000081a1e7225 */ /* 0x000fe200078e00ff */
[----:B------:R-:W-:-:S03]  /*14980*/  SEL R27, RZ, 0x1, !P0 ;  /* 0x00000001ff1b7807 */ /* 0x000fc60004000000 */
[----:B------:R-:W-:Y:S01]  /*14990*/  IMAD.WIDE.U32 R36, R51, R12, RZ ;  /* 0x0000000c33247225 */ /* 0x000fe200078e00ff */
[----:B------:R-:W-:Y:S02]  /*149a0*/  IADD3 R21, P1, PT, R44, R30, RZ ;  /* 0x0000001e2c157210 */ /* 0x000fe40007f3e0ff */
[----:B------:R-:W-:Y:S02]  /*149b0*/  IADD3 R32, P2, PT, R31, R32, RZ ;  /* 0x000000201f207210 */ /* 0x000fe40007f5e0ff */
[----:B------:R-:W-:Y:S01]  /*149c0*/  IADD3 R28, P0, PT, R27, R28, RZ ;  /* 0x0000001c1b1c7210 */ /* 0x000fe20007f1e0ff */
[----:B------:R-:W-:-:S03]  /*149d0*/  IMAD.WIDE.U32 R36, P6, R26, R13, R36 ;  /* 0x0000000d1a247225 */ /* 0x000fc600078c0024 */
[C---:B------:R-:W-:Y:S01]  /*149e0*/  IADD3 R53, P3, PT, R21.reuse, R28, RZ ;  /* 0x0000001c15357210 */ /* 0x040fe20007f7e0ff */
[----:B------:R-:W-:Y:S02]  /*149f0*/  IMAD.X R39, R32, 0x1, R39, P1 ;  /* 0x0000000120277824 */ /* 0x000fe400008e0627 */
[----:B------:R-:W-:Y:S01]  /*14a00*/  IMAD.X R34, RZ, RZ, R29, P0 ;  /* 0x000000ffff227224 */ /* 0x000fe200000e061d */
[----:B------:R-:W-:Y:S01]  /*14a10*/  ISETP.GE.U32.AND P0, PT, R21, R30, PT ;  /* 0x0000001e1500720c */ /* 0x000fe20003f06070 */
[----:B------:R-:W-:Y:S01]  /*14a20*/  IMAD.X R29, RZ, RZ, RZ, P4 ;  /* 0x000000ffff1d7224 */ /* 0x000fe200020e06ff */
[----:B------:R-:W-:Y:S01]  /*14a30*/  ISETP.GE.U32.AND P1, PT, R53, R28, PT ;  /* 0x0000001c3500720c */ /* 0x000fe20003f26070 */
[C---:B------:R-:W-:Y:S01]  /*14a40*/  IMAD.X R55, R39.reuse, 0x1, R34, P3 ;  /* 0x0000000127377824 */ /* 0x040fe200018e0622 */
[----:B------:R-:W-:Y:S01]  /*14a50*/  ISETP.GE.U32.AND.EX P0, PT, R39, R32, PT, P0 ;  /* 0x000000202700720c */ /* 0x000fe20003f06100 */
[----:B------:R-:W-:Y:S02]  /*14a60*/  IMAD.MOV.U32 R28, RZ, RZ, R33 ;  /* 0x000000ffff1c7224 */ /* 0x000fe400078e0021 */
[----:B------:R-:W-:Y:S01]  /*14a70*/  IMAD.WIDE.U32 R32, R51, R10, RZ ;  /* 0x0000000a33207225 */ /* 0x000fe200078e00ff */
[----:B------:R-:W-:-:S02]  /*14a80*/  ISETP.GE.U32.AND.EX P1, PT, R55, R34, PT, P1 ;  /* 0x000000223700720c */ /* 0x000fc40003f26110 */
[----:B------:R-:W-:Y:S01]  /*14a90*/  SEL R44, RZ, 0x1, P0 ;  /* 0x00000001ff2c7807 */ /* 0x000fe20000000000 */
[----:B------:R-:W-:Y:S01]  /*14aa0*/  IMAD.WIDE.U32.X R28, R51, R9, R28, P2 ;  /* 0x00000009331c7225 */ /* 0x000fe200010e041c */
[----:B------:R-:W-:-:S03]  /*14ab0*/  SEL R21, RZ, 0x1, P1 ;  /* 0x00000001ff157807 */ /* 0x000fc60000800000 */
[----:B------:R-:W-:Y:S01]  /*14ac0*/  IMAD.WIDE.U32 R30, R26, R10, RZ ;  /* 0x0000000a1a1e7225 */ /* 0x000fe200078e00ff */
[----:B------:R-:W-:-:S03]  /*14ad0*/  IADD3 R44, P0, P3, R21, R28, R44 ;  /* 0x0000001c152c7210 */ /* 0x000fc60007b1e02c */
[----:B------:R-:W-:Y:S01]  /*14ae0*/  IMAD.WIDE.U32 R34, R26, R12, RZ ;  /* 0x0000000c1a227225 */ /* 0x000fe200078e00ff */
[----:B------:R-:W-:Y:S02]  /*14af0*/  IADD3 R39, P2, PT, R46, R30, RZ ;  /* 0x0000001e2e277210 */ /* 0x000fe40007f5e0ff */
[----:B------:R-:W-:Y:S01]  /*14b00*/  IADD3.X R46, PT, PT, RZ, R29, RZ, P0, P3 ;  /* 0x0000001dff2e7210 */ /* 0x000fe200007e64ff */
[----:B------:R-:W-:Y:S01]  /*14b10*/  IMAD.WIDE.U32 R32, P1, R26, R11, R32 ;  /* 0x0000000b1a207225 */ /* 0x000fe20007820020 */
[----:B------:R-:W-:Y:S02]  /*14b20*/  IADD3 R49, P3, PT, R14, R34, RZ ;  /* 0x000000220e317210 */ /* 0x000fe40007f7e0ff */
[----:B------:R-:W-:Y:S01]  /*14b30*/  IADD3 R21, P5, PT, R35, R36, RZ ;  /* 0x0000002423157210 */ /* 0x000fe20007fbe0ff */
[----:B------:R-:W-:Y:S01]  /*14b40*/  IMAD R26, R55, R4, RZ ;  /* 0x00000004371a7224 */ /* 0x000fe200078e02ff */
[----:B------:R-:W-:Y:S01]  /*14b50*/  IADD3 R38, P4, PT, R31, R32, RZ ;  /* 0x000000201f267210 */ /* 0x000fe20007f9e0ff */
[----:B------:R-:W-:Y:S01]  /*14b60*/  IMAD.WIDE.U32 R28, R53, R4, RZ ;  /* 0x00000004351c7225 */ /* 0x000fe200078e00ff */
[----:B------:R-:W-:-:S03]  /*14b70*/  ISETP.GE.U32.AND P0, PT, R39, R30, PT ;  /* 0x0000001e2700720c */ /* 0x000fc60003f06070 */
[----:B------:R-:W-:Y:S02]  /*14b80*/  IMAD R47, R53, R5, R26 ;  /* 0x00000005352f7224 */ /* 0x000fe400078e021a */
[----:B------:R-:W-:Y:S01]  /*14b90*/  IMAD.X R27, RZ, RZ, RZ, P1 ;  /* 0x000000ffff1b7224 */ /* 0x000fe200008e06ff */
[----:B------:R-:W-:Y:S01]  /*14ba0*/  ISETP.GE.U32.AND P1, PT, R49, R34, PT ;  /* 0x000000223100720c */ /* 0x000fe20003f26070 */
[----:B------:R-:W-:Y:S02]  /*14bb0*/  IMAD.IADD R47, R29, 0x1, R47 ;  /* 0x000000011d2f7824 */ /* 0x000fe400078e022f */
[----:B------:R-:W-:Y:S01]  /*14bc0*/  IMAD.X R31, RZ, RZ, RZ, P6 ;  /* 0x000000ffff1f7224 */ /* 0x000fe200030e06ff */
[----:B------:R-:W-:Y:S01]  /*14bd0*/  IADD3 R57, P6, PT, R39, R44, RZ ;  /* 0x0000002c27397210 */ /* 0x000fe20007fde0ff */
[----:B------:R-:W-:-:S04]  /*14be0*/  IMAD.WIDE.U32 R34, R47, R6, RZ ;  /* 0x000000062f227225 */ /* 0x000fc800078e00ff */
[----:B------:R-:W-:Y:S02]  /*14bf0*/  IMAD.MOV.U32 R26, RZ, RZ, R33 ;  /* 0x000000ffff1a7224 */ /* 0x000fe400078e0021 */
[----:B------:R-:W-:Y:S01]  /*14c00*/  IMAD.X R45, R38, 0x1, R45, P2 ;  /* 0x00000001262d7824 */ /* 0x000fe200010e062d */
[----:B------:R-:W-:Y:S01]  /*14c10*/  ISETP.GE.U32.AND P2, PT, R57, R44, PT ;  /* 0x0000002c3900720c */ /* 0x000fe20003f46070 */
[----:B------:R-:W-:-:S03]  /*14c20*/  IMAD.WIDE.U32 R32, R28, R6, RZ ;  /* 0x000000061c207225 */ /* 0x000fc600078e00ff */
[----:B------:R-:W-:Y:S01]  /*14c30*/  ISETP.GE.U32.AND.EX P0, PT, R45, R38, PT, P0 ;  /* 0x000000262d00720c */ /* 0x000fe20003f06100 */
[----:B------:R-:W-:Y:S01]  /*14c40*/  IMAD.MOV.U32 R30, RZ, RZ, R37 ;  /* 0x000000ffff1e7224 */ /* 0x000fe200078e0025 */
[----:B------:R-:W-:Y:S01]  /*14c50*/  LOP3.LUT R14, RZ, R32, RZ, 0x33, !PT ;  /* 0x00000020ff0e7212 */ /* 0x000fe200078e33ff */
[----:B------:R-:W-:Y:S01]  /*14c60*/  IMAD.WIDE.U32.X R26, R51, R11, R26, P4 ;  /* 0x0000000b331a7225 */ /* 0x000fe200020e041a */
[----:B------:R-:W-:-:S03]  /*14c70*/  SEL R48, RZ, 0x1, P0 ;  /* 0x00000001ff307807 */ /* 0x000fc60000000000 */
[----:B------:R-:W-:Y:S01]  /*14c80*/  IMAD.X R59, R45, 0x1, R46, P6 ;  /* 0x000000012d3b7824 */ /* 0x000fe200030e062e */
[----:B------:R-:W-:Y:S01]  /*14c90*/  ISETP.GT.U32.AND P6, PT, R53, R14, PT ;  /* 0x0000000e3500720c */ /* 0x000fe20003fc4070 */
[----:B------:R-:W-:-:S04]  /*14ca0*/  IMAD.WIDE.U32 R34, P4, R28, R7, R34 ;  /* 0x000000071c227225 */ /* 0x000fc80007880022 */
[----:B------:R-:W-:Y:S01]  /*14cb0*/  IMAD.WIDE.U32.X R30, R51, R13, R30, P5 ;  /* 0x0000000d331e7225 */ /* 0x000fe200028e041e */
[----:B------:R-:W-:Y:S02]  /*14cc0*/  ISETP.GE.U32.AND.EX P5, PT, R59, R46, PT, P2 ;  /* 0x0000002e3b00720c */ /* 0x000fe40003fa6120 */
[----:B------:R-:W-:Y:S01]  /*14cd0*/  IADD3 R32, P2, PT, R33, R34, RZ ;  /* 0x0000002221207210 */ /* 0x000fe20007f5e0ff */
[----:B------:R-:W-:Y:S01]  /*14ce0*/  IMAD.X R14, R3, 0x1, R21, P3 ;  /* 0x00000001030e7824 */ /* 0x000fe200018e0615 */
[----:B------:R-:W-:Y:S01]  /*14cf0*/  SEL R29, RZ, 0x1, P5 ;  /* 0x00000001ff1d7807 */ /* 0x000fe20002800000 */
[----:B------:R-:W-:Y:S01]  /*14d00*/  IMAD.X R33, RZ, RZ, RZ, P4 ;  /* 0x000000ffff217224 */ /* 0x000fe200020e06ff */
[----:B------:R-:W-:Y:S01]  /*14d10*/  LOP3.LUT R3, RZ, R32, RZ, 0x33, !PT ;  /* 0x00000020ff037212 */ /* 0x000fe200078e33ff */
[----:B------:R-:W-:Y:S01]  /*14d20*/  IMAD.MOV.U32 R32, RZ, RZ, R35 ;  /* 0x000000ffff207224 */ /* 0x000fe200078e0023 */
[----:B------:R-:W-:Y:S01]  /*14d30*/  IADD3 R48, P3, P4, R29, R26, R48 ;  /* 0x0000001a1d307210 */ /* 0x000fe20007c7e030 */
[----:B------:R-:W-:Y:S01]  /*14d40*/  IMAD.WIDE.U32 R38, R47, R8, RZ ;  /* 0x000000082f267225 */ /* 0x000fe200078e00ff */
[----:B------:R-:W-:-:S02]  /*14d50*/  ISETP.GT.U32.AND.EX P6, PT, R55, R3, PT, P6 ;  /* 0x000000033700720c */ /* 0x000fc40003fc4160 */
[----:B------:R-:W-:Y:S01]  /*14d60*/  IADD3.X R29, PT, PT, RZ, R27, RZ, P3, P4 ;  /* 0x0000001bff1d7210 */ /* 0x000fe20001fe84ff */
[C---:B------:R-:W-:Y:S01]  /*14d70*/  IMAD.WIDE.U32.X R32, R47.reuse, R7, R32, P2 ;  /* 0x000000072f207225 */ /* 0x040fe200010e0420 */
[----:B------:R-:W-:Y:S02]  /*14d80*/  SEL R3, RZ, 0x1, !P6 ;  /* 0x00000001ff037807 */ /* 0x000fe40007000000 */
[----:B------:R-:W-:Y:S01]  /*14d90*/  ISETP.GE.U32.AND.EX P1, PT, R14, R21, PT, P1 ;  /* 0x000000150e00720c */ /* 0x000fe20003f26110 */
[----:B------:R-:W-:Y:S01]  /*14da0*/  IMAD.WIDE.U32 R44, R47, R10, RZ ;  /* 0x0000000a2f2c7225 */ /* 0x000fe200078e00ff */
[----:B------:R-:W-:-:S03]  /*14db0*/  IADD3 R32, P3, PT, R3, R32, RZ ;  /* 0x0000002003207210 */ /* 0x000fc60007f7e0ff */
[----:B------:R-:W-:-:S04]  /*14dc0*/  IMAD.WIDE.U32 R36, R28, R8, RZ ;  /* 0x000000081c247225 */ /* 0x000fc800078e00ff */
[----:B------:R-:W-:Y:S01]  /*14dd0*/  IMAD.WIDE.U32 R38, P5, R28, R9, R38 ;  /* 0x000000091c267225 */ /* 0x000fe200078a0026 */
[----:B------:R-:W-:-:S03]  /*14de0*/  IADD3 R21, P0, PT, R57, R36, RZ ;  /* 0x0000002439157210 */ /* 0x000fc60007f1e0ff */
[C---:B------:R-:W-:Y:S01]  /*14df0*/  IMAD.WIDE.U32 R44, P4, R28.reuse, R11, R44 ;  /* 0x0000000b1c2c7225 */ /* 0x040fe2000788002c */
[----:B------:R-:W-:Y:S02]  /*14e00*/  IADD3 R38, P6, PT, R37, R38, RZ ;  /* 0x0000002625267210 */ /* 0x000fe40007fde0ff */
[----:B------:R-:W-:Y:S01]  /*14e10*/  ISETP.GE.U32.AND P2, PT, R21, R36, PT ;  /* 0x000000241500720c */ /* 0x000fe20003f46070 */
[----:B------:R-:W-:-:S04]  /*14e20*/  IMAD.WIDE.U32 R26, R28, R10, RZ ;  /* 0x0000000a1c1a7225 */ /* 0x000fc800078e00ff */
[----:B------:R-:W-:Y:S01]  /*14e30*/  IMAD.X R46, RZ, RZ, R33, P3 ;  /* 0x000000ffff2e7224 */ /* 0x000fe200018e0621 */
[----:B------:R-:W-:Y:S01]  /*14e40*/  IADD3 R49, P3, PT, R49, R48, RZ ;  /* 0x0000003031317210 */ /* 0x000fe20007f7e0ff */
[----:B------:R-:W-:Y:S01]  /*14e50*/  IMAD.X R35, RZ, RZ, RZ, P5 ;  /* 0x000000ffff237224 */ /* 0x000fe200028e06ff */
[----:B------:R-:W-:Y:S01]  /*14e60*/  IADD3 R3, P5, PT, R27, R44, RZ ;  /* 0x0000002c1b037210 */ /* 0x000fe20007fbe0ff */
[----:B------:R-:W-:Y:S02]  /*14e70*/  IMAD.MOV.U32 R34, RZ, RZ, R39 ;  /* 0x000000ffff227224 */ /* 0x000fe400078e0027 */
[----:B------:R-:W-:Y:S01]  /*14e80*/  IMAD.X R44, R14, 0x1, R29, P3 ;  /* 0x000000010e2c7824 */ /* 0x000fe200018e061d */
[----:B------:R-:W-:Y:S01]  /*14e90*/  IADD3 R39, P3, PT, R21, R32, RZ ;  /* 0x0000002015277210 */ /* 0x000fe20007f7e0ff */
[----:B------:R-:W-:Y:S01]  /*14ea0*/  IMAD.X R27, R38, 0x1, R59, P0 ;  /* 0x00000001261b7824 */ /* 0x000fe200000e063b */
[C---:B------:R-:W-:Y:S01]  /*14eb0*/  IADD3 R21, P0, PT, R49.reuse, R26, RZ ;  /* 0x0000001a31157210 */ /* 0x040fe20007f1e0ff */
[----:B------:R-:W-:Y:S01]  /*14ec0*/  IMAD.X R37, RZ, RZ, RZ, P4 ;  /* 0x000000ffff257224 */ /* 0x000fe200020e06ff */
[----:B------:R-:W-:Y:S01]  /*14ed0*/  ISETP.GE.U32.AND P4, PT, R49, R48, PT ;  /* 0x000000303100720c */ /* 0x000fe20003f86070 */
[----:B------:R-:W-:Y:S01]  /*14ee0*/  IMAD.X R51, R27, 0x1, R46, P3 ;  /* 0x000000011b337824 */ /* 0x000fe200018e062e */
[----:B------:R-:W-:Y:S01]  /*14ef0*/  ISETP.GE.U32.AND P3, PT, R21, R26, PT ;  /* 0x0000001a1500720c */ /* 0x000fe20003f66070 */
[----:B------:R-:W-:Y:S01]  /*14f00*/  IMAD.X R14, R3, 0x1, R44, P0 ;  /* 0x00000001030e7824 */ /* 0x000fe200000e062c */
[----:B------:R-:W-:Y:S01]  /*14f10*/  ISETP.GE.U32.AND P0, PT, R39, R32, PT ;  /* 0x000000202700720c */ /* 0x000fe20003f06070 */
[----:B------:R-:W-:Y:S01]  /*14f20*/  IMAD.WIDE.U32.X R32, R47, R9, R34, P6 ;  /* 0x000000092f207225 */ /* 0x000fe200030e0422 */
[----:B------:R-:W-:-:S02]  /*14f30*/  ISETP.GE.U32.AND.EX P2, PT, R27, R38, PT, P2 ;  /* 0x000000261b00720c */ /* 0x000fc40003f46120 */
[----:B------:R-:W-:Y:S01]  /*14f40*/  ISETP.GE.U32.AND.EX P0, PT, R51, R46, PT, P0 ;  /* 0x0000002e3300720c */ /* 0x000fe20003f06100 */
[-C--:B------:R-:W-:Y:S01]  /*14f50*/  IMAD.WIDE.U32 R26, R39, R4.reuse, RZ ;  /* 0x00000004271a7225 */ /* 0x080fe200078e00ff */
[----:B------:R-:W-:Y:S02]  /*14f60*/  ISETP.GE.U32.AND.EX P4, PT, R44, R29, PT, P4 ;  /* 0x0000001d2c00720c */ /* 0x000fe40003f86140 */
[----:B------:R-:W-:Y:S01]  /*14f70*/  ISETP.GE.U32.AND.EX P3, PT, R14, R3, PT, P3 ;  /* 0x000000030e00720c */ /* 0x000fe20003f66130 */
[----:B------:R-:W-:Y:S01]  /*14f80*/  IMAD R44, R51, R4, RZ ;  /* 0x00000004332c7224 */ /* 0x000fe200078e02ff */
[----:B------:R-:W-:Y:S01]  /*14f90*/  SEL R4, RZ, 0x1, P2 ;  /* 0x00000001ff047807 */ /* 0x000fe20001000000 */
[----:B------:R-:W-:Y:S01]  /*14fa0*/  IMAD.WIDE.U32 R34, R26, R6, RZ ;  /* 0x000000061a227225 */ /* 0x000fe200078e00ff */
[----:B------:R-:W-:Y:S02]  /*14fb0*/  SEL R29, RZ, 0x1, P0 ;  /* 0x00000001ff1d7807 */ /* 0x000fe40000000000 */
[----:B------:R-:W-:Y:S01]  /*14fc0*/  SEL R38, RZ, 0x1, P1 ;  /* 0x00000001ff267807 */ /* 0x000fe20000800000 */
[----:B------:R-:W-:Y:S01]  /*14fd0*/  IMAD.MOV.U32 R36, RZ, RZ, R45 ;  /* 0x000000ffff247224 */ /* 0x000fe200078e002d */
[----:B------:R-:W-:Y:S01]  /*14fe0*/  SEL R3, RZ, 0x1, P4 ;  /* 0x00000001ff037807 */ /* 0x000fe20002000000 */
[----:B------:R-:W-:Y:S01]  /*14ff0*/  IMAD R45, R39, R5, R44 ;  /* 0x00000005272d7224 */ /* 0x000fe200078e022c */
[----:B------:R-:W-:Y:S01]  /*15000*/  IADD3 R32, P1, P2, R29, R32, R4 ;  /* 0x000000201d207210 */ /* 0x000fe20007a3e004 */
[----:B------:R-:W-:Y:S01]  /*15010*/  IMAD.WIDE.U32 R4, R47, R12, RZ ;  /* 0x0000000c2f047225 */ /* 0x000fe200078e00ff */
[----:B------:R-:W-:-:S02]  /*15020*/  IADD3 R49, P0, P4, R3, R30, R38 ;  /* 0x0000001e03317210 */ /* 0x000fc40007c1e026 */
[----:B------:R-:W-:Y:S01]  /*15030*/  LOP3.LUT R3, RZ, R34, RZ, 0x33, !PT ;  /* 0x00000022ff037212 */ /* 0x000fe200078e33ff */
[----:B------:R-:W-:Y:S01]  /*15040*/  IMAD.IADD R45, R27, 0x1, R45 ;  /* 0x000000011b2d7824 */ /* 0x000fe200078e022d */
[----:B------:R-:W-:Y:S01]  /*15050*/  IADD3.X R46, PT, PT, RZ, R31, RZ, P0, P4 ;  /* 0x0000001fff2e7210 */ /* 0x000fe200007e84ff */
[C---:B------:R-:W-:Y:S01]  /*15060*/  IMAD.WIDE.U32 R30, P6, R28.reuse, R13, R4 ;  /* 0x0000000d1c1e7225 */ /* 0x040fe200078c0004 */
[----:B------:R-:W-:Y:S02]  /*15070*/  ISETP.GT.U32.AND P0, PT, R39, R3, PT ;  /* 0x000000032700720c */ /* 0x000fe40003f04070 */
[----:B------:R-:W-:Y:S01]  /*15080*/  IADD3.X R3, PT, PT, RZ, R33, RZ, P1, P2 ;  /* 0x00000021ff037210 */ /* 0x000fe20000fe44ff */
[----:B------:R-:W-:Y:S01]  /*15090*/  IMAD.X R33, RZ, RZ, RZ, P6 ;  /* 0x000000ffff217224 */ /* 0x000fe200030e06ff */
[----:B------:R-:W-:Y:S01]  /*150a0*/  ISETP.NE.U32.AND P2, PT, R49, RZ, PT ;  /* 0x000000ff3100720c */ /* 0x000fe20003f45070 */
[----:B------:R-:W-:Y:S01]  /*150b0*/  IMAD.WIDE.U32 R28, R28, R12, RZ ;  /* 0x0000000c1c1c7225 */ /* 0x000fe200078e00ff */
[----:B------:R-:W-:-:S02]  /*150c0*/  IADD3 R53, P4, PT, R21, R32, RZ ;  /* 0x0000002015357210 */ /* 0x000fc40007f9e0ff */
[----:B------:R-:W-:Y:S01]  /*150d0*/  ISETP.NE.AND.EX P6, PT, R46, RZ, PT, P2 ;  /* 0x000000ff2e00720c */ /* 0x000fe20003fc5320 */
[----:B------:R-:W-:Y:S01]  /*150e0*/  IMAD.WIDE.U32.X R4, R47, R11, R36, P5 ;  /* 0x0000000b2f047225 */ /* 0x000fe200028e0424 */
[----:B------:R-:W-:Y:S02]  /*150f0*/  ISETP.GE.U32.AND P1, PT, R53, R32, PT ;  /* 0x000000203500720c */ /* 0x000fe40003f26070 */
[----:B------:R-:W-:Y:S01]  /*15100*/  IADD3 R44, P5, PT, R29, R30, RZ ;  /* 0x0000001e1d2c7210 */ /* 0x000fe20007fbe0ff */
[----:B------:R-:W-:-:S04]  /*15110*/  IMAD.WIDE.U32 R38, R45, R6, RZ ;  /* 0x000000062d267225 */ /* 0x000fc800078e00ff */
        /* <DEDUP_REMOVED lines=21> */
.L_x_209:
        /* <DEDUP_REMOVED lines=15> */
[----:B------:R-:W-:Y:S02]  /*15360*/  IADD3.X R16, PT, PT, RZ, R5, RZ, P4, P6 ;  /* 0x00000005ff107210 */ /* 0x000fe400027ec4ff */
[----:B------:R-:W-:Y:S01]  /*15370*/  IADD3 R4, P5, PT, R21, R32, RZ ;  /* 0x0000002015047210 */ /* 0x000fe20007fbe0ff */
[----:B------:R-:W-:Y:S01]  /*15380*/  IMAD.X R19, R19, 0x1, R44, P0 ;  /* 0x0000000113137824 */ /* 0x000fe200000e062c */
[C---:B------:R-:W-:Y:S01]  /*15390*/  ISETP.GE.U32.AND P4, PT, R27.reuse, R28, PT ;  /* 0x0000001c1b00720c */ /* 0x040fe20003f86070 */
[----:B------:R-:W-:Y:S01]  /*153a0*/  IMAD.WIDE.U32 R28, R26, R10, RZ ;  /* 0x0000000a1a1c7225 */ /* 0x000fe200078e00ff */
[----:B------:R-:W-:-:S02]  /*153b0*/  IADD3 R27, P6, PT, R27, R34, RZ ;  /* 0x000000221b1b7210 */ /* 0x000fc40007fde0ff */
[----:B------:R-:W-:Y:S01]  /*153c0*/  IADD3 R3, P3, PT, R53, R36, RZ ;  /* 0x0000002435037210 */ /* 0x000fe20007f7e0ff */
[----:B------:R-:W-:Y:S01]  /*153d0*/  IMAD.X R32, RZ, RZ, R33, P5 ;  /* 0x000000ffff207224 */ /* 0x000fe200028e0621 */
[----:B------:R-:W-:Y:S01]  /*153e0*/  ISETP.GE.U32.AND P0, PT, R27, R34, PT ;  /* 0x000000221b00720c */ /* 0x000fe20003f06070 */
[----:B------:R-:W-:Y:S01]  /*153f0*/  IMAD.X R38, R19, 0x1, R16, P6 ;  /* 0x0000000113267824 */ /* 0x000fe200030e0610 */
[C---:B------:R-:W-:Y:S01]  /*15400*/  ISETP.GE.U32.AND P2, PT, R3.reuse, R36, PT ;  /* 0x000000240300720c */ /* 0x040fe20003f46070 */
[----:B------:R-:W-:Y:S01]  /*15410*/  IMAD.MOV.U32 R36, RZ, RZ, R35 ;  /* 0x000000ffff247224 */ /* 0x000fe200078e0023 */
[----:B------:R-:W-:Y:S01]  /*15420*/  IADD3 R39, P5, PT, R3, R4, RZ ;  /* 0x0000000403277210 */ /* 0x000fe20007fbe0ff */
[----:B------:R-:W-:Y:S01]  /*15430*/  IMAD.X R3, R14, 0x1, R47, P3 ;  /* 0x000000010e037824 */ /* 0x000fe200018e062f */
[----:B------:R-:W-:Y:S02]  /*15440*/  ISETP.GE.U32.AND.EX P4, PT, R19, R44, PT, P4 ;  /* 0x0000002c1300720c */ /* 0x000fe40003f86140 */
[----:B------:R-:W-:Y:S01]  /*15450*/  ISETP.GE.U32.AND P3, PT, R39, R4, PT ;  /* 0x000000042700720c */ /* 0x000fe20003f66070 */
[----:B------:R-:W-:Y:S01]  /*15460*/  IMAD.WIDE.U32 R4, R45, R10, RZ ;  /* 0x0000000a2d047225 */ /* 0x000fe200078e00ff */
[----:B------:R-:W-:-:S02]  /*15470*/  ISETP.GE.U32.AND.EX P0, PT, R38, R16, PT, P0 ;  /* 0x000000102600720c */ /* 0x000fc40003f06100 */
[C---:B------:R-:W-:Y:S01]  /*15480*/  ISETP.GE.U32.AND.EX P2, PT, R3.reuse, R14, PT, P2 ;  /* 0x0000000e0300720c */ /* 0x040fe20003f46120 */
[----:B------:R-:W-:Y:S01]  /*15490*/  IMAD.X R47, R3, 0x1, R32, P5 ;  /* 0x00000001032f7824 */ /* 0x000fe200028e0620 */
[----:B------:R-:W-:Y:S02]  /*154a0*/  SEL R14, RZ, 0x1, P4 ;  /* 0x00000001ff0e7807 */ /* 0x000fe40002000000 */
[----:B------:R-:W-:Y:S02]  /*154b0*/  SEL R19, RZ, 0x1, P0 ;  /* 0x00000001ff137807 */ /* 0x000fe40000000000 */
[----:B------:R-:W-:Y:S01]  /*154c0*/  ISETP.GE.U32.AND.EX P3, PT, R47, R32, PT, P3 ;  /* 0x000000202f00720c */ /* 0x000fe20003f66130 */
[----:B------:R-:W-:Y:S01]  /*154d0*/  IMAD.WIDE.U32 R32, P5, R26, R11, R4 ;  /* 0x0000000b1a207225 */ /* 0x000fe200078a0004 */
[----:B------:R-:W-:Y:S02]  /*154e0*/  SEL R16, RZ, 0x1, P2 ;  /* 0x00000001ff107807 */ /* 0x000fe40001000000 */
[----:B------:R-:W-:Y:S01]  /*154f0*/  SEL R3, RZ, 0x1, P3 ;  /* 0x00000001ff037807 */ /* 0x000fe20001800000 */
[----:B------:R-:W-:Y:S01]  /*15500*/  IMAD.WIDE.U32.X R4, R45, R9, R36, P1 ;  /* 0x000000092d047225 */ /* 0x000fe200008e0424 */
[----:B------:R-:W-:-:S02]  /*15510*/  IADD3 R30, P0, P1, R19, R30, R14 ;  /* 0x0000001e131e7210 */ /* 0x000fc4000791e00e */
[----:B------:R-:W-:Y:S01]  /*15520*/  IADD3 R19, P4, PT, R29, R32, RZ ;  /* 0x000000201d137210 */ /* 0x000fe20007f9e0ff */
[----:B------:R-:W-:Y:S01]  /*15530*/  IMAD.X R35, RZ, RZ, RZ, P5 ;  /* 0x000000ffff237224 */ /* 0x000fe200028e06ff */
[----:B------:R-:W-:Y:S01]  /*15540*/  IADD3.X R31, PT, PT, RZ, R31, RZ, P0, P1 ;  /* 0x0000001fff1f7210 */ /* 0x000fe200007e24ff */
[----:B------:R-:W-:Y:S01]  /*15550*/  IMAD.MOV.U32 R34, RZ, RZ, R33 ;  /* 0x000000ffff227224 */ /* 0x000fe200078e0021 */
[----:B------:R-:W-:Y:S02]  /*15560*/  IADD3 R16, P2, P3, R3, R4, R16 ;  /* 0x0000000403107210 */ /* 0x000fe40007b5e010 */
[----:B------:R-:W-:Y:S02]  /*15570*/  ISETP.NE.U32.AND P1, PT, R30, RZ, PT ;  /* 0x000000ff1e00720c */ /* 0x000fe40003f25070 */
[----:B------:R-:W-:Y:S02]  /*15580*/  IADD3 R3, P5, PT, R27, R28, RZ ;  /* 0x0000001c1b037210 */ /* 0x000fe40007fbe0ff */
[----:B------:R-:W-:Y:S01]  /*15590*/  IADD3.X R21, PT, PT, RZ, R5, RZ, P2, P3 ;  /* 0x00000005ff157210 */ /* 0x000fe200017e64ff */
[----:B------:R-:W-:Y:S01]  /*155a0*/  IMAD.WIDE.U32 R4, R45, R12, RZ ;  /* 0x0000000c2d047225 */ /* 0x000fe200078e00ff */
[----:B------:R-:W-:-:S02]  /*155b0*/  ISETP.NE.AND.EX P1, PT, R31, RZ, PT, P1 ;  /* 0x000000ff1f00720c */ /* 0x000fc40003f25310 */
[----:B------:R-:W-:Y:S01]  /*155c0*/  IADD3 R33, P3, PT, R3, R16, RZ ;  /* 0x0000001003217210 */ /* 0x000fe20007f7e0ff */
        /* <DEDUP_REMOVED lines=14> */
[----:B------:R-:W-:-:S05]  /*156b0*/  IMAD.X R19, R31, 0x1, R18, P1 ;  /* 0x000000011f137824 */ /* 0x000fca00008e0612 */
[----:B------:R-:W-:Y:S01]  /*156c0*/  ISETP.GE.U32.AND.EX P0, PT, R19, R18, PT, P0 ;  /* 0x000000121300720c */ /* 0x000fe20003f06100 */
[----:B------:R-:W-:-:S03]  /*156d0*/  IMAD.MOV.U32 R18, RZ, RZ, R19 ;  /* 0x000000ffff127224 */ /* 0x000fc600078e0013 */
[----:B------:R-:W-:-:S04]  /*156e0*/  SEL R15, RZ, 0x1, P0 ;  /* 0x00000001ff0f7807 */ /* 0x000fc80000000000 */
[----:B------:R-:W-:Y:S01]  /*156f0*/  IADD3 R20, P0, PT, R15, R20, RZ ;  /* 0x000000140f147210 */ /* 0x000fe20007f1e0ff */
[----:B------:R-:W-:-:S04]  /*15700*/  IMAD.MOV.U32 R15, RZ, RZ, R16 ;  /* 0x000000ffff0f7224 */ /* 0x000fc800078e0010 */
[----:B------:R-:W-:-:S08]  /*15710*/  IMAD.X R17, RZ, RZ, R17, P0 ;  /* 0x000000ffff117224 */ /* 0x000fd000000e0611 */
.L_x_210:
[----:B------:R-:W-:Y:S02]  /*15720*/  IADD3 R4, P0, P1, R3, R4, R14 ;  /* 0x0000000403047210 */ /* 0x000fe4000791e00e */
[----:B------:R-:W-:Y:S02]  /*15730*/  IADD3 R15, P5, PT, R15, R26, RZ ;  /* 0x0000001a0f0f7210 */ /* 0x000fe40007fbe0ff */
[----:B------:R-:W-:Y:S02]  /*15740*/  IADD3 R3, P2, PT, R27, R28, RZ ;  /* 0x0000001c1b037210 */ /* 0x000fe40007f5e0ff */
[C---:B------:R-:W-:Y:S02]  /*15750*/  IADD3 R21, P4, PT, R15.reuse, R4, RZ ;  /* 0x000000040f157210 */ /* 0x040fe40007f9e0ff */
        /* <DEDUP_REMOVED lines=8> */
[----:B------:R-:W-:-:S02]  /*157e0*/  ISETP.EQ.U32.AND P3, PT, R33, R8, PT ;  /* 0x000000082100720c */ /* 0x000fc40003f62070 */
[----:B------:R-:W-:Y:S01]  /*157f0*/  ISETP.GE.U32.AND.EX P1, PT, R26, R19, PT, P1 ;  /* 0x000000131a00720c */ /* 0x000fe20003f26110 */
[----:B------:R-:W-:Y:S01]  /*15800*/  IMAD.WIDE.U32.X R4, R45, R13, R4, P2 ;  /* 0x0000000d2d047225 */ /* 0x000fe200010e0404 */
[----:B------:R-:W-:Y:S02]  /*15810*/  SEL R14, RZ, 0x1, P0 ;  /* 0x00000001ff0e7807 */ /* 0x000fe40000000000 */
[----:B------:R-:W-:Y:S02]  /*15820*/  SEL R3, RZ, 0x1, P1 ;  /* 0x00000001ff037807 */ /* 0x000fe40000800000 */
[----:B------:R-:W-:Y:S02]  /*15830*/  ISETP.GE.U32.AND P1, PT, R39, R6, PT ;  /* 0x000000062700720c */ /* 0x000fe40003f26070 */
[----:B------:R-:W-:Y:S02]  /*15840*/  IADD3 R3, P0, P2, R3, R4, R14 ;  /* 0x0000000403037210 */ /* 0x000fe40007a1e00e */
[----:B------:R-:W-:-:S02]  /*15850*/  ISETP.GE.U32.AND.EX P1, PT, R47, R7, PT, P1 ;  /* 0x000000072f00720c */ /* 0x000fc40003f26110 */
[----:B------:R-:W-:Y:S02]  /*15860*/  IADD3.X R4, PT, PT, RZ, R5, RZ, P0, P2 ;  /* 0x00000005ff047210 */ /* 0x000fe400007e44ff */
[----:B------:R-:W-:Y:S02]  /*15870*/  IADD3 R19, P0, PT, R20, R3, RZ ;  /* 0x0000000314137210 */ /* 0x000fe40007f1e0ff */
[----:B------:R-:W-:Y:S02]  /*15880*/  ISETP.EQ.AND.EX P3, PT, R32, R9, !P1, P3 ;  /* 0x000000092000720c */ /* 0x000fe40004f62330 */
[----:B------:R-:W-:Y:S01]  /*15890*/  ISETP.GE.U32.AND P2, PT, R19, R12, PT ;  /* 0x0000000c1300720c */ /* 0x000fe20003f46070 */
[----:B------:R-:W-:Y:S01]  /*158a0*/  IMAD.X R18, R17, 0x1, R4, P0 ;  /* 0x0000000111127824 */ /* 0x000fe200000e0604 */
[----:B------:R-:W-:Y:S02]  /*158b0*/  ISETP.LT.U32.AND P0, PT, R33, R8, PT ;  /* 0x000000082100720c */ /* 0x000fe40003f01070 */
[----:B------:R-:W-:-:S02]  /*158c0*/  ISETP.LT.U32.AND P4, PT, R21, R10, PT ;  /* 0x0000000a1500720c */ /* 0x000fc40003f81070 */
[----:B------:R-:W-:Y:S02]  /*158d0*/  ISETP.GE.U32.AND.EX P2, PT, R18, R13, PT, P2 ;  /* 0x0000000d1200720c */ /* 0x000fe40003f46120 */
[----:B------:R-:W-:Y:S02]  /*158e0*/  ISETP.LT.U32.OR.EX P3, PT, R32, R9, P3, P0 ;  /* 0x000000092000720c */ /* 0x000fe40001f61500 */
[----:B------:R-:W-:Y:S02]  /*158f0*/  ISETP.EQ.U32.AND P0, PT, R21, R10, PT ;  /* 0x0000000a1500720c */ /* 0x000fe40003f02070 */
[----:B------:R-:W-:Y:S02]  /*15900*/  SEL R3, RZ, 0x1, P1 ;  /* 0x00000001ff037807 */ /* 0x000fe40000800000 */
[----:B------:R-:W-:Y:S02]  /*15910*/  ISETP.EQ.AND.EX P0, PT, R26, R11, P3, P0 ;  /* 0x0000000b1a00720c */ /* 0x000fe40001f02300 */
[----:B------:R-:W-:-:S02]  /*15920*/  IADD3 R3, P1, PT, R3, R8, RZ ;  /* 0x0000000803037210 */ /* 0x000fc40007f3e0ff */
[----:B------:R-:W-:Y:S02]  /*15930*/  ISETP.LT.U32.OR.EX P0, PT, R26, R11, P0, P4 ;  /* 0x0000000b1a00720c */ /* 0x000fe40000701540 */
[----:B------:R-:W-:Y:S01]  /*15940*/  @P2 ISETP.NE.U32.AND P5, PT, R19, R12, PT ;  /* 0x0000000c1300220c */ /* 0x000fe20003fa5070 */
[----:B------:R-:W-:Y:S01]  /*15950*/  IMAD.X R4, RZ, RZ, R9, P1 ;  /* 0x000000ffff047224 */ /* 0x000fe200008e0609 */
[----:B------:R-:W-:Y:S02]  /*15960*/  PLOP3.LUT P4, PT, PT, PT, PT, 0x8, 0x80 ;  /* 0x000000000080781c */ /* 0x000fe40003f8e170 */
[----:B------:R-:W-:Y:S02]  /*15970*/  @P2 ISETP.NE.OR.EX P4, PT, R18, R13, !P0, P5 ;  /* 0x0000000d1200220c */ /* 0x000fe40004785750 */
[----:B------:R-:W-:Y:S02]  /*15980*/  SEL R15, RZ, 0x1, !P3 ;  /* 0x00000001ff0f7807 */ /* 0x000fe40005800000 */
[----:B------:R-:W-:-:S02]  /*15990*/  SEL R5, R6, RZ, P4 ;  /* 0x000000ff06057207 */ /* 0x000fc40002000000 */
[----:B------:R-:W-:Y:S02]  /*159a0*/  SEL R3, R3, RZ, P4 ;  /* 0x000000ff03037207 */ /* 0x000fe40002000000 */
[----:B------:R-:W-:Y:S02]  /*159b0*/  IADD3 R5, P2, PT, -R5, R39, RZ ;  /* 0x0000002705057210 */ /* 0x000fe40007f5e1ff */
[----:B------:R-:W-:Y:S02]  /*159c0*/  SEL R14, R7, RZ, P4 ;  /* 0x000000ff070e7207 */ /* 0x000fe40002000000 */
[----:B------:R-:W-:Y:S02]  /*159d0*/  IADD3 R3, P1, PT, -R3, R33, RZ ;  /* 0x0000002103037210 */ /* 0x000fe40007f3e1ff */
[----:B------:R-:W-:Y:S01]  /*159e0*/  SEL R4, R4, RZ, P4 ;  /* 0x000000ff04047207 */ /* 0x000fe20002000000 */
[----:B------:R-:W-:Y:S01]  /*159f0*/  IMAD.X R14, R47, 0x1, ~R14, P2 ;  /* 0x000000012f0e7824 */ /* 0x000fe200010e0e0e */
[----:B------:R-:W-:-:S02]  /*15a00*/  IADD3 R15, P3, PT, R15, R10, RZ ;  /* 0x0000000a0f0f7210 */ /* 0x000fc40007f7e0ff */
[----:B------:R-:W-:Y:S01]  /*15a10*/  SEL R17, RZ, 0x1, !P0 ;  /* 0x00000001ff117807 */ /* 0x000fe20004000000 */
[----:B------:R-:W-:Y:S01]  /*15a20*/  IMAD.X R4, R32, 0x1, ~R4, P1 ;  /* 0x0000000120047824 */ /* 0x000fe200008e0e04 */
[----:B------:R-:W-:Y:S01]  /*15a30*/  SHF.L.W.U32.HI R27, R14, 0x1, R3 ;  /* 0x000000010e1b7819 */ /* 0x000fe20000010e03 */
[----:B------:R-:W-:Y:S01]  /*15a40*/  IMAD.X R16, RZ, RZ, R11, P3 ;  /* 0x000000ffff107224 */ /* 0x000fe200018e060b */
[----:B------:R-:W-:Y:S02]  /*15a50*/  SEL R15, R15, RZ, P4 ;  /* 0x000000ff0f0f7207 */ /* 0x000fe40002000000 */
[----:B------:R-:W-:Y:S02]  /*15a60*/  SHF.L.W.U32.HI R20, R3, 0x1, R4 ;  /* 0x0000000103147819 */ /* 0x000fe40000010e04 */
[CC--:B------:R-:W-:Y:S02]  /*15a70*/  ISETP.NE.U32.AND P1, PT, R27.reuse, R3.reuse, PT ;  /* 0x000000031b00720c */ /* 0x0c0fe40003f25070 */
[----:B------:R-:W-:-:S02]  /*15a80*/  ISETP.LT.U32.AND P2, PT, R27, R3, PT ;  /* 0x000000031b00720c */ /* 0x000fc40003f41070 */
[-C--:B------:R-:W-:Y:S02]  /*15a90*/  ISETP.NE.AND.EX P1, PT, R20, R4.reuse, PT, P1 ;  /* 0x000000041400720c */ /* 0x080fe40003f25310 */
[----:B------:R-:W-:Y:S02]  /*15aa0*/  IADD3 R15, P3, PT, -R15, R21, RZ ;  /* 0x000000150f0f7210 */ /* 0x000fe40007f7e1ff */
[----:B------:R-:W-:Y:S02]  /*15ab0*/  ISETP.LT.AND P1, PT, R14, RZ, !P1 ;  /* 0x000000ff0e00720c */ /* 0x000fe40004f21270 */
[----:B------:R-:W-:Y:S01]  /*15ac0*/  SEL R16, R16, RZ, P4 ;  /* 0x000000ff10107207 */ /* 0x000fe20002000000 */
[----:B------:R-:W-:Y:S01]  /*15ad0*/  IMAD.SHL.U32 R3, R15, 0x2, RZ ;  /* 0x000000020f037824 */ /* 0x000fe200078e00ff */
[----:B------:R-:W-:Y:S02]  /*15ae0*/  ISETP.LT.U32.OR.EX P1, PT, R20, R4, P1, P2 ;  /* 0x000000041400720c */ /* 0x000fe40000f21520 */
[----:B------:R-:W-:Y:S01]  /*15af0*/  SHF.L.U64.HI R14, R5, 0x1, R14 ;  /* 0x00000001050e7819 */ /* 0x000fe2000001020e */
[----:B------:R-:W-:Y:S01]  /*15b00*/  IMAD.X R16, R26, 0x1, ~R16, P3 ;  /* 0x000000011a107824 */ /* 0x000fe200018e0e10 */
[----:B------:R-:W-:-:S02]  /*15b10*/  SEL R4, RZ, 0x1, !P1 ;  /* 0x00000001ff047807 */ /* 0x000fc40004800000 */
[----:B------:R-:W-:Y:S02]  /*15b20*/  ISETP.EQ.U32.AND P6, PT, R27, R8, PT ;  /* 0x000000081b00720c */ /* 0x000fe40003fc2070 */
[----:B------:R-:W-:Y:S02]  /*15b30*/  LOP3.LUT R21, R3, R4, RZ, 0xfc, !PT ;  /* 0x0000000403157212 */ /* 0x000fe400078efcff */
[----:B------:R-:W-:Y:S02]  /*15b40*/  IADD3 R3, P2, PT, R17, R12, RZ ;  /* 0x0000000c11037210 */ /* 0x000fe40007f5e0ff */
[----:B------:R-:W-:Y:S02]  /*15b50*/  SHF.L.U64.HI R26, R15, 0x1, R16 ;  /* 0x000000010f1a7819 */ /* 0x000fe40000010210 */
[----:B------:R-:W-:Y:S02]  /*15b60*/  ISETP.EQ.U32.AND P3, PT, R21, R15, PT ;  /* 0x0000000f1500720c */ /* 0x000fe40003f62070 */
[----:B------:R-:W-:-:S02]  /*15b70*/  SEL R3, R3, RZ, P4 ;  /* 0x000000ff03037207 */ /* 0x000fc40002000000 */
[----:B------:R-:W-:Y:S01]  /*15b80*/  ISETP.LT.U32.AND P0, PT, R21, R15, PT ;  /* 0x0000000f1500720c */ /* 0x000fe20003f01070 */
[----:B------:R-:W-:Y:S01]  /*15b90*/  IMAD.X R15, RZ, RZ, R13, P2 ;  /* 0x000000ffff0f7224 */ /* 0x000fe200010e060d */
[CC--:B------:R-:W-:Y:S02]  /*15ba0*/  ISETP.EQ.AND.EX P3, PT, R26.reuse, R16.reuse, P1, P3 ;  /* 0x000000101a00720c */ /* 0x0c0fe40000f62330 */
[----:B------:R-:W-:Y:S02]  /*15bb0*/  IADD3 R19, P1, PT, -R3, R19, RZ ;  /* 0x0000001303137210 */ /* 0x000fe40007f3e1ff */
[----:B------:R-:W-:Y:S02]  /*15bc0*/  ISETP.LT.U32.OR.EX P3, PT, R26, R16, P3, P0 ;  /* 0x000000101a00720c */ /* 0x000fe40001f61500 */
[----:B------:R-:W-:Y:S01]  /*15bd0*/  SEL R15, R15, RZ, P4 ;  /* 0x000000ff0f0f7207 */ /* 0x000fe20002000000 */
[----:B------:R-:W-:Y:S01]  /*15be0*/  IMAD.SHL.U32 R3, R19, 0x2, RZ ;  /* 0x0000000213037824 */ /* 0x000fe200078e00ff */
[----:B------:R-:W-:-:S02]  /*15bf0*/  SEL R4, RZ, 0x1, !P3 ;  /* 0x00000001ff047807 */ /* 0x000fc40005800000 */
[----:B------:R-:W-:Y:S01]  /*15c00*/  ISETP.LT.U32.AND P0, PT, R27, R8, PT ;  /* 0x000000081b00720c */ /* 0x000fe20003f01070 */
[----:B------:R-:W-:Y:S01]  /*15c10*/  IMAD.X R18, R18, 0x1, ~R15, P1 ;  /* 0x0000000112127824 */ /* 0x000fe200008e0e0f */
[----:B------:R-:W-:Y:S01]  /*15c20*/  LOP3.LUT R17, R3, R4, RZ, 0xfc, !PT ;  /* 0x0000000403117212 */ /* 0x000fe200078efcff */
[----:B------:R-:W-:-:S03]  /*15c30*/  IMAD.SHL.U32 R15, R5, 0x2, RZ ;  /* 0x00000002050f7824 */ /* 0x000fc600078e00ff */
[----:B------:R-:W-:Y:S02]  /*15c40*/  SHF.L.U64.HI R4, R19, 0x1, R18 ;  /* 0x0000000113047819 */ /* 0x000fe40000010212 */
[----:B------:R-:W-:Y:S02]  /*15c50*/  ISETP.GE.U32.AND P1, PT, R17, R19, PT ;  /* 0x000000131100720c */ /* 0x000fe40003f26070 */
[----:B------:R-:W-:Y:S02]  /*15c60*/  ISETP.GE.U32.AND P2, PT, R15, R6, PT ;  /* 0x000000060f00720c */ /* 0x000fe40003f46070 */
[----:B------:R-:W-:Y:S02]  /*15c70*/  ISETP.GE.U32.AND.EX P1, PT, R4, R18, PT, P1 ;  /* 0x000000120400720c */ /* 0x000fe40003f26110 */
[----:B------:R-:W-:Y:S02]  /*15c80*/  ISETP.GE.U32.AND.EX P2, PT, R14, R7, PT, P2 ;  /* 0x000000070e00720c */ /* 0x000fe40003f46120 */
[----:B------:R-:W-:-:S02]  /*15c90*/  ISETP.GE.U32.AND P4, PT, R17, R12, PT ;  /* 0x0000000c1100720c */ /* 0x000fc40003f86070 */
[----:B------:R-:W-:Y:S02]  /*15ca0*/  ISETP.EQ.AND.EX P6, PT, R20, R9, !P2, P6 ;  /* 0x000000091400720c */ /* 0x000fe400057c2360 */
[----:B------:R-:W-:Y:S02]  /*15cb0*/  ISETP.GE.U32.AND.EX P4, PT, R4, R13, PT, P4 ;  /* 0x0000000d0400720c */ /* 0x000fe40003f86140 */
[----:B------:R-:W-:Y:S02]  /*15cc0*/  ISETP.LT.U32.OR.EX P6, PT, R20, R9, P6, P0 ;  /* 0x000000091400720c */ /* 0x000fe400037c1500 */
[----:B------:R-:W-:Y:S02]  /*15cd0*/  PLOP3.LUT P0, PT, PT, PT, PT, 0x80, 0x8 ;  /* 0x000000000008781c */ /* 0x000fe40003f0f070 */
[----:B------:R-:W-:Y:S02]  /*15ce0*/  @P1 ISETP.EQ.U32.AND P5, PT, R17, R19, PT ;  /* 0x000000131100120c */ /* 0x000fe40003fa2070 */
[----:B------:R-:W-:-:S02]  /*15cf0*/  SEL R19, RZ, 0x1, !P6 ;  /* 0x00000001ff137807 */ /* 0x000fc40007000000 */
[----:B------:R-:W-:Y:S02]  /*15d00*/  @P1 ISETP.EQ.AND.EX P0, PT, R4, R18, P3, P5 ;  /* 0x000000120400120c */ /* 0x000fe40001f02350 */
[CC--:B------:R-:W-:Y:S02]  /*15d10*/  ISETP.EQ.U32.AND P1, PT, R21.reuse, R10.reuse, PT ;  /* 0x0000000a1500720c */ /* 0x0c0fe40003f22070 */
[----:B------:R-:W-:Y:S02]  /*15d20*/  ISETP.LT.U32.AND P3, PT, R21, R10, PT ;  /* 0x0000000a1500720c */ /* 0x000fe40003f61070 */
[CC--:B------:R-:W-:Y:S02]  /*15d30*/  ISETP.EQ.AND.EX P1, PT, R26.reuse, R11.reuse, P6, P1 ;  /* 0x0000000b1a00720c */ /* 0x0c0fe40003722310 */
[----:B------:R-:W-:Y:S02]  /*15d40*/  @P4 ISETP.NE.U32.AND P5, PT, R17, R12, PT ;  /* 0x0000000c1100420c */ /* 0x000fe40003fa5070 */
[----:B------:R-:W-:-:S02]  /*15d50*/  ISETP.LT.U32.OR.EX P3, PT, R26, R11, P1, P3 ;  /* 0x0000000b1a00720c */ /* 0x000fc40000f61530 */
[----:B------:R-:W-:Y:S02]  /*15d60*/  SEL R5, RZ, 0x1, P2 ;  /* 0x00000001ff057807 */ /* 0x000fe40001000000 */
[----:B------:R-:W-:Y:S02]  /*15d70*/  SEL R3, RZ, 0x1, !P3 ;  /* 0x00000001ff037807 */ /* 0x000fe40005800000 */
[----:B------:R-:W-:Y:S02]  /*15d80*/  PLOP3.LUT P1, PT, PT, PT, PT, 0x8, 0x80 ;  /* 0x000000000080781c */ /* 0x000fe40003f2e170 */
[----:B------:R-:W-:Y:S02]  /*15d90*/  @P4 ISETP.NE.OR.EX P1, PT, R4, R13, !P3, P5 ;  /* 0x0000000d0400420c */ /* 0x000fe40005f25750 */
[----:B------:R-:W-:Y:S02]  /*15da0*/  IADD3 R86, P2, PT, R3, R12, RZ ;  /* 0x0000000c03567210 */ /* 0x000fe40007f5e0ff */
[----:B------:R-:W-:-:S02]  /*15db0*/  IADD3 R84, P5, PT, R19, R10, RZ ;  /* 0x0000000a13547210 */ /* 0x000fc40007fbe0ff */
[----:B------:R-:W-:Y:S01]  /*15dc0*/  IADD3 R82, P6, PT, R5, R8, RZ ;  /* 0x0000000805527210 */ /* 0x000fe20007fde0ff */
[----:B------:R-:W-:Y:S01]  /*15dd0*/  IMAD.X R87, RZ, RZ, R13, P2 ;  /* 0x000000ffff577224 */ /* 0x000fe200010e060d */
[----:B------:R-:W-:Y:S01]  /*15de0*/  PLOP3.LUT P0, PT, P0, P1, PT, 0xf8, 0x8f ;  /* 0x00000000008f781c */ /* 0x000fe20000703f70 */
[----:B------:R-:W-:Y:S02]  /*15df0*/  IMAD.X R85, RZ, RZ, R11, P5 ;  /* 0x000000ffff557224 */ /* 0x000fe400028e060b */
[----:B------:R-:W-:Y:S01]  /*15e00*/  IMAD.X R83, RZ, RZ, R9, P6 ;  /* 0x000000ffff537224 */ /* 0x000fe200030e0609 */
[----:B------:R-:W-:Y:S02]  /*15e10*/  SEL R86, R86, RZ, P0 ;  /* 0x000000ff56567207 */ /* 0x000fe40000000000 */
[----:B------:R-:W-:Y:S02]  /*15e20*/  SEL R84, R84, RZ, P0 ;  /* 0x000000ff54547207 */ /* 0x000fe40000000000 */
[----:B------:R-:W-:-:S02]  /*15e30*/  SEL R82, R82, RZ, P0 ;  /* 0x000000ff52527207 */ /* 0x000fc40000000000 */
[----:B------:R-:W-:Y:S02]  /*15e40*/  SEL R6, R6, RZ, P0 ;  /* 0x000000ff06067207 */ /* 0x000fe40000000000 */
[----:B------:R-:W-:Y:S02]  /*15e50*/  IADD3 R86, P4, PT, -R86, R17, RZ ;  /* 0x0000001156567210 */ /* 0x000fe40007f9e1ff */
[----:B------:R-:W-:Y:S02]  /*15e60*/  IADD3 R84, P3, PT, -R84, R21, RZ ;  /* 0x0000001554547210 */ /* 0x000fe40007f7e1ff */
[----:B------:R-:W-:Y:S02]  /*15e70*/  IADD3 R82, P1, PT, R27, -R82, RZ ;  /* 0x800000521b527210 */ /* 0x000fe40007f3e0ff */
        /* <DEDUP_REMOVED lines=9> */
.L_x_184:
[----:B------:R-:W-:Y:S05]  /*15f10*/  BRA.U UP0, `(.L_x_211) ;  /* 0xfffffea100a47547 */ /* 0x000fea000b83ffff */
[----:B------:R-:W0:Y:S01]  /*15f20*/  LDC.64 R26, c[0x0][0x380] ;  /* 0x0000e000ff1a7b82 */ /* 0x000e220000000a00 */
[----:B------:R-:W-:Y:S02]  /*15f30*/  LOP3.LUT R3, R84, R82, R80, 0xfe, !PT ;  /* 0x0000005254037212 */ /* 0x000fe400078efe50 */
[----:B------:R-:W-:Y:S02]  /*15f40*/  LOP3.LUT R4, R85, R83, R81, 0xfe, !PT ;  /* 0x0000005355047212 */ /* 0x000fe400078efe51 */
[----:B------:R-:W-:-:S04]  /*15f50*/  LOP3.LUT P0, RZ, R3, R86, RZ, 0xfc, !PT ;  /* 0x0000005603ff7212 */ /* 0x000fc8000780fcff */
[----:B------:R-:W-:Y:S01]  /*15f60*/  LOP3.LUT P0, RZ, R4, R87, RZ, 0xfc, P0 ;  /* 0x0000005704ff7212 */ /* 0x000fe2000000fcff */
[----:B0-----:R-:W-:-:S12]  /*15f70*/  IMAD.WIDE.U32 R26, R0, 0x60, R26 ;  /* 0x00000060001a7825 */ /* 0x001fd800078e001a */
[----:B------:R-:W-:Y:S05]  /*15f80*/  @P0 BRA `(.L_x_212) ;  /* 0x0000000000340947 */ /* 0x000fea0003800000 */
[----:B-1----:R0:W5:Y:S04]  /*15f90*/  LDG.E.64.CONSTANT R94, desc[UR6][R26.64] ;  /* 0x000000061a5e7981 */ /* 0x002168000c1e9b00 */
[----:B------:R0:W5:Y:S04]  /*15fa0*/  LDG.E.64.CONSTANT R92, desc[UR6][R26.64+0x8] ;  /* 0x000008061a5c7981 */ /* 0x000168000c1e9b00 */
        /* <DEDUP_REMOVED lines=9> */
[----:B------:R0:W5:Y:S01]  /*16040*/  LDG.E.64.CONSTANT R86, desc[UR6][R26.64+0x58] ;  /* 0x000058061a567981 */ /* 0x000162000c1e9b00 */
[----:B------:R-:W-:Y:S05]  /*16050*/  BRA `(.L_x_213) ;  /* 0x000002f000407947 */ /* 0x000fea0003800000 */
.L_x_212:
[----:B-1----:R-:W2:Y:S04]  /*16060*/  LDG.E.64.CONSTANT R78, desc[UR6][R26.64+0x40] ;  /* 0x000040061a4e7981 */ /* 0x002ea8000c1e9b00 */
[----:B------:R-:W2:Y:S04]  /*16070*/  LDG.E.64.CONSTANT R76, desc[UR6][R26.64+0x48] ;  /* 0x000048061a4c7981 */ /* 0x000ea8000c1e9b00 */
[----:B------:R-:W2:Y:S04]  /*16080*/  LDG.E.64.CONSTANT R74, desc[UR6][R26.64+0x50] ;  /* 0x000050061a4a7981 */ /* 0x000ea8000c1e9b00 */
[----:B------:R-:W3:Y:S01]  /*16090*/  LDG.E.64.CONSTANT R72, desc[UR6][R26.64+0x58] ;  /* 0x000058061a487981 */ /* 0x000ee2000c1e9b00 */
[----:B--2---:R-:W-:-:S02]  /*160a0*/  LOP3.LUT R3, R74, R76, R78, 0xfe, !PT ;  /* 0x0000004c4a037212 */ /* 0x004fc400078efe4e */
[----:B------:R-:W-:Y:S02]  /*160b0*/  LOP3.LUT R5, R75, R77, R79, 0xfe, !PT ;  /* 0x0000004d4b057212 */ /* 0x000fe400078efe4f */
[----:B---3--:R-:W-:-:S04]  /*160c0*/  LOP3.LUT P0, RZ, R3, R72, RZ, 0xfc, !PT ;  /* 0x0000004803ff7212 */ /* 0x008fc8000780fcff */
[----:B------:R-:W-:-:S13]  /*160d0*/  LOP3.LUT P0, RZ, R5, R73, RZ, 0xfc, P0 ;  /* 0x0000004905ff7212 */ /* 0x000fda000000fcff */
[----:B------:R-:W-:Y:S05]  /*160e0*/  @!P0 BRA `(.L_x_213) ;  /* 0x000002f0001c8947 */ /* 0x000fea0003800000 */
[C---:B------:R-:W-:Y:S01]  /*160f0*/  IMAD.WIDE.U32 R4, R81.reuse, R80, RZ ;  /* 0x0000005051047225 */ /* 0x040fe200078e00ff */
[----:B------:R-:W0:Y:S03]  /*16100*/  LDC.64 R70, c[0x3][0x20] ;  /* 0x00c00800ff467b82 */ /* 0x000e260000000a00 */
[----:B------:R-:W-:-:S04]  /*16110*/  IMAD.WIDE.U32 R10, R81, R82, RZ ;  /* 0x00000052510a7225 */ /* 0x000fc800078e00ff */
[C---:B------:R-:W-:Y:S01]  /*16120*/  IMAD.WIDE.U32 R6, P0, R80.reuse, R81, R4 ;  /* 0x0000005150067225 */ /* 0x040fe20007800004 */
[----:B------:R-:W1:Y:S03]  /*16130*/  LDC.64 R68, c[0x3][RZ] ;  /* 0x00c00000ff447b82 */ /* 0x000e660000000a00 */
[----:B------:R-:W-:-:S04]  /*16140*/  IMAD.WIDE.U32 R4, R80, R80, RZ ;  /* 0x0000005050047225 */ /* 0x000fc800078e00ff */
[----:B------:R-:W-:Y:S01]  /*16150*/  IMAD.WIDE.U32 R12, R83, R80, RZ ;  /* 0x00000050530c7225 */ /* 0x000fe200078e00ff */
[----:B------:R-:W-:Y:S01]  /*16160*/  IADD3 R3, P1, PT, R5, R6, RZ ;  /* 0x0000000605037210 */ /* 0x000fe20007f3e0ff */
[----:B------:R-:W2:Y:S02]  /*16170*/  LDC.64 R66, c[0x3][0x8] ;  /* 0x00c00200ff427b82 */ /* 0x000ea40000000a00 */
[----:B------:R-:W-:Y:S02]  /*16180*/  IMAD.X R9, RZ, RZ, RZ, P0 ;  /* 0x000000ffff097224 */ /* 0x000fe400000e06ff */
[----:B------:R-:W-:Y:S02]  /*16190*/  IMAD.MOV.U32 R8, RZ, RZ, R7 ;  /* 0x000000ffff087224 */ /* 0x000fe400078e0007 */
[----:B------:R-:W-:Y:S02]  /*161a0*/  IMAD.WIDE.U32 R14, P0, R80, R83, R10 ;  /* 0x00000053500e7225 */ /* 0x000fe4000780000a */
[----:B------:R-:W3:Y:S02]  /*161b0*/  LDC.64 R64, c[0x3][0x10] ;  /* 0x00c00400ff407b82 */ /* 0x000ee40000000a00 */
[----:B------:R-:W-:-:S04]  /*161c0*/  IMAD.WIDE.U32 R10, R82, R80, RZ ;  /* 0x00000050520a7225 */ /* 0x000fc800078e00ff */
[C---:B------:R-:W-:Y:S02]  /*161d0*/  IMAD.WIDE.U32.X R6, R81.reuse, R81, R8, P1 ;  /* 0x0000005151067225 */ /* 0x040fe400008e0408 */
[----:B------:R-:W4:Y:S02]  /*161e0*/  LDC.64 R62, c[0x3][0x18] ;  /* 0x00c00600ff3e7b82 */ /* 0x000f240000000a00 */
[----:B------:R-:W-:-:S04]  /*161f0*/  IMAD.WIDE.U32 R12, P5, R81, R82, R12 ;  /* 0x00000052510c7225 */ /* 0x000fc800078a000c */
[----:B------:R-:W-:Y:S01]  /*16200*/  IMAD.X R17, RZ, RZ, RZ, P0 ;  /* 0x000000ffff117224 */ /* 0x000fe200000e06ff */
[----:B------:R-:W-:Y:S01]  /*16210*/  IADD3 R19, P0, PT, R6, R10, RZ ;  /* 0x0000000a06137210 */ /* 0x000fe20007f1e0ff */
[----:B------:R-:W-:Y:S01]  /*16220*/  IMAD.WIDE.U32 R8, R80, R82, RZ ;  /* 0x0000005250087225 */ /* 0x000fe200078e00ff */
[----:B------:R-:W-:Y:S02]  /*16230*/  IADD3 R12, P2, PT, R11, R12, RZ ;  /* 0x0000000c0b0c7210 */ /* 0x000fe40007f5e0ff */
[CC--:B------:R-:W-:Y:S01]  /*16240*/  IADD3 R5, P4, PT, R19.reuse, R10.reuse, RZ ;  /* 0x0000000a13057210 */ /* 0x0c0fe20007f9e0ff */
[----:B------:R-:W-:Y:S01]  /*16250*/  IMAD.MOV.U32 R16, RZ, RZ, R15 ;  /* 0x000000ffff107224 */ /* 0x000fe200078e000f */
[----:B------:R-:W-:Y:S01]  /*16260*/  ISETP.GE.U32.AND P1, PT, R19, R10, PT ;  /* 0x0000000a1300720c */ /* 0x000fe20003f26070 */
        /* <DEDUP_REMOVED lines=11> */
[----:B------:R-:W-:-:S03]  /*16320*/  IMAD.WIDE.U32.X R8, R81, R83, R16, P3 ;  /* 0x0000005351087225 */ /* 0x000fc600018e0410 */
[----:B------:R-:W-:Y:S01]  /*16330*/  SEL R7, RZ, 0x1, P4 ;  /* 0x00000001ff077807 */ /* 0x000fe20002000000 */
[----:B------:R-:W-:Y:S01]  /*16340*/  IMAD.X R11, RZ, RZ, RZ, P5 ;  /* 0x000000ffff0b7224 */ /* 0x000fe200028e06ff */
[----:B------:R-:W-:Y:S01]  /*16350*/  IADD3 R18, P5, PT, R15, R18, RZ ;  /* 0x000000120f127210 */ /* 0x000fe20007fbe0ff */
[----:B------:R-:W-:Y:S01]  /*16360*/  IMAD.MOV.U32 R10, RZ, RZ, R13 ;  /* 0x000000ffff0a7224 */ /* 0x000fe200078e000d */
[----:B------:R-:W-:Y:S01]  /*16370*/  IADD3 R31, P3, P1, R14, R8, R31 ;  /* 0x000000080e1f7210 */ /* 0x000fe2000797e01f */
[----:B------:R-:W-:-:S03]  /*16380*/  IMAD.WIDE.U32 R12, R82, R82, RZ ;  /* 0x00000052520c7225 */ /* 0x000fc600078e00ff */
[----:B------:R-:W-:Y:S01]  /*16390*/  IADD3.X R33, PT, PT, R18, R9, RZ, P3, P1 ;  /* 0x0000000912217210 */ /* 0x000fe20001fe24ff */
[----:B------:R-:W-:Y:S01]  /*163a0*/  IMAD.WIDE.U32 R20, P0, R82, R83, R20 ;  /* 0x0000005352147225 */ /* 0x000fe20007800014 */
[----:B------:R-:W-:-:S03]  /*163b0*/  IADD3 R17, P1, PT, R31, R12, RZ ;  /* 0x0000000c1f117210 */ /* 0x000fc60007f3e0ff */
[----:B------:R-:W-:Y:S01]  /*163c0*/  IMAD.WIDE.U32.X R10, R81, R83, R10, P2 ;  /* 0x00000053510a7225 */ /* 0x000fe200010e040a */
[----:B------:R-:W-:Y:S02]  /*163d0*/  IADD3 R16, P3, PT, R13, R20, RZ ;  /* 0x000000140d107210 */ /* 0x000fe40007f7e0ff */
[C---:B------:R-:W-:Y:S01]  /*163e0*/  ISETP.GE.U32.AND P2, PT, R17.reuse, R12, PT ;  /* 0x0000000c1100720c */ /* 0x040fe20003f46070 */
[----:B------:R-:W-:Y:S01]  /*163f0*/  IMAD.X R29, RZ, RZ, RZ, P0 ;  /* 0x000000ffff1d7224 */ /* 0x000fe200000e06ff */
[----:B------:R-:W-:Y:S01]  /*16400*/  IADD3 R7, P0, P4, R17, R10, R7 ;  /* 0x0000000a11077210 */ /* 0x000fe20007c1e007 */
[----:B------:R-:W-:Y:S01]  /*16410*/  IMAD.X R13, R16, 0x1, R33, P1 ;  /* 0x00000001100d7824 */ /* 0x000fe200008e0621 */
[----:B------:R-:W-:Y:S01]  /*16420*/  ISETP.GE.U32.AND P1, PT, R31, R14, PT ;  /* 0x0000000e1f00720c */ /* 0x000fe20003f26070 */
[----:B------:R-:W-:-:S03]  /*16430*/  IMAD.WIDE.U32 R8, R81, R84, RZ ;  /* 0x0000005451087225 */ /* 0x000fc600078e00ff */
[----:B------:R-:W-:Y:S01]  /*16440*/  IADD3.X R15, PT, PT, R13, R11, RZ, P0, P4 ;  /* 0x0000000b0d0f7210 */ /* 0x000fe200007e84ff */
[----:B------:R-:W-:Y:S01]  /*16450*/  IMAD.MOV.U32 R28, RZ, RZ, R21 ;  /* 0x000000ffff1c7224 */ /* 0x000fe200078e0015 */
[----:B------:R-:W-:Y:S01]  /*16460*/  ISETP.GE.U32.AND P0, PT, R7, R17, PT ;  /* 0x000000110700720c */ /* 0x000fe20003f06070 */
[C---:B------:R-:W-:Y:S01]  /*16470*/  IMAD.WIDE.U32 R10, P4, R80.reuse, R85, R8 ;  /* 0x00000055500a7225 */ /* 0x040fe20007880008 */
[----:B------:R-:W-:Y:S02]  /*16480*/  ISETP.GE.U32.AND.EX P2, PT, R13, R16, PT, P2 ;  /* 0x000000100d00720c */ /* 0x000fe40003f46120 */
[----:B------:R-:W-:Y:S01]  /*16490*/  ISETP.GE.U32.AND.EX P0, PT, R15, R13, PT, P0 ;  /* 0x0000000d0f00720c */ /* 0x000fe20003f06100 */
[----:B------:R-:W-:Y:S01]  /*164a0*/  IMAD.WIDE.U32 R8, R80, R84, RZ ;  /* 0x0000005450087225 */ /* 0x000fe200078e00ff */
[----:B------:R-:W-:Y:S02]  /*164b0*/  SEL R8, RZ, 0x1, P2 ;  /* 0x00000001ff087807 */ /* 0x000fe40001000000 */
[----:B------:R-:W-:Y:S01]  /*164c0*/  SEL R47, RZ, 0x1, P0 ;  /* 0x00000001ff2f7807 */ /* 0x000fe20000000000 */
[----:B------:R-:W-:Y:S01]  /*164d0*/  IMAD.WIDE.U32 R16, R87, R80, RZ ;  /* 0x0000005057107225 */ /* 0x000fe200078e00ff */
[----:B------:R-:W-:-:S02]  /*164e0*/  IADD3 RZ, P0, PT, R9, R10, RZ ;  /* 0x0000000a09ff7210 */ /* 0x000fc40007f1e0ff */
[----:B------:R-:W-:Y:S01]  /*164f0*/  ISETP.GE.U32.AND.EX P1, PT, R33, R18, PT, P1 ;  /* 0x000000122100720c */ /* 0x000fe20003f26110 */
[----:B------:R-:W-:-:S03]  /*16500*/  IMAD.WIDE.U32.X R20, R83, R83, R28, P3 ;  /* 0x0000005353147225 */ /* 0x000fc600018e041c */
[----:B------:R-:W-:Y:S01]  /*16510*/  SEL R51, RZ, 0x1, P1 ;  /* 0x00000001ff337807 */ /* 0x000fe20000800000 */
[----:B------:R-:W-:Y:S01]  /*16520*/  IMAD.X R13, RZ, RZ, RZ, P4 ;  /* 0x000000ffff0d7224 */ /* 0x000fe200020e06ff */
[----:B------:R-:W-:Y:S01]  /*16530*/  IADD3 R47, P2, P3, R47, R20, R8 ;  /* 0x000000142f2f7210 */ /* 0x000fe20007b5e008 */
[----:B------:R-:W-:Y:S01]  /*16540*/  IMAD.MOV.U32 R12, RZ, RZ, R11 ;  /* 0x000000ffff0c7224 */ /* 0x000fe200078e000b */
[----:B------:R-:W-:Y:S01]  /*16550*/  IADD3 R7, P1, PT, R7, R14, RZ ;  /* 0x0000000e07077210 */ /* 0x000fe20007f3e0ff */
[----:B------:R-:W-:Y:S01]  /*16560*/  IMAD.WIDE.U32 R8, R86, R80, RZ ;  /* 0x0000005056087225 */ /* 0x000fe200078e00ff */
[----:B------:R-:W-:-:S03]  /*16570*/  IADD3.X R34, PT, PT, RZ, R21, RZ, P2, P3 ;  /* 0x00000015ff227210 */ /* 0x000fc600017e64ff */
[----:B------:R-:W-:-:S04]  /*16580*/  IMAD.WIDE.U32 R10, P4, R81, R86, R16 ;  /* 0x00000056510a7225 */ /* 0x000fc80007880010 */
[----:B------:R-:W-:Y:S01]  /*16590*/  IMAD.WIDE.U32.X R12, R81, R85, R12, P0 ;  /* 0x00000055510c7225 */ /* 0x000fe200000e040c */
[----:B------:R-:W-:-:S03]  /*165a0*/  IADD3 R17, P3, PT, R9, R10, RZ ;  /* 0x0000000a09117210 */ /* 0x000fc60007f7e0ff */
        /* <DEDUP_REMOVED lines=13> */
[----:B------:R-:W-:Y:S01]  /*16680*/  IMAD.X R35, RZ, RZ, RZ, P2 ;  /* 0x000000ffff237224 */ /* 0x000fe200010e06ff */
[----:B------:R-:W-:Y:S01]  /*16690*/  IADD3 R16, P2, PT, R51, R28, RZ ;  /* 0x0000001c33107210 */ /* 0x000fe20007f5e0ff */
[----:B------:R-:W-:Y:S02]  /*166a0*/  IMAD.MOV.U32 R36, RZ, RZ, R19 ;  /* 0x000000ffff247224 */ /* 0x000fe400078e0013 */
        /* <DEDUP_REMOVED lines=23> */
[----:B------:R-:W-:Y:S01]  /*16820*/  IMAD.WIDE.U32.X R30, R83, R85, R38, P6 ;  /* 0x00000055531e7225 */ /* 0x000fe200030e0426 */
[----:B------:R-:W-:Y:S02]  /*16830*/  ISETP.GE.U32.AND P2, PT, R29, R28, PT ;  /* 0x0000001c1d00720c */ /* 0x000fe40003f46070 */
[----:B------:R-:W-:Y:S01]  /*16840*/  ISETP.GE.U32.AND P6, PT, R45, R29, PT ;  /* 0x0000001d2d00720c */ /* 0x000fe20003fc6070 */
[----:B------:R-:W-:Y:S01]  /*16850*/  IMAD.WIDE.U32 R28, R87, R82, RZ ;  /* 0x00000052571c7225 */ /* 0x000fe200078e00ff */
[----:B------:R-:W-:Y:S02]  /*16860*/  SEL R13, RZ, 0x1, P5 ;  /* 0x00000001ff0d7807 */ /* 0x000fe40002800000 */
[----:B------:R-:W-:Y:S01]  /*16870*/  ISETP.GE.U32.AND P5, PT, R51, R8, PT ;  /* 0x000000083300720c */ /* 0x000fe20003fa6070 */
[----:B------:R-:W-:Y:S01]  /*16880*/  IMAD.X R37, RZ, RZ, RZ, P4 ;  /* 0x000000ffff257224 */ /* 0x000fe200020e06ff */
[----:B------:R-:W-:Y:S01]  /*16890*/  ISETP.GE.U32.AND.EX P1, PT, R12, R49, PT, P1 ;  /* 0x000000310c00720c */ /* 0x000fe20003f26110 */
[----:B------:R-:W-:Y:S01]  /*168a0*/  IMAD.MOV.U32 R36, RZ, RZ, R11 ;  /* 0x000000ffff247224 */ /* 0x000fe200078e000b */
[----:B------:R-:W-:-:S02]  /*168b0*/  ISETP.GE.U32.AND.EX P2, PT, R19, R44, PT, P2 ;  /* 0x0000002c1300720c */ /* 0x000fc40003f46120 */
[----:B------:R-:W-:Y:S01]  /*168c0*/  ISETP.GE.U32.AND.EX P6, PT, R10, R19, PT, P6 ;  /* 0x000000130a00720c */ /* 0x000fe20003fc6160 */
[----:B------:R-:W-:Y:S01]  /*168d0*/  IMAD.WIDE.U32 R18, R86, R82, RZ ;  /* 0x0000005256127225 */ /* 0x000fe200078e00ff */
[----:B------:R-:W-:Y:S02]  /*168e0*/  ISETP.GE.U32.AND.EX P5, PT, R46, R17, PT, P5 ;  /* 0x000000112e00720c */ /* 0x000fe40003fa6150 */
[----:B------:R-:W-:Y:S02]  /*168f0*/  SEL R33, RZ, 0x1, P1 ;  /* 0x00000001ff217807 */ /* 0x000fe40000800000 */
[----:B------:R-:W-:Y:S02]  /*16900*/  SEL R12, RZ, 0x1, P2 ;  /* 0x00000001ff0c7807 */ /* 0x000fe40001000000 */
[----:B------:R-:W-:Y:S02]  /*16910*/  SEL R39, RZ, 0x1, P6 ;  /* 0x00000001ff277807 */ /* 0x000fe40003000000 */
[----:B------:R-:W-:-:S02]  /*16920*/  SEL R35, RZ, 0x1, P5 ;  /* 0x00000001ff237807 */ /* 0x000fc40002800000 */
        /* <DEDUP_REMOVED lines=14> */
[----:B------:R-:W-:Y:S01]  /*16a10*/  IADD3 RZ, P6, PT, R15, R20, RZ ;  /* 0x000000140fff7210 */ /* 0x000fe20007fde0ff */
[----:B------:R-:W-:Y:S01]  /*16a20*/  IMAD.X R51, R16, 0x1, R51, P5 ;  /* 0x0000000110337824 */ /* 0x000fe200028e0633 */
[----:B------:R-:W-:Y:S01]  /*16a30*/  ISETP.GE.U32.AND P2, PT, R12, R18, PT ;  /* 0x000000120c00720c */ /* 0x000fe20003f46070 */
[----:B------:R-:W-:Y:S01]  /*16a40*/  IMAD.WIDE.U32 R14, R85, R84, RZ ;  /* 0x00000054550e7225 */ /* 0x000fe200078e00ff */
[----:B------:R-:W-:Y:S02]  /*16a50*/  ISETP.GE.U32.AND P5, PT, R19, R12, PT ;  /* 0x0000000c1300720c */ /* 0x000fe40003fa6070 */
[----:B------:R-:W-:Y:S01]  /*16a60*/  ISETP.GE.U32.AND.EX P2, PT, R16, R55, PT, P2 ;  /* 0x000000371000720c */ /* 0x000fe20003f46120 */
[----:B------:R-:W-:Y:S01]  /*16a70*/  IMAD.MOV.U32 R12, RZ, RZ, R21 ;  /* 0x000000ffff0c7224 */ /* 0x000fe200078e0015 */
[----:B------:R-:W-:Y:S01]  /*16a80*/  ISETP.GE.U32.AND.EX P5, PT, R51, R16, PT, P5 ;  /* 0x000000103300720c */ /* 0x000fe20003fa6150 */
[----:B------:R-:W-:Y:S01]  /*16a90*/  IMAD.WIDE.U32 R20, R85, R86, RZ ;  /* 0x0000005655147225 */ /* 0x000fe200078e00ff */
[----:B------:R-:W-:-:S02]  /*16aa0*/  SEL R16, RZ, 0x1, P2 ;  /* 0x00000001ff107807 */ /* 0x000fc40001000000 */
[----:B------:R-:W-:Y:S01]  /*16ab0*/  SEL R53, RZ, 0x1, P5 ;  /* 0x00000001ff357807 */ /* 0x000fe20002800000 */
[----:B------:R-:W-:-:S04]  /*16ac0*/  IMAD.WIDE.U32.X R12, R83, R87, R12, P6 ;  /* 0x00000057530c7225 */ /* 0x000fc800030e040c */
[----:B------:R-:W-:-:S04]  /*16ad0*/  IMAD.WIDE.U32 R14, P6, R84, R85, R14 ;  /* 0x00000055540e7225 */ /* 0x000fc800078c000e */
[----:B------:R-:W-:Y:S01]  /*16ae0*/  IMAD.X R33, RZ, RZ, RZ, P6 ;  /* 0x000000ffff217224 */ /* 0x000fe200030e06ff */
[----:B------:R-:W-:Y:S01]  /*16af0*/  IADD3 R53, P2, P6, R53, R12, R16 ;  /* 0x0000000c35357210 */ /* 0x000fe20007e5e010 */
[----:B------:R-:W-:-:S03]  /*16b00*/  IMAD.WIDE.U32 R34, P5, R84, R87, R20 ;  /* 0x0000005754227225 */ /* 0x000fc600078a0014 */
[----:B------:R-:W-:Y:S01]  /*16b10*/  IADD3.X R50, PT, PT, RZ, R13, RZ, P2, P6 ;  /* 0x0000000dff327210 */ /* 0x000fe200017ec4ff */
[----:B------:R-:W-:Y:S01]  /*16b20*/  IMAD.WIDE.U32 R30, R84, R86, RZ ;  /* 0x00000056541e7225 */ /* 0x000fe200078e00ff */
[----:B------:R-:W-:-:S03]  /*16b30*/  IADD3 R13, P6, PT, R45, R8, RZ ;  /* 0x000000082d0d7210 */ /* 0x000fc60007fde0ff */
[----:B------:R-:W-:Y:S01]  /*16b40*/  IMAD.WIDE.U32 R20, R84, R84, RZ ;  /* 0x0000005454147225 */ /* 0x000fe200078e00ff */
[----:B------:R-:W-:-:S03]  /*16b50*/  IADD3 RZ, P4, PT, R31, R34, RZ ;  /* 0x000000221fff7210 */ /* 0x000fc60007f9e0ff */
[----:B------:R-:W-:Y:S01]  /*16b60*/  IMAD.MOV.U32 R32, RZ, RZ, R15 ;  /* 0x000000ffff207224 */ /* 0x000fe200078e000f */
[----:B------:R-:W-:Y:S01]  /*16b70*/  IADD3 R48, P2, PT, R21, R14, RZ ;  /* 0x0000000e15307210 */ /* 0x000fe20007f5e0ff */
[----:B------:R-:W-:Y:S01]  /*16b80*/  IMAD.X R15, RZ, RZ, RZ, P5 ;  /* 0x000000ffff0f7224 */ /* 0x000fe200028e06ff */
[----:B------:R-:W-:Y:S01]  /*16b90*/  IADD3 R46, P5, PT, R19, R20, RZ ;  /* 0x00000014132e7210 */ /* 0x000fe20007fbe0ff */
[----:B------:R-:W-:Y:S01]  /*16ba0*/  IMAD.X R31, RZ, RZ, RZ, P0 ;  /* 0x000000ffff1f7224 */ /* 0x000fe200000e06ff */
[----:B------:R-:W-:Y:S01]  /*16bb0*/  ISETP.GE.U32.AND P0, PT, R13, R8, PT ;  /* 0x000000080d00720c */ /* 0x000fe20003f06070 */
[----:B------:R-:W-:Y:S02]  /*16bc0*/  IMAD.X R12, R10, 0x1, R17, P6 ;  /* 0x000000010a0c7824 */ /* 0x000fe400030e0611 */
[-C--:B0-----:R-:W-:Y:S02]  /*16bd0*/  IMAD R8, R3, R70.reuse, RZ ;  /* 0x0000004603087224 */ /* 0x081fe400078e02ff */
[----:B------:R-:W-:Y:S01]  /*16be0*/  IMAD.X R51, R48, 0x1, R51, P5 ;  /* 0x0000000130337824 */ /* 0x000fe200028e0633 */
[----:B------:R-:W-:Y:S01]  /*16bf0*/  IADD3 R19, P5, PT, R46, R39, RZ ;  /* 0x000000272e137210 */ /* 0x000fe20007fbe0ff */
[----:B------:R-:W-:Y:S01]  /*16c00*/  IMAD.WIDE.U32 R10, R4, R70, RZ ;  /* 0x00000046040a7225 */ /* 0x000fe200078e00ff */
[----:B------:R-:W-:-:S02]  /*16c10*/  ISETP.GE.U32.AND.EX P6, PT, R12, R17, PT, P0 ;  /* 0x000000110c00720c */ /* 0x000fc40003fc6100 */
[----:B------:R-:W-:Y:S01]  /*16c20*/  ISETP.GE.U32.AND P0, PT, R46, R20, PT ;  /* 0x000000142e00720c */ /* 0x000fe20003f06070 */
[----:B------:R-:W-:Y:S01]  /*16c30*/  IMAD R39, R4, R71, R8 ;  /* 0x0000004704277224 */ /* 0x000fe200078e0208 */
[----:B------:R-:W-:Y:S01]  /*16c40*/  SEL R8, RZ, 0x1, P6 ;  /* 0x00000001ff087807 */ /* 0x000fe20003000000 */
[----:B------:R-:W-:Y:S01]  /*16c50*/  IMAD.MOV.U32 R30, RZ, RZ, R29 ;  /* 0x000000ffff1e7224 */ /* 0x000fe200078e001d */
[----:B------:R-:W-:Y:S01]  /*16c60*/  ISETP.GE.U32.AND.EX P0, PT, R51, R48, PT, P0 ;  /* 0x000000303300720c */ /* 0x000fe20003f06100 */
[----:B------:R-:W-:Y:S01]  /*16c70*/  IMAD.WIDE.U32.X R28, R81, R87, R36, P3 ;  /* 0x00000057511c7225 */ /* 0x000fe200018e0424 */
[----:B------:R-:W-:-:S03]  /*16c80*/  IADD3 R45, P3, PT, R19, R18, RZ ;  /* 0x00000012132d7210 */ /* 0x000fc60007f7e0ff */
[----:B------:R-:W-:-:S04]  /*16c90*/  IMAD.WIDE.U32 R16, R87, R84, RZ ;  /* 0x0000005457107225 */ /* 0x000fc800078e00ff */
[----:B------:R-:W-:Y:S02]  /*16ca0*/  IMAD.X R44, R51, 0x1, R44, P5 ;  /* 0x00000001332c7824 */ /* 0x000fe400028e062c */
[----:B------:R-:W-:Y:S02]  /*16cb0*/  IMAD.IADD R11, R11, 0x1, R39 ;  /* 0x000000010b0b7824 */ /* 0x000fe400078e0227 */
[----:B------:R-:W-:Y:S01]  /*16cc0*/  IMAD.X R47, R44, 0x1, R55, P3 ;  /* 0x000000012c2f7824 */ /* 0x000fe200018e0637 */
[----:B------:R-:W-:Y:S01]  /*16cd0*/  IADD3 R8, P3, P6, R45, R28, R8 ;  /* 0x0000001c2d087210 */ /* 0x000fe20007e7e008 */
[----:B-1----:R-:W-:-:S03]  /*16ce0*/  IMAD.WIDE.U32 R38, R11, R68, RZ ;  /* 0x000000440b267225 */ /* 0x002fc600078e00ff */
[----:B------:R-:W-:Y:S01]  /*16cf0*/  IADD3.X R28, PT, PT, R47, R29, RZ, P3, P6 ;  /* 0x0000001d2f1c7210 */ /* 0x000fe20001fec4ff */
[----:B------:R-:W-:Y:S01]  /*16d00*/  IMAD.MOV.U32 R14, RZ, RZ, R35 ;  /* 0x000000ffff0e7224 */ /* 0x000fe200078e0023 */
[----:B------:R-:W-:Y:S01]  /*16d10*/  SEL R29, RZ, 0x1, P0 ;  /* 0x00000001ff1d7807 */ /* 0x000fe20000000000 */
[----:B------:R-:W-:-:S04]  /*16d20*/  IMAD.WIDE.U32 R34, P5, R85, R86, R16 ;  /* 0x0000005655227225 */ /* 0x000fc800078a0010 */
[----:B------:R-:W-:-:S04]  /*16d30*/  IMAD.WIDE.U32 R20, R86, R84, RZ ;  /* 0x0000005456147225 */ /* 0x000fc800078e00ff */
[----:B------:R-:W-:Y:S01]  /*16d40*/  IMAD.WIDE.U32 R36, R10, R68, RZ ;  /* 0x000000440a247225 */ /* 0x000fe200078e00ff */
[----:B------:R-:W-:-:S03]  /*16d50*/  IADD3 R49, P3, PT, R21, R34, RZ ;  /* 0x0000002215317210 */ /* 0x000fc60007f7e0ff */
[----:B------:R-:W-:Y:S01]  /*16d60*/  IMAD.X R17, RZ, RZ, RZ, P5 ;  /* 0x000000ffff117224 */ /* 0x000fe200028e06ff */
[----:B------:R-:W-:Y:S01]  /*16d70*/  ISETP.GE.U32.AND P5, PT, R19, R46, PT ;  /* 0x0000002e1300720c */ /* 0x000fe20003fa6070 */
[----:B------:R-:W-:Y:S01]  /*16d80*/  IMAD.WIDE.U32 R38, P6, R10, R69, R38 ;  /* 0x000000450a267225 */ /* 0x000fe200078c0026 */
[----:B------:R-:W-:Y:S02]  /*16d90*/  LOP3.LUT R21, RZ, R36, RZ, 0x33, !PT ;  /* 0x00000024ff157212 */ /* 0x000fe400078e33ff */
[----:B------:R-:W-:Y:S01]  /*16da0*/  ISETP.GE.U32.AND.EX P5, PT, R44, R51, PT, P5 ;  /* 0x000000332c00720c */ /* 0x000fe20003fa6150 */
[----:B------:R-:W-:Y:S01]  /*16db0*/  IMAD.WIDE.U32.X R32, R85, R85, R32, P2 ;  /* 0x0000005555207225 */ /* 0x000fe200010e0420 */
[----:B------:R-:W-:Y:S02]  /*16dc0*/  IADD3 R36, P2, PT, R37, R38, RZ ;  /* 0x0000002625247210 */ /* 0x000fe40007f5e0ff */
[----:B------:R-:W-:Y:S01]  /*16dd0*/  ISETP.GT.U32.AND P0, PT, R4, R21, PT ;  /* 0x000000150400720c */ /* 0x000fe20003f04070 */
[----:B------:R-:W-:Y:S01]  /*16de0*/  IMAD.X R19, RZ, RZ, RZ, P6 ;  /* 0x000000ffff137224 */ /* 0x000fe200030e06ff */
[----:B------:R-:W-:Y:S01]  /*16df0*/  LOP3.LUT R4, RZ, R36, RZ, 0x33, !PT ;  /* 0x00000024ff047212 */ /* 0x000fe200078e33ff */
[----:B------:R-:W-:Y:S01]  /*16e00*/  IMAD.MOV.U32 R16, RZ, RZ, R35 ;  /* 0x000000ffff107224 */ /* 0x000fe200078e0023 */
[----:B------:R-:W-:Y:S01]  /*16e10*/  SEL R21, RZ, 0x1, P5 ;  /* 0x00000001ff157807 */ /* 0x000fe20002800000 */
[----:B--2---:R-:W-:Y:S01]  /*16e20*/  IMAD.WIDE.U32 R34, R11, R66, RZ ;  /* 0x000000420b227225 */ /* 0x004fe200078e00ff */
[----:B------:R-:W-:-:S02]  /*16e30*/  ISETP.GE.U32.AND P5, PT, R45, R18, PT ;  /* 0x000000122d00720c */ /* 0x000fc40003fa6070 */
[----:B------:R-:W-:Y:S01]  /*16e40*/  ISETP.GT.U32.AND.EX P0, PT, R3, R4, PT, P0 ;  /* 0x000000040300720c */ /* 0x000fe20003f04100 */
[----:B------:R-:W-:Y:S01]  /*16e50*/  IMAD.MOV.U32 R18, RZ, RZ, R39 ;  /* 0x000000ffff127224 */ /* 0x000fe200078e0027 */
[----:B------:R-:W-:Y:S01]  /*16e60*/  ISETP.GE.U32.AND.EX P5, PT, R47, R55, PT, P5 ;  /* 0x000000372f00720c */ /* 0x000fe20003fa6150 */
[----:B------:R-:W-:Y:S01]  /*16e70*/  IMAD.WIDE.U32.X R30, R83, R87, R30, P1 ;  /* 0x00000057531e7225 */ /* 0x000fe200008e041e */
[----:B------:R-:W-:Y:S02]  /*16e80*/  SEL R3, RZ, 0x1, !P0 ;  /* 0x00000001ff037807 */ /* 0x000fe40004000000 */
[----:B------:R-:W-:Y:S01]  /*16e90*/  ISETP.GE.U32.AND P0, PT, R8, R45, PT ;  /* 0x0000002d0800720c */ /* 0x000fe20003f06070 */
[----:B------:R-:W-:Y:S01]  /*16ea0*/  IMAD.WIDE.U32.X R18, R11, R69, R18, P2 ;  /* 0x000000450b127225 */ /* 0x000fe200010e0412 */
[----:B------:R-:W-:Y:S02]  /*16eb0*/  IADD3 R36, P2, P6, R21, R32, R29 ;  /* 0x0000002015247210 */ /* 0x000fe40007e5e01d */
[----:B------:R-:W-:Y:S01]  /*16ec0*/  ISETP.GE.U32.AND.EX P0, PT, R28, R47, PT, P0 ;  /* 0x0000002f1c00720c */ /* 0x000fe20003f06100 */
[----:B------:R-:W-:Y:S01]  /*16ed0*/  IMAD.WIDE.U32.X R14, R85, R87, R14, P4 ;  /* 0x00000057550e7225 */ /* 0x000fe200020e040e */
[----:B------:R-:W-:-:S02]  /*16ee0*/  IADD3.X R38, PT, PT, RZ, R33, RZ, P2, P6 ;  /* 0x00000021ff267210 */ /* 0x000fc400017ec4ff */
[----:B------:R-:W-:Y:S01]  /*16ef0*/  IADD3 R4, P6, PT, R3, R18, RZ ;  /* 0x0000001203047210 */ /* 0x000fe20007fde0ff */
[----:B------:R-:W-:-:S04]  /*16f00*/  IMAD.WIDE.U32 R32, R10, R66, RZ ;  /* 0x000000420a207225 */ /* 0x000fc800078e00ff */
[----:B------:R-:W-:Y:S01]  /*16f10*/  IMAD.WIDE.U32 R34, P2, R10, R67, R34 ;  /* 0x000000430a227225 */ /* 0x000fe20007840022 */
[----:B------:R-:W-:-:S03]  /*16f20*/  IADD3 R3, P1, PT, R5, R32, RZ ;  /* 0x0000002005037210 */ /* 0x000fc60007f3e0ff */
[----:B------:R-:W-:Y:S01]  /*16f30*/  IMAD.X R29, RZ, RZ, R19, P6 ;  /* 0x000000ffff1d7224 */ /* 0x000fe200030e0613 */
[----:B------:R-:W-:Y:S01]  /*16f40*/  IADD3 R21, P6, PT, R33, R34, RZ ;  /* 0x0000002221157210 */ /* 0x000fe20007fde0ff */
[----:B------:R-:W-:Y:S01]  /*16f50*/  IMAD.X R5, RZ, RZ, RZ, P2 ;  /* 0x000000ffff057224 */ /* 0x000fe200010e06ff */
[----:B------:R-:W-:Y:S01]  /*16f60*/  IADD3 R18, P2, PT, R3, R4, RZ ;  /* 0x0000000403127210 */ /* 0x000fe20007f5e0ff */
[----:B------:R-:W-:Y:S01]  /*16f70*/  IMAD.WIDE.U32.X R16, R85, R87, R16, P3 ;  /* 0x0000005755107225 */ /* 0x000fe200018e0410 */
[----:B------:R-:W-:Y:S02]  /*16f80*/  SEL R33, RZ, 0x1, P5 ;  /* 0x00000001ff217807 */ /* 0x000fe40002800000 */
[----:B------:R-:W-:Y:S01]  /*16f90*/  ISETP.GE.U32.AND P5, PT, R3, R32, PT ;  /* 0x000000200300720c */ /* 0x000fe20003fa6070 */
[----:B------:R-:W-:Y:S01]  /*16fa0*/  IMAD.X R6, R21, 0x1, R6, P1 ;  /* 0x0000000115067824 */ /* 0x000fe200008e0606 */
[----:B------:R-:W-:Y:S01]  /*16fb0*/  ISETP.GE.U32.AND P1, PT, R18, R4, PT ;  /* 0x000000041200720c */ /* 0x000fe20003f26070 */
[----:B------:R-:W-:Y:S01]  /*16fc0*/  IMAD.MOV.U32 R4, RZ, RZ, R35 ;  /* 0x000000ffff047224 */ /* 0x000fe200078e0023 */
[----:B------:R-:W-:Y:S01]  /*16fd0*/  SEL R3, RZ, 0x1, P0 ;  /* 0x00000001ff037807 */ /* 0x000fe20000000000 */
[C---:B------:R-:W-:Y:S01]  /*16fe0*/  IMAD.X R19, R6.reuse, 0x1, R29, P2 ;  /* 0x0000000106137824 */ /* 0x040fe200010e061d */
[----:B------:R-:W-:Y:S01]  /*16ff0*/  ISETP.GE.U32.AND.EX P2, PT, R6, R21, PT, P5 ;  /* 0x000000150600720c */ /* 0x000fe20003f46150 */
[----:B------:R-:W-:-:S03]  /*17000*/  IMAD.WIDE.U32.X R4, R11, R67, R4, P6 ;  /* 0x000000430b047225 */ /* 0x000fc600030e0404 */
[----:B------:R-:W-:Y:S02]  /*17010*/  ISETP.GE.U32.AND.EX P0, PT, R19, R29, PT, P1 ;  /* 0x0000001d1300720c */ /* 0x000fe40003f06110 */
[----:B------:R-:W-:Y:S02]  /*17020*/  IADD3 R21, P1, PT, R53, R20, RZ ;  /* 0x0000001435157210 */ /* 0x000fe40007f3e0ff */
[----:B------:R-:W-:Y:S02]  /*17030*/  IADD3 R29, P5, P6, R3, R30, R33 ;  /* 0x0000001e031d7210 */ /* 0x000fe40007ebe021 */
[----:B------:R-:W-:Y:S01]  /*17040*/  SEL R6, RZ, 0x1, P2 ;  /* 0x00000001ff067807 */ /* 0x000fe20001000000 */
[----:B------:R-:W-:Y:S01]  /*17050*/  IMAD.X R35, R49, 0x1, R50, P1 ;  /* 0x0000000131237824 */ /* 0x000fe200008e0632 */
[----:B------:R-:W-:Y:S02]  /*17060*/  IADD3 R33, P2, PT, R21, R36, RZ ;  /* 0x0000002415217210 */ /* 0x000fe40007f5e0ff */
[----:B------:R-:W-:-:S02]  /*17070*/  SEL R3, RZ, 0x1, P0 ;  /* 0x00000001ff037807 */ /* 0x000fc40000000000 */
[----:B------:R-:W-:Y:S01]  /*17080*/  ISETP.GE.U32.AND P0, PT, R21, R20, PT ;  /* 0x000000141500720c */ /* 0x000fe20003f06070 */
[----:B------:R-:W-:Y:S01]  /*17090*/  IMAD.X R36, R35, 0x1, R38, P2 ;  /* 0x0000000123247824 */ /* 0x000fe200010e0626 */
[----:B------:R-:W-:Y:S02]  /*170a0*/  ISETP.GE.U32.AND P1, PT, R33, R21, PT ;  /* 0x000000152100720c */ /* 0x000fe40003f26070 */
[----:B------:R-:W-:Y:S01]  /*170b0*/  IADD3.X R21, PT, PT, RZ, R31, RZ, P5, P6 ;  /* 0x0000001fff157210 */ /* 0x000fe20002fec4ff */
[----:B---3--:R-:W-:Y:S01]  /*170c0*/  IMAD.WIDE.U32 R30, R11, R64, RZ ;  /* 0x000000400b1e7225 */ /* 0x008fe200078e00ff */
[----:B------:R-:W-:Y:S02]  /*170d0*/  IADD3 R3, P6, P5, R3, R4, R6 ;  /* 0x0000000403037210 */ /* 0x000fe40007dde006 */
[----:B------:R-:W-:Y:S01]  /*170e0*/  IADD3 R6, P2, PT, R33, R20, RZ ;  /* 0x0000001421067210 */ /* 0x000fe20007f5e0ff */
[----:B----4-:R-:W-:Y:S01]  /*170f0*/  IMAD.WIDE.U32 R32, R11, R62, RZ ;  /* 0x0000003e0b207225 */ /* 0x010fe200078e00ff */
[----:B------:R-:W-:-:S02]  /*17100*/  IADD3.X R34, PT, PT, RZ, R5, RZ, P6, P5 ;  /* 0x00000005ff227210 */ /* 0x000fc400037ea4ff */
[----:B------:R-:W-:Y:S01]  /*17110*/  ISETP.GE.U32.AND.EX P1, PT, R36, R35, PT, P1 ;  /* 0x000000232400720c */ /* 0x000fe20003f26110 */
[----:B------:R-:W-:Y:S01]  /*17120*/  IMAD.WIDE.U32 R4, R10, R64, RZ ;  /* 0x000000400a047225 */ /* 0x000fe200078e00ff */
[----:B------:R-:W-:Y:S02]  /*17130*/  ISETP.GE.U32.AND.EX P0, PT, R35, R49, PT, P0 ;  /* 0x000000312300720c */ /* 0x000fe40003f06100 */
[----:B------:R-:W-:Y:S01]  /*17140*/  IADD3 R29, P4, PT, R6, R29, RZ ;  /* 0x0000001d061d7210 */ /* 0x000fe20007f9e0ff */
[----:B------:R-:W-:Y:S01]  /*17150*/  IMAD.WIDE.U32 R30, P5, R10, R65, R30 ;  /* 0x000000410a1e7225 */ /* 0x000fe200078a001e */
[----:B------:R-:W-:Y:S02]  /*17160*/  IADD3 R7, P6, PT, R7, R4, RZ ;  /* 0x0000000407077210 */ /* 0x000fe40007fde0ff */
[----:B------:R-:W-:Y:S01]  /*17170*/  SEL R39, RZ, 0x1, P1 ;  /* 0x00000001ff277807 */ /* 0x000fe20000800000 */
[----:B------:R-:W-:Y:S01]  /*17180*/  IMAD.X R36, R36, 0x1, R49, P2 ;  /* 0x0000000124247824 */ /* 0x000fe200010e0631 */
[----:B------:R-:W-:-:S02]  /*17190*/  ISETP.GE.U32.AND P2, PT, R6, R20, PT ;  /* 0x000000140600720c */ /* 0x000fc40003f46070 */
[----:B------:R-:W-:Y:S01]  /*171a0*/  IADD3 R20, P3, PT, R5, R30, RZ ;  /* 0x0000001e05147210 */ /* 0x000fe20007f7e0ff */
[----:B------:R-:W-:Y:S01]  /*171b0*/  IMAD.X R5, RZ, RZ, RZ, P5 ;  /* 0x000000ffff057224 */ /* 0x000fe200028e06ff */
[----:B------:R-:W-:Y:S01]  /*171c0*/  SEL R30, RZ, 0x1, P0 ;  /* 0x00000001ff1e7807 */ /* 0x000fe20000000000 */
[----:B------:R-:W-:Y:S01]  /*171d0*/  IMAD.X R21, R36, 0x1, R21, P4 ;  /* 0x0000000124157824 */ /* 0x000fe200020e0615 */
[----:B------:R-:W-:Y:S01]  /*171e0*/  ISETP.GE.U32.AND P0, PT, R29, R6, PT ;  /* 0x000000061d00720c */ /* 0x000fe20003f06070 */
[----:B------:R-:W-:Y:S01]  /*171f0*/  IMAD.X R9, R20, 0x1, R9, P6 ;  /* 0x0000000114097824 */ /* 0x000fe200030e0609 */
[C---:B------:R-:W-:Y:S02]  /*17200*/  IADD3 R6, P5, PT, R7.reuse, R3, RZ ;  /* 0x0000000307067210 */ /* 0x040fe40007fbe0ff */
[----:B------:R-:W-:Y:S01]  /*17210*/  ISETP.GE.U32.AND P1, PT, R7, R4, PT ;  /* 0x000000040700720c */ /* 0x000fe20003f26070 */
[----:B------:R-:W-:Y:S01]  /*17220*/  IMAD.MOV.U32 R4, RZ, RZ, R31 ;  /* 0x000000ffff047224 */ /* 0x000fe200078e001f */
[----:B------:R-:W-:Y:S01]  /*17230*/  ISETP.GE.U32.AND.EX P2, PT, R36, R49, PT, P2 ;  /* 0x000000312400720c */ /* 0x000fe20003f46120 */
[----:B------:R-:W-:Y:S01]  /*17240*/  IMAD.X R7, R9, 0x1, R34, P5 ;  /* 0x0000000109077824 */ /* 0x000fe200028e0622 */
[----:B------:R-:W-:Y:S01]  /*17250*/  ISETP.GE.U32.AND P5, PT, R6, R3, PT ;  /* 0x000000030600720c */ /* 0x000fe20003fa6070 */
[----:B------:R-:W-:Y:S01]  /*17260*/  IMAD.WIDE.U32.X R4, R11, R65, R4, P3 ;  /* 0x000000410b047225 */ /* 0x000fe200018e0404 */
[----:B------:R-:W-:-:S02]  /*17270*/  ISETP.GE.U32.AND.EX P0, PT, R21, R36, PT, P0 ;  /* 0x000000241500720c */ /* 0x000fc40003f06100 */
[----:B------:R-:W-:Y:S02]  /*17280*/  ISETP.GE.U32.AND.EX P1, PT, R9, R20, PT, P1 ;  /* 0x000000140900720c */ /* 0x000fe40003f26110 */
[----:B------:R-:W-:Y:S02]  /*17290*/  ISETP.GE.U32.AND.EX P5, PT, R7, R34, PT, P5 ;  /* 0x000000220700720c */ /* 0x000fe40003fa6150 */
[----:B------:R-:W-:Y:S02]  /*172a0*/  IADD3 R39, P4, P6, R39, R14, R30 ;  /* 0x0000000e27277210 */ /* 0x000fe40007e9e01e */
[----:B------:R-:W-:Y:S01]  /*172b0*/  SEL R14, RZ, 0x1, P2 ;  /* 0x00000001ff0e7807 */ /* 0x000fe20001000000 */
[C---:B------:R-:W-:Y:S01]  /*172c0*/  IMAD.WIDE.U32 R32, P2, R10.reuse, R63, R32 ;  /* 0x0000003f0a207225 */ /* 0x040fe20007840020 */
[----:B------:R-:W-:Y:S02]  /*172d0*/  SEL R31, RZ, 0x1, P0 ;  /* 0x00000001ff1f7807 */ /* 0x000fe40000000000 */
[----:B------:R-:W-:Y:S01]  /*172e0*/  SEL R9, RZ, 0x1, P1 ;  /* 0x00000001ff097807 */ /* 0x000fe20000800000 */
[----:B------:R-:W-:Y:S01]  /*172f0*/  IMAD.X R35, RZ, RZ, RZ, P2 ;  /* 0x000000ffff237224 */ /* 0x000fe200010e06ff */
[----:B------:R-:W-:Y:S01]  /*17300*/  SEL R3, RZ, 0x1, P5 ;  /* 0x00000001ff037807 */ /* 0x000fe20002800000 */
[----:B------:R-:W-:Y:S01]  /*17310*/  IMAD.MOV.U32 R34, RZ, RZ, R33 ;  /* 0x000000ffff227224 */ /* 0x000fe200078e0021 */
[----:B------:R-:W-:Y:S01]  /*17320*/  IADD3 R16, P0, P1, R31, R16, R14 ;  /* 0x000000101f107210 */ /* 0x000fe2000791e00e */
[----:B------:R-:W-:Y:S01]  /*17330*/  IMAD.WIDE.U32 R30, R10, R62, RZ ;  /* 0x0000003e0a1e7225 */ /* 0x000fe200078e00ff */
[----:B------:R-:W-:-:S02]  /*17340*/  IADD3.X R20, PT, PT, RZ, R15, RZ, P4, P6 ;  /* 0x0000000fff147210 */ /* 0x000fc400027ec4ff */
[----:B------:R-:W-:Y:S01]  /*17350*/  IADD3 R4, P3, P4, R3, R4, R9 ;  /* 0x0000000403047210 */ /* 0x000fe20007c7e009 */
[----:B------:R-:W-:Y:S01]  /*17360*/  IMAD.WIDE.U32 R14, R87, R86, RZ ;  /* 0x00000056570e7225 */ /* 0x000fe200078e00ff */
[----:B------:R-:W-:Y:S02]  /*17370*/  IADD3.X R37, PT, PT, RZ, R17, RZ, P0, P1 ;  /* 0x00000011ff257210 */ /* 0x000fe400007e24ff */
[----:B------:R-:W-:Y:S02]  /*17380*/  IADD3.X R17, PT, PT, RZ, R5, RZ, P3, P4 ;  /* 0x00000005ff117210 */ /* 0x000fe40001fe84ff */
[----:B------:R-:W-:Y:S01]  /*17390*/  IADD3 R13, P0, PT, R13, R30, RZ ;  /* 0x0000001e0d0d7210 */ /* 0x000fe20007f1e0ff */
[----:B------:R-:W-:Y:S01]  /*173a0*/  IMAD.WIDE.U32 R14, P3, R86, R87, R14 ;  /* 0x00000057560e7225 */ /* 0x000fe2000786000e */
[----:B------:R-:W-:Y:S02]  /*173b0*/  IADD3 R3, P4, PT, R31, R32, RZ ;  /* 0x000000201f037210 */ /* 0x000fe40007f9e0ff */
        /* <DEDUP_REMOVED lines=9> */
[----:B------:R-:W-:Y:S02]  /*17450*/  ISETP.GE.U32.AND.EX P1, PT, R38, R17, PT, P1 ;  /* 0x000000112600720c */ /* 0x000fe40003f26110 */
[----:B------:R-:W-:Y:S01]  /*17460*/  IADD3 R17, P2, PT, R5, R14, RZ ;  /* 0x0000000e05117210 */ /* 0x000fe20007f5e0ff */
[----:B------:R-:W-:Y:S01]  /*17470*/  IMAD.X R5, RZ, RZ, RZ, P3 ;  /* 0x000000ffff057224 */ /* 0x000fe200018e06ff */
[----:B------:R-:W-:Y:S02]  /*17480*/  IADD3 R14, P3, PT, R13, R16, RZ ;  /* 0x000000100d0e7210 */ /* 0x000fe40007f7e0ff */
[----:B------:R-:W-:Y:S01]  /*17490*/  SEL R12, RZ, 0x1, P0 ;  /* 0x00000001ff0c7807 */ /* 0x000fe20000000000 */
[----:B------:R-:W-:Y:S01]  /*174a0*/  IMAD.X R16, R17, 0x1, R20, P4 ;  /* 0x0000000111107824 */ /* 0x000fe200020e0614 */
[----:B------:R-:W-:-:S02]  /*174b0*/  SEL R3, RZ, 0x1, P1 ;  /* 0x00000001ff037807 */ /* 0x000fc40000800000 */
[----:B------:R-:W-:Y:S01]  /*174c0*/  ISETP.GE.U32.AND P0, PT, R13, R4, PT ;  /* 0x000000040d00720c */ /* 0x000fe20003f06070 */
[----:B------:R-:W-:Y:S01]  /*174d0*/  IMAD.MOV.U32 R4, RZ, RZ, R15 ;  /* 0x000000ffff047224 */ /* 0x000fe200078e000f */
[----:B------:R-:W-:Y:S01]  /*174e0*/  ISETP.GE.U32.AND P1, PT, R14, R13, PT ;  /* 0x0000000d0e00720c */ /* 0x000fe20003f26070 */
[C---:B------:R-:W-:Y:S01]  /*174f0*/  IMAD.X R13, R16.reuse, 0x1, R37, P3 ;  /* 0x00000001100d7824 */ /* 0x040fe200018e0625 */
[----:B------:R-:W-:Y:S01]  /*17500*/  IADD3 R31, P3, P4, R3, R10, R12 ;  /* 0x0000000a031f7210 */ /* 0x000fe20007c7e00c */
[----:B------:R-:W-:Y:S01]  /*17510*/  IMAD.WIDE.U32.X R4, R87, R87, R4, P2 ;  /* 0x0000005757047225 */ /* 0x000fe200010e0404 */
[----:B------:R-:W-:Y:S02]  /*17520*/  ISETP.GE.U32.AND.EX P0, PT, R16, R17, PT, P0 ;  /* 0x000000111000720c */ /* 0x000fe40003f06100 */
[----:B------:R-:W-:Y:S02]  /*17530*/  IADD3.X R11, PT, PT, RZ, R11, RZ, P3, P4 ;  /* 0x0000000bff0b7210 */ /* 0x000fe40001fe84ff */
[----:B------:R-:W-:-:S02]  /*17540*/  ISETP.NE.U32.AND P2, PT, R31, RZ, PT ;  /* 0x000000ff1f00720c */ /* 0x000fc40003f45070 */
        /* <DEDUP_REMOVED lines=32> */
.L_x_214:
[----:B------:R-:W-:-:S04]  /*17750*/  IMAD.WIDE.U32 R4, R79, R78, RZ ;  /* 0x0000004e4f047225 */ /* 0x000fc800078e00ff */
[----:B------:R-:W-:-:S04]  /*17760*/  IMAD.WIDE.U32 R10, R78, R78, RZ ;  /* 0x0000004e4e0a7225 */ /* 0x000fc800078e00ff */
[----:B------:R-:W-:-:S04]  /*17770*/  IMAD.WIDE.U32 R4, P0, R78, R79, R4 ;  /* 0x0000004f4e047225 */ /* 0x000fc80007800004 */
[----:B------:R-:W-:-:S04]  /*17780*/  IMAD.WIDE.U32 R34, R77, R78, RZ ;  /* 0x0000004e4d227225 */ /* 0x000fc800078e00ff */
[----:B------:R-:W-:Y:S01]  /*17790*/  IMAD.X R17, RZ, RZ, RZ, P0 ;  /* 0x000000ffff117224 */ /* 0x000fe200000e06ff */
[----:B------:R-:W-:Y:S01]  /*177a0*/  IADD3 R31, P0, PT, R11, R4, RZ ;  /* 0x000000040b1f7210 */ /* 0x000fe20007f1e0ff */
[----:B------:R-:W-:Y:S02]  /*177b0*/  IMAD.MOV.U32 R16, RZ, RZ, R5 ;  /* 0x000000ffff107224 */ /* 0x000fe400078e0005 */
[----:B------:R-:W-:-:S04]  /*177c0*/  IMAD.WIDE.U32 R32, R76, R78, RZ ;  /* 0x0000004e4c207225 */ /* 0x000fc800078e00ff */
[----:B------:R-:W-:-:S04]  /*177d0*/  IMAD.WIDE.U32 R36, P1, R79, R76, R34 ;  /* 0x0000004c4f247225 */ /* 0x000fc80007820022 */
[----:B------:R-:W-:Y:S01]  /*177e0*/  IMAD.WIDE.U32 R44, R79, R76, RZ ;  /* 0x0000004c4f2c7225 */ /* 0x000fe200078e00ff */
[----:B------:R-:W-:-:S03]  /*177f0*/  IADD3 R20, P6, PT, R33, R36, RZ ;  /* 0x0000002421147210 */ /* 0x000fc60007fde0ff */
[----:B------:R-:W-:-:S04]  /*17800*/  IMAD.WIDE.U32.X R4, R79, R79, R16, P0 ;  /* 0x0000004f4f047225 */ /* 0x000fc800000e0410 */
[----:B------:R-:W-:Y:S01]  /*17810*/  IMAD.WIDE.U32 R44, P0, R78, R77, R44 ;  /* 0x0000004d4e2c7225 */ /* 0x000fe2000780002c */
[----:B------:R-:W-:-:S03]  /*17820*/  IADD3 R33, P2, PT, R4, R32, RZ ;  /* 0x0000002004217210 */ /* 0x000fc60007f5e0ff */
        /* <DEDUP_REMOVED lines=8> */
[----:B------:R-:W-:Y:S01]  /*178b0*/  IMAD.WIDE.U32 R44, P2, R79, R74, R4 ;  /* 0x0000004a4f2c7225 */ /* 0x000fe20007840004 */
[----:B------:R-:W-:-:S03]  /*178c0*/  SEL R57, RZ, 0x1, P0 ;  /* 0x00000001ff397807 */ /* 0x000fc60000000000 */
[----:B------:R-:W-:-:S04]  /*178d0*/  IMAD.WIDE.U32 R34, R74, R78, RZ ;  /* 0x0000004e4a227225 */ /* 0x000fc800078e00ff */
[----:B------:R-:W-:Y:S01]  /*178e0*/  IMAD.WIDE.U32.X R4, R79, R77, R46, P3 ;  /* 0x0000004d4f047225 */ /* 0x000fe200018e042e */
[----:B------:R-:W-:-:S03]  /*178f0*/  IADD3 R44, P0, PT, R35, R44, RZ ;  /* 0x0000002c232c7210 */ /* 0x000fc60007f1e0ff */
[----:B------:R-:W-:Y:S01]  /*17900*/  IMAD.WIDE.U32 R46, R79, R74, RZ ;  /* 0x0000004a4f2e7225 */ /* 0x000fe200078e00ff */
[----:B------:R-:W-:-:S03]  /*17910*/  IADD3 R57, P4, P5, R34, R4, R57 ;  /* 0x0000000422397210 */ /* 0x000fc60007d9e039 */
[----:B------:R-:W-:Y:S01]  /*17920*/  IMAD.X R51, RZ, RZ, RZ, P1 ;  /* 0x000000ffff337224 */ /* 0x000fe200008e06ff */
[----:B------:R-:W-:Y:S01]  /*17930*/  IADD3.X R11, PT, PT, R44, R5, RZ, P4, P5 ;  /* 0x000000052c0b7210 */ /* 0x000fe200027ea4ff */
[----:B------:R-:W-:Y:S01]  /*17940*/  IMAD.WIDE.U32 R4, R77, R76, RZ ;  /* 0x0000004c4d047225 */ /* 0x000fe200078e00ff */
[----:B------:R-:W-:-:S03]  /*17950*/  IADD3 R15, P4, PT, R33, R32, RZ ;  /* 0x00000020210f7210 */ /* 0x000fc60007f9e0ff */
[----:B------:R-:W-:Y:S01]  /*17960*/  IMAD.WIDE.U32 R16, R78, R74, RZ ;  /* 0x0000004a4e107225 */ /* 0x000fe200078e00ff */
[----:B------:R-:W-:-:S03]  /*17970*/  ISETP.GE.U32.AND P1, PT, R15, R33, PT ;  /* 0x000000210f00720c */ /* 0x000fc60003f26070 */
[----:B------:R-:W-:Y:S02]  /*17980*/  IMAD.X R20, R39, 0x1, R20, P4 ;  /* 0x0000000127147824 */ /* 0x000fe400020e0614 */
[----:B------:R-:W-:-:S03]  /*17990*/  IMAD.WIDE.U32 R48, P3, R78, R75, R46 ;  /* 0x0000004b4e307225 */ /* 0x000fc6000786002e */
[----:B------:R-:W-:Y:S01]  /*179a0*/  ISETP.GE.U32.AND.EX P1, PT, R20, R39, PT, P1 ;  /* 0x000000271400720c */ /* 0x000fe20003f26110 */
[----:B------:R-:W-:Y:S01]  /*179b0*/  IMAD.MOV.U32 R50, RZ, RZ, R37 ;  /* 0x000000ffff327224 */ /* 0x000fe200078e0025 */
[----:B------:R-:W-:Y:S01]  /*179c0*/  IADD3 RZ, P5, PT, R17, R48, RZ ;  /* 0x0000003011ff7210 */ /* 0x000fe20007fbe0ff */
[C---:B------:R-:W-:Y:S01]  /*179d0*/  IMAD.WIDE.U32 R46, R76.reuse, R76, RZ ;  /* 0x0000004c4c2e7225 */ /* 0x040fe200078e00ff */
[----:B------:R-:W-:Y:S02]  /*179e0*/  SEL R35, RZ, 0x1, P1 ;  /* 0x00000001ff237807 */ /* 0x000fe40000800000 */
[----:B------:R-:W-:Y:S01]  /*179f0*/  ISETP.GE.U32.AND P1, PT, R57, R34, PT ;  /* 0x000000223900720c */ /* 0x000fe20003f26070 */
[----:B------:R-:W-:-:S03]  /*17a00*/  IMAD.WIDE.U32 R36, P4, R76, R77, R4 ;  /* 0x0000004d4c247225 */ /* 0x000fc60007880004 */
[----:B------:R-:W-:Y:S01]  /*17a10*/  ISETP.GE.U32.AND.EX P1, PT, R11, R44, PT, P1 ;  /* 0x0000002c0b00720c */ /* 0x000fe20003f26110 */
[----:B------:R-:W-:Y:S01]  /*17a20*/  IMAD.X R33, RZ, RZ, RZ, P3 ;  /* 0x000000ffff217224 */ /* 0x000fe200018e06ff */
[----:B------:R-:W-:Y:S01]  /*17a30*/  IADD3 R59, P3, PT, R47, R36, RZ ;  /* 0x000000242f3b7210 */ /* 0x000fe20007f7e0ff */
[----:B------:R-:W-:Y:S01]  /*17a40*/  IMAD.WIDE.U32.X R50, R79, R77, R50, P6 ;  /* 0x0000004d4f327225 */ /* 0x000fe200030e0432 */
[----:B------:R-:W-:Y:S02]  /*17a50*/  IADD3 R57, P6, PT, R57, R46, RZ ;  /* 0x0000002e39397210 */ /* 0x000fe40007fde0ff */
[----:B------:R-:W-:Y:S01]  /*17a60*/  SEL R39, RZ, 0x1, P1 ;  /* 0x00000001ff277807 */ /* 0x000fe20000800000 */
[----:B------:R-:W-:-:S04]  /*17a70*/  IMAD.WIDE.U32 R16, R73, R78, RZ ;  /* 0x0000004e49107225 */ /* 0x000fc800078e00ff */
[----:B------:R-:W-:Y:S02]  /*17a80*/  IMAD.MOV.U32 R32, RZ, RZ, R49 ;  /* 0x000000ffff207224 */ /* 0x000fe400078e0031 */
[----:B------:R-:W-:Y:S02]  /*17a90*/  IMAD.X R36, R59, 0x1, R11, P6 ;  /* 0x000000013b247824 */ /* 0x000fe400030e060b */
[----:B------:R-:W-:-:S04]  /*17aa0*/  IMAD.WIDE.U32 R16, P6, R79, R72, R16 ;  /* 0x000000484f107225 */ /* 0x000fc800078c0010 */
[----:B------:R-:W-:Y:S01]  /*17ab0*/  IMAD.WIDE.U32.X R32, R79, R75, R32, P5 ;  /* 0x0000004b4f207225 */ /* 0x000fe200028e0420 */
[----:B------:R-:W-:Y:S02]  /*17ac0*/  IADD3 R35, P1, P5, R57, R50, R35 ;  /* 0x0000003239237210 */ /* 0x000fe40007d3e023 */
[----:B------:R-:W-:Y:S01]  /*17ad0*/  P2R R56, PR, RZ, 0x40 ;  /* 0x00000040ff387803 */ /* 0x000fe20000000000 */
[----:B------:R-:W-:Y:S01]  /*17ae0*/  IMAD.WIDE.U32 R4, R72, R78, RZ ;  /* 0x0000004e48047225 */ /* 0x000fe200078e00ff */
[----:B------:R-:W-:-:S04]  /*17af0*/  IADD3.X R61, PT, PT, R36, R51, RZ, P1, P5 ;  /* 0x00000033243d7210 */ /* 0x000fc80000fea4ff */
[----:B------:R-:W-:Y:S01]  /*17b00*/  IADD3 R30, P1, PT, R5, R16, RZ ;  /* 0x00000010051e7210 */ /* 0x000fe20007f3e0ff */
[----:B------:R-:W-:Y:S01]  /*17b10*/  IMAD R5, R19, R70, RZ ;  /* 0x0000004613057224 */ /* 0x000fe200078e02ff */
[----:B------:R-:W-:-:S03]  /*17b20*/  IADD3 R39, P5, P6, R4, R32, R39 ;  /* 0x0000002004277210 */ /* 0x000fc60007ebe027 */
[----:B------:R-:W-:Y:S01]  /*17b30*/  IMAD R5, R18, R71, R5 ;  /* 0x0000004712057224 */ /* 0x000fe200078e0205 */
[----:B------:R-:W-:Y:S01]  /*17b40*/  IADD3.X R51, PT, PT, R30, R33, RZ, P5, P6 ;  /* 0x000000211e337210 */ /* 0x000fe20002fec4ff */
[----:B------:R-:W-:-:S04]  /*17b50*/  IMAD.WIDE.U32 R32, R18, R70, RZ ;  /* 0x0000004612207225 */ /* 0x000fc800078e00ff */
[----:B------:R-:W-:-:S04]  /*17b60*/  IMAD.IADD R11, R33, 0x1, R5 ;  /* 0x00000001210b7824 */ /* 0x000fc800078e0205 */
[----:B------:R-:W-:-:S04]  /*17b70*/  IMAD.WIDE.U32 R48, R11, R68, RZ ;  /* 0x000000440b307225 */ /* 0x000fc800078e00ff */
        /* <DEDUP_REMOVED lines=20> */
[----:B------:R-:W-:-:S03]  /*17cc0*/  IADD3 R5, P5, PT, R6, R18, RZ ;  /* 0x0000001206057210 */ /* 0x000fc60007fbe0ff */
[----:B------:R-:W-:-:S04]  /*17cd0*/  IMAD.WIDE.U32 R52, R73, R76, RZ ;  /* 0x0000004c49347225 */ /* 0x000fc800078e00ff */
        /* <DEDUP_REMOVED lines=11> */
[----:B------:R-:W-:-:S03]  /*17d90*/  IMAD.MOV.U32 R48, RZ, RZ, R37 ;  /* 0x000000ffff307224 */ /* 0x000fc600078e0025 */
[----:B------:R-:W-:Y:S01]  /*17da0*/  IADD3.X R97, PT, PT, RZ, R49, RZ, P5, P6 ;  /* 0x00000031ff617210 */ /* 0x000fe20002fec4ff */
[----:B------:R-:W-:Y:S01]  /*17db0*/  IMAD.X R49, RZ, RZ, RZ, P4 ;  /* 0x000000ffff317224 */ /* 0x000fe200020e06ff */
[----:B------:R-:W-:Y:S02]  /*17dc0*/  ISETP.GE.U32.AND P4, PT, R57, R46, PT ;  /* 0x0000002e3900720c */ /* 0x000fe40003f86070 */
[----:B------:R-:W-:Y:S01]  /*17dd0*/  ISETP.GE.U32.AND P5, PT, R35, R57, PT ;  /* 0x000000392300720c */ /* 0x000fe20003fa6070 */
[----:B------:R-:W-:Y:S01]  /*17de0*/  IMAD.WIDE.U32.X R48, R77, R77, R48, P3 ;  /* 0x0000004d4d307225 */ /* 0x000fe200018e0430 */
[----:B------:R-:W-:Y:S02]  /*17df0*/  ISETP.GE.U32.AND.EX P4, PT, R36, R59, PT, P4 ;  /* 0x0000003b2400720c */ /* 0x000fe40003f86140 */
[----:B------:R-:W-:Y:S01]  /*17e00*/  ISETP.GE.U32.AND.EX P5, PT, R61, R36, PT, P5 ;  /* 0x000000243d00720c */ /* 0x000fe20003fa6150 */
[----:B------:R-:W-:Y:S01]  /*17e10*/  IMAD.WIDE.U32 R18, P3, R78, R73, R6 ;  /* 0x000000494e127225 */ /* 0x000fe20007860006 */
[----:B------:R-:W-:-:S02]  /*17e20*/  SEL R5, RZ, 0x1, P4 ;  /* 0x00000001ff057807 */ /* 0x000fc40002000000 */
[----:B------:R-:W-:Y:S01]  /*17e30*/  ISETP.GE.U32.AND P4, PT, R39, R4, PT ;  /* 0x000000042700720c */ /* 0x000fe20003f86070 */
[----:B------:R-:W-:Y:S01]  /*17e40*/  IMAD.WIDE.U32 R6, R78, R72, RZ ;  /* 0x000000484e067225 */ /* 0x000fe200078e00ff */
[----:B------:R-:W-:Y:S02]  /*17e50*/  SEL R57, RZ, 0x1, P5 ;  /* 0x00000001ff397807 */ /* 0x000fe40002800000 */
[----:B------:R-:W-:Y:S01]  /*17e60*/  ISETP.GE.U32.AND.EX P4, PT, R51, R30, PT, P4 ;  /* 0x0000001e3300720c */ /* 0x000fe20003f86140 */
[----:B------:R-:W-:Y:S01]  /*17e70*/  IMAD.X R37, RZ, RZ, RZ, P3 ;  /* 0x000000ffff257224 */ /* 0x000fe200018e06ff */
[----:B------:R-:W-:Y:S01]  /*17e80*/  IADD3 RZ, P3, PT, R7, R18, RZ ;  /* 0x0000001207ff7210 */ /* 0x000fe20007f7e0ff */
[----:B------:R-:W-:Y:S01]  /*17e90*/  IMAD.MOV.U32 R36, RZ, RZ, R19 ;  /* 0x000000ffff247224 */ /* 0x000fe200078e0013 */
[----:B------:R-:W-:Y:S01]  /*17ea0*/  SEL R55, RZ, 0x1, P4 ;  /* 0x00000001ff377807 */ /* 0x000fe20002000000 */
[----:B------:R-:W-:Y:S01]  /*17eb0*/  IMAD.WIDE.U32 R6, R72, R76, RZ ;  /* 0x0000004c48067225 */ /* 0x000fe200078e00ff */
[----:B------:R-:W-:-:S03]  /*17ec0*/  IADD3 R57, P4, P5, R57, R48, R5 ;  /* 0x0000003039397210 */ /* 0x000fc60007d9e005 */
[----:B------:R-:W-:Y:S01]  /*17ed0*/  IMAD.WIDE.U32.X R36, R79, R73, R36, P3 ;  /* 0x000000494f247225 */ /* 0x000fe200018e0424 */
[----:B------:R-:W-:-:S03]  /*17ee0*/  IADD3.X R59, PT, PT, RZ, R49, RZ, P4, P5 ;  /* 0x00000031ff3b7210 */ /* 0x000fc600027ea4ff */
[----:B------:R-:W-:Y:S01]  /*17ef0*/  IMAD.WIDE.U32 R18, P3, R77, R72, R52 ;  /* 0x000000484d127225 */ /* 0x000fe20007860034 */
[----:B------:R-:W-:-:S03]  /*17f00*/  IADD3 R49, P5, P6, R6, R36, R55 ;  /* 0x0000002406317210 */ /* 0x000fc60007ebe037 */
[----:B------:R-:W-:Y:S01]  /*17f10*/  IMAD.X R53, RZ, RZ, RZ, P2 ;  /* 0x000000ffff357224 */ /* 0x000fe200010e06ff */
[----:B------:R-:W-:Y:S01]  /*17f20*/  IADD3 R33, P4, PT, R7, R18, RZ ;  /* 0x0000001207217210 */ /* 0x000fe20007f9e0ff */
[----:B------:R-:W-:-:S03]  /*17f30*/  IMAD.MOV.U32 R52, RZ, RZ, R45 ;  /* 0x000000ffff347224 */ /* 0x000fc600078e002d */
[----:B------:R-:W-:Y:S01]  /*17f40*/  IADD3.X R18, PT, PT, R33, R37, RZ, P5, P6 ;  /* 0x0000002521127210 */ /* 0x000fe20002fec4ff */
[----:B------:R-:W-:Y:S01]  /*17f50*/  IMAD.WIDE.U32 R36, R75, R76, RZ ;  /* 0x0000004c4b247225 */ /* 0x000fe200078e00ff */
[----:B------:R-:W-:-:S03]  /*17f60*/  IADD3 R5, P5, PT, R35, R34, RZ ;  /* 0x0000002223057210 */ /* 0x000fc60007fbe0ff */
[----:B------:R-:W-:Y:S01]  /*17f70*/  IMAD.WIDE.U32.X R52, R79, R75, R52, P0 ;  /* 0x0000004b4f347225 */ /* 0x000fe200000e0434 */
[----:B------:R-:W-:-:S03]  /*17f80*/  ISETP.GE.U32.AND P2, PT, R5, R34, PT ;  /* 0x000000220500720c */ /* 0x000fc60003f46070 */
[----:B------:R-:W-:Y:S02]  /*17f90*/  IMAD.X R7, R61, 0x1, R44, P5 ;  /* 0x000000013d077824 */ /* 0x000fe400028e062c */
[----:B------:R-:W-:-:S03]  /*17fa0*/  IMAD.WIDE.U32 R34, R74, R76, RZ ;  /* 0x0000004c4a227225 */ /* 0x000fc600078e00ff */
[----:B------:R-:W-:Y:S01]  /*17fb0*/  ISETP.GE.U32.AND.EX P2, PT, R7, R44, PT, P2 ;  /* 0x0000002c0700720c */ /* 0x000fe20003f46120 */
[----:B------:R-:W-:-:S03]  /*17fc0*/  IMAD.WIDE.U32 R36, P5, R77, R74, R36 ;  /* 0x0000004a4d247225 */ /* 0x000fc600078a0024 */
[----:B------:R-:W-:Y:S02]  /*17fd0*/  SEL R45, RZ, 0x1, P2 ;  /* 0x00000001ff2d7807 */ /* 0x000fe40001000000 */
[----:B------:R-:W-:Y:S02]  /*17fe0*/  IADD3 R44, P0, PT, R35, R36, RZ ;  /* 0x00000024232c7210 */ /* 0x000fe40007f1e0ff */
[----:B------:R-:W-:-:S05]  /*17ff0*/  IADD3 R58, P2, PT, R39, R34, RZ ;  /* 0x00000022273a7210 */ /* 0x000fca0007f5e0ff */
[----:B------:R-:W-:Y:S01]  /*18000*/  IMAD.X R60, R44, 0x1, R51, P2 ;  /* 0x000000012c3c7824 */ /* 0x000fe200010e0633 */
        /* <DEDUP_REMOVED lines=21> */
[----:B------:R-:W-:-:S03]  /*18160*/  IMAD.MOV.U32 R96, RZ, RZ, R37 ;  /* 0x000000ffff607224 */ /* 0x000fc600078e0025 */
[----:B------:R-:W-:Y:S01]  /*18170*/  ISETP.GE.U32.AND.EX P2, PT, R9, R97, PT, P2 ;  /* 0x000000610900720c */ /* 0x000fe20003f46120 */
[----:B------:R-:W-:-:S03]  /*18180*/  IMAD.X R97, RZ, RZ, RZ, P5 ;  /* 0x000000ffff617224 */ /* 0x000fc600028e06ff */
[----:B------:R-:W-:-:S04]  /*18190*/  SEL R39, RZ, 0x1, P2 ;  /* 0x00000001ff277807 */ /* 0x000fc80001000000 */
[----:B------:R-:W-:Y:S01]  /*181a0*/  IADD3 R98, P2, P6, R39, R52, R98 ;  /* 0x0000003427627210 */ /* 0x000fe20007e5e062 */
[----:B------:R-:W-:-:S03]  /*181b0*/  IMAD.WIDE.U32 R38, R77, R74, RZ ;  /* 0x0000004a4d267225 */ /* 0x000fc600078e00ff */
[----:B------:R-:W-:Y:S01]  /*181c0*/  IADD3.X R99, PT, PT, RZ, R53, RZ, P2, P6 ;  /* 0x00000035ff637210 */ /* 0x000fe200017ec4ff */
[----:B------:R-:W-:-:S04]  /*181d0*/  IMAD.WIDE.U32 R50, P2, R76, R75, R38 ;  /* 0x0000004b4c327225 */ /* 0x000fc80007840026 */
[----:B------:R-:W-:-:S04]  /*181e0*/  IMAD.WIDE.U32 R38, R76, R74, RZ ;  /* 0x0000004a4c267225 */ /* 0x000fc800078e00ff */
        /* <DEDUP_REMOVED lines=12> */
[----:B------:R-:W-:Y:S01]  /*182b0*/  IMAD.WIDE.U32 R38, R11, R62, RZ ;  /* 0x0000003e0b267225 */ /* 0x000fe200078e00ff */
[----:B------:R-:W-:-:S03]  /*182c0*/  ISETP.NE.AND P6, PT, R56, RZ, PT ;  /* 0x000000ff3800720c */ /* 0x000fc60003fc5270 */
[----:B------:R-:W-:-:S04]  /*182d0*/  IMAD.WIDE.U32 R50, P2, R32, R63, R38 ;  /* 0x0000003f20327225 */ /* 0x000fc80007840026 */
[----:B------:R-:W-:-:S04]  /*182e0*/  IMAD.WIDE.U32 R38, R32, R62, RZ ;  /* 0x0000003e20267225 */ /* 0x000fc800078e00ff */
[----:B------:R-:W-:Y:S01]  /*182f0*/  IMAD.X R55, RZ, RZ, RZ, P2 ;  /* 0x000000ffff377224 */ /* 0x000fe200010e06ff */
[----:B------:R-:W-:Y:S01]  /*18300*/  IADD3 R57, P2, PT, R39, R50, RZ ;  /* 0x0000003227397210 */ /* 0x000fe20007f5e0ff */
[----:B------:R-:W-:-:S04]  /*18310*/  IMAD.MOV.U32 R54, RZ, RZ, R51 ;  /* 0x000000ffff367224 */ /* 0x000fc800078e0033 */
[----:B------:R-:W-:Y:S01]  /*18320*/  IMAD.WIDE.U32.X R50, R11, R63, R54, P2 ;  /* 0x0000003f0b327225 */ /* 0x000fe200010e0436 */
[----:B------:R-:W-:-:S03]  /*18330*/  IADD3 R11, P2, PT, R8, R38, RZ ;  /* 0x00000026080b7210 */ /* 0x000fc60007f5e0ff */
[----:B------:R-:W-:Y:S02]  /*18340*/  IMAD R8, R47, R70, RZ ;  /* 0x000000462f087224 */ /* 0x000fe400078e02ff */
[----:B------:R-:W-:Y:S01]  /*18350*/  IMAD.X R28, R28, 0x1, R57, P2 ;  /* 0x000000011c1c7824 */ /* 0x000fe200010e0639 */
[----:B------:R-:W-:Y:S01]  /*18360*/  ISETP.GE.U32.AND P2, PT, R11, R38, PT ;  /* 0x000000260b00720c */ /* 0x000fe20003f46070 */
[----:B------:R-:W-:-:S03]  /*18370*/  IMAD.WIDE.U32 R38, R16, R70, RZ ;  /* 0x0000004610267225 */ /* 0x000fc600078e00ff */
[----:B------:R-:W-:Y:S01]  /*18380*/  ISETP.GE.U32.AND.EX P2, PT, R28, R57, PT, P2 ;  /* 0x000000391c00720c */ /* 0x000fe20003f46120 */
[----:B------:R-:W-:Y:S02]  /*18390*/  IMAD R55, R16, R71, R8 ;  /* 0x0000004710377224 */ /* 0x000fe400078e0208 */
[----:B------:R-:W-:-:S04]  /*183a0*/  IMAD.WIDE.U32 R56, R38, R68, RZ ;  /* 0x0000004426387225 */ /* 0x000fc800078e00ff */
[----:B------:R-:W-:Y:S01]  /*183b0*/  IMAD.IADD R55, R39, 0x1, R55 ;  /* 0x0000000127377824 */ /* 0x000fe200078e0237 */
[----:B------:R-:W-:Y:S02]  /*183c0*/  SEL R39, RZ, 0x1, P2 ;  /* 0x00000001ff277807 */ /* 0x000fe40001000000 */
[----:B------:R-:W-:Y:S01]  /*183d0*/  IADD3 R32, P2, PT, R11, R98, RZ ;  /* 0x000000620b207210 */ /* 0x000fe20007f5e0ff */
[----:B------:R-:W-:Y:S01]  /*183e0*/  IMAD.WIDE.U32 R58, R55, R68, RZ ;  /* 0x00000044373a7225 */ /* 0x000fe200078e00ff */
[----:B------:R-:W-:-:S03]  /*183f0*/  LOP3.LUT R11, RZ, R56, RZ, 0x33, !PT ;  /* 0x00000038ff0b7212 */ /* 0x000fc600078e33ff */
[----:B------:R-:W-:Y:S01]  /*18400*/  IMAD.X R28, R28, 0x1, R99, P2 ;  /* 0x000000011c1c7824 */ /* 0x000fe200010e0663 */
[----:B------:R-:W-:Y:S01]  /*18410*/  ISETP.GT.U32.AND P5, PT, R16, R11, PT ;  /* 0x0000000b1000720c */ /* 0x000fe20003fa4070 */
[----:B------:R-:W-:-:S04]  /*18420*/  IMAD.WIDE.U32 R58, P2, R38, R69, R58 ;  /* 0x00000045263a7225 */ /* 0x000fc8000784003a */
[----:B------:R-:W-:Y:S01]  /*18430*/  IMAD.X R61, RZ, RZ, RZ, P2 ;  /* 0x000000ffff3d7224 */ /* 0x000fe200010e06ff */
[----:B------:R-:W-:Y:S01]  /*18440*/  IADD3 R8, P2, PT, R57, R58, RZ ;  /* 0x0000003a39087210 */ /* 0x000fe20007f5e0ff */
[----:B------:R-:W-:Y:S02]  /*18450*/  IMAD.MOV.U32 R60, RZ, RZ, R59 ;  /* 0x000000ffff3c7224 */ /* 0x000fe400078e003b */
[----:B------:R-:W-:Y:S01]  /*18460*/  IMAD.WIDE.U32.X R58, R77, R75, R96, P0 ;  /* 0x0000004b4d3a7225 */ /* 0x000fe200000e0460 */
[----:B------:R-:W-:Y:S02]  /*18470*/  LOP3.LUT R8, RZ, R8, RZ, 0x33, !PT ;  /* 0x00000008ff087212 */ /* 0x000fe400078e33ff */
[----:B------:R-:W-:Y:S01]  /*18480*/  ISETP.GE.U32.AND P0, PT, R32, R98, PT ;  /* 0x000000622000720c */ /* 0x000fe20003f06070 */
[----:B------:R-:W-:Y:S01]  /*18490*/  IMAD.WIDE.U32.X R56, R55, R69, R60, P2 ;  /* 0x0000004537387225 */ /* 0x000fe200010e043c */
[----:B------:R-:W-:Y:S02]  /*184a0*/  ISETP.GT.U32.AND.EX P5, PT, R47, R8, PT, P5 ;  /* 0x000000082f00720c */ /* 0x000fe40003fa4150 */
[----:B------:R-:W-:-:S02]  /*184b0*/  ISETP.GE.U32.AND P2, PT, R48, R34, PT ;  /* 0x000000223000720c */ /* 0x000fc40003f46070 */
[----:B------:R-:W-:Y:S02]  /*184c0*/  SEL R37, RZ, 0x1, !P5 ;  /* 0x00000001ff257807 */ /* 0x000fe40006800000 */
[----:B------:R-:W-:Y:S02]  /*184d0*/  ISETP.GE.U32.AND P5, PT, R45, R48, PT ;  /* 0x000000302d00720c */ /* 0x000fe40003fa6070 */
[----:B------:R-:W-:Y:S02]  /*184e0*/  ISETP.GE.U32.AND.EX P2, PT, R46, R44, PT, P2 ;  /* 0x0000002c2e00720c */ /* 0x000fe40003f46120 */
[----:B------:R-:W-:Y:S01]  /*184f0*/  ISETP.GE.U32.AND.EX P5, PT, R35, R46, PT, P5 ;  /* 0x0000002e2300720c */ /* 0x000fe20003fa6150 */
[----:B------:R-:W-:Y:S01]  /*18500*/  IMAD.WIDE.U32 R46, R55, R66, RZ ;  /* 0x00000042372e7225 */ /* 0x000fe200078e00ff */
[----:B------:R-:W-:Y:S02]  /*18510*/  ISETP.GE.U32.AND.EX P0, PT, R28, R99, PT, P0 ;  /* 0x000000631c00720c */ /* 0x000fe40003f06100 */
[----:B------:R-:W-:-:S02]  /*18520*/  SEL R34, RZ, 0x1, P2 ;  /* 0x00000001ff227807 */ /* 0x000fc40001000000 */
[----:B------:R-:W-:Y:S02]  /*18530*/  SEL R11, RZ, 0x1, P5 ;  /* 0x00000001ff0b7807 */ /* 0x000fe40002800000 */
[----:B------:R-:W-:Y:S02]  /*18540*/  IADD3 R48, P2, PT, R37, R56, RZ ;  /* 0x0000003825307210 */ /* 0x000fe40007f5e0ff */
[----:B------:R-:W-:Y:S02]  /*18550*/  SEL R37, RZ, 0x1, P0 ;  /* 0x00000001ff257807 */ /* 0x000fe40000000000 */
[----:B------:R-:W-:Y:S01]  /*18560*/  IADD3 R34, P0, P5, R11, R58, R34 ;  /* 0x0000003a0b227210 */ /* 0x000fe20007d1e022 */
[----:B------:R-:W-:-:S03]  /*18570*/  IMAD.X R96, RZ, RZ, R57, P2 ;  /* 0x000000ffff607224 */ /* 0x000fc600010e0639 */
[----:B------:R-:W-:Y:S01]  /*18580*/  IADD3.X R98, PT, PT, RZ, R59, RZ, P0, P5 ;  /* 0x0000003bff627210 */ /* 0x000fe200007ea4ff */
[----:B------:R-:W-:Y:S01]  /*18590*/  IMAD.WIDE.U32 R56, P5, R38, R67, R46 ;  /* 0x0000004326387225 */ /* 0x000fe200078a002e */
[----:B------:R-:W-:-:S03]  /*185a0*/  IADD3 R44, P0, P2, R37, R50, R39 ;  /* 0x00000032252c7210 */ /* 0x000fc60007a1e027 */
[----:B------:R-:W-:Y:S01]  /*185b0*/  IMAD.WIDE.U32 R46, R38, R66, RZ ;  /* 0x00000042262e7225 */ /* 0x000fe200078e00ff */
[----:B------:R-:W-:-:S03]  /*185c0*/  IADD3.X R54, PT, PT, RZ, R51, RZ, P0, P2 ;  /* 0x00000033ff367210 */ /* 0x000fc600007e44ff */
[----:B------:R-:W-:Y:S01]  /*185d0*/  IMAD.WIDE.U32 R58, R77, R72, RZ ;  /* 0x000000484d3a7225 */ /* 0x000fe200078e00ff */
[----:B------:R-:W-:-:S03]  /*185e0*/  IADD3 R11, P0, PT, R36, R46, RZ ;  /* 0x0000002e240b7210 */ /* 0x000fc60007f1e0ff */
[----:B------:R-:W-:Y:S01]  /*185f0*/  IMAD.X R37, RZ, RZ, RZ, P5 ;  /* 0x000000ffff257224 */ /* 0x000fe200028e06ff */
[----:B------:R-:W-:Y:S01]  /*18600*/  IADD3 R47, P5, PT, R47, R56, RZ ;  /* 0x000000382f2f7210 */ /* 0x000fe20007fbe0ff */
[----:B------:R-:W-:Y:S02]  /*18610*/  IMAD.MOV.U32 R36, RZ, RZ, R57 ;  /* 0x000000ffff247224 */ /* 0x000fe400078e0039 */
[----:B------:R-:W-:-:S04]  /*18620*/  IMAD.WIDE.U32 R60, P2, R76, R73, R58 ;  /* 0x000000494c3c7225 */ /* 0x000fc8000784003a */
[----:B------:R-:W-:-:S04]  /*18630*/  IMAD.WIDE.U32 R50, R76, R72, RZ ;  /* 0x000000484c327225 */ /* 0x000fc800078e00ff */
[----:B------:R-:W-:Y:S01]  /*18640*/  IMAD.X R16, R47, 0x1, R9, P0 ;  /* 0x000000012f107824 */ /* 0x000fe200000e0609 */
[----:B------:R-:W-:Y:S01]  /*18650*/  IADD3 RZ, P0, PT, R51, R60, RZ ;  /* 0x0000003c33ff7210 */ /* 0x000fe20007f1e0ff */
[----:B------:R-:W-:Y:S01]  /*18660*/  IMAD.WIDE.U32.X R8, R55, R67, R36, P5 ;  /* 0x0000004337087225 */ /* 0x000fe200028e0424 */
[----:B------:R-:W-:-:S03]  /*18670*/  IADD3 R59, P5, PT, R11, R48, RZ ;  /* 0x000000300b3b7210 */ /* 0x000fc60007fbe0ff */
[----:B------:R-:W-:Y:S01]  /*18680*/  IMAD.X R57, RZ, RZ, RZ, P2 ;  /* 0x000000ffff397224 */ /* 0x000fe200010e06ff */
[C---:B------:R-:W-:Y:S01]  /*18690*/  IADD3 R52, P2, PT, R49.reuse, R52, RZ ;  /* 0x0000003431347210 */ /* 0x040fe20007f5e0ff */
[----:B------:R-:W-:Y:S02]  /*186a0*/  IMAD.MOV.U32 R56, RZ, RZ, R61 ;  /* 0x000000ffff387224 */ /* 0x000fe400078e003d */
[----:B------:R-:W-:Y:S01]  /*186b0*/  IMAD.X R61, R16, 0x1, R96, P5 ;  /* 0x00000001103d7824 */ /* 0x000fe200028e0660 */
[----:B------:R-:W-:Y:S01]  /*186c0*/  ISETP.GE.U32.AND P5, PT, R49, R6, PT ;  /* 0x000000063100720c */ /* 0x000fe20003fa6070 */
[----:B------:R-:W-:Y:S01]  /*186d0*/  IMAD.WIDE.U32.X R36, R77, R73, R56, P0 ;  /* 0x000000494d247225 */ /* 0x000fe200000e0438 */
[----:B------:R-:W-:Y:S02]  /*186e0*/  ISETP.GE.U32.AND P0, PT, R52, R49, PT ;  /* 0x000000313400720c */ /* 0x000fe40003f06070 */
[C---:B------:R-:W-:Y:S01]  /*186f0*/  ISETP.GE.U32.AND.EX P5, PT, R18.reuse, R33, PT, P5 ;  /* 0x000000211200720c */ /* 0x040fe20003fa6150 */
[----:B------:R-:W-:Y:S01]  /*18700*/  IMAD.X R39, R18, 0x1, R53, P2 ;  /* 0x0000000112277824 */ /* 0x000fe200010e0635 */
[----:B------:R-:W-:Y:S01]  /*18710*/  ISETP.GE.U32.AND P2, PT, R11, R46, PT ;  /* 0x0000002e0b00720c */ /* 0x000fe20003f46070 */
[----:B------:R-:W-:Y:S01]  /*18720*/  IMAD.X R57, RZ, RZ, RZ, P6 ;  /* 0x000000ffff397224 */ /* 0x000fe200030e06ff */
[----:B------:R-:W-:Y:S01]  /*18730*/  SEL R11, RZ, 0x1, P5 ;  /* 0x00000001ff0b7807 */ /* 0x000fe20002800000 */
[----:B------:R-:W-:Y:S01]  /*18740*/  IMAD.MOV.U32 R56, RZ, RZ, R17 ;  /* 0x000000ffff387224 */ /* 0x000fe200078e0011 */
[----:B------:R-:W-:-:S02]  /*18750*/  ISETP.GE.U32.AND.EX P0, PT, R39, R18, PT, P0 ;  /* 0x000000122700720c */ /* 0x000fc40003f06100 */
[----:B------:R-:W-:Y:S01]  /*18760*/  ISETP.GE.U32.AND P5, PT, R59, R48, PT ;  /* 0x000000303b00720c */ /* 0x000fe20003fa6070 */
[C---:B------:R-:W-:Y:S01]  /*18770*/  IMAD.WIDE.U32 R48, R75.reuse, R72, RZ ;  /* 0x000000484b307225 */ /* 0x040fe200078e00ff */
[----:B------:R-:W-:Y:S02]  /*18780*/  ISETP.GE.U32.AND.EX P2, PT, R16, R47, PT, P2 ;  /* 0x0000002f1000720c */ /* 0x000fe40003f46120 */
[----:B------:R-:W-:Y:S01]  /*18790*/  SEL R51, RZ, 0x1, P0 ;  /* 0x00000001ff337807 */ /* 0x000fe20000000000 */
[----:B------:R-:W-:Y:S01]  /*187a0*/  IMAD.WIDE.U32 R46, R75, R74, RZ ;  /* 0x0000004a4b2e7225 */ /* 0x000fe200078e00ff */
[----:B------:R-:W-:Y:S02]  /*187b0*/  ISETP.GE.U32.AND.EX P5, PT, R61, R96, PT, P5 ;  /* 0x000000603d00720c */ /* 0x000fe40003fa6150 */
[----:B------:R-:W-:Y:S01]  /*187c0*/  SEL R58, RZ, 0x1, P2 ;  /* 0x00000001ff3a7807 */ /* 0x000fe20001000000 */
[----:B------:R-:W-:Y:S01]  /*187d0*/  IMAD.WIDE.U32.X R56, R79, R73, R56, P1 ;  /* 0x000000494f387225 */ /* 0x000fe200008e0438 */
[----:B------:R-:W-:-:S02]  /*187e0*/  IADD3 R51, P0, P2, R51, R36, R11 ;  /* 0x0000002433337210 */ /* 0x000fc40007a1e00b */
[----:B------:R-:W-:Y:S02]  /*187f0*/  SEL R11, RZ, 0x1, P5 ;  /* 0x00000001ff0b7807 */ /* 0x000fe40002800000 */
        /* <DEDUP_REMOVED lines=8> */
[----:B------:R-:W-:-:S03]  /*18880*/  IADD3 R11, P0, PT, R52, R46, RZ ;  /* 0x0000002e340b7210 */ /* 0x000fc60007f1e0ff */
[----:B------:R-:W-:Y:S01]  /*18890*/  IMAD.MOV.U32 R52, RZ, RZ, R37 ;  /* 0x000000ffff347224 */ /* 0x000fe200078e0025 */
[C---:B------:R-:W-:Y:S01]  /*188a0*/  IADD3 R97, P2, PT, R11.reuse, R34, RZ ;  /* 0x000000220b617210 */ /* 0x040fe20007f5e0ff */
[----:B------:R-:W-:Y:S01]  /*188b0*/  IMAD.X R39, R16, 0x1, R39, P0 ;  /* 0x0000000110277824 */ /* 0x000fe200000e0627 */
[----:B------:R-:W-:Y:S01]  /*188c0*/  ISETP.GE.U32.AND P0, PT, R11, R46, PT ;  /* 0x0000002e0b00720c */ /* 0x000fe20003f06070 */
[----:B------:R-:W-:-:S03]  /*188d0*/  IMAD.WIDE.U32.X R52, R75, R75, R52, P5 ;  /* 0x0000004b4b347225 */ /* 0x000fc600028e0434 */
[C---:B------:R-:W-:Y:S01]  /*188e0*/  ISETP.GE.U32.AND.EX P0, PT, R39.reuse, R16, PT, P0 ;  /* 0x000000102700720c */ /* 0x040fe20003f06100 */
[----:B------:R-:W-:Y:S01]  /*188f0*/  IMAD.X R98, R39, 0x1, R98, P2 ;  /* 0x0000000127627824 */ /* 0x000fe200010e0662 */
[----:B------:R-:W-:Y:S01]  /*18900*/  ISETP.GE.U32.AND P2, PT, R97, R11, PT ;  /* 0x0000000b6100720c */ /* 0x000fe20003f46070 */
[----:B------:R-:W-:Y:S01]  /*18910*/  IMAD.WIDE.U32 R36, P5, R74, R73, R48 ;  /* 0x000000494a247225 */ /* 0x000fe200078a0030 */
[----:B------:R-:W-:Y:S02]  /*18920*/  SEL R18, RZ, 0x1, P0 ;  /* 0x00000001ff127807 */ /* 0x000fe40000000000 */
[----:B------:R-:W-:Y:S01]  /*18930*/  ISETP.GE.U32.AND.EX P2, PT, R98, R39, PT, P2 ;  /* 0x000000276200720c */ /* 0x000fe20003f46120 */
[----:B------:R-:W-:Y:S01]  /*18940*/  IMAD R11, R31, R70, RZ ;  /* 0x000000461f0b7224 */ /* 0x000fe200078e02ff */
[----:B------:R-:W-:Y:S01]  /*18950*/  IADD3 RZ, P6, PT, R9, R36, RZ ;  /* 0x0000002409ff7210 */ /* 0x000fe20007fde0ff */
[----:B------:R-:W-:-:S04]  /*18960*/  IMAD.WIDE.U32 R8, R10, R70, RZ ;  /* 0x000000460a087225 */ /* 0x000fc800078e00ff */
[----:B------:R-:W-:Y:S01]  /*18970*/  IMAD R39, R10, R71, R11 ;  /* 0x000000470a277224 */ /* 0x000fe200078e020b */
[----:B------:R-:W-:Y:S01]  /*18980*/  SEL R11, RZ, 0x1, P2 ;  /* 0x00000001ff0b7807 */ /* 0x000fe20001000000 */
[----:B------:R-:W-:Y:S02]  /*18990*/  IMAD.X R47, RZ, RZ, RZ, P3 ;  /* 0x000000ffff2f7224 */ /* 0x000fe400018e06ff */
[----:B------:R-:W-:Y:S01]  /*189a0*/  IMAD.WIDE.U32 R48, R55, R62, RZ ;  /* 0x0000003e37307225 */ /* 0x000fe200078e00ff */
[----:B------:R-:W-:-:S03]  /*189b0*/  IADD3 R52, P2, P3, R11, R52, R18 ;  /* 0x000000340b347210 */ /* 0x000fc60007b5e012 */
[----:B------:R-:W-:Y:S01]  /*189c0*/  IMAD.WIDE.U32 R16, R55, R64, RZ ;  /* 0x0000004037107225 */ /* 0x000fe200078e00ff */
[----:B------:R-:W-:-:S03]  /*189d0*/  IADD3.X R53, PT, PT, RZ, R53, RZ, P2, P3 ;  /* 0x00000035ff357210 */ /* 0x000fc600017e64ff */
[----:B------:R-:W-:-:S04]  /*189e0*/  IMAD.WIDE.U32 R104, R8, R68, RZ ;  /* 0x0000004408687225 */ /* 0x000fc800078e00ff */
[----:B------:R-:W-:Y:S01]  /*189f0*/  IMAD.IADD R34, R9, 0x1, R39 ;  /* 0x0000000109227824 */ /* 0x000fe200078e0227 */
[----:B------:R-:W-:Y:S01]  /*18a00*/  LOP3.LUT R39, RZ, R104, RZ, 0x33, !PT ;  /* 0x00000068ff277212 */ /* 0x000fe200078e33ff */
[----:B------:R-:W-:-:S04]  /*18a10*/  IMAD.WIDE.U32 R100, P2, R38, R63, R48 ;  /* 0x0000003f26647225 */ /* 0x000fc80007840030 */
[----:B------:R-:W-:Y:S02]  /*18a20*/  IMAD.MOV.U32 R46, RZ, RZ, R19 ;  /* 0x000000ffff2e7224 */ /* 0x000fe400078e0013 */
[----:B------:R-:W-:-:S04]  /*18a30*/  IMAD.WIDE.U32 R16, P0, R38, R65, R16 ;  /* 0x0000004126107225 */ /* 0x000fc80007800010 */
[----:B------:R-:W-:-:S04]  /*18a40*/  IMAD.WIDE.U32 R48, R38, R64, RZ ;  /* 0x0000004026307225 */ /* 0x000fc800078e00ff */
[----:B------:R-:W-:-:S04]  /*18a50*/  IMAD.WIDE.U32 R18, R34, R68, RZ ;  /* 0x0000004422127225 */ /* 0x000fc800078e00ff */
[----:B------:R-:W-:Y:S01]  /*18a60*/  IMAD.X R11, RZ, RZ, RZ, P0 ;  /* 0x000000ffff0b7224 */ /* 0x000fe200000e06ff */
[----:B------:R-:W-:Y:S01]  /*18a70*/  ISETP.GT.U32.AND P0, PT, R10, R39, PT ;  /* 0x000000270a00720c */ /* 0x000fe20003f04070 */
[----:B------:R-:W-:Y:S01]  /*18a80*/  IMAD.X R103, RZ, RZ, RZ, P2 ;  /* 0x000000ffff677224 */ /* 0x000fe200010e06ff */
[----:B------:R-:W-:Y:S01]  /*18a90*/  IADD3 R99, P2, PT, R49, R16, RZ ;  /* 0x0000001031637210 */ /* 0x000fe20007f5e0ff */
[----:B------:R-:W-:Y:S02]  /*18aa0*/  IMAD.MOV.U32 R10, RZ, RZ, R17 ;  /* 0x000000ffff0a7224 */ /* 0x000fe400078e0011 */
[----:B------:R-:W-:-:S04]  /*18ab0*/  IMAD.WIDE.U32 R106, P3, R8, R69, R18 ;  /* 0x00000045086a7225 */ /* 0x000fc80007860012 */
[----:B------:R-:W-:Y:S02]  /*18ac0*/  IMAD R16, R61, R70, RZ ;  /* 0x000000463d107224 */ /* 0x000fe400078e02ff */
[----:B------:R-:W-:-:S04]  /*18ad0*/  IMAD.WIDE.U32 R18, R38, R62, RZ ;  /* 0x0000003e26127225 */ /* 0x000fc800078e00ff */
[----:B------:R-:W-:Y:S01]  /*18ae0*/  IMAD.WIDE.U32.X R38, R55, R65, R10, P2 ;  /* 0x0000004137267225 */ /* 0x000fe200010e040a */
[----:B------:R-:W-:-:S03]  /*18af0*/  IADD3 R96, P2, PT, R19, R100, RZ ;  /* 0x0000006413607210 */ /* 0x000fc60007f5e0ff */
[----:B------:R-:W-:-:S04]  /*18b00*/  IMAD.WIDE.U32 R10, R59, R70, RZ ;  /* 0x000000463b0a7225 */ /* 0x000fc800078e00ff */
[----:B------:R-:W-:Y:S02]  /*18b10*/  IMAD R17, R59, R71, R16 ;  /* 0x000000473b117224 */ /* 0x000fe400078e0210 */
[----:B------:R-:W-:Y:S02]  /*18b20*/  IMAD.MOV.U32 R102, RZ, RZ, R101 ;  /* 0x000000ffff667224 */ /* 0x000fe400078e0065 */
[----:B------:R-:W-:Y:S01]  /*18b30*/  IMAD.X R109, RZ, RZ, RZ, P3 ;  /* 0x000000ffff6d7224 */ /* 0x000fe200018e06ff */
[----:B------:R-:W-:Y:S01]  /*18b40*/  IADD3 R104, P3, PT, R105, R106, RZ ;  /* 0x0000006a69687210 */ /* 0x000fe20007f7e0ff */
[----:B------:R-:W-:Y:S02]  /*18b50*/  IMAD.IADD R36, R11, 0x1, R17 ;  /* 0x000000010b247824 */ /* 0x000fe400078e0211 */
[----:B------:R-:W-:Y:S01]  /*18b60*/  IMAD.WIDE.U32.X R16, R55, R63, R102, P2 ;  /* 0x0000003f37107225 */ /* 0x000fe200010e0466 */
[----:B------:R-:W-:Y:S02]  /*18b70*/  IADD3 R45, P2, PT, R45, R4, RZ ;  /* 0x000000042d2d7210 */ /* 0x000fe40007f5e0ff */
[----:B------:R-:W-:Y:S01]  /*18b80*/  LOP3.LUT R100, RZ, R104, RZ, 0x33, !PT ;  /* 0x00000068ff647212 */ /* 0x000fe200078e33ff */
[----:B------:R-:W-:Y:S01]  /*18b90*/  IMAD.MOV.U32 R108, RZ, RZ, R107 ;  /* 0x000000ffff6c7224 */ /* 0x000fe200078e006b */
[----:B------:R-:W-:Y:S01]  /*18ba0*/  ISETP.GE.U32.AND P1, PT, R45, R4, PT ;  /* 0x000000042d00720c */ /* 0x000fe20003f26070 */
[----:B------:R-:W-:Y:S01]  /*18bb0*/  IMAD.WIDE.U32 R102, R36, R68, RZ ;  /* 0x0000004424667225 */ /* 0x000fe200078e00ff */
[----:B------:R-:W-:-:S03]  /*18bc0*/  ISETP.GT.U32.AND.EX P0, PT, R31, R100, PT, P0 ;  /* 0x000000641f00720c */ /* 0x000fc60003f04100 */
[----:B------:R-:W-:Y:S01]  /*18bd0*/  IMAD.WIDE.U32.X R104, R34, R69, R108, P3 ;  /* 0x0000004522687225 */ /* 0x000fe200018e046c */
[----:B------:R-:W-:Y:S02]  /*18be0*/  IADD3 R107, P3, PT, R32, R48, RZ ;  /* 0x00000030206b7210 */ /* 0x000fe40007f7e0ff */
[----:B------:R-:W-:Y:S01]  /*18bf0*/  SEL R49, RZ, 0x1, !P0 ;  /* 0x00000001ff317807 */ /* 0x000fe20004000000 */
[----:B------:R-:W-:Y:S02]  /*18c00*/  IMAD.X R35, R35, 0x1, R30, P2 ;  /* 0x0000000123237824 */ /* 0x000fe400010e061e */
[----:B------:R-:W-:-:S03]  /*18c10*/  IMAD.WIDE.U32 R100, R10, R68, RZ ;  /* 0x000000440a647225 */ /* 0x000fc600078e00ff */
[----:B------:R-:W-:Y:S01]  /*18c20*/  ISETP.GE.U32.AND.EX P1, PT, R35, R30, PT, P1 ;  /* 0x0000001e2300720c */ /* 0x000fe20003f26110 */
[----:B------:R-:W-:Y:S01]  /*18c30*/  IMAD.WIDE.U32 R102, P2, R10, R69, R102 ;  /* 0x000000450a667225 */ /* 0x000fe20007840066 */
[----:B------:R-:W-:-:S03]  /*18c40*/  LOP3.LUT R4, RZ, R100, RZ, 0x33, !PT ;  /* 0x00000064ff047212 */ /* 0x000fc600078e33ff */
[----:B------:R-:W-:Y:S01]  /*18c50*/  IMAD.X R109, R99, 0x1, R28, P3 ;  /* 0x00000001636d7824 */ /* 0x000fe200018e061c */
[----:B------:R-:W-:Y:S01]  /*18c60*/  IADD3 R32, P3, PT, R101, R102, RZ ;  /* 0x0000006665207210 */ /* 0x000fe20007f7e0ff */
[----:B------:R-:W-:Y:S01]  /*18c70*/  IMAD.X R31, RZ, RZ, RZ, P2 ;  /* 0x000000ffff1f7224 */ /* 0x000fe200010e06ff */
[----:B------:R-:W-:Y:S01]  /*18c80*/  ISETP.GT.U32.AND P0, PT, R59, R4, PT ;  /* 0x000000043b00720c */ /* 0x000fe20003f04070 */
[----:B------:R-:W-:Y:S01]  /*18c90*/  IMAD.MOV.U32 R30, RZ, RZ, R103 ;  /* 0x000000ffff1e7224 */ /* 0x000fe200078e0067 */
[----:B------:R-:W-:Y:S01]  /*18ca0*/  SEL R28, RZ, 0x1, P1 ;  /* 0x00000001ff1c7807 */ /* 0x000fe20000800000 */
[----:B------:R-:W-:Y:S01]  /*18cb0*/  IMAD.WIDE.U32.X R46, R77, R73, R46, P4 ;  /* 0x000000494d2e7225 */ /* 0x000fe200020e042e */
[----:B------:R-:W-:Y:S02]  /*18cc0*/  LOP3.LUT R32, RZ, R32, RZ, 0x33, !PT ;  /* 0x00000020ff207212 */ /* 0x000fe400078e33ff */
[----:B------:R-:W-:Y:S01]  /*18cd0*/  IADD3 R49, P2, PT, R49, R104, RZ ;  /* 0x0000006831317210 */ /* 0x000fe20007f5e0ff */
[----:B------:R-:W-:Y:S01]  /*18ce0*/  IMAD.WIDE.U32.X R30, R36, R69, R30, P3 ;  /* 0x00000045241e7225 */ /* 0x000fe200018e041e */
[----:B------:R-:W-:-:S02]  /*18cf0*/  IADD3 R97, P1, PT, R97, R6, RZ ;  /* 0x0000000661617210 */ /* 0x000fc40007f3e0ff */
[----:B------:R-:W-:Y:S01]  /*18d00*/  ISETP.GT.U32.AND.EX P0, PT, R61, R32, PT, P0 ;  /* 0x000000203d00720c */ /* 0x000fe20003f04100 */
[----:B------:R-:W-:Y:S01]  /*18d10*/  IMAD.X R4, RZ, RZ, R105, P2 ;  /* 0x000000ffff047224 */ /* 0x000fe200010e0669 */
[----:B------:R-:W-:Y:S01]  /*18d20*/  ISETP.GE.U32.AND P3, PT, R107, R48, PT ;  /* 0x000000306b00720c */ /* 0x000fe20003f66070 */
[----:B------:R-:W-:Y:S01]  /*18d30*/  IMAD.X R55, R98, 0x1, R33, P1 ;  /* 0x0000000162377824 */ /* 0x000fe200008e0621 */
[C---:B------:R-:W-:Y:S01]  /*18d40*/  IADD3 R28, P2, P1, R97.reuse, R56, R28 ;  /* 0x00000038611c7210 */ /* 0x040fe2000795e01c */
[----:B------:R-:W-:Y:S01]  /*18d50*/  IMAD.MOV.U32 R56, RZ, RZ, R37 ;  /* 0x000000ffff387224 */ /* 0x000fe200078e0025 */
[----:B------:R-:W-:Y:S02]  /*18d60*/  SEL R59, RZ, 0x1, !P0 ;  /* 0x00000001ff3b7807 */ /* 0x000fe40004000000 */
[----:B------:R-:W-:Y:S02]  /*18d70*/  ISETP.GE.U32.AND P0, PT, R97, R6, PT ;  /* 0x000000066100720c */ /* 0x000fe40003f06070 */
[----:B------:R-:W-:Y:S01]  /*18d80*/  IADD3.X R32, PT, PT, R55, R57, RZ, P2, P1 ;  /* 0x0000003937207210 */ /* 0x000fe200017e24ff */
[----:B------:R-:W-:Y:S01]  /*18d90*/  IMAD.X R57, RZ, RZ, RZ, P5 ;  /* 0x000000ffff397224 */ /* 0x000fe200028e06ff */
[----:B------:R-:W-:Y:S01]  /*18da0*/  ISETP.GE.U32.AND.EX P3, PT, R109, R99, PT, P3 ;  /* 0x000000636d00720c */ /* 0x000fe20003f66130 */
[----:B------:R-:W-:Y:S01]  /*18db0*/  IMAD.WIDE.U32 R98, R36, R66, RZ ;  /* 0x0000004224627225 */ /* 0x000fe200078e00ff */
[----:B------:R-:W-:-:S02]  /*18dc0*/  IADD3 R48, P1, PT, R59, R30, RZ ;  /* 0x0000001e3b307210 */ /* 0x000fc40007f3e0ff */
[----:B------:R-:W-:Y:S02]  /*18dd0*/  ISETP.GE.U32.AND.EX P0, PT, R55, R33, PT, P0 ;  /* 0x000000213700720c */ /* 0x000fe40003f06100 */
[----:B------:R-:W-:Y:S01]  /*18de0*/  IADD3 R33, P5, PT, R107, R58, RZ ;  /* 0x0000003a6b217210 */ /* 0x000fe20007fbe0ff */
[----:B------:R-:W-:Y:S01]  /*18df0*/  IMAD.X R61, RZ, RZ, R31, P1 ;  /* 0x000000ffff3d7224 */ /* 0x000fe200008e061f */
[----:B------:R-:W-:Y:S01]  /*18e00*/  SEL R100, RZ, 0x1, P3 ;  /* 0x00000001ff647807 */ /* 0x000fe20001800000 */
[----:B------:R-:W-:Y:S01]  /*18e10*/  IMAD.WIDE.U32 R30, R10, R66, RZ ;  /* 0x000000420a1e7225 */ /* 0x000fe200078e00ff */
[----:B------:R-:W-:-:S03]  /*18e20*/  ISETP.GE.U32.AND P2, PT, R33, R58, PT ;  /* 0x0000003a2100720c */ /* 0x000fc60003f46070 */
[----:B------:R-:W-:-:S04]  /*18e30*/  IMAD.WIDE.U32 R98, P1, R10, R67, R98 ;  /* 0x000000430a627225 */ /* 0x000fc80007820062 */
[----:B------:R-:W-:Y:S01]  /*18e40*/  IMAD.X R6, R109, 0x1, R60, P5 ;  /* 0x000000016d067824 */ /* 0x000fe200028e063c */
[----:B------:R-:W-:Y:S01]  /*18e50*/  IADD3 R33, P5, PT, R33, R30, RZ ;  /* 0x0000001e21217210 */ /* 0x000fe20007fbe0ff */
[----:B------:R-:W-:Y:S01]  /*18e60*/  IMAD.X R59, RZ, RZ, RZ, P1 ;  /* 0x000000ffff3b7224 */ /* 0x000fe200008e06ff */
[----:B------:R-:W-:Y:S02]  /*18e70*/  IADD3 R31, P4, PT, R31, R98, RZ ;  /* 0x000000621f1f7210 */ /* 0x000fe40007f9e0ff */
[----:B------:R-:W-:Y:S02]  /*18e80*/  ISETP.GE.U32.AND.EX P3, PT, R6, R60, PT, P2 ;  /* 0x0000003c0600720c */ /* 0x000fe40003f66120 */
[----:B------:R-:W-:Y:S01]  /*18e90*/  ISETP.NE.U32.AND P2, PT, R44, RZ, PT ;  /* 0x000000ff2c00720c */ /* 0x000fe20003f45070 */
[----:B------:R-:W-:Y:S01]  /*18ea0*/  IMAD.X R6, R31, 0x1, R6, P5 ;  /* 0x000000011f067824 */ /* 0x000fe200028e0606 */
[----:B------:R-:W-:Y:S02]  /*18eb0*/  ISETP.GE.U32.AND P1, PT, R28, R97, PT ;  /* 0x000000611c00720c */ /* 0x000fe40003f26070 */
[----:B------:R-:W-:-:S02]  /*18ec0*/  ISETP.NE.AND.EX P5, PT, R54, RZ, PT, P2 ;  /* 0x000000ff3600720c */ /* 0x000fc40003fa5320 */
[----:B------:R-:W-:Y:S02]  /*18ed0*/  ISETP.GE.U32.AND.EX P1, PT, R32, R55, PT, P1 ;  /* 0x000000372000720c */ /* 0x000fe40003f26110 */
[----:B------:R-:W-:Y:S02]  /*18ee0*/  SEL R55, RZ, 0x1, P3 ;  /* 0x00000001ff377807 */ /* 0x000fe40001800000 */
[C---:B------:R-:W-:Y:S02]  /*18ef0*/  ISETP.GE.U32.AND P3, PT, R33.reuse, R30, PT ;  /* 0x0000001e2100720c */ /* 0x040fe40003f66070 */
[----:B------:R-:W-:-:S05]  /*18f00*/  IADD3 R33, P2, PT, R33, R48, RZ ;  /* 0x0000003021217210 */ /* 0x000fca0007f5e0ff */
        /* <DEDUP_REMOVED lines=15> */
.L_x_215:
[C---:B------:R-:W-:Y:S01]  /*19000*/  IMAD.X R44, R6.reuse, 0x1, R61, P2 ;  /* 0x00000001062c7824 */ /* 0x040fe200010e063d */
[----:B------:R-:W-:Y:S01]  /*19010*/  ISETP.GE.U32.AND P2, PT, R33, R48, PT ;  /* 0x000000302100720c */ /* 0x000fe20003f46070 */
[----:B------:R-:W-:Y:S01]  /*19020*/  IMAD.MOV.U32 R58, RZ, RZ, R99 ;  /* 0x000000ffff3a7224 */ /* 0x000fe200078e0063 */
[----:B------:R-:W-:Y:S01]  /*19030*/  ISETP.GE.U32.AND.EX P3, PT, R6, R31, PT, P3 ;  /* 0x0000001f0600720c */ /* 0x000fe20003f66130 */
[----:B------:R-:W-:Y:S01]  /*19040*/  IMAD.WIDE.U32 R30, R36, R64, RZ ;  /* 0x00000040241e7225 */ /* 0x000fe200078e00ff */
[----:B------:R-:W-:Y:S02]  /*19050*/  ISETP.GE.U32.AND.EX P5, PT, R44, R61, PT, P2 ;  /* 0x0000003d2c00720c */ /* 0x000fe40003fa6120 */
[----:B------:R-:W-:Y:S01]  /*19060*/  SEL R6, RZ, 0x1, P0 ;  /* 0x00000001ff067807 */ /* 0x000fe20000000000 */
[----:B------:R-:W-:Y:S01]  /*19070*/  IMAD.WIDE.U32.X R58, R36, R67, R58, P4 ;  /* 0x00000043243a7225 */ /* 0x000fe200020e043a */
[----:B------:R-:W-:Y:S02]  /*19080*/  SEL R9, RZ, 0x1, P1 ;  /* 0x00000001ff097807 */ /* 0x000fe40000800000 */
[----:B------:R-:W-:Y:S01]  /*19090*/  IADD3 R100, P1, P0, R55, R38, R100 ;  /* 0x0000002637647210 */ /* 0x000fe2000783e064 */
[----:B------:R-:W-:Y:S01]  /*190a0*/  IMAD.WIDE.U32 R60, P2, R10, R65, R30 ;  /* 0x000000410a3c7225 */ /* 0x000fe2000784001e */
[----:B------:R-:W-:-:S02]  /*190b0*/  SEL R19, RZ, 0x1, P3 ;  /* 0x00000001ff137807 */ /* 0x000fc40001800000 */
[----:B------:R-:W-:Y:S01]  /*190c0*/  SEL R11, RZ, 0x1, P5 ;  /* 0x00000001ff0b7807 */ /* 0x000fe20002800000 */
[----:B------:R-:W-:Y:S01]  /*190d0*/  IMAD.WIDE.U32 R30, R73, R74, RZ ;  /* 0x0000004a491e7225 */ /* 0x000fe200078e00ff */
[----:B------:R-:W-:Y:S02]  /*190e0*/  IADD3.X R102, PT, PT, RZ, R39, RZ, P1, P0 ;  /* 0x00000027ff667210 */ /* 0x000fe40000fe04ff */
[----:B------:R-:W-:Y:S01]  /*190f0*/  IADD3 R58, P0, P1, R11, R58, R19 ;  /* 0x0000003a0b3a7210 */ /* 0x000fe2000791e013 */
[----:B------:R-:W-:Y:S01]  /*19100*/  IMAD.X R99, RZ, RZ, RZ, P2 ;  /* 0x000000ffff637224 */ /* 0x000fe200010e06ff */
[----:B------:R-:W-:Y:S01]  /*19110*/  IADD3 R6, P3, P5, R9, R46, R6 ;  /* 0x0000002e09067210 */ /* 0x000fe20007d7e006 */
[----:B------:R-:W-:Y:S01]  /*19120*/  IMAD.WIDE.U32 R38, R72, R74, RZ ;  /* 0x0000004a48267225 */ /* 0x000fe200078e00ff */
[----:B------:R-:W-:Y:S02]  /*19130*/  IADD3.X R59, PT, PT, RZ, R59, RZ, P0, P1 ;  /* 0x0000003bff3b7210 */ /* 0x000fe400007e24ff */
[----:B------:R-:W-:Y:S01]  /*19140*/  IADD3 R9, P0, PT, R29, R18, RZ ;  /* 0x000000121d097210 */ /* 0x000fe20007f1e0ff */
[----:B------:R-:W-:Y:S01]  /*19150*/  IMAD.WIDE.U32 R30, P2, R75, R72, R30 ;  /* 0x000000484b1e7225 */ /* 0x000fe2000784001e */
[----:B------:R-:W-:-:S02]  /*19160*/  IADD3.X R37, PT, PT, RZ, R47, RZ, P3, P5 ;  /* 0x0000002fff257210 */ /* 0x000fc40001fea4ff */
[----:B------:R-:W-:Y:S01]  /*19170*/  ISETP.GE.U32.AND P3, PT, R9, R18, PT ;  /* 0x000000120900720c */ /* 0x000fe20003f66070 */
[----:B------:R-:W-:Y:S01]  /*19180*/  IMAD.WIDE.U32.X R46, R75, R73, R56, P6 ;  /* 0x000000494b2e7225 */ /* 0x000fe200030e0438 */
[----:B------:R-:W-:Y:S02]  /*19190*/  IADD3 R29, P1, PT, R39, R30, RZ ;  /* 0x0000001e271d7210 */ /* 0x000fe40007f3e0ff */
[----:B------:R-:W-:Y:S01]  /*191a0*/  IADD3 R51, P6, PT, R51, R38, RZ ;  /* 0x0000002633337210 */ /* 0x000fe20007fde0ff */
[----:B------:R-:W-:Y:S01]  /*191b0*/  IMAD.X R21, R21, 0x1, R96, P0 ;  /* 0x0000000115157824 */ /* 0x000fe200000e0660 */
[----:B------:R-:W-:Y:S01]  /*191c0*/  IADD3 R11, P5, PT, R9, R100, RZ ;  /* 0x00000064090b7210 */ /* 0x000fe20007fbe0ff */
[----:B------:R-:W-:Y:S01]  /*191d0*/  IMAD.WIDE.U32 R54, R10, R64, RZ ;  /* 0x000000400a367225 */ /* 0x000fe200078e00ff */
[----:B------:R-:W-:Y:S02]  /*191e0*/  IADD3 R39, P0, PT, R51, R52, RZ ;  /* 0x0000003433277210 */ /* 0x000fe40007f1e0ff */
[----:B------:R-:W-:Y:S01]  /*191f0*/  ISETP.GE.U32.AND.EX P3, PT, R21, R96, PT, P3 ;  /* 0x000000601500720c */ /* 0x000fe20003f66130 */
[----:B------:R-:W-:Y:S01]  /*19200*/  IMAD.X R50, R29, 0x1, R50, P6 ;  /* 0x000000011d327824 */ /* 0x000fe200030e0632 */
[----:B------:R-:W-:Y:S01]  /*19210*/  IADD3 R48, P4, PT, R55, R60, RZ ;  /* 0x0000003c37307210 */ /* 0x000fe20007f9e0ff */
[----:B------:R-:W-:Y:S01]  /*19220*/  IMAD.X R21, R21, 0x1, R102, P5 ;  /* 0x0000000115157824 */ /* 0x000fe200028e0666 */
[C---:B------:R-:W-:Y:S01]  /*19230*/  IADD3 R9, P5, PT, R11.reuse, R54, RZ ;  /* 0x000000360b097210 */ /* 0x040fe20007fbe0ff */
[----:B------:R-:W-:Y:S01]  /*19240*/  IMAD.X R30, R50, 0x1, R53, P0 ;  /* 0x00000001321e7824 */ /* 0x000fe200000e0635 */
[----:B------:R-:W-:Y:S01]  /*19250*/  ISETP.GE.U32.AND P0, PT, R11, R100, PT ;  /* 0x000000640b00720c */ /* 0x000fe20003f06070 */
[----:B------:R-:W-:Y:S01]  /*19260*/  IMAD.MOV.U32 R98, RZ, RZ, R61 ;  /* 0x000000ffff627224 */ /* 0x000fe200078e003d */
[----:B------:R-:W-:Y:S01]  /*19270*/  IADD3 R19, P6, PT, R9, R58, RZ ;  /* 0x0000003a09137210 */ /* 0x000fe20007fde0ff */
[----:B------:R-:W-:Y:S01]  /*19280*/  IMAD.X R11, R48, 0x1, R21, P5 ;  /* 0x00000001300b7824 */ /* 0x000fe200028e0615 */
[----:B------:R-:W-:Y:S01]  /*19290*/  ISETP.GE.U32.AND.EX P0, PT, R21, R102, PT, P0 ;  /* 0x000000661500720c */ /* 0x000fe20003f06100 */
[----:B------:R-:W-:Y:S01]  /*192a0*/  IMAD.WIDE.U32.X R52, R36, R65, R98, P4 ;  /* 0x0000004124347225 */ /* 0x000fe200020e0462 */
[----:B------:R-:W-:-:S02]  /*192b0*/  ISETP.GE.U32.AND P5, PT, R9, R54, PT ;  /* 0x000000360900720c */ /* 0x000fc40003fa6070 */
[----:B------:R-:W-:Y:S01]  /*192c0*/  ISETP.GE.U32.AND P4, PT, R19, R58, PT ;  /* 0x0000003a1300720c */ /* 0x000fe20003f86070 */
[----:B------:R-:W-:Y:S01]  /*192d0*/  IMAD.X R18, R11, 0x1, R59, P6 ;  /* 0x000000010b127824 */ /* 0x000fe200030e063b */
[----:B------:R-:W-:Y:S01]  /*192e0*/  SEL R54, RZ, 0x1, P3 ;  /* 0x00000001ff367807 */ /* 0x000fe20001800000 */
[C---:B------:R-:W-:Y:S01]  /*192f0*/  IMAD.WIDE.U32 R56, R34.reuse, R64, RZ ;  /* 0x0000004022387225 */ /* 0x040fe200078e00ff */
[----:B------:R-:W-:Y:S02]  /*19300*/  SEL R9, RZ, 0x1, P0 ;  /* 0x00000001ff097807 */ /* 0x000fe40000000000 */
[----:B------:R-:W-:Y:S01]  /*19310*/  ISETP.GE.U32.AND P3, PT, R51, R38, PT ;  /* 0x000000263300720c */ /* 0x000fe20003f66070 */
[----:B------:R-:W-:Y:S01]  /*19320*/  IMAD.WIDE.U32 R98, R34, R62, RZ ;  /* 0x0000003e22627225 */ /* 0x000fe200078e00ff */
[----:B------:R-:W-:Y:S02]  /*19330*/  ISETP.GE.U32.AND P0, PT, R39, R51, PT ;  /* 0x000000332700720c */ /* 0x000fe40003f06070 */
[----:B------:R-:W-:-:S02]  /*19340*/  ISETP.GE.U32.AND.EX P5, PT, R11, R48, PT, P5 ;  /* 0x000000300b00720c */ /* 0x000fc40003fa6150 */
[----:B------:R-:W-:Y:S02]  /*19350*/  ISETP.GE.U32.AND.EX P4, PT, R18, R59, PT, P4 ;  /* 0x0000003b1200720c */ /* 0x000fe40003f86140 */
[----:B------:R-:W-:Y:S02]  /*19360*/  ISETP.GE.U32.AND.EX P3, PT, R50, R29, PT, P3 ;  /* 0x0000001d3200720c */ /* 0x000fe40003f66130 */
[----:B------:R-:W-:Y:S01]  /*19370*/  ISETP.GE.U32.AND.EX P0, PT, R30, R50, PT, P0 ;  /* 0x000000321e00720c */ /* 0x000fe20003f06100 */
[----:B------:R-:W-:Y:S01]  /*19380*/  IMAD.WIDE.U32 R50, R8, R66, RZ ;  /* 0x0000004208327225 */ /* 0x000fe200078e00ff */
[----:B------:R-:W-:Y:S02]  /*19390*/  SEL R48, RZ, 0x1, P5 ;  /* 0x00000001ff307807 */ /* 0x000fe40002800000 */
[----:B------:R-:W-:Y:S02]  /*193a0*/  SEL R21, RZ, 0x1, P4 ;  /* 0x00000001ff157807 */ /* 0x000fe40002000000 */
[----:B------:R-:W-:Y:S01]  /*193b0*/  IADD3 R101, P5, P4, R9, R16, R54 ;  /* 0x0000001009657210 */ /* 0x000fe20007cbe036 */
[----:B------:R-:W-:Y:S01]  /*193c0*/  IMAD.WIDE.U32 R54, R34, R66, RZ ;  /* 0x0000004222367225 */ /* 0x000fe200078e00ff */
[----:B------:R-:W-:-:S02]  /*193d0*/  SEL R11, RZ, 0x1, P3 ;  /* 0x00000001ff0b7807 */ /* 0x000fc40001800000 */
[----:B------:R-:W-:Y:S02]  /*193e0*/  SEL R9, RZ, 0x1, P0 ;  /* 0x00000001ff097807 */ /* 0x000fe40000000000 */
[----:B------:R-:W-:Y:S02]  /*193f0*/  IADD3 R16, P0, P3, R21, R52, R48 ;  /* 0x0000003415107210 */ /* 0x000fe40007b1e030 */
[----:B------:R-:W-:Y:S02]  /*19400*/  IADD3.X R102, PT, PT, RZ, R17, RZ, P5, P4 ;  /* 0x00000011ff667210 */ /* 0x000fe40002fe84ff */
[----:B------:R-:W-:Y:S01]  /*19410*/  IADD3.X R52, PT, PT, RZ, R53, RZ, P0, P3 ;  /* 0x00000035ff347210 */ /* 0x000fe200007e64ff */
[C---:B------:R-:W-:Y:S01]  /*19420*/  IMAD.WIDE.U32 R54, P0, R8.reuse, R67, R54 ;  /* 0x0000004308367225 */ /* 0x040fe20007800036 */
[----:B------:R-:W-:Y:S02]  /*19430*/  IADD3 R53, P6, P4, R9, R46, R11 ;  /* 0x0000002e09357210 */ /* 0x000fe40007cde00b */
[----:B------:R-:W-:Y:S01]  /*19440*/  IADD3 R9, P5, PT, R15, R50, RZ ;  /* 0x000000320f097210 */ /* 0x000fe20007fbe0ff */
[----:B------:R-:W-:Y:S01]  /*19450*/  IMAD.WIDE.U32 R60, P3, R8, R65, R56 ;  /* 0x00000041083c7225 */ /* 0x000fe20007860038 */
[----:B------:R-:W-:-:S03]  /*19460*/  IADD3.X R15, PT, PT, RZ, R47, RZ, P6, P4 ;  /* 0x0000002fff0f7210 */ /* 0x000fc600037e84ff */
[----:B------:R-:W-:Y:S01]  /*19470*/  IMAD.X R59, RZ, RZ, RZ, P0 ;  /* 0x000000ffff3b7224 */ /* 0x000fe200000e06ff */
[----:B------:R-:W-:Y:S01]  /*19480*/  ISETP.GE.U32.AND P0, PT, R9, R50, PT ;  /* 0x000000320900720c */ /* 0x000fe20003f06070 */
[----:B------:R-:W-:Y:S01]  /*19490*/  IMAD.X R97, RZ, RZ, RZ, P3 ;  /* 0x000000ffff617224 */ /* 0x000fe200018e06ff */
[----:B------:R-:W-:Y:S01]  /*194a0*/  IADD3 R50, P3, PT, R51, R54, RZ ;  /* 0x0000003633327210 */ /* 0x000fe20007f7e0ff */
[----:B------:R-:W-:Y:S02]  /*194b0*/  IMAD.MOV.U32 R58, RZ, RZ, R55 ;  /* 0x000000ffff3a7224 */ /* 0x000fe400078e0037 */
[----:B------:R-:W-:-:S04]  /*194c0*/  IMAD.WIDE.U32 R56, R8, R64, RZ ;  /* 0x0000004008387225 */ /* 0x000fc800078e00ff */
[----:B------:R-:W-:Y:S01]  /*194d0*/  IMAD.X R11, R50, 0x1, R20, P5 ;  /* 0x00000001320b7824 */ /* 0x000fe200028e0614 */
[----:B------:R-:W-:Y:S01]  /*194e0*/  IADD3 R20, P5, PT, R9, R49, RZ ;  /* 0x0000003109147210 */ /* 0x000fe20007fbe0ff */
[----:B------:R-:W-:Y:S01]  /*194f0*/  IMAD.WIDE.U32.X R58, R34, R67, R58, P3 ;  /* 0x00000043223a7225 */ /* 0x000fe200018e043a */
[----:B------:R-:W-:Y:S02]  /*19500*/  IADD3 R100, P4, PT, R57, R60, RZ ;  /* 0x0000003c39647210 */ /* 0x000fe40007f9e0ff */
[----:B------:R-:W-:Y:S01]  /*19510*/  ISETP.GE.U32.AND P3, PT, R20, R49, PT ;  /* 0x000000311400720c */ /* 0x000fe20003f66070 */
[C---:B------:R-:W-:Y:S01]  /*19520*/  IMAD.X R21, R11.reuse, 0x1, R4, P5 ;  /* 0x000000010b157824 */ /* 0x040fe200028e0604 */
[----:B------:R-:W-:Y:S01]  /*19530*/  ISETP.GE.U32.AND.EX P0, PT, R11, R50, PT, P0 ;  /* 0x000000320b00720c */ /* 0x000fe20003f06100 */
[C---:B------:R-:W-:Y:S01]  /*19540*/  IMAD.WIDE.U32 R98, P6, R8.reuse, R63, R98 ;  /* 0x0000003f08627225 */ /* 0x040fe200078c0062 */
[----:B------:R-:W-:Y:S02]  /*19550*/  IADD3 R17, P5, PT, R5, R56, RZ ;  /* 0x0000003805117210 */ /* 0x000fe40007fbe0ff */
[----:B------:R-:W-:Y:S01]  /*19560*/  ISETP.GE.U32.AND.EX P3, PT, R21, R4, PT, P3 ;  /* 0x000000041500720c */ /* 0x000fe20003f66130 */
[----:B------:R-:W-:Y:S01]  /*19570*/  IMAD.WIDE.U32 R8, R8, R62, RZ ;  /* 0x0000003e08087225 */ /* 0x000fe200078e00ff */
[----:B------:R-:W-:-:S02]  /*19580*/  SEL R11, RZ, 0x1, P0 ;  /* 0x00000001ff0b7807 */ /* 0x000fc40000000000 */
[----:B------:R-:W-:Y:S01]  /*19590*/  SEL R55, RZ, 0x1, P3 ;  /* 0x00000001ff377807 */ /* 0x000fe20001800000 */
[----:B------:R-:W-:Y:S01]  /*195a0*/  IMAD.WIDE.U32 R4, R36, R62, RZ ;  /* 0x0000003e24047225 */ /* 0x000fe200078e00ff */
[----:B------:R-:W-:-:S03]  /*195b0*/  ISETP.GE.U32.AND P0, PT, R17, R56, PT ;  /* 0x000000381100720c */ /* 0x000fc60003f06070 */
[----:B------:R-:W-:Y:S02]  /*195c0*/  IMAD.MOV.U32 R96, RZ, RZ, R61 ;  /* 0x000000ffff607224 */ /* 0x000fe400078e003d */
[----:B------:R-:W-:Y:S01]  /*195d0*/  IMAD.X R61, RZ, RZ, RZ, P6 ;  /* 0x000000ffff3d7224 */ /* 0x000fe200030e06ff */
[----:B------:R-:W-:Y:S01]  /*195e0*/  IADD3 R54, P6, PT, R9, R98, RZ ;  /* 0x0000006209367210 */ /* 0x000fe20007fde0ff */
[----:B------:R-:W-:Y:S02]  /*195f0*/  IMAD.MOV.U32 R60, RZ, RZ, R99 ;  /* 0x000000ffff3c7224 */ /* 0x000fe400078e0063 */
[----:B------:R-:W-:-:S04]  /*19600*/  IMAD.WIDE.U32.X R46, R34, R65, R96, P4 ;  /* 0x00000041222e7225 */ /* 0x000fc800020e0460 */
[----:B------:R-:W-:Y:S01]  /*19610*/  IMAD.X R7, R100, 0x1, R7, P5 ;  /* 0x0000000164077824 */ /* 0x000fe200028e0607 */
[----:B------:R-:W-:Y:S01]  /*19620*/  IADD3 R55, P4, P5, R55, R58, R11 ;  /* 0x0000003a37377210 */ /* 0x000fe20007d9e00b */
[----:B------:R-:W-:-:S03]  /*19630*/  IMAD.WIDE.U32 R48, P3, R10, R63, R4 ;  /* 0x0000003f0a307225 */ /* 0x000fc60007860004 */
[----:B------:R-:W-:Y:S01]  /*19640*/  ISETP.GE.U32.AND.EX P0, PT, R7, R100, PT, P0 ;  /* 0x000000640700720c */ /* 0x000fe20003f06100 */
[----:B------:R-:W-:-:S04]  /*19650*/  IMAD.WIDE.U32 R50, R10, R62, RZ ;  /* 0x0000003e0a327225 */ /* 0x000fc800078e00ff */
[----:B------:R-:W-:-:S04]  /*19660*/  IMAD.WIDE.U32 R56, R73, R72, RZ ;  /* 0x0000004849387225 */ /* 0x000fc800078e00ff */
[----:B------:R-:W-:Y:S01]  /*19670*/  IMAD.WIDE.U32.X R4, R34, R63, R60, P6 ;  /* 0x0000003f22047225 */ /* 0x000fe200030e043c */
[----:B------:R-:W-:Y:S02]  /*19680*/  IADD3 R96, P6, PT, R51, R48, RZ ;  /* 0x0000003033607210 */ /* 0x000fe40007fde0ff */
[----:B------:R-:W-:Y:S01]  /*19690*/  IADD3.X R60, PT, PT, RZ, R59, RZ, P4, P5 ;  /* 0x0000003bff3c7210 */ /* 0x000fe200027ea4ff */
[----:B------:R-:W-:Y:S01]  /*196a0*/  IMAD.X R11, RZ, RZ, RZ, P3 ;  /* 0x000000ffff0b7224 */ /* 0x000fe200018e06ff */
[----:B------:R-:W-:Y:S01]  /*196b0*/  IADD3 R34, P3, PT, R17, R55, RZ ;  /* 0x0000003711227210 */ /* 0x000fe20007f7e0ff */
[----:B------:R-:W-:Y:S02]  /*196c0*/  IMAD.MOV.U32 R10, RZ, RZ, R49 ;  /* 0x000000ffff0a7224 */ /* 0x000fe400078e0031 */
[----:B------:R-:W-:Y:S01]  /*196d0*/  IMAD.WIDE.U32 R58, P5, R72, R73, R56 ;  /* 0x00000049483a7225 */ /* 0x000fe200078a0038 */
[----:B------:R-:W-:-:S03]  /*196e0*/  ISETP.GE.U32.AND P4, PT, R34, R55, PT ;  /* 0x000000372200720c */ /* 0x000fc60003f86070 */
[----:B------:R-:W-:Y:S01]  /*196f0*/  IMAD.X R57, RZ, RZ, RZ, P2 ;  /* 0x000000ffff397224 */ /* 0x000fe200010e06ff */
[----:B------:R-:W-:Y:S01]  /*19700*/  ISETP.NE.U32.AND P2, PT, R101, RZ, PT ;  /* 0x000000ff6500720c */ /* 0x000fe20003f45070 */
[----:B------:R-:W-:-:S04]  /*19710*/  IMAD.WIDE.U32.X R48, R36, R63, R10, P6 ;  /* 0x0000003f24307225 */ /* 0x000fc800030e040a */
[----:B------:R-:W-:Y:S01]  /*19720*/  IMAD.X R17, R7, 0x1, R60, P3 ;  /* 0x0000000107117824 */ /* 0x000fe200018e063c */
[----:B------:R-:W-:Y:S01]  /*19730*/  IADD3 R7, P6, PT, R39, R38, RZ ;  /* 0x0000002627077210 */ /* 0x000fe20007fde0ff */
[----:B------:R-:W-:Y:S01]  /*19740*/  IMAD.X R39, RZ, RZ, RZ, P5 ;  /* 0x000000ffff277224 */ /* 0x000fe200028e06ff */
[----:B------:R-:W-:Y:S01]  /*19750*/  ISETP.NE.AND.EX P5, PT, R102, RZ, PT, P2 ;  /* 0x000000ff6600720c */ /* 0x000fe20003fa5320 */
[----:B------:R-:W-:Y:S01]  /*19760*/  IMAD.WIDE.U32 R10, R72, R72, RZ ;  /* 0x00000048480a7225 */ /* 0x000fe200078e00ff */
[----:B------:R-:W-:Y:S02]  /*19770*/  ISETP.GE.U32.AND P3, PT, R7, R38, PT ;  /* 0x000000260700720c */ /* 0x000fe40003f66070 */
[----:B------:R-:W-:Y:S01]  /*19780*/  ISETP.GE.U32.AND.EX P4, PT, R17, R60, PT, P4 ;  /* 0x0000003c1100720c */ /* 0x000fe20003f86140 */
[----:B------:R-:W-:Y:S01]  /*19790*/  IMAD.MOV.U32 R56, RZ, RZ, R31 ;  /* 0x000000ffff387224 */ /* 0x000fe200078e001f */
[----:B------:R-:W-:Y:S01]  /*197a0*/  IADD3 R36, P2, PT, R11, R58, RZ ;  /* 0x0000003a0b247210 */ /* 0x000fe20007f5e0ff */
[----:B------:R-:W-:-:S06]  /*197b0*/  IMAD.MOV.U32 R38, RZ, RZ, R59 ;  /* 0x000000ffff267224 */ /* 0x000fcc00078e003b */
        /* <DEDUP_REMOVED lines=10> */
.L_x_216:
[----:B------:R-:W-:Y:S01]  /*19860*/  IADD3 R51, P5, PT, R14, R50, RZ ;  /* 0x000000320e337210 */ /* 0x000fe20007fbe0ff */
[----:B------:R-:W-:Y:S01]  /*19870*/  IMAD.X R30, R30, 0x1, R29, P6 ;  /* 0x000000011e1e7824 */ /* 0x000fe200030e061d */
[----:B------:R-:W-:Y:S01]  /*19880*/  SEL R31, RZ, 0x1, P0 ;  /* 0x00000001ff1f7807 */ /* 0x000fe20000000000 */
[----:B------:R-:W-:Y:S01]  /*19890*/  IMAD.WIDE.U32.X R38, R73, R73, R38, P2 ;  /* 0x0000004949267225 */ /* 0x000fe200010e0426 */
[----:B------:R-:W-:Y:S02]  /*198a0*/  IADD3 R11, P0, PT, R7, R6, RZ ;  /* 0x00000006070b7210 */ /* 0x000fe40007f1e0ff */
[----:B------:R-:W-:Y:S01]  /*198b0*/  SEL R9, RZ, 0x1, P4 ;  /* 0x00000001ff097807 */ /* 0x000fe20002000000 */
[----:B------:R-:W-:Y:S01]  /*198c0*/  IMAD.X R55, R13, 0x1, R96, P5 ;  /* 0x000000010d377824 */ /* 0x000fe200028e0660 */
[C---:B------:R-:W-:Y:S01]  /*198d0*/  IADD3 R59, P4, PT, R51.reuse, R16, RZ ;  /* 0x00000010333b7210 */ /* 0x040fe20007f9e0ff */
[----:B------:R-:W-:Y:S01]  /*198e0*/  IMAD.X R13, R30, 0x1, R37, P0 ;  /* 0x000000011e0d7824 */ /* 0x000fe200000e0625 */
[----:B------:R-:W-:-:S02]  /*198f0*/  ISETP.GE.U32.AND P0, PT, R51, R50, PT ;  /* 0x000000323300720c */ /* 0x000fc40003f06070 */
[----:B------:R-:W-:Y:S01]  /*19900*/  ISETP.GE.U32.AND P5, PT, R11, R7, PT ;  /* 0x000000070b00720c */ /* 0x000fe20003fa6070 */
[----:B------:R-:W-:Y:S01]  /*19910*/  IMAD.X R50, R55, 0x1, R52, P4 ;  /* 0x0000000137327824 */ /* 0x000fe200020e0634 */
[----:B------:R-:W-:Y:S01]  /*19920*/  ISETP.GE.U32.AND P4, PT, R59, R16, PT ;  /* 0x000000103b00720c */ /* 0x000fe20003f86070 */
[----:B------:R-:W-:Y:S01]  /*19930*/  IMAD.WIDE.U32.X R6, R75, R73, R56, P1 ;  /* 0x000000494b067225 */ /* 0x000fe200008e0438 */
[----:B------:R-:W-:Y:S02]  /*19940*/  ISETP.GE.U32.AND.EX P0, PT, R55, R96, PT, P0 ;  /* 0x000000603700720c */ /* 0x000fe40003f06100 */
[----:B------:R-:W-:Y:S02]  /*19950*/  ISETP.GE.U32.AND.EX P4, PT, R50, R52, PT, P4 ;  /* 0x000000343200720c */ /* 0x000fe40003f86140 */
[----:B------:R-:W-:Y:S02]  /*19960*/  ISETP.GE.U32.AND.EX P3, PT, R30, R29, PT, P3 ;  /* 0x0000001d1e00720c */ /* 0x000fe40003f66130 */
[----:B------:R-:W-:-:S02]  /*19970*/  ISETP.GE.U32.AND.EX P5, PT, R13, R30, PT, P5 ;  /* 0x0000001e0d00720c */ /* 0x000fc40003fa6150 */
[----:B------:R-:W-:Y:S02]  /*19980*/  SEL R30, RZ, 0x1, P0 ;  /* 0x00000001ff1e7807 */ /* 0x000fe40000000000 */
[----:B------:R-:W-:Y:S02]  /*19990*/  SEL R29, RZ, 0x1, P4 ;  /* 0x00000001ff1d7807 */ /* 0x000fe40002000000 */
[----:B------:R-:W-:Y:S02]  /*199a0*/  IADD3 R16, P1, P6, R9, R46, R31 ;  /* 0x0000002e09107210 */ /* 0x000fe40007e3e01f */
[----:B------:R-:W-:Y:S02]  /*199b0*/  SEL R9, RZ, 0x1, P5 ;  /* 0x00000001ff097807 */ /* 0x000fe40002800000 */
[----:B------:R-:W-:Y:S02]  /*199c0*/  IADD3 R30, P4, P5, R29, R48, R30 ;  /* 0x000000301d1e7210 */ /* 0x000fe40007d9e01e */
[----:B------:R-:W-:-:S02]  /*199d0*/  SEL R14, RZ, 0x1, P3 ;  /* 0x00000001ff0e7807 */ /* 0x000fc40001800000 */
[----:B------:R-:W-:Y:S02]  /*199e0*/  IADD3.X R49, PT, PT, RZ, R49, RZ, P4, P5 ;  /* 0x00000031ff317210 */ /* 0x000fe400027ea4ff */
[----:B------:R-:W-:Y:S02]  /*199f0*/  IADD3 R29, P4, PT, R3, R30, RZ ;  /* 0x0000001e031d7210 */ /* 0x000fe40007f9e0ff */
[----:B------:R-:W-:Y:S02]  /*19a00*/  IADD3.X R46, PT, PT, RZ, R47, RZ, P1, P6 ;  /* 0x0000002fff2e7210 */ /* 0x000fe40000fec4ff */
[----:B------:R-:W-:Y:S01]  /*19a10*/  IADD3 R53, P3, PT, R53, R10, RZ ;  /* 0x0000000a35357210 */ /* 0x000fe20007f7e0ff */
[----:B------:R-:W-:Y:S01]  /*19a20*/  IMAD.X R30, R12, 0x1, R49, P4 ;  /* 0x000000010c1e7824 */ /* 0x000fe200020e0631 */
[----:B------:R-:W-:Y:S02]  /*19a30*/  IADD3 R14, P0, P1, R9, R6, R14 ;  /* 0x00000006090e7210 */ /* 0x000fe4000791e00e */
[----:B------:R-:W-:Y:S01]  /*19a40*/  ISETP.NE.U32.AND P2, PT, R19, R66, PT ;  /* 0x000000421300720c */ /* 0x000fe20003f45070 */
[----:B------:R-:W-:Y:S01]  /*19a50*/  IMAD.X R15, R36, 0x1, R15, P3 ;  /* 0x00000001240f7824 */ /* 0x000fe200018e060f */
[----:B------:R-:W-:-:S02]  /*19a60*/  IADD3.X R6, PT, PT, RZ, R7, RZ, P0, P1 ;  /* 0x00000007ff067210 */ /* 0x000fc400007e24ff */
[----:B------:R-:W-:Y:S02]  /*19a70*/  IADD3 R14, P4, PT, R53, R14, RZ ;  /* 0x0000000e350e7210 */ /* 0x000fe40007f9e0ff */
[----:B------:R-:W-:Y:S02]  /*19a80*/  IADD3 R45, P0, PT, R45, R8, RZ ;  /* 0x000000082d2d7210 */ /* 0x000fe40007f1e0ff */
[----:B------:R-:W-:Y:S01]  /*19a90*/  ISETP.GE.U32.AND P1, PT, R33, R68, PT ;  /* 0x000000442100720c */ /* 0x000fe20003f26070 */
[----:B------:R-:W-:Y:S01]  /*19aa0*/  IMAD.X R12, R15, 0x1, R6, P4 ;  /* 0x000000010f0c7824 */ /* 0x000fe200020e0606 */
[----:B------:R-:W-:Y:S01]  /*19ab0*/  ISETP.EQ.U32.AND P4, PT, R19, R66, PT ;  /* 0x000000421300720c */ /* 0x000fe20003f82070 */
[----:B------:R-:W-:Y:S01]  /*19ac0*/  IMAD.X R35, R54, 0x1, R35, P0 ;  /* 0x0000000136237824 */ /* 0x000fe200000e0623 */
[----:B------:R-:W-:Y:S02]  /*19ad0*/  ISETP.GE.U32.AND.EX P1, PT, R44, R69, PT, P1 ;  /* 0x000000452c00720c */ /* 0x000fe40003f26110 */
[----:B------:R-:W-:-:S02]  /*19ae0*/  ISETP.GE.U32.AND P3, PT, R53, R10, PT ;  /* 0x0000000a3500720c */ /* 0x000fc40003f66070 */
[----:B------:R-:W-:Y:S02]  /*19af0*/  ISETP.LT.U32.AND P0, PT, R33, R68, PT ;  /* 0x000000442100720c */ /* 0x000fe40003f01070 */
[CC--:B------:R-:W-:Y:S02]  /*19b00*/  ISETP.NE.AND.EX P2, PT, R18.reuse, R67.reuse, PT, P2 ;  /* 0x000000431200720c */ /* 0x0c0fe40003f45320 */
[----:B------:R-:W-:Y:S02]  /*19b10*/  SEL R9, RZ, 0x1, P1 ;  /* 0x00000001ff097807 */ /* 0x000fe40000800000 */
[----:B------:R-:W-:Y:S02]  /*19b20*/  ISETP.EQ.AND.EX P1, PT, R18, R67, !P1, P4 ;  /* 0x000000431200720c */ /* 0x000fe40004f22340 */
[----:B------:R-:W-:Y:S02]  /*19b30*/  ISETP.GE.U32.AND.EX P3, PT, R15, R36, PT, P3 ;  /* 0x000000240f00720c */ /* 0x000fe40003f66130 */
[----:B------:R-:W-:-:S02]  /*19b40*/  ISETP.LT.U32.AND.EX P2, PT, R44, R69, !P2, P0 ;  /* 0x000000452c00720c */ /* 0x000fc40005741100 */
[----:B------:R-:W-:Y:S02]  /*19b50*/  ISETP.GE.U32.AND P4, PT, R29, R62, PT ;  /* 0x0000003e1d00720c */ /* 0x000fe40003f86070 */
[----:B------:R-:W-:Y:S02]  /*19b60*/  ISETP.LT.U32.AND P0, PT, R19, R66, PT ;  /* 0x000000421300720c */ /* 0x000fe40003f01070 */
[C---:B------:R-:W-:Y:S02]  /*19b70*/  IADD3 R49, P5, PT, R45.reuse, R16, RZ ;  /* 0x000000102d317210 */ /* 0x040fe40007fbe0ff */
[----:B------:R-:W-:Y:S02]  /*19b80*/  SEL R7, RZ, 0x1, P3 ;  /* 0x00000001ff077807 */ /* 0x000fe40001800000 */
[----:B------:R-:W-:Y:S01]  /*19b90*/  ISETP.GE.U32.AND P6, PT, R45, R8, PT ;  /* 0x000000082d00720c */ /* 0x000fe20003fc6070 */
[----:B------:R-:W-:Y:S01]  /*19ba0*/  IMAD.X R52, R35, 0x1, R46, P5 ;  /* 0x0000000123347824 */ /* 0x000fe200028e062e */
[----:B------:R-:W-:-:S02]  /*19bb0*/  ISETP.GE.U32.AND.EX P4, PT, R30, R63, PT, P4 ;  /* 0x0000003f1e00720c */ /* 0x000fc40003f86140 */
[----:B------:R-:W-:Y:S02]  /*19bc0*/  ISETP.LT.U32.OR.EX P2, PT, R18, R67, P2, P0 ;  /* 0x000000431200720c */ /* 0x000fe40001741500 */
[----:B------:R-:W-:Y:S02]  /*19bd0*/  ISETP.EQ.U32.AND P3, PT, R59, R64, PT ;  /* 0x000000403b00720c */ /* 0x000fe40003f62070 */
[----:B------:R-:W-:Y:S02]  /*19be0*/  ISETP.GE.U32.AND P5, PT, R14, R53, PT ;  /* 0x000000350e00720c */ /* 0x000fe40003fa6070 */
[----:B------:R-:W-:Y:S02]  /*19bf0*/  ISETP.GE.U32.AND.EX P6, PT, R35, R54, PT, P6 ;  /* 0x000000362300720c */ /* 0x000fe40003fc6160 */
[----:B------:R-:W-:Y:S02]  /*19c00*/  ISETP.EQ.AND.EX P2, PT, R50, R65, P2, P3 ;  /* 0x000000413200720c */ /* 0x000fe40001742330 */
[----:B------:R-:W-:-:S02]  /*19c10*/  ISETP.GE.U32.AND P3, PT, R49, R16, PT ;  /* 0x000000103100720c */ /* 0x000fc40003f66070 */
[----:B------:R-:W-:Y:S02]  /*19c20*/  ISETP.GE.U32.AND.EX P5, PT, R12, R15, PT, P5 ;  /* 0x0000000f0c00720c */ /* 0x000fe40003fa6150 */
[----:B------:R-:W-:Y:S02]  /*19c30*/  SEL R6, RZ, 0x1, P6 ;  /* 0x00000001ff067807 */ /* 0x000fe40003000000 */
[----:B------:R-:W-:Y:S02]  /*19c40*/  ISETP.LT.U32.AND P6, PT, R59, R64, PT ;  /* 0x000000403b00720c */ /* 0x000fe40003fc1070 */
[----:B------:R-:W-:Y:S02]  /*19c50*/  ISETP.GE.U32.AND.EX P3, PT, R52, R46, PT, P3 ;  /* 0x0000002e3400720c */ /* 0x000fe40003f66130 */
[----:B------:R-:W-:Y:S02]  /*19c60*/  SEL R15, RZ, 0x1, P5 ;  /* 0x00000001ff0f7807 */ /* 0x000fe40002800000 */
[----:B------:R-:W-:-:S02]  /*19c70*/  ISETP.LT.U32.OR.EX P2, PT, R50, R65, P2, P6 ;  /* 0x000000413200720c */ /* 0x000fc40001741560 */
[----:B------:R-:W-:Y:S02]  /*19c80*/  @P4 ISETP.NE.U32.AND P5, PT, R29, R62, PT ;  /* 0x0000003e1d00420c */ /* 0x000fe40003fa5070 */
[----:B------:R-:W-:Y:S02]  /*19c90*/  SEL R3, RZ, 0x1, P3 ;  /* 0x00000001ff037807 */ /* 0x000fe40001800000 */
[----:B------:R-:W-:Y:S02]  /*19ca0*/  PLOP3.LUT P3, PT, PT, PT, PT, 0x8, 0x80 ;  /* 0x000000000080781c */ /* 0x000fe40003f6e170 */
[----:B------:R-:W-:Y:S02]  /*19cb0*/  ISETP.LT.U32.OR.EX P1, PT, R18, R67, P1, P0 ;  /* 0x000000431200720c */ /* 0x000fe40000f21500 */
[----:B------:R-:W-:Y:S02]  /*19cc0*/  @P4 ISETP.NE.OR.EX P3, PT, R30, R63, !P2, P5 ;  /* 0x0000003f1e00420c */ /* 0x000fe40005765750 */
[----:B------:R-:W-:-:S02]  /*19cd0*/  IADD3 R31, P0, P6, R3, R4, R6 ;  /* 0x00000004031f7210 */ /* 0x000fc40007e1e006 */
[----:B------:R-:W-:Y:S02]  /*19ce0*/  IADD3 R15, P4, P5, R15, R38, R7 ;  /* 0x000000260f0f7210 */ /* 0x000fe40007d9e007 */
[----:B------:R-:W-:Y:S02]  /*19cf0*/  IADD3.X R35, PT, PT, RZ, R5, RZ, P0, P6 ;  /* 0x00000005ff237210 */ /* 0x000fe400007ec4ff */
[----:B------:R-:W-:Y:S02]  /*19d00*/  IADD3.X R16, PT, PT, RZ, R39, RZ, P4, P5 ;  /* 0x00000027ff107210 */ /* 0x000fe400027ea4ff */
[----:B------:R-:W-:Y:S02]  /*19d10*/  SEL R6, R68, RZ, P3 ;  /* 0x000000ff44067207 */ /* 0x000fe40001800000 */
[----:B------:R-:W-:Y:S02]  /*19d20*/  IADD3 R4, P4, PT, R9, R66, RZ ;  /* 0x0000004209047210 */ /* 0x000fe40007f9e0ff */
[----:B------:R-:W-:-:S02]  /*19d30*/  SEL R7, RZ, 0x1, !P1 ;  /* 0x00000001ff077807 */ /* 0x000fc40004800000 */
[----:B------:R-:W-:Y:S02]  /*19d40*/  SEL R5, RZ, 0x1, !P2 ;  /* 0x00000001ff057807 */ /* 0x000fe40005000000 */
[----:B------:R-:W-:Y:S02]  /*19d50*/  ISETP.NE.U32.AND P0, PT, R31, RZ, PT ;  /* 0x000000ff1f00720c */ /* 0x000fe40003f05070 */
[----:B------:R-:W-:Y:S02]  /*19d60*/  IADD3 R3, P5, PT, -R6, R33, RZ ;  /* 0x0000002106037210 */ /* 0x000fe40007fbe1ff */
[----:B------:R-:W-:Y:S02]  /*19d70*/  SEL R4, R4, RZ, P3 ;  /* 0x000000ff04047207 */ /* 0x000fe40001800000 */
[----:B------:R-:W-:Y:S02]  /*19d80*/  IADD3 R7, P6, PT, R7, R64, RZ ;  /* 0x0000004007077210 */ /* 0x000fe40007fde0ff */
[----:B------:R-:W-:-:S02]  /*19d90*/  IADD3 R6, P1, PT, R5, R62, RZ ;  /* 0x0000003e05067210 */ /* 0x000fc40007f3e0ff */
[----:B------:R-:W-:Y:S01]  /*19da0*/  ISETP.NE.AND.EX P0, PT, R35, RZ, PT, P0 ;  /* 0x000000ff2300720c */ /* 0x000fe20003f05300 */
[----:B------:R-:W-:Y:S01]  /*19db0*/  IMAD.X R9, RZ, RZ, R65, P6 ;  /* 0x000000ffff097224 */ /* 0x000fe200030e0641 */
[----:B------:R-:W-:Y:S01]  /*19dc0*/  IADD3 R4, P2, PT, -R4, R19, RZ ;  /* 0x0000001304047210 */ /* 0x000fe20007f5e1ff */
[----:B------:R-:W-:Y:S01]  /*19dd0*/  IMAD.X R19, RZ, RZ, R67, P4 ;  /* 0x000000ffff137224 */ /* 0x000fe200020e0643 */
[----:B------:R-:W-:Y:S01]  /*19de0*/  SEL R5, R7, RZ, P3 ;  /* 0x000000ff07057207 */ /* 0x000fe20001800000 */
[----:B------:R-:W-:Y:S01]  /*19df0*/  IMAD.X R10, RZ, RZ, R63, P1 ;  /* 0x000000ffff0a7224 */ /* 0x000fe200008e063f */
[----:B------:R-:W-:Y:S02]  /*19e00*/  SEL R6, R6, RZ, P3 ;  /* 0x000000ff06067207 */ /* 0x000fe40001800000 */
[----:B------:R-:W-:Y:S02]  /*19e10*/  IADD3 R5, P4, PT, -R5, R59, RZ ;  /* 0x0000003b05057210 */ /* 0x000fe40007f9e1ff */
[----:B------:R-:W-:-:S02]  /*19e20*/  IADD3 R6, P6, PT, -R6, R29, RZ ;  /* 0x0000001d06067210 */ /* 0x000fc40007fde1ff */
[----:B------:R-:W-:Y:S02]  /*19e30*/  SEL R7, R69, RZ, P3 ;  /* 0x000000ff45077207 */ /* 0x000fe40001800000 */
[----:B------:R-:W-:Y:S02]  /*19e40*/  SEL R19, R19, RZ, P3 ;  /* 0x000000ff13137207 */ /* 0x000fe40001800000 */
[----:B------:R-:W-:Y:S01]  /*19e50*/  SEL R9, R9, RZ, P3 ;  /* 0x000000ff09097207 */ /* 0x000fe20001800000 */
[----:B------:R-:W-:Y:S01]  /*19e60*/  IMAD.X R7, R44, 0x1, ~R7, P5 ;  /* 0x000000012c077824 */ /* 0x000fe200028e0e07 */
        /* <DEDUP_REMOVED lines=30> */
.L_x_217:
        /* <DEDUP_REMOVED lines=17> */
[----:B------:R-:W-:Y:S01]  /*1a160*/  IMAD.WIDE.U32 R36, R51, R64, RZ ;  /* 0x0000004033247225 */ /* 0x000fe200078e00ff */
[----:B------:R-:W-:-:S03]  /*1a170*/  ISETP.GT.U32.AND.EX P0, PT, R21, R20, PT, P0 ;  /* 0x000000141500720c */ /* 0x000fc60003f04100 */
[----:B------:R-:W-:Y:S01]  /*1a180*/  IMAD.WIDE.U32.X R20, R51, R69, R30, P2 ;  /* 0x0000004533147225 */ /* 0x000fe200010e041e */
[----:B------:R-:W-:Y:S02]  /*1a190*/  SEL R19, RZ, 0x1, !P0 ;  /* 0x00000001ff137807 */ /* 0x000fe40004000000 */
[----:B------:R-:W-:Y:S01]  /*1a1a0*/  ISETP.GE.U32.AND P2, PT, R29, R38, PT ;  /* 0x000000261d00720c */ /* 0x000fe20003f46070 */
[----:B------:R-:W-:Y:S01]  /*1a1b0*/  IMAD.WIDE.U32 R44, P1, R18, R67, R44 ;  /* 0x00000043122c7225 */ /* 0x000fe2000782002c */
[----:B------:R-:W-:-:S03]  /*1a1c0*/  IADD3 R48, P0, PT, R19, R20, RZ ;  /* 0x0000001413307210 */ /* 0x000fc60007f1e0ff */
[----:B------:R-:W-:Y:S01]  /*1a1d0*/  IMAD.WIDE.U32 R36, P6, R18, R65, R36 ;  /* 0x0000004112247225 */ /* 0x000fe200078c0024 */
[----:B------:R-:W-:-:S03]  /*1a1e0*/  IADD3 R38, P4, PT, R39, R44, RZ ;  /* 0x0000002c27267210 */ /* 0x000fc60007f9e0ff */
[----:B------:R-:W-:Y:S02]  /*1a1f0*/  IMAD.MOV.U32 R30, RZ, RZ, R45 ;  /* 0x000000ffff1e7224 */ /* 0x000fe400078e002d */
[----:B------:R-:W-:Y:S01]  /*1a200*/  IMAD.X R19, RZ, RZ, RZ, P6 ;  /* 0x000000ffff137224 */ /* 0x000fe200030e06ff */
[----:B------:R-:W-:Y:S01]  /*1a210*/  IADD3 R45, P6, PT, R29, R48, RZ ;  /* 0x000000301d2d7210 */ /* 0x000fe20007fde0ff */
[----:B------:R-:W-:Y:S02]  /*1a220*/  IMAD.X R44, RZ, RZ, R21, P0 ;  /* 0x000000ffff2c7224 */ /* 0x000fe400000e0615 */
[----:B------:R-:W-:-:S04]  /*1a230*/  IMAD.WIDE.U32 R46, P0, R18, R63, R46 ;  /* 0x0000003f122e7225 */ /* 0x000fc8000780002e */
[----:B------:R-:W-:Y:S02]  /*1a240*/  IMAD.X R33, R38, 0x1, R17, P5 ;  /* 0x0000000126217824 */ /* 0x000fe400028e0611 */
[----:B------:R-:W-:-:S03]  /*1a250*/  IMAD.WIDE.U32 R34, R18, R64, RZ ;  /* 0x0000004012227225 */ /* 0x000fc600078e00ff */
[----:B------:R-:W-:Y:S01]  /*1a260*/  ISETP.GE.U32.AND.EX P2, PT, R33, R38, PT, P2 ;  /* 0x000000262100720c */ /* 0x000fe20003f46120 */
[----:B------:R-:W-:Y:S01]  /*1a270*/  IMAD.X R31, RZ, RZ, RZ, P1 ;  /* 0x000000ffff1f7224 */ /* 0x000fe200008e06ff */
[----:B------:R-:W-:Y:S01]  /*1a280*/  IADD3 R39, P1, PT, R49, R34, RZ ;  /* 0x0000002231277210 */ /* 0x000fe20007f3e0ff */
[----:B------:R-:W-:-:S03]  /*1a290*/  IMAD.WIDE.U32 R20, R18, R62, RZ ;  /* 0x0000003e12147225 */ /* 0x000fc600078e00ff */
[----:B------:R-:W-:Y:S01]  /*1a2a0*/  ISETP.GE.U32.AND P3, PT, R39, R34, PT ;  /* 0x000000222700720c */ /* 0x000fe20003f66070 */
[----:B------:R-:W-:Y:S01]  /*1a2b0*/  IMAD.X R29, RZ, RZ, RZ, P0 ;  /* 0x000000ffff1d7224 */ /* 0x000fe200000e06ff */
[----:B------:R-:W-:Y:S01]  /*1a2c0*/  ISETP.GE.U32.AND P0, PT, R45, R48, PT ;  /* 0x000000302d00720c */ /* 0x000fe20003f06070 */
[----:B------:R-:W-:Y:S01]  /*1a2d0*/  IMAD.X R53, R33, 0x1, R44, P6 ;  /* 0x0000000121357824 */ /* 0x000fe200030e062c */
[----:B------:R-:W-:Y:S01]  /*1a2e0*/  IADD3 R49, P5, PT, R28, R20, RZ ;  /* 0x000000141c317210 */ /* 0x000fe20007fbe0ff */
[----:B------:R-:W-:Y:S01]  /*1a2f0*/  IMAD.WIDE.U32.X R30, R51, R67, R30, P4 ;  /* 0x00000043331e7225 */ /* 0x000fe200020e041e */
[----:B------:R-:W-:Y:S02]  /*1a300*/  IADD3 R35, P4, PT, R35, R36, RZ ;  /* 0x0000002423237210 */ /* 0x000fe40007f9e0ff */
[C---:B------:R-:W-:Y:S01]  /*1a310*/  ISETP.GE.U32.AND.EX P0, PT, R53.reuse, R44, PT, P0 ;  /* 0x0000002c3500720c */ /* 0x040fe20003f06100 */
[----:B------:R-:W-:Y:S01]  /*1a320*/  IMAD R38, R53, R70, RZ ;  /* 0x0000004635267224 */ /* 0x000fe200078e02ff */
[----:B------:R-:W-:Y:S01]  /*1a330*/  IADD3 R17, P6, PT, R21, R46, RZ ;  /* 0x0000002e15117210 */ /* 0x000fe20007fde0ff */
[----:B------:R-:W-:Y:S01]  /*1a340*/  IMAD.X R34, R35, 0x1, R52, P1 ;  /* 0x0000000123227824 */ /* 0x000fe200008e0634 */
[----:B------:R-:W-:Y:S01]  /*1a350*/  ISETP.GE.U32.AND P1, PT, R49, R20, PT ;  /* 0x000000143100720c */ /* 0x000fe20003f26070 */
[----:B------:R-:W-:Y:S01]  /*1a360*/  IMAD.MOV.U32 R28, RZ, RZ, R47 ;  /* 0x000000ffff1c7224 */ /* 0x000fe200078e002f */
[----:B------:R-:W-:Y:S01]  /*1a370*/  SEL R36, RZ, 0x1, P2 ;  /* 0x00000001ff247807 */ /* 0x000fe20001000000 */
[----:B------:R-:W-:Y:S01]  /*1a380*/  IMAD.WIDE.U32 R20, R45, R70, RZ ;  /* 0x000000462d147225 */ /* 0x000fe200078e00ff */
[----:B------:R-:W-:-:S02]  /*1a390*/  SEL R33, RZ, 0x1, P0 ;  /* 0x00000001ff217807 */ /* 0x000fc40000000000 */
[----:B------:R-:W-:Y:S01]  /*1a3a0*/  ISETP.GE.U32.AND.EX P3, PT, R34, R35, PT, P3 ;  /* 0x000000232200720c */ /* 0x000fe20003f66130 */
[----:B------:R-:W-:Y:S01]  /*1a3b0*/  IMAD R47, R45, R71, R38 ;  /* 0x000000472d2f7224 */ /* 0x000fe200078e0226 */
[----:B------:R-:W-:Y:S01]  /*1a3c0*/  IADD3 R36, P0, P2, R33, R30, R36 ;  /* 0x0000001e21247210 */ /* 0x000fe20007a1e024 */
[----:B------:R-:W-:Y:S01]  /*1a3d0*/  IMAD.MOV.U32 R18, RZ, RZ, R37 ;  /* 0x000000ffff127224 */ /* 0x000fe200078e0025 */
[----:B------:R-:W-:Y:S01]  /*1a3e0*/  SEL R46, RZ, 0x1, P3 ;  /* 0x00000001ff2e7807 */ /* 0x000fe20001800000 */
[----:B------:R-:W-:Y:S01]  /*1a3f0*/  IMAD.IADD R47, R21, 0x1, R47 ;  /* 0x00000001152f7824 */ /* 0x000fe200078e022f */
[----:B------:R-:W-:Y:S01]  /*1a400*/  IADD3.X R21, PT, PT, RZ, R31, RZ, P0, P2 ;  /* 0x0000001fff157210 */ /* 0x000fe200007e44ff */
[----:B------:R-:W-:Y:S01]  /*1a410*/  IMAD.WIDE.U32.X R18, R51, R65, R18, P4 ;  /* 0x0000004133127225 */ /* 0x000fe200020e0412 */
[----:B------:R-:W-:-:S03]  /*1a420*/  IADD3 R39, P4, PT, R39, R36, RZ ;  /* 0x0000002427277210 */ /* 0x000fc60007f9e0ff */
[----:B------:R-:W-:Y:S01]  /*1a430*/  IMAD.WIDE.U32 R30, R47, R68, RZ ;  /* 0x000000442f1e7225 */ /* 0x000fe200078e00ff */
[----:B------:R-:W-:-:S03]  /*1a440*/  ISETP.GE.U32.AND P0, PT, R39, R36, PT ;  /* 0x000000242700720c */ /* 0x000fc60003f06070 */
[----:B------:R-:W-:Y:S02]  /*1a450*/  IMAD.X R48, R32, 0x1, R17, P5 ;  /* 0x0000000120307824 */ /* 0x000fe400028e0611 */
[----:B------:R-:W-:Y:S02]  /*1a460*/  IMAD.X R50, R34, 0x1, R21, P4 ;  /* 0x0000000122327824 */ /* 0x000fe400020e0615 */
[----:B------:R-:W-:Y:S01]  /*1a470*/  IMAD.WIDE.U32 R32, R20, R68, RZ ;  /* 0x0000004414207225 */ /* 0x000fe200078e00ff */
[----:B------:R-:W-:Y:S02]  /*1a480*/  ISETP.GE.U32.AND.EX P1, PT, R48, R17, PT, P1 ;  /* 0x000000113000720c */ /* 0x000fe40003f26110 */
[----:B------:R-:W-:Y:S01]  /*1a490*/  ISETP.GE.U32.AND.EX P0, PT, R50, R21, PT, P0 ;  /* 0x000000153200720c */ /* 0x000fe20003f06100 */
[----:B------:R-:W-:Y:S01]  /*1a4a0*/  IMAD.WIDE.U32 R30, P4, R20, R69, R30 ;  /* 0x00000045141e7225 */ /* 0x000fe2000788001e */
[----:B------:R-:W-:-:S03]  /*1a4b0*/  LOP3.LUT R17, RZ, R32, RZ, 0x33, !PT ;  /* 0x00000020ff117212 */ /* 0x000fc600078e33ff */
[----:B------:R-:W-:Y:S01]  /*1a4c0*/  IMAD.WIDE.U32 R36, R47, R66, RZ ;  /* 0x000000422f247225 */ /* 0x000fe200078e00ff */
[----:B------:R-:W-:Y:S02]  /*1a4d0*/  IADD3 R30, P5, PT, R33, R30, RZ ;  /* 0x0000001e211e7210 */ /* 0x000fe40007fbe0ff */
[----:B------:R-:W-:Y:S01]  /*1a4e0*/  ISETP.GT.U32.AND P2, PT, R45, R17, PT ;  /* 0x000000112d00720c */ /* 0x000fe20003f44070 */
[----:B------:R-:W-:Y:S01]  /*1a4f0*/  IMAD.WIDE.U32 R34, R20, R66, RZ ;  /* 0x0000004214227225 */ /* 0x000fe200078e00ff */
[----:B------:R-:W-:-:S03]  /*1a500*/  LOP3.LUT R30, RZ, R30, RZ, 0x33, !PT ;  /* 0x0000001eff1e7212 */ /* 0x000fc600078e33ff */
[----:B------:R-:W-:Y:S01]  /*1a510*/  IMAD.WIDE.U32.X R28, R51, R63, R28, P6 ;  /* 0x0000003f331c7225 */ /* 0x000fe200030e041c */
[----:B------:R-:W-:Y:S02]  /*1a520*/  ISETP.GT.U32.AND.EX P2, PT, R53, R30, PT, P2 ;  /* 0x0000001e3500720c */ /* 0x000fe40003f44120 */
[----:B------:R-:W-:Y:S01]  /*1a530*/  IADD3 R17, P3, PT, R39, R34, RZ ;  /* 0x0000002227117210 */ /* 0x000fe20007f7e0ff */
[----:B------:R-:W-:Y:S01]  /*1a540*/  IMAD.WIDE.U32 R44, R47, R64, RZ ;  /* 0x000000402f2c7225 */ /* 0x000fe200078e00ff */
[----:B------:R-:W-:-:S03]  /*1a550*/  SEL R51, RZ, 0x1, P0 ;  /* 0x00000001ff337807 */ /* 0x000fc60000000000 */
[----:B------:R-:W-:-:S04]  /*1a560*/  IMAD.WIDE.U32 R36, P6, R20, R67, R36 ;  /* 0x0000004314247225 */ /* 0x000fc800078c0024 */
[----:B------:R-:W-:Y:S01]  /*1a570*/  IMAD.X R33, RZ, RZ, RZ, P4 ;  /* 0x000000ffff217224 */ /* 0x000fe200020e06ff */
[----:B------:R-:W-:Y:S01]  /*1a580*/  IADD3 R21, P0, PT, R35, R36, RZ ;  /* 0x0000002423157210 */ /* 0x000fe20007f1e0ff */
[----:B------:R-:W-:Y:S01]  /*1a590*/  IMAD.MOV.U32 R32, RZ, RZ, R31 ;  /* 0x000000ffff207224 */ /* 0x000fe200078e001f */
[----:B------:R-:W-:Y:S01]  /*1a5a0*/  ISETP.GE.U32.AND P4, PT, R17, R34, PT ;  /* 0x000000221100720c */ /* 0x000fe20003f86070 */
[----:B------:R-:W-:Y:S02]  /*1a5b0*/  IMAD.X R39, RZ, RZ, RZ, P6 ;  /* 0x000000ffff277224 */ /* 0x000fe400030e06ff */
[----:B------:R-:W-:-:S04]  /*1a5c0*/  IMAD.WIDE.U32 R44, P6, R20, R65, R44 ;  /* 0x00000041142c7225 */ /* 0x000fc800078c002c */
[----:B------:R-:W-:Y:S01]  /*1a5d0*/  IMAD.MOV.U32 R38, RZ, RZ, R37 ;  /* 0x000000ffff267224 */ /* 0x000fe200078e0025 */
[----:B------:R-:W-:Y:S01]  /*1a5e0*/  SEL R37, RZ, 0x1, !P2 ;  /* 0x00000001ff257807 */ /* 0x000fe20005000000 */
[----:B------:R-:W-:Y:S01]  /*1a5f0*/  IMAD.WIDE.U32.X R32, R47, R69, R32, P5 ;  /* 0x000000452f207225 */ /* 0x000fe200028e0420 */
[----:B------:R-:W-:Y:S02]  /*1a600*/  IADD3 R36, P5, P2, R51, R18, R46 ;  /* 0x0000001233247210 */ /* 0x000fe40007abe02e */
[----:B------:R-:W-:Y:S01]  /*1a610*/  SEL R46, RZ, 0x1, P1 ;  /* 0x00000001ff2e7807 */ /* 0x000fe20000800000 */
[----:B------:R-:W-:Y:S01]  /*1a620*/  IMAD.X R31, RZ, RZ, RZ, P6 ;  /* 0x000000ffff1f7224 */ /* 0x000fe200030e06ff */
[----:B------:R-:W-:Y:S01]  /*1a630*/  IADD3 R32, P6, PT, R37, R32, RZ ;  /* 0x0000002025207210 */ /* 0x000fe20007fde0ff */
[----:B------:R-:W-:Y:S01]  /*1a640*/  IMAD.X R18, R21, 0x1, R50, P3 ;  /* 0x0000000115127824 */ /* 0x000fe200018e0632 */
[----:B------:R-:W-:Y:S01]  /*1a650*/  IADD3.X R19, PT, PT, RZ, R19, RZ, P5, P2 ;  /* 0x00000013ff137210 */ /* 0x000fe20002fe44ff */
[----:B------:R-:W-:Y:S01]  /*1a660*/  IMAD.MOV.U32 R30, RZ, RZ, R45 ;  /* 0x000000ffff1e7224 */ /* 0x000fe200078e002d */
[----:B------:R-:W-:Y:S01]  /*1a670*/  IADD3 R49, P5, PT, R49, R36, RZ ;  /* 0x0000002431317210 */ /* 0x000fe20007fbe0ff */
[----:B------:R-:W-:Y:S01]  /*1a680*/  IMAD.X R33, RZ, RZ, R33, P6 ;  /* 0x000000ffff217224 */ /* 0x000fe200030e0621 */
[----:B------:R-:W-:Y:S01]  /*1a690*/  IADD3 R51, P2, PT, R17, R32, RZ ;  /* 0x0000002011337210 */ /* 0x000fe20007f5e0ff */
[----:B------:R-:W-:Y:S01]  /*1a6a0*/  IMAD.WIDE.U32 R34, R20, R64, RZ ;  /* 0x0000004014227225 */ /* 0x000fe200078e00ff */
[----:B------:R-:W-:-:S02]  /*1a6b0*/  ISETP.GE.U32.AND.EX P4, PT, R18, R21, PT, P4 ;  /* 0x000000151200720c */ /* 0x000fc40003f86140 */
[----:B------:R-:W-:Y:S01]  /*1a6c0*/  ISETP.GE.U32.AND P1, PT, R51, R32, PT ;  /* 0x000000203300720c */ /* 0x000fe20003f26070 */
[----:B------:R-:W-:Y:S01]  /*1a6d0*/  IMAD.X R45, R48, 0x1, R19, P5 ;  /* 0x00000001302d7824 */ /* 0x000fe200028e0613 */
[C---:B------:R-:W-:Y:S01]  /*1a6e0*/  ISETP.GE.U32.AND P5, PT, R49.reuse, R36, PT ;  /* 0x000000243100720c */ /* 0x040fe20003fa6070 */
[----:B------:R-:W-:Y:S01]  /*1a6f0*/  IMAD.X R52, R18, 0x1, R33, P2 ;  /* 0x0000000112347824 */ /* 0x000fe200010e0621 */
[----:B------:R-:W-:Y:S02]  /*1a700*/  IADD3 R21, P6, PT, R49, R34, RZ ;  /* 0x0000002231157210 */ /* 0x000fe40007fde0ff */
[----:B------:R-:W-:Y:S01]  /*1a710*/  ISETP.GE.U32.AND.EX P5, PT, R45, R19, PT, P5 ;  /* 0x000000132d00720c */ /* 0x000fe20003fa6150 */
[----:B------:R-:W-:Y:S01]  /*1a720*/  IMAD.WIDE.U32 R18, R51, R70, RZ ;  /* 0x0000004633127225 */ /* 0x000fe200078e00ff */
[----:B------:R-:W-:Y:S02]  /*1a730*/  ISETP.GE.U32.AND.EX P1, PT, R52, R33, PT, P1 ;  /* 0x000000213400720c */ /* 0x000fe40003f26110 */
[----:B------:R-:W-:Y:S01]  /*1a740*/  IADD3 R44, P3, PT, R35, R44, RZ ;  /* 0x0000002c232c7210 */ /* 0x000fe20007f7e0ff */
[----:B------:R-:W-:Y:S01]  /*1a750*/  IMAD.WIDE.U32.X R32, R47, R67, R38, P0 ;  /* 0x000000432f207225 */ /* 0x000fe200000e0426 */
[----:B------:R-:W-:-:S02]  /*1a760*/  ISETP.GE.U32.AND P2, PT, R21, R34, PT ;  /* 0x000000221500720c */ /* 0x000fc40003f46070 */
[----:B------:R-:W-:Y:S01]  /*1a770*/  SEL R35, RZ, 0x1, P5 ;  /* 0x00000001ff237807 */ /* 0x000fe20002800000 */
[----:B------:R-:W-:Y:S01]  /*1a780*/  IMAD.WIDE.U32 R36, R18, R68, RZ ;  /* 0x0000004412247225 */ /* 0x000fe200078e00ff */
[----:B------:R-:W-:Y:S02]  /*1a790*/  SEL R34, RZ, 0x1, P4 ;  /* 0x00000001ff227807 */ /* 0x000fe40002000000 */
[----:B------:R-:W-:Y:S01]  /*1a7a0*/  SEL R17, RZ, 0x1, P1 ;  /* 0x00000001ff117807 */ /* 0x000fe20000800000 */
[----:B------:R-:W-:Y:S01]  /*1a7b0*/  IMAD R38, R52, R70, RZ ;  /* 0x0000004634267224 */ /* 0x000fe200078e02ff */
[----:B------:R-:W-:Y:S01]  /*1a7c0*/  IADD3 R48, P0, P5, R35, R28, R46 ;  /* 0x0000001c23307210 */ /* 0x000fe20007d1e02e */
[----:B------:R-:W-:Y:S01]  /*1a7d0*/  IMAD.X R45, R44, 0x1, R45, P6 ;  /* 0x000000012c2d7824 */ /* 0x000fe200030e062d */
[----:B------:R-:W-:Y:S01]  /*1a7e0*/  IADD3 R28, P1, P4, R17, R32, R34 ;  /* 0x00000020111c7210 */ /* 0x000fe20007c3e022 */
[----:B------:R-:W-:Y:S01]  /*1a7f0*/  IMAD.WIDE.U32 R34, R47, R62, RZ ;  /* 0x0000003e2f227225 */ /* 0x000fe200078e00ff */
[----:B------:R-:W-:-:S02]  /*1a800*/  IADD3.X R50, PT, PT, RZ, R29, RZ, P0, P5 ;  /* 0x0000001dff327210 */ /* 0x000fc400007ea4ff */
[----:B------:R-:W-:Y:S01]  /*1a810*/  IADD3.X R46, PT, PT, RZ, R33, RZ, P1, P4 ;  /* 0x00000021ff2e7210 */ /* 0x000fe20000fe84ff */
[----:B------:R-:W-:Y:S01]  /*1a820*/  IMAD R39, R51, R71, R38 ;  /* 0x0000004733277224 */ /* 0x000fe200078e0226 */
[----:B------:R-:W-:Y:S01]  /*1a830*/  ISETP.NE.U32.AND P4, PT, R48, RZ, PT ;  /* 0x000000ff3000720c */ /* 0x000fe20003f85070 */
[----:B------:R-:W-:Y:S01]  /*1a840*/  IMAD.WIDE.U32 R34, P5, R20, R63, R34 ;  /* 0x0000003f14227225 */ /* 0x000fe200078a0022 */
[----:B------:R-:W-:Y:S02]  /*1a850*/  IADD3 R49, P6, PT, R21, R28, RZ ;  /* 0x0000001c15317210 */ /* 0x000fe40007fde0ff */
[----:B------:R-:W-:Y:S01]  /*1a860*/  LOP3.LUT R17, RZ, R36, RZ, 0x33, !PT ;  /* 0x00000024ff117212 */ /* 0x000fe200078e33ff */
[----:B------:R-:W-:Y:S01]  /*1a870*/  IMAD.WIDE.U32.X R30, R47, R65, R30, P3 ;  /* 0x000000412f1e7225 */ /* 0x000fe200018e041e */
[----:B------:R-:W-:Y:S02]  /*1a880*/  ISETP.NE.AND.EX P4, PT, R50, RZ, PT, P4 ;  /* 0x000000ff3200720c */ /* 0x000fe40003f85340 */
[----:B------:R-:W-:Y:S01]  /*1a890*/  ISETP.GE.U32.AND P1, PT, R49, R28, PT ;  /* 0x0000001c3100720c */ /* 0x000fe20003f26070 */
[----:B------:R-:W-:Y:S01]  /*1a8a0*/  IMAD.WIDE.U32 R28, R20, R62, RZ ;  /* 0x0000003e141c7225 */ /* 0x000fe200078e00ff */
[----:B------:R-:W-:-:S02]  /*1a8b0*/  ISETP.GT.U32.AND P0, PT, R51, R17, PT ;  /* 0x000000113300720c */ /* 0x000fc40003f04070 */
[----:B------:R-:W-:Y:S01]  /*1a8c0*/  ISETP.GE.U32.AND.EX P2, PT, R45, R44, PT, P2 ;  /* 0x0000002c2d00720c */ /* 0x000fe20003f46120 */
[----:B------:R-:W-:Y:S01]  /*1a8d0*/  IMAD.IADD R17, R19, 0x1, R39 ;  /* 0x0000000113117824 */ /* 0x000fe200078e0227 */
[----:B------:R-:W-:Y:S01]  /*1a8e0*/  IADD3 R44, P3, PT, R29, R34, RZ ;  /* 0x000000221d2c7210 */ /* 0x000fe20007f7e0ff */
[----:B------:R-:W-:Y:S02]  /*1a8f0*/  IMAD.X R21, RZ, RZ, RZ, P5 ;  /* 0x000000ffff157224 */ /* 0x000fe400028e06ff */
        /* <DEDUP_REMOVED lines=22> */
.L_x_218:
        /* <DEDUP_REMOVED lines=11> */
[----:B------:R-:W-:Y:S01]  /*1ab10*/  IADD3 R19, P3, PT, R49, R38, RZ ;  /* 0x0000002631137210 */ /* 0x000fe20007f7e0ff */
[----:B------:R-:W-:Y:S01]  /*1ab20*/  IMAD.X R39, RZ, RZ, RZ, P6 ;  /* 0x000000ffff277224 */ /* 0x000fe200030e06ff */
[----:B------:R-:W-:Y:S02]  /*1ab30*/  SEL R29, RZ, 0x1, !P0 ;  /* 0x00000001ff1d7807 */ /* 0x000fe40004000000 */
[----:B------:R-:W-:Y:S02]  /*1ab40*/  IADD3 R34, P4, P6, R45, R30, R46 ;  /* 0x0000001e2d227210 */ /* 0x000fe40007e9e02e */
[----:B------:R-:W-:Y:S02]  /*1ab50*/  IADD3 R11, P0, PT, R11, R28, RZ ;  /* 0x0000001c0b0b7210 */ /* 0x000fe40007f1e0ff */
[----:B------:R-:W-:Y:S01]  /*1ab60*/  ISETP.GE.U32.AND P2, PT, R19, R38, PT ;  /* 0x000000261300720c */ /* 0x000fe20003f46070 */
[----:B------:R-:W-:Y:S01]  /*1ab70*/  IMAD.MOV.U32 R38, RZ, RZ, R37 ;  /* 0x000000ffff267224 */ /* 0x000fe200078e0025 */
[----:B------:R-:W-:Y:S01]  /*1ab80*/  IADD3 R30, P5, PT, R29, R32, RZ ;  /* 0x000000201d1e7210 */ /* 0x000fe20007fbe0ff */
[----:B------:R-:W-:Y:S01]  /*1ab90*/  IMAD.X R13, R13, 0x1, R44, P0 ;  /* 0x000000010d0d7824 */ /* 0x000fe200000e062c */
[----:B------:R-:W-:-:S02]  /*1aba0*/  IADD3.X R46, PT, PT, RZ, R31, RZ, P4, P6 ;  /* 0x0000001fff2e7210 */ /* 0x000fc400027ec4ff */
[C---:B------:R-:W-:Y:S01]  /*1abb0*/  IADD3 R37, P6, PT, R11.reuse, R34, RZ ;  /* 0x000000220b257210 */ /* 0x040fe20007fde0ff */
[----:B------:R-:W-:Y:S01]  /*1abc0*/  IMAD.X R32, RZ, RZ, R33, P5 ;  /* 0x000000ffff207224 */ /* 0x000fe200028e0621 */
[----:B------:R-:W-:Y:S01]  /*1abd0*/  ISETP.GE.U32.AND P4, PT, R11, R28, PT ;  /* 0x0000001c0b00720c */ /* 0x000fe20003f86070 */
[----:B------:R-:W-:Y:S01]  /*1abe0*/  IMAD.X R11, R36, 0x1, R47, P3 ;  /* 0x00000001240b7824 */ /* 0x000fe200018e062f */
[----:B------:R-:W-:Y:S01]  /*1abf0*/  IADD3 R49, P5, PT, R19, R30, RZ ;  /* 0x0000001e13317210 */ /* 0x000fe20007fbe0ff */
[----:B------:R-:W-:Y:S01]  /*1ac00*/  IMAD.X R45, R13, 0x1, R46, P6 ;  /* 0x000000010d2d7824 */ /* 0x000fe200030e062e */
[----:B------:R-:W-:Y:S01]  /*1ac10*/  ISETP.GE.U32.AND P0, PT, R37, R34, PT ;  /* 0x000000222500720c */ /* 0x000fe20003f06070 */
[----:B------:R-:W-:Y:S01]  /*1ac20*/  IMAD.WIDE.U32 R28, R17, R64, RZ ;  /* 0x00000040111c7225 */ /* 0x000fe200078e00ff */
[----:B------:R-:W-:Y:S02]  /*1ac30*/  ISETP.GE.U32.AND.EX P4, PT, R13, R44, PT, P4 ;  /* 0x0000002c0d00720c */ /* 0x000fe40003f86140 */
[----:B------:R-:W-:Y:S01]  /*1ac40*/  ISETP.GE.U32.AND.EX P0, PT, R45, R46, PT, P0 ;  /* 0x0000002e2d00720c */ /* 0x000fe20003f06100 */
[----:B------:R-:W-:Y:S01]  /*1ac50*/  IMAD.X R47, R11, 0x1, R32, P5 ;  /* 0x000000010b2f7824 */ /* 0x000fe200028e0620 */
[----:B------:R-:W-:Y:S01]  /*1ac60*/  ISETP.GE.U32.AND P3, PT, R49, R30, PT ;  /* 0x0000001e3100720c */ /* 0x000fe20003f66070 */
[----:B------:R-:W-:Y:S01]  /*1ac70*/  IMAD.WIDE.U32 R30, R18, R64, RZ ;  /* 0x00000040121e7225 */ /* 0x000fe200078e00ff */
[----:B------:R-:W-:-:S02]  /*1ac80*/  SEL R34, RZ, 0x1, P4 ;  /* 0x00000001ff227807 */ /* 0x000fc40002000000 */
[----:B------:R-:W-:Y:S02]  /*1ac90*/  SEL R19, RZ, 0x1, P0 ;  /* 0x00000001ff137807 */ /* 0x000fe40000000000 */
[----:B------:R-:W-:Y:S02]  /*1aca0*/  ISETP.GE.U32.AND.EX P2, PT, R11, R36, PT, P2 ;  /* 0x000000240b00720c */ /* 0x000fe40003f46120 */
        /* <DEDUP_REMOVED lines=10> */
[----:B------:R-:W-:Y:S01]  /*1ad50*/  IADD3 R28, P2, P3, R11, R28, R13 ;  /* 0x0000001c0b1c7210 */ /* 0x000fe20007b5e00d */
[----:B------:R-:W-:Y:S01]  /*1ad60*/  IMAD.WIDE.U32 R20, R17, R62, RZ ;  /* 0x0000003e11147225 */ /* 0x000fe200078e00ff */
[----:B------:R-:W-:Y:S02]  /*1ad70*/  ISETP.NE.U32.AND P1, PT, R39, RZ, PT ;  /* 0x000000ff2700720c */ /* 0x000fe40003f25070 */
[----:B------:R-:W-:Y:S02]  /*1ad80*/  IADD3 R11, P5, PT, R37, R30, RZ ;  /* 0x0000001e250b7210 */ /* 0x000fe40007fbe0ff */
[----:B------:R-:W-:-:S02]  /*1ad90*/  IADD3.X R36, PT, PT, RZ, R29, RZ, P2, P3 ;  /* 0x0000001dff247210 */ /* 0x000fc400017e64ff */
[----:B------:R-:W-:Y:S01]  /*1ada0*/  ISETP.NE.AND.EX P1, PT, R31, RZ, PT, P1 ;  /* 0x000000ff1f00720c */ /* 0x000fe20003f25310 */
[----:B------:R-:W-:Y:S01]  /*1adb0*/  IMAD.X R13, R32, 0x1, R45, P5 ;  /* 0x00000001200d7824 */ /* 0x000fe200028e062d */
[C---:B------:R-:W-:Y:S02]  /*1adc0*/  IADD3 R33, P3, PT, R11.reuse, R28, RZ ;  /* 0x0000001c0b217210 */ /* 0x040fe40007f7e0ff */
        /* <DEDUP_REMOVED lines=15> */
[----:B------:R-:W-:-:S04]  /*1aec0*/  ISETP.GE.U32.AND.EX P0, PT, R31, R12, PT, P0 ;  /* 0x0000000c1f00720c */ /* 0x000fc80003f06100 */
[----:B------:R-:W-:-:S04]  /*1aed0*/  SEL R12, RZ, 0x1, P0 ;  /* 0x00000001ff0c7807 */ /* 0x000fc80000000000 */
[----:B------:R-:W-:Y:S01]  /*1aee0*/  IADD3 R15, P0, PT, R12, R15, RZ ;  /* 0x0000000f0c0f7210 */ /* 0x000fe20007f1e0ff */
[----:B------:R-:W-:-:S04]  /*1aef0*/  IMAD.MOV.U32 R12, RZ, RZ, R31 ;  /* 0x000000ffff0c7224 */ /* 0x000fc800078e001f */
[----:B------:R-:W-:-:S08]  /*1af00*/  IMAD.X R16, RZ, RZ, R16, P0 ;  /* 0x000000ffff107224 */ /* 0x000fd000000e0610 */
.L_x_219:
[----:B------:R-:W-:Y:S02]  /*1af10*/  IADD3 R11, P5, PT, R14, R20, RZ ;  /* 0x000000140e0b7210 */ /* 0x000fe40007fbe0ff */
[----:B------:R-:W-:Y:S01]  /*1af20*/  IADD3 R14, P0, P1, R13, R18, R30 ;  /* 0x000000120d0e7210 */ /* 0x000fe2000791e01e */
[----:B------:R-:W-:Y:S01]  /*1af30*/  IMAD.X R13, RZ, RZ, RZ, P3 ;  /* 0x000000ffff0d7224 */ /* 0x000fe200018e06ff */
[----:B------:R-:W-:Y:S02]  /*1af40*/  IADD3 R21, P2, PT, R21, R28, RZ ;  /* 0x0000001c15157210 */ /* 0x000fe40007f5e0ff */
[C---:B------:R-:W-:Y:S02]  /*1af50*/  IADD3 R31, P4, PT, R11.reuse, R14, RZ ;  /* 0x0000000e0b1f7210 */ /* 0x040fe40007f9e0ff */
[----:B------:R-:W-:Y:S01]  /*1af60*/  IADD3.X R19, PT, PT, RZ, R19, RZ, P0, P1 ;  /* 0x00000013ff137210 */ /* 0x000fe200007e24ff */
[----:B------:R-:W-:Y:S01]  /*1af70*/  IMAD.X R12, R12, 0x1, R21, P5 ;  /* 0x000000010c0c7824 */ /* 0x000fe200028e0615 */
[----:B------:R-:W-:-:S02]  /*1af80*/  ISETP.GE.U32.AND P0, PT, R11, R20, PT ;  /* 0x000000140b00720c */ /* 0x000fc40003f06070 */
[C---:B------:R-:W-:Y:S01]  /*1af90*/  ISETP.GE.U32.AND P1, PT, R31.reuse, R14, PT ;  /* 0x0000000e1f00720c */ /* 0x040fe20003f26070 */
[C---:B------:R-:W-:Y:S01]  /*1afa0*/  IMAD.X R34, R12.reuse, 0x1, R19, P4 ;  /* 0x000000010c227824 */ /* 0x040fe200020e0613 */
[----:B------:R-:W-:Y:S01]  /*1afb0*/  ISETP.GE.U32.AND.EX P0, PT, R12, R21, PT, P0 ;  /* 0x000000150c00720c */ /* 0x000fe20003f06100 */
[----:B------:R-:W-:Y:S01]  /*1afc0*/  IMAD.MOV.U32 R12, RZ, RZ, R29 ;  /* 0x000000ffff0c7224 */ /* 0x000fe200078e001d */
[----:B------:R-:W-:Y:S02]  /*1afd0*/  ISETP.LT.U32.AND P4, PT, R31, R64, PT ;  /* 0x000000401f00720c */ /* 0x000fe40003f81070 */
[----:B------:R-:W-:Y:S01]  /*1afe0*/  ISETP.GE.U32.AND.EX P1, PT, R34, R19, PT, P1 ;  /* 0x000000132200720c */ /* 0x000fe20003f26110 */
[----:B------:R-:W-:Y:S01]  /*1aff0*/  IMAD.WIDE.U32.X R12, R17, R63, R12, P2 ;  /* 0x0000003f110c7225 */ /* 0x000fe200010e040c */
[----:B------:R-:W-:Y:S02]  /*1b000*/  SEL R14, RZ, 0x1, P0 ;  /* 0x00000001ff0e7807 */ /* 0x000fe40000000000 */
[----:B------:R-:W-:-:S02]  /*1b010*/  SEL R11, RZ, 0x1, P1 ;  /* 0x00000001ff0b7807 */ /* 0x000fc40000800000 */
[----:B------:R-:W-:Y:S02]  /*1b020*/  ISETP.NE.U32.AND P2, PT, R33, R66, PT ;  /* 0x000000422100720c */ /* 0x000fe40003f45070 */
[----:B------:R-:W-:Y:S02]  /*1b030*/  IADD3 R12, P0, P1, R11, R12, R14 ;  /* 0x0000000c0b0c7210 */ /* 0x000fe4000791e00e */
[----:B------:R-:W-:Y:S02]  /*1b040*/  ISETP.NE.AND.EX P2, PT, R38, R67, PT, P2 ;  /* 0x000000432600720c */ /* 0x000fe40003f45320 */
[----:B------:R-:W-:Y:S02]  /*1b050*/  IADD3.X R13, PT, PT, RZ, R13, RZ, P0, P1 ;  /* 0x0000000dff0d7210 */ /* 0x000fe400007e24ff */
[----:B------:R-:W-:Y:S02]  /*1b060*/  IADD3 R35, P0, PT, R15, R12, RZ ;  /* 0x0000000c0f237210 */ /* 0x000fe40007f1e0ff */
[----:B------:R-:W-:-:S02]  /*1b070*/  ISETP.LT.U32.AND P1, PT, R49, R68, PT ;  /* 0x000000443100720c */ /* 0x000fc40003f21070 */
[----:B------:R-:W-:Y:S01]  /*1b080*/  ISETP.GE.U32.AND P3, PT, R35, R62, PT ;  /* 0x0000003e2300720c */ /* 0x000fe20003f66070 */
[----:B------:R-:W-:Y:S01]  /*1b090*/  IMAD.X R48, R16, 0x1, R13, P0 ;  /* 0x0000000110307824 */ /* 0x000fe200000e060d */
[----:B------:R-:W-:Y:S02]  /*1b0a0*/  ISETP.LT.U32.AND.EX P2, PT, R47, R69, !P2, P1 ;  /* 0x000000452f00720c */ /* 0x000fe40005741110 */
[----:B------:R-:W-:Y:S02]  /*1b0b0*/  ISETP.LT.U32.AND P0, PT, R33, R66, PT ;  /* 0x000000422100720c */ /* 0x000fe40003f01070 */
[----:B------:R-:W-:Y:S02]  /*1b0c0*/  ISETP.GE.U32.AND.EX P1, PT, R48, R63, PT, P3 ;  /* 0x0000003f3000720c */ /* 0x000fe40003f26130 */
[----:B------:R-:W-:Y:S02]  /*1b0d0*/  ISETP.LT.U32.OR.EX P2, PT, R38, R67, P2, P0 ;  /* 0x000000432600720c */ /* 0x000fe40001741500 */
[----:B------:R-:W-:-:S02]  /*1b0e0*/  ISETP.EQ.U32.AND P3, PT, R31, R64, PT ;  /* 0x000000401f00720c */ /* 0x000fc40003f62070 */
[----:B------:R-:W-:Y:S02]  /*1b0f0*/  ISETP.EQ.U32.AND P6, PT, R33, R66, PT ;  /* 0x000000422100720c */ /* 0x000fe40003fc2070 */
[CC--:B------:R-:W-:Y:S02]  /*1b100*/  ISETP.EQ.AND.EX P2, PT, R34.reuse, R65.reuse, P2, P3 ;  /* 0x000000412200720c */ /* 0x0c0fe40001742330 */
[----:B------:R-:W-:Y:S02]  /*1b110*/  ISETP.GE.U32.AND P3, PT, R49, R68, PT ;  /* 0x000000443100720c */ /* 0x000fe40003f66070 */
[----:B------:R-:W-:Y:S02]  /*1b120*/  ISETP.LT.U32.OR.EX P2, PT, R34, R65, P2, P4 ;  /* 0x000000412200720c */ /* 0x000fe40001741540 */
[----:B------:R-:W-:Y:S02]  /*1b130*/  @P1 ISETP.NE.U32.AND P5, PT, R35, R62, PT ;  /* 0x0000003e2300120c */ /* 0x000fe40003fa5070 */
[----:B------:R-:W-:-:S02]  /*1b140*/  ISETP.GE.U32.AND.EX P3, PT, R47, R69, PT, P3 ;  /* 0x000000452f00720c */ /* 0x000fc40003f66130 */
[----:B------:R-:W-:Y:S02]  /*1b150*/  PLOP3.LUT P4, PT, PT, PT, PT, 0x8, 0x80 ;  /* 0x000000000080781c */ /* 0x000fe40003f8e170 */
[----:B------:R-:W-:Y:S02]  /*1b160*/  @P1 ISETP.NE.OR.EX P4, PT, R48, R63, !P2, P5 ;  /* 0x0000003f3000120c */ /* 0x000fe40005785750 */
[-C--:B------:R-:W-:Y:S02]  /*1b170*/  ISETP.EQ.AND.EX P1, PT, R38, R67.reuse, !P3, P6 ;  /* 0x000000432600720c */ /* 0x080fe40005f22360 */
[----:B------:R-:W-:Y:S02]  /*1b180*/  SEL R11, R68, RZ, P4 ;  /* 0x000000ff440b7207 */ /* 0x000fe40002000000 */
[----:B------:R-:W-:Y:S02]  /*1b190*/  ISETP.LT.U32.OR.EX P1, PT, R38, R67, P1, P0 ;  /* 0x000000432600720c */ /* 0x000fe40000f21500 */
[----:B------:R-:W-:-:S02]  /*1b1a0*/  SEL R13, RZ, 0x1, P3 ;  /* 0x00000001ff0d7807 */ /* 0x000fc40001800000 */
[----:B------:R-:W-:Y:S02]  /*1b1b0*/  IADD3 R11, P0, PT, -R11, R49, RZ ;  /* 0x000000310b0b7210 */ /* 0x000fe40007f1e1ff */
[----:B------:R-:W-:Y:S02]  /*1b1c0*/  SEL R14, R69, RZ, P4 ;  /* 0x000000ff450e7207 */ /* 0x000fe40002000000 */
[----:B------:R-:W-:Y:S01]  /*1b1d0*/  SEL R17, RZ, 0x1, !P1 ;  /* 0x00000001ff117807 */ /* 0x000fe20004800000 */
[-C--:B------:R-:W-:Y:S01]  /*1b1e0*/  IMAD.WIDE.U32 R58, R91, R11.reuse, RZ ;  /* 0x0000000b5b3a7225 */ /* 0x080fe200078e00ff */
[----:B------:R-:W-:Y:S02]  /*1b1f0*/  IADD3 R12, P1, PT, R13, R66, RZ ;  /* 0x000000420d0c7210 */ /* 0x000fe40007f3e0ff */
[----:B------:R-:W-:Y:S01]  /*1b200*/  IADD3 R16, P3, PT, R17, R64, RZ ;  /* 0x0000004011107210 */ /* 0x000fe20007f7e0ff */
[----:B------:R-:W-:Y:S01]  /*1b210*/  IMAD.X R13, R47, 0x1, ~R14, P0 ;  /* 0x000000012f0d7824 */ /* 0x000fe200000e0e0e */
[----:B------:R-:W-:Y:S01]  /*1b220*/  SEL R12, R12, RZ, P4 ;  /* 0x000000ff0c0c7207 */ /* 0x000fe20002000000 */
[----:B------:R-:W-:Y:S01]  /*1b230*/  IMAD.WIDE.U32 R14, R95, R11, RZ ;  /* 0x0000000b5f0e7225 */ /* 0x000fe200078e00ff */
[----:B------:R-:W-:-:S02]  /*1b240*/  SEL R16, R16, RZ, P4 ;  /* 0x000000ff10107207 */ /* 0x000fc40002000000 */
[----:B------:R-:W-:Y:S01]  /*1b250*/  SEL R29, RZ, 0x1, !P2 ;  /* 0x00000001ff1d7807 */ /* 0x000fe20005000000 */
[----:B------:R-:W-:Y:S01]  /*1b260*/  IMAD.X R17, RZ, RZ, R67, P1 ;  /* 0x000000ffff117224 */ /* 0x000fe200008e0643 */
[----:B------:R-:W-:Y:S01]  /*1b270*/  IADD3 R12, P1, PT, -R12, R33, RZ ;  /* 0x000000210c0c7210 */ /* 0x000fe20007f3e1ff */
[----:B------:R-:W-:Y:S01]  /*1b280*/  IMAD.WIDE.U32 R18, P5, R13, R94, R14 ;  /* 0x0000005e0d127225 */ /* 0x000fe200078a000e */
[----:B------:R-:W-:Y:S02]  /*1b290*/  IADD3 R14, P0, PT, -R16, R31, RZ ;  /* 0x0000001f100e7210 */ /* 0x000fe40007f1e1ff */
[----:B------:R-:W-:Y:S01]  /*1b2a0*/  SEL R15, R17, RZ, P4 ;  /* 0x000000ff110f7207 */ /* 0x000fe20002000000 */
[----:B------:R-:W-:-:S04]  /*1b2b0*/  IMAD.WIDE.U32 R16, R94, R11, RZ ;  /* 0x0000000b5e107225 */ /* 0x000fc800078e00ff */
[----:B------:R-:W-:Y:S01]  /*1b2c0*/  IMAD.X R15, R38, 0x1, ~R15, P1 ;  /* 0x00000001260f7824 */ /* 0x000fe200008e0e0f */
[----:B------:R-:W-:Y:S01]  /*1b2d0*/  IADD3 RZ, P2, PT, R17, R18, RZ ;  /* 0x0000001211ff7210 */ /* 0x000fe20007f5e0ff */
[----:B------:R-:W-:Y:S01]  /*1b2e0*/  IMAD.X R28, RZ, RZ, R65, P3 ;  /* 0x000000ffff1c7224 */ /* 0x000fe200018e0641 */
[----:B------:R-:W-:Y:S01]  /*1b2f0*/  IADD3 R16, P1, PT, R29, R62, RZ ;  /* 0x0000003e1d107210 */ /* 0x000fe20007f3e0ff */
[----:B------:R-:W-:Y:S02]  /*1b300*/  IMAD.X R21, RZ, RZ, RZ, P5 ;  /* 0x000000ffff157224 */ /* 0x000fe400028e06ff */
[----:B------:R-:W-:Y:S01]  /*1b310*/  IMAD.MOV.U32 R20, RZ, RZ, R19 ;  /* 0x000000ffff147224 */ /* 0x000fe200078e0013 */
[----:B------:R-:W-:Y:S01]  /*1b320*/  SEL R17, R28, RZ, P4 ;  /* 0x000000ff1c117207 */ /* 0x000fe20002000000 */
[-C--:B------:R-:W-:Y:S01]  /*1b330*/  IMAD R32, R15, R94.reuse, RZ ;  /* 0x0000005e0f207224 */ /* 0x080fe200078e02ff */
[----:B------:R-:W-:Y:S01]  /*1b340*/  SEL R16, R16, RZ, P4 ;  /* 0x000000ff10107207 */ /* 0x000fe20002000000 */
[----:B------:R-:W-:-:S03]  /*1b350*/  IMAD.WIDE.U32 R28, R12, R94, RZ ;  /* 0x0000005e0c1c7225 */ /* 0x000fc600078e00ff */
[----:B------:R-:W-:Y:S01]  /*1b360*/  IADD3 R16, P3, PT, -R16, R35, RZ ;  /* 0x0000002310107210 */ /* 0x000fe20007f7e1ff */
[----:B------:R-:W-:-:S04]  /*1b370*/  IMAD.WIDE.U32.X R18, R13, R95, R20, P2 ;  /* 0x0000005f0d127225 */ /* 0x000fc800010e0414 */
[----:B------:R-:W-:Y:S01]  /*1b380*/  IMAD R21, R12, R95, R32 ;  /* 0x0000005f0c157224 */ /* 0x000fe200078e0220 */
[----:B------:R-:W-:Y:S01]  /*1b390*/  IADD3 R47, P5, PT, R18, R28, RZ ;  /* 0x0000001c122f7210 */ /* 0x000fe20007fbe0ff */
[----:B------:R-:W-:-:S04]  /*1b3a0*/  IMAD.WIDE.U32 R30, R95, R12, RZ ;  /* 0x0000000c5f1e7225 */ /* 0x000fc800078e00ff */
[----:B------:R-:W-:Y:S02]  /*1b3b0*/  IMAD.IADD R29, R29, 0x1, R21 ;  /* 0x000000011d1d7824 */ /* 0x000fe400078e0215 */
[----:B------:R-:W-:Y:S01]  /*1b3c0*/  IMAD.X R17, R34, 0x1, ~R17, P0 ;  /* 0x0000000122117824 */ /* 0x000fe200000e0e11 */
[----:B------:R-:W-:Y:S01]  /*1b3d0*/  ISETP.GE.U32.AND P0, PT, R47, R28, PT ;  /* 0x0000001c2f00720c */ /* 0x000fe20003f06070 */
[----:B------:R-:W-:Y:S02]  /*1b3e0*/  IMAD.X R46, R29, 0x1, R19, P5 ;  /* 0x000000011d2e7824 */ /* 0x000fe400028e0613 */
[----:B------:R-:W-:-:S03]  /*1b3f0*/  IMAD.WIDE.U32 R30, P2, R15, R94, R30 ;  /* 0x0000005e0f1e7225 */ /* 0x000fc6000784001e */
[----:B------:R-:W-:Y:S01]  /*1b400*/  ISETP.GE.U32.AND.EX P0, PT, R46, R29, PT, P0 ;  /* 0x0000001d2e00720c */ /* 0x000fe20003f06100 */
[----:B------:R-:W-:-:S03]  /*1b410*/  IMAD.WIDE.U32 R20, R94, R12, RZ ;  /* 0x0000000c5e147225 */ /* 0x000fc600078e00ff */
[----:B------:R-:W-:Y:S01]  /*1b420*/  SEL R99, RZ, 0x1, P0 ;  /* 0x00000001ff637807 */ /* 0x000fe20000000000 */
[----:B------:R-:W-:-:S04]  /*1b430*/  IMAD.WIDE.U32 R18, R95, R14, RZ ;  /* 0x0000000e5f127225 */ /* 0x000fc800078e00ff */
[----:B------:R-:W-:Y:S01]  /*1b440*/  IMAD.X R38, RZ, RZ, R63, P1 ;  /* 0x000000ffff267224 */ /* 0x000fe200008e063f */
[----:B------:R-:W-:Y:S01]  /*1b450*/  IADD3 RZ, P1, PT, R21, R30, RZ ;  /* 0x0000001e15ff7210 */ /* 0x000fe20007f3e0ff */
[----:B------:R-:W-:Y:S02]  /*1b460*/  IMAD R36, R17, R94, RZ ;  /* 0x0000005e11247224 */ /* 0x000fe400078e02ff */
[----:B------:R-:W-:Y:S01]  /*1b470*/  IMAD.WIDE.U32 R28, R93, R11, RZ ;  /* 0x0000000b5d1c7225 */ /* 0x000fe200078e00ff */
[----:B------:R-:W-:-:S03]  /*1b480*/  SEL R38, R38, RZ, P4 ;  /* 0x000000ff26267207 */ /* 0x000fc60002000000 */
[----:B------:R-:W-:Y:S02]  /*1b490*/  IMAD.X R35, RZ, RZ, RZ, P2 ;  /* 0x000000ffff237224 */ /* 0x000fe400010e06ff */
[----:B------:R-:W-:Y:S02]  /*1b4a0*/  IMAD.MOV.U32 R34, RZ, RZ, R31 ;  /* 0x000000ffff227224 */ /* 0x000fe400078e001f */
[----:B------:R-:W-:Y:S02]  /*1b4b0*/  IMAD R39, R14, R95, R36 ;  /* 0x0000005f0e277224 */ /* 0x000fe400078e0224 */
[----:B------:R-:W-:-:S04]  /*1b4c0*/  IMAD.WIDE.U32 R30, R94, R14, RZ ;  /* 0x0000000e5e1e7225 */ /* 0x000fc800078e00ff */
[----:B------:R-:W-:-:S04]  /*1b4d0*/  IMAD.WIDE.U32 R36, P2, R17, R94, R18 ;  /* 0x0000005e11247225 */ /* 0x000fc80007840012 */
[----:B------:R-:W-:Y:S01]  /*1b4e0*/  IMAD.WIDE.U32.X R34, R15, R95, R34, P1 ;  /* 0x0000005f0f227225 */ /* 0x000fe200008e0422 */
[----:B------:R-:W-:-:S03]  /*1b4f0*/  IADD3 RZ, P5, PT, R31, R36, RZ ;  /* 0x000000241fff7210 */ /* 0x000fc60007fbe0ff */
[----:B------:R-:W-:-:S04]  /*1b500*/  IMAD.WIDE.U32 R20, R14, R94, RZ ;  /* 0x0000005e0e147225 */ /* 0x000fc800078e00ff */
[----:B------:R-:W-:Y:S01]  /*1b510*/  IMAD.WIDE.U32 R32, R92, R11, RZ ;  /* 0x0000000b5c207225 */ /* 0x000fe200078e00ff */
[----:B------:R-:W-:-:S03]  /*1b520*/  IADD3 R99, P0, P4, R20, R34, R99 ;  /* 0x0000002214637210 */ /* 0x000fc60007c1e063 */
[----:B------:R-:W-:-:S04]  /*1b530*/  IMAD.WIDE.U32 R44, P1, R13, R92, R28 ;  /* 0x0000005c0d2c7225 */ /* 0x000fc8000782001c */
[----:B------:R-:W-:Y:S02]  /*1b540*/  IMAD.IADD R29, R21, 0x1, R39 ;  /* 0x00000001151d7824 */ /* 0x000fe400078e0227 */
[----:B------:R-:W-:Y:S01]  /*1b550*/  IMAD.X R19, R48, 0x1, ~R38, P3 ;  /* 0x0000000130137824 */ /* 0x000fe200018e0e26 */
[----:B------:R-:W-:Y:S01]  /*1b560*/  IADD3 RZ, P3, PT, R33, R44, RZ ;  /* 0x0000002c21ff7210 */ /* 0x000fe20007f7e0ff */
[----:B------:R-:W-:Y:S01]  /*1b570*/  IMAD.WIDE.U32 R30, R93, R12, RZ ;  /* 0x0000000c5d1e7225 */ /* 0x000fe200078e00ff */
[----:B------:R-:W-:-:S03]  /*1b580*/  IADD3.X R34, PT, PT, R29, R35, RZ, P0, P4 ;  /* 0x000000231d227210 */ /* 0x000fc600007e84ff */
[----:B------:R-:W-:-:S04]  /*1b590*/  IMAD.WIDE.U32 R32, R93, R14, RZ ;  /* 0x0000000e5d207225 */ /* 0x000fc800078e00ff */
[-C--:B------:R-:W-:Y:S02]  /*1b5a0*/  IMAD R18, R13, R92.reuse, RZ ;  /* 0x0000005c0d127224 */ /* 0x080fe400078e02ff */
[----:B------:R-:W-:-:S04]  /*1b5b0*/  IMAD.WIDE.U32 R38, R11, R92, RZ ;  /* 0x0000005c0b267225 */ /* 0x000fc800078e00ff */
[----:B------:R-:W-:Y:S01]  /*1b5c0*/  IMAD.WIDE.U32 R48, R92, R12, RZ ;  /* 0x0000000c5c307225 */ /* 0x000fe200078e00ff */
[----:B------:R-:W-:-:S03]  /*1b5d0*/  IADD3 R28, P4, PT, R47, R38, RZ ;  /* 0x000000262f1c7210 */ /* 0x000fc60007f9e0ff */
[----:B------:R-:W-:-:S04]  /*1b5e0*/  IMAD.WIDE.U32 R30, P0, R15, R92, R30 ;  /* 0x0000005c0f1e7225 */ /* 0x000fc8000780001e */
[----:B------:R-:W-:Y:S02]  /*1b5f0*/  IMAD R21, R11, R93, R18 ;  /* 0x0000005d0b157224 */ /* 0x000fe400078e0212 */
[----:B------:R-:W-:-:S04]  /*1b600*/  IMAD.WIDE.U32 R50, R92, R14, RZ ;  /* 0x0000000e5c327225 */ /* 0x000fc800078e00ff */
[----:B------:R-:W-:-:S04]  /*1b610*/  IMAD.WIDE.U32 R32, P6, R17, R92, R32 ;  /* 0x0000005c11207225 */ /* 0x000fc800078c0020 */
[----:B------:R-:W-:Y:S01]  /*1b620*/  IMAD.X R47, RZ, RZ, RZ, P2 ;  /* 0x000000ffff2f7224 */ /* 0x000fe200010e06ff */
[----:B------:R-:W-:Y:S01]  /*1b630*/  IADD3 RZ, P2, PT, R49, R30, RZ ;  /* 0x0000001e31ff7210 */ /* 0x000fe20007f5e0ff */
[----:B------:R-:W-:Y:S02]  /*1b640*/  IMAD.IADD R21, R39, 0x1, R21 ;  /* 0x0000000127157824 */ /* 0x000fe400078e0215 */
[----:B------:R-:W-:Y:S01]  /*1b650*/  IMAD.X R49, RZ, RZ, RZ, P1 ;  /* 0x000000ffff317224 */ /* 0x000fe200008e06ff */
[----:B------:R-:W-:Y:S01]  /*1b660*/  IADD3 RZ, P1, PT, R51, R32, RZ ;  /* 0x0000002033ff7210 */ /* 0x000fe20007f3e0ff */
[----:B------:R-:W-:-:S04]  /*1b670*/  IMAD.WIDE.U32 R50, R93, R16, RZ ;  /* 0x000000105d327225 */ /* 0x000fc800078e00ff */
[----:B------:R-:W-:Y:S01]  /*1b680*/  IMAD.X R18, R21, 0x1, R46, P4 ;  /* 0x0000000115127824 */ /* 0x000fe200020e062e */
[----:B------:R-:W-:Y:S01]  /*1b690*/  ISETP.GE.U32.AND P4, PT, R28, R38, PT ;  /* 0x000000261c00720c */ /* 0x000fe20003f86070 */
[----:B------:R-:W-:Y:S02]  /*1b6a0*/  IMAD.MOV.U32 R48, RZ, RZ, R45 ;  /* 0x000000ffff307224 */ /* 0x000fe400078e002d */
[----:B------:R-:W-:Y:S01]  /*1b6b0*/  IMAD.WIDE.U32 R38, R95, R16, RZ ;  /* 0x000000105f267225 */ /* 0x000fe200078e00ff */
[----:B------:R-:W-:-:S03]  /*1b6c0*/  ISETP.GE.U32.AND.EX P4, PT, R18, R21, PT, P4 ;  /* 0x000000151200720c */ /* 0x000fc60003f86140 */
[----:B------:R-:W-:Y:S01]  /*1b6d0*/  IMAD.MOV.U32 R46, RZ, RZ, R37 ;  /* 0x000000ffff2e7224 */ /* 0x000fe200078e0025 */
[----:B------:R-:W-:Y:S01]  /*1b6e0*/  SEL R97, RZ, 0x1, P4 ;  /* 0x00000001ff617807 */ /* 0x000fe20002000000 */
[----:B------:R-:W-:-:S04]  /*1b6f0*/  IMAD.WIDE.U32.X R48, R13, R93, R48, P3 ;  /* 0x0000005d0d307225 */ /* 0x000fc800018e0430 */
[----:B------:R-:W-:-:S04]  /*1b700*/  IMAD.WIDE.U32 R54, P3, R19, R92, R50 ;  /* 0x0000005c13367225 */ /* 0x000fc80007860032 */
[----:B------:R-:W-:Y:S02]  /*1b710*/  IMAD.X R51, RZ, RZ, RZ, P0 ;  /* 0x000000ffff337224 */ /* 0x000fe400000e06ff */
[----:B------:R-:W-:-:S04]  /*1b720*/  IMAD.WIDE.U32 R56, R90, R11, RZ ;  /* 0x0000000b5a387225 */ /* 0x000fc800078e00ff */
[----:B------:R-:W-:-:S04]  /*1b730*/  IMAD.WIDE.U32.X R46, R17, R95, R46, P5 ;  /* 0x0000005f112e7225 */ /* 0x000fc800028e042e */
[----:B------:R-:W-:-:S04]  /*1b740*/  IMAD.WIDE.U32 R58, P0, R13, R90, R58 ;  /* 0x0000005a0d3a7225 */ /* 0x000fc8000780003a */
[----:B------:R-:W-:Y:S01]  /*1b750*/  IMAD.WIDE.U32 R36, R94, R16, RZ ;  /* 0x000000105e247225 */ /* 0x000fe200078e00ff */
[----:B------:R-:W-:-:S03]  /*1b760*/  IADD3 RZ, P4, PT, R57, R58, RZ ;  /* 0x0000003a39ff7210 */ /* 0x000fc60007f9e0ff */
[----:B------:R-:W-:-:S04]  /*1b770*/  IMAD.WIDE.U32 R44, P5, R19, R94, R38 ;  /* 0x0000005e132c7225 */ /* 0x000fc800078a0026 */
[----:B------:R-:W-:Y:S01]  /*1b780*/  IMAD.X R39, RZ, RZ, RZ, P6 ;  /* 0x000000ffff277224 */ /* 0x000fe200030e06ff */
[----:B------:R-:W-:Y:S01]  /*1b790*/  IADD3 RZ, P6, PT, R37, R44, RZ ;  /* 0x0000002c25ff7210 */ /* 0x000fe20007fde0ff */
[----:B------:R-:W-:-:S04]  /*1b7a0*/  IMAD.WIDE.U32 R56, R91, R12, RZ ;  /* 0x0000000c5b387225 */ /* 0x000fc800078e00ff */
[----:B------:R-:W-:Y:S02]  /*1b7b0*/  IMAD.X R37, RZ, RZ, RZ, P5 ;  /* 0x000000ffff257224 */ /* 0x000fe400028e06ff */
[----:B------:R-:W-:Y:S02]  /*1b7c0*/  IMAD.MOV.U32 R36, RZ, RZ, R45 ;  /* 0x000000ffff247224 */ /* 0x000fe400078e002d */
[----:B------:R-:W-:-:S04]  /*1b7d0*/  IMAD.WIDE.U32 R52, R92, R16, RZ ;  /* 0x000000105c347225 */ /* 0x000fc800078e00ff */
[----:B------:R-:W-:Y:S01]  /*1b7e0*/  IMAD.WIDE.U32.X R36, R19, R95, R36, P6 ;  /* 0x0000005f13247225 */ /* 0x000fe200030e0424 */
[----:B------:R-:W-:-:S03]  /*1b7f0*/  IADD3 RZ, P5, PT, R53, R54, RZ ;  /* 0x0000003635ff7210 */ /* 0x000fc60007fbe0ff */
[----:B------:R-:W-:-:S04]  /*1b800*/  IMAD.WIDE.U32 R44, R90, R12, RZ ;  /* 0x0000000c5a2c7225 */ /* 0x000fc800078e00ff */
[C---:B------:R-:W-:Y:S02]  /*1b810*/  IMAD R32, R15.reuse, R92, RZ ;  /* 0x0000005c0f207224 */ /* 0x040fe400078e02ff */
[----:B------:R-:W-:-:S04]  /*1b820*/  IMAD.WIDE.U32 R60, P6, R15, R90, R56 ;  /* 0x0000005a0f3c7225 */ /* 0x000fc800078c0038 */
[----:B------:R-:W-:-:S04]  /*1b830*/  IMAD.WIDE.U32 R52, R12, R92, RZ ;  /* 0x0000005c0c347225 */ /* 0x000fc800078e00ff */
[----:B------:R-:W-:Y:S02]  /*1b840*/  IMAD R21, R19, R94, RZ ;  /* 0x0000005e13157224 */ /* 0x000fe400078e02ff */
[----:B------:R-:W-:Y:S02]  /*1b850*/  IMAD R35, R12, R93, R32 ;  /* 0x0000005d0c237224 */ /* 0x000fe400078e0220 */
[----:B------:R-:W-:Y:S01]  /*1b860*/  IMAD.X R57, RZ, RZ, RZ, P3 ;  /* 0x000000ffff397224 */ /* 0x000fe200018e06ff */
[----:B------:R-:W-:Y:S01]  /*1b870*/  IADD3 RZ, P3, PT, R45, R60, RZ ;  /* 0x0000003c2dff7210 */ /* 0x000fe20007f7e0ff */
[----:B------:R-:W-:Y:S02]  /*1b880*/  IMAD R103, R16, R95, R21 ;  /* 0x0000005f10677224 */ /* 0x000fe400078e0215 */
[----:B------:R-:W-:Y:S01]  /*1b890*/  IMAD.X R45, RZ, RZ, RZ, P0 ;  /* 0x000000ffff2d7224 */ /* 0x000fe200000e06ff */
[----:B------:R-:W-:Y:S01]  /*1b8a0*/  IADD3 R21, P0, PT, R99, R52, RZ ;  /* 0x0000003463157210 */ /* 0x000fe20007f1e0ff */
[----:B------:R-:W-:-:S02]  /*1b8b0*/  IMAD.IADD R53, R53, 0x1, R35 ;  /* 0x0000000135357824 */ /* 0x000fc400078e0223 */
[----:B------:R-:W-:Y:S02]  /*1b8c0*/  IMAD.MOV.U32 R38, RZ, RZ, R33 ;  /* 0x000000ffff267224 */ /* 0x000fe400078e0021 */
[----:B------:R-:W-:Y:S02]  /*1b8d0*/  IMAD.X R33, RZ, RZ, RZ, P6 ;  /* 0x000000ffff217224 */ /* 0x000fe400030e06ff */
[----:B------:R-:W-:Y:S01]  /*1b8e0*/  IMAD.X R35, R53, 0x1, R34, P0 ;  /* 0x0000000135237824 */ /* 0x000fe200000e0622 */
[----:B------:R-:W-:Y:S01]  /*1b8f0*/  IADD3 R97, P0, P6, R21, R48, R97 ;  /* 0x0000003015617210 */ /* 0x000fe20007e1e061 */
[----:B------:R-:W-:Y:S02]  /*1b900*/  IMAD.MOV.U32 R50, RZ, RZ, R31 ;  /* 0x000000ffff327224 */ /* 0x000fe400078e001f */
[-C--:B------:R-:W-:Y:S01]  /*1b910*/  IMAD R30, R13, R94.reuse, RZ ;  /* 0x0000005e0d1e7224 */ /* 0x080fe200078e02ff */
[----:B------:R-:W-:Y:S01]  /*1b920*/  IADD3.X R54, PT, PT, R35, R49, RZ, P0, P6 ;  /* 0x0000003123367210 */ /* 0x000fe200007ec4ff */
[----:B------:R-:W-:Y:S01]  /*1b930*/  IMAD.WIDE.U32 R48, R11, R94, RZ ;  /* 0x0000005e0b307225 */ /* 0x000fe200078e00ff */
[----:B------:R-:W-:-:S03]  /*1b940*/  ISETP.GE.U32.AND P0, PT, R99, R20, PT ;  /* 0x000000146300720c */ /* 0x000fc60003f06070 */
[----:B------:R-:W-:Y:S01]  /*1b950*/  IMAD.WIDE.U32.X R50, R15, R93, R50, P2 ;  /* 0x0000005d0f327225 */ /* 0x000fe200010e0432 */
[----:B------:R-:W-:Y:S02]  /*1b960*/  ISETP.GE.U32.AND P2, PT, R21, R52, PT ;  /* 0x000000341500720c */ /* 0x000fe40003f46070 */
[----:B------:R-:W-:Y:S01]  /*1b970*/  ISETP.GE.U32.AND.EX P0, PT, R34, R29, PT, P0 ;  /* 0x0000001d2200720c */ /* 0x000fe20003f06100 */
[----:B------:R-:W-:Y:S01]  /*1b980*/  IMAD.WIDE.U32.X R38, R17, R93, R38, P1 ;  /* 0x0000005d11267225 */ /* 0x000fe200008e0426 */
[----:B------:R-:W-:Y:S02]  /*1b990*/  ISETP.GE.U32.AND P1, PT, R97, R21, PT ;  /* 0x000000156100720c */ /* 0x000fe40003f26070 */
[----:B------:R-:W-:Y:S01]  /*1b9a0*/  ISETP.GE.U32.AND.EX P2, PT, R35, R53, PT, P2 ;  /* 0x000000352300720c */ /* 0x000fe20003f46120 */
[----:B------:R-:W-:Y:S01]  /*1b9b0*/  IMAD R101, R11, R95, R30 ;  /* 0x0000005f0b657224 */ /* 0x000fe200078e021e */
[----:B------:R-:W-:Y:S01]  /*1b9c0*/  ISETP.GE.U32.AND.EX P1, PT, R54, R35, PT, P1 ;  /* 0x000000233600720c */ /* 0x000fe20003f26110 */
[----:B------:R-:W-:-:S04]  /*1b9d0*/  IMAD.WIDE.U32 R20, R48, R70, RZ ;  /* 0x0000004630147225 */ /* 0x000fc800078e00ff */
[-C--:B------:R-:W-:Y:S02]  /*1b9e0*/  IMAD R30, R17, R92.reuse, RZ ;  /* 0x0000005c111e7224 */ /* 0x080fe400078e02ff */
[C---:B------:R-:W-:Y:S02]  /*1b9f0*/  IMAD R31, R19.reuse, R92, RZ ;  /* 0x0000005c131f7224 */ /* 0x040fe400078e02ff */
[----:B------:R-:W-:Y:S01]  /*1ba00*/  IMAD.MOV.U32 R56, RZ, RZ, R55 ;  /* 0x000000ffff387224 */ /* 0x000fe200078e0037 */
[----:B------:R-:W-:Y:S01]  /*1ba10*/  SEL R55, RZ, 0x1, P1 ;  /* 0x00000001ff377807 */ /* 0x000fe20000800000 */
[-C--:B------:R-:W-:Y:S02]  /*1ba20*/  IMAD R99, R14, R93.reuse, R30 ;  /* 0x0000005d0e637224 */ /* 0x080fe400078e021e */
[-C--:B------:R-:W-:Y:S02]  /*1ba30*/  IMAD R105, R16, R93.reuse, R31 ;  /* 0x0000005d10697224 */ /* 0x080fe400078e021f */
[----:B------:R-:W-:Y:S01]  /*1ba40*/  IMAD.WIDE.U32.X R30, R19, R93, R56, P5 ;  /* 0x0000005d131e7225 */ /* 0x000fe200028e0438 */
[----:B------:R-:W-:-:S03]  /*1ba50*/  SEL R57, RZ, 0x1, P0 ;  /* 0x00000001ff397807 */ /* 0x000fc60000000000 */
[----:B------:R-:W-:-:S04]  /*1ba60*/  IMAD.WIDE.U32 R94, R16, R94, RZ ;  /* 0x0000005e105e7225 */ /* 0x000fc800078e00ff */
[----:B------:R-:W-:Y:S01]  /*1ba70*/  IMAD.WIDE.U32 R34, R20, R68, RZ ;  /* 0x0000004414227225 */ /* 0x000fe200078e00ff */
[----:B------:R-:W-:-:S03]  /*1ba80*/  IADD3 R57, P5, P6, R94, R46, R57 ;  /* 0x0000002e5e397210 */ /* 0x000fc60007ebe039 */
[----:B------:R-:W-:Y:S01]  /*1ba90*/  IMAD.MOV.U32 R32, RZ, RZ, R61 ;  /* 0x000000ffff207224 */ /* 0x000fe200078e003d */
[----:B------:R-:W-:Y:S01]  /*1baa0*/  LOP3.LUT R29, RZ, R34, RZ, 0x33, !PT ;  /* 0x00000022ff1d7212 */ /* 0x000fe200078e33ff */
[-C--:B------:R-:W-:Y:S01]  /*1bab0*/  IMAD R58, R13, R90.reuse, RZ ;  /* 0x0000005a0d3a7224 */ /* 0x080fe200078e02ff */
[----:B------:R-:W-:Y:S01]  /*1bac0*/  SEL R34, RZ, 0x1, P2 ;  /* 0x00000001ff227807 */ /* 0x000fe20001000000 */
[----:B------:R-:W-:Y:S01]  /*1bad0*/  IMAD.IADD R61, R95, 0x1, R103 ;  /* 0x000000015f3d7824 */ /* 0x000fe200078e0267 */
[----:B------:R-:W-:Y:S01]  /*1bae0*/  ISETP.GT.U32.AND P0, PT, R48, R29, PT ;  /* 0x0000001d3000720c */ /* 0x000fe20003f04070 */
[----:B------:R-:W-:-:S03]  /*1baf0*/  IMAD.WIDE.U32 R52, R11, R90, RZ ;  /* 0x0000005a0b347225 */ /* 0x000fc600078e00ff */
[----:B------:R-:W-:Y:S01]  /*1bb00*/  IADD3.X R56, PT, PT, R61, R47, RZ, P5, P6 ;  /* 0x0000002f3d387210 */ /* 0x000fe20002fec4ff */
[----:B------:R-:W-:Y:S01]  /*1bb10*/  IMAD.MOV.U32 R44, RZ, RZ, R59 ;  /* 0x000000ffff2c7224 */ /* 0x000fe200078e003b */
[----:B------:R-:W-:Y:S01]  /*1bb20*/  IADD3 R29, P5, PT, R97, R52, RZ ;  /* 0x00000034611d7210 */ /* 0x000fe20007fbe0ff */
[----:B------:R-:W-:Y:S01]  /*1bb30*/  IMAD R59, R11, R91, R58 ;  /* 0x0000005b0b3b7224 */ /* 0x000fe200078e023a */
[----:B------:R-:W-:Y:S01]  /*1bb40*/  IADD3 R50, P2, P6, R55, R50, R34 ;  /* 0x0000003237327210 */ /* 0x000fe20007e5e022 */
[----:B------:R-:W-:Y:S01]  /*1bb50*/  IMAD.IADD R58, R49, 0x1, R101 ;  /* 0x00000001313a7824 */ /* 0x000fe200078e0265 */
[----:B------:R-:W-:Y:S01]  /*1bb60*/  ISETP.GE.U32.AND P1, PT, R29, R52, PT ;  /* 0x000000341d00720c */ /* 0x000fe20003f26070 */
[----:B------:R-:W-:-:S04]  /*1bb70*/  IMAD.WIDE.U32 R46, R14, R92, RZ ;  /* 0x0000005c0e2e7225 */ /* 0x000fc800078e00ff */
[----:B------:R-:W-:Y:S01]  /*1bb80*/  IMAD.IADD R49, R53, 0x1, R59 ;  /* 0x0000000135317824 */ /* 0x000fe200078e023b */
[----:B------:R-:W-:Y:S01]  /*1bb90*/  IADD3.X R59, PT, PT, RZ, R51, RZ, P2, P6 ;  /* 0x00000033ff3b7210 */ /* 0x000fe200017ec4ff */
[----:B------:R-:W-:Y:S01]  /*1bba0*/  IMAD.IADD R53, R47, 0x1, R99 ;  /* 0x000000012f357824 */ /* 0x000fe200078e0263 */
[----:B------:R-:W-:Y:S01]  /*1bbb0*/  ISETP.GE.U32.AND P2, PT, R57, R94, PT ;  /* 0x0000005e3900720c */ /* 0x000fe20003f46070 */
[----:B------:R-:W-:Y:S01]  /*1bbc0*/  IMAD.X R34, R49, 0x1, R54, P5 ;  /* 0x0000000131227824 */ /* 0x000fe200028e0636 */
[----:B------:R-:W-:Y:S01]  /*1bbd0*/  IADD3 R47, P5, PT, R57, R46, RZ ;  /* 0x0000002e392f7210 */ /* 0x000fe20007fbe0ff */
[----:B------:R-:W-:Y:S01]  /*1bbe0*/  IMAD R51, R58, R70, RZ ;  /* 0x000000463a337224 */ /* 0x000fe200078e02ff */
[----:B------:R-:W-:Y:S01]  /*1bbf0*/  ISETP.GE.U32.AND.EX P2, PT, R56, R61, PT, P2 ;  /* 0x0000003d3800720c */ /* 0x000fe20003f46120 */
[----:B------:R-:W-:Y:S01]  /*1bc00*/  IMAD.WIDE.U32 R92, R16, R92, RZ ;  /* 0x0000005c105c7225 */ /* 0x000fe200078e00ff */
[----:B------:R-:W-:Y:S02]  /*1bc10*/  ISETP.GE.U32.AND.EX P1, PT, R34, R49, PT, P1 ;  /* 0x000000312200720c */ /* 0x000fe40003f26110 */
[----:B------:R-:W-:Y:S01]  /*1bc20*/  SEL R55, RZ, 0x1, P2 ;  /* 0x00000001ff377807 */ /* 0x000fe20001000000 */
[----:B------:R-:W-:Y:S01]  /*1bc30*/  IMAD R57, R48, R71, R51 ;  /* 0x0000004730397224 */ /* 0x000fe200078e0233 */
[----:B------:R-:W-:Y:S01]  /*1bc40*/  ISETP.GE.U32.AND P2, PT, R47, R46, PT ;  /* 0x0000002e2f00720c */ /* 0x000fe20003f46070 */
[----:B------:R-:W-:Y:S01]  /*1bc50*/  IMAD.X R48, R53, 0x1, R56, P5 ;  /* 0x0000000135307824 */ /* 0x000fe200028e0638 */
[----:B------:R-:W-:Y:S01]  /*1bc60*/  IADD3 R51, P5, PT, R47, R50, RZ ;  /* 0x000000322f337210 */ /* 0x000fe20007fbe0ff */
[----:B------:R-:W-:-:S02]  /*1bc70*/  IMAD R49, R15, R90, RZ ;  /* 0x0000005a0f317224 */ /* 0x000fc400078e02ff */
[----:B------:R-:W-:Y:S01]  /*1bc80*/  IMAD.IADD R21, R21, 0x1, R57 ;  /* 0x0000000115157824 */ /* 0x000fe200078e0239 */
[C---:B------:R-:W-:Y:S01]  /*1bc90*/  ISETP.GE.U32.AND.EX P2, PT, R48.reuse, R53, PT, P2 ;  /* 0x000000353000720c */ /* 0x040fe20003f46120 */
[----:B------:R-:W-:Y:S01]  /*1bca0*/  IMAD.X R59, R48, 0x1, R59, P5 ;  /* 0x00000001303b7824 */ /* 0x000fe200028e063b */
[----:B------:R-:W-:Y:S01]  /*1bcb0*/  ISETP.GE.U32.AND P5, PT, R51, R47, PT ;  /* 0x0000002f3300720c */ /* 0x000fe20003fa6070 */
[C---:B------:R-:W-:Y:S01]  /*1bcc0*/  IMAD.WIDE.U32 R46, R12.reuse, R90, RZ ;  /* 0x0000005a0c2e7225 */ /* 0x040fe200078e00ff */
[----:B------:R-:W-:Y:S02]  /*1bcd0*/  SEL R53, RZ, 0x1, P1 ;  /* 0x00000001ff357807 */ /* 0x000fe40000800000 */
[----:B------:R-:W-:Y:S01]  /*1bce0*/  ISETP.GE.U32.AND.EX P5, PT, R59, R48, PT, P5 ;  /* 0x000000303b00720c */ /* 0x000fe20003fa6150 */
[-C--:B------:R-:W-:Y:S01]  /*1bcf0*/  IMAD R49, R12, R91.reuse, R49 ;  /* 0x0000005b0c317224 */ /* 0x080fe200078e0231 */
[----:B------:R-:W-:Y:S01]  /*1bd00*/  IADD3 R55, P6, P1, R92, R36, R55 ;  /* 0x000000245c377210 */ /* 0x000fe200079de037 */
[----:B------:R-:W-:Y:S01]  /*1bd10*/  IMAD.IADD R57, R93, 0x1, R105 ;  /* 0x000000015d397824 */ /* 0x000fe200078e0269 */
[----:B------:R-:W-:Y:S01]  /*1bd20*/  SEL R36, RZ, 0x1, P2 ;  /* 0x00000001ff247807 */ /* 0x000fe20001000000 */
[----:B------:R-:W-:Y:S01]  /*1bd30*/  IMAD.IADD R54, R47, 0x1, R49 ;  /* 0x000000012f367824 */ /* 0x000fe200078e0231 */
[----:B------:R-:W-:Y:S01]  /*1bd40*/  IADD3 R47, P2, PT, R51, R46, RZ ;  /* 0x0000002e332f7210 */ /* 0x000fe20007f5e0ff */
[----:B------:R-:W-:Y:S01]  /*1bd50*/  IMAD.WIDE.U32.X R44, R13, R91, R44, P4 ;  /* 0x0000005b0d2c7225 */ /* 0x000fe200020e042c */
[----:B------:R-:W-:-:S02]  /*1bd60*/  SEL R51, RZ, 0x1, P5 ;  /* 0x00000001ff337807 */ /* 0x000fc40002800000 */
[----:B------:R-:W-:Y:S01]  /*1bd70*/  IADD3.X R56, PT, PT, R57, R37, RZ, P6, P1 ;  /* 0x0000002539387210 */ /* 0x000fe200037e24ff */
[----:B------:R-:W-:Y:S01]  /*1bd80*/  IMAD.WIDE.U32 R48, R21, R68, RZ ;  /* 0x0000004415307225 */ /* 0x000fe200078e00ff */
[----:B------:R-:W-:-:S03]  /*1bd90*/  IADD3 R36, P1, P5, R51, R38, R36 ;  /* 0x0000002633247210 */ /* 0x000fc60007d3e024 */
[----:B------:R-:W-:Y:S01]  /*1bda0*/  IMAD.X R37, R54, 0x1, R59, P2 ;  /* 0x0000000136257824 */ /* 0x000fe200010e063b */
[----:B------:R-:W-:Y:S01]  /*1bdb0*/  IADD3 R53, P2, P6, R47, R44, R53 ;  /* 0x0000002c2f357210 */ /* 0x000fe20007e5e035 */
[----:B------:R-:W-:Y:S01]  /*1bdc0*/  IMAD.WIDE.U32 R48, P4, R20, R69, R48 ;  /* 0x0000004514307225 */ /* 0x000fe20007880030 */
[----:B------:R-:W-:Y:S02]  /*1bdd0*/  IADD3.X R95, PT, PT, RZ, R39, RZ, P1, P5 ;  /* 0x00000027ff5f7210 */ /* 0x000fe40000fea4ff */
[----:B------:R-:W-:Y:S01]  /*1bde0*/  IADD3.X R52, PT, PT, R37, R45, RZ, P2, P6 ;  /* 0x0000002d25347210 */ /* 0x000fe200017ec4ff */
[----:B------:R-:W-:Y:S01]  /*1bdf0*/  IMAD.X R51, RZ, RZ, RZ, P4 ;  /* 0x000000ffff337224 */ /* 0x000fe200020e06ff */
[----:B------:R-:W-:Y:S01]  /*1be00*/  ISETP.GE.U32.AND P2, PT, R47, R46, PT ;  /* 0x0000002e2f00720c */ /* 0x000fe20003f46070 */
[----:B------:R-:W-:Y:S01]  /*1be10*/  IMAD.WIDE.U32.X R32, R15, R91, R32, P3 ;  /* 0x0000005b0f207225 */ /* 0x000fe200018e0420 */
[----:B------:R-:W-:Y:S02]  /*1be20*/  ISETP.GE.U32.AND P5, PT, R53, R47, PT ;  /* 0x0000002f3500720c */ /* 0x000fe40003fa6070 */
[----:B------:R-:W-:Y:S01]  /*1be30*/  IADD3 R35, P4, PT, R35, R48, RZ ;  /* 0x0000003023237210 */ /* 0x000fe20007f9e0ff */
[----:B------:R-:W-:Y:S01]  /*1be40*/  IMAD.MOV.U32 R50, RZ, RZ, R49 ;  /* 0x000000ffff327224 */ /* 0x000fe200078e0031 */
[----:B------:R-:W-:Y:S01]  /*1be50*/  ISETP.GE.U32.AND.EX P2, PT, R37, R54, PT, P2 ;  /* 0x000000362500720c */ /* 0x000fe20003f46120 */
[----:B------:R-:W-:Y:S01]  /*1be60*/  IMAD.WIDE.U32 R48, R91, R14, RZ ;  /* 0x0000000e5b307225 */ /* 0x000fe200078e00ff */
[----:B------:R-:W-:-:S02]  /*1be70*/  ISETP.GE.U32.AND.EX P5, PT, R52, R37, PT, P5 ;  /* 0x000000253400720c */ /* 0x000fc40003fa6150 */
[----:B------:R-:W-:Y:S01]  /*1be80*/  IADD3 R61, P3, PT, R55, R36, RZ ;  /* 0x00000024373d7210 */ /* 0x000fe20007f7e0ff */
[----:B------:R-:W-:Y:S01]  /*1be90*/  IMAD.WIDE.U32 R46, R91, R16, RZ ;  /* 0x000000105b2e7225 */ /* 0x000fe200078e00ff */
[----:B------:R-:W-:Y:S02]  /*1bea0*/  SEL R36, RZ, 0x1, P2 ;  /* 0x00000001ff247807 */ /* 0x000fe40001000000 */
[----:B------:R-:W-:Y:S01]  /*1beb0*/  SEL R105, RZ, 0x1, P5 ;  /* 0x00000001ff697807 */ /* 0x000fe20002800000 */
[----:B------:R-:W-:Y:S01]  /*1bec0*/  IMAD.X R95, R56, 0x1, R95, P3 ;  /* 0x00000001385f7824 */ /* 0x000fe200018e065f */
[----:B------:R-:W-:Y:S01]  /*1bed0*/  LOP3.LUT R35, RZ, R35, RZ, 0x33, !PT ;  /* 0x00000023ff237212 */ /* 0x000fe200078e33ff */
[----:B------:R-:W-:Y:S01]  /*1bee0*/  IMAD.WIDE.U32.X R38, R21, R69, R50, P4 ;  /* 0x0000004515267225 */ /* 0x000fe200020e0432 */
[----:B------:R-:W-:Y:S02]  /*1bef0*/  ISETP.GE.U32.AND P1, PT, R55, R92, PT ;  /* 0x0000005c3700720c */ /* 0x000fe40003f26070 */
[----:B------:R-:W-:Y:S01]  /*1bf00*/  ISETP.GE.U32.AND P2, PT, R61, R55, PT ;  /* 0x000000373d00720c */ /* 0x000fe20003f46070 */
[----:B------:R-:W-:Y:S01]  /*1bf10*/  IMAD.WIDE.U32 R50, R89, R11, RZ ;  /* 0x0000000b59327225 */ /* 0x000fe200078e00ff */
[----:B------:R-:W-:-:S02]  /*1bf20*/  IADD3 R105, P5, P3, R105, R32, R36 ;  /* 0x0000002069697210 */ /* 0x000fc40007bbe024 */
[----:B------:R-:W-:Y:S01]  /*1bf30*/  ISETP.GT.U32.AND.EX P0, PT, R58, R35, PT, P0 ;  /* 0x000000233a00720c */ /* 0x000fe20003f04100 */
[----:B------:R-:W-:Y:S01]  /*1bf40*/  IMAD.WIDE.U32 R36, R90, R16, RZ ;  /* 0x000000105a247225 */ /* 0x000fe200078e00ff */
[----:B------:R-:W-:Y:S02]  /*1bf50*/  ISETP.GE.U32.AND.EX P1, PT, R56, R57, PT, P1 ;  /* 0x000000393800720c */ /* 0x000fe40003f26110 */
[----:B------:R-:W-:Y:S01]  /*1bf60*/  ISETP.GE.U32.AND.EX P2, PT, R95, R56, PT, P2 ;  /* 0x000000385f00720c */ /* 0x000fe20003f46120 */
[----:B------:R-:W-:Y:S01]  /*1bf70*/  IMAD.WIDE.U32 R58, R88, R12, RZ ;  /* 0x0000000c583a7225 */ /* 0x000fe200078e00ff */
[----:B------:R-:W-:Y:S02]  /*1bf80*/  IADD3.X R107, PT, PT, RZ, R33, RZ, P5, P3 ;  /* 0x00000021ff6b7210 */ /* 0x000fe40002fe64ff */
[----:B------:R-:W-:Y:S01]  /*1bf90*/  SEL R45, RZ, 0x1, !P0 ;  /* 0x00000001ff2d7807 */ /* 0x000fe20004000000 */
[----:B------:R-:W-:Y:S01]  /*1bfa0*/  IMAD.WIDE.U32 R32, R90, R14, RZ ;  /* 0x0000000e5a207225 */ /* 0x000fe200078e00ff */
[----:B------:R-:W-:-:S02]  /*1bfb0*/  SEL R32, RZ, 0x1, P1 ;  /* 0x00000001ff207807 */ /* 0x000fc40000800000 */
[----:B------:R-:W-:Y:S01]  /*1bfc0*/  SEL R35, RZ, 0x1, P2 ;  /* 0x00000001ff237807 */ /* 0x000fe20001000000 */
[----:B------:R-:W-:Y:S01]  /*1bfd0*/  IMAD.WIDE.U32 R48, P0, R17, R90, R48 ;  /* 0x0000005a11307225 */ /* 0x000fe20007800030 */
[----:B------:R-:W-:Y:S02]  /*1bfe0*/  IADD3 R36, P5, PT, R45, R38, RZ ;  /* 0x000000262d247210 */ /* 0x000fe40007fbe0ff */
[----:B------:R-:W-:Y:S01]  /*1bff0*/  IADD3 R35, P2, P4, R35, R30, R32 ;  /* 0x0000001e23237210 */ /* 0x000fe20007c5e020 */
[----:B------:R-:W-:Y:S01]  /*1c000*/  IMAD.WIDE.U32 R46, P1, R19, R90, R46 ;  /* 0x0000005a132e7225 */ /* 0x000fe2000782002e */
[----:B------:R-:W-:-:S03]  /*1c010*/  IADD3 RZ, P3, PT, R33, R48, RZ ;  /* 0x0000003021ff7210 */ /* 0x000fc60007f7e0ff */
[----:B------:R-:W-:Y:S01]  /*1c020*/  IMAD.WIDE.U32 R44, R21, R66, RZ ;  /* 0x00000042152c7225 */ /* 0x000fe200078e00ff */
[----:B------:R-:W-:Y:S02]  /*1c030*/  IADD3 RZ, P6, PT, R37, R46, RZ ;  /* 0x0000002e25ff7210 */ /* 0x000fe40007fde0ff */
[----:B------:R-:W-:Y:S01]  /*1c040*/  IADD3.X R46, PT, PT, RZ, R31, RZ, P2, P4 ;  /* 0x0000001fff2e7210 */ /* 0x000fe200017e84ff */
[----:B------:R-:W-:Y:S02]  /*1c050*/  IMAD.X R48, RZ, RZ, R39, P5 ;  /* 0x000000ffff307224 */ /* 0x000fe400028e0627 */
[----:B------:R-:W-:-:S04]  /*1c060*/  IMAD.WIDE.U32 R38, R20, R66, RZ ;  /* 0x0000004214267225 */ /* 0x000fc800078e00ff */
[----:B------:R-:W-:Y:S01]  /*1c070*/  IMAD.WIDE.U32 R44, P4, R20, R67, R44 ;  /* 0x00000043142c7225 */ /* 0x000fe2000788002c */
[----:B------:R-:W-:-:S03]  /*1c080*/  IADD3 R33, P5, PT, R28, R38, RZ ;  /* 0x000000261c217210 */ /* 0x000fc60007fbe0ff */
[----:B------:R-:W-:Y:S01]  /*1c090*/  IMAD.X R37, RZ, RZ, RZ, P0 ;  /* 0x000000ffff257224 */ /* 0x000fe200000e06ff */
[----:B------:R-:W-:Y:S01]  /*1c0a0*/  IADD3 R55, P0, PT, R39, R44, RZ ;  /* 0x0000002c27377210 */ /* 0x000fe20007f1e0ff */
[----:B------:R-:W-:Y:S01]  /*1c0b0*/  IMAD.X R39, RZ, RZ, RZ, P1 ;  /* 0x000000ffff277224 */ /* 0x000fe200008e06ff */
[C---:B------:R-:W-:Y:S01]  /*1c0c0*/  IADD3 R32, P1, PT, R33.reuse, R36, RZ ;  /* 0x0000002421207210 */ /* 0x040fe20007f3e0ff */
[----:B------:R-:W-:Y:S01]  /*1c0d0*/  IMAD.X R57, RZ, RZ, RZ, P4 ;  /* 0x000000ffff397224 */ /* 0x000fe200020e06ff */
[----:B------:R-:W-:Y:S01]  /*1c0e0*/  ISETP.GE.U32.AND P4, PT, R33, R38, PT ;  /* 0x000000262100720c */ /* 0x000fe20003f86070 */
[----:B------:R-:W-:Y:S01]  /*1c0f0*/  IMAD.X R18, R55, 0x1, R18, P5 ;  /* 0x0000000137127824 */ /* 0x000fe200028e0612 */
[----:B------:R-:W-:Y:S01]  /*1c100*/  ISETP.GE.U32.AND P5, PT, R32, R36, PT ;  /* 0x000000242000720c */ /* 0x000fe20003fa6070 */
[----:B------:R-:W-:-:S03]  /*1c110*/  IMAD.WIDE.U32 R30, R88, R11, RZ ;  /* 0x0000000b581e7225 */ /* 0x000fc600078e00ff */
[----:B------:R-:W-:Y:S01]  /*1c120*/  ISETP.GE.U32.AND.EX P4, PT, R18, R55, PT, P4 ;  /* 0x000000371200720c */ /* 0x000fe20003f86140 */
[----:B------:R-:W-:-:S04]  /*1c130*/  IMAD.WIDE.U32 R50, P2, R13, R88, R50 ;  /* 0x000000580d327225 */ /* 0x000fc80007840032 */
[----:B------:R-:W-:Y:S01]  /*1c140*/  IMAD.X R33, R18, 0x1, R48, P1 ;  /* 0x0000000112217824 */ /* 0x000fe200008e0630 */
[----:B------:R-:W-:Y:S01]  /*1c150*/  IADD3 RZ, P1, PT, R31, R50, RZ ;  /* 0x000000321fff7210 */ /* 0x000fe20007f3e0ff */
[----:B------:R-:W-:Y:S02]  /*1c160*/  IMAD R18, R17, R90, RZ ;  /* 0x0000005a11127224 */ /* 0x000fe400078e02ff */
[----:B------:R-:W-:Y:S01]  /*1c170*/  IMAD R28, R13, R88, RZ ;  /* 0x000000580d1c7224 */ /* 0x000fe200078e02ff */
[----:B------:R-:W-:Y:S01]  /*1c180*/  ISETP.GE.U32.AND.EX P5, PT, R33, R48, PT, P5 ;  /* 0x000000302100720c */ /* 0x000fe20003fa6150 */
[----:B------:R-:W-:-:S04]  /*1c190*/  IMAD.WIDE.U32 R30, R14, R90, RZ ;  /* 0x0000005a0e1e7225 */ /* 0x000fc800078e00ff */
[----:B------:R-:W-:-:S04]  /*1c1a0*/  IMAD.WIDE.U32 R54, R11, R88, RZ ;  /* 0x000000580b367225 */ /* 0x000fc800078e00ff */
[----:B------:R-:W-:Y:S02]  /*1c1b0*/  IMAD R93, R14, R91, R18 ;  /* 0x0000005b0e5d7224 */ /* 0x000fe400078e0212 */
[----:B------:R-:W-:Y:S01]  /*1c1c0*/  IMAD R97, R11, R89, R28 ;  /* 0x000000590b617224 */ /* 0x000fe200078e021c */
[----:B------:R-:W-:Y:S01]  /*1c1d0*/  SEL R28, RZ, 0x1, P4 ;  /* 0x00000001ff1c7807 */ /* 0x000fe20002000000 */
[----:B------:R-:W-:Y:S01]  /*1c1e0*/  IMAD.IADD R94, R31, 0x1, R93 ;  /* 0x000000011f5e7824 */ /* 0x000fe200078e025d */
[----:B------:R-:W-:Y:S01]  /*1c1f0*/  IADD3 R53, P4, PT, R53, R54, RZ ;  /* 0x0000003635357210 */ /* 0x000fe20007f9e0ff */
[----:B------:R-:W-:Y:S01]  /*1c200*/  IMAD.IADD R55, R55, 0x1, R97 ;  /* 0x0000000137377824 */ /* 0x000fe200078e0261 */
[----:B------:R-:W-:Y:S01]  /*1c210*/  SEL R31, RZ, 0x1, P5 ;  /* 0x00000001ff1f7807 */ /* 0x000fe20002800000 */
[----:B------:R-:W-:Y:S01]  /*1c220*/  IMAD.WIDE.U32 R92, R21, R64, RZ ;  /* 0x00000040155c7225 */ /* 0x000fe200078e00ff */
[----:B------:R-:W-:-:S03]  /*1c230*/  IADD3 R104, P5, PT, R61, R30, RZ ;  /* 0x0000001e3d687210 */ /* 0x000fc60007fbe0ff */
[----:B------:R-:W-:Y:S02]  /*1c240*/  IMAD.MOV.U32 R56, RZ, RZ, R45 ;  /* 0x000000ffff387224 */ /* 0x000fe400078e002d */
[----:B------:R-:W-:-:S04]  /*1c250*/  IMAD.WIDE.U32 R44, R89, R12, RZ ;  /* 0x0000000c592c7225 */ /* 0x000fc800078e00ff */
[----:B------:R-:W-:Y:S02]  /*1c260*/  IMAD.X R52, R55, 0x1, R52, P4 ;  /* 0x0000000137347824 */ /* 0x000fe400020e0634 */
[----:B------:R-:W-:Y:S01]  /*1c270*/  IMAD.X R61, RZ, RZ, RZ, P2 ;  /* 0x000000ffff3d7224 */ /* 0x000fe200010e06ff */
[----:B------:R-:W-:Y:S01]  /*1c280*/  ISETP.GE.U32.AND P2, PT, R53, R54, PT ;  /* 0x000000363500720c */ /* 0x000fe20003f46070 */
[----:B------:R-:W-:Y:S02]  /*1c290*/  IMAD.X R106, R94, 0x1, R95, P5 ;  /* 0x000000015e6a7824 */ /* 0x000fe400028e065f */
[----:B------:R-:W-:Y:S01]  /*1c2a0*/  IMAD.WIDE.U32 R92, P5, R20, R65, R92 ;  /* 0x00000041145c7225 */ /* 0x000fe200078a005c */
[----:B------:R-:W-:-:S03]  /*1c2b0*/  ISETP.GE.U32.AND.EX P2, PT, R52, R55, PT, P2 ;  /* 0x000000373400720c */ /* 0x000fc60003f46120 */
[----:B------:R-:W-:-:S04]  /*1c2c0*/  IMAD.WIDE.U32.X R56, R21, R67, R56, P0 ;  /* 0x0000004315387225 */ /* 0x000fc800000e0438 */
[----:B------:R-:W-:-:S04]  /*1c2d0*/  IMAD.WIDE.U32 R44, P0, R15, R88, R44 ;  /* 0x000000580f2c7225 */ /* 0x000fc8000780002c */
[----:B------:R-:W-:Y:S01]  /*1c2e0*/  IMAD R18, R15, R88, RZ ;  /* 0x000000580f127224 */ /* 0x000fe200078e02ff */
[----:B------:R-:W-:Y:S01]  /*1c2f0*/  IADD3 RZ, P4, PT, R59, R44, RZ ;  /* 0x0000002c3bff7210 */ /* 0x000fe20007f9e0ff */
[----:B------:R-:W-:Y:S01]  /*1c300*/  IMAD.X R55, RZ, RZ, RZ, P5 ;  /* 0x000000ffff377224 */ /* 0x000fe200028e06ff */
[----:B------:R-:W-:Y:S01]  /*1c310*/  IADD3 R105, P5, PT, R104, R105, RZ ;  /* 0x0000006968697210 */ /* 0x000fe20007fbe0ff */
[----:B------:R-:W-:Y:S01]  /*1c320*/  IMAD.MOV.U32 R36, RZ, RZ, R49 ;  /* 0x000000ffff247224 */ /* 0x000fe200078e0031 */
[----:B------:R-:W-:Y:S01]  /*1c330*/  SEL R44, RZ, 0x1, P2 ;  /* 0x00000001ff2c7807 */ /* 0x000fe20001000000 */
[----:B------:R-:W-:Y:S02]  /*1c340*/  IMAD.MOV.U32 R60, RZ, RZ, R51 ;  /* 0x000000ffff3c7224 */ /* 0x000fe400078e0033 */
[----:B------:R-:W-:-:S04]  /*1c350*/  IMAD.WIDE.U32 R48, R12, R88, RZ ;  /* 0x000000580c307225 */ /* 0x000fc800078e00ff */
[----:B------:R-:W-:Y:S02]  /*1c360*/  IMAD R51, R12, R89, R18 ;  /* 0x000000590c337224 */ /* 0x000fe400078e0212 */
[----:B------:R-:W-:Y:S01]  /*1c370*/  IMAD.X R107, R106, 0x1, R107, P5 ;  /* 0x000000016a6b7824 */ /* 0x000fe200028e066b */
[----:B------:R-:W-:Y:S01]  /*1c380*/  IADD3 R28, P2, P5, R31, R56, R28 ;  /* 0x000000381f1c7210 */ /* 0x000fe20007d5e01c */
[----:B------:R-:W-:-:S03]  /*1c390*/  IMAD.WIDE.U32 R58, R20, R64, RZ ;  /* 0x00000040143a7225 */ /* 0x000fc600078e00ff */
[----:B------:R-:W-:Y:S01]  /*1c3a0*/  IADD3.X R100, PT, PT, RZ, R57, RZ, P2, P5 ;  /* 0x00000039ff647210 */ /* 0x000fe200017ea4ff */
[----:B------:R-:W-:Y:S01]  /*1c3b0*/  IMAD.MOV.U32 R38, RZ, RZ, R47 ;  /* 0x000000ffff267224 */ /* 0x000fe200078e002f */
[----:B------:R-:W-:Y:S01]  /*1c3c0*/  IADD3 R59, P2, PT, R59, R92, RZ ;  /* 0x0000005c3b3b7210 */ /* 0x000fe20007f5e0ff */
[----:B------:R-:W-:Y:S02]  /*1c3d0*/  IMAD.IADD R102, R49, 0x1, R51 ;  /* 0x0000000131667824 */ /* 0x000fe400078e0233 */
[----:B------:R-:W-:Y:S01]  /*1c3e0*/  IMAD.WIDE.U32.X R50, R13, R89, R60, P1 ;  /* 0x000000590d327225 */ /* 0x000fe200008e043c */
[----:B------:R-:W-:-:S03]  /*1c3f0*/  IADD3 R101, P1, PT, R105, R48, RZ ;  /* 0x0000003069657210 */ /* 0x000fc60007f3e0ff */
[----:B------:R-:W-:Y:S01]  /*1c400*/  IMAD.WIDE.U32.X R38, R19, R91, R38, P6 ;  /* 0x0000005b13267225 */ /* 0x000fe200030e0426 */
[----:B------:R-:W-:-:S03]  /*1c410*/  IADD3 R31, P6, PT, R29, R58, RZ ;  /* 0x0000003a1d1f7210 */ /* 0x000fc60007fde0ff */
[----:B------:R-:W-:Y:S01]  /*1c420*/  IMAD.X R103, R102, 0x1, R107, P1 ;  /* 0x0000000166677824 */ /* 0x000fe200008e066b */
[----:B------:R-:W-:Y:S01]  /*1c430*/  IADD3 R44, P1, P5, R101, R50, R44 ;  /* 0x00000032652c7210 */ /* 0x000fe20007d3e02c */
[----:B------:R-:W-:-:S03]  /*1c440*/  IMAD.WIDE.U32 R60, R89, R16, RZ ;  /* 0x00000010593c7225 */ /* 0x000fc600078e00ff */
[----:B------:R-:W-:Y:S01]  /*1c450*/  IADD3.X R18, PT, PT, R103, R51, RZ, P1, P5 ;  /* 0x0000003367127210 */ /* 0x000fe20000fea4ff */
[----:B------:R-:W-:-:S04]  /*1c460*/  IMAD.WIDE.U32 R98, R21, R62, RZ ;  /* 0x0000003e15627225 */ /* 0x000fc800078e00ff */
[----:B------:R-:W-:Y:S01]  /*1c470*/  IMAD.X R34, R59, 0x1, R34, P6 ;  /* 0x000000013b227824 */ /* 0x000fe200030e0622 */
[----:B------:R-:W-:Y:S01]  /*1c480*/  IADD3 R49, P6, PT, R31, R28, RZ ;  /* 0x0000001c1f317210 */ /* 0x000fe20007fde0ff */
[----:B------:R-:W-:-:S04]  /*1c490*/  IMAD.WIDE.U32 R56, R89, R14, RZ ;  /* 0x0000000e59387225 */ /* 0x000fc800078e00ff */
[----:B------:R-:W-:Y:S02]  /*1c4a0*/  IMAD.MOV.U32 R54, RZ, RZ, R93 ;  /* 0x000000ffff367224 */ /* 0x000fe400078e005d */
[----:B------:R-:W-:-:S04]  /*1c4b0*/  IMAD.WIDE.U32 R50, P5, R19, R88, R60 ;  /* 0x0000005813327225 */ /* 0x000fc800078a003c */
[----:B------:R-:W-:-:S04]  /*1c4c0*/  IMAD.WIDE.U32.X R36, R17, R91, R36, P3 ;  /* 0x0000005b11247225 */ /* 0x000fc800018e0424 */
[----:B------:R-:W-:-:S04]  /*1c4d0*/  IMAD.WIDE.U32 R92, R88, R16, RZ ;  /* 0x00000010585c7225 */ /* 0x000fc800078e00ff */
[----:B------:R-:W-:-:S04]  /*1c4e0*/  IMAD.WIDE.U32 R60, P3, R20, R63, R98 ;  /* 0x0000003f143c7225 */ /* 0x000fc80007860062 */
[----:B------:R-:W-:Y:S01]  /*1c4f0*/  IMAD.X R47, R34, 0x1, R100, P6 ;  /* 0x00000001222f7824 */ /* 0x000fe200030e0664 */
[----:B------:R-:W-:Y:S01]  /*1c500*/  ISETP.GE.U32.AND P6, PT, R31, R58, PT ;  /* 0x0000003a1f00720c */ /* 0x000fe20003fc6070 */
[----:B------:R-:W-:-:S03]  /*1c510*/  IMAD.WIDE.U32 R56, P1, R17, R88, R56 ;  /* 0x0000005811387225 */ /* 0x000fc60007820038 */
[----:B------:R-:W-:Y:S01]  /*1c520*/  ISETP.GE.U32.AND.EX P6, PT, R34, R59, PT, P6 ;  /* 0x0000003b2200720c */ /* 0x000fe20003fc6160 */
[----:B------:R-:W-:Y:S01]  /*1c530*/  IMAD.X R29, RZ, RZ, RZ, P0 ;  /* 0x000000ffff1d7224 */ /* 0x000fe200000e06ff */
[----:B------:R-:W-:Y:S01]  /*1c540*/  ISETP.GE.U32.AND P0, PT, R49, R28, PT ;  /* 0x0000001c3100720c */ /* 0x000fe20003f06070 */
[----:B------:R-:W-:Y:S01]  /*1c550*/  IMAD.X R95, RZ, RZ, RZ, P3 ;  /* 0x000000ffff5f7224 */ /* 0x000fe200018e06ff */
[----:B------:R-:W-:Y:S01]  /*1c560*/  IADD3 RZ, P3, PT, R93, R50, RZ ;  /* 0x000000325dff7210 */ /* 0x000fe20007f7e0ff */
[----:B------:R-:W-:Y:S01]  /*1c570*/  IMAD R50, R19, R90, RZ ;  /* 0x0000005a13327224 */ /* 0x000fe200078e02ff */
[----:B------:R-:W-:Y:S01]  /*1c580*/  ISETP.GE.U32.AND.EX P0, PT, R47, R100, PT, P0 ;  /* 0x000000642f00720c */ /* 0x000fe20003f06100 */
[----:B------:R-:W-:-:S04]  /*1c590*/  IMAD.WIDE.U32 R58, R20, R62, RZ ;  /* 0x0000003e143a7225 */ /* 0x000fc800078e00ff */
[----:B------:R-:W-:Y:S01]  /*1c5a0*/  IMAD.X R31, RZ, RZ, RZ, P1 ;  /* 0x000000ffff1f7224 */ /* 0x000fe200008e06ff */
[----:B------:R-:W-:Y:S01]  /*1c5b0*/  ISETP.GE.U32.AND P1, PT, R104, R30, PT ;  /* 0x0000001e6800720c */ /* 0x000fe20003f26070 */
[----:B------:R-:W-:Y:S01]  /*1c5c0*/  IMAD R93, R16, R91, R50 ;  /* 0x0000005b105d7224 */ /* 0x000fe200078e0232 */
[----:B------:R-:W-:Y:S01]  /*1c5d0*/  SEL R50, RZ, 0x1, P6 ;  /* 0x00000001ff327807 */ /* 0x000fe20003000000 */
[----:B------:R-:W-:Y:S01]  /*1c5e0*/  IMAD.MOV.U32 R28, RZ, RZ, R45 ;  /* 0x000000ffff1c7224 */ /* 0x000fe200078e002d */
[----:B------:R-:W-:Y:S01]  /*1c5f0*/  SEL R91, RZ, 0x1, P0 ;  /* 0x00000001ff5b7807 */ /* 0x000fe20000000000 */
[----:B------:R-:W-:Y:S01]  /*1c600*/  IMAD.WIDE.U32 R96, R88, R14, RZ ;  /* 0x0000000e58607225 */ /* 0x000fe200078e00ff */
[----:B------:R-:W-:Y:S02]  /*1c610*/  IADD3 R45, P6, PT, R59, R60, RZ ;  /* 0x0000003c3b2d7210 */ /* 0x000fe40007fde0ff */
[----:B------:R-:W-:Y:S01]  /*1c620*/  ISETP.GE.U32.AND.EX P1, PT, R106, R94, PT, P1 ;  /* 0x0000005e6a00720c */ /* 0x000fe20003f26110 */
[----:B------:R-:W-:Y:S01]  /*1c630*/  IMAD.MOV.U32 R94, RZ, RZ, R61 ;  /* 0x000000ffff5e7224 */ /* 0x000fe200078e003d */
[----:B------:R-:W-:Y:S01]  /*1c640*/  ISETP.GE.U32.AND P0, PT, R105, R104, PT ;  /* 0x000000686900720c */ /* 0x000fe20003f06070 */
[----:B------:R-:W-:Y:S01]  /*1c650*/  IMAD.WIDE.U32.X R54, R21, R65, R54, P2 ;  /* 0x0000004115367225 */ /* 0x000fe200010e0436 */
[----:B------:R-:W-:-:S02]  /*1c660*/  SEL R60, RZ, 0x1, P1 ;  /* 0x00000001ff3c7807 */ /* 0x000fc40000800000 */
[----:B------:R-:W-:Y:S01]  /*1c670*/  ISETP.GE.U32.AND.EX P0, PT, R107, R106, PT, P0 ;  /* 0x0000006a6b00720c */ /* 0x000fe20003f06100 */
[----:B------:R-:W-:Y:S01]  /*1c680*/  IMAD.WIDE.U32.X R20, R21, R63, R94, P6 ;  /* 0x0000003f15147225 */ /* 0x000fe200030e045e */
[----:B------:R-:W-:Y:S02]  /*1c690*/  ISETP.GE.U32.AND P1, PT, R101, R48, PT ;  /* 0x000000306500720c */ /* 0x000fe40003f26070 */
[----:B------:R-:W-:Y:S01]  /*1c6a0*/  ISETP.GE.U32.AND P6, PT, R44, R101, PT ;  /* 0x000000652c00720c */ /* 0x000fe20003fc6070 */
[----:B------:R-:W-:Y:S01]  /*1c6b0*/  IMAD.MOV.U32 R30, RZ, RZ, R57 ;  /* 0x000000ffff1e7224 */ /* 0x000fe200078e0039 */
[----:B------:R-:W-:Y:S01]  /*1c6c0*/  IADD3 RZ, P2, PT, R97, R56, RZ ;  /* 0x0000003861ff7210 */ /* 0x000fe20007f5e0ff */
[----:B------:R-:W-:Y:S01]  /*1c6d0*/  IMAD.WIDE.U32.X R56, R15, R89, R28, P4 ;  /* 0x000000590f387225 */ /* 0x000fe200020e041c */
[----:B------:R-:W-:Y:S02]  /*1c6e0*/  SEL R61, RZ, 0x1, P0 ;  /* 0x00000001ff3d7807 */ /* 0x000fe40000000000 */
[----:B------:R-:W-:Y:S01]  /*1c6f0*/  IADD3 R50, P4, P0, R91, R54, R50 ;  /* 0x000000365b327210 */ /* 0x000fe2000789e032 */
[----:B------:R-:W-:Y:S01]  /*1c700*/  IMAD.WIDE.U32 R90, R16, R90, RZ ;  /* 0x0000005a105a7225 */ /* 0x000fe200078e00ff */
[----:B------:R-:W-:-:S02]  /*1c710*/  ISETP.GE.U32.AND.EX P1, PT, R103, R102, PT, P1 ;  /* 0x000000666700720c */ /* 0x000fc40003f26110 */
[----:B------:R-:W-:Y:S01]  /*1c720*/  ISETP.GE.U32.AND.EX P6, PT, R18, R103, PT, P6 ;  /* 0x000000671200720c */ /* 0x000fe20003fc6160 */
[----:B------:R-:W-:Y:S01]  /*1c730*/  IMAD.X R29, RZ, RZ, RZ, P5 ;  /* 0x000000ffff1d7224 */ /* 0x000fe200028e06ff */
[----:B------:R-:W-:Y:S01]  /*1c740*/  SEL R34, RZ, 0x1, P1 ;  /* 0x00000001ff227807 */ /* 0x000fe20000800000 */
[----:B------:R-:W-:Y:S01]  /*1c750*/  IMAD.MOV.U32 R28, RZ, RZ, R51 ;  /* 0x000000ffff1c7224 */ /* 0x000fe200078e0033 */
[----:B------:R-:W-:Y:S01]  /*1c760*/  SEL R59, RZ, 0x1, P6 ;  /* 0x00000001ff3b7807 */ /* 0x000fe20003000000 */
[-C--:B------:R-:W-:Y:S01]  /*1c770*/  IMAD.WIDE.U32.X R30, R17, R89.reuse, R30, P2 ;  /* 0x00000059111e7225 */ /* 0x080fe200010e041e */
[----:B------:R-:W-:Y:S02]  /*1c780*/  IADD3 R48, P1, P6, R61, R36, R60 ;  /* 0x000000243d307210 */ /* 0x000fe40007e3e03c */
[----:B------:R-:W-:Y:S01]  /*1c790*/  IADD3 R35, P5, PT, R35, R90, RZ ;  /* 0x0000005a23237210 */ /* 0x000fe20007fbe0ff */
[----:B------:R-:W-:Y:S01]  /*1c7a0*/  IMAD.WIDE.U32.X R28, R19, R89, R28, P3 ;  /* 0x00000059131c7225 */ /* 0x000fe200018e041c */
[----:B------:R-:W-:-:S02]  /*1c7b0*/  IADD3.X R55, PT, PT, RZ, R55, RZ, P4, P0 ;  /* 0x00000037ff377210 */ /* 0x000fc400027e04ff */
[----:B------:R-:W-:Y:S02]  /*1c7c0*/  IADD3.X R54, PT, PT, RZ, R37, RZ, P1, P6 ;  /* 0x00000025ff367210 */ /* 0x000fe40000fec4ff */
[----:B------:R-:W-:Y:S01]  /*1c7d0*/  IADD3 R36, P1, P6, R59, R56, R34 ;  /* 0x000000383b247210 */ /* 0x000fe20007e3e022 */
[----:B------:R-:W-:Y:S01]  /*1c7e0*/  IMAD R56, R17, R88, RZ ;  /* 0x0000005811387224 */ /* 0x000fe200078e02ff */
[----:B------:R-:W-:Y:S01]  /*1c7f0*/  IADD3 R37, P4, PT, R35, R48, RZ ;  /* 0x0000003023257210 */ /* 0x000fe20007f9e0ff */
[----:B------:R-:W-:Y:S01]  /*1c800*/  IMAD.IADD R48, R91, 0x1, R93 ;  /* 0x000000015b307824 */ /* 0x000fe200078e025d */
[----:B------:R-:W-:Y:S01]  /*1c810*/  IADD3.X R57, PT, PT, RZ, R57, RZ, P1, P6 ;  /* 0x00000039ff397210 */ /* 0x000fe20000fec4ff */
[----:B------:R-:W-:Y:S01]  /*1c820*/  IMAD R59, R14, R89, R56 ;  /* 0x000000590e3b7224 */ /* 0x000fe200078e0238 */
[----:B------:R-:W-:Y:S01]  /*1c830*/  ISETP.GE.U32.AND P0, PT, R35, R90, PT ;  /* 0x0000005a2300720c */ /* 0x000fe20003f06070 */
[----:B------:R-:W-:Y:S01]  /*1c840*/  IMAD.X R51, R48, 0x1, R46, P5 ;  /* 0x0000000130337824 */ /* 0x000fe200028e062e */
[----:B------:R-:W-:Y:S01]  /*1c850*/  ISETP.GE.U32.AND P1, PT, R37, R35, PT ;  /* 0x000000232500720c */ /* 0x000fe20003f26070 */
[----:B------:R-:W-:Y:S01]  /*1c860*/  IMAD.WIDE.U32 R34, R14, R88, RZ ;  /* 0x000000580e227225 */ /* 0x000fe200078e00ff */
[----:B------:R-:W-:-:S02]  /*1c870*/  IADD3 R53, P6, PT, R53, R58, RZ ;  /* 0x0000003a35357210 */ /* 0x000fc40007fde0ff */
[C---:B------:R-:W-:Y:S01]  /*1c880*/  ISETP.GE.U32.AND.EX P0, PT, R51.reuse, R48, PT, P0 ;  /* 0x000000303300720c */ /* 0x040fe20003f06100 */
[----:B------:R-:W-:Y:S01]  /*1c890*/  IMAD.X R46, R51, 0x1, R54, P4 ;  /* 0x00000001332e7824 */ /* 0x000fe200020e0636 */
[----:B------:R-:W-:Y:S01]  /*1c8a0*/  IADD3 R37, P5, PT, R37, R34, RZ ;  /* 0x0000002225257210 */ /* 0x000fe20007fbe0ff */
[----:B------:R-:W-:Y:S01]  /*1c8b0*/  IMAD.IADD R35, R35, 0x1, R59 ;  /* 0x0000000123237824 */ /* 0x000fe200078e023b */
[----:B------:R-:W-:Y:S01]  /*1c8c0*/  ISETP.GE.U32.AND P4, PT, R53, R58, PT ;  /* 0x0000003a3500720c */ /* 0x000fe20003f86070 */
[----:B------:R-:W-:Y:S01]  /*1c8d0*/  IMAD.X R48, R45, 0x1, R52, P6 ;  /* 0x000000012d307824 */ /* 0x000fe200030e0634 */
[----:B------:R-:W-:Y:S02]  /*1c8e0*/  ISETP.GE.U32.AND.EX P1, PT, R46, R51, PT, P1 ;  /* 0x000000332e00720c */ /* 0x000fe40003f26110 */
[----:B------:R-:W-:Y:S02]  /*1c8f0*/  SEL R52, RZ, 0x1, P0 ;  /* 0x00000001ff347807 */ /* 0x000fe40000000000 */
[----:B------:R-:W-:-:S02]  /*1c900*/  IADD3 R36, P6, PT, R37, R36, RZ ;  /* 0x0000002425247210 */ /* 0x000fc40007fde0ff */
[----:B------:R-:W-:Y:S01]  /*1c910*/  ISETP.GE.U32.AND P0, PT, R37, R34, PT ;  /* 0x000000222500720c */ /* 0x000fe20003f06070 */
[----:B------:R-:W-:Y:S01]  /*1c920*/  IMAD.X R34, R35, 0x1, R46, P5 ;  /* 0x0000000123227824 */ /* 0x000fe200028e062e */
[----:B------:R-:W-:Y:S02]  /*1c930*/  SEL R51, RZ, 0x1, P1 ;  /* 0x00000001ff337807 */ /* 0x000fe40000800000 */
[----:B------:R-:W-:Y:S01]  /*1c940*/  ISETP.GE.U32.AND P1, PT, R36, R37, PT ;  /* 0x000000252400720c */ /* 0x000fe20003f26070 */
[C---:B------:R-:W-:Y:S01]  /*1c950*/  IMAD.X R37, R34.reuse, 0x1, R57, P6 ;  /* 0x0000000122257824 */ /* 0x040fe200030e0639 */
[----:B------:R-:W-:Y:S02]  /*1c960*/  IADD3 R93, P5, PT, R53, R50, RZ ;  /* 0x00000032355d7210 */ /* 0x000fe40007fbe0ff */
[----:B------:R-:W-:Y:S02]  /*1c970*/  ISETP.GE.U32.AND.EX P6, PT, R34, R35, PT, P0 ;  /* 0x000000232200720c */ /* 0x000fe40003fc6100 */
[C---:B------:R-:W-:Y:S01]  /*1c980*/  ISETP.GE.U32.AND.EX P4, PT, R48.reuse, R45, PT, P4 ;  /* 0x0000002d3000720c */ /* 0x040fe20003f86140 */
[----:B------:R-:W-:Y:S01]  /*1c990*/  IMAD.X R48, R48, 0x1, R55, P5 ;  /* 0x0000000130307824 */ /* 0x000fe200028e0637 */
[----:B------:R-:W-:Y:S01]  /*1c9a0*/  ISETP.GE.U32.AND.EX P1, PT, R37, R34, PT, P1 ;  /* 0x000000222500720c */ /* 0x000fe20003f26110 */
[----:B------:R-:W-:Y:S01]  /*1c9b0*/  IMAD.WIDE.U32 R34, R16, R88, RZ ;  /* 0x0000005810227225 */ /* 0x000fe200078e00ff */
[----:B------:R-:W-:-:S02]  /*1c9c0*/  SEL R46, RZ, 0x1, P6 ;  /* 0x00000001ff2e7807 */ /* 0x000fc40003000000 */
[----:B------:R-:W-:Y:S01]  /*1c9d0*/  IADD3 R51, P5, P6, R51, R38, R52 ;  /* 0x0000002633337210 */ /* 0x000fe20007ebe034 */
[----:B------:R-:W-:Y:S01]  /*1c9e0*/  IMAD R38, R19, R88, RZ ;  /* 0x0000005813267224 */ /* 0x000fe200078e02ff */
[----:B------:R-:W-:Y:S02]  /*1c9f0*/  SEL R45, RZ, 0x1, P1 ;  /* 0x00000001ff2d7807 */ /* 0x000fe40000800000 */
[----:B------:R-:W-:Y:S01]  /*1ca00*/  ISETP.GE.U32.AND P0, PT, R93, R50, PT ;  /* 0x000000325d00720c */ /* 0x000fe20003f06070 */
[----:B------:R-:W-:Y:S01]  /*1ca10*/  IMAD R53, R16, R89, R38 ;  /* 0x0000005910357224 */ /* 0x000fe200078e0226 */
[----:B------:R-:W-:Y:S02]  /*1ca20*/  IADD3 R38, P1, P2, R45, R30, R46 ;  /* 0x0000001e2d267210 */ /* 0x000fe40007a3e02e */
[----:B------:R-:W-:Y:S01]  /*1ca30*/  IADD3.X R46, PT, PT, RZ, R39, RZ, P5, P6 ;  /* 0x00000027ff2e7210 */ /* 0x000fe20002fec4ff */
[----:B------:R-:W-:Y:S01]  /*1ca40*/  IMAD.IADD R35, R35, 0x1, R53 ;  /* 0x0000000123237824 */ /* 0x000fe200078e0235 */
[----:B------:R-:W-:-:S02]  /*1ca50*/  IADD3 R39, P5, PT, R51, R34, RZ ;  /* 0x0000002233277210 */ /* 0x000fc40007fbe0ff */
[----:B------:R-:W-:Y:S02]  /*1ca60*/  ISETP.GE.U32.AND.EX P0, PT, R48, R55, PT, P0 ;  /* 0x000000373000720c */ /* 0x000fe40003f06100 */
[----:B------:R-:W-:Y:S01]  /*1ca70*/  IADD3.X R45, PT, PT, RZ, R31, RZ, P1, P2 ;  /* 0x0000001fff2d7210 */ /* 0x000fe20000fe44ff */
[----:B------:R-:W-:Y:S01]  /*1ca80*/  IMAD.X R46, R35, 0x1, R46, P5 ;  /* 0x00000001232e7824 */ /* 0x000fe200028e062e */
[C---:B------:R-:W-:Y:S02]  /*1ca90*/  IADD3 R38, P2, PT, R39.reuse, R38, RZ ;  /* 0x0000002627267210 */ /* 0x040fe40007f5e0ff */
[----:B------:R-:W-:Y:S02]  /*1caa0*/  SEL R30, RZ, 0x1, P4 ;  /* 0x00000001ff1e7807 */ /* 0x000fe40002000000 */
[----:B------:R-:W-:Y:S02]  /*1cab0*/  SEL R31, RZ, 0x1, P0 ;  /* 0x00000001ff1f7807 */ /* 0x000fe40000000000 */
[----:B------:R-:W-:-:S02]  /*1cac0*/  ISETP.GE.U32.AND P0, PT, R39, R34, PT ;  /* 0x000000222700720c */ /* 0x000fc40003f06070 */
[----:B------:R-:W-:Y:S01]  /*1cad0*/  ISETP.GE.U32.AND P1, PT, R38, R39, PT ;  /* 0x000000272600720c */ /* 0x000fe20003f26070 */
[C---:B------:R-:W-:Y:S01]  /*1cae0*/  IMAD.X R39, R46.reuse, 0x1, R45, P2 ;  /* 0x000000012e277824 */ /* 0x040fe200010e062d */
[----:B------:R-:W-:Y:S02]  /*1caf0*/  IADD3 R31, P2, P4, R31, R20, R30 ;  /* 0x000000141f1f7210 */ /* 0x000fe40007c5e01e */
[----:B------:R-:W-:Y:S02]  /*1cb00*/  ISETP.GE.U32.AND.EX P0, PT, R46, R35, PT, P0 ;  /* 0x000000232e00720c */ /* 0x000fe40003f06100 */
[----:B------:R-:W-:Y:S02]  /*1cb10*/  IADD3.X R21, PT, PT, RZ, R21, RZ, P2, P4 ;  /* 0x00000015ff157210 */ /* 0x000fe400017e84ff */
[----:B------:R-:W-:Y:S02]  /*1cb20*/  ISETP.NE.U32.AND P2, PT, R31, RZ, PT ;  /* 0x000000ff1f00720c */ /* 0x000fe40003f45070 */
[----:B------:R-:W-:-:S02]  /*1cb30*/  SEL R20, RZ, 0x1, P0 ;  /* 0x00000001ff147807 */ /* 0x000fc40000000000 */
        /* <DEDUP_REMOVED lines=21> */
[----:B------:R-:W-:Y:S01]  /*1cc90*/  IMAD.MOV.U32 R44, RZ, RZ, R31 ;  /* 0x000000ffff2c7224 */ /* 0x000fe200078e001f */
[----:B------:R-:W-:-:S03]  /*1cca0*/  CS2R R36, SRZ ;  /* 0x0000000000247805 */ /* 0x000fc6000001ff00 */
[----:B------:R-:W-:Y:S01]  /*1ccb0*/  IMAD.X R39, RZ, RZ, R39, P0 ;  /* 0x000000ffff277224 */ /* 0x000fe200000e0627 */
[----:B------:R-:W-:-:S04]  /*1ccc0*/  ISETP.NE.U32.AND P0, PT, R38, RZ, PT ;  /* 0x000000ff2600720c */ /* 0x000fc80003f05070 */
[----:B------:R-:W-:-:S04]  /*1ccd0*/  ISETP.NE.AND.EX P0, PT, R39, RZ, PT, P0 ;  /* 0x000000ff2700720c */ /* 0x000fc80003f05300 */
[----:B------:R-:W-:-:S04]  /*1cce0*/  SEL R18, RZ, 0x1, P0 ;  /* 0x00000001ff127807 */ /* 0x000fc80000000000 */
[----:B------:R-:W-:Y:S01]  /*1ccf0*/  IADD3 R45, P0, PT, R18, R45, RZ ;  /* 0x0000002d122d7210 */ /* 0x000fe20007f1e0ff */
[----:B------:R-:W-:-:S04]  /*1cd00*/  IMAD.MOV.U32 R18, RZ, RZ, R21 ;  /* 0x000000ffff127224 */ /* 0x000fc800078e0015 */
[----:B------:R-:W-:-:S08]  /*1cd10*/  IMAD.X R46, RZ, RZ, R46, P0 ;  /* 0x000000ffff2e7224 */ /* 0x000fd000000e062e */
.L_x_220:
[-C--:B------:R-:W-:Y:S01]  /*1cd20*/  IMAD R52, R33, R70.reuse, RZ ;  /* 0x0000004621347224 */ /* 0x080fe200078e02ff */
[----:B------:R0:W5:Y:S01]  /*1cd30*/  LDG.E.64.CONSTANT R34, desc[UR6][R26.64] ;  /* 0x000000061a227981 */ /* 0x000162000c1e9b00 */
[----:B------:R-:W-:-:S03]  /*1cd40*/  IMAD.WIDE.U32 R50, R32, R70, RZ ;  /* 0x0000004620327225 */ /* 0x000fc600078e00ff */
[----:B------:R0:W5:Y:S01]  /*1cd50*/  LDG.E.64.CONSTANT R30, desc[UR6][R26.64+0x8] ;  /* 0x000008061a1e7981 */ /* 0x000162000c1e9b00 */
[----:B------:R-:W-:-:S03]  /*1cd60*/  IMAD R95, R32, R71, R52 ;  /* 0x00000047205f7224 */ /* 0x000fc600078e0234 */
[----:B------:R0:W5:Y:S01]  /*1cd70*/  LDG.E.64.CONSTANT R28, desc[UR6][R26.64+0x10] ;  /* 0x000010061a1c7981 */ /* 0x000162000c1e9b00 */
[----:B------:R-:W-:Y:S02]  /*1cd80*/  IMAD.IADD R95, R51, 0x1, R95 ;  /* 0x00000001335f7824 */ /* 0x000fe400078e025f */
[-C--:B------:R-:W-:Y:S01]  /*1cd90*/  IMAD.WIDE.U32 R52, R50, R68.reuse, RZ ;  /* 0x0000004432347225 */ /* 0x080fe200078e00ff */
[----:B------:R0:W5:Y:S03]  /*1cda0*/  LDG.E.64.CONSTANT R20, desc[UR6][R26.64+0x18] ;  /* 0x000018061a147981 */ /* 0x000166000c1e9b00 */
[----:B------:R-:W-:Y:S01]  /*1cdb0*/  IMAD.WIDE.U32 R54, R95, R68, RZ ;  /* 0x000000445f367225 */ /* 0x000fe200078e00ff */
[----:B------:R-:W-:-:S03]  /*1cdc0*/  LOP3.LUT R51, RZ, R52, RZ, 0x33, !PT ;  /* 0x00000034ff337212 */ /* 0x000fc600078e33ff */
[----:B------:R-:W-:Y:S01]  /*1cdd0*/  IMAD.WIDE.U32 R56, R50, R66, RZ ;  /* 0x0000004232387225 */ /* 0x000fe200078e00ff */
[----:B------:R-:W-:-:S03]  /*1cde0*/  ISETP.GT.U32.AND P0, PT, R32, R51, PT ;  /* 0x000000332000720c */ /* 0x000fc60003f04070 */
[----:B------:R-:W-:Y:S01]  /*1cdf0*/  IMAD.WIDE.U32 R54, P1, R50, R69, R54 ;  /* 0x0000004532367225 */ /* 0x000fe20007820036 */
[----:B------:R-:W-:-:S03]  /*1ce00*/  IADD3 R91, P5, PT, R49, R56, RZ ;  /* 0x00000038315b7210 */ /* 0x000fc60007fbe0ff */
[----:B------:R-:W-:Y:S01]  /*1ce10*/  IMAD.MOV.U32 R52, RZ, RZ, R55 ;  /* 0x000000ffff347224 */ /* 0x000fe200078e0037 */
[----:B------:R-:W-:Y:S01]  /*1ce20*/  IADD3 R32, P2, PT, R53, R54, RZ ;  /* 0x0000003635207210 */ /* 0x000fe20007f5e0ff */
[----:B------:R-:W-:Y:S02]  /*1ce30*/  IMAD.X R53, RZ, RZ, RZ, P1 ;  /* 0x000000ffff357224 */ /* 0x000fe400008e06ff */
[----:B------:R-:W-:Y:S01]  /*1ce40*/  IMAD.WIDE.U32 R58, R95, R66, RZ ;  /* 0x000000425f3a7225 */ /* 0x000fe200078e00ff */
[----:B------:R-:W-:-:S03]  /*1ce50*/  LOP3.LUT R32, RZ, R32, RZ, 0x33, !PT ;  /* 0x00000020ff207212 */ /* 0x000fc600078e33ff */
[----:B------:R-:W-:Y:S01]  /*1ce60*/  IMAD.WIDE.U32 R60, R95, R64, RZ ;  /* 0x000000405f3c7225 */ /* 0x000fe200078e00ff */
[----:B------:R-:W-:-:S03]  /*1ce70*/  ISETP.GT.U32.AND.EX P0, PT, R33, R32, PT, P0 ;  /* 0x000000202100720c */ /* 0x000fc60003f04100 */
[----:B------:R-:W-:Y:S01]  /*1ce80*/  IMAD.WIDE.U32.X R32, R95, R69, R52, P2 ;  /* 0x000000455f207225 */ /* 0x000fe200010e0434 */
[----:B------:R-:W-:Y:S02]  /*1ce90*/  SEL R49, RZ, 0x1, !P0 ;  /* 0x00000001ff317807 */ /* 0x000fe40004000000 */
[----:B------:R-:W-:Y:S01]  /*1cea0*/  ISETP.GE.U32.AND P2, PT, R91, R56, PT ;  /* 0x000000385b00720c */ /* 0x000fe20003f46070 */
[----:B------:R-:W-:Y:S01]  /*1ceb0*/  IMAD.WIDE.U32 R58, P1, R50, R67, R58 ;  /* 0x00000043323a7225 */ /* 0x000fe2000782003a */
[----:B------:R-:W-:-:S03]  /*1cec0*/  IADD3 R90, P0, PT, R49, R32, RZ ;  /* 0x00000020315a7210 */ /* 0x000fc60007f1e0ff */
[----:B------:R-:W-:Y:S01]  /*1ced0*/  IMAD.WIDE.U32 R88, R95, R62, RZ ;  /* 0x0000003e5f587225 */ /* 0x000fe200078e00ff */
[----:B------:R-:W-:-:S03]  /*1cee0*/  IADD3 R58, P4, PT, R57, R58, RZ ;  /* 0x0000003a393a7210 */ /* 0x000fc60007f9e0ff */
[----:B------:R-:W-:-:S04]  /*1cef0*/  IMAD.WIDE.U32 R60, P6, R50, R65, R60 ;  /* 0x00000041323c7225 */ /* 0x000fc800078c003c */
[----:B------:R-:W-:Y:S02]  /*1cf00*/  IMAD.MOV.U32 R52, RZ, RZ, R59 ;  /* 0x000000ffff347224 */ /* 0x000fe400078e003b */
[----:B------:R-:W-:Y:S02]  /*1cf10*/  IMAD.X R59, RZ, RZ, R33, P0 ;  /* 0x000000ffff3b7224 */ /* 0x000fe400000e0621 */
[----:B------:R-:W-:-:S04]  /*1cf20*/  IMAD.WIDE.U32 R54, R50, R64, RZ ;  /* 0x0000004032367225 */ /* 0x000fc800078e00ff */
[----:B------:R-:W-:Y:S01]  /*1cf30*/  IMAD.X R53, RZ, RZ, RZ, P1 ;  /* 0x000000ffff357224 */ /* 0x000fe200008e06ff */
[----:B------:R-:W-:Y:S01]  /*1cf40*/  IADD3 R57, P1, PT, R93, R54, RZ ;  /* 0x000000365d397210 */ /* 0x000fe20007f3e0ff */
[----:B------:R-:W-:Y:S01]  /*1cf50*/  IMAD.X R33, RZ, RZ, RZ, P6 ;  /* 0x000000ffff217224 */ /* 0x000fe200030e06ff */
[----:B------:R-:W-:Y:S01]  /*1cf60*/  IADD3 R91, P6, PT, R91, R90, RZ ;  /* 0x0000005a5b5b7210 */ /* 0x000fe20007fde0ff */
[----:B------:R-:W-:Y:S01]  /*1cf70*/  IMAD.WIDE.U32 R88, P0, R50, R63, R88 ;  /* 0x0000003f32587225 */ /* 0x000fe20007800058 */
[----:B------:R-:W-:-:S03]  /*1cf80*/  ISETP.GE.U32.AND P3, PT, R57, R54, PT ;  /* 0x000000363900720c */ /* 0x000fc60003f66070 */
[----:B------:R-:W-:-:S04]  /*1cf90*/  IMAD.WIDE.U32 R50, R50, R62, RZ ;  /* 0x0000003e32327225 */ /* 0x000fc800078e00ff */
[----:B------:R-:W-:Y:S01]  /*1cfa0*/  IMAD.X R56, R58, 0x1, R47, P5 ;  /* 0x000000013a387824 */ /* 0x000fe200028e062f */
[----:B------:R-:W-:Y:S01]  /*1cfb0*/  IADD3 R93, P5, PT, R44, R50, RZ ;  /* 0x000000322c5d7210 */ /* 0x000fe20007fbe0ff */
[----:B------:R-:W-:Y:S01]  /*1cfc0*/  IMAD.WIDE.U32.X R52, R95, R67, R52, P4 ;  /* 0x000000435f347225 */ /* 0x000fe200020e0434 */
[----:B------:R-:W-:Y:S02]  /*1cfd0*/  IADD3 R49, P4, PT, R55, R60, RZ ;  /* 0x0000003c37317210 */ /* 0x000fe40007f9e0ff */
[C---:B------:R-:W-:Y:S01]  /*1cfe0*/  ISETP.GE.U32.AND.EX P2, PT, R56.reuse, R58, PT, P2 ;  /* 0x0000003a3800720c */ /* 0x040fe20003f46120 */
[----:B------:R-:W-:Y:S01]  /*1cff0*/  IMAD.X R55, RZ, RZ, RZ, P0 ;  /* 0x000000ffff377224 */ /* 0x000fe200000e06ff */
[----:B------:R-:W-:Y:S01]  /*1d000*/  ISETP.GE.U32.AND P0, PT, R91, R90, PT ;  /* 0x0000005a5b00720c */ /* 0x000fe20003f06070 */
[----:B------:R-:W-:Y:S01]  /*1d010*/  IMAD.X R97, R56, 0x1, R59, P6 ;  /* 0x0000000138617824 */ /* 0x000fe200030e063b */
[----:B------:R-:W-:Y:S01]  /*1d020*/  IADD3 R47, P6, PT, R51, R88, RZ ;  /* 0x00000058332f7210 */ /* 0x000fe20007fde0ff */
[----:B------:R-:W-:Y:S01]  /*1d030*/  IMAD.X R44, R49, 0x1, R48, P1 ;  /* 0x00000001312c7824 */ /* 0x000fe200008e0630 */
[----:B------:R-:W-:Y:S01]  /*1d040*/  ISETP.GE.U32.AND P1, PT, R93, R50, PT ;  /* 0x000000325d00720c */ /* 0x000fe20003f26070 */
[CC--:B------:R-:W-:Y:S01]  /*1d050*/  IMAD R50, R97.reuse, R70.reuse, RZ ;  /* 0x0000004661327224 */ /* 0x0c0fe200078e02ff */
[----:B------:R-:W-:Y:S01]  /*1d060*/  ISETP.GE.U32.AND.EX P0, PT, R97, R59, PT, P0 ;  /* 0x0000003b6100720c */ /* 0x000fe20003f06100 */
[----:B------:R-:W-:Y:S01]  /*1d070*/  IMAD.MOV.U32 R32, RZ, RZ, R61 ;  /* 0x000000ffff207224 */ /* 0x000fe200078e003d */
[----:B------:R-:W-:Y:S01]  /*1d080*/  ISETP.GE.U32.AND.EX P3, PT, R44, R49, PT, P3 ;  /* 0x000000312c00720c */ /* 0x000fe20003f66130 */
[----:B------:R-:W-:Y:S01]  /*1d090*/  IMAD.WIDE.U32 R48, R91, R70, RZ ;  /* 0x000000465b307225 */ /* 0x000fe200078e00ff */
[----:B------:R-:W-:-:S02]  /*1d0a0*/  SEL R56, RZ, 0x1, P2 ;  /* 0x00000001ff387807 */ /* 0x000fc40001000000 */
[----:B------:R-:W-:Y:S01]  /*1d0b0*/  SEL R59, RZ, 0x1, P0 ;  /* 0x00000001ff3b7807 */ /* 0x000fe20000000000 */
[----:B------:R-:W-:Y:S01]  /*1d0c0*/  IMAD R61, R91, R71, R50 ;  /* 0x000000475b3d7224 */ /* 0x000fe200078e0232 */
[----:B------:R-:W-:Y:S01]  /*1d0d0*/  SEL R92, RZ, 0x1, P3 ;  /* 0x00000001ff5c7807 */ /* 0x000fe20001800000 */
[----:B------:R-:W-:Y:S01]  /*1d0e0*/  IMAD.X R90, R18, 0x1, R47, P5 ;  /* 0x00000001125a7824 */ /* 0x000fe200028e062f */
[----:B------:R-:W-:Y:S01]  /*1d0f0*/  IADD3 R56, P0, P2, R59, R52, R56 ;  /* 0x000000343b387210 */ /* 0x000fe20007a1e038 */
[----:B------:R-:W-:Y:S02]  /*1d100*/  IMAD.MOV.U32 R54, RZ, RZ, R89 ;  /* 0x000000ffff367224 */ /* 0x000fe400078e0059 */
[----:B------:R-:W-:Y:S01]  /*1d110*/  IMAD.IADD R49, R49, 0x1, R61 ;  /* 0x0000000131317824 */ /* 0x000fe200078e023d */
[----:B------:R-:W-:Y:S01]  /*1d120*/  ISETP.GE.U32.AND.EX P1, PT, R90, R47, PT, P1 ;  /* 0x0000002f5a00720c */ /* 0x000fe20003f26110 */
[----:B------:R-:W-:Y:S01]  /*1d130*/  IMAD.WIDE.U32.X R32, R95, R65, R32, P4 ;  /* 0x000000415f207225 */ /* 0x000fe200020e0420 */
[----:B------:R-:W-:-:S02]  /*1d140*/  IADD3.X R47, PT, PT, RZ, R53, RZ, P0, P2 ;  /* 0x00000035ff2f7210 */ /* 0x000fc400007e44ff */
[----:B------:R-:W-:Y:S01]  /*1d150*/  IADD3 R89, P4, PT, R57, R56, RZ ;  /* 0x0000003839597210 */ /* 0x000fe20007f9e0ff */
[----:B------:R-:W-:-:S03]  /*1d160*/  IMAD.WIDE.U32.X R50, R95, R63, R54, P6 ;  /* 0x0000003f5f327225 */ /* 0x000fc600030e0436 */
[----:B------:R-:W-:Y:S01]  /*1d170*/  ISETP.GE.U32.AND P0, PT, R89, R56, PT ;  /* 0x000000385900720c */ /* 0x000fe20003f06070 */
[----:B------:R-:W-:-:S04]  /*1d180*/  IMAD.WIDE.U32 R52, R49, R68, RZ ;  /* 0x0000004431347225 */ /* 0x000fc800078e00ff */
[----:B------:R-:W-:-:S04]  /*1d190*/  IMAD.WIDE.U32 R54, R48, R68, RZ ;  /* 0x0000004430367225 */ /* 0x000fc800078e00ff */
[----:B------:R-:W-:Y:S01]  /*1d1a0*/  IMAD.X R44, R44, 0x1, R47, P4 ;  /* 0x000000012c2c7824 */ /* 0x000fe200020e062f */
[----:B------:R-:W-:Y:S01]  /*1d1b0*/  LOP3.LUT R18, RZ, R54, RZ, 0x33, !PT ;  /* 0x00000036ff127212 */ /* 0x000fe200078e33ff */
[----:B------:R-:W-:-:S03]  /*1d1c0*/  IMAD.WIDE.U32 R52, P4, R48, R69, R52 ;  /* 0x0000004530347225 */ /* 0x000fc60007880034 */
[----:B------:R-:W-:Y:S01]  /*1d1d0*/  ISETP.GT.U32.AND P2, PT, R91, R18, PT ;  /* 0x000000125b00720c */ /* 0x000fe20003f44070 */
[----:B------:R-:W-:Y:S01]  /*1d1e0*/  IMAD.WIDE.U32 R56, R49, R66, RZ ;  /* 0x0000004231387225 */ /* 0x000fe200078e00ff */
[----:B------:R-:W-:Y:S02]  /*1d1f0*/  IADD3 R18, P5, PT, R55, R52, RZ ;  /* 0x0000003437127210 */ /* 0x000fe40007fbe0ff */
[----:B------:R-:W-:Y:S01]  /*1d200*/  ISETP.GE.U32.AND.EX P0, PT, R44, R47, PT, P0 ;  /* 0x0000002f2c00720c */ /* 0x000fe20003f06100 */
[C---:B------:R-:W-:Y:S01]  /*1d210*/  IMAD.WIDE.U32 R58, R48.reuse, R66, RZ ;  /* 0x00000042303a7225 */ /* 0x040fe200078e00ff */
[----:B------:R-:W-:Y:S02]  /*1d220*/  LOP3.LUT R18, RZ, R18, RZ, 0x33, !PT ;  /* 0x00000012ff127212 */ /* 0x000fe400078e33ff */
[----:B------:R-:W-:Y:S01]  /*1d230*/  SEL R95, RZ, 0x1, P0 ;  /* 0x00000001ff5f7807 */ /* 0x000fe20000000000 */
[----:B------:R-:W-:Y:S01]  /*1d240*/  IMAD.WIDE.U32 R60, P6, R48, R67, R56 ;  /* 0x00000043303c7225 */ /* 0x000fe200078c0038 */
[----:B------:R-:W-:-:S02]  /*1d250*/  IADD3 R47, P3, PT, R89, R58, RZ ;  /* 0x0000003a592f7210 */ /* 0x000fc40007f7e0ff */
[----:B------:R-:W-:Y:S01]  /*1d260*/  ISETP.GT.U32.AND.EX P2, PT, R97, R18, PT, P2 ;  /* 0x000000126100720c */ /* 0x000fe20003f44120 */
[----:B------:R-:W-:Y:S01]  /*1d270*/  IMAD.WIDE.U32 R88, R49, R64, RZ ;  /* 0x0000004031587225 */ /* 0x000fe200078e00ff */
[----:B------:R-:W-:Y:S02]  /*1d280*/  IADD3 R91, P0, PT, R59, R60, RZ ;  /* 0x0000003c3b5b7210 */ /* 0x000fe40007f1e0ff */
[----:B------:R-:W-:Y:S01]  /*1d290*/  SEL R60, RZ, 0x1, P1 ;  /* 0x00000001ff3c7807 */ /* 0x000fe20000800000 */
        /* <DEDUP_REMOVED lines=11> */
[----:B------:R-:W-:Y:S02]  /*1d350*/  IMAD.X R53, RZ, RZ, RZ, P6 ;  /* 0x000000ffff357224 */ /* 0x000fe400030e06ff */
[----:B------:R-:W-:Y:S01]  /*1d360*/  IMAD.X R32, R91, 0x1, R44, P3 ;  /* 0x000000015b207824 */ /* 0x000fe200018e062c */
[----:B------:R-:W-:Y:S01]  /*1d370*/  IADD3 R44, P6, PT, R61, R56, RZ ;  /* 0x000000383d2c7210 */ /* 0x000fe20007fde0ff */
[----:B------:R-:W-:-:S03]  /*1d380*/  IMAD.WIDE.U32 R58, R48, R64, RZ ;  /* 0x00000040303a7225 */ /* 0x000fc600078e00ff */
[----:B------:R-:W-:Y:S01]  /*1d390*/  IADD3 R95, P2, PT, R47, R44, RZ ;  /* 0x0000002c2f5f7210 */ /* 0x000fe20007f5e0ff */
[----:B------:R-:W-:Y:S01]  /*1d3a0*/  IMAD.MOV.U32 R52, RZ, RZ, R89 ;  /* 0x000000ffff347224 */ /* 0x000fe200078e0059 */
[----:B------:R-:W-:Y:S01]  /*1d3b0*/  ISETP.GE.U32.AND.EX P4, PT, R32, R91, PT, P4 ;  /* 0x0000005b2000720c */ /* 0x000fe20003f86140 */
[----:B------:R-:W-:Y:S01]  /*1d3c0*/  IMAD.X R89, R90, 0x1, R33, P5 ;  /* 0x000000015a597824 */ /* 0x000fe200028e0621 */
[C---:B------:R-:W-:Y:S01]  /*1d3d0*/  ISETP.GE.U32.AND P5, PT, R93.reuse, R92, PT ;  /* 0x0000005c5d00720c */ /* 0x040fe20003fa6070 */
[----:B------:R-:W-:Y:S01]  /*1d3e0*/  IMAD.X R57, RZ, RZ, R57, P6 ;  /* 0x000000ffff397224 */ /* 0x000fe200030e0639 */
[----:B------:R-:W-:Y:S02]  /*1d3f0*/  IADD3 R47, P6, PT, R93, R58, RZ ;  /* 0x0000003a5d2f7210 */ /* 0x000fe40007fde0ff */
[----:B------:R-:W-:Y:S01]  /*1d400*/  ISETP.GE.U32.AND.EX P5, PT, R89, R33, PT, P5 ;  /* 0x000000215900720c */ /* 0x000fe20003fa6150 */
[----:B------:R-:W-:Y:S01]  /*1d410*/  IMAD.X R93, R32, 0x1, R57, P2 ;  /* 0x00000001205d7824 */ /* 0x000fe200010e0639 */
[----:B------:R-:W-:Y:S01]  /*1d420*/  IADD3 R18, P3, PT, R59, R88, RZ ;  /* 0x000000583b127210 */ /* 0x000fe20007f7e0ff */
[C---:B------:R-:W-:Y:S01]  /*1d430*/  IMAD.WIDE.U32 R32, R95.reuse, R70, RZ ;  /* 0x000000465f207225 */ /* 0x040fe200078e00ff */
[----:B------:R-:W-:-:S02]  /*1d440*/  ISETP.GE.U32.AND P1, PT, R95, R44, PT ;  /* 0x0000002c5f00720c */ /* 0x000fc40003f26070 */
[----:B------:R-:W-:Y:S01]  /*1d450*/  ISETP.GE.U32.AND P2, PT, R47, R58, PT ;  /* 0x0000003a2f00720c */ /* 0x000fe20003f46070 */
[----:B------:R-:W-:Y:S01]  /*1d460*/  IMAD.X R89, R18, 0x1, R89, P6 ;  /* 0x0000000112597824 */ /* 0x000fe200030e0659 */
[----:B------:R-:W-:Y:S01]  /*1d470*/  ISETP.GE.U32.AND.EX P1, PT, R93, R57, PT, P1 ;  /* 0x000000395d00720c */ /* 0x000fe20003f26110 */
[----:B------:R-:W-:Y:S01]  /*1d480*/  IMAD.WIDE.U32.X R56, R49, R67, R54, P0 ;  /* 0x0000004331387225 */ /* 0x000fe200000e0436 */
[----:B------:R-:W-:Y:S02]  /*1d490*/  SEL R61, RZ, 0x1, P5 ;  /* 0x00000001ff3d7807 */ /* 0x000fe40002800000 */
[----:B------:R-:W-:Y:S01]  /*1d4a0*/  SEL R44, RZ, 0x1, P4 ;  /* 0x00000001ff2c7807 */ /* 0x000fe20002000000 */
[----:B------:R-:W-:Y:S01]  /*1d4b0*/  IMAD.WIDE.U32 R54, R32, R68, RZ ;  /* 0x0000004420367225 */ /* 0x000fe200078e00ff */
[----:B------:R-:W-:Y:S02]  /*1d4c0*/  SEL R59, RZ, 0x1, P1 ;  /* 0x00000001ff3b7807 */ /* 0x000fe40000800000 */
[----:B------:R-:W-:Y:S01]  /*1d4d0*/  ISETP.GE.U32.AND.EX P2, PT, R89, R18, PT, P2 ;  /* 0x000000125900720c */ /* 0x000fe20003f46120 */
[----:B------:R-:W-:Y:S01]  /*1d4e0*/  IMAD R58, R93, R70, RZ ;  /* 0x000000465d3a7224 */ /* 0x000fe200078e02ff */
[----:B------:R-:W-:Y:S01]  /*1d4f0*/  IADD3 R91, P0, P5, R61, R50, R60 ;  /* 0x000000323d5b7210 */ /* 0x000fe20007d1e03c */
[----:B------:R-:W-:Y:S01]  /*1d500*/  IMAD.WIDE.U32.X R52, R49, R65, R52, P3 ;  /* 0x0000004131347225 */ /* 0x000fe200018e0434 */
[----:B------:R-:W-:-:S02]  /*1d510*/  LOP3.LUT R18, RZ, R54, RZ, 0x33, !PT ;  /* 0x00000036ff127212 */ /* 0x000fc400078e33ff */
[----:B------:R-:W-:Y:S01]  /*1d520*/  IADD3 R50, P1, P4, R59, R56, R44 ;  /* 0x000000383b327210 */ /* 0x000fe20007c3e02c */
[----:B------:R-:W-:Y:S01]  /*1d530*/  IMAD R61, R95, R71, R58 ;  /* 0x000000475f3d7224 */ /* 0x000fe200078e023a */
[----:B------:R-:W-:Y:S01]  /*1d540*/  IADD3.X R90, PT, PT, RZ, R51, RZ, P0, P5 ;  /* 0x00000033ff5a7210 */ /* 0x000fe200007ea4ff */
[----:B------:R-:W-:Y:S01]  /*1d550*/  IMAD.WIDE.U32 R58, R49, R62, RZ ;  /* 0x0000003e313a7225 */ /* 0x000fe200078e00ff */
[----:B------:R-:W-:Y:S02]  /*1d560*/  ISETP.GT.U32.AND P0, PT, R95, R18, PT ;  /* 0x000000125f00720c */ /* 0x000fe40003f04070 */
[----:B------:R-:W-:Y:S01]  /*1d570*/  IADD3.X R18, PT, PT, RZ, R57, RZ, P1, P4 ;  /* 0x00000039ff127210 */ /* 0x000fe20000fe84ff */
[----:B------:R-:W-:Y:S01]  /*1d580*/  IMAD.IADD R44, R33, 0x1, R61 ;  /* 0x00000001212c7824 */ /* 0x000fe200078e023d */
[----:B------:R-:W-:Y:S01]  /*1d590*/  ISETP.NE.U32.AND P4, PT, R91, RZ, PT ;  /* 0x000000ff5b00720c */ /* 0x000fe20003f85070 */
[----:B------:R-:W-:Y:S01]  /*1d5a0*/  IMAD.WIDE.U32 R58, P5, R48, R63, R58 ;  /* 0x0000003f303a7225 */ /* 0x000fe200078a003a */
[----:B------:R-:W-:-:S02]  /*1d5b0*/  IADD3 R95, P6, PT, R47, R50, RZ ;  /* 0x000000322f5f7210 */ /* 0x000fc40007fde0ff */
[----:B------:R-:W-:Y:S01]  /*1d5c0*/  ISETP.NE.AND.EX P4, PT, R90, RZ, PT, P4 ;  /* 0x000000ff5a00720c */ /* 0x000fe20003f85340 */
[----:B------:R-:W-:Y:S01]  /*1d5d0*/  IMAD.WIDE.U32 R60, R44, R68, RZ ;  /* 0x000000442c3c7225 */ /* 0x000fe200078e00ff */
[----:B------:R-:W-:-:S03]  /*1d5e0*/  ISETP.GE.U32.AND P1, PT, R95, R50, PT ;  /* 0x000000325f00720c */ /* 0x000fc60003f26070 */
[----:B------:R-:W-:-:S04]  /*1d5f0*/  IMAD.WIDE.U32 R50, R48, R62, RZ ;  /* 0x0000003e30327225 */ /* 0x000fc800078e00ff */
[----:B------:R-:W-:Y:S01]  /*1d600*/  IMAD.X R57, RZ, RZ, RZ, P5 ;  /* 0x000000ffff397224 */ /* 0x000fe200028e06ff */
[----:B------:R-:W-:Y:S01]  /*1d610*/  IADD3 R88, P3, PT, R51, R58, RZ ;  /* 0x0000003a33587210 */ /* 0x000fe20007f7e0ff */
[----:B------:R-:W-:Y:S02]  /*1d620*/  IMAD.MOV.U32 R56, RZ, RZ, R59 ;  /* 0x000000ffff387224 */ /* 0x000fe400078e003b */
[----:B------:R-:W-:-:S04]  /*1d630*/  IMAD.WIDE.U32 R60, P5, R32, R69, R60 ;  /* 0x00000045203c7225 */ /* 0x000fc800078a003c */
[----:B------:R-:W-:-:S04]  /*1d640*/  IMAD.WIDE.U32.X R48, R49, R63, R56, P3 ;  /* 0x0000003f31307225 */ /* 0x000fc800018e0438 */
[----:B------:R-:W-:-:S04]  /*1d650*/  IMAD.WIDE.U32 R56, R32, R66, RZ ;  /* 0x0000004220387225 */ /* 0x000fc800078e00ff */
[----:B------:R-:W-:-:S04]  /*1d660*/  IMAD.WIDE.U32 R58, R44, R66, RZ ;  /* 0x000000422c3a7225 */ /* 0x000fc800078e00ff */
[----:B------:R-:W-:Y:S01]  /*1d670*/  IMAD.X R89, R89, 0x1, R18, P6 ;  /* 0x0000000159597824 */ /* 0x000fe200030e0612 */
        /* <DEDUP_REMOVED lines=15> */
.L_x_221:
[----:B------:R-:W-:Y:S01]  /*1d770*/  ISETP.GE.U32.AND.EX P1, PT, R89, R18, PT, P1 ;  /* 0x000000125900720c */ /* 0x000fe20003f26110 */
[----:B------:R-:W-:Y:S01]  /*1d780*/  IMAD.MOV.U32 R54, RZ, RZ, R61 ;  /* 0x000000ffff367224 */ /* 0x000fe200078e003d */
[----:B------:R-:W-:Y:S01]  /*1d790*/  IADD3 R18, P4, PT, R55, R60, RZ ;  /* 0x0000003c37127210 */ /* 0x000fe20007f9e0ff */
[----:B------:R-:W-:Y:S01]  /*1d7a0*/  IMAD.X R55, RZ, RZ, RZ, P5 ;  /* 0x000000ffff377224 */ /* 0x000fe200028e06ff */
[----:B------:R-:W-:Y:S01]  /*1d7b0*/  SEL R60, RZ, 0x1, P2 ;  /* 0x00000001ff3c7807 */ /* 0x000fe20001000000 */
[----:B------:R-:W-:Y:S01]  /*1d7c0*/  IMAD.WIDE.U32 R58, P6, R32, R67, R58 ;  /* 0x00000043203a7225 */ /* 0x000fe200078c003a */
[----:B------:R-:W-:Y:S02]  /*1d7d0*/  LOP3.LUT R18, RZ, R18, RZ, 0x33, !PT ;  /* 0x00000012ff127212 */ /* 0x000fe400078e33ff */
[----:B------:R-:W-:Y:S01]  /*1d7e0*/  SEL R51, RZ, 0x1, P1 ;  /* 0x00000001ff337807 */ /* 0x000fe20000800000 */
[----:B------:R-:W-:Y:S01]  /*1d7f0*/  IMAD.WIDE.U32.X R54, R44, R69, R54, P4 ;  /* 0x000000452c367225 */ /* 0x000fe200020e0436 */
[----:B------:R-:W-:-:S02]  /*1d800*/  ISETP.GT.U32.AND.EX P0, PT, R93, R18, PT, P0 ;  /* 0x000000125d00720c */ /* 0x000fc40003f04100 */
[----:B------:R-:W-:Y:S01]  /*1d810*/  IADD3 R58, P1, PT, R57, R58, RZ ;  /* 0x0000003a393a7210 */ /* 0x000fe20007f3e0ff */
[----:B------:R-:W-:Y:S01]  /*1d820*/  IMAD.X R57, RZ, RZ, RZ, P6 ;  /* 0x000000ffff397224 */ /* 0x000fe200030e06ff */
[----:B------:R-:W-:Y:S02]  /*1d830*/  SEL R47, RZ, 0x1, !P0 ;  /* 0x00000001ff2f7807 */ /* 0x000fe40004000000 */
[----:B------:R-:W-:Y:S02]  /*1d840*/  IADD3 R33, P3, PT, R95, R56, RZ ;  /* 0x000000385f217210 */ /* 0x000fe40007f7e0ff */
[----:B------:R-:W-:Y:S02]  /*1d850*/  IADD3 R52, P4, P6, R51, R52, R60 ;  /* 0x0000003433347210 */ /* 0x000fe40007e9e03c */
[----:B------:R-:W-:Y:S02]  /*1d860*/  IADD3 R51, P0, PT, R36, R50, RZ ;  /* 0x0000003224337210 */ /* 0x000fe40007f1e0ff */
[----:B------:R-:W-:-:S02]  /*1d870*/  IADD3 R18, P5, PT, R47, R54, RZ ;  /* 0x000000362f127210 */ /* 0x000fc40007fbe0ff */
[----:B------:R-:W-:Y:S01]  /*1d880*/  ISETP.GE.U32.AND P2, PT, R33, R56, PT ;  /* 0x000000382100720c */ /* 0x000fe20003f46070 */
[----:B------:R-:W-:Y:S01]  /*1d890*/  IMAD.MOV.U32 R56, RZ, RZ, R59 ;  /* 0x000000ffff387224 */ /* 0x000fe200078e003b */
[----:B------:R-:W-:Y:S01]  /*1d8a0*/  IADD3.X R53, PT, PT, RZ, R53, RZ, P4, P6 ;  /* 0x00000035ff357210 */ /* 0x000fe200027ec4ff */
[----:B------:R-:W-:Y:S01]  /*1d8b0*/  IMAD.X R54, RZ, RZ, R55, P5 ;  /* 0x000000ffff367224 */ /* 0x000fe200028e0637 */
[----:B------:R-:W-:Y:S01]  /*1d8c0*/  IADD3 R59, P6, PT, R51, R52, RZ ;  /* 0x00000034333b7210 */ /* 0x000fe20007fde0ff */
[----:B------:R-:W-:Y:S01]  /*1d8d0*/  IMAD.X R36, R37, 0x1, R88, P0 ;  /* 0x0000000125247824 */ /* 0x000fe200000e0658 */
[----:B------:R-:W-:Y:S01]  /*1d8e0*/  IADD3 R37, P5, PT, R33, R18, RZ ;  /* 0x0000001221257210 */ /* 0x000fe20007fbe0ff */
[----:B------:R-:W-:Y:S01]  /*1d8f0*/  IMAD.X R33, R58, 0x1, R89, P3 ;  /* 0x000000013a217824 */ /* 0x000fe200018e0659 */
[----:B------:R-:W-:Y:S01]  /*1d900*/  ISETP.GE.U32.AND P4, PT, R51, R50, PT ;  /* 0x000000323300720c */ /* 0x000fe20003f86070 */
[----:B------:R-:W-:Y:S01]  /*1d910*/  IMAD.X R60, R36, 0x1, R53, P6 ;  /* 0x00000001243c7824 */ /* 0x000fe200030e0635 */
[----:B------:R-:W-:Y:S01]  /*1d920*/  ISETP.GE.U32.AND P3, PT, R37, R18, PT ;  /* 0x000000122500720c */ /* 0x000fe20003f66070 */
[----:B------:R-:W-:Y:S01]  /*1d930*/  IMAD.WIDE.U32 R50, R44, R64, RZ ;  /* 0x000000402c327225 */ /* 0x000fe200078e00ff */
[----:B------:R-:W-:-:S02]  /*1d940*/  ISETP.GE.U32.AND P0, PT, R59, R52, PT ;  /* 0x000000343b00720c */ /* 0x000fc40003f06070 */
[----:B------:R-:W-:Y:S01]  /*1d950*/  ISETP.GE.U32.AND.EX P4, PT, R36, R88, PT, P4 ;  /* 0x000000582400720c */ /* 0x000fe20003f86140 */
[C---:B------:R-:W-:Y:S01]  /*1d960*/  IMAD.X R18, R33.reuse, 0x1, R54, P5 ;  /* 0x0000000121127824 */ /* 0x040fe200028e0636 */
[----:B------:R-:W-:Y:S01]  /*1d970*/  ISETP.GE.U32.AND.EX P0, PT, R60, R53, PT, P0 ;  /* 0x000000353c00720c */ /* 0x000fe20003f06100 */
[----:B------:R-:W-:Y:S01]  /*1d980*/  IMAD.WIDE.U32 R52, R32, R64, RZ ;  /* 0x0000004020347225 */ /* 0x000fe200078e00ff */
[----:B------:R-:W-:Y:S02]  /*1d990*/  ISETP.GE.U32.AND.EX P2, PT, R33, R58, PT, P2 ;  /* 0x0000003a2100720c */ /* 0x000fe40003f46120 */
[----:B------:R-:W-:Y:S01]  /*1d9a0*/  ISETP.GE.U32.AND.EX P3, PT, R18, R54, PT, P3 ;  /* 0x000000361200720c */ /* 0x000fe20003f66130 */
[----:B------:R-:W-:Y:S01]  /*1d9b0*/  IMAD.WIDE.U32 R54, P5, R32, R65, R50 ;  /* 0x0000004120367225 */ /* 0x000fe200078a0032 */
[----:B------:R-:W-:Y:S02]  /*1d9c0*/  SEL R47, RZ, 0x1, P0 ;  /* 0x00000001ff2f7807 */ /* 0x000fe40000000000 */
[----:B------:R-:W-:Y:S01]  /*1d9d0*/  SEL R36, RZ, 0x1, P2 ;  /* 0x00000001ff247807 */ /* 0x000fe20001000000 */
[----:B------:R-:W-:Y:S01]  /*1d9e0*/  IMAD.WIDE.U32.X R50, R44, R67, R56, P1 ;  /* 0x000000432c327225 */ /* 0x000fe200008e0438 */
[----:B------:R-:W-:-:S02]  /*1d9f0*/  SEL R56, RZ, 0x1, P4 ;  /* 0x00000001ff387807 */ /* 0x000fc40002000000 */
[----:B------:R-:W-:Y:S01]  /*1da00*/  SEL R33, RZ, 0x1, P3 ;  /* 0x00000001ff217807 */ /* 0x000fe20001800000 */
[----:B------:R-:W-:Y:S01]  /*1da10*/  IMAD.X R57, RZ, RZ, RZ, P5 ;  /* 0x000000ffff397224 */ /* 0x000fe200028e06ff */
[----:B------:R-:W-:Y:S01]  /*1da20*/  IADD3 R61, P0, P1, R47, R48, R56 ;  /* 0x000000302f3d7210 */ /* 0x000fe2000791e038 */
[----:B------:R-:W-:Y:S01]  /*1da30*/  IMAD.MOV.U32 R56, RZ, RZ, R55 ;  /* 0x000000ffff387224 */ /* 0x000fe200078e0037 */
[----:B------:R-:W-:Y:S02]  /*1da40*/  IADD3 R53, P4, PT, R53, R54, RZ ;  /* 0x0000003635357210 */ /* 0x000fe40007f9e0ff */
[----:B------:R-:W-:Y:S01]  /*1da50*/  IADD3.X R54, PT, PT, RZ, R49, RZ, P0, P1 ;  /* 0x00000031ff367210 */ /* 0x000fe200007e24ff */
[----:B------:R-:W-:Y:S01]  /*1da60*/  IMAD.WIDE.U32 R48, R44, R62, RZ ;  /* 0x0000003e2c307225 */ /* 0x000fe200078e00ff */
[----:B------:R-:W-:Y:S02]  /*1da70*/  IADD3 R50, P2, P3, R33, R50, R36 ;  /* 0x0000003221327210 */ /* 0x000fe40007b5e024 */
[----:B------:R-:W-:-:S02]  /*1da80*/  ISETP.NE.U32.AND P1, PT, R61, RZ, PT ;  /* 0x000000ff3d00720c */ /* 0x000fc40003f25070 */
[----:B------:R-:W-:Y:S02]  /*1da90*/  IADD3 R33, P5, PT, R59, R52, RZ ;  /* 0x000000343b217210 */ /* 0x000fe40007fbe0ff */
[----:B------:R-:W-:Y:S02]  /*1daa0*/  IADD3.X R55, PT, PT, RZ, R51, RZ, P2, P3 ;  /* 0x00000033ff377210 */ /* 0x000fe400017e64ff */
        /* <DEDUP_REMOVED lines=23> */
.L_x_222:
[----:B------:R-:W-:Y:S01]  /*1dc20*/  IADD3 R36, P0, P1, R53, R32, R36 ;  /* 0x0000002035247210 */ /* 0x000fe2000791e024 */
[----:B-----5:R-:W-:Y:S01]  /*1dc30*/  IMAD.WIDE.U32 R54, R35, R5, RZ ;  /* 0x0000000523367225 */ /* 0x020fe200078e00ff */
[----:B------:R-:W-:Y:S02]  /*1dc40*/  IADD3 R53, P5, PT, R38, R48, RZ ;  /* 0x0000003026357210 */ /* 0x000fe40007fbe0ff */
[----:B------:R-:W-:Y:S01]  /*1dc50*/  IADD3 R32, P2, PT, R49, R50, RZ ;  /* 0x0000003231207210 */ /* 0x000fe20007f5e0ff */
[----:B------:R-:W-:Y:S01]  /*1dc60*/  IMAD.WIDE.U32 R56, R35, R6, RZ ;  /* 0x0000000623387225 */ /* 0x000fe200078e00ff */
        /* <DEDUP_REMOVED lines=8> */
[----:B------:R-:W-:-:S02]  /*1dcf0*/  IMAD.MOV.U32 R32, RZ, RZ, R51 ;  /* 0x000000ffff207224 */ /* 0x000fc400078e0033 */
[----:B------:R-:W-:Y:S01]  /*1dd00*/  IMAD.WIDE.U32 R52, R34, R5, RZ ;  /* 0x0000000522347225 */ /* 0x000fe200078e00ff */
[----:B------:R-:W-:Y:S02]  /*1dd10*/  ISETP.GE.U32.AND.EX P1, PT, R106, R38, PT, P1 ;  /* 0x000000266a00720c */ /* 0x000fe40003f26110 */
[----:B------:R-:W-:Y:S01]  /*1dd20*/  SEL R36, RZ, 0x1, P0 ;  /* 0x00000001ff247807 */ /* 0x000fe20000000000 */
[----:B------:R-:W-:Y:S01]  /*1dd30*/  IMAD.WIDE.U32.X R32, R44, R63, R32, P2 ;  /* 0x0000003f2c207225 */ /* 0x000fe200010e0420 */
[----:B------:R-:W-:-:S03]  /*1dd40*/  SEL R39, RZ, 0x1, P1 ;  /* 0x00000001ff277807 */ /* 0x000fc60000800000 */
[----:B------:R-:W-:Y:S01]  /*1dd50*/  IMAD.WIDE.U32 R58, P2, R34, R9, R54 ;  /* 0x00000009223a7225 */ /* 0x000fe20007840036 */
[----:B------:R-:W-:-:S03]  /*1dd60*/  IADD3 R32, P0, P1, R39, R32, R36 ;  /* 0x0000002027207210 */ /* 0x000fc6000791e024 */
[----:B------:R-:W-:Y:S01]  /*1dd70*/  IMAD.WIDE.U32 R38, R35, R3, RZ ;  /* 0x0000000323267225 */ /* 0x000fe200078e00ff */
[----:B------:R-:W-:Y:S02]  /*1dd80*/  IADD3.X R51, PT, PT, RZ, R33, RZ, P0, P1 ;  /* 0x00000021ff337210 */ /* 0x000fe400007e24ff */
[----:B------:R-:W-:Y:S01]  /*1dd90*/  IADD3 R45, P0, PT, R45, R32, RZ ;  /* 0x000000202d2d7210 */ /* 0x000fe20007f1e0ff */
[----:B------:R-:W-:Y:S01]  /*1dda0*/  IMAD.WIDE.U32 R32, R34, R3, RZ ;  /* 0x0000000322207225 */ /* 0x000fe200078e00ff */
[----:B------:R-:W-:-:S03]  /*1ddb0*/  IADD3 RZ, P3, PT, R53, R58, RZ ;  /* 0x0000003a35ff7210 */ /* 0x000fc60007f7e0ff */
[----:B------:R-:W-:Y:S02]  /*1ddc0*/  IMAD.X R46, R46, 0x1, R51, P0 ;  /* 0x000000012e2e7824 */ /* 0x000fe400000e0633 */
[----:B------:R-:W-:-:S04]  /*1ddd0*/  IMAD.WIDE.U32 R48, P1, R34, R7, R38 ;  /* 0x0000000722307225 */ /* 0x000fc80007820026 */
[----:B------:R-:W-:Y:S01]  /*1dde0*/  IMAD.WIDE.U32 R50, R35, R4, RZ ;  /* 0x0000000423327225 */ /* 0x000fe200078e00ff */
[----:B------:R-:W-:-:S03]  /*1ddf0*/  IADD3 RZ, P0, PT, R33, R48, RZ ;  /* 0x0000003021ff7210 */ /* 0x000fc60007f1e0ff */
[----:B------:R-:W-:Y:S02]  /*1de00*/  IMAD R36, R7, R34, RZ ;  /* 0x0000002207247224 */ /* 0x000fe400078e02ff */
[----:B------:R-:W-:-:S04]  /*1de10*/  IMAD.WIDE.U32 R32, R34, R4, RZ ;  /* 0x0000000422207225 */ /* 0x000fc800078e00ff */
[----:B------:R-:W-:-:S04]  /*1de20*/  IMAD.WIDE.U32 R50, P6, R34, R8, R50 ;  /* 0x0000000822327225 */ /* 0x000fc800078c0032 */
[----:B------:R-:W-:Y:S01]  /*1de30*/  IMAD.WIDE.U32 R38, R3, R34, RZ ;  /* 0x0000002203267225 */ /* 0x000fe200078e00ff */
[----:B------:R-:W-:-:S03]  /*1de40*/  IADD3 RZ, P5, PT, R33, R50, RZ ;  /* 0x0000003221ff7210 */ /* 0x000fc60007fbe0ff */
[----:B------:R-:W-:Y:S02]  /*1de50*/  IMAD R99, R35, R3, R36 ;  /* 0x0000000323637224 */ /* 0x000fe400078e0224 */
[----:B------:R-:W-:-:S04]  /*1de60*/  IMAD.WIDE.U32 R32, R34, R6, RZ ;  /* 0x0000000622207225 */ /* 0x000fc800078e00ff */
[----:B------:R-:W-:Y:S02]  /*1de70*/  IMAD.IADD R99, R39, 0x1, R99 ;  /* 0x0000000127637824 */ /* 0x000fe400078e0263 */
[----:B------:R-:W-:-:S04]  /*1de80*/  IMAD.WIDE.U32 R88, P4, R34, R10, R56 ;  /* 0x0000000a22587225 */ /* 0x000fc80007880038 */
[----:B------:R-:W-:Y:S01]  /*1de90*/  IMAD.X R53, RZ, RZ, RZ, P1 ;  /* 0x000000ffff357224 */ /* 0x000fe200008e06ff */
[----:B------:R-:W-:Y:S01]  /*1dea0*/  IADD3 RZ, P1, PT, R33, R88, RZ ;  /* 0x0000005821ff7210 */ /* 0x000fe20007f3e0ff */
[-C--:B------:R-:W-:Y:S02]  /*1deb0*/  IMAD R36, R99, R70.reuse, RZ ;  /* 0x0000004663247224 */ /* 0x080fe400078e02ff */
[----:B------:R-:W-:Y:S02]  /*1dec0*/  IMAD.MOV.U32 R52, RZ, RZ, R49 ;  /* 0x000000ffff347224 */ /* 0x000fe400078e0031 */
[----:B------:R-:W-:-:S04]  /*1ded0*/  IMAD.WIDE.U32 R32, R38, R70, RZ ;  /* 0x0000004626207225 */ /* 0x000fc800078e00ff */
[-C--:B------:R-:W-:Y:S02]  /*1dee0*/  IMAD R39, R8, R34.reuse, RZ ;  /* 0x0000002208277224 */ /* 0x080fe400078e02ff */
[----:B------:R-:W-:Y:S02]  /*1def0*/  IMAD R91, R38, R71, R36 ;  /* 0x00000047265b7224 */ /* 0x000fe400078e0224 */
[----:B------:R-:W-:-:S04]  /*1df00*/  IMAD.WIDE.U32 R54, R4, R34, RZ ;  /* 0x0000002204367225 */ /* 0x000fc800078e00ff */
[----:B------:R-:W-:-:S04]  /*1df10*/  IMAD.WIDE.U32.X R48, R35, R7, R52, P0 ;  /* 0x0000000723307225 */ /* 0x000fc800000e0434 */
[----:B------:R-:W-:Y:S01]  /*1df20*/  IMAD R39, R35, R4, R39 ;  /* 0x0000000423277224 */ /* 0x000fe200078e0227 */
[----:B------:R-:W-:Y:S01]  /*1df30*/  IADD3 R97, P0, PT, R48, R54, RZ ;  /* 0x0000003630617210 */ /* 0x000fe20007f1e0ff */
[----:B------:R-:W-:Y:S02]  /*1df40*/  IMAD.IADD R33, R33, 0x1, R91 ;  /* 0x0000000121217824 */ /* 0x000fe400078e025b */
[----:B------:R-:W-:-:S04]  /*1df50*/  IMAD.WIDE.U32 R92, R32, R68, RZ ;  /* 0x00000044205c7225 */ /* 0x000fc800078e00ff */
[----:B------:R-:W-:Y:S01]  /*1df60*/  IMAD.IADD R36, R55, 0x1, R39 ;  /* 0x0000000137247824 */ /* 0x000fe200078e0227 */
[----:B------:R-:W-:Y:S01]  /*1df70*/  LOP3.LUT R39, RZ, R92, RZ, 0x33, !PT ;  /* 0x0000005cff277212 */ /* 0x000fe200078e33ff */
[----:B------:R-:W-:-:S04]  /*1df80*/  IMAD.WIDE.U32 R94, R33, R68, RZ ;  /* 0x00000044215e7225 */ /* 0x000fc800078e00ff */
[----:B------:R-:W-:Y:S02]  /*1df90*/  IMAD.MOV.U32 R56, RZ, RZ, R51 ;  /* 0x000000ffff387224 */ /* 0x000fe400078e0033 */
[----:B------:R-:W-:Y:S01]  /*1dfa0*/  IMAD.X R51, RZ, RZ, RZ, P2 ;  /* 0x000000ffff337224 */ /* 0x000fe200010e06ff */
[----:B------:R-:W-:Y:S01]  /*1dfb0*/  ISETP.GE.U32.AND P2, PT, R97, R54, PT ;  /* 0x000000366100720c */ /* 0x000fe20003f46070 */
[----:B------:R-:W-:Y:S01]  /*1dfc0*/  IMAD.X R103, R36, 0x1, R49, P0 ;  /* 0x0000000124677824 */ /* 0x000fe200000e0631 */
[----:B------:R-:W-:Y:S01]  /*1dfd0*/  ISETP.GT.U32.AND P0, PT, R38, R39, PT ;  /* 0x000000272600720c */ /* 0x000fe20003f04070 */
[----:B------:R-:W-:Y:S02]  /*1dfe0*/  IMAD.X R53, RZ, RZ, RZ, P4 ;  /* 0x000000ffff357224 */ /* 0x000fe400020e06ff */
[----:B------:R-:W-:Y:S01]  /*1dff0*/  IMAD.WIDE.U32 R94, P4, R32, R69, R94 ;  /* 0x00000045205e7225 */ /* 0x000fe2000788005e */
[----:B------:R-:W-:-:S03]  /*1e000*/  ISETP.GE.U32.AND.EX P2, PT, R103, R36, PT, P2 ;  /* 0x000000246700720c */ /* 0x000fc60003f46120 */
[----:B------:R-:W-:Y:S01]  /*1e010*/  IMAD.WIDE.U32 R38, R33, R66, RZ ;  /* 0x0000004221267225 */ /* 0x000fe200078e00ff */
[----:B------:R-:W-:-:S03]  /*1e020*/  SEL R91, RZ, 0x1, P2 ;  /* 0x00000001ff5b7807 */ /* 0x000fc60001000000 */
[----:B------:R-:W-:Y:S02]  /*1e030*/  IMAD.X R57, RZ, RZ, RZ, P6 ;  /* 0x000000ffff397224 */ /* 0x000fe400030e06ff */
[----:B------:R-:W-:Y:S02]  /*1e040*/  IMAD R36, R9, R34, RZ ;  /* 0x0000002209247224 */ /* 0x000fe400078e02ff */
[----:B------:R-:W-:Y:S02]  /*1e050*/  IMAD.MOV.U32 R52, RZ, RZ, R89 ;  /* 0x000000ffff347224 */ /* 0x000fe400078e0059 */
[----:B------:R-:W-:Y:S01]  /*1e060*/  IMAD.X R89, RZ, RZ, RZ, P4 ;  /* 0x000000ffff597224 */ /* 0x000fe200020e06ff */
[----:B------:R-:W-:Y:S01]  /*1e070*/  IADD3 R44, P4, PT, R93, R94, RZ ;  /* 0x0000005e5d2c7210 */ /* 0x000fe20007f9e0ff */
[----:B------:R-:W-:Y:S02]  /*1e080*/  IMAD.MOV.U32 R50, RZ, RZ, R59 ;  /* 0x000000ffff327224 */ /* 0x000fe400078e003b */
[----:B------:R-:W-:Y:S01]  /*1e090*/  IMAD.MOV.U32 R88, RZ, RZ, R95 ;  /* 0x000000ffff587224 */ /* 0x000fe200078e005f */
[----:B------:R-:W-:Y:S01]  /*1e0a0*/  LOP3.LUT R44, RZ, R44, RZ, 0x33, !PT ;  /* 0x0000002cff2c7212 */ /* 0x000fe200078e33ff */
[----:B------:R-:W-:-:S03]  /*1e0b0*/  IMAD.WIDE.U32 R58, R5, R34, RZ ;  /* 0x00000022053a7225 */ /* 0x000fc600078e00ff */
[----:B------:R-:W-:Y:S01]  /*1e0c0*/  ISETP.GT.U32.AND.EX P0, PT, R99, R44, PT, P0 ;  /* 0x0000002c6300720c */ /* 0x000fe20003f04100 */
[----:B------:R-:W-:-:S04]  /*1e0d0*/  IMAD.WIDE.U32 R92, P6, R32, R67, R38 ;  /* 0x00000043205c7225 */ /* 0x000fc800078c0026 */
[C---:B------:R-:W-:Y:S02]  /*1e0e0*/  IMAD R95, R35.reuse, R5, R36 ;  /* 0x00000005235f7224 */ /* 0x040fe400078e0224 */
[----:B------:R-:W-:-:S04]  /*1e0f0*/  IMAD.WIDE.U32.X R54, R35, R8, R56, P5 ;  /* 0x0000000823367225 */ /* 0x000fc800028e0438 */
[----:B------:R-:W-:Y:S01]  /*1e100*/  IMAD.X R39, RZ, RZ, RZ, P6 ;  /* 0x000000ffff277224 */ /* 0x000fe200030e06ff */
[----:B------:R-:W-:Y:S01]  /*1e110*/  IADD3 R91, P5, P6, R58, R54, R91 ;  /* 0x000000363a5b7210 */ /* 0x000fe20007ebe05b */
[----:B------:R-:W-:Y:S02]  /*1e120*/  IMAD.IADD R56, R59, 0x1, R95 ;  /* 0x000000013b387824 */ /* 0x000fe400078e025f */
[----:B------:R-:W-:-:S03]  /*1e130*/  IMAD.WIDE.U32 R48, R32, R66, RZ ;  /* 0x0000004220307225 */ /* 0x000fc600078e00ff */
[----:B------:R-:W-:Y:S01]  /*1e140*/  IADD3.X R95, PT, PT, R56, R55, RZ, P5, P6 ;  /* 0x00000037385f7210 */ /* 0x000fe20002fec4ff */
[----:B------:R-:W-:Y:S01]  /*1e150*/  IMAD R57, R10, R34, RZ ;  /* 0x000000220a397224 */ /* 0x000fe200078e02ff */
[----:B------:R-:W-:Y:S01]  /*1e160*/  ISETP.GE.U32.AND P5, PT, R91, R58, PT ;  /* 0x0000003a5b00720c */ /* 0x000fe20003fa6070 */
[----:B------:R-:W-:Y:S01]  /*1e170*/  IMAD.WIDE.U32.X R54, R33, R69, R88, P4 ;  /* 0x0000004521367225 */ /* 0x000fe200020e0458 */
[----:B------:R-:W-:Y:S02]  /*1e180*/  IADD3 R36, P2, PT, R49, R92, RZ ;  /* 0x0000005c31247210 */ /* 0x000fe40007f5e0ff */
[----:B------:R-:W-:Y:S01]  /*1e190*/  SEL R49, RZ, 0x1, !P0 ;  /* 0x00000001ff317807 */ /* 0x000fe20004000000 */
[----:B------:R-:W-:Y:S01]  /*1e1a0*/  IMAD R89, R35, R6, R57 ;  /* 0x0000000623597224 */ /* 0x000fe200078e0239 */
[----:B------:R-:W-:Y:S01]  /*1e1b0*/  ISETP.GE.U32.AND.EX P0, PT, R95, R56, PT, P5 ;  /* 0x000000385f00720c */ /* 0x000fe20003f06150 */
[----:B------:R-:W-:Y:S01]  /*1e1c0*/  IMAD.WIDE.U32.X R56, R35, R9, R50, P3 ;  /* 0x0000000923387225 */ /* 0x000fe200018e0432 */
[----:B------:R-:W-:-:S02]  /*1e1d0*/  IADD3 R49, P3, PT, R49, R54, RZ ;  /* 0x0000003631317210 */ /* 0x000fc40007f7e0ff */
[----:B------:R-:W-:Y:S01]  /*1e1e0*/  SEL R99, RZ, 0x1, P0 ;  /* 0x00000001ff637807 */ /* 0x000fe20000000000 */
[----:B------:R-:W-:-:S04]  /*1e1f0*/  IMAD.WIDE.U32.X R50, R35, R10, R52, P1 ;  /* 0x0000000a23327225 */ /* 0x000fc800008e0434 */
[----:B------:R-:W-:-:S04]  /*1e200*/  IMAD.WIDE.U32 R34, R6, R34, RZ ;  /* 0x0000002206227225 */ /* 0x000fc800078e00ff */
[----:B------:R-:W-:Y:S01]  /*1e210*/  IMAD R44, R7, R30, RZ ;  /* 0x0000001e072c7224 */ /* 0x000fe200078e02ff */
[----:B------:R-:W-:Y:S01]  /*1e220*/  IADD3 R99, P0, P1, R34, R56, R99 ;  /* 0x0000003822637210 */ /* 0x000fe2000791e063 */
[----:B------:R-:W-:-:S03]  /*1e230*/  IMAD.WIDE.U32 R52, R3, R30, RZ ;  /* 0x0000001e03347225 */ /* 0x000fc600078e00ff */
[----:B------:R-:W-:Y:S01]  /*1e240*/  ISETP.GE.U32.AND P4, PT, R99, R34, PT ;  /* 0x000000226300720c */ /* 0x000fe20003f86070 */
[----:B------:R-:W-:-:S04]  /*1e250*/  IMAD.WIDE.U32 R58, R31, R3, RZ ;  /* 0x000000031f3a7225 */ /* 0x000fc800078e00ff */
[----:B------:R-:W-:Y:S02]  /*1e260*/  IMAD.IADD R88, R35, 0x1, R89 ;  /* 0x0000000123587824 */ /* 0x000fe400078e0259 */
[----:B------:R-:W-:Y:S02]  /*1e270*/  IMAD R35, R31, R3, R44 ;  /* 0x000000031f237224 */ /* 0x000fe400078e022c */
[----:B------:R-:W-:Y:S01]  /*1e280*/  IMAD.MOV.U32 R38, RZ, RZ, R93 ;  /* 0x000000ffff267224 */ /* 0x000fe200078e005d */
[----:B------:R-:W-:Y:S01]  /*1e290*/  IADD3.X R101, PT, PT, R88, R57, RZ, P0, P1 ;  /* 0x0000003958657210 */ /* 0x000fe200007e24ff */
[----:B------:R-:W-:Y:S01]  /*1e2a0*/  IMAD.X R54, RZ, RZ, R55, P3 ;  /* 0x000000ffff367224 */ /* 0x000fe200018e0637 */
[----:B------:R-:W-:Y:S01]  /*1e2b0*/  IADD3 R93, P3, PT, R97, R52, RZ ;  /* 0x00000034615d7210 */ /* 0x000fe20007f7e0ff */
[----:B------:R-:W-:Y:S01]  /*1e2c0*/  IMAD.IADD R44, R53, 0x1, R35 ;  /* 0x00000001352c7824 */ /* 0x000fe200078e0223 */
[----:B------:R-:W-:Y:S01]  /*1e2d0*/  ISETP.GE.U32.AND.EX P4, PT, R101, R88, PT, P4 ;  /* 0x000000586500720c */ /* 0x000fe20003f86140 */
[----:B------:R-:W-:Y:S01]  /*1e2e0*/  IMAD.WIDE.U32 R58, P1, R30, R7, R58 ;  /* 0x000000071e3a7225 */ /* 0x000fe2000782003a */
[----:B------:R-:W-:-:S03]  /*1e2f0*/  ISETP.GE.U32.AND P0, PT, R93, R52, PT ;  /* 0x000000345d00720c */ /* 0x000fc60003f06070 */
[----:B------:R-:W-:-:S04]  /*1e300*/  IMAD.WIDE.U32 R34, R30, R3, RZ ;  /* 0x000000031e227225 */ /* 0x000fc800078e00ff */
[----:B------:R-:W-:Y:S02]  /*1e310*/  IMAD R55, R8, R30, RZ ;  /* 0x0000001e08377224 */ /* 0x000fe400078e02ff */
[----:B------:R-:W-:Y:S01]  /*1e320*/  IMAD.X R53, RZ, RZ, RZ, P1 ;  /* 0x000000ffff357224 */ /* 0x000fe200008e06ff */
[----:B------:R-:W-:Y:S01]  /*1e330*/  IADD3 RZ, P1, PT, R35, R58, RZ ;  /* 0x0000003a23ff7210 */ /* 0x000fe20007f3e0ff */
[----:B------:R-:W-:Y:S02]  /*1e340*/  IMAD.X R97, R44, 0x1, R103, P3 ;  /* 0x000000012c617824 */ /* 0x000fe400018e0667 */
[----:B------:R-:W-:-:S03]  /*1e350*/  IMAD.WIDE.U32 R56, R4, R30, RZ ;  /* 0x0000001e04387225 */ /* 0x000fc600078e00ff */
[----:B------:R-:W-:Y:S01]  /*1e360*/  ISETP.GE.U32.AND.EX P0, PT, R97, R44, PT, P0 ;  /* 0x0000002c6100720c */ /* 0x000fe20003f06100 */
[----:B------:R-:W-:Y:S02]  /*1e370*/  IMAD.MOV.U32 R52, RZ, RZ, R59 ;  /* 0x000000ffff347224 */ /* 0x000fe400078e003b */
[CC--:B------:R-:W-:Y:S02]  /*1e380*/  IMAD R55, R31.reuse, R4.reuse, R55 ;  /* 0x000000041f377224 */ /* 0x0c0fe400078e0237 */
[----:B------:R-:W-:-:S04]  /*1e390*/  IMAD.WIDE.U32 R58, R31, R4, RZ ;  /* 0x000000041f3a7225 */ /* 0x000fc800078e00ff */
[----:B------:R-:W-:Y:S01]  /*1e3a0*/  IMAD.WIDE.U32.X R34, R31, R7, R52, P1 ;  /* 0x000000071f227225 */ /* 0x000fe200008e0434 */
[----:B------:R-:W-:-:S03]  /*1e3b0*/  IADD3 R89, P1, PT, R91, R56, RZ ;  /* 0x000000385b597210 */ /* 0x000fc60007f3e0ff */
[----:B------:R-:W-:Y:S01]  /*1e3c0*/  IMAD.IADD R60, R57, 0x1, R55 ;  /* 0x00000001393c7824 */ /* 0x000fe200078e0237 */
[----:B------:R-:W-:Y:S01]  /*1e3d0*/  SEL R55, RZ, 0x1, P0 ;  /* 0x00000001ff377807 */ /* 0x000fe20000000000 */
[----:B------:R-:W-:-:S04]  /*1e3e0*/  IMAD.WIDE.U32 R58, P0, R30, R8, R58 ;  /* 0x000000081e3a7225 */ /* 0x000fc8000780003a */
[----:B------:R-:W-:Y:S01]  /*1e3f0*/  IMAD.X R91, R60, 0x1, R95, P1 ;  /* 0x000000013c5b7824 */ /* 0x000fe200008e065f */
[----:B------:R-:W-:Y:S01]  /*1e400*/  IADD3 R55, P1, P3, R89, R34, R55 ;  /* 0x0000002259377210 */ /* 0x000fe20007b3e037 */
[----:B------:R-:W-:-:S03]  /*1e410*/  IMAD.WIDE.U32 R52, R30, R4, RZ ;  /* 0x000000041e347225 */ /* 0x000fc600078e00ff */
[----:B------:R-:W-:Y:S01]  /*1e420*/  IADD3.X R44, PT, PT, R91, R35, RZ, P1, P3 ;  /* 0x000000235b2c7210 */ /* 0x000fe20000fe64ff */
[----:B------:R-:W-:Y:S01]  /*1e430*/  IMAD.X R57, RZ, RZ, RZ, P0 ;  /* 0x000000ffff397224 */ /* 0x000fe200000e06ff */
[----:B------:R-:W-:Y:S01]  /*1e440*/  ISETP.GE.U32.AND P0, PT, R89, R56, PT ;  /* 0x000000385900720c */ /* 0x000fe20003f06070 */
[----:B------:R-:W-:Y:S01]  /*1e450*/  IMAD.MOV.U32 R56, RZ, RZ, R59 ;  /* 0x000000ffff387224 */ /* 0x000fe200078e003b */
[----:B------:R-:W-:Y:S01]  /*1e460*/  IADD3 RZ, P3, PT, R53, R58, RZ ;  /* 0x0000003a35ff7210 */ /* 0x000fe20007f7e0ff */
[----:B------:R-:W-:Y:S01]  /*1e470*/  IMAD.WIDE.U32 R52, R31, R5, RZ ;  /* 0x000000051f347225 */ /* 0x000fe200078e00ff */
[----:B------:R-:W-:Y:S02]  /*1e480*/  ISETP.GE.U32.AND P1, PT, R55, R89, PT ;  /* 0x000000593700720c */ /* 0x000fe40003f26070 */
[----:B------:R-:W-:Y:S01]  /*1e490*/  ISETP.GE.U32.AND.EX P0, PT, R91, R60, PT, P0 ;  /* 0x0000003c5b00720c */ /* 0x000fe20003f06100 */
[----:B------:R-:W-:Y:S01]  /*1e4a0*/  IMAD.WIDE.U32.X R34, R31, R8, R56, P3 ;  /* 0x000000081f227225 */ /* 0x000fe200018e0438 */
[----:B------:R-:W-:-:S02]  /*1e4b0*/  ISETP.GE.U32.AND.EX P1, PT, R44, R91, PT, P1 ;  /* 0x0000005b2c00720c */ /* 0x000fc40003f26110 */
[----:B------:R-:W-:Y:S01]  /*1e4c0*/  SEL R60, RZ, 0x1, P0 ;  /* 0x00000001ff3c7807 */ /* 0x000fe20000000000 */
[----:B------:R-:W-:Y:S01]  /*1e4d0*/  IMAD R91, R9, R30, RZ ;  /* 0x0000001e095b7224 */ /* 0x000fe200078e02ff */
[----:B------:R-:W-:Y:S01]  /*1e4e0*/  SEL R95, RZ, 0x1, P1 ;  /* 0x00000001ff5f7807 */ /* 0x000fe20000800000 */
[----:B------:R-:W-:-:S03]  /*1e4f0*/  IMAD.WIDE.U32 R56, R30, R5, RZ ;  /* 0x000000051e387225 */ /* 0x000fc600078e00ff */
[----:B------:R-:W-:Y:S01]  /*1e500*/  IADD3 R95, P1, P3, R95, R34, R60 ;  /* 0x000000225f5f7210 */ /* 0x000fe20007b3e03c */
[----:B------:R-:W-:-:S04]  /*1e510*/  IMAD.WIDE.U32 R58, P0, R30, R9, R52 ;  /* 0x000000091e3a7225 */ /* 0x000fc80007800034 */
[----:B------:R-:W-:Y:S01]  /*1e520*/  IMAD.WIDE.U32 R52, R5, R30, RZ ;  /* 0x0000001e05347225 */ /* 0x000fe200078e00ff */
[----:B------:R-:W-:Y:S02]  /*1e530*/  IADD3 RZ, P5, PT, R57, R58, RZ ;  /* 0x0000003a39ff7210 */ /* 0x000fe40007fbe0ff */
[----:B------:R-:W-:Y:S01]  /*1e540*/  IADD3.X R58, PT, PT, RZ, R35, RZ, P1, P3 ;  /* 0x00000023ff3a7210 */ /* 0x000fe20000fe64ff */
[----:B------:R-:W-:Y:S01]  /*1e550*/  IMAD R91, R31, R5, R91 ;  /* 0x000000051f5b7224 */ /* 0x000fe200078e025b */
[----:B------:R-:W-:Y:S01]  /*1e560*/  IADD3 R34, P6, PT, R99, R52, RZ ;  /* 0x0000003463227210 */ /* 0x000fe20007fde0ff */
[----:B------:R-:W-:-:S03]  /*1e570*/  IMAD.WIDE.U32 R88, R31, R6, RZ ;  /* 0x000000061f587225 */ /* 0x000fc600078e00ff */
[----:B------:R-:W-:Y:S01]  /*1e580*/  IADD3 R95, P3, PT, R34, R95, RZ ;  /* 0x0000005f225f7210 */ /* 0x000fe20007f7e0ff */
[----:B------:R-:W-:-:S04]  /*1e590*/  IMAD.WIDE.U32 R56, R30, R6, RZ ;  /* 0x000000061e387225 */ /* 0x000fc800078e00ff */
[----:B------:R-:W-:Y:S02]  /*1e5a0*/  IMAD.IADD R56, R53, 0x1, R91 ;  /* 0x0000000135387824 */ /* 0x000fe400078e025b */
[----:B------:R-:W-:-:S04]  /*1e5b0*/  IMAD.WIDE.U32 R88, P1, R30, R10, R88 ;  /* 0x0000000a1e587225 */ /* 0x000fc80007820058 */
[----:B------:R-:W-:Y:S02]  /*1e5c0*/  IMAD.X R91, R56, 0x1, R101, P6 ;  /* 0x00000001385b7824 */ /* 0x000fe400030e0665 */
[----:B------:R-:W-:Y:S01]  /*1e5d0*/  IMAD.X R35, RZ, RZ, RZ, P0 ;  /* 0x000000ffff237224 */ /* 0x000fe200000e06ff */
[----:B------:R-:W-:Y:S01]  /*1e5e0*/  ISETP.GE.U32.AND P0, PT, R34, R52, PT ;  /* 0x000000342200720c */ /* 0x000fe20003f06070 */
[----:B------:R-:W-:Y:S01]  /*1e5f0*/  IMAD.X R53, RZ, RZ, RZ, P1 ;  /* 0x000000ffff357224 */ /* 0x000fe200008e06ff */
[----:B------:R-:W-:Y:S01]  /*1e600*/  ISETP.GE.U32.AND P1, PT, R95, R34, PT ;  /* 0x000000225f00720c */ /* 0x000fe20003f26070 */
[C---:B------:R-:W-:Y:S01]  /*1e610*/  IMAD.X R58, R91.reuse, 0x1, R58, P3 ;  /* 0x000000015b3a7824 */ /* 0x040fe200018e063a */
[----:B------:R-:W-:Y:S01]  /*1e620*/  ISETP.GE.U32.AND.EX P0, PT, R91, R56, PT, P0 ;  /* 0x000000385b00720c */ /* 0x000fe20003f06100 */
[----:B------:R-:W-:Y:S01]  /*1e630*/  IMAD.MOV.U32 R34, RZ, RZ, R59 ;  /* 0x000000ffff227224 */ /* 0x000fe200078e003b */
[----:B------:R-:W-:Y:S01]  /*1e640*/  IADD3 RZ, P3, PT, R57, R88, RZ ;  /* 0x0000005839ff7210 */ /* 0x000fe20007f7e0ff */
[----:B------:R-:W-:Y:S01]  /*1e650*/  IMAD.MOV.U32 R52, RZ, RZ, R89 ;  /* 0x000000ffff347224 */ /* 0x000fe200078e0059 */
[----:B------:R-:W-:Y:S01]  /*1e660*/  ISETP.GE.U32.AND.EX P6, PT, R58, R91, PT, P1 ;  /* 0x0000005b3a00720c */ /* 0x000fe20003fc6110 */
[----:B------:R-:W-:Y:S01]  /*1e670*/  IMAD.WIDE.U32.X R34, R31, R9, R34, P5 ;  /* 0x000000091f227225 */ /* 0x000fe200028e0422 */
[----:B------:R-:W-:-:S02]  /*1e680*/  IADD3 R56, P1, PT, R93, R48, RZ ;  /* 0x000000305d387210 */ /* 0x000fc40007f3e0ff */
[----:B------:R-:W-:Y:S01]  /*1e690*/  SEL R57, RZ, 0x1, P0 ;  /* 0x00000001ff397807 */ /* 0x000fe20000000000 */
[----:B------:R-:W-:Y:S01]  /*1e6a0*/  IMAD R91, R10, R30, RZ ;  /* 0x0000001e0a5b7224 */ /* 0x000fe200078e02ff */
[----:B------:R-:W-:Y:S01]  /*1e6b0*/  SEL R93, RZ, 0x1, P6 ;  /* 0x00000001ff5d7807 */ /* 0x000fe20003000000 */
[----:B------:R-:W-:Y:S01]  /*1e6c0*/  IMAD.X R59, R36, 0x1, R97, P1 ;  /* 0x00000001243b7824 */ /* 0x000fe200008e0661 */
[----:B------:R-:W-:Y:S01]  /*1e6d0*/  SEL R89, RZ, 0x1, P4 ;  /* 0x00000001ff597807 */ /* 0x000fe20002000000 */
[----:B------:R-:W-:Y:S01]  /*1e6e0*/  IMAD R91, R31, R6, R91 ;  /* 0x000000061f5b7224 */ /* 0x000fe200078e025b */
[----:B------:R-:W-:Y:S01]  /*1e6f0*/  IADD3 R93, P4, P5, R93, R34, R57 ;  /* 0x000000225d5d7210 */ /* 0x000fe20007d9e039 */
[----:B------:R-:W-:Y:S01]  /*1e700*/  IMAD.WIDE.U32.X R52, R31, R10, R52, P3 ;  /* 0x0000000a1f347225 */ /* 0x000fe200018e0434 */
[C---:B------:R-:W-:Y:S02]  /*1e710*/  IADD3 R34, P6, PT, R56.reuse, R49, RZ ;  /* 0x0000003138227210 */ /* 0x040fe40007fde0ff */
[----:B------:R-:W-:Y:S01]  /*1e720*/  ISETP.GE.U32.AND P0, PT, R56, R48, PT ;  /* 0x000000303800720c */ /* 0x000fe20003f06070 */
[----:B------:R-:W-:Y:S01]  /*1e730*/  IMAD.WIDE.U32 R56, R6, R30, RZ ;  /* 0x0000001e06387225 */ /* 0x000fe200078e00ff */
[----:B------:R-:W-:-:S02]  /*1e740*/  IADD3.X R92, PT, PT, RZ, R35, RZ, P4, P5 ;  /* 0x00000023ff5c7210 */ /* 0x000fc400027ea4ff */
[----:B------:R-:W-:Y:S01]  /*1e750*/  ISETP.GE.U32.AND P1, PT, R34, R49, PT ;  /* 0x000000312200720c */ /* 0x000fe20003f26070 */
[----:B------:R-:W-:Y:S01]  /*1e760*/  IMAD.X R35, R59, 0x1, R54, P6 ;  /* 0x000000013b237824 */ /* 0x000fe200030e0636 */
[----:B------:R-:W-:Y:S01]  /*1e770*/  IADD3 R48, P4, P5, R56, R50, R89 ;  /* 0x0000003238307210 */ /* 0x000fe20007d9e059 */
[----:B------:R-:W-:Y:S01]  /*1e780*/  IMAD.IADD R57, R57, 0x1, R91 ;  /* 0x0000000139397824 */ /* 0x000fe200078e025b */
[----:B------:R-:W-:Y:S01]  /*1e790*/  ISETP.GE.U32.AND.EX P0, PT, R59, R36, PT, P0 ;  /* 0x000000243b00720c */ /* 0x000fe20003f06100 */
[----:B------:R-:W-:Y:S01]  /*1e7a0*/  IMAD R31, R7, R28, RZ ;  /* 0x0000001c071f7224 */ /* 0x000fe200078e02ff */
[----:B------:R-:W-:Y:S02]  /*1e7b0*/  ISETP.GE.U32.AND.EX P6, PT, R35, R54, PT, P1 ;  /* 0x000000362300720c */ /* 0x000fe40003fc6110 */
[----:B------:R-:W-:Y:S01]  /*1e7c0*/  IADD3.X R49, PT, PT, R57, R51, RZ, P4, P5 ;  /* 0x0000003339317210 */ /* 0x000fe200027ea4ff */
[----:B------:R-:W-:Y:S01]  /*1e7d0*/  IMAD.WIDE.U32.X R50, R33, R67, R38, P2 ;  /* 0x0000004321327225 */ /* 0x000fe200010e0426 */
[----:B------:R-:W-:-:S02]  /*1e7e0*/  IADD3 R93, P4, PT, R48, R93, RZ ;  /* 0x0000005d305d7210 */ /* 0x000fc40007f9e0ff */
[----:B------:R-:W-:Y:S01]  /*1e7f0*/  SEL R30, RZ, 0x1, P0 ;  /* 0x00000001ff1e7807 */ /* 0x000fe20000000000 */
[----:B------:R-:W-:Y:S01]  /*1e800*/  IMAD R59, R29, R3, R31 ;  /* 0x000000031d3b7224 */ /* 0x000fe200078e021f */
[----:B------:R-:W-:Y:S01]  /*1e810*/  SEL R39, RZ, 0x1, P6 ;  /* 0x00000001ff277807 */ /* 0x000fe20003000000 */
[----:B------:R-:W-:Y:S01]  /*1e820*/  IMAD.X R92, R49, 0x1, R92, P4 ;  /* 0x00000001315c7824 */ /* 0x000fe200020e065c */
[----:B------:R-:W-:Y:S02]  /*1e830*/  ISETP.GE.U32.AND P1, PT, R48, R56, PT ;  /* 0x000000383000720c */ /* 0x000fe40003f26070 */
[----:B------:R-:W-:Y:S02]  /*1e840*/  ISETP.GE.U32.AND P0, PT, R93, R48, PT ;  /* 0x000000305d00720c */ /* 0x000fe40003f06070 */
[----:B------:R-:W-:Y:S01]  /*1e850*/  IADD3 R30, P2, P3, R39, R50, R30 ;  /* 0x00000032271e7210 */ /* 0x000fe20007b5e01e */
[----:B------:R-:W-:Y:S01]  /*1e860*/  IMAD.WIDE.U32 R38, R3, R28, RZ ;  /* 0x0000001c03267225 */ /* 0x000fe200078e00ff */
[----:B------:R-:W-:-:S02]  /*1e870*/  ISETP.GE.U32.AND.EX P1, PT, R49, R57, PT, P1 ;  /* 0x000000393100720c */ /* 0x000fc40003f26110 */
[----:B------:R-:W-:Y:S01]  /*1e880*/  ISETP.GE.U32.AND.EX P0, PT, R92, R49, PT, P0 ;  /* 0x000000315c00720c */ /* 0x000fe20003f06100 */
[----:B------:R-:W-:Y:S01]  /*1e890*/  IMAD.WIDE.U32 R48, R29, R3, RZ ;  /* 0x000000031d307225 */ /* 0x000fe200078e00ff */
[-C--:B------:R-:W-:Y:S02]  /*1e8a0*/  IADD3 R36, P4, PT, R55, R38.reuse, RZ ;  /* 0x0000002637247210 */ /* 0x080fe40007f9e0ff */
[----:B------:R-:W-:Y:S01]  /*1e8b0*/  SEL R91, RZ, 0x1, P0 ;  /* 0x00000001ff5b7807 */ /* 0x000fe20000000000 */
[----:B------:R-:W-:Y:S01]  /*1e8c0*/  IMAD.IADD R59, R39, 0x1, R59 ;  /* 0x00000001273b7824 */ /* 0x000fe200078e023b */
[----:B------:R-:W-:Y:S01]  /*1e8d0*/  IADD3.X R31, PT, PT, RZ, R51, RZ, P2, P3 ;  /* 0x00000033ff1f7210 */ /* 0x000fe200017e64ff */
[----:B------:R-:W-:Y:S01]  /*1e8e0*/  IMAD.WIDE.U32 R48, P3, R28, R7, R48 ;  /* 0x000000071c307225 */ /* 0x000fe20007860030 */
[----:B------:R-:W-:Y:S02]  /*1e8f0*/  ISETP.GE.U32.AND P0, PT, R36, R38, PT ;  /* 0x000000262400720c */ /* 0x000fe40003f06070 */
[----:B------:R-:W-:Y:S01]  /*1e900*/  SEL R50, RZ, 0x1, P1 ;  /* 0x00000001ff327807 */ /* 0x000fe20000800000 */
[----:B------:R-:W-:-:S03]  /*1e910*/  IMAD.WIDE.U32 R38, R28, R3, RZ ;  /* 0x000000031c267225 */ /* 0x000fc600078e00ff */
[----:B------:R-:W-:Y:S01]  /*1e920*/  IADD3 R91, P1, P2, R91, R52, R50 ;  /* 0x000000345b5b7210 */ /* 0x000fe20007a3e032 */
[----:B------:R-:W-:Y:S02]  /*1e930*/  IMAD R57, R8, R28, RZ ;  /* 0x0000001c08397224 */ /* 0x000fe400078e02ff */
[----:B------:R-:W-:Y:S01]  /*1e940*/  IMAD.X R51, RZ, RZ, RZ, P3 ;  /* 0x000000ffff337224 */ /* 0x000fe200018e06ff */
[----:B------:R-:W-:Y:S01]  /*1e950*/  IADD3 RZ, P3, PT, R39, R48, RZ ;  /* 0x0000003027ff7210 */ /* 0x000fe20007f7e0ff */
[----:B------:R-:W-:Y:S01]  /*1e960*/  IMAD.X R38, R59, 0x1, R44, P4 ;  /* 0x000000013b267824 */ /* 0x000fe200020e062c */
[----:B------:R-:W-:Y:S01]  /*1e970*/  IADD3.X R60, PT, PT, RZ, R53, RZ, P1, P2 ;  /* 0x00000035ff3c7210 */ /* 0x000fe20000fe44ff */
[----:B------:R-:W-:-:S03]  /*1e980*/  IMAD.WIDE.U32 R54, R4, R28, RZ ;  /* 0x0000001c04367225 */ /* 0x000fc600078e00ff */
[----:B------:R-:W-:Y:S01]  /*1e990*/  ISETP.GE.U32.AND.EX P0, PT, R38, R59, PT, P0 ;  /* 0x0000003b2600720c */ /* 0x000fe20003f06100 */
[----:B------:R-:W-:Y:S02]  /*1e9a0*/  IMAD.MOV.U32 R50, RZ, RZ, R49 ;  /* 0x000000ffff327224 */ /* 0x000fe400078e0031 */
[C---:B------:R-:W-:Y:S01]  /*1e9b0*/  IMAD R89, R29.reuse, R4, R57 ;  /* 0x000000041d597224 */ /* 0x040fe200078e0239 */
[----:B------:R-:W-:Y:S01]  /*1e9c0*/  SEL R97, RZ, 0x1, P0 ;  /* 0x00000001ff617807 */ /* 0x000fe20000000000 */
[----:B------:R-:W-:Y:S01]  /*1e9d0*/  IMAD.WIDE.U32.X R48, R29, R7, R50, P3 ;  /* 0x000000071d307225 */ /* 0x000fe200018e0432 */
[----:B------:R-:W-:-:S03]  /*1e9e0*/  IADD3 R39, P3, PT, R95, R54, RZ ;  /* 0x000000365f277210 */ /* 0x000fc60007f7e0ff */
[----:B------:R-:W-:Y:S01]  /*1e9f0*/  IMAD.WIDE.U32 R56, R29, R4, RZ ;  /* 0x000000041d387225 */ /* 0x000fe200078e00ff */
[----:B------:R-:W-:-:S03]  /*1ea00*/  IADD3 R97, P1, P2, R39, R48, R97 ;  /* 0x0000003027617210 */ /* 0x000fc60007a3e061 */
[----:B------:R-:W-:Y:S02]  /*1ea10*/  IMAD.IADD R55, R55, 0x1, R89 ;  /* 0x0000000137377824 */ /* 0x000fe400078e0259 */
[----:B------:R-:W-:-:S04]  /*1ea20*/  IMAD.WIDE.U32 R56, P0, R28, R8, R56 ;  /* 0x000000081c387225 */ /* 0x000fc80007800038 */
[----:B------:R-:W-:Y:S02]  /*1ea30*/  IMAD.X R44, R55, 0x1, R58, P3 ;  /* 0x00000001372c7824 */ /* 0x000fe400018e063a */
[----:B------:R-:W-:-:S03]  /*1ea40*/  IMAD.WIDE.U32 R50, R28, R4, RZ ;  /* 0x000000041c327225 */ /* 0x000fc600078e00ff */
[C---:B------:R-:W-:Y:S01]  /*1ea50*/  IADD3.X R99, PT, PT, R44.reuse, R49, RZ, P1, P2 ;  /* 0x000000312c637210 */ /* 0x040fe20000fe44ff */
[----:B------:R-:W-:Y:S01]  /*1ea60*/  IMAD.X R53, RZ, RZ, RZ, P0 ;  /* 0x000000ffff357224 */ /* 0x000fe200000e06ff */
[----:B------:R-:W-:Y:S01]  /*1ea70*/  ISETP.GE.U32.AND P0, PT, R39, R54, PT ;  /* 0x000000362700720c */ /* 0x000fe20003f06070 */
[----:B------:R-:W-:Y:S01]  /*1ea80*/  IMAD.WIDE.U32 R48, R29, R5, RZ ;  /* 0x000000051d307225 */ /* 0x000fe200078e00ff */
[----:B------:R-:W-:Y:S02]  /*1ea90*/  ISETP.GE.U32.AND P1, PT, R97, R39, PT ;  /* 0x000000276100720c */ /* 0x000fe40003f26070 */
[----:B------:R-:W-:Y:S01]  /*1eaa0*/  IADD3 RZ, P2, PT, R51, R56, RZ ;  /* 0x0000003833ff7210 */ /* 0x000fe20007f5e0ff */
[----:B------:R-:W-:Y:S01]  /*1eab0*/  IMAD.MOV.U32 R52, RZ, RZ, R57 ;  /* 0x000000ffff347224 */ /* 0x000fe200078e0039 */
[----:B------:R-:W-:Y:S01]  /*1eac0*/  ISETP.GE.U32.AND.EX P0, PT, R44, R55, PT, P0 ;  /* 0x000000372c00720c */ /* 0x000fe20003f06100 */
[----:B------:R-:W-:Y:S01]  /*1ead0*/  IMAD R39, R9, R28, RZ ;  /* 0x0000001c09277224 */ /* 0x000fe200078e02ff */
[----:B------:R-:W-:Y:S01]  /*1eae0*/  ISETP.GE.U32.AND.EX P1, PT, R99, R44, PT, P1 ;  /* 0x0000002c6300720c */ /* 0x000fe20003f26110 */
[----:B------:R-:W-:Y:S01]  /*1eaf0*/  IMAD.WIDE.U32 R88, R29, R6, RZ ;  /* 0x000000061d587225 */ /* 0x000fe200078e00ff */
[----:B------:R-:W-:-:S03]  /*1eb00*/  SEL R44, RZ, 0x1, P0 ;  /* 0x00000001ff2c7807 */ /* 0x000fc60000000000 */
[----:B------:R-:W-:-:S04]  /*1eb10*/  IMAD.WIDE.U32 R56, P5, R28, R9, R48 ;  /* 0x000000091c387225 */ /* 0x000fc800078a0030 */
[C---:B------:R-:W-:Y:S01]  /*1eb20*/  IMAD R95, R29.reuse, R5, R39 ;  /* 0x000000051d5f7224 */ /* 0x040fe200078e0227 */
[----:B------:R-:W-:Y:S01]  /*1eb30*/  SEL R39, RZ, 0x1, P1 ;  /* 0x00000001ff277807 */ /* 0x000fe20000800000 */
[----:B------:R-:W-:-:S04]  /*1eb40*/  IMAD.WIDE.U32.X R48, R29, R8, R52, P2 ;  /* 0x000000081d307225 */ /* 0x000fc800010e0434 */
[----:B------:R-:W-:Y:S01]  /*1eb50*/  IMAD.WIDE.U32 R50, R5, R28, RZ ;  /* 0x0000001c05327225 */ /* 0x000fe200078e00ff */
[----:B------:R-:W-:-:S03]  /*1eb60*/  IADD3 R44, P0, P1, R39, R48, R44 ;  /* 0x00000030272c7210 */ /* 0x000fc6000791e02c */
[----:B------:R-:W-:-:S04]  /*1eb70*/  IMAD.WIDE.U32 R54, R28, R5, RZ ;  /* 0x000000051c367225 */ /* 0x000fc800078e00ff */
[----:B------:R-:W-:Y:S01]  /*1eb80*/  IMAD.WIDE.U32 R88, P4, R28, R10, R88 ;  /* 0x0000000a1c587225 */ /* 0x000fe20007880058 */
[----:B------:R-:W-:-:S03]  /*1eb90*/  IADD3 RZ, P2, PT, R55, R56, RZ ;  /* 0x0000003837ff7210 */ /* 0x000fc60007f5e0ff */
[----:B------:R-:W-:Y:S01]  /*1eba0*/  IMAD.X R53, RZ, RZ, RZ, P5 ;  /* 0x000000ffff357224 */ /* 0x000fe200028e06ff */
[----:B------:R-:W-:Y:S01]  /*1ebb0*/  IADD3 R39, P5, PT, R93, R50, RZ ;  /* 0x000000325d277210 */ /* 0x000fe20007fbe0ff */
[----:B------:R-:W-:Y:S01]  /*1ebc0*/  IMAD.IADD R51, R51, 0x1, R95 ;  /* 0x0000000133337824 */ /* 0x000fe200078e025f */
[----:B------:R-:W-:Y:S01]  /*1ebd0*/  IADD3.X R95, PT, PT, RZ, R49, RZ, P0, P1 ;  /* 0x00000031ff5f7210 */ /* 0x000fe200007e24ff */
[----:B------:R-:W-:Y:S01]  /*1ebe0*/  IMAD.X R55, RZ, RZ, RZ, P4 ;  /* 0x000000ffff377224 */ /* 0x000fe200020e06ff */
[----:B------:R-:W-:Y:S01]  /*1ebf0*/  IADD3 R93, P4, PT, R39, R44, RZ ;  /* 0x0000002c275d7210 */ /* 0x000fe20007f9e0ff */
[----:B------:R-:W-:Y:S01]  /*1ec00*/  IMAD.X R44, R51, 0x1, R92, P5 ;  /* 0x00000001332c7824 */ /* 0x000fe200028e065c */
[----:B------:R-:W-:Y:S01]  /*1ec10*/  ISETP.GE.U32.AND P0, PT, R39, R50, PT ;  /* 0x000000322700720c */ /* 0x000fe20003f06070 */
[----:B------:R-:W-:Y:S01]  /*1ec20*/  IMAD.WIDE.U32 R58, R28, R6, RZ ;  /* 0x000000061c3a7225 */ /* 0x000fe200078e00ff */
[----:B------:R-:W-:Y:S02]  /*1ec30*/  ISETP.GE.U32.AND P1, PT, R93, R39, PT ;  /* 0x000000275d00720c */ /* 0x000fe40003f26070 */
[C---:B------:R-:W-:Y:S01]  /*1ec40*/  ISETP.GE.U32.AND.EX P0, PT, R44.reuse, R51, PT, P0 ;  /* 0x000000332c00720c */ /* 0x040fe20003f06100 */
[----:B------:R-:W-:Y:S01]  /*1ec50*/  IMAD.X R95, R44, 0x1, R95, P4 ;  /* 0x000000012c5f7824 */ /* 0x000fe200020e065f */
[----:B------:R-:W-:Y:S01]  /*1ec60*/  IADD3 RZ, P3, PT, R59, R88, RZ ;  /* 0x000000583bff7210 */ /* 0x000fe20007f7e0ff */
[----:B------:R-:W-:Y:S01]  /*1ec70*/  IMAD.MOV.U32 R52, RZ, RZ, R57 ;  /* 0x000000ffff347224 */ /* 0x000fe200078e0039 */
[----:B------:R-:W-:Y:S01]  /*1ec80*/  SEL R88, RZ, 0x1, P0 ;  /* 0x00000001ff587807 */ /* 0x000fe20000000000 */
[----:B------:R-:W-:Y:S01]  /*1ec90*/  IMAD R39, R10, R28, RZ ;  /* 0x0000001c0a277224 */ /* 0x000fe200078e02ff */
[----:B------:R-:W-:Y:S01]  /*1eca0*/  ISETP.GE.U32.AND.EX P1, PT, R95, R44, PT, P1 ;  /* 0x0000002c5f00720c */ /* 0x000fe20003f26110 */
[----:B------:R-:W-:-:S04]  /*1ecb0*/  IMAD.WIDE.U32 R50, R6, R28, RZ ;  /* 0x0000001c06327225 */ /* 0x000fc800078e00ff */
[----:B------:R-:W-:Y:S02]  /*1ecc0*/  IMAD.MOV.U32 R54, RZ, RZ, R89 ;  /* 0x000000ffff367224 */ /* 0x000fe400078e0059 */
[C---:B------:R-:W-:Y:S02]  /*1ecd0*/  IMAD R39, R29.reuse, R6, R39 ;  /* 0x000000061d277224 */ /* 0x040fe400078e0227 */
[----:B------:R-:W-:Y:S01]  /*1ece0*/  IMAD.WIDE.U32.X R48, R29, R9, R52, P2 ;  /* 0x000000091d307225 */ /* 0x000fe200010e0434 */
[----:B------:R-:W-:Y:S02]  /*1ecf0*/  IADD3 R59, P2, PT, R91, R50, RZ ;  /* 0x000000325b3b7210 */ /* 0x000fe40007f5e0ff */
[----:B------:R-:W-:Y:S01]  /*1ed00*/  SEL R53, RZ, 0x1, P1 ;  /* 0x00000001ff357807 */ /* 0x000fe20000800000 */
[----:B------:R-:W-:Y:S01]  /*1ed10*/  IMAD.WIDE.U32.X R28, R29, R10, R54, P3 ;  /* 0x0000000a1d1c7225 */ /* 0x000fe200018e0436 */
[----:B------:R-:W-:Y:S02]  /*1ed20*/  ISETP.GE.U32.AND P3, PT, R59, R50, PT ;  /* 0x000000323b00720c */ /* 0x000fe40003f66070 */
[----:B------:R-:W-:Y:S01]  /*1ed30*/  IADD3 R88, P0, P1, R53, R48, R88 ;  /* 0x0000003035587210 */ /* 0x000fe2000791e058 */
[----:B------:R-:W-:-:S02]  /*1ed40*/  IMAD.IADD R39, R51, 0x1, R39 ;  /* 0x0000000133277824 */ /* 0x000fc400078e0227 */
[-C--:B------:R-:W-:Y:S01]  /*1ed50*/  IMAD R44, R7, R20.reuse, RZ ;  /* 0x00000014072c7224 */ /* 0x080fe200078e02ff */
[----:B------:R-:W-:Y:S01]  /*1ed60*/  IADD3.X R91, PT, PT, RZ, R49, RZ, P0, P1 ;  /* 0x00000031ff5b7210 */ /* 0x000fe200007e24ff */
[----:B------:R-:W-:Y:S01]  /*1ed70*/  IMAD.WIDE.U32 R50, R3, R20, RZ ;  /* 0x0000001403327225 */ /* 0x000fe200078e00ff */
[----:B------:R-:W-:-:S03]  /*1ed80*/  IADD3 R89, P4, PT, R59, R88, RZ ;  /* 0x000000583b597210 */ /* 0x000fc60007f9e0ff */
[----:B------:R-:W-:-:S04]  /*1ed90*/  IMAD.WIDE.U32 R52, R21, R3, RZ ;  /* 0x0000000315347225 */ /* 0x000fc800078e00ff */
[----:B------:R-:W-:Y:S02]  /*1eda0*/  IMAD.X R60, R39, 0x1, R60, P2 ;  /* 0x00000001273c7824 */ /* 0x000fe400010e063c */
[----:B------:R-:W-:Y:S01]  /*1edb0*/  IMAD R55, R21, R3, R44 ;  /* 0x0000000315377224 */ /* 0x000fe200078e022c */
[-C--:B------:R-:W-:Y:S01]  /*1edc0*/  IADD3 R44, P2, PT, R97, R50.reuse, RZ ;  /* 0x00000032612c7210 */ /* 0x080fe20007f5e0ff */
[----:B------:R-:W-:Y:S01]  /*1edd0*/  IMAD.WIDE.U32 R52, P1, R20, R7, R52 ;  /* 0x0000000714347225 */ /* 0x000fe20007820034 */
[----:B------:R-:W-:Y:S02]  /*1ede0*/  ISETP.GE.U32.AND.EX P3, PT, R60, R39, PT, P3 ;  /* 0x000000273c00720c */ /* 0x000fe40003f66130 */
[----:B------:R-:W-:Y:S01]  /*1edf0*/  ISETP.GE.U32.AND P0, PT, R44, R50, PT ;  /* 0x000000322c00720c */ /* 0x000fe20003f06070 */
[----:B------:R-:W-:Y:S02]  /*1ee00*/  IMAD.IADD R58, R51, 0x1, R55 ;  /* 0x00000001333a7824 */ /* 0x000fe400078e0237 */
[----:B------:R-:W-:-:S02]  /*1ee10*/  IMAD R39, R8, R20, RZ ;  /* 0x0000001408277224 */ /* 0x000fc400078e02ff */
[----:B------:R-:W-:-:S04]  /*1ee20*/  IMAD.WIDE.U32 R48, R20, R3, RZ ;  /* 0x0000000314307225 */ /* 0x000fc800078e00ff */
[----:B------:R-:W-:Y:S02]  /*1ee30*/  IMAD.X R51, R58, 0x1, R99, P2 ;  /* 0x000000013a337824 */ /* 0x000fe400010e0663 */
[----:B------:R-:W-:Y:S01]  /*1ee40*/  IMAD.X R55, RZ, RZ, RZ, P1 ;  /* 0x000000ffff377224 */ /* 0x000fe200008e06ff */
[----:B------:R-:W-:Y:S01]  /*1ee50*/  IADD3 RZ, P1, PT, R49, R52, RZ ;  /* 0x0000003431ff7210 */ /* 0x000fe20007f3e0ff */
[----:B------:R-:W-:Y:S01]  /*1ee60*/  IMAD.WIDE.U32 R56, R4, R20, RZ ;  /* 0x0000001404387225 */ /* 0x000fe200078e00ff */
[----:B------:R-:W-:-:S03]  /*1ee70*/  ISETP.GE.U32.AND.EX P0, PT, R51, R58, PT, P0 ;  /* 0x0000003a3300720c */ /* 0x000fc60003f06100 */
[----:B------:R-:W-:Y:S02]  /*1ee80*/  IMAD R39, R21, R4, R39 ;  /* 0x0000000415277224 */ /* 0x000fe400078e0227 */
[----:B------:R-:W-:Y:S02]  /*1ee90*/  IMAD.MOV.U32 R54, RZ, RZ, R53 ;  /* 0x000000ffff367224 */ /* 0x000fe400078e0035 */
[----:B------:R-:W-:Y:S01]  /*1eea0*/  IMAD.IADD R50, R57, 0x1, R39 ;  /* 0x0000000139327824 */ /* 0x000fe200078e0227 */
[----:B------:R-:W-:Y:S01]  /*1eeb0*/  IADD3 R39, P2, PT, R93, R56, RZ ;  /* 0x000000385d277210 */ /* 0x000fe20007f5e0ff */
[----:B------:R-:W-:Y:S01]  /*1eec0*/  IMAD.WIDE.U32 R52, R21, R4, RZ ;  /* 0x0000000415347225 */ /* 0x000fe200078e00ff */
[----:B------:R-:W-:-:S03]  /*1eed0*/  SEL R93, RZ, 0x1, P0 ;  /* 0x00000001ff5d7807 */ /* 0x000fc60000000000 */
[----:B------:R-:W-:Y:S01]  /*1eee0*/  IMAD.WIDE.U32.X R48, R21, R7, R54, P1 ;  /* 0x0000000715307225 */ /* 0x000fe200008e0436 */
[----:B------:R-:W-:-:S03]  /*1eef0*/  ISETP.GE.U32.AND P1, PT, R89, R59, PT ;  /* 0x0000003b5900720c */ /* 0x000fc60003f26070 */
[----:B------:R-:W-:Y:S01]  /*1ef00*/  IMAD.X R59, R50, 0x1, R95, P2 ;  /* 0x00000001323b7824 */ /* 0x000fe200010e065f */
[----:B------:R-:W-:Y:S01]  /*1ef10*/  IADD3 R93, P2, P5, R39, R48, R93 ;  /* 0x00000030275d7210 */ /* 0x000fe20007d5e05d */
[----:B------:R-:W-:-:S03]  /*1ef20*/  IMAD.WIDE.U32 R54, P0, R20, R8, R52 ;  /* 0x0000000814367225 */ /* 0x000fc60007800034 */
[----:B------:R-:W-:Y:S01]  /*1ef30*/  IADD3.X R48, PT, PT, R59, R49, RZ, P2, P5 ;  /* 0x000000313b307210 */ /* 0x000fe200017ea4ff */
[----:B------:R-:W-:Y:S01]  /*1ef40*/  IMAD.WIDE.U32 R52, R20, R4, RZ ;  /* 0x0000000414347225 */ /* 0x000fe200078e00ff */
[----:B------:R-:W-:-:S03]  /*1ef50*/  ISETP.GE.U32.AND P2, PT, R93, R39, PT ;  /* 0x000000275d00720c */ /* 0x000fc60003f46070 */
        /* <DEDUP_REMOVED lines=10> */
[----:B------:R-:W-:-:S03]  /*1f000*/  SEL R39, RZ, 0x1, P2 ;  /* 0x00000001ff277807 */ /* 0x000fc60001000000 */
[----:B------:R-:W-:-:S04]  /*1f010*/  IMAD.WIDE.U32 R58, R21, R5, RZ ;  /* 0x00000005153a7225 */ /* 0x000fc800078e00ff */
[----:B------:R-:W-:Y:S02]  /*1f020*/  IMAD R95, R21, R5, R50 ;  /* 0x00000005155f7224 */ /* 0x000fe400078e0232 */
[----:B------:R-:W-:Y:S01]  /*1f030*/  IMAD.X R91, R60, 0x1, R91, P4 ;  /* 0x000000013c5b7824 */ /* 0x000fe200020e065b */
[----:B------:R-:W-:Y:S01]  /*1f040*/  IADD3 R52, P4, P0, R39, R52, R49 ;  /* 0x0000003427347210 */ /* 0x000fe2000789e031 */
[----:B------:R-:W-:Y:S01]  /*1f050*/  IMAD.IADD R50, R55, 0x1, R95 ;  /* 0x0000000137327824 */ /* 0x000fe200078e025f */
[----:B------:R-:W-:Y:S01]  /*1f060*/  IADD3 R39, P5, PT, R89, R54, RZ ;  /* 0x0000003659277210 */ /* 0x000fe20007fbe0ff */
[C---:B------:R-:W-:Y:S01]  /*1f070*/  IMAD.WIDE.U32 R58, P2, R20.reuse, R9, R58 ;  /* 0x00000009143a7225 */ /* 0x040fe2000784003a */
[----:B------:R-:W-:Y:S02]  /*1f080*/  ISETP.GE.U32.AND.EX P1, PT, R91, R60, PT, P1 ;  /* 0x0000003c5b00720c */ /* 0x000fe40003f26110 */
[----:B------:R-:W-:Y:S01]  /*1f090*/  SEL R60, RZ, 0x1, P3 ;  /* 0x00000001ff3c7807 */ /* 0x000fe20001800000 */
[----:B------:R-:W-:Y:S01]  /*1f0a0*/  IMAD.WIDE.U32 R56, R20, R5, RZ ;  /* 0x0000000514387225 */ /* 0x000fe200078e00ff */
[----:B------:R-:W-:-:S02]  /*1f0b0*/  ISETP.LT.U32.AND P3, PT, R37, R68, PT ;  /* 0x000000442500720c */ /* 0x000fc40003f61070 */
[----:B------:R-:W-:Y:S01]  /*1f0c0*/  SEL R95, RZ, 0x1, P1 ;  /* 0x00000001ff5f7807 */ /* 0x000fe20000800000 */
[----:B------:R-:W-:Y:S01]  /*1f0d0*/  IMAD.WIDE.U32 R88, R33, R64, RZ ;  /* 0x0000004021587225 */ /* 0x000fe200078e00ff */
[----:B------:R-:W-:Y:S02]  /*1f0e0*/  IADD3 RZ, P6, PT, R57, R58, RZ ;  /* 0x0000003a39ff7210 */ /* 0x000fe40007fde0ff */
[----:B------:R-:W-:Y:S01]  /*1f0f0*/  IADD3.X R58, PT, PT, RZ, R53, RZ, P4, P0 ;  /* 0x00000035ff3a7210 */ /* 0x000fe200027e04ff */
[----:B------:R-:W-:Y:S01]  /*1f100*/  IMAD.X R91, R50, 0x1, R91, P5 ;  /* 0x00000001325b7824 */ /* 0x000fe200028e065b */
[----:B------:R-:W-:Y:S01]  /*1f110*/  ISETP.NE.U32.AND P5, PT, R47, R66, PT ;  /* 0x000000422f00720c */ /* 0x000fe20003fa5070 */
[----:B------:R-:W-:Y:S01]  /*1f120*/  IMAD.X R55, RZ, RZ, RZ, P2 ;  /* 0x000000ffff377224 */ /* 0x000fe200010e06ff */
[C---:B------:R-:W-:Y:S01]  /*1f130*/  ISETP.GE.U32.AND P2, PT, R39.reuse, R54, PT ;  /* 0x000000362700720c */ /* 0x040fe20003f46070 */
[----:B------:R-:W-:Y:S01]  /*1f140*/  IMAD.WIDE.U32 R56, R32, R64, RZ ;  /* 0x0000004020387225 */ /* 0x000fe200078e00ff */
[----:B------:R-:W-:-:S02]  /*1f150*/  IADD3 R49, P4, PT, R39, R52, RZ ;  /* 0x0000003427317210 */ /* 0x000fc40007f9e0ff */
[----:B------:R-:W-:Y:S01]  /*1f160*/  ISETP.NE.AND.EX P5, PT, R90, R67, PT, P5 ;  /* 0x000000435a00720c */ /* 0x000fe20003fa5350 */
[----:B------:R-:W-:Y:S01]  /*1f170*/  IMAD.WIDE.U32 R88, P0, R32, R65, R88 ;  /* 0x0000004120587225 */ /* 0x000fe20007800058 */
[----:B------:R-:W-:Y:S02]  /*1f180*/  ISETP.GE.U32.AND.EX P2, PT, R91, R50, PT, P2 ;  /* 0x000000325b00720c */ /* 0x000fe40003f46120 */
[----:B------:R-:W-:Y:S01]  /*1f190*/  ISETP.LT.U32.AND.EX P3, PT, R18, R69, !P5, P3 ;  /* 0x000000451200720c */ /* 0x000fe20006f61130 */
[----:B------:R-:W-:Y:S01]  /*1f1a0*/  IMAD.MOV.U32 R54, RZ, RZ, R59 ;  /* 0x000000ffff367224 */ /* 0x000fe200078e003b */
[----:B------:R-:W-:Y:S01]  /*1f1b0*/  IADD3 R59, P5, PT, R57, R88, RZ ;  /* 0x00000058393b7210 */ /* 0x000fe20007fbe0ff */
[----:B------:R-:W-:Y:S01]  /*1f1c0*/  IMAD.X R50, R91, 0x1, R58, P4 ;  /* 0x000000015b327824 */ /* 0x000fe200020e063a */
[----:B------:R-:W-:Y:S01]  /*1f1d0*/  ISETP.GE.U32.AND P4, PT, R49, R39, PT ;  /* 0x000000273100720c */ /* 0x000fe20003f86070 */
[----:B------:R-:W-:Y:S01]  /*1f1e0*/  IMAD.WIDE.U32.X R52, R21, R9, R54, P6 ;  /* 0x0000000915347225 */ /* 0x000fe200030e0436 */
[----:B------:R-:W-:-:S02]  /*1f1f0*/  IADD3 R57, P6, PT, R36, R56, RZ ;  /* 0x0000003824397210 */ /* 0x000fc40007fde0ff */
[----:B------:R-:W-:Y:S01]  /*1f200*/  ISETP.GE.U32.AND P1, PT, R45, R62, PT ;  /* 0x0000003e2d00720c */ /* 0x000fe20003f26070 */
[----:B------:R-:W-:Y:S01]  /*1f210*/  IMAD.X R55, RZ, RZ, RZ, P0 ;  /* 0x000000ffff377224 */ /* 0x000fe200000e06ff */
[----:B------:R-:W-:Y:S01]  /*1f220*/  ISETP.LT.U32.AND P0, PT, R47, R66, PT ;  /* 0x000000422f00720c */ /* 0x000fe20003f01070 */
[----:B------:R-:W-:Y:S01]  /*1f230*/  IMAD.X R38, R59, 0x1, R38, P6 ;  /* 0x000000013b267824 */ /* 0x000fe200030e0626 */
[----:B------:R-:W-:Y:S01]  /*1f240*/  ISETP.GE.U32.AND.EX P4, PT, R50, R91, PT, P4 ;  /* 0x0000005b3200720c */ /* 0x000fe20003f86140 */
[----:B------:R-:W-:Y:S01]  /*1f250*/  IMAD.MOV.U32 R54, RZ, RZ, R89 ;  /* 0x000000ffff367224 */ /* 0x000fe200078e0059 */
[----:B------:R-:W-:Y:S02]  /*1f260*/  SEL R58, RZ, 0x1, P2 ;  /* 0x00000001ff3a7807 */ /* 0x000fe40001000000 */
[----:B------:R-:W-:Y:S01]  /*1f270*/  ISETP.LT.U32.OR.EX P3, PT, R90, R67, P3, P0 ;  /* 0x000000435a00720c */ /* 0x000fe20001f61500 */
[----:B------:R-:W-:Y:S01]  /*1f280*/  IMAD.WIDE.U32.X R54, R33, R65, R54, P5 ;  /* 0x0000004121367225 */ /* 0x000fe200028e0436 */
[----:B------:R-:W-:-:S02]  /*1f290*/  ISETP.EQ.U32.AND P2, PT, R61, R64, PT ;  /* 0x000000403d00720c */ /* 0x000fc40003f42070 */
[C---:B------:R-:W-:Y:S02]  /*1f2a0*/  IADD3 R39, P6, PT, R57.reuse, R30, RZ ;  /* 0x0000001e39277210 */ /* 0x040fe40007fde0ff */
[----:B------:R-:W-:Y:S02]  /*1f2b0*/  ISETP.GE.U32.AND.EX P1, PT, R46, R63, PT, P1 ;  /* 0x0000003f2e00720c */ /* 0x000fe40003f26110 */
[----:B------:R-:W-:Y:S01]  /*1f2c0*/  SEL R91, RZ, 0x1, P4 ;  /* 0x00000001ff5b7807 */ /* 0x000fe20002000000 */
[----:B------:R-:W-:Y:S01]  /*1f2d0*/  IMAD.X R36, R38, 0x1, R31, P6 ;  /* 0x0000000126247824 */ /* 0x000fe200030e061f */
[----:B------:R-:W-:Y:S02]  /*1f2e0*/  ISETP.EQ.AND.EX P4, PT, R106, R65, P3, P2 ;  /* 0x000000416a00720c */ /* 0x000fe40001f82320 */
[----:B------:R-:W-:Y:S01]  /*1f2f0*/  ISETP.GE.U32.AND P2, PT, R57, R56, PT ;  /* 0x000000383900720c */ /* 0x000fe20003f46070 */
[----:B------:R-:W-:Y:S01]  /*1f300*/  IMAD.WIDE.U32 R56, R33, R62, RZ ;  /* 0x0000003e21387225 */ /* 0x000fe200078e00ff */
[----:B------:R-:W-:-:S02]  /*1f310*/  ISETP.LT.U32.AND P6, PT, R61, R64, PT ;  /* 0x000000403d00720c */ /* 0x000fc40003fc1070 */
[----:B------:R-:W-:Y:S02]  /*1f320*/  ISETP.GE.U32.AND P3, PT, R39, R30, PT ;  /* 0x0000001e2700720c */ /* 0x000fe40003f66070 */
[----:B------:R-:W-:Y:S02]  /*1f330*/  ISETP.GE.U32.AND.EX P2, PT, R38, R59, PT, P2 ;  /* 0x0000003b2600720c */ /* 0x000fe40003f46120 */
[----:B------:R-:W-:Y:S02]  /*1f340*/  ISETP.LT.U32.OR.EX P4, PT, R106, R65, P4, P6 ;  /* 0x000000416a00720c */ /* 0x000fe40002781560 */
[----:B------:R-:W-:Y:S01]  /*1f350*/  ISETP.GE.U32.AND.EX P3, PT, R36, R31, PT, P3 ;  /* 0x0000001f2400720c */ /* 0x000fe20003f66130 */
[----:B------:R-:W-:Y:S01]  /*1f360*/  IMAD.WIDE.U32 R30, R21, R6, RZ ;  /* 0x00000006151e7225 */ /* 0x000fe200078e00ff */
[----:B------:R-:W-:Y:S02]  /*1f370*/  IADD3 R95, P6, P5, R95, R28, R60 ;  /* 0x0000001c5f5f7210 */ /* 0x000fe40007dde03c */
[----:B------:R-:W-:-:S02]  /*1f380*/  SEL R28, RZ, 0x1, P2 ;  /* 0x00000001ff1c7807 */ /* 0x000fc40001000000 */
[----:B------:R-:W-:Y:S02]  /*1f390*/  @P1 ISETP.NE.U32.AND P2, PT, R45, R62, PT ;  /* 0x0000003e2d00120c */ /* 0x000fe40003f45070 */
[----:B------:R-:W-:Y:S02]  /*1f3a0*/  SEL R59, RZ, 0x1, P3 ;  /* 0x00000001ff3b7807 */ /* 0x000fe40001800000 */
[----:B------:R-:W-:Y:S02]  /*1f3b0*/  PLOP3.LUT P3, PT, PT, PT, PT, 0x8, 0x80 ;  /* 0x000000000080781c */ /* 0x000fe40003f6e170 */
[----:B------:R-:W-:Y:S02]  /*1f3c0*/  @P1 ISETP.NE.OR.EX P3, PT, R46, R63, !P4, P2 ;  /* 0x0000003f2e00120c */ /* 0x000fe40006765720 */
[----:B------:R-:W-:Y:S02]  /*1f3d0*/  IADD3 R89, P2, P1, R91, R52, R58 ;  /* 0x000000345b597210 */ /* 0x000fe4000795e03a */
[----:B------:R-:W-:-:S02]  /*1f3e0*/  IADD3.X R91, PT, PT, RZ, R29, RZ, P6, P5 ;  /* 0x0000001dff5b7210 */ /* 0x000fc400037ea4ff */
[----:B------:R-:W-:Y:S01]  /*1f3f0*/  IADD3 R54, P6, P5, R59, R54, R28 ;  /* 0x000000363b367210 */ /* 0x000fe20007dde01c */
[----:B------:R-:W-:Y:S01]  /*1f400*/  IMAD.WIDE.U32 R28, R32, R62, RZ ;  /* 0x0000003e201c7225 */ /* 0x000fe200078e00ff */
[----:B------:R-:W-:Y:S02]  /*1f410*/  IADD3.X R60, PT, PT, RZ, R53, RZ, P2, P1 ;  /* 0x00000035ff3c7210 */ /* 0x000fe400017e24ff */
[----:B------:R-:W-:Y:S01]  /*1f420*/  SEL R100, R68, RZ, P3 ;  /* 0x000000ff44647207 */ /* 0x000fe20001800000 */
[----:B------:R-:W-:Y:S01]  /*1f430*/  IMAD.WIDE.U32 R56, P2, R32, R63, R56 ;  /* 0x0000003f20387225 */ /* 0x000fe20007840038 */
[----:B------:R-:W-:-:S03]  /*1f440*/  IADD3.X R58, PT, PT, RZ, R55, RZ, P6, P5 ;  /* 0x00000037ff3a7210 */ /* 0x000fc600037ea4ff */
[----:B------:R-:W-:Y:S01]  /*1f450*/  IMAD.WIDE.U32 R52, P1, R20, R10, R30 ;  /* 0x0000000a14347225 */ /* 0x000fe2000782001e */
[----:B------:R-:W-:-:S03]  /*1f460*/  IADD3 R38, P6, PT, R29, R56, RZ ;  /* 0x000000381d267210 */ /* 0x000fc60007fde0ff */
[----:B------:R-:W-:Y:S01]  /*1f470*/  IMAD.X R55, RZ, RZ, RZ, P1 ;  /* 0x000000ffff377224 */ /* 0x000fe200008e06ff */
[----:B------:R-:W-:Y:S01]  /*1f480*/  ISETP.GE.U32.AND P1, PT, R37, R68, PT ;  /* 0x000000442500720c */ /* 0x000fe20003f26070 */
[----:B------:R-:W-:Y:S01]  /*1f490*/  IMAD.X R31, RZ, RZ, RZ, P2 ;  /* 0x000000ffff1f7224 */ /* 0x000fe200010e06ff */
[----:B------:R-:W-:Y:S01]  /*1f4a0*/  IADD3 R100, P2, PT, -R100, R37, RZ ;  /* 0x0000002564647210 */ /* 0x000fe20007f5e1ff */
[----:B------:R-:W-:Y:S01]  /*1f4b0*/  IMAD.MOV.U32 R30, RZ, RZ, R57 ;  /* 0x000000ffff1e7224 */ /* 0x000fe200078e0039 */
[----:B------:R-:W-:Y:S02]  /*1f4c0*/  IADD3 R37, P5, PT, R44, R28, RZ ;  /* 0x0000001c2c257210 */ /* 0x000fe40007fbe0ff */
[----:B------:R-:W-:Y:S01]  /*1f4d0*/  SEL R57, R69, RZ, P3 ;  /* 0x000000ff45397207 */ /* 0x000fe20001800000 */
[----:B------:R-:W-:Y:S01]  /*1f4e0*/  IMAD.WIDE.U32.X R32, R33, R63, R30, P6 ;  /* 0x0000003f21207225 */ /* 0x000fe200030e041e */
[C---:B------:R-:W-:Y:S02]  /*1f4f0*/  IADD3 R29, P6, PT, R37.reuse, R54, RZ ;  /* 0x00000036251d7210 */ /* 0x040fe40007fde0ff */
[----:B------:R-:W-:Y:S01]  /*1f500*/  ISETP.GE.U32.AND.EX P1, PT, R18, R69, PT, P1 ;  /* 0x000000451200720c */ /* 0x000fe20003f26110 */
[----:B------:R-:W-:Y:S01]  /*1f510*/  IMAD.X R51, R38, 0x1, R51, P5 ;  /* 0x0000000126337824 */ /* 0x000fe200028e0633 */
[----:B------:R-:W-:Y:S01]  /*1f520*/  ISETP.GE.U32.AND P5, PT, R37, R28, PT ;  /* 0x0000001c2500720c */ /* 0x000fe20003fa6070 */
[----:B------:R-:W-:Y:S01]  /*1f530*/  IMAD.X R98, R18, 0x1, ~R57, P2 ;  /* 0x0000000112627824 */ /* 0x000fe200010e0e39 */
[----:B------:R-:W-:Y:S01]  /*1f540*/  ISETP.GE.U32.AND P2, PT, R29, R54, PT ;  /* 0x000000361d00720c */ /* 0x000fe20003f46070 */
[C---:B------:R-:W-:Y:S01]  /*1f550*/  IMAD.X R28, R51.reuse, 0x1, R58, P6 ;  /* 0x00000001331c7824 */ /* 0x040fe200030e063a */
[----:B------:R-:W-:Y:S01]  /*1f560*/  ISETP.GE.U32.AND.EX P5, PT, R51, R38, PT, P5 ;  /* 0x000000263300720c */ /* 0x000fe20003fa6150 */
[----:B------:R-:W-:-:S03]  /*1f570*/  IMAD.WIDE.U32 R30, R20, R6, RZ ;  /* 0x00000006141e7225 */ /* 0x000fc600078e00ff */
[----:B------:R-:W-:Y:S01]  /*1f580*/  ISETP.GE.U32.AND.EX P2, PT, R28, R58, PT, P2 ;  /* 0x0000003a1c00720c */ /* 0x000fe20003f46120 */
[----:B------:R-:W-:Y:S01]  /*1f590*/  IMAD.MOV.U32 R54, RZ, RZ, R53 ;  /* 0x000000ffff367224 */ /* 0x000fe200078e0035 */
[----:B------:R-:W-:Y:S01]  /*1f5a0*/  IADD3 RZ, P6, PT, R31, R52, RZ ;  /* 0x000000341fff7210 */ /* 0x000fe20007fde0ff */
[----:B------:R-:W-:Y:S01]  /*1f5b0*/  IMAD R37, R10, R20, RZ ;  /* 0x000000140a257224 */ /* 0x000fe200078e02ff */
[----:B------:R-:W-:Y:S02]  /*1f5c0*/  SEL R18, RZ, 0x1, P5 ;  /* 0x00000001ff127807 */ /* 0x000fe40002800000 */
[----:B------:R-:W-:Y:S01]  /*1f5d0*/  SEL R31, RZ, 0x1, P2 ;  /* 0x00000001ff1f7807 */ /* 0x000fe20001000000 */
[----:B------:R-:W-:Y:S01]  /*1f5e0*/  IMAD.WIDE.U32.X R54, R21, R10, R54, P6 ;  /* 0x0000000a15367225 */ /* 0x000fe200030e0436 */
[----:B------:R-:W-:Y:S02]  /*1f5f0*/  ISETP.EQ.U32.AND P2, PT, R47, R66, PT ;  /* 0x000000422f00720c */ /* 0x000fe40003f42070 */
[----:B------:R-:W-:Y:S01]  /*1f600*/  IADD3 R32, P5, P6, R31, R32, R18 ;  /* 0x000000201f207210 */ /* 0x000fe20007ebe012 */
[----:B------:R-:W-:Y:S01]  /*1f610*/  IMAD.WIDE.U32 R30, R6, R20, RZ ;  /* 0x00000014061e7225 */ /* 0x000fe200078e00ff */
[----:B------:R-:W-:-:S02]  /*1f620*/  ISETP.EQ.AND.EX P2, PT, R90, R67, !P1, P2 ;  /* 0x000000435a00720c */ /* 0x000fc40004f42320 */
[----:B------:R-:W-:Y:S01]  /*1f630*/  IADD3.X R57, PT, PT, RZ, R33, RZ, P5, P6 ;  /* 0x00000021ff397210 */ /* 0x000fe20002fec4ff */
[----:B------:R-:W-:Y:S01]  /*1f640*/  IMAD R37, R21, R6, R37 ;  /* 0x0000000615257224 */ /* 0x000fe200078e0225 */
[----:B------:R-:W-:Y:S02]  /*1f650*/  SEL R21, RZ, 0x1, P1 ;  /* 0x00000001ff157807 */ /* 0x000fe40000800000 */
[----:B------:R-:W-:Y:S01]  /*1f660*/  ISETP.LT.U32.OR.EX P5, PT, R90, R67, P2, P0 ;  /* 0x000000435a00720c */ /* 0x000fe200017a1500 */
[----:B------:R-:W-:Y:S01]  /*1f670*/  IMAD.IADD R20, R31, 0x1, R37 ;  /* 0x000000011f147824 */ /* 0x000fe200078e0225 */
[----:B------:R-:W-:Y:S02]  /*1f680*/  IADD3 R18, P1, PT, R95, R30, RZ ;  /* 0x0000001e5f127210 */ /* 0x000fe40007f3e0ff */
[----:B------:R-:W-:Y:S02]  /*1f690*/  SEL R31, RZ, 0x1, !P5 ;  /* 0x00000001ff1f7807 */ /* 0x000fe40006800000 */
[----:B------:R-:W-:Y:S01]  /*1f6a0*/  IADD3 R94, P2, PT, R21, R66, RZ ;  /* 0x00000042155e7210 */ /* 0x000fe20007f5e0ff */
[----:B------:R-:W-:Y:S01]  /*1f6b0*/  IMAD.X R21, R20, 0x1, R91, P1 ;  /* 0x0000000114157824 */ /* 0x000fe200008e065b */
[----:B------:R-:W-:-:S02]  /*1f6c0*/  ISETP.GE.U32.AND P0, PT, R18, R30, PT ;  /* 0x0000001e1200720c */ /* 0x000fc40003f06070 */
[----:B------:R-:W-:Y:S01]  /*1f6d0*/  IADD3 R30, P5, PT, R31, R64, RZ ;  /* 0x000000401f1e7210 */ /* 0x000fe20007fbe0ff */
[----:B------:R-:W-:Y:S01]  /*1f6e0*/  IMAD.X R33, RZ, RZ, R67, P2 ;  /* 0x000000ffff217224 */ /* 0x000fe200010e0643 */
[----:B------:R-:W-:Y:S02]  /*1f6f0*/  IADD3 R51, P6, PT, R18, R89, RZ ;  /* 0x0000005912337210 */ /* 0x000fe40007fde0ff */
[C---:B------:R-:W-:Y:S02]  /*1f700*/  ISETP.GE.U32.AND.EX P0, PT, R21.reuse, R20, PT, P0 ;  /* 0x000000141500720c */ /* 0x040fe40003f06100 */
[----:B------:R-:W-:Y:S01]  /*1f710*/  SEL R20, R30, RZ, P3 ;  /* 0x000000ff1e147207 */ /* 0x000fe20001800000 */
[----:B------:R-:W-:Y:S01]  /*1f720*/  IMAD.X R52, R21, 0x1, R60, P6 ;  /* 0x0000000115347824 */ /* 0x000fe200030e063c */
[----:B------:R-:W-:Y:S02]  /*1f730*/  SEL R31, RZ, 0x1, !P4 ;  /* 0x00000001ff1f7807 */ /* 0x000fe40006000000 */
[----:B------:R-:W-:-:S02]  /*1f740*/  IADD3 R61, P6, PT, -R20, R61, RZ ;  /* 0x0000003d143d7210 */ /* 0x000fc40007fde1ff */
[----:B------:R-:W-:Y:S02]  /*1f750*/  SEL R20, RZ, 0x1, P0 ;  /* 0x00000001ff147807 */ /* 0x000fe40000000000 */
[----:B------:R-:W-:Y:S02]  /*1f760*/  ISETP.NE.U32.AND P0, PT, R32, RZ, PT ;  /* 0x000000ff2000720c */ /* 0x000fe40003f05070 */
[----:B------:R-:W-:Y:S02]  /*1f770*/  ISETP.GE.U32.AND P1, PT, R51, R18, PT ;  /* 0x000000123300720c */ /* 0x000fe40003f26070 */
[----:B------:R-:W-:Y:S01]  /*1f780*/  IADD3 R18, P2, PT, R31, R62, RZ ;  /* 0x0000003e1f127210 */ /* 0x000fe20007f5e0ff */
[----:B------:R-:W-:Y:S01]  /*1f790*/  IMAD.X R31, RZ, RZ, R65, P5 ;  /* 0x000000ffff1f7224 */ /* 0x000fe200028e0641 */
[----:B------:R-:W-:Y:S02]  /*1f7a0*/  ISETP.NE.AND.EX P0, PT, R57, RZ, PT, P0 ;  /* 0x000000ff3900720c */ /* 0x000fe40003f05300 */
[----:B------:R-:W-:Y:S01]  /*1f7b0*/  ISETP.GE.U32.AND.EX P1, PT, R52, R21, PT, P1 ;  /* 0x000000153400720c */ /* 0x000fe20003f26110 */
[----:B------:R-:W-:Y:S01]  /*1f7c0*/  IMAD.X R21, RZ, RZ, R63, P2 ;  /* 0x000000ffff157224 */ /* 0x000fe200010e063f */
[----:B------:R-:W-:-:S02]  /*1f7d0*/  SEL R94, R94, RZ, P3 ;  /* 0x000000ff5e5e7207 */ /* 0x000fc40001800000 */
[----:B------:R-:W-:Y:S02]  /*1f7e0*/  SEL R18, R18, RZ, P3 ;  /* 0x000000ff12127207 */ /* 0x000fe40001800000 */
[----:B------:R-:W-:Y:S02]  /*1f7f0*/  SEL R53, RZ, 0x1, P1 ;  /* 0x00000001ff357807 */ /* 0x000fe40000800000 */
[----:B------:R-:W-:Y:S02]  /*1f800*/  IADD3 R94, P4, PT, -R94, R47, RZ ;  /* 0x0000002f5e5e7210 */ /* 0x000fe40007f9e1ff */
[----:B------:R-:W-:Y:S02]  /*1f810*/  IADD3 R18, P1, PT, -R18, R45, RZ ;  /* 0x0000002d12127210 */ /* 0x000fe40007f3e1ff */
[----:B------:R-:W-:Y:S02]  /*1f820*/  SEL R33, R33, RZ, P3 ;  /* 0x000000ff21217207 */ /* 0x000fe40001800000 */
[----:B------:R-:W-:-:S02]  /*1f830*/  SEL R31, R31, RZ, P3 ;  /* 0x000000ff1f1f7207 */ /* 0x000fc40001800000 */
[----:B------:R-:W-:Y:S01]  /*1f840*/  SEL R21, R21, RZ, P3 ;  /* 0x000000ff15157207 */ /* 0x000fe20001800000 */
[----:B------:R-:W-:Y:S01]  /*1f850*/  IMAD.X R90, R90, 0x1, ~R33, P4 ;  /* 0x000000015a5a7824 */ /* 0x000fe200020e0e21 */
[----:B------:R-:W-:Y:S01]  /*1f860*/  IADD3 R53, P2, P5, R53, R54, R20 ;  /* 0x0000003635357210 */ /* 0x000fe20007d5e014 */
[----:B------:R-:W-:Y:S02]  /*1f870*/  IMAD.X R106, R106, 0x1, ~R31, P6 ;  /* 0x000000016a6a7824 */ /* 0x000fe400030e0e1f */
        /* <DEDUP_REMOVED lines=28> */
.L_x_223:
        /* <DEDUP_REMOVED lines=8> */
[----:B------:R-:W-:-:S04]  /*1fac0*/  IMAD.WIDE.U32 R44, R95, R68, RZ ;  /* 0x000000445f2c7225 */ /* 0x000fc800078e00ff */
[----:B------:R-:W-:-:S04]  /*1fad0*/  IMAD.WIDE.U32 R58, P3, R79, R42, R56 ;  /* 0x0000002a4f3a7225 */ /* 0x000fc80007860038 */
[----:B------:R-:W-:-:S04]  /*1fae0*/  IMAD.WIDE.U32 R44, P0, R30, R69, R44 ;  /* 0x000000451e2c7225 */ /* 0x000fc8000780002c */
[----:B------:R-:W-:Y:S01]  /*1faf0*/  IMAD.WIDE.U32 R46, R42, R78, RZ ;  /* 0x0000004e2a2e7225 */ /* 0x000fe200078e00ff */
[----:B------:R-:W-:-:S03]  /*1fb00*/  IADD3 R32, P2, PT, R33, R44, RZ ;  /* 0x0000002c21207210 */ /* 0x000fc60007f5e0ff */
[----:B------:R-:W-:Y:S01]  /*1fb10*/  IMAD.WIDE.U32 R56, R43, R76, RZ ;  /* 0x0000004c2b387225 */ /* 0x000fe200078e00ff */
[----:B------:R-:W-:Y:S02]  /*1fb20*/  LOP3.LUT R32, RZ, R32, RZ, 0x33, !PT ;  /* 0x00000020ff207212 */ /* 0x000fe400078e33ff */
[----:B------:R-:W-:Y:S01]  /*1fb30*/  IADD3 RZ, P5, PT, R47, R58, RZ ;  /* 0x0000003a2fff7210 */ /* 0x000fe20007fbe0ff */
[----:B------:R-:W-:Y:S01]  /*1fb40*/  IMAD.X R33, RZ, RZ, RZ, P0 ;  /* 0x000000ffff217224 */ /* 0x000fe200000e06ff */
[----:B------:R-:W-:Y:S01]  /*1fb50*/  ISETP.GT.U32.AND.EX P1, PT, R35, R32, PT, P1 ;  /* 0x000000202300720c */ /* 0x000fe20003f24110 */
[----:B------:R-:W-:Y:S02]  /*1fb60*/  IMAD.MOV.U32 R32, RZ, RZ, R45 ;  /* 0x000000ffff207224 */ /* 0x000fe400078e002d */
[----:B------:R-:W-:Y:S01]  /*1fb70*/  IMAD.WIDE.U32 R46, R42, R76, RZ ;  /* 0x0000004c2a2e7225 */ /* 0x000fe200078e00ff */
[----:B------:R-:W-:-:S03]  /*1fb80*/  SEL R21, RZ, 0x1, !P1 ;  /* 0x00000001ff157807 */ /* 0x000fc60004800000 */
[----:B------:R-:W-:-:S04]  /*1fb90*/  IMAD.WIDE.U32 R34, P0, R77, R42, R56 ;  /* 0x0000002a4d227225 */ /* 0x000fc80007800038 */
[----:B------:R-:W-:Y:S01]  /*1fba0*/  IMAD.WIDE.U32.X R44, R95, R69, R32, P2 ;  /* 0x000000455f2c7225 */ /* 0x000fe200010e0420 */
[----:B------:R-:W-:-:S03]  /*1fbb0*/  IADD3 RZ, P4, PT, R47, R34, RZ ;  /* 0x000000222fff7210 */ /* 0x000fc60007f9e0ff */
[----:B------:R-:W-:Y:S01]  /*1fbc0*/  IMAD.WIDE.U32 R88, R43, R74, RZ ;  /* 0x0000004a2b587225 */ /* 0x000fe200078e00ff */
[----:B------:R-:W-:-:S03]  /*1fbd0*/  IADD3 R34, P1, PT, R21, R44, RZ ;  /* 0x0000002c15227210 */ /* 0x000fc60007f3e0ff */
[----:B------:R-:W-:-:S04]  /*1fbe0*/  IMAD.WIDE.U32 R56, R95, R66, RZ ;  /* 0x000000425f387225 */ /* 0x000fc800078e00ff */
[----:B------:R-:W-:-:S04]  /*1fbf0*/  IMAD.WIDE.U32 R46, R30, R66, RZ ;  /* 0x000000421e2e7225 */ /* 0x000fc800078e00ff */
[----:B------:R-:W-:-:S04]  /*1fc00*/  IMAD.WIDE.U32 R32, P2, R75, R42, R88 ;  /* 0x0000002a4b207225 */ /* 0x000fc80007840058 */
[----:B------:R-:W-:Y:S02]  /*1fc10*/  IMAD.X R58, RZ, RZ, R45, P1 ;  /* 0x000000ffff3a7224 */ /* 0x000fe400008e062d */
[----:B------:R-:W-:Y:S01]  /*1fc20*/  IMAD.X R89, RZ, RZ, RZ, P3 ;  /* 0x000000ffff597224 */ /* 0x000fe200018e06ff */
[----:B------:R-:W-:Y:S01]  /*1fc30*/  IADD3 R21, P3, PT, R39, R46, RZ ;  /* 0x0000002e27157210 */ /* 0x000fe20007f7e0ff */
[----:B------:R-:W-:-:S04]  /*1fc40*/  IMAD.WIDE.U32 R56, P1, R30, R67, R56 ;  /* 0x000000431e387225 */ /* 0x000fc80007820038 */
[----:B------:R-:W-:Y:S02]  /*1fc50*/  IMAD.MOV.U32 R88, RZ, RZ, R59 ;  /* 0x000000ffff587224 */ /* 0x000fe400078e003b */
[----:B------:R-:W-:-:S04]  /*1fc60*/  IMAD.WIDE.U32 R96, R42, R74, RZ ;  /* 0x0000004a2a607225 */ /* 0x000fc800078e00ff */
[----:B------:R-:W-:Y:S01]  /*1fc70*/  IMAD R31, R77, R42, RZ ;  /* 0x0000002a4d1f7224 */ /* 0x000fe200078e02ff */
[----:B------:R-:W-:Y:S01]  /*1fc80*/  IADD3 RZ, P6, PT, R97, R32, RZ ;  /* 0x0000002061ff7210 */ /* 0x000fe20007fde0ff */
[----:B------:R-:W-:Y:S01]  /*1fc90*/  IMAD.X R37, RZ, RZ, RZ, P1 ;  /* 0x000000ffff257224 */ /* 0x000fe200008e06ff */
[----:B------:R-:W-:Y:S01]  /*1fca0*/  ISETP.GE.U32.AND P1, PT, R21, R46, PT ;  /* 0x0000002e1500720c */ /* 0x000fe20003f26070 */
[----:B------:R-:W-:Y:S01]  /*1fcb0*/  IMAD.WIDE.U32.X R44, R79, R43, R88, P5 ;  /* 0x0000002b4f2c7225 */ /* 0x000fe200028e0458 */
[----:B------:R-:W-:-:S03]  /*1fcc0*/  IADD3 R55, P5, PT, R47, R56, RZ ;  /* 0x000000382f377210 */ /* 0x000fc60007fbe0ff */
[----:B------:R-:W-:-:S04]  /*1fcd0*/  IMAD.WIDE.U32 R46, R76, R42, RZ ;  /* 0x0000002a4c2e7225 */ /* 0x000fc800078e00ff */
[----:B------:R-:W-:Y:S02]  /*1fce0*/  IMAD R59, R76, R43, R31 ;  /* 0x0000002b4c3b7224 */ /* 0x000fe400078e021f */
[----:B------:R-:W-:Y:S01]  /*1fcf0*/  IMAD.X R39, RZ, RZ, RZ, P0 ;  /* 0x000000ffff277224 */ /* 0x000fe200000e06ff */
[----:B------:R-:W-:Y:S01]  /*1fd00*/  IADD3 R31, P0, PT, R44, R46, RZ ;  /* 0x0000002e2c1f7210 */ /* 0x000fe20007f1e0ff */
[----:B------:R-:W-:Y:S01]  /*1fd10*/  IMAD.X R32, R55, 0x1, R36, P3 ;  /* 0x0000000137207824 */ /* 0x000fe200018e0624 */
[----:B------:R-:W-:Y:S01]  /*1fd20*/  IADD3 R92, P3, PT, R21, R34, RZ ;  /* 0x00000022155c7210 */ /* 0x000fe20007f7e0ff */
[----:B------:R-:W-:Y:S02]  /*1fd30*/  IMAD.IADD R21, R47, 0x1, R59 ;  /* 0x000000012f157824 */ /* 0x000fe400078e023b */
[----:B------:R-:W-:Y:S01]  /*1fd40*/  IMAD.MOV.U32 R38, RZ, RZ, R35 ;  /* 0x000000ffff267224 */ /* 0x000fe200078e0023 */
[C---:B------:R-:W-:Y:S01]  /*1fd50*/  ISETP.GE.U32.AND.EX P1, PT, R32.reuse, R55, PT, P1 ;  /* 0x000000372000720c */ /* 0x040fe20003f26110 */
[----:B------:R-:W-:Y:S01]  /*1fd60*/  IMAD.X R89, R32, 0x1, R58, P3 ;  /* 0x0000000120597824 */ /* 0x000fe200018e063a */
[----:B------:R-:W-:Y:S01]  /*1fd70*/  ISETP.GE.U32.AND P3, PT, R31, R46, PT ;  /* 0x0000002e1f00720c */ /* 0x000fe20003f66070 */
[----:B------:R-:W-:Y:S01]  /*1fd80*/  IMAD.X R56, R21, 0x1, R45, P0 ;  /* 0x0000000115387824 */ /* 0x000fe200000e062d */
[----:B------:R-:W-:Y:S01]  /*1fd90*/  ISETP.GE.U32.AND P0, PT, R92, R34, PT ;  /* 0x000000225c00720c */ /* 0x000fe20003f06070 */
[----:B------:R-:W-:Y:S01]  /*1fda0*/  IMAD R32, R79, R40, RZ ;  /* 0x000000284f207224 */ /* 0x000fe200078e02ff */
[----:B------:R-:W-:Y:S01]  /*1fdb0*/  SEL R88, RZ, 0x1, P1 ;  /* 0x00000001ff587807 */ /* 0x000fe20000800000 */
[----:B------:R-:W-:Y:S01]  /*1fdc0*/  IMAD.WIDE.U32 R44, R41, R78, RZ ;  /* 0x0000004e292c7225 */ /* 0x000fe200078e00ff */
[----:B------:R-:W-:-:S02]  /*1fdd0*/  ISETP.GE.U32.AND.EX P3, PT, R56, R21, PT, P3 ;  /* 0x000000153800720c */ /* 0x000fc40003f66130 */
[----:B------:R-:W-:Y:S01]  /*1fde0*/  ISETP.GE.U32.AND.EX P0, PT, R89, R58, PT, P0 ;  /* 0x0000003a5900720c */ /* 0x000fe20003f06100 */
[-C--:B------:R-:W-:Y:S01]  /*1fdf0*/  IMAD R21, R75, R42.reuse, RZ ;  /* 0x0000002a4b157224 */ /* 0x080fe200078e02ff */
[----:B------:R-:W-:Y:S01]  /*1fe00*/  SEL R55, RZ, 0x1, P3 ;  /* 0x00000001ff377807 */ /* 0x000fe20001800000 */
[----:B------:R-:W-:Y:S02]  /*1fe10*/  IMAD.MOV.U32 R36, RZ, RZ, R57 ;  /* 0x000000ffff247224 */ /* 0x000fe400078e0039 */
[----:B------:R-:W-:-:S04]  /*1fe20*/  IMAD.WIDE.U32 R34, R74, R42, RZ ;  /* 0x0000002a4a227225 */ /* 0x000fc800078e00ff */
[----:B------:R-:W-:Y:S02]  /*1fe30*/  IMAD R21, R74, R43, R21 ;  /* 0x0000002b4a157224 */ /* 0x000fe400078e0215 */
[----:B------:R-:W-:-:S04]  /*1fe40*/  IMAD.WIDE.U32 R46, R78, R40, RZ ;  /* 0x000000284e2e7225 */ /* 0x000fc800078e00ff */
[----:B------:R-:W-:Y:S02]  /*1fe50*/  IMAD R57, R78, R41, R32 ;  /* 0x000000294e397224 */ /* 0x000fe400078e0220 */
[----:B------:R-:W-:-:S04]  /*1fe60*/  IMAD.WIDE.U32 R58, P3, R79, R40, R44 ;  /* 0x000000284f3a7225 */ /* 0x000fc8000786002c */
[----:B------:R-:W-:Y:S02]  /*1fe70*/  IMAD.IADD R60, R35, 0x1, R21 ;  /* 0x00000001233c7824 */ /* 0x000fe400078e0215 */
[----:B------:R-:W-:-:S04]  /*1fe80*/  IMAD.WIDE.U32.X R44, R77, R43, R38, P4 ;  /* 0x0000002b4d2c7225 */ /* 0x000fc800020e0426 */
[----:B------:R-:W-:Y:S01]  /*1fe90*/  IMAD.IADD R21, R47, 0x1, R57 ;  /* 0x000000012f157824 */ /* 0x000fe200078e0239 */
[-C--:B------:R-:W-:Y:S01]  /*1fea0*/  IADD3 R57, P4, PT, R31, R46.reuse, RZ ;  /* 0x0000002e1f397210 */ /* 0x080fe20007f9e0ff */
[----:B------:R-:W-:Y:S01]  /*1feb0*/  IMAD.WIDE.U32.X R38, R95, R67, R36, P5 ;  /* 0x000000435f267225 */ /* 0x000fe200028e0424 */
[----:B------:R-:W-:Y:S02]  /*1fec0*/  SEL R31, RZ, 0x1, P0 ;  /* 0x00000001ff1f7807 */ /* 0x000fe40000000000 */
[----:B------:R-:W-:Y:S01]  /*1fed0*/  ISETP.GE.U32.AND P0, PT, R57, R46, PT ;  /* 0x0000002e3900720c */ /* 0x000fe20003f06070 */
[----:B------:R-:W-:Y:S01]  /*1fee0*/  IMAD.X R56, R21, 0x1, R56, P4 ;  /* 0x0000000115387824 */ /* 0x000fe200020e0638 */
[----:B------:R-:W-:Y:S01]  /*1fef0*/  IADD3 R55, P1, P5, R34, R44, R55 ;  /* 0x0000002c22377210 */ /* 0x000fe20007d3e037 */
[----:B------:R-:W-:-:S03]  /*1ff00*/  IMAD.WIDE.U32 R46, R40, R78, RZ ;  /* 0x0000004e282e7225 */ /* 0x000fc600078e00ff */
[----:B------:R-:W-:Y:S01]  /*1ff10*/  ISETP.GE.U32.AND.EX P0, PT, R56, R21, PT, P0 ;  /* 0x000000153800720c */ /* 0x000fe20003f06100 */
[----:B------:R-:W-:Y:S01]  /*1ff20*/  IMAD R21, R77, R40, RZ ;  /* 0x000000284d157224 */ /* 0x000fe200078e02ff */
[----:B------:R-:W-:Y:S01]  /*1ff30*/  IADD3.X R91, PT, PT, R60, R45, RZ, P1, P5 ;  /* 0x0000002d3c5b7210 */ /* 0x000fe20000fea4ff */
[----:B------:R-:W-:Y:S01]  /*1ff40*/  IMAD.X R37, RZ, RZ, RZ, P3 ;  /* 0x000000ffff257224 */ /* 0x000fe200018e06ff */
[----:B------:R-:W-:Y:S01]  /*1ff50*/  IADD3 RZ, P3, PT, R47, R58, RZ ;  /* 0x0000003a2fff7210 */ /* 0x000fe20007f7e0ff */
[C---:B------:R-:W-:Y:S01]  /*1ff60*/  IMAD.WIDE.U32 R44, R76.reuse, R40, RZ ;  /* 0x000000284c2c7225 */ /* 0x040fe200078e00ff */
[----:B------:R-:W-:Y:S02]  /*1ff70*/  IADD3 R88, P1, P4, R31, R38, R88 ;  /* 0x000000261f587210 */ /* 0x000fe40007c3e058 */
[----:B------:R-:W-:Y:S01]  /*1ff80*/  SEL R101, RZ, 0x1, P0 ;  /* 0x00000001ff657807 */ /* 0x000fe20000000000 */
[----:B------:R-:W-:Y:S01]  /*1ff90*/  IMAD R21, R76, R41, R21 ;  /* 0x000000294c157224 */ /* 0x000fe200078e0215 */
[----:B------:R-:W-:Y:S01]  /*1ffa0*/  IADD3.X R104, PT, PT, RZ, R39, RZ, P1, P4 ;  /* 0x00000027ff687210 */ /* 0x000fe20000fe84ff */
[----:B------:R-:W-:-:S04]  /*1ffb0*/  IMAD.WIDE.U32 R46, R41, R76, RZ ;  /* 0x0000004c292e7225 */ /* 0x000fc800078e00ff */
[----:B------:R-:W-:Y:S02]  /*1ffc0*/  IMAD.MOV.U32 R36, RZ, RZ, R59 ;  /* 0x000000ffff247224 */ /* 0x000fe400078e003b */
[----:B------:R-:W-:Y:S01]  /*1ffd0*/  IMAD.IADD R32, R45, 0x1, R21 ;  /* 0x000000012d207824 */ /* 0x000fe200078e0215 */
[----:B------:R-:W-:Y:S01]  /*1ffe0*/  IADD3 R21, P0, PT, R55, R44, RZ ;  /* 0x0000002c37157210 */ /* 0x000fe20007f1e0ff */
[----:B------:R-:W-:-:S04]  /*1fff0*/  IMAD.WIDE.U32.X R96, R79, R41, R36, P3 ;  /* 0x000000294f607225 */ /* 0x000fc800018e0424 */
[----:B------:R-:W-:-:S04]  /*20000*/  IMAD.WIDE.U32 R46, P1, R77, R40, R46 ;  /* 0x000000284d2e7225 */ /* 0x000fc8000782002e */
[----:B------:R-:W-:-:S04]  /*20010*/  IMAD.WIDE.U32 R102, R40, R76, RZ ;  /* 0x0000004c28667225 */ /* 0x000fc800078e00ff */
[----:B------:R-:W-:Y:S01]  /*20020*/  IMAD.WIDE.U32 R38, R43, R72, RZ ;  /* 0x000000482b267225 */ /* 0x000fe200078e00ff */
[----:B------:R-:W-:-:S03]  /*20030*/  IADD3 RZ, P5, PT, R103, R46, RZ ;  /* 0x0000002e67ff7210 */ /* 0x000fc60007fbe0ff */
[----:B------:R-:W-:Y:S02]  /*20040*/  IMAD.X R37, RZ, RZ, RZ, P2 ;  /* 0x000000ffff257224 */ /* 0x000fe400010e06ff */
[----:B------:R-:W-:Y:S01]  /*20050*/  IMAD.X R31, R32, 0x1, R91, P0 ;  /* 0x00000001201f7824 */ /* 0x000fe200000e065b */
[----:B------:R-:W-:Y:S01]  /*20060*/  IADD3 R101, P0, P2, R21, R96, R101 ;  /* 0x0000006015657210 */ /* 0x000fe20007a1e065 */
[----:B------:R-:W-:Y:S01]  /*20070*/  IMAD.X R35, RZ, RZ, RZ, P1 ;  /* 0x000000ffff237224 */ /* 0x000fe200008e06ff */
[----:B------:R-:W-:Y:S01]  /*20080*/  ISETP.GE.U32.AND P1, PT, R55, R34, PT ;  /* 0x000000223700720c */ /* 0x000fe20003f26070 */
[----:B------:R-:W-:Y:S01]  /*20090*/  IMAD.MOV.U32 R34, RZ, RZ, R47 ;  /* 0x000000ffff227224 */ /* 0x000fe200078e002f */
[----:B------:R-:W-:Y:S01]  /*200a0*/  IADD3.X R103, PT, PT, R31, R97, RZ, P0, P2 ;  /* 0x000000611f677210 */ /* 0x000fe200007e44ff */
[----:B------:R-:W-:Y:S01]  /*200b0*/  IMAD.WIDE.U32 R46, R95, R64, RZ ;  /* 0x000000405f2e7225 */ /* 0x000fe200078e00ff */
[----:B------:R-:W-:Y:S02]  /*200c0*/  ISETP.GE.U32.AND P0, PT, R21, R44, PT ;  /* 0x0000002c1500720c */ /* 0x000fe40003f06070 */
[----:B------:R-:W-:Y:S01]  /*200d0*/  ISETP.GE.U32.AND.EX P1, PT, R91, R60, PT, P1 ;  /* 0x0000003c5b00720c */ /* 0x000fe20003f26110 */
[----:B------:R-:W-:Y:S01]  /*200e0*/  IMAD.WIDE.U32 R58, R42, R72, RZ ;  /* 0x000000482a3a7225 */ /* 0x000fe200078e00ff */
[----:B------:R-:W-:-:S02]  /*200f0*/  ISETP.GE.U32.AND P2, PT, R101, R21, PT ;  /* 0x000000156500720c */ /* 0x000fc40003f46070 */
[----:B------:R-:W-:Y:S01]  /*20100*/  SEL R55, RZ, 0x1, P1 ;  /* 0x00000001ff377807 */ /* 0x000fe20000800000 */
[----:B------:R-:W-:Y:S01]  /*20110*/  IMAD.WIDE.U32 R38, P4, R73, R42, R38 ;  /* 0x0000002a49267225 */ /* 0x000fe20007880026 */
[----:B------:R-:W-:Y:S02]  /*20120*/  ISETP.GE.U32.AND.EX P0, PT, R31, R32, PT, P0 ;  /* 0x000000201f00720c */ /* 0x000fe40003f06100 */
[----:B------:R-:W-:Y:S01]  /*20130*/  ISETP.GE.U32.AND.EX P2, PT, R103, R31, PT, P2 ;  /* 0x0000001f6700720c */ /* 0x000fe20003f46120 */
[----:B------:R-:W-:Y:S01]  /*20140*/  IMAD.MOV.U32 R36, RZ, RZ, R33 ;  /* 0x000000ffff247224 */ /* 0x000fe200078e0021 */
[----:B------:R-:W-:Y:S01]  /*20150*/  IADD3 RZ, P3, PT, R59, R38, RZ ;  /* 0x000000263bff7210 */ /* 0x000fe20007f7e0ff */
[-C--:B------:R-:W-:Y:S01]  /*20160*/  IMAD R21, R73, R42.reuse, RZ ;  /* 0x0000002a49157224 */ /* 0x080fe200078e02ff */
[----:B------:R-:W-:Y:S01]  /*20170*/  SEL R111, RZ, 0x1, P2 ;  /* 0x00000001ff6f7807 */ /* 0x000fe20001000000 */
[----:B------:R-:W-:-:S04]  /*20180*/  IMAD.WIDE.U32 R44, R72, R42, RZ ;  /* 0x0000002a482c7225 */ /* 0x000fc800078e00ff */
[----:B------:R-:W-:Y:S02]  /*20190*/  IMAD R21, R72, R43, R21 ;  /* 0x0000002b48157224 */ /* 0x000fe400078e0215 */
[----:B------:R-:W-:-:S04]  /*201a0*/  IMAD.WIDE.U32 R46, P1, R30, R65, R46 ;  /* 0x000000411e2e7225 */ /* 0x000fc8000782002e */
[----:B------:R-:W-:-:S04]  /*201b0*/  IMAD.WIDE.U32.X R36, R75, R43, R36, P6 ;  /* 0x0000002b4b247225 */ /* 0x000fc800030e0424 */
[----:B------:R-:W-:-:S04]  /*201c0*/  IMAD.WIDE.U32 R58, R30, R64, RZ ;  /* 0x000000401e3a7225 */ /* 0x000fc800078e00ff */
[----:B------:R-:W-:Y:S01]  /*201d0*/  IMAD.IADD R31, R45, 0x1, R21 ;  /* 0x000000012d1f7824 */ /* 0x000fe200078e0215 */
[-C--:B------:R-:W-:Y:S01]  /*201e0*/  IADD3 R29, P6, PT, R29, R58.reuse, RZ ;  /* 0x0000003a1d1d7210 */ /* 0x080fe20007fde0ff */
[----:B------:R-:W-:Y:S01]  /*201f0*/  IMAD.WIDE.U32.X R34, R77, R41, R34, P5 ;  /* 0x000000294d227225 */ /* 0x000fe200028e0422 */
[----:B------:R-:W-:Y:S02]  /*20200*/  SEL R21, RZ, 0x1, P0 ;  /* 0x00000001ff157807 */ /* 0x000fe40000000000 */
[----:B------:R-:W-:Y:S01]  /*20210*/  ISETP.GE.U32.AND P0, PT, R29, R58, PT ;  /* 0x0000003a1d00720c */ /* 0x000fe20003f06070 */
[----:B------:R-:W-:Y:S01]  /*20220*/  IMAD.X R33, RZ, RZ, RZ, P1 ;  /* 0x000000ffff217224 */ /* 0x000fe200008e06ff */
[----:B------:R-:W-:Y:S01]  /*20230*/  IADD3 R45, P1, P5, R44, R36, R55 ;  /* 0x000000242c2d7210 */ /* 0x000fe20007d3e037 */
[----:B------:R-:W-:Y:S01]  /*20240*/  IMAD.MOV.U32 R32, RZ, RZ, R47 ;  /* 0x000000ffff207224 */ /* 0x000fe200078e002f */
[----:B------:R-:W-:Y:S01]  /*20250*/  IADD3 R55, P2, PT, R59, R46, RZ ;  /* 0x0000002e3b377210 */ /* 0x000fe20007f5e0ff */
[----:B------:R-:W-:Y:S01]  /*20260*/  IMAD.WIDE.U32 R58, R41, R74, RZ ;  /* 0x0000004a293a7225 */ /* 0x000fe200078e00ff */
[----:B------:R-:W-:-:S02]  /*20270*/  IADD3.X R38, PT, PT, R31, R37, RZ, P1, P5 ;  /* 0x000000251f267210 */ /* 0x000fc40000fea4ff */
[----:B------:R-:W-:Y:S01]  /*20280*/  IADD3 R111, P1, P5, R111, R34, R21 ;  /* 0x000000226f6f7210 */ /* 0x000fe20007d3e015 */
[-C--:B------:R-:W-:Y:S02]  /*20290*/  IMAD R21, R75, R40.reuse, RZ ;  /* 0x000000284b157224 */ /* 0x080fe400078e02ff */
[----:B------:R-:W-:Y:S01]  /*202a0*/  IMAD.WIDE.U32 R36, R74, R40, RZ ;  /* 0x000000284a247225 */ /* 0x000fe200078e00ff */
[----:B------:R-:W-:-:S03]  /*202b0*/  IADD3.X R107, PT, PT, RZ, R35, RZ, P1, P5 ;  /* 0x00000023ff6b7210 */ /* 0x000fc60000fea4ff */
[----:B------:R-:W-:Y:S01]  /*202c0*/  IMAD R91, R74, R41, R21 ;  /* 0x000000294a5b7224 */ /* 0x000fe200078e0215 */
[----:B------:R-:W-:Y:S01]  /*202d0*/  IADD3 R21, P5, PT, R29, R88, RZ ;  /* 0x000000581d157210 */ /* 0x000fe20007fbe0ff */
[----:B------:R-:W-:-:S04]  /*202e0*/  IMAD.WIDE.U32 R46, R40, R74, RZ ;  /* 0x0000004a282e7225 */ /* 0x000fc800078e00ff */
[----:B------:R-:W-:-:S04]  /*202f0*/  IMAD.WIDE.U32 R34, P1, R75, R40, R58 ;  /* 0x000000284b227225 */ /* 0x000fc8000782003a */
[----:B------:R-:W-:Y:S01]  /*20300*/  IMAD.X R29, R55, 0x1, R28, P6 ;  /* 0x00000001371d7824 */ /* 0x000fe200030e061c */
[----:B------:R-:W-:Y:S01]  /*20310*/  IADD3 R28, P6, PT, R45, R36, RZ ;  /* 0x000000242d1c7210 */ /* 0x000fe20007fde0ff */
[----:B------:R-:W-:Y:S02]  /*20320*/  IMAD.IADD R37, R37, 0x1, R91 ;  /* 0x0000000125257824 */ /* 0x000fe400078e025b */
[----:B------:R-:W-:Y:S01]  /*20330*/  IMAD.X R91, R29, 0x1, R104, P5 ;  /* 0x000000011d5b7824 */ /* 0x000fe200028e0668 */
[----:B------:R-:W-:Y:S01]  /*20340*/  IADD3 RZ, P5, PT, R47, R34, RZ ;  /* 0x000000222fff7210 */ /* 0x000fe20007fbe0ff */
[----:B------:R-:W-:Y:S01]  /*20350*/  IMAD.WIDE.U32.X R32, R95, R65, R32, P2 ;  /* 0x000000415f207225 */ /* 0x000fe200010e0420 */
[----:B------:R-:W-:Y:S02]  /*20360*/  ISETP.GE.U32.AND P2, PT, R21, R88, PT ;  /* 0x000000581500720c */ /* 0x000fe40003f46070 */
[----:B------:R-:W-:Y:S01]  /*20370*/  ISETP.GE.U32.AND.EX P0, PT, R29, R55, PT, P0 ;  /* 0x000000371d00720c */ /* 0x000fe20003f06100 */
[----:B------:R-:W-:Y:S01]  /*20380*/  IMAD.X R34, R37, 0x1, R38, P6 ;  /* 0x0000000125227824 */ /* 0x000fe200030e0626 */
[----:B------:R-:W-:Y:S01]  /*20390*/  IADD3 R111, P6, PT, R28, R111, RZ ;  /* 0x0000006f1c6f7210 */ /* 0x000fe20007fde0ff */
[----:B------:R-:W-:Y:S01]  /*203a0*/  IMAD.X R29, RZ, RZ, RZ, P1 ;  /* 0x000000ffff1d7224 */ /* 0x000fe200008e06ff */
[----:B------:R-:W-:Y:S01]  /*203b0*/  ISETP.GE.U32.AND.EX P2, PT, R91, R104, PT, P2 ;  /* 0x000000685b00720c */ /* 0x000fe20003f46120 */
[----:B------:R-:W-:Y:S01]  /*203c0*/  IMAD.WIDE.U32 R58, R41, R72, RZ ;  /* 0x00000048293a7225 */ /* 0x000fe200078e00ff */
[----:B------:R-:W-:-:S02]  /*203d0*/  SEL R60, RZ, 0x1, P0 ;  /* 0x00000001ff3c7807 */ /* 0x000fc40000000000 */
[----:B------:R-:W-:Y:S01]  /*203e0*/  ISETP.GE.U32.AND P0, PT, R28, R36, PT ;  /* 0x000000241c00720c */ /* 0x000fe20003f06070 */
[C---:B------:R-:W-:Y:S01]  /*203f0*/  IMAD.X R107, R34.reuse, 0x1, R107, P6 ;  /* 0x00000001226b7824 */ /* 0x040fe200030e066b */
[----:B------:R-:W-:Y:S01]  /*20400*/  ISETP.GE.U32.AND P1, PT, R111, R28, PT ;  /* 0x0000001c6f00720c */ /* 0x000fe20003f26070 */
[----:B------:R-:W-:Y:S01]  /*20410*/  IMAD.MOV.U32 R28, RZ, RZ, R35 ;  /* 0x000000ffff1c7224 */ /* 0x000fe200078e0023 */
[----:B------:R-:W-:Y:S01]  /*20420*/  SEL R47, RZ, 0x1, P2 ;  /* 0x00000001ff2f7807 */ /* 0x000fe20001000000 */
[----:B------:R-:W-:Y:S01]  /*20430*/  IMAD.WIDE.U32 R104, R23, R76, RZ ;  /* 0x0000004c17687225 */ /* 0x000fe200078e00ff */
[----:B------:R-:W-:Y:S02]  /*20440*/  ISETP.GE.U32.AND.EX P0, PT, R34, R37, PT, P0 ;  /* 0x000000252200720c */ /* 0x000fe40003f06100 */
[----:B------:R-:W-:Y:S01]  /*20450*/  ISETP.GE.U32.AND.EX P1, PT, R107, R34, PT, P1 ;  /* 0x000000226b00720c */ /* 0x000fe20003f26110 */
[----:B------:R-:W-:Y:S01]  /*20460*/  IMAD.WIDE.U32.X R28, R75, R41, R28, P5 ;  /* 0x000000294b1c7225 */ /* 0x000fe200028e041c */
[----:B------:R-:W-:-:S02]  /*20470*/  IADD3 R60, P2, P6, R47, R32, R60 ;  /* 0x000000202f3c7210 */ /* 0x000fc40007e5e03c */
[----:B------:R-:W-:Y:S01]  /*20480*/  SEL R88, RZ, 0x1, P0 ;  /* 0x00000001ff587807 */ /* 0x000fe20000000000 */
[----:B------:R-:W-:Y:S01]  /*20490*/  IMAD.WIDE.U32 R96, R23, R78, RZ ;  /* 0x0000004e17607225 */ /* 0x000fe200078e00ff */
[----:B------:R-:W-:Y:S02]  /*204a0*/  SEL R35, RZ, 0x1, P1 ;  /* 0x00000001ff237807 */ /* 0x000fe40000800000 */
[----:B------:R-:W-:Y:S01]  /*204b0*/  IADD3.X R55, PT, PT, RZ, R33, RZ, P2, P6 ;  /* 0x00000021ff377210 */ /* 0x000fe200017ec4ff */
[----:B------:R-:W-:Y:S01]  /*204c0*/  IMAD.WIDE.U32 R32, R40, R72, RZ ;  /* 0x0000004828207225 */ /* 0x000fe200078e00ff */
[----:B------:R-:W-:-:S03]  /*204d0*/  IADD3 R88, P0, P5, R35, R28, R88 ;  /* 0x0000001c23587210 */ /* 0x000fc60007d1e058 */
[----:B------:R-:W-:Y:S01]  /*204e0*/  IMAD.WIDE.U32 R58, P6, R73, R40, R58 ;  /* 0x00000028493a7225 */ /* 0x000fe200078c003a */
[----:B------:R-:W-:-:S03]  /*204f0*/  IADD3.X R99, PT, PT, RZ, R29, RZ, P0, P5 ;  /* 0x0000001dff637210 */ /* 0x000fc600007ea4ff */
[----:B------:R-:W-:Y:S01]  /*20500*/  IMAD.WIDE.U32 R36, R25, R78, RZ ;  /* 0x0000004e19247225 */ /* 0x000fe200078e00ff */
[----:B------:R-:W-:-:S03]  /*20510*/  IADD3 RZ, P2, PT, R33, R58, RZ ;  /* 0x0000003a21ff7210 */ /* 0x000fc60007f5e0ff */
[----:B------:R-:W-:-:S04]  /*20520*/  IMAD.WIDE.U32 R32, R22, R76, RZ ;  /* 0x0000004c16207225 */ /* 0x000fc800078e00ff */
[----:B------:R-:W-:-:S04]  /*20530*/  IMAD.WIDE.U32 R104, P5, R77, R22, R104 ;  /* 0x000000164d687225 */ /* 0x000fc800078a0068 */
[----:B------:R-:W-:Y:S02]  /*20540*/  IMAD.X R47, RZ, RZ, RZ, P4 ;  /* 0x000000ffff2f7224 */ /* 0x000fe400020e06ff */
[----:B------:R-:W-:-:S04]  /*20550*/  IMAD.WIDE.U32 R34, R22, R78, RZ ;  /* 0x0000004e16227225 */ /* 0x000fc800078e00ff */
[----:B------:R-:W-:-:S04]  /*20560*/  IMAD.WIDE.U32 R96, P1, R79, R22, R96 ;  /* 0x000000164f607225 */ /* 0x000fc80007820060 */
[----:B------:R-:W-:Y:S01]  /*20570*/  IMAD.WIDE.U32 R108, R24, R78, RZ ;  /* 0x0000004e186c7225 */ /* 0x000fe200078e00ff */
[----:B------:R-:W-:-:S03]  /*20580*/  IADD3 RZ, P0, PT, R35, R96, RZ ;  /* 0x0000006023ff7210 */ /* 0x000fc60007f1e0ff */
[----:B------:R-:W-:-:S04]  /*20590*/  IMAD.WIDE.U32 R36, P4, R79, R24, R36 ;  /* 0x000000184f247225 */ /* 0x000fc80007880024 */
[----:B------:R-:W-:Y:S01]  /*205a0*/  IMAD.X R29, RZ, RZ, RZ, P6 ;  /* 0x000000ffff1d7224 */ /* 0x000fe200030e06ff */
[----:B------:R-:W-:Y:S01]  /*205b0*/  IADD3 RZ, P6, PT, R33, R104, RZ ;  /* 0x0000006821ff7210 */ /* 0x000fe20007fde0ff */
[----:B------:R-:W-:Y:S01]  /*205c0*/  IMAD.X R33, RZ, RZ, RZ, P5 ;  /* 0x000000ffff217224 */ /* 0x000fe200028e06ff */
[----:B------:R-:W-:Y:S01]  /*205d0*/  IADD3 RZ, P5, PT, R109, R36, RZ ;  /* 0x000000246dff7210 */ /* 0x000fe20007fbe0ff */
[----:B------:R-:W-:Y:S01]  /*205e0*/  IMAD.X R35, RZ, RZ, RZ, P1 ;  /* 0x000000ffff237224 */ /* 0x000fe200008e06ff */
[----:B------:R-:W-:Y:S01]  /*205f0*/  ISETP.GE.U32.AND P1, PT, R45, R44, PT ;  /* 0x0000002c2d00720c */ /* 0x000fe20003f26070 */
[-C--:B------:R-:W-:Y:S02]  /*20600*/  IMAD R36, R73, R40.reuse, RZ ;  /* 0x0000002849247224 */ /* 0x080fe400078e02ff */
[----:B------:R-:W-:Y:S01]  /*20610*/  IMAD.MOV.U32 R46, RZ, RZ, R39 ;  /* 0x000000ffff2e7224 */ /* 0x000fe200078e0027 */
[----:B------:R-:W-:Y:S01]  /*20620*/  ISETP.GE.U32.AND.EX P1, PT, R38, R31, PT, P1 ;  /* 0x0000001f2600720c */ /* 0x000fe20003f26110 */
[----:B------:R-:W-:-:S04]  /*20630*/  IMAD.WIDE.U32 R44, R72, R40, RZ ;  /* 0x00000028482c7225 */ /* 0x000fc800078e00ff */
[----:B------:R-:W-:Y:S02]  /*20640*/  IMAD R113, R72, R41, R36 ;  /* 0x0000002948717224 */ /* 0x000fe400078e0224 */
[----:B------:R-:W-:Y:S02]  /*20650*/  IMAD.MOV.U32 R32, RZ, RZ, R105 ;  /* 0x000000ffff207224 */ /* 0x000fe400078e0069 */
[----:B------:R-:W-:Y:S02]  /*20660*/  IMAD.MOV.U32 R34, RZ, RZ, R97 ;  /* 0x000000ffff227224 */ /* 0x000fe400078e0061 */
[----:B------:R-:W-:-:S04]  /*20670*/  IMAD.WIDE.U32.X R104, R73, R43, R46, P3 ;  /* 0x0000002b49687225 */ /* 0x000fc800018e042e */
[----:B------:R-:W-:Y:S01]  /*20680*/  IMAD.IADD R113, R45, 0x1, R113 ;  /* 0x000000012d717824 */ /* 0x000fe200078e0271 */
[----:B------:R-:W-:Y:S01]  /*20690*/  SEL R45, RZ, 0x1, P1 ;  /* 0x00000001ff2d7807 */ /* 0x000fe20000800000 */
[----:B------:R-:W-:Y:S02]  /*206a0*/  IMAD R97, R79, R42, RZ ;  /* 0x0000002a4f617224 */ /* 0x000fe400078e02ff */
[----:B------:R-:W-:Y:S02]  /*206b0*/  IMAD.MOV.U32 R28, RZ, RZ, R59 ;  /* 0x000000ffff1c7224 */ /* 0x000fe400078e003b */
[----:B------:R-:W-:Y:S02]  /*206c0*/  IMAD R36, R89, R70, RZ ;  /* 0x0000004659247224 */ /* 0x000fe400078e02ff */
[----:B------:R-:W-:-:S04]  /*206d0*/  IMAD.WIDE.U32 R58, R95, R62, RZ ;  /* 0x0000003e5f3a7225 */ /* 0x000fc800078e00ff */
[----:B------:R-:W-:Y:S01]  /*206e0*/  IMAD.X R31, RZ, RZ, RZ, P4 ;  /* 0x000000ffff1f7224 */ /* 0x000fe200020e06ff */
[----:B------:R-:W-:Y:S01]  /*206f0*/  IADD3 R45, P3, P4, R44, R104, R45 ;  /* 0x000000682c2d7210 */ /* 0x000fe20007c7e02d */
[----:B------:R-:W-:Y:S02]  /*20700*/  IMAD R97, R78, R43, R97 ;  /* 0x0000002b4e617224 */ /* 0x000fe400078e0261 */
[----:B------:R-:W-:Y:S01]  /*20710*/  IMAD.WIDE.U32 R38, R92, R70, RZ ;  /* 0x000000465c267225 */ /* 0x000fe200078e00ff */
[----:B------:R-:W-:-:S03]  /*20720*/  IADD3.X R104, PT, PT, R113, R105, RZ, P3, P4 ;  /* 0x0000006971687210 */ /* 0x000fc60001fe84ff */
[----:B------:R-:W-:Y:S02]  /*20730*/  IMAD R43, R92, R71, R36 ;  /* 0x000000475c2b7224 */ /* 0x000fe400078e0224 */
[----:B------:R-:W-:-:S04]  /*20740*/  IMAD.WIDE.U32 R46, R30, R62, RZ ;  /* 0x0000003e1e2e7225 */ /* 0x000fc800078e00ff */
[----:B------:R-:W-:Y:S01]  /*20750*/  IMAD.WIDE.U32 R58, P1, R30, R63, R58 ;  /* 0x0000003f1e3a7225 */ /* 0x000fe2000782003a */
[----:B------:R-:W-:-:S03]  /*20760*/  IADD3 R115, P3, PT, R93, R46, RZ ;  /* 0x0000002e5d737210 */ /* 0x000fc60007f7e0ff */
[----:B------:R-:W-:Y:S01]  /*20770*/  IMAD.IADD R105, R39, 0x1, R43 ;  /* 0x0000000127697824 */ /* 0x000fe200078e022b */
[----:B------:R-:W-:Y:S01]  /*20780*/  IADD3 R39, P4, PT, R47, R58, RZ ;  /* 0x0000003a2f277210 */ /* 0x000fe20007f9e0ff */
[----:B------:R-:W-:Y:S02]  /*20790*/  IMAD.MOV.U32 R30, RZ, RZ, R37 ;  /* 0x000000ffff1e7224 */ /* 0x000fe400078e0025 */
[----:B------:R-:W-:Y:S02]  /*207a0*/  IMAD R40, R79, R22, RZ ;  /* 0x000000164f287224 */ /* 0x000fe400078e02ff */
[----:B------:R-:W-:-:S04]  /*207b0*/  IMAD.WIDE.U32 R108, R105, R68, RZ ;  /* 0x00000044696c7225 */ /* 0x000fc800078e00ff */
[----:B------:R-:W-:Y:S01]  /*207c0*/  IMAD.X R37, RZ, RZ, RZ, P1 ;  /* 0x000000ffff257224 */ /* 0x000fe200008e06ff */
[----:B------:R-:W-:Y:S01]  /*207d0*/  ISETP.GE.U32.AND P1, PT, R115, R46, PT ;  /* 0x0000002e7300720c */ /* 0x000fe20003f26070 */
[----:B------:R-:W-:Y:S02]  /*207e0*/  IMAD.MOV.U32 R36, RZ, RZ, R59 ;  /* 0x000000ffff247224 */ /* 0x000fe400078e003b */
[----:B------:R-:W-:-:S04]  /*207f0*/  IMAD.WIDE.U32 R58, R78, R22, RZ ;  /* 0x000000164e3a7225 */ /* 0x000fc800078e00ff */
[----:B------:R-:W-:Y:S02]  /*20800*/  IMAD R43, R78, R23, R40 ;  /* 0x000000174e2b7224 */ /* 0x000fe400078e0228 */
[----:B------:R-:W-:-:S04]  /*20810*/  IMAD.WIDE.U32.X R46, R95, R63, R36, P4 ;  /* 0x0000003f5f2e7225 */ /* 0x000fc800020e0424 */
[----:B------:R-:W-:Y:S01]  /*20820*/  IMAD.X R110, R48, 0x1, R39, P3 ;  /* 0x00000001306e7824 */ /* 0x000fe200018e0627 */
[----:B------:R-:W-:Y:S01]  /*20830*/  IADD3 R102, P3, PT, R101, R58, RZ ;  /* 0x0000003a65667210 */ /* 0x000fe20007f7e0ff */
[----:B------:R-:W-:-:S03]  /*20840*/  IMAD.WIDE.U32 R36, P4, R38, R69, R108 ;  /* 0x0000004526247225 */ /* 0x000fc6000788006c */
[----:B------:R-:W-:Y:S01]  /*20850*/  ISETP.GE.U32.AND.EX P1, PT, R110, R39, PT, P1 ;  /* 0x000000276e00720c */ /* 0x000fe20003f26110 */
[----:B------:R-:W-:-:S03]  /*20860*/  IMAD.WIDE.U32 R108, R38, R68, RZ ;  /* 0x00000044266c7225 */ /* 0x000fc600078e00ff */
[----:B------:R-:W-:Y:S01]  /*20870*/  SEL R101, RZ, 0x1, P1 ;  /* 0x00000001ff657807 */ /* 0x000fe20000800000 */
[----:B------:R-:W-:Y:S01]  /*20880*/  IMAD.WIDE.U32.X R40, R73, R41, R28, P2 ;  /* 0x0000002949287225 */ /* 0x000fe200010e041c */
[----:B------:R-:W-:Y:S02]  /*20890*/  LOP3.LUT R29, RZ, R108, RZ, 0x33, !PT ;  /* 0x0000006cff1d7212 */ /* 0x000fe400078e33ff */
[----:B------:R-:W-:Y:S01]  /*208a0*/  ISETP.GE.U32.AND P2, PT, R102, R58, PT ;  /* 0x0000003a6600720c */ /* 0x000fe20003f46070 */
[----:B------:R-:W-:Y:S02]  /*208b0*/  IMAD.IADD R28, R59, 0x1, R43 ;  /* 0x000000013b1c7824 */ /* 0x000fe400078e022b */
[----:B------:R-:W-:Y:S01]  /*208c0*/  IMAD.X R59, RZ, RZ, RZ, P4 ;  /* 0x000000ffff3b7224 */ /* 0x000fe200020e06ff */
[----:B------:R-:W-:Y:S01]  /*208d0*/  IADD3 R36, P4, PT, R109, R36, RZ ;  /* 0x000000246d247210 */ /* 0x000fe20007f9e0ff */
[----:B------:R-:W-:Y:S01]  /*208e0*/  IMAD.X R103, R28, 0x1, R103, P3 ;  /* 0x000000011c677824 */ /* 0x000fe200018e0667 */
[----:B------:R-:W-:Y:S01]  /*208f0*/  ISETP.GT.U32.AND P3, PT, R92, R29, PT ;  /* 0x0000001d5c00720c */ /* 0x000fe20003f64070 */
[----:B------:R-:W-:Y:S01]  /*20900*/  IMAD R43, R77, R22, RZ ;  /* 0x000000164d2b7224 */ /* 0x000fe200078e02ff */
[----:B------:R-:W-:Y:S01]  /*20910*/  LOP3.LUT R36, RZ, R36, RZ, 0x33, !PT ;  /* 0x00000024ff247212 */ /* 0x000fe200078e33ff */
[----:B------:R-:W-:Y:S01]  /*20920*/  IMAD.WIDE.U32 R92, R76, R22, RZ ;  /* 0x000000164c5c7225 */ /* 0x000fe200078e00ff */
[----:B------:R-:W-:-:S02]  /*20930*/  ISETP.GE.U32.AND.EX P2, PT, R103, R28, PT, P2 ;  /* 0x0000001c6700720c */ /* 0x000fc40003f46120 */
[----:B------:R-:W-:Y:S01]  /*20940*/  ISETP.GT.U32.AND.EX P3, PT, R89, R36, PT, P3 ;  /* 0x000000245900720c */ /* 0x000fe20003f64130 */
[-C--:B------:R-:W-:Y:S01]  /*20950*/  IMAD R29, R76, R23.reuse, R43 ;  /* 0x000000174c1d7224 */ /* 0x080fe200078e022b */
[----:B------:R-:W-:Y:S01]  /*20960*/  SEL R39, RZ, 0x1, P2 ;  /* 0x00000001ff277807 */ /* 0x000fe20001000000 */
[----:B------:R-:W-:Y:S01]  /*20970*/  IMAD.WIDE.U32 R42, R78, R42, RZ ;  /* 0x0000002a4e2a7225 */ /* 0x000fe200078e00ff */
[----:B------:R-:W-:Y:S02]  /*20980*/  IADD3 R111, P2, PT, R111, R92, RZ ;  /* 0x0000005c6f6f7210 */ /* 0x000fe40007f5e0ff */
[----:B------:R-:W-:Y:S01]  /*20990*/  SEL R89, RZ, 0x1, !P3 ;  /* 0x00000001ff597807 */ /* 0x000fe20005800000 */
[----:B------:R-:W-:Y:S02]  /*209a0*/  IMAD.MOV.U32 R58, RZ, RZ, R37 ;  /* 0x000000ffff3a7224 */ /* 0x000fe400078e0025 */
[----:B------:R-:W-:Y:S02]  /*209b0*/  IMAD.IADD R48, R93, 0x1, R29 ;  /* 0x000000015d307824 */ /* 0x000fe400078e021d */
[----:B------:R-:W-:-:S04]  /*209c0*/  IMAD.WIDE.U32.X R34, R79, R23, R34, P0 ;  /* 0x000000174f227225 */ /* 0x000fc800000e0422 */
[----:B------:R-:W-:-:S04]  /*209d0*/  IMAD.WIDE.U32 R28, R42, R70, RZ ;  /* 0x000000462a1c7225 */ /* 0x000fc800078e00ff */
[----:B------:R-:W-:Y:S01]  /*209e0*/  IMAD.WIDE.U32.X R58, R105, R69, R58, P4 ;  /* 0x00000045693a7225 */ /* 0x000fe200020e043a */
[----:B------:R-:W-:-:S03]  /*209f0*/  ISETP.GE.U32.AND P4, PT, R45, R44, PT ;  /* 0x0000002c2d00720c */ /* 0x000fc60003f86070 */
[----:B------:R-:W-:Y:S01]  /*20a00*/  IMAD.X R107, R48, 0x1, R107, P2 ;  /* 0x00000001306b7824 */ /* 0x000fe200010e066b */
[----:B------:R-:W-:Y:S01]  /*20a10*/  IADD3 R39, P2, P3, R111, R34, R39 ;  /* 0x000000226f277210 */ /* 0x000fe20007b5e027 */
[----:B------:R-:W-:Y:S01]  /*20a20*/  IMAD.WIDE.U32 R36, R28, R68, RZ ;  /* 0x000000441c247225 */ /* 0x000fe200078e00ff */
[----:B------:R-:W-:Y:S02]  /*20a30*/  IADD3 R96, P0, PT, R89, R58, RZ ;  /* 0x0000003a59607210 */ /* 0x000fe40007f1e0ff */
[----:B------:R-:W-:Y:S01]  /*20a40*/  IADD3.X R58, PT, PT, R107, R35, RZ, P2, P3 ;  /* 0x000000236b3a7210 */ /* 0x000fe200017e64ff */
[----:B------:R-:W-:Y:S01]  /*20a50*/  IMAD R44, R79, R24, RZ ;  /* 0x000000184f2c7224 */ /* 0x000fe200078e02ff */
[----:B------:R-:W-:Y:S01]  /*20a60*/  ISETP.GE.U32.AND P2, PT, R111, R92, PT ;  /* 0x0000005c6f00720c */ /* 0x000fe20003f46070 */
[----:B------:R-:W-:Y:S01]  /*20a70*/  IMAD.WIDE.U32.X R32, R77, R23, R32, P6 ;  /* 0x000000174d207225 */ /* 0x000fe200030e0420 */
[----:B------:R-:W-:Y:S02]  /*20a80*/  ISETP.GE.U32.AND.EX P4, PT, R104, R113, PT, P4 ;  /* 0x000000716800720c */ /* 0x000fe40003f86140 */
[----:B------:R-:W-:Y:S01]  /*20a90*/  IADD3 R93, P3, PT, R115, R60, RZ ;  /* 0x0000003c735d7210 */ /* 0x000fe20007f7e0ff */
[----:B------:R-:W-:Y:S01]  /*20aa0*/  IMAD.WIDE.U32 R112, R22, R72, RZ ;  /* 0x0000004816707225 */ /* 0x000fe200078e00ff */
[----:B------:R-:W-:-:S02]  /*20ab0*/  LOP3.LUT R35, RZ, R36, RZ, 0x33, !PT ;  /* 0x00000024ff237212 */ /* 0x000fc400078e33ff */
[----:B------:R-:W-:Y:S01]  /*20ac0*/  ISETP.GE.U32.AND.EX P1, PT, R107, R48, PT, P2 ;  /* 0x000000306b00720c */ /* 0x000fe20003f26120 */
[----:B------:R-:W-:Y:S01]  /*20ad0*/  IMAD.X R36, RZ, RZ, R59, P0 ;  /* 0x000000ffff247224 */ /* 0x000fe200000e063b */
[----:B------:R-:W-:Y:S01]  /*20ae0*/  SEL R89, RZ, 0x1, P4 ;  /* 0x00000001ff597807 */ /* 0x000fe20002000000 */
[----:B------:R-:W-:Y:S01]  /*20af0*/  IMAD.X R92, R110, 0x1, R55, P3 ;  /* 0x000000016e5c7824 */ /* 0x000fe200018e0637 */
[----:B------:R-:W-:Y:S01]  /*20b00*/  IADD3 R48, P4, PT, R45, R88, RZ ;  /* 0x000000582d307210 */ /* 0x000fe20007f9e0ff */
[----:B------:R-:W-:Y:S01]  /*20b10*/  IMAD R59, R78, R25, R44 ;  /* 0x000000194e3b7224 */ /* 0x000fe200078e022c */
[----:B------:R-:W-:Y:S01]  /*20b20*/  ISETP.GT.U32.AND P0, PT, R42, R35, PT ;  /* 0x000000232a00720c */ /* 0x000fe20003f04070 */
[----:B------:R-:W-:Y:S01]  /*20b30*/  IMAD.WIDE.U32 R34, R78, R24, RZ ;  /* 0x000000184e227225 */ /* 0x000fe200078e00ff */
[----:B------:R-:W-:Y:S02]  /*20b40*/  ISETP.GE.U32.AND P3, PT, R39, R111, PT ;  /* 0x0000006f2700720c */ /* 0x000fe40003f66070 */
[----:B------:R-:W-:Y:S01]  /*20b50*/  ISETP.GE.U32.AND P2, PT, R93, R60, PT ;  /* 0x0000003c5d00720c */ /* 0x000fe20003f46070 */
[----:B------:R-:W-:Y:S01]  /*20b60*/  IMAD.X R95, R104, 0x1, R99, P4 ;  /* 0x00000001685f7824 */ /* 0x000fe200020e0663 */
[----:B------:R-:W-:Y:S01]  /*20b70*/  ISETP.GE.U32.AND.EX P3, PT, R58, R107, PT, P3 ;  /* 0x0000006b3a00720c */ /* 0x000fe20003f66130 */
[----:B------:R-:W-:Y:S01]  /*20b80*/  IMAD.IADD R35, R35, 0x1, R59 ;  /* 0x0000000123237824 */ /* 0x000fe200078e023b */
[----:B------:R-:W-:Y:S01]  /*20b90*/  ISETP.GE.U32.AND P4, PT, R48, R45, PT ;  /* 0x0000002d3000720c */ /* 0x000fe20003f86070 */
[----:B------:R-:W-:Y:S01]  /*20ba0*/  IMAD.WIDE.U32.X R110, R79, R25, R30, P5 ;  /* 0x000000194f6e7225 */ /* 0x000fe200028e041e */
[----:B------:R-:W-:-:S02]  /*20bb0*/  ISETP.GE.U32.AND.EX P2, PT, R92, R55, PT, P2 ;  /* 0x000000375c00720c */ /* 0x000fc40003f46120 */
[----:B------:R-:W-:Y:S01]  /*20bc0*/  SEL R44, RZ, 0x1, P1 ;  /* 0x00000001ff2c7807 */ /* 0x000fe20000800000 */
[----:B------:R-:W-:Y:S01]  /*20bd0*/  IMAD.WIDE.U32 R30, R38, R66, RZ ;  /* 0x00000042261e7225 */ /* 0x000fe200078e00ff */
[----:B------:R-:W-:Y:S02]  /*20be0*/  IADD3 R55, P1, PT, R39, R34, RZ ;  /* 0x0000002227377210 */ /* 0x000fe40007f3e0ff */
[----:B------:R-:W-:Y:S01]  /*20bf0*/  ISETP.GE.U32.AND.EX P4, PT, R95, R104, PT, P4 ;  /* 0x000000685f00720c */ /* 0x000fe20003f86140 */
[----:B------:R-:W-:Y:S01]  /*20c00*/  IMAD.IADD R39, R43, 0x1, R97 ;  /* 0x000000012b277824 */ /* 0x000fe200078e0261 */
[----:B------:R-:W-:Y:S01]  /*20c10*/  SEL R43, RZ, 0x1, P3 ;  /* 0x00000001ff2b7807 */ /* 0x000fe20001800000 */
[----:B------:R-:W-:Y:S01]  /*20c20*/  IMAD.X R58, R35, 0x1, R58, P1 ;  /* 0x00000001233a7824 */ /* 0x000fe200008e063a */
[----:B------:R-:W-:Y:S02]  /*20c30*/  SEL R59, RZ, 0x1, P2 ;  /* 0x00000001ff3b7807 */ /* 0x000fe40001000000 */
[----:B------:R-:W-:Y:S01]  /*20c40*/  IADD3 R44, P6, P2, R43, R32, R44 ;  /* 0x000000202b2c7210 */ /* 0x000fe20007ade02c */
[----:B------:R-:W-:Y:S01]  /*20c50*/  IMAD R32, R39, R70, RZ ;  /* 0x0000004627207224 */ /* 0x000fe200078e02ff */
[----:B------:R-:W-:-:S02]  /*20c60*/  SEL R45, RZ, 0x1, P4 ;  /* 0x00000001ff2d7807 */ /* 0x000fc40002000000 */
[----:B------:R-:W-:Y:S01]  /*20c70*/  IADD3 R60, P1, P4, R59, R46, R101 ;  /* 0x0000002e3b3c7210 */ /* 0x000fe20007c3e065 */
[----:B------:R-:W-:Y:S01]  /*20c80*/  IMAD R97, R42, R71, R32 ;  /* 0x000000472a617224 */ /* 0x000fe200078e0220 */
[----:B------:R-:W-:Y:S01]  /*20c90*/  ISETP.GE.U32.AND P3, PT, R55, R34, PT ;  /* 0x000000223700720c */ /* 0x000fe20003f66070 */
[-C--:B------:R-:W-:Y:S01]  /*20ca0*/  IMAD R34, R75, R22.reuse, RZ ;  /* 0x000000164b227224 */ /* 0x080fe200078e02ff */
[----:B------:R-:W-:Y:S01]  /*20cb0*/  IADD3.X R43, PT, PT, RZ, R33, RZ, P6, P2 ;  /* 0x00000021ff2b7210 */ /* 0x000fe200037e44ff */
[C---:B------:R-:W-:Y:S01]  /*20cc0*/  IMAD.WIDE.U32 R32, R74.reuse, R22, RZ ;  /* 0x000000164a207225 */ /* 0x040fe200078e00ff */
[----:B------:R-:W-:Y:S02]  /*20cd0*/  IADD3.X R59, PT, PT, RZ, R47, RZ, P1, P4 ;  /* 0x0000002fff3b7210 */ /* 0x000fe40000fe84ff */
[----:B------:R-:W-:Y:S01]  /*20ce0*/  IADD3 R88, P1, P2, R45, R40, R89 ;  /* 0x000000282d587210 */ /* 0x000fe20007a3e059 */
[----:B------:R-:W-:Y:S01]  /*20cf0*/  IMAD R101, R74, R23, R34 ;  /* 0x000000174a657224 */ /* 0x000fe200078e0222 */
[----:B------:R-:W-:Y:S01]  /*20d00*/  ISETP.GE.U32.AND.EX P3, PT, R58, R35, PT, P3 ;  /* 0x000000233a00720c */ /* 0x000fe20003f66130 */
[----:B------:R-:W-:Y:S01]  /*20d10*/  IMAD R40, R77, R24, RZ ;  /* 0x000000184d287224 */ /* 0x000fe200078e02ff */
[----:B------:R-:W-:Y:S01]  /*20d20*/  IADD3.X R89, PT, PT, RZ, R41, RZ, P1, P2 ;  /* 0x00000029ff597210 */ /* 0x000fe20000fe44ff */
[----:B------:R-:W-:Y:S01]  /*20d30*/  IMAD.IADD R101, R33, 0x1, R101 ;  /* 0x0000000121657824 */ /* 0x000fe200078e0265 */
[----:B------:R-:W-:Y:S01]  /*20d40*/  IADD3 R99, P1, PT, R48, R32, RZ ;  /* 0x0000002030637210 */ /* 0x000fe20007f3e0ff */
[----:B------:R-:W-:Y:S01]  /*20d50*/  IMAD.WIDE.U32 R34, R76, R24, RZ ;  /* 0x000000184c227225 */ /* 0x000fe200078e00ff */
[----:B------:R-:W-:-:S02]  /*20d60*/  SEL R48, RZ, 0x1, P3 ;  /* 0x00000001ff307807 */ /* 0x000fc40001800000 */
[----:B------:R-:W-:Y:S01]  /*20d70*/  IADD3 R33, P2, PT, R99, R44, RZ ;  /* 0x0000002c63217210 */ /* 0x000fe20007f5e0ff */
[----:B------:R-:W-:Y:S02]  /*20d80*/  IMAD R45, R76, R25, R40 ;  /* 0x000000194c2d7224 */ /* 0x000fe400078e0228 */
[----:B------:R-:W-:Y:S01]  /*20d90*/  IMAD.X R104, R101, 0x1, R95, P1 ;  /* 0x0000000165687824 */ /* 0x000fe200008e065f */
[----:B------:R-:W-:Y:S01]  /*20da0*/  IADD3 R109, P3, PT, R33, R34, RZ ;  /* 0x00000022216d7210 */ /* 0x000fe20007f7e0ff */
[----:B------:R-:W-:Y:S01]  /*20db0*/  IMAD.WIDE.U32 R40, R105, R66, RZ ;  /* 0x0000004269287225 */ /* 0x000fe200078e00ff */
[----:B------:R-:W-:-:S03]  /*20dc0*/  IADD3 R95, P5, PT, R21, R30, RZ ;  /* 0x0000001e155f7210 */ /* 0x000fc60007fbe0ff */
[----:B------:R-:W-:Y:S02]  /*20dd0*/  IMAD.IADD R108, R35, 0x1, R45 ;  /* 0x00000001236c7824 */ /* 0x000fe400078e022d */
[----:B------:R-:W-:Y:S01]  /*20de0*/  IMAD.X R35, R104, 0x1, R43, P2 ;  /* 0x0000000168237824 */ /* 0x000fe200010e062b */
[----:B------:R-:W-:Y:S01]  /*20df0*/  IADD3 R48, P1, P2, R109, R110, R48 ;  /* 0x0000006e6d307210 */ /* 0x000fe20007a3e030 */
[----:B------:R-:W-:-:S04]  /*20e00*/  IMAD.WIDE.U32 R40, P4, R38, R67, R40 ;  /* 0x0000004326287225 */ /* 0x000fc80007880028 */
[----:B------:R-:W-:Y:S01]  /*20e10*/  IMAD.X R110, R108, 0x1, R35, P3 ;  /* 0x000000016c6e7824 */ /* 0x000fe200018e0623 */
[----:B------:R-:W-:Y:S01]  /*20e20*/  IADD3 R40, P6, PT, R31, R40, RZ ;  /* 0x000000281f287210 */ /* 0x000fe20007fde0ff */
[----:B------:R-:W-:Y:S01]  /*20e30*/  IMAD.WIDE.U32 R42, R23, R72, RZ ;  /* 0x00000048172a7225 */ /* 0x000fe200078e00ff */
[----:B------:R-:W-:Y:S02]  /*20e40*/  ISETP.GE.U32.AND P3, PT, R95, R30, PT ;  /* 0x0000001e5f00720c */ /* 0x000fe40003f66070 */
[----:B------:R-:W-:Y:S01]  /*20e50*/  IADD3.X R21, PT, PT, R110, R111, RZ, P1, P2 ;  /* 0x0000006f6e157210 */ /* 0x000fe20000fe44ff */
[----:B------:R-:W-:-:S04]  /*20e60*/  IMAD.WIDE.U32 R46, R23, R74, RZ ;  /* 0x0000004a172e7225 */ /* 0x000fc800078e00ff */
[----:B------:R-:W-:-:S04]  /*20e70*/  IMAD.WIDE.U32 R30, P2, R73, R22, R42 ;  /* 0x00000016491e7225 */ /* 0x000fc8000784002a */
[----:B------:R-:W-:-:S04]  /*20e80*/  IMAD.WIDE.U32 R44, R22, R74, RZ ;  /* 0x0000004a162c7225 */ /* 0x000fc800078e00ff */
[----:B------:R-:W-:-:S04]  /*20e90*/  IMAD.WIDE.U32 R46, P1, R75, R22, R46 ;  /* 0x000000164b2e7225 */ /* 0x000fc8000782002e */
[----:B------:R-:W-:Y:S01]  /*20ea0*/  IMAD.X R43, RZ, RZ, RZ, P4 ;  /* 0x000000ffff2b7224 */ /* 0x000fe200020e06ff */
[----:B------:R-:W-:Y:S01]  /*20eb0*/  IADD3 R95, P4, PT, R95, R96, RZ ;  /* 0x000000605f5f7210 */ /* 0x000fe20007f9e0ff */
[----:B------:R-:W-:Y:S01]  /*20ec0*/  IMAD.X R107, R40, 0x1, R91, P5 ;  /* 0x00000001286b7824 */ /* 0x000fe200028e065b */
[----:B------:R-:W-:Y:S01]  /*20ed0*/  IADD3 RZ, P5, PT, R45, R46, RZ ;  /* 0x0000002e2dff7210 */ /* 0x000fe20007fbe0ff */
[----:B------:R-:W-:Y:S02]  /*20ee0*/  IMAD.IADD R91, R29, 0x1, R97 ;  /* 0x000000011d5b7824 */ /* 0x000fe400078e0261 */
[----:B------:R-:W-:Y:S01]  /*20ef0*/  IMAD.X R45, RZ, RZ, RZ, P1 ;  /* 0x000000ffff2d7224 */ /* 0x000fe200008e06ff */
[----:B------:R-:W-:Y:S01]  /*20f00*/  ISETP.GE.U32.AND P1, PT, R95, R96, PT ;  /* 0x000000605f00720c */ /* 0x000fe20003f26070 */
[----:B------:R-:W-:Y:S01]  /*20f10*/  IMAD.X R97, R107, 0x1, R36, P4 ;  /* 0x000000016b617824 */ /* 0x000fe200020e0624 */
[----:B------:R-:W-:Y:S01]  /*20f20*/  IADD3 RZ, P4, PT, R113, R30, RZ ;  /* 0x0000001e71ff7210 */ /* 0x000fe20007f9e0ff */
[----:B------:R-:W-:Y:S01]  /*20f30*/  IMAD.WIDE.U32 R112, R91, R68, RZ ;  /* 0x000000445b707225 */ /* 0x000fe200078e00ff */
[----:B------:R-:W-:-:S02]  /*20f40*/  ISETP.GE.U32.AND.EX P3, PT, R107, R40, PT, P3 ;  /* 0x000000286b00720c */ /* 0x000fc40003f66130 */
[----:B------:R-:W-:Y:S01]  /*20f50*/  ISETP.GE.U32.AND.EX P1, PT, R97, R36, PT, P1 ;  /* 0x000000246100720c */ /* 0x000fe20003f26110 */
[----:B------:R-:W-:Y:S01]  /*20f60*/  IMAD.MOV.U32 R42, RZ, RZ, R41 ;  /* 0x000000ffff2a7224 */ /* 0x000fe200078e0029 */
[----:B------:R-:W-:Y:S01]  /*20f70*/  SEL R36, RZ, 0x1, P3 ;  /* 0x00000001ff247807 */ /* 0x000fe20001800000 */
[----:B------:R-:W-:Y:S01]  /*20f80*/  IMAD.MOV.U32 R44, RZ, RZ, R47 ;  /* 0x000000ffff2c7224 */ /* 0x000fe200078e002f */
[----:B------:R-:W-:Y:S01]  /*20f90*/  SEL R107, RZ, 0x1, P1 ;  /* 0x00000001ff6b7807 */ /* 0x000fe20000800000 */
[----:B------:R-:W-:Y:S01]  /*20fa0*/  IMAD.WIDE.U32.X R42, R105, R67, R42, P6 ;  /* 0x00000043692a7225 */ /* 0x000fe200030e042a */
[----:B------:R-:W-:Y:S02]  /*20fb0*/  ISETP.GE.U32.AND P3, PT, R99, R32, PT ;  /* 0x000000206300720c */ /* 0x000fe40003f66070 */
[----:B------:R-:W-:Y:S01]  /*20fc0*/  ISETP.GE.U32.AND P1, PT, R33, R99, PT ;  /* 0x000000632100720c */ /* 0x000fe20003f26070 */
[----:B------:R-:W-:Y:S01]  /*20fd0*/  IMAD.WIDE.U32 R40, P6, R28, R69, R112 ;  /* 0x000000451c287225 */ /* 0x000fe200078c0070 */
[----:B------:R-:W-:-:S02]  /*20fe0*/  ISETP.GE.U32.AND.EX P3, PT, R104, R101, PT, P3 ;  /* 0x000000656800720c */ /* 0x000fc40003f66130 */
[----:B------:R-:W-:Y:S01]  /*20ff0*/  ISETP.GE.U32.AND.EX P1, PT, R35, R104, PT, P1 ;  /* 0x000000682300720c */ /* 0x000fe20003f26110 */
[----:B------:R-:W-:Y:S01]  /*21000*/  IMAD.WIDE.U32.X R32, R75, R23, R44, P5 ;  /* 0x000000174b207225 */ /* 0x000fe200028e042c */
[----:B------:R-:W-:Y:S02]  /*21010*/  IADD3 R30, P5, PT, R37, R40, RZ ;  /* 0x00000028251e7210 */ /* 0x000fe40007fbe0ff */
[----:B------:R-:W-:Y:S01]  /*21020*/  SEL R40, RZ, 0x1, P3 ;  /* 0x00000001ff287807 */ /* 0x000fe20001800000 */
[----:B------:R-:W-:Y:S01]  /*21030*/  IMAD.X R45, RZ, RZ, RZ, P6 ;  /* 0x000000ffff2d7224 */ /* 0x000fe200030e06ff */
[----:B------:R-:W-:Y:S01]  /*21040*/  SEL R35, RZ, 0x1, P1 ;  /* 0x00000001ff237807 */ /* 0x000fe20000800000 */
[----:B------:R-:W-:Y:S01]  /*21050*/  IMAD.MOV.U32 R44, RZ, RZ, R41 ;  /* 0x000000ffff2c7224 */ /* 0x000fe200078e0029 */
[----:B------:R-:W-:Y:S01]  /*21060*/  IADD3 R107, P1, P3, R107, R42, R36 ;  /* 0x0000002a6b6b7210 */ /* 0x000fe20007b3e024 */
[----:B------:R-:W-:Y:S01]  /*21070*/  IMAD.WIDE.U32 R36, R91, R66, RZ ;  /* 0x000000425b247225 */ /* 0x000fe200078e00ff */
[----:B------:R-:W-:-:S02]  /*21080*/  LOP3.LUT R30, RZ, R30, RZ, 0x33, !PT ;  /* 0x0000001eff1e7212 */ /* 0x000fc400078e33ff */
[----:B------:R-:W-:Y:S01]  /*21090*/  IADD3.X R104, PT, PT, RZ, R43, RZ, P1, P3 ;  /* 0x0000002bff687210 */ /* 0x000fe20000fe64ff */
[----:B------:R-:W-:Y:S01]  /*210a0*/  IMAD.WIDE.U32.X R44, R91, R69, R44, P5 ;  /* 0x000000455b2c7225 */ /* 0x000fe200028e042c */
[----:B------:R-:W-:Y:S02]  /*210b0*/  ISETP.GT.U32.AND.EX P0, PT, R39, R30, PT, P0 ;  /* 0x0000001e2700720c */ /* 0x000fe40003f04100 */
[----:B------:R-:W-:Y:S01]  /*210c0*/  IADD3 R30, P3, P6, R35, R32, R40 ;  /* 0x00000020231e7210 */ /* 0x000fe20007e7e028 */
[C---:B------:R-:W-:Y:S01]  /*210d0*/  IMAD.WIDE.U32 R40, R28.reuse, R66, RZ ;  /* 0x000000421c287225 */ /* 0x040fe200078e00ff */
[----:B------:R-:W-:Y:S02]  /*210e0*/  SEL R39, RZ, 0x1, !P0 ;  /* 0x00000001ff277807 */ /* 0x000fe40004000000 */
[----:B------:R-:W-:Y:S01]  /*210f0*/  IADD3.X R99, PT, PT, RZ, R33, RZ, P3, P6 ;  /* 0x00000021ff637210 */ /* 0x000fe20001fec4ff */
[----:B------:R-:W-:Y:S01]  /*21100*/  IMAD.WIDE.U32 R36, P1, R28, R67, R36 ;  /* 0x000000431c247225 */ /* 0x000fe20007820024 */
[----:B------:R-:W-:-:S02]  /*21110*/  IADD3 R57, P5, PT, R57, R40, RZ ;  /* 0x0000002839397210 */ /* 0x000fc40007fbe0ff */
[----:B------:R-:W-:Y:S01]  /*21120*/  IADD3 R39, P3, PT, R39, R44, RZ ;  /* 0x0000002c27277210 */ /* 0x000fe20007f7e0ff */
[----:B------:R-:W-:Y:S01]  /*21130*/  IMAD.WIDE.U32 R46, R25, R76, RZ ;  /* 0x0000004c192e7225 */ /* 0x000fe200078e00ff */
[----:B------:R-:W-:-:S03]  /*21140*/  IADD3 R35, P6, PT, R41, R36, RZ ;  /* 0x0000002429237210 */ /* 0x000fc60007fde0ff */
[----:B------:R-:W-:-:S04]  /*21150*/  IMAD.WIDE.U32 R42, R24, R76, RZ ;  /* 0x0000004c182a7225 */ /* 0x000fc800078e00ff */
[----:B------:R-:W-:Y:S01]  /*21160*/  IMAD.X R56, R35, 0x1, R56, P5 ;  /* 0x0000000123387824 */ /* 0x000fe200028e0638 */
[----:B------:R-:W-:Y:S01]  /*21170*/  IADD3 R96, P5, PT, R57, R39, RZ ;  /* 0x0000002739607210 */ /* 0x000fe20007fbe0ff */
[----:B------:R-:W-:-:S04]  /*21180*/  IMAD.WIDE.U32 R32, P0, R77, R24, R46 ;  /* 0x000000184d207225 */ /* 0x000fc8000780002e */
[----:B------:R-:W-:Y:S01]  /*21190*/  IMAD.X R36, RZ, RZ, R45, P3 ;  /* 0x000000ffff247224 */ /* 0x000fe200018e062d */
[----:B------:R-:W-:Y:S01]  /*211a0*/  IADD3 RZ, P3, PT, R43, R32, RZ ;  /* 0x000000202bff7210 */ /* 0x000fe20007f7e0ff */
[----:B------:R-:W-:Y:S01]  /*211b0*/  IMAD.X R41, RZ, RZ, RZ, P1 ;  /* 0x000000ffff297224 */ /* 0x000fe200008e06ff */
[----:B------:R-:W-:Y:S01]  /*211c0*/  ISETP.GE.U32.AND P1, PT, R57, R40, PT ;  /* 0x000000283900720c */ /* 0x000fe20003f26070 */
[----:B------:R-:W-:Y:S01]  /*211d0*/  IMAD.X R101, R56, 0x1, R36, P5 ;  /* 0x0000000138657824 */ /* 0x000fe200028e0624 */
[----:B------:R-:W-:Y:S01]  /*211e0*/  ISETP.GE.U32.AND P5, PT, R96, R39, PT ;  /* 0x000000276000720c */ /* 0x000fe20003fa6070 */
[----:B------:R-:W-:Y:S01]  /*211f0*/  IMAD.WIDE.U32 R42, R105, R64, RZ ;  /* 0x00000040692a7225 */ /* 0x000fe200078e00ff */
[----:B------:R-:W-:Y:S02]  /*21200*/  ISETP.GE.U32.AND.EX P1, PT, R56, R35, PT, P1 ;  /* 0x000000233800720c */ /* 0x000fe40003f26110 */
[----:B------:R-:W-:Y:S01]  /*21210*/  ISETP.GE.U32.AND.EX P5, PT, R101, R36, PT, P5 ;  /* 0x000000246500720c */ /* 0x000fe20003fa6150 */
[----:B------:R-:W-:Y:S01]  /*21220*/  IMAD.MOV.U32 R40, RZ, RZ, R37 ;  /* 0x000000ffff287224 */ /* 0x000fe200078e0025 */
[----:B------:R-:W-:Y:S01]  /*21230*/  SEL R112, RZ, 0x1, P1 ;  /* 0x00000001ff707807 */ /* 0x000fe20000800000 */
[----:B------:R-:W-:Y:S01]  /*21240*/  IMAD.WIDE.U32 R44, R105, R62, RZ ;  /* 0x0000003e692c7225 */ /* 0x000fe200078e00ff */
[----:B------:R-:W-:-:S03]  /*21250*/  SEL R35, RZ, 0x1, P5 ;  /* 0x00000001ff237807 */ /* 0x000fc60002800000 */
[----:B------:R-:W-:-:S04]  /*21260*/  IMAD.WIDE.U32.X R40, R91, R67, R40, P6 ;  /* 0x000000435b287225 */ /* 0x000fc800030e0428 */
[----:B------:R-:W-:-:S04]  /*21270*/  IMAD.WIDE.U32 R42, P6, R38, R65, R42 ;  /* 0x00000041262a7225 */ /* 0x000fc800078c002a */
[----:B------:R-:W-:-:S04]  /*21280*/  IMAD.WIDE.U32 R44, P5, R38, R63, R44 ;  /* 0x0000003f262c7225 */ /* 0x000fc800078a002c */
[----:B------:R-:W-:-:S04]  /*21290*/  IMAD.WIDE.U32 R36, R38, R64, RZ ;  /* 0x0000004026247225 */ /* 0x000fc800078e00ff */
[----:B------:R-:W-:Y:S01]  /*212a0*/  IMAD.X R57, RZ, RZ, RZ, P6 ;  /* 0x000000ffff397224 */ /* 0x000fe200030e06ff */
[----:B------:R-:W-:Y:S01]  /*212b0*/  IADD3 R112, P1, P6, R35, R40, R112 ;  /* 0x0000002823707210 */ /* 0x000fe20007e3e070 */
[----:B------:R-:W-:-:S03]  /*212c0*/  IMAD.WIDE.U32 R38, R38, R62, RZ ;  /* 0x0000003e26267225 */ /* 0x000fc600078e00ff */
[----:B------:R-:W-:Y:S01]  /*212d0*/  IADD3.X R114, PT, PT, RZ, R41, RZ, P1, P6 ;  /* 0x00000029ff727210 */ /* 0x000fe20000fec4ff */
[----:B------:R-:W-:Y:S01]  /*212e0*/  IMAD.X R47, RZ, RZ, RZ, P5 ;  /* 0x000000ffff2f7224 */ /* 0x000fe200028e06ff */
[----:B------:R-:W-:Y:S01]  /*212f0*/  IADD3 R111, P5, PT, R37, R42, RZ ;  /* 0x0000002a256f7210 */ /* 0x000fe20007fbe0ff */
[----:B------:R-:W-:Y:S01]  /*21300*/  IMAD.MOV.U32 R46, RZ, RZ, R45 ;  /* 0x000000ffff2e7224 */ /* 0x000fe200078e002d */
[----:B------:R-:W-:Y:S01]  /*21310*/  IADD3 R37, P6, PT, R39, R44, RZ ;  /* 0x0000002c27257210 */ /* 0x000fe20007fde0ff */
[----:B------:R-:W-:Y:S01]  /*21320*/  IMAD.MOV.U32 R56, RZ, RZ, R43 ;  /* 0x000000ffff387224 */ /* 0x000fe200078e002b */
[----:B------:R-:W-:Y:S01]  /*21330*/  ISETP.GE.U32.AND P1, PT, R109, R34, PT ;  /* 0x000000226d00720c */ /* 0x000fe20003f26070 */
[----:B------:R-:W-:Y:S02]  /*21340*/  IMAD.X R45, RZ, RZ, RZ, P0 ;  /* 0x000000ffff2d7224 */ /* 0x000fe400000e06ff */
[----:B------:R-:W-:Y:S01]  /*21350*/  IMAD.WIDE.U32.X R42, R105, R63, R46, P6 ;  /* 0x0000003f692a7225 */ /* 0x000fe200030e042e */
[----:B------:R-:W-:-:S03]  /*21360*/  ISETP.GE.U32.AND.EX P1, PT, R110, R108, PT, P1 ;  /* 0x0000006c6e00720c */ /* 0x000fc60003f26110 */
[----:B------:R-:W-:-:S04]  /*21370*/  IMAD.WIDE.U32 R46, R91, R64, RZ ;  /* 0x000000405b2e7225 */ /* 0x000fc800078e00ff */
[----:B------:R-:W-:Y:S01]  /*21380*/  IMAD.WIDE.U32.X R34, R105, R65, R56, P5 ;  /* 0x0000004169227225 */ /* 0x000fe200028e0438 */
[----:B------:R-:W-:-:S03]  /*21390*/  ISETP.GE.U32.AND P5, PT, R48, R109, PT ;  /* 0x0000006d3000720c */ /* 0x000fc60003fa6070 */
[----:B------:R-:W-:Y:S01]  /*213a0*/  IMAD R32, R97, R70, RZ ;  /* 0x0000004661207224 */ /* 0x000fe200078e02ff */
[----:B------:R-:W-:Y:S01]  /*213b0*/  ISETP.GE.U32.AND.EX P5, PT, R21, R110, PT, P5 ;  /* 0x0000006e1500720c */ /* 0x000fe20003fa6150 */
[C---:B------:R-:W-:Y:S01]  /*213c0*/  IMAD.WIDE.U32 R56, R28.reuse, R64, RZ ;  /* 0x000000401c387225 */ /* 0x040fe200078e00ff */
[----:B------:R-:W-:Y:S02]  /*213d0*/  SEL R110, RZ, 0x1, P1 ;  /* 0x00000001ff6e7807 */ /* 0x000fe40000800000 */
[----:B------:R-:W-:Y:S01]  /*213e0*/  SEL R113, RZ, 0x1, P5 ;  /* 0x00000001ff717807 */ /* 0x000fe20002800000 */
[----:B------:R-:W-:Y:S01]  /*213f0*/  IMAD.WIDE.U32 R46, P0, R28, R65, R46 ;  /* 0x000000411c2e7225 */ /* 0x000fe2000780002e */
[----:B------:R-:W-:-:S03]  /*21400*/  IADD3 R105, P6, PT, R102, R56, RZ ;  /* 0x0000003866697210 */ /* 0x000fc60007fde0ff */
[----:B------:R-:W-:Y:S01]  /*21410*/  IMAD.WIDE.U32 R40, R95, R70, RZ ;  /* 0x000000465f287225 */ /* 0x000fe200078e00ff */
[----:B------:R-:W-:Y:S02]  /*21420*/  IADD3 R46, P1, PT, R57, R46, RZ ;  /* 0x0000002e392e7210 */ /* 0x000fe40007f3e0ff */
[----:B------:R-:W-:Y:S01]  /*21430*/  ISETP.GE.U32.AND P5, PT, R105, R56, PT ;  /* 0x000000386900720c */ /* 0x000fe20003fa6070 */
[----:B------:R-:W-:Y:S02]  /*21440*/  IMAD R109, R95, R71, R32 ;  /* 0x000000475f6d7224 */ /* 0x000fe400078e0220 */
[----:B------:R-:W-:Y:S01]  /*21450*/  IMAD.X R103, R46, 0x1, R103, P6 ;  /* 0x000000012e677824 */ /* 0x000fe200030e0667 */
[----:B------:R-:W-:Y:S01]  /*21460*/  IADD3 R108, P6, PT, R105, R112, RZ ;  /* 0x00000070696c7210 */ /* 0x000fe20007fde0ff */
[----:B------:R-:W-:Y:S02]  /*21470*/  IMAD.IADD R109, R41, 0x1, R109 ;  /* 0x00000001296d7824 */ /* 0x000fe400078e026d */
[----:B------:R-:W-:Y:S01]  /*21480*/  IMAD.MOV.U32 R44, RZ, RZ, R33 ;  /* 0x000000ffff2c7224 */ /* 0x000fe200078e0021 */
[----:B------:R-:W-:Y:S01]  /*21490*/  ISETP.GE.U32.AND.EX P5, PT, R103, R46, PT, P5 ;  /* 0x0000002e6700720c */ /* 0x000fe20003fa6150 */
[----:B------:R-:W-:-:S04]  /*214a0*/  IMAD.WIDE.U32 R32, R109, R68, RZ ;  /* 0x000000446d207225 */ /* 0x000fc800078e00ff */
[----:B------:R-:W-:Y:S02]  /*214b0*/  IMAD.X R105, R103, 0x1, R114, P6 ;  /* 0x0000000167697824 */ /* 0x000fe400030e0672 */
[----:B------:R-:W-:-:S04]  /*214c0*/  IMAD.WIDE.U32 R102, R40, R68, RZ ;  /* 0x0000004428667225 */ /* 0x000fc800078e00ff */
[----:B------:R-:W-:Y:S01]  /*214d0*/  IMAD.WIDE.U32 R32, P6, R40, R69, R32 ;  /* 0x0000004528207225 */ /* 0x000fe200078c0020 */
[----:B------:R-:W-:-:S03]  /*214e0*/  LOP3.LUT R46, RZ, R102, RZ, 0x33, !PT ;  /* 0x00000066ff2e7212 */ /* 0x000fc600078e33ff */
[----:B------:R-:W-:Y:S01]  /*214f0*/  IMAD.X R57, RZ, RZ, RZ, P0 ;  /* 0x000000ffff397224 */ /* 0x000fe200000e06ff */
[----:B------:R-:W-:Y:S01]  /*21500*/  ISETP.GE.U32.AND P0, PT, R108, R112, PT ;  /* 0x000000706c00720c */ /* 0x000fe20003f06070 */
[----:B------:R-:W-:Y:S02]  /*21510*/  IMAD.MOV.U32 R56, RZ, RZ, R47 ;  /* 0x000000ffff387224 */ /* 0x000fe400078e002f */
[----:B------:R-:W-:Y:S01]  /*21520*/  IMAD.WIDE.U32.X R44, R77, R25, R44, P3 ;  /* 0x000000194d2c7225 */ /* 0x000fe200018e042c */
[----:B------:R-:W-:Y:S02]  /*21530*/  IADD3 R102, P3, PT, R103, R32, RZ ;  /* 0x0000002067667210 */ /* 0x000fe40007f7e0ff */
[----:B------:R-:W-:Y:S01]  /*21540*/  ISETP.GE.U32.AND.EX P0, PT, R105, R114, PT, P0 ;  /* 0x000000726900720c */ /* 0x000fe20003f06100 */
[----:B------:R-:W-:Y:S01]  /*21550*/  IMAD.WIDE.U32.X R56, R91, R65, R56, P1 ;  /* 0x000000415b387225 */ /* 0x000fe200008e0438 */
[----:B------:R-:W-:Y:S02]  /*21560*/  ISETP.GT.U32.AND P1, PT, R95, R46, PT ;  /* 0x0000002e5f00720c */ /* 0x000fe40003f24070 */
[----:B------:R-:W-:Y:S01]  /*21570*/  LOP3.LUT R102, RZ, R102, RZ, 0x33, !PT ;  /* 0x00000066ff667212 */ /* 0x000fe200078e33ff */
[----:B------:R-:W-:Y:S01]  /*21580*/  IMAD.X R47, RZ, RZ, RZ, P6 ;  /* 0x000000ffff2f7224 */ /* 0x000fe200030e06ff */
[----:B------:R-:W-:Y:S01]  /*21590*/  IADD3 R103, P6, PT, R93, R36, RZ ;  /* 0x000000245d677210 */ /* 0x000fe20007fde0ff */
[----:B------:R-:W-:Y:S01]  /*215a0*/  IMAD.MOV.U32 R46, RZ, RZ, R33 ;  /* 0x000000ffff2e7224 */ /* 0x000fe200078e0021 */
[----:B------:R-:W-:-:S02]  /*215b0*/  ISETP.GT.U32.AND.EX P1, PT, R97, R102, PT, P1 ;  /* 0x000000666100720c */ /* 0x000fc40003f24110 */
[----:B------:R-:W-:Y:S01]  /*215c0*/  SEL R32, RZ, 0x1, P5 ;  /* 0x00000001ff207807 */ /* 0x000fe20002800000 */
[----:B------:R-:W-:Y:S01]  /*215d0*/  IMAD.X R112, R111, 0x1, R92, P6 ;  /* 0x000000016f707824 */ /* 0x000fe200030e065c */
[----:B------:R-:W-:Y:S01]  /*215e0*/  SEL R33, RZ, 0x1, P0 ;  /* 0x00000001ff217807 */ /* 0x000fe20000000000 */
[----:B------:R-:W-:Y:S01]  /*215f0*/  IMAD.WIDE.U32.X R46, R109, R69, R46, P3 ;  /* 0x000000456d2e7225 */ /* 0x000fe200018e042e */
[----:B------:R-:W-:Y:S02]  /*21600*/  ISETP.GE.U32.AND P0, PT, R103, R36, PT ;  /* 0x000000246700720c */ /* 0x000fe40003f06070 */
[----:B------:R-:W-:Y:S02]  /*21610*/  SEL R93, RZ, 0x1, !P1 ;  /* 0x00000001ff5d7807 */ /* 0x000fe40004800000 */
[----:B------:R-:W-:Y:S02]  /*21620*/  IADD3 R95, P5, P6, R113, R44, R110 ;  /* 0x0000002c715f7210 */ /* 0x000fe40007ebe06e */
[----:B------:R-:W-:Y:S01]  /*21630*/  IADD3 R36, P3, P1, R33, R56, R32 ;  /* 0x0000003821247210 */ /* 0x000fe2000797e020 */
[----:B------:R-:W-:Y:S01]  /*21640*/  IMAD.WIDE.U32 R32, R24, R72, RZ ;  /* 0x0000004818207225 */ /* 0x000fe200078e00ff */
[----:B------:R-:W-:-:S02]  /*21650*/  IADD3.X R114, PT, PT, RZ, R45, RZ, P5, P6 ;  /* 0x0000002dff727210 */ /* 0x000fc40002fec4ff */
[----:B------:R-:W-:Y:S01]  /*21660*/  IADD3.X R97, PT, PT, RZ, R57, RZ, P3, P1 ;  /* 0x00000039ff617210 */ /* 0x000fe20001fe24ff */
[----:B------:R-:W-:Y:S01]  /*21670*/  IMAD.WIDE.U32 R56, R25, R74, RZ ;  /* 0x0000004a19387225 */ /* 0x000fe200078e00ff */
[----:B------:R-:W-:Y:S02]  /*21680*/  IADD3 R110, P6, PT, R93, R46, RZ ;  /* 0x0000002e5d6e7210 */ /* 0x000fe40007fde0ff */
[----:B------:R-:W-:Y:S01]  /*21690*/  IADD3 R102, P5, PT, R103, R107, RZ ;  /* 0x0000006b67667210 */ /* 0x000fe20007fbe0ff */
[----:B------:R-:W-:Y:S01]  /*216a0*/  IMAD.WIDE.U32 R44, R109, R66, RZ ;  /* 0x000000426d2c7225 */ /* 0x000fe200078e00ff */
[----:B------:R-:W-:Y:S02]  /*216b0*/  ISETP.GE.U32.AND.EX P0, PT, R112, R111, PT, P0 ;  /* 0x0000006f7000720c */ /* 0x000fe40003f06100 */
[----:B------:R-:W-:Y:S01]  /*216c0*/  ISETP.GE.U32.AND P1, PT, R102, R107, PT ;  /* 0x0000006b6600720c */ /* 0x000fe20003f26070 */
[----:B------:R-:W-:Y:S01]  /*216d0*/  IMAD.WIDE.U32 R92, R25, R72, RZ ;  /* 0x00000048195c7225 */ /* 0x000fe200078e00ff */
[----:B------:R-:W-:-:S03]  /*216e0*/  SEL R116, RZ, 0x1, P0 ;  /* 0x00000001ff747807 */ /* 0x000fc60000000000 */
[----:B------:R-:W-:Y:S02]  /*216f0*/  IMAD.X R111, RZ, RZ, R47, P6 ;  /* 0x000000ffff6f7224 */ /* 0x000fe400030e062f */
[----:B------:R-:W-:-:S04]  /*21700*/  IMAD.WIDE.U32 R46, R24, R74, RZ ;  /* 0x0000004a182e7225 */ /* 0x000fc800078e00ff */
[----:B------:R-:W-:-:S04]  /*21710*/  IMAD.WIDE.U32 R56, P3, R75, R24, R56 ;  /* 0x000000184b387225 */ /* 0x000fc80007860038 */
[----:B------:R-:W-:Y:S01]  /*21720*/  IMAD.X R112, R112, 0x1, R104, P5 ;  /* 0x0000000170707824 */ /* 0x000fe200028e0668 */
[----:B------:R-:W-:Y:S01]  /*21730*/  IADD3 RZ, P0, PT, R47, R56, RZ ;  /* 0x000000382fff7210 */ /* 0x000fe20007f1e0ff */
[----:B------:R-:W-:-:S03]  /*21740*/  IMAD.WIDE.U32 R44, P6, R40, R67, R44 ;  /* 0x00000043282c7225 */ /* 0x000fc600078c002c */
[----:B------:R-:W-:Y:S01]  /*21750*/  ISETP.GE.U32.AND.EX P1, PT, R112, R104, PT, P1 ;  /* 0x000000687000720c */ /* 0x000fe20003f26110 */
[----:B------:R-:W-:-:S03]  /*21760*/  IMAD.WIDE.U32 R92, P5, R73, R24, R92 ;  /* 0x00000018495c7225 */ /* 0x000fc600078a005c */
[----:B------:R-:W-:Y:S01]  /*21770*/  SEL R113, RZ, 0x1, P1 ;  /* 0x00000001ff717807 */ /* 0x000fe20000800000 */
[----:B------:R-:W-:-:S04]  /*21780*/  IMAD.WIDE.U32 R46, R40, R66, RZ ;  /* 0x00000042282e7225 */ /* 0x000fc800078e00ff */
[----:B------:R-:W-:Y:S01]  /*21790*/  IMAD.X R103, RZ, RZ, RZ, P6 ;  /* 0x000000ffff677224 */ /* 0x000fe200030e06ff */
[----:B------:R-:W-:Y:S01]  /*217a0*/  IADD3 RZ, P6, PT, R33, R92, RZ ;  /* 0x0000005c21ff7210 */ /* 0x000fe20007fde0ff */
[----:B------:R-:W-:Y:S01]  /*217b0*/  IMAD.X R33, RZ, RZ, RZ, P2 ;  /* 0x000000ffff217224 */ /* 0x000fe200010e06ff */
[----:B------:R-:W-:Y:S01]  /*217c0*/  IADD3 R107, P1, PT, R102, R46, RZ ;  /* 0x0000002e666b7210 */ /* 0x000fe20007f3e0ff */
[----:B------:R-:W-:Y:S01]  /*217d0*/  IMAD.MOV.U32 R32, RZ, RZ, R31 ;  /* 0x000000ffff207224 */ /* 0x000fe200078e001f */
[----:B------:R-:W-:Y:S01]  /*217e0*/  IADD3 R47, P2, PT, R47, R44, RZ ;  /* 0x0000002c2f2f7210 */ /* 0x000fe20007f5e0ff */
[----:B------:R-:W-:Y:S02]  /*217f0*/  IMAD.MOV.U32 R102, RZ, RZ, R45 ;  /* 0x000000ffff667224 */ /* 0x000fe400078e002d */
[----:B------:R-:W-:Y:S01]  /*21800*/  IMAD.WIDE.U32.X R32, R73, R23, R32, P4 ;  /* 0x0000001749207225 */ /* 0x000fe200020e0420 */
[----:B------:R-:W-:-:S03]  /*21810*/  IADD3 R31, P4, PT, R107, R110, RZ ;  /* 0x0000006e6b1f7210 */ /* 0x000fc60007f9e0ff */
[----:B------:R-:W-:Y:S01]  /*21820*/  IMAD.X R104, R47, 0x1, R112, P1 ;  /* 0x000000012f687824 */ /* 0x000fe200008e0670 */
[----:B------:R-:W-:Y:S01]  /*21830*/  ISETP.GE.U32.AND P1, PT, R107, R46, PT ;  /* 0x0000002e6b00720c */ /* 0x000fe20003f26070 */
[----:B------:R-:W-:Y:S01]  /*21840*/  IMAD.X R45, RZ, RZ, RZ, P3 ;  /* 0x000000ffff2d7224 */ /* 0x000fe200018e06ff */
[----:B------:R-:W-:Y:S01]  /*21850*/  ISETP.GE.U32.AND P3, PT, R31, R110, PT ;  /* 0x0000006e1f00720c */ /* 0x000fe20003f66070 */
[----:B------:R-:W-:Y:S01]  /*21860*/  IMAD R44, R73, R22, RZ ;  /* 0x00000016492c7224 */ /* 0x000fe200078e02ff */
[C---:B------:R-:W-:Y:S01]  /*21870*/  ISETP.GE.U32.AND.EX P1, PT, R104.reuse, R47, PT, P1 ;  /* 0x0000002f6800720c */ /* 0x040fe20003f26110 */
[----:B------:R-:W-:Y:S01]  /*21880*/  IMAD.X R104, R104, 0x1, R111, P4 ;  /* 0x0000000168687824 */ /* 0x000fe200020e066f */
[----:B------:R-:W-:Y:S01]  /*21890*/  ISETP.NE.U32.AND P4, PT, R60, RZ, PT ;  /* 0x000000ff3c00720c */ /* 0x000fe20003f85070 */
[----:B------:R-:W-:Y:S02]  /*218a0*/  IMAD.X R47, RZ, RZ, RZ, P5 ;  /* 0x000000ffff2f7224 */ /* 0x000fe400028e06ff */
[----:B------:R-:W-:Y:S01]  /*218b0*/  IMAD.WIDE.U32.X R102, R109, R67, R102, P2 ;  /* 0x000000436d667225 */ /* 0x000fe200010e0466 */
[----:B------:R-:W-:-:S02]  /*218c0*/  ISETP.NE.AND.EX P4, PT, R59, RZ, PT, P4 ;  /* 0x000000ff3b00720c */ /* 0x000fc40003f85340 */
[----:B------:R-:W-:Y:S01]  /*218d0*/  ISETP.GE.U32.AND.EX P3, PT, R104, R111, PT, P3 ;  /* 0x0000006f6800720c */ /* 0x000fe20003f66130 */
[----:B------:R-:W-:Y:S01]  /*218e0*/  IMAD R119, R72, R23, R44 ;  /* 0x0000001748777224 */ /* 0x000fe200078e022c */
[----:B------:R-:W-:Y:S01]  /*218f0*/  IADD3 R116, P5, P2, R113, R34, R116 ;  /* 0x0000002271747210 */ /* 0x000fe20007abe074 */
[----:B------:R-:W-:Y:S02]  /*21900*/  IMAD.MOV.U32 R44, RZ, RZ, R57 ;  /* 0x000000ffff2c7224 */ /* 0x000fe400078e0039 */
[----:B------:R-:W-:-:S04]  /*21910*/  IMAD.WIDE.U32 R110, R109, R64, RZ ;  /* 0x000000406d6e7225 */ /* 0x000fc800078e00ff */
[----:B------:R-:W-:Y:S02]  /*21920*/  IMAD.MOV.U32 R46, RZ, RZ, R93 ;  /* 0x000000ffff2e7224 */ /* 0x000fe400078e005d */
[----:B------:R-:W-:Y:S05]  /*21930*/  @!P4 BRA `(.L_x_224) ;  /* 0x000000000038c947 */ /* 0x000fea0003800000 */
        /* <DEDUP_REMOVED lines=14> */
.L_x_224:
[----:B------:R-:W-:Y:S01]  /*21a20*/  SEL R60, RZ, 0x1, P1 ;  /* 0x00000001ff3c7807 */ /* 0x000fe20000800000 */
[----:B------:R-:W-:Y:S01]  /*21a30*/  IMAD.WIDE.U32 R112, R109, R62, RZ ;  /* 0x0000003e6d707225 */ /* 0x000fe200078e00ff */
[----:B------:R-:W-:Y:S02]  /*21a40*/  SEL R23, RZ, 0x1, P3 ;  /* 0x00000001ff177807 */ /* 0x000fe40001800000 */
        /* <DEDUP_REMOVED lines=9> */
[----:B------:R-:W-:-:S03]  /*21ae0*/  IMAD.WIDE.U32 R102, P4, R40, R63, R112 ;  /* 0x0000003f28667225 */ /* 0x000fc60007880070 */
[----:B------:R-:W-:Y:S01]  /*21af0*/  ISETP.GE.U32.AND P1, PT, R49, R38, PT ;  /* 0x000000263100720c */ /* 0x000fe20003f26070 */
[----:B------:R-:W-:Y:S02]  /*21b00*/  IMAD.MOV.U32 R56, RZ, RZ, R111 ;  /* 0x000000ffff387224 */ /* 0x000fe400078e006f */
[----:B------:R-:W-:-:S04]  /*21b10*/  IMAD.WIDE.U32 R40, R40, R62, RZ ;  /* 0x0000003e28287225 */ /* 0x000fc800078e00ff */
[----:B------:R-:W-:-:S04]  /*21b20*/  IMAD.WIDE.U32 R92, P5, R28, R63, R92 ;  /* 0x0000003f1c5c7225 */ /* 0x000fc800078a005c */
[----:B------:R-:W-:-:S04]  /*21b30*/  IMAD.WIDE.U32 R28, R28, R62, RZ ;  /* 0x0000003e1c1c7225 */ /* 0x000fc800078e00ff */
[----:B------:R-:W-:Y:S01]  /*21b40*/  IMAD.X R50, R50, 0x1, R37, P3 ;  /* 0x0000000132327824 */ /* 0x000fe200018e0625 */
[----:B------:R-:W-:Y:S01]  /*21b50*/  IADD3 R107, P3, PT, R41, R102, RZ ;  /* 0x00000066296b7210 */ /* 0x000fe20007f7e0ff */
[----:B------:R-:W-:Y:S01]  /*21b60*/  IMAD.WIDE.U32.X R56, R109, R65, R56, P2 ;  /* 0x000000416d387225 */ /* 0x000fe200010e0438 */
[----:B------:R-:W-:-:S03]  /*21b70*/  IADD3 R49, P2, PT, R49, R116, RZ ;  /* 0x0000007431317210 */ /* 0x000fc60007f5e0ff */
[----:B------:R-:W-:Y:S01]  /*21b80*/  IMAD.X R111, RZ, RZ, RZ, P4 ;  /* 0x000000ffff6f7224 */ /* 0x000fe200020e06ff */
[----:B------:R-:W-:Y:S01]  /*21b90*/  IADD3 R35, P4, PT, R29, R92, RZ ;  /* 0x0000005c1d237210 */ /* 0x000fe20007f9e0ff */
[----:B------:R-:W-:Y:S02]  /*21ba0*/  IMAD.MOV.U32 R110, RZ, RZ, R103 ;  /* 0x000000ffff6e7224 */ /* 0x000fe400078e0067 */
[----:B------:R-:W-:Y:S02]  /*21bb0*/  IMAD.MOV.U32 R38, RZ, RZ, R93 ;  /* 0x000000ffff267224 */ /* 0x000fe400078e005d */
[C---:B------:R-:W-:Y:S01]  /*21bc0*/  IMAD.X R112, R50.reuse, 0x1, R59, P2 ;  /* 0x0000000132707824 */ /* 0x040fe200010e063b */
[----:B------:R-:W-:Y:S01]  /*21bd0*/  ISETP.GE.U32.AND P2, PT, R49, R116, PT ;  /* 0x000000743100720c */ /* 0x000fe20003f46070 */
[----:B------:R-:W-:Y:S01]  /*21be0*/  IMAD.WIDE.U32.X R92, R109, R63, R110, P3 ;  /* 0x0000003f6d5c7225 */ /* 0x000fe200018e046e */
[----:B------:R-:W-:Y:S02]  /*21bf0*/  ISETP.GE.U32.AND.EX P3, PT, R50, R37, PT, P1 ;  /* 0x000000253200720c */ /* 0x000fe40003f66110 */
[----:B------:R-:W-:Y:S01]  /*21c00*/  IADD3 R49, P1, PT, R49, R34, RZ ;  /* 0x0000002231317210 */ /* 0x000fe20007f3e0ff */
[----:B------:R-:W-:Y:S01]  /*21c10*/  IMAD.X R39, RZ, RZ, RZ, P5 ;  /* 0x000000ffff277224 */ /* 0x000fe200028e06ff */
[----:B------:R-:W-:Y:S01]  /*21c20*/  ISETP.GE.U32.AND.EX P2, PT, R112, R59, PT, P2 ;  /* 0x0000003b7000720c */ /* 0x000fe20003f46120 */
[----:B------:R-:W-:Y:S01]  /*21c30*/  IMAD.WIDE.U32 R22, R72, R22, RZ ;  /* 0x0000001648167225 */ /* 0x000fe200078e00ff */
[----:B------:R-:W-:-:S02]  /*21c40*/  IADD3 R37, P5, PT, R49, R60, RZ ;  /* 0x0000003c31257210 */ /* 0x000fc40007fbe0ff */
[----:B------:R-:W-:Y:S01]  /*21c50*/  SEL R103, RZ, 0x1, P2 ;  /* 0x00000001ff677807 */ /* 0x000fe20001000000 */
[----:B------:R-:W-:Y:S01]  /*21c60*/  IMAD.X R50, R115, 0x1, R112, P1 ;  /* 0x0000000173327824 */ /* 0x000fe200008e0670 */
[----:B------:R-:W-:Y:S01]  /*21c70*/  ISETP.GE.U32.AND P1, PT, R49, R34, PT ;  /* 0x000000223100720c */ /* 0x000fe20003f26070 */
[----:B------:R-:W-:Y:S01]  /*21c80*/  IMAD.IADD R23, R23, 0x1, R119 ;  /* 0x0000000117177824 */ /* 0x000fe200078e0277 */
[----:B------:R-:W-:Y:S01]  /*21c90*/  SEL R102, RZ, 0x1, P3 ;  /* 0x00000001ff667807 */ /* 0x000fe20001800000 */
[----:B------:R-:W-:Y:S01]  /*21ca0*/  IMAD.X R34, R50, 0x1, R117, P5 ;  /* 0x0000000132227824 */ /* 0x000fe200028e0675 */
[----:B------:R-:W-:Y:S01]  /*21cb0*/  IADD3 R59, P2, PT, R88, R22, RZ ;  /* 0x00000016583b7210 */ /* 0x000fe20007f5e0ff */
[----:B------:R-:W-:Y:S01]  /*21cc0*/  IMAD.WIDE.U32.X R46, R73, R25, R46, P6 ;  /* 0x00000019492e7225 */ /* 0x000fe200030e042e */
[----:B------:R-:W-:Y:S02]  /*21cd0*/  ISETP.GE.U32.AND P3, PT, R37, R60, PT ;  /* 0x0000003c2500720c */ /* 0x000fe40003f66070 */
[----:B------:R-:W-:Y:S01]  /*21ce0*/  ISETP.GE.U32.AND.EX P1, PT, R50, R115, PT, P1 ;  /* 0x000000733200720c */ /* 0x000fe20003f26110 */
[----:B------:R-:W-:Y:S01]  /*21cf0*/  IMAD.WIDE.U32.X R44, R75, R25, R44, P0 ;  /* 0x000000194b2c7225 */ /* 0x000fe200000e042c */
[----:B------:R-:W-:-:S02]  /*21d00*/  IADD3 R49, P5, PT, R59, R30, RZ ;  /* 0x0000001e3b317210 */ /* 0x000fc40007fbe0ff */
[----:B------:R-:W-:Y:S01]  /*21d10*/  ISETP.GE.U32.AND.EX P3, PT, R34, R117, PT, P3 ;  /* 0x000000752200720c */ /* 0x000fe20003f66130 */
[----:B------:R-:W-:Y:S01]  /*21d20*/  IMAD.X R30, R23, 0x1, R89, P2 ;  /* 0x00000001171e7824 */ /* 0x000fe200010e0659 */
[----:B------:R-:W-:Y:S01]  /*21d30*/  SEL R50, RZ, 0x1, P1 ;  /* 0x00000001ff327807 */ /* 0x000fe20000800000 */
[----:B------:R-:W-:Y:S01]  /*21d40*/  IMAD.WIDE.U32.X R38, R91, R63, R38, P4 ;  /* 0x0000003f5b267225 */ /* 0x000fe200020e0426 */
[----:B------:R-:W-:Y:S02]  /*21d50*/  ISETP.GE.U32.AND P2, PT, R59, R22, PT ;  /* 0x000000163b00720c */ /* 0x000fe40003f46070 */
[----:B------:R-:W-:Y:S01]  /*21d60*/  ISETP.GE.U32.AND P1, PT, R49, R59, PT ;  /* 0x0000003b3100720c */ /* 0x000fe20003f26070 */
[----:B------:R-:W-:Y:S01]  /*21d70*/  IMAD.X R99, R30, 0x1, R99, P5 ;  /* 0x000000011e637824 */ /* 0x000fe200028e0663 */
[----:B------:R-:W-:Y:S02]  /*21d80*/  SEL R59, RZ, 0x1, P3 ;  /* 0x00000001ff3b7807 */ /* 0x000fe40001800000 */
[----:B------:R-:W-:-:S02]  /*21d90*/  IADD3 R102, P3, P5, R103, R42, R102 ;  /* 0x0000002a67667210 */ /* 0x000fc40007d7e066 */
[----:B------:R-:W-:Y:S01]  /*21da0*/  ISETP.GE.U32.AND.EX P2, PT, R30, R23, PT, P2 ;  /* 0x000000171e00720c */ /* 0x000fe20003f46120 */
[-C--:B------:R-:W-:Y:S01]  /*21db0*/  IMAD.WIDE.U32 R22, R74, R24.reuse, RZ ;  /* 0x000000184a167225 */ /* 0x080fe200078e00ff */
[----:B------:R-:W-:Y:S02]  /*21dc0*/  IADD3.X R89, PT, PT, RZ, R43, RZ, P3, P5 ;  /* 0x0000002bff597210 */ /* 0x000fe40001fea4ff */
[----:B------:R-:W-:Y:S01]  /*21dd0*/  ISETP.NE.U32.AND P5, PT, R102, RZ, PT ;  /* 0x000000ff6600720c */ /* 0x000fe20003fa5070 */
[----:B------:R-:W-:Y:S01]  /*21de0*/  IMAD R43, R75, R24, RZ ;  /* 0x000000184b2b7224 */ /* 0x000fe200078e02ff */
[----:B------:R-:W-:Y:S02]  /*21df0*/  ISETP.GE.U32.AND.EX P1, PT, R99, R30, PT, P1 ;  /* 0x0000001e6300720c */ /* 0x000fe40003f26110 */
[----:B------:R-:W-:Y:S02]  /*21e00*/  ISETP.NE.AND.EX P5, PT, R89, RZ, PT, P5 ;  /* 0x000000ff5900720c */ /* 0x000fe40003fa5350 */
[----:B------:R-:W-:Y:S01]  /*21e10*/  IADD3 R30, P6, PT, R49, R22, RZ ;  /* 0x00000016311e7210 */ /* 0x000fe20007fde0ff */
[----:B------:R-:W-:Y:S01]  /*21e20*/  IMAD R49, R73, R24, RZ ;  /* 0x0000001849317224 */ /* 0x000fe200078e02ff */
[----:B------:R-:W-:-:S02]  /*21e30*/  IADD3 R42, P3, P4, R59, R56, R50 ;  /* 0x000000383b2a7210 */ /* 0x000fc40007c7e032 */
[----:B------:R-:W-:Y:S01]  /*21e40*/  ISETP.GE.U32.AND P0, PT, R30, R22, PT ;  /* 0x000000161e00720c */ /* 0x000fe20003f06070 */
[-C--:B------:R-:W-:Y:S02]  /*21e50*/  IMAD R22, R74, R25.reuse, R43 ;  /* 0x000000194a167224 */ /* 0x080fe400078e022b */
[----:B------:R-:W-:Y:S02]  /*21e60*/  IMAD R49, R72, R25, R49 ;  /* 0x0000001948317224 */ /* 0x000fe400078e0231 */
[----:B------:R-:W-:Y:S02]  /*21e70*/  IMAD.IADD R22, R23, 0x1, R22 ;  /* 0x0000000117167824 */ /* 0x000fe400078e0216 */
[----:B------:R-:W-:Y:S06]  /*21e80*/  @!P5 BRA `(.L_x_225) ;  /* 0x000000000024d947 */ /* 0x000fec0003800000 */
        /* <DEDUP_REMOVED lines=9> */
.L_x_225:
[----:B------:R-:W-:Y:S01]  /*21f20*/  IADD3.X R57, PT, PT, RZ, R57, RZ, P3, P4 ;  /* 0x00000039ff397210 */ /* 0x000fe20001fe84ff */
        /* <DEDUP_REMOVED lines=8> */
[----:B------:R-:W-:-:S02]  /*21fb0*/  SEL R22, RZ, 0x1, P2 ;  /* 0x00000001ff167807 */ /* 0x000fc40001000000 */
[----:B------:R-:W-:Y:S01]  /*21fc0*/  ISETP.GE.U32.AND P2, PT, R51, R40, PT ;  /* 0x000000283300720c */ /* 0x000fe20003f46070 */
[C---:B------:R-:W-:Y:S01]  /*21fd0*/  IMAD.X R40, R52.reuse, 0x1, R57, P4 ;  /* 0x0000000134287824 */ /* 0x040fe200020e0639 */
[----:B------:R-:W-:Y:S02]  /*21fe0*/  SEL R29, RZ, 0x1, P1 ;  /* 0x00000001ff1d7807 */ /* 0x000fe40000800000 */
[----:B------:R-:W-:Y:S02]  /*21ff0*/  ISETP.GE.U32.AND P1, PT, R41, R42, PT ;  /* 0x0000002a2900720c */ /* 0x000fe40003f26070 */
[----:B------:R-:W-:Y:S02]  /*22000*/  ISETP.GE.U32.AND P3, PT, R95, R30, PT ;  /* 0x0000001e5f00720c */ /* 0x000fe40003f66070 */
[----:B------:R-:W-:Y:S02]  /*22010*/  ISETP.GE.U32.AND.EX P2, PT, R52, R107, PT, P2 ;  /* 0x0000006b3400720c */ /* 0x000fe40003f46120 */
[----:B------:R-:W-:-:S02]  /*22020*/  ISETP.GE.U32.AND.EX P1, PT, R40, R57, PT, P1 ;  /* 0x000000392800720c */ /* 0x000fc40003f26110 */
[----:B------:R-:W-:Y:S02]  /*22030*/  ISETP.GE.U32.AND.EX P3, PT, R114, R23, PT, P3 ;  /* 0x000000177200720c */ /* 0x000fe40003f66130 */
[----:B------:R-:W-:Y:S02]  /*22040*/  IADD3 R29, P5, P4, R29, R32, R22 ;  /* 0x000000201d1d7210 */ /* 0x000fe40007cbe016 */
[----:B------:R-:W-:Y:S02]  /*22050*/  SEL R30, RZ, 0x1, P2 ;  /* 0x00000001ff1e7807 */ /* 0x000fe40001000000 */
[----:B------:R-:W-:Y:S02]  /*22060*/  SEL R23, RZ, 0x1, P1 ;  /* 0x00000001ff177807 */ /* 0x000fe40000800000 */
[----:B------:R-:W-:Y:S02]  /*22070*/  SEL R22, RZ, 0x1, P0 ;  /* 0x00000001ff167807 */ /* 0x000fe40000000000 */
[----:B------:R-:W-:-:S02]  /*22080*/  IADD3.X R32, PT, PT, RZ, R33, RZ, P5, P4 ;  /* 0x00000021ff207210 */ /* 0x000fc40002fe84ff */
[----:B------:R-:W-:Y:S01]  /*22090*/  IADD3 R30, P0, P1, R23, R92, R30 ;  /* 0x0000005c171e7210 */ /* 0x000fe2000791e01e */
[----:B------:R-:W-:Y:S01]  /*220a0*/  IMAD.IADD R23, R25, 0x1, R49 ;  /* 0x0000000119177824 */ /* 0x000fe200078e0231 */
[----:B------:R-:W-:Y:S02]  /*220b0*/  SEL R33, RZ, 0x1, P3 ;  /* 0x00000001ff217807 */ /* 0x000fe40001800000 */
[----:B------:R-:W-:Y:S02]  /*220c0*/  IADD3 R29, P5, PT, R29, R24, RZ ;  /* 0x000000181d1d7210 */ /* 0x000fe40007fbe0ff */
[----:B------:R-:W-:Y:S02]  /*220d0*/  IADD3.X R93, PT, PT, RZ, R93, RZ, P0, P1 ;  /* 0x0000005dff5d7210 */ /* 0x000fe400007e24ff */
[----:B------:R-:W-:Y:S02]  /*220e0*/  IADD3 R22, P3, P4, R33, R44, R22 ;  /* 0x0000002c21167210 */ /* 0x000fe40007c7e016 */
[----:B------:R-:W-:-:S02]  /*220f0*/  IADD3 R55, P1, PT, R55, R28, RZ ;  /* 0x0000001c37377210 */ /* 0x000fc40007f3e0ff */
[----:B------:R-:W-:Y:S01]  /*22100*/  ISETP.GE.U32.AND P2, PT, R29, R24, PT ;  /* 0x000000181d00720c */ /* 0x000fe20003f46070 */
[----:B------:R-:W-:Y:S01]  /*22110*/  IMAD.X R24, R23, 0x1, R32, P5 ;  /* 0x0000000117187824 */ /* 0x000fe200028e0620 */
[----:B------:R-:W-:Y:S01]  /*22120*/  IADD3 R53, P0, PT, R53, R30, RZ ;  /* 0x0000001e35357210 */ /* 0x000fe20007f1e0ff */
[----:B------:R-:W-:Y:S01]  /*22130*/  IMAD.X R58, R35, 0x1, R58, P1 ;  /* 0x00000001233a7824 */ /* 0x000fe200008e063a */
[----:B------:R-:W-:Y:S02]  /*22140*/  IADD3.X R45, PT, PT, RZ, R45, RZ, P3, P4 ;  /* 0x0000002dff2d7210 */ /* 0x000fe40001fe84ff */
[----:B------:R-:W-:Y:S01]  /*22150*/  IADD3 R22, P4, PT, R29, R22, RZ ;  /* 0x000000161d167210 */ /* 0x000fe20007f9e0ff */
[----:B------:R-:W-:Y:S01]  /*22160*/  IMAD.X R54, R54, 0x1, R93, P0 ;  /* 0x0000000136367824 */ /* 0x000fe200000e065d */
[----:B------:R-:W-:Y:S02]  /*22170*/  ISETP.NE.U32.AND P3, PT, R37, R66, PT ;  /* 0x000000422500720c */ /* 0x000fe40003f65070 */
[----:B------:R-:W-:-:S02]  /*22180*/  ISETP.GE.U32.AND P1, PT, R31, R68, PT ;  /* 0x000000441f00720c */ /* 0x000fc40003f26070 */
[C---:B------:R-:W-:Y:S01]  /*22190*/  ISETP.GE.U32.AND.EX P2, PT, R24.reuse, R23, PT, P2 ;  /* 0x000000171800720c */ /* 0x040fe20003f46120 */
[----:B------:R-:W-:Y:S01]  /*221a0*/  IMAD.X R23, R24, 0x1, R45, P4 ;  /* 0x0000000118177824 */ /* 0x000fe200020e062d */
[----:B------:R-:W-:Y:S02]  /*221b0*/  ISETP.LT.U32.AND P0, PT, R31, R68, PT ;  /* 0x000000441f00720c */ /* 0x000fe40003f01070 */
[----:B------:R-:W-:Y:S02]  /*221c0*/  ISETP.NE.AND.EX P3, PT, R34, R67, PT, P3 ;  /* 0x000000432200720c */ /* 0x000fe40003f65330 */
[CC--:B------:R-:W-:Y:S02]  /*221d0*/  ISETP.GE.U32.AND.EX P1, PT, R104.reuse, R69.reuse, PT, P1 ;  /* 0x000000456800720c */ /* 0x0c0fe40003f26110 */
[----:B------:R-:W-:Y:S02]  /*221e0*/  ISETP.EQ.U32.AND P4, PT, R37, R66, PT ;  /* 0x000000422500720c */ /* 0x000fe40003f82070 */
[----:B------:R-:W-:-:S02]  /*221f0*/  ISETP.LT.U32.AND.EX P3, PT, R104, R69, !P3, P0 ;  /* 0x000000456800720c */ /* 0x000fc40005f61100 */
[----:B------:R-:W-:Y:S02]  /*22200*/  SEL R33, RZ, 0x1, P1 ;  /* 0x00000001ff217807 */ /* 0x000fe40000800000 */
[----:B------:R-:W-:Y:S02]  /*22210*/  ISETP.LT.U32.AND P0, PT, R37, R66, PT ;  /* 0x000000422500720c */ /* 0x000fe40003f01070 */
[----:B------:R-:W-:Y:S02]  /*22220*/  ISETP.EQ.AND.EX P1, PT, R34, R67, !P1, P4 ;  /* 0x000000432200720c */ /* 0x000fe40004f22340 */
[----:B------:R-:W-:Y:S02]  /*22230*/  ISETP.GE.U32.AND P4, PT, R53, R62, PT ;  /* 0x0000003e3500720c */ /* 0x000fe40003f86070 */
[----:B------:R-:W-:Y:S02]  /*22240*/  IADD3 R91, P5, PT, R55, R36, RZ ;  /* 0x00000024375b7210 */ /* 0x000fe40007fbe0ff */
[----:B------:R-:W-:-:S02]  /*22250*/  SEL R30, RZ, 0x1, P2 ;  /* 0x00000001ff1e7807 */ /* 0x000fc40001000000 */
[----:B------:R-:W-:Y:S02]  /*22260*/  ISETP.LT.U32.OR.EX P2, PT, R34, R67, P3, P0 ;  /* 0x000000432200720c */ /* 0x000fe40001f41500 */
[----:B------:R-:W-:Y:S02]  /*22270*/  ISETP.EQ.U32.AND P3, PT, R41, R64, PT ;  /* 0x000000402900720c */ /* 0x000fe40003f62070 */
[----:B------:R-:W-:Y:S01]  /*22280*/  ISETP.GE.U32.AND P6, PT, R55, R28, PT ;  /* 0x0000001c3700720c */ /* 0x000fe20003fc6070 */
[----:B------:R-:W-:Y:S01]  /*22290*/  IMAD.X R28, R58, 0x1, R97, P5 ;  /* 0x000000013a1c7824 */ /* 0x000fe200028e0661 */
[----:B------:R-:W-:Y:S02]  /*222a0*/  ISETP.GE.U32.AND.EX P4, PT, R54, R63, PT, P4 ;  /* 0x0000003f3600720c */ /* 0x000fe40003f86140 */
[----:B------:R-:W-:Y:S02]  /*222b0*/  ISETP.GE.U32.AND P5, PT, R22, R29, PT ;  /* 0x0000001d1600720c */ /* 0x000fe40003fa6070 */
[----:B------:R-:W-:-:S02]  /*222c0*/  ISETP.EQ.AND.EX P2, PT, R40, R65, P2, P3 ;  /* 0x000000412800720c */ /* 0x000fc40001742330 */
[----:B------:R-:W-:Y:S02]  /*222d0*/  ISETP.GE.U32.AND.EX P6, PT, R58, R35, PT, P6 ;  /* 0x000000233a00720c */ /* 0x000fe40003fc6160 */
[----:B------:R-:W-:Y:S02]  /*222e0*/  ISETP.GE.U32.AND P3, PT, R91, R36, PT ;  /* 0x000000245b00720c */ /* 0x000fe40003f66070 */
[----:B------:R-:W-:Y:S02]  /*222f0*/  ISETP.GE.U32.AND.EX P5, PT, R23, R24, PT, P5 ;  /* 0x000000181700720c */ /* 0x000fe40003fa6150 */
[----:B------:R-:W-:Y:S02]  /*22300*/  SEL R24, RZ, 0x1, P6 ;  /* 0x00000001ff187807 */ /* 0x000fe40003000000 */
[----:B------:R-:W-:Y:S02]  /*22310*/  ISETP.GE.U32.AND.EX P3, PT, R28, R97, PT, P3 ;  /* 0x000000611c00720c */ /* 0x000fe40003f66130 */
[----:B------:R-:W-:-:S02]  /*22320*/  ISETP.LT.U32.AND P6, PT, R41, R64, PT ;  /* 0x000000402900720c */ /* 0x000fc40003fc1070 */
[----:B------:R-:W-:Y:S02]  /*22330*/  SEL R29, RZ, 0x1, P5 ;  /* 0x00000001ff1d7807 */ /* 0x000fe40002800000 */
[----:B------:R-:W-:Y:S02]  /*22340*/  SEL R25, RZ, 0x1, P3 ;  /* 0x00000001ff197807 */ /* 0x000fe40001800000 */
[----:B------:R-:W-:Y:S02]  /*22350*/  ISETP.LT.U32.OR.EX P2, PT, R40, R65, P2, P6 ;  /* 0x000000412800720c */ /* 0x000fe40001741560 */
[----:B------:R-:W-:Y:S02]  /*22360*/  @P4 ISETP.NE.U32.AND P5, PT, R53, R62, PT ;  /* 0x0000003e3500420c */ /* 0x000fe40003fa5070 */
[----:B------:R-:W-:Y:S02]  /*22370*/  ISETP.LT.U32.OR.EX P1, PT, R34, R67, P1, P0 ;  /* 0x000000432200720c */ /* 0x000fe40000f21500 */
[----:B------:R-:W-:-:S02]  /*22380*/  PLOP3.LUT P3, PT, PT, PT, PT, 0x8, 0x80 ;  /* 0x000000000080781c */ /* 0x000fc40003f6e170 */
[----:B------:R-:W-:Y:S02]  /*22390*/  IADD3 R45, P0, P6, R25, R38, R24 ;  /* 0x00000026192d7210 */ /* 0x000fe40007e1e018 */
[----:B------:R-:W-:Y:S02]  /*223a0*/  @P4 ISETP.NE.OR.EX P3, PT, R54, R63, !P2, P5 ;  /* 0x0000003f3600420c */ /* 0x000fe40005765750 */
[----:B------:R-:W-:Y:S02]  /*223b0*/  IADD3 R24, P4, P5, R29, R46, R30 ;  /* 0x0000002e1d187210 */ /* 0x000fe40007d9e01e */
[----:B------:R-:W-:Y:S02]  /*223c0*/  SEL R29, RZ, 0x1, !P1 ;  /* 0x00000001ff1d7807 */ /* 0x000fe40004800000 */
[----:B------:R-:W-:Y:S02]  /*223d0*/  IADD3.X R25, PT, PT, RZ, R47, RZ, P4, P5 ;  /* 0x0000002fff197210 */ /* 0x000fe400027ea4ff */
[----:B------:R-:W-:-:S02]  /*223e0*/  IADD3.X R38, PT, PT, RZ, R39, RZ, P0, P6 ;  /* 0x00000027ff267210 */ /* 0x000fc400007ec4ff */
[----:B------:R-:W-:Y:S02]  /*223f0*/  IADD3 R30, P4, PT, R33, R66, RZ ;  /* 0x00000042211e7210 */ /* 0x000fe40007f9e0ff */
[----:B------:R-:W-:Y:S02]  /*22400*/  SEL R33, RZ, 0x1, !P2 ;  /* 0x00000001ff217807 */ /* 0x000fe40005000000 */
[----:B------:R-:W-:Y:S01]  /*22410*/  IADD3 R32, P6, PT, R29, R64, RZ ;  /* 0x000000401d207210 */ /* 0x000fe20007fde0ff */
[----:B------:R-:W-:Y:S01]  /*22420*/  IMAD.X R43, RZ, RZ, R67, P4 ;  /* 0x000000ffff2b7224 */ /* 0x000fe200020e0643 */
[----:B------:R-:W-:Y:S02]  /*22430*/  ISETP.NE.U32.AND P0, PT, R45, RZ, PT ;  /* 0x000000ff2d00720c */ /* 0x000fe40003f05070 */
[----:B------:R-:W-:Y:S02]  /*22440*/  IADD3 R33, P1, PT, R33, R62, RZ ;  /* 0x0000003e21217210 */ /* 0x000fe40007f3e0ff */
[----:B------:R-:W-:-:S02]  /*22450*/  SEL R32, R32, RZ, P3 ;  /* 0x000000ff20207207 */ /* 0x000fc40001800000 */
[----:B------:R-:W-:Y:S01]  /*22460*/  ISETP.NE.AND.EX P0, PT, R38, RZ, PT, P0 ;  /* 0x000000ff2600720c */ /* 0x000fe20003f05300 */
[----:B------:R-:W-:Y:S01]  /*22470*/  IMAD.X R39, RZ, RZ, R63, P1 ;  /* 0x000000ffff277224 */ /* 0x000fe200008e063f */
[----:B------:R-:W-:Y:S01]  /*22480*/  IADD3 R32, P4, PT, -R32, R41, RZ ;  /* 0x0000002920207210 */ /* 0x000fe20007f9e1ff */
[----:B------:R-:W-:Y:S01]  /*22490*/  IMAD.X R41, RZ, RZ, R65, P6 ;  /* 0x000000ffff297224 */ /* 0x000fe200030e0641 */
[----:B------:R-:W-:Y:S02]  /*224a0*/  SEL R30, R30, RZ, P3 ;  /* 0x000000ff1e1e7207 */ /* 0x000fe40001800000 */
        /* <DEDUP_REMOVED lines=39> */
.L_x_226:
        /* <DEDUP_REMOVED lines=12> */
[----:B------:R-:W-:Y:S01]  /*227e0*/  IMAD.MOV.U32 R44, RZ, RZ, R47 ;  /* 0x000000ffff2c7224 */ /* 0x000fe200078e002f */
[----:B------:R-:W-:Y:S01]  /*227f0*/  IADD3 R34, P2, PT, R45, R46, RZ ;  /* 0x0000002e2d227210 */ /* 0x000fe20007f5e0ff */
[----:B------:R-:W-:Y:S02]  /*22800*/  IMAD.X R45, RZ, RZ, RZ, P1 ;  /* 0x000000ffff2d7224 */ /* 0x000fe400008e06ff */
[----:B------:R-:W-:Y:S01]  /*22810*/  IMAD.WIDE.U32 R56, R89, R64, RZ ;  /* 0x0000004059387225 */ /* 0x000fe200078e00ff */
[----:B------:R-:W-:-:S03]  /*22820*/  LOP3.LUT R34, RZ, R34, RZ, 0x33, !PT ;  /* 0x00000022ff227212 */ /* 0x000fc600078e33ff */
[----:B------:R-:W-:Y:S01]  /*22830*/  IMAD.WIDE.U32.X R44, R89, R69, R44, P2 ;  /* 0x00000045592c7225 */ /* 0x000fe200010e042c */
[----:B------:R-:W-:Y:S02]  /*22840*/  ISETP.GT.U32.AND.EX P0, PT, R101, R34, PT, P0 ;  /* 0x000000226500720c */ /* 0x000fe40003f04100 */
[----:B------:R-:W-:Y:S01]  /*22850*/  ISETP.GE.U32.AND P2, PT, R49, R50, PT ;  /* 0x000000323100720c */ /* 0x000fe20003f46070 */
[----:B------:R-:W-:Y:S01]  /*22860*/  IMAD.WIDE.U32 R52, P1, R30, R67, R52 ;  /* 0x000000431e347225 */ /* 0x000fe20007820034 */
[----:B------:R-:W-:-:S03]  /*22870*/  SEL R31, RZ, 0x1, !P0 ;  /* 0x00000001ff1f7807 */ /* 0x000fc60004000000 */
[----:B------:R-:W-:Y:S01]  /*22880*/  IMAD.WIDE.U32 R54, R30, R64, RZ ;  /* 0x000000401e367225 */ /* 0x000fe200078e00ff */
[----:B------:R-:W-:Y:S02]  /*22890*/  IADD3 R38, P0, PT, R31, R44, RZ ;  /* 0x0000002c1f267210 */ /* 0x000fe40007f1e0ff */
[----:B------:R-:W-:Y:S01]  /*228a0*/  IADD3 R34, P4, PT, R51, R52, RZ ;  /* 0x0000003433227210 */ /* 0x000fe20007f9e0ff */
[----:B------:R-:W-:-:S04]  /*228b0*/  IMAD.WIDE.U32 R58, R89, R62, RZ ;  /* 0x0000003e593a7225 */ /* 0x000fc800078e00ff */
[----:B------:R-:W-:-:S04]  /*228c0*/  IMAD.WIDE.U32 R56, P6, R30, R65, R56 ;  /* 0x000000411e387225 */ /* 0x000fc800078c0038 */
[----:B------:R-:W-:Y:S02]  /*228d0*/  IMAD.X R47, RZ, RZ, RZ, P1 ;  /* 0x000000ffff2f7224 */ /* 0x000fe400008e06ff */
[----:B------:R-:W-:Y:S01]  /*228e0*/  IMAD.MOV.U32 R46, RZ, RZ, R53 ;  /* 0x000000ffff2e7224 */ /* 0x000fe200078e0035 */
[----:B------:R-:W-:Y:S01]  /*228f0*/  IADD3 R53, P1, PT, R91, R54, RZ ;  /* 0x000000365b357210 */ /* 0x000fe20007f3e0ff */
[----:B------:R-:W-:Y:S01]  /*22900*/  IMAD.X R31, RZ, RZ, RZ, P6 ;  /* 0x000000ffff1f7224 */ /* 0x000fe200030e06ff */
[----:B------:R-:W-:Y:S01]  /*22910*/  IADD3 R91, P6, PT, R49, R38, RZ ;  /* 0x00000026315b7210 */ /* 0x000fe20007fde0ff */
[----:B------:R-:W-:Y:S01]  /*22920*/  IMAD.X R40, RZ, RZ, R45, P0 ;  /* 0x000000ffff287224 */ /* 0x000fe200000e062d */
[----:B------:R-:W-:Y:S01]  /*22930*/  ISETP.GE.U32.AND P3, PT, R53, R54, PT ;  /* 0x000000363500720c */ /* 0x000fe20003f66070 */
[----:B------:R-:W-:-:S04]  /*22940*/  IMAD.WIDE.U32 R58, P0, R30, R63, R58 ;  /* 0x0000003f1e3a7225 */ /* 0x000fc8000780003a */
[----:B------:R-:W-:Y:S02]  /*22950*/  IMAD.X R105, R34, 0x1, R105, P5 ;  /* 0x0000000122697824 */ /* 0x000fe400028e0669 */
[----:B------:R-:W-:Y:S01]  /*22960*/  IMAD.WIDE.U32.X R50, R89, R67, R46, P4 ;  /* 0x0000004359327225 */ /* 0x000fe200020e042e */
[----:B------:R-:W-:Y:S02]  /*22970*/  IADD3 R55, P4, PT, R55, R56, RZ ;  /* 0x0000003837377210 */ /* 0x000fe40007f9e0ff */
[----:B------:R-:W-:Y:S01]  /*22980*/  ISETP.GE.U32.AND.EX P2, PT, R105, R34, PT, P2 ;  /* 0x000000226900720c */ /* 0x000fe20003f46120 */
[----:B------:R-:W-:Y:S01]  /*22990*/  IMAD.X R49, RZ, RZ, RZ, P0 ;  /* 0x000000ffff317224 */ /* 0x000fe200000e06ff */
[----:B------:R-:W-:Y:S01]  /*229a0*/  ISETP.GE.U32.AND P0, PT, R91, R38, PT ;  /* 0x000000265b00720c */ /* 0x000fe20003f06070 */
[----:B------:R-:W-:Y:S01]  /*229b0*/  IMAD.X R99, R105, 0x1, R40, P6 ;  /* 0x0000000169637824 */ /* 0x000fe200030e0628 */
[----:B------:R-:W-:Y:S01]  /*229c0*/  SEL R38, RZ, 0x1, P2 ;  /* 0x00000001ff267807 */ /* 0x000fe20001000000 */
[----:B------:R-:W-:-:S02]  /*229d0*/  IMAD.X R36, R55, 0x1, R28, P1 ;  /* 0x0000000137247824 */ /* 0x000fc400008e061c */
[C---:B------:R-:W-:Y:S01]  /*229e0*/  IMAD R34, R99.reuse, R70, RZ ;  /* 0x0000004663227224 */ /* 0x040fe200078e02ff */
[----:B------:R-:W-:Y:S01]  /*229f0*/  ISETP.GE.U32.AND.EX P0, PT, R99, R40, PT, P0 ;  /* 0x000000286300720c */ /* 0x000fe20003f06100 */
[----:B------:R-:W-:Y:S01]  /*22a00*/  IMAD.WIDE.U32 R44, R30, R62, RZ ;  /* 0x0000003e1e2c7225 */ /* 0x000fe200078e00ff */
[----:B------:R-:W-:Y:S02]  /*22a10*/  ISETP.GE.U32.AND.EX P3, PT, R36, R55, PT, P3 ;  /* 0x000000372400720c */ /* 0x000fe40003f66130 */
[----:B------:R-:W-:Y:S01]  /*22a20*/  SEL R55, RZ, 0x1, P0 ;  /* 0x00000001ff377807 */ /* 0x000fe20000000000 */
[----:B------:R-:W-:Y:S01]  /*22a30*/  IMAD.MOV.U32 R30, RZ, RZ, R57 ;  /* 0x000000ffff1e7224 */ /* 0x000fe200078e0039 */
[----:B------:R-:W-:Y:S01]  /*22a40*/  IADD3 R93, P5, PT, R48, R44, RZ ;  /* 0x0000002c305d7210 */ /* 0x000fe20007fbe0ff */
[----:B------:R-:W-:Y:S01]  /*22a50*/  IMAD.WIDE.U32 R46, R91, R70, RZ ;  /* 0x000000465b2e7225 */ /* 0x000fe200078e00ff */
[----:B------:R-:W-:Y:S02]  /*22a60*/  IADD3 R28, P6, PT, R45, R58, RZ ;  /* 0x0000003a2d1c7210 */ /* 0x000fe40007fde0ff */
[----:B------:R-:W-:Y:S01]  /*22a70*/  IADD3 R38, P0, P2, R55, R50, R38 ;  /* 0x0000003237267210 */ /* 0x000fe20007a1e026 */
[----:B------:R-:W-:Y:S01]  /*22a80*/  IMAD R57, R91, R71, R34 ;  /* 0x000000475b397224 */ /* 0x000fe200078e0222 */
[----:B------:R-:W-:Y:S01]  /*22a90*/  ISETP.GE.U32.AND P1, PT, R93, R44, PT ;  /* 0x0000002c5d00720c */ /* 0x000fe20003f26070 */
[----:B------:R-:W-:-:S02]  /*22aa0*/  IMAD.MOV.U32 R48, RZ, RZ, R59 ;  /* 0x000000ffff307224 */ /* 0x000fc400078e003b */
[----:B------:R-:W-:Y:S01]  /*22ab0*/  IMAD.IADD R55, R47, 0x1, R57 ;  /* 0x000000012f377824 */ /* 0x000fe200078e0239 */
[----:B------:R-:W-:Y:S01]  /*22ac0*/  IADD3.X R47, PT, PT, RZ, R51, RZ, P0, P2 ;  /* 0x00000033ff2f7210 */ /* 0x000fe200007e44ff */
[----:B------:R-:W-:Y:S01]  /*22ad0*/  IMAD.WIDE.U32.X R30, R89, R65, R30, P4 ;  /* 0x00000041591e7225 */ /* 0x000fe200020e041e */
[----:B------:R-:W-:-:S03]  /*22ae0*/  IADD3 R97, P4, PT, R53, R38, RZ ;  /* 0x0000002635617210 */ /* 0x000fc60007f9e0ff */
[----:B------:R-:W-:Y:S01]  /*22af0*/  IMAD.X R34, R21, 0x1, R28, P5 ;  /* 0x0000000115227824 */ /* 0x000fe200028e061c */
[----:B------:R-:W-:Y:S01]  /*22b00*/  ISETP.GE.U32.AND P0, PT, R97, R38, PT ;  /* 0x000000266100720c */ /* 0x000fe20003f06070 */
[----:B------:R-:W-:Y:S01]  /*22b10*/  IMAD.WIDE.U32.X R44, R89, R63, R48, P6 ;  /* 0x0000003f592c7225 */ /* 0x000fe200030e0430 */
[----:B------:R-:W-:Y:S02]  /*22b20*/  SEL R38, RZ, 0x1, P3 ;  /* 0x00000001ff267807 */ /* 0x000fe40001800000 */
[----:B------:R-:W-:Y:S01]  /*22b30*/  ISETP.GE.U32.AND.EX P1, PT, R34, R28, PT, P1 ;  /* 0x0000001c2200720c */ /* 0x000fe20003f26110 */
[----:B------:R-:W-:-:S04]  /*22b40*/  IMAD.WIDE.U32 R50, R55, R68, RZ ;  /* 0x0000004437327225 */ /* 0x000fc800078e00ff */
[----:B------:R-:W-:-:S04]  /*22b50*/  IMAD.WIDE.U32 R48, R46, R68, RZ ;  /* 0x000000442e307225 */ /* 0x000fc800078e00ff */
[----:B------:R-:W-:Y:S01]  /*22b60*/  IMAD.X R28, R36, 0x1, R47, P4 ;  /* 0x00000001241c7824 */ /* 0x000fe200020e062f */
[----:B------:R-:W-:Y:S01]  /*22b70*/  LOP3.LUT R21, RZ, R48, RZ, 0x33, !PT ;  /* 0x00000030ff157212 */ /* 0x000fe200078e33ff */
[----:B------:R-:W-:Y:S01]  /*22b80*/  IMAD.WIDE.U32 R52, P4, R46, R69, R50 ;  /* 0x000000452e347225 */ /* 0x000fe20007880032 */
[----:B------:R-:W-:Y:S02]  /*22b90*/  SEL R36, RZ, 0x1, P1 ;  /* 0x00000001ff247807 */ /* 0x000fe40000800000 */
[----:B------:R-:W-:Y:S01]  /*22ba0*/  ISETP.GT.U32.AND P2, PT, R91, R21, PT ;  /* 0x000000155b00720c */ /* 0x000fe20003f44070 */
[----:B------:R-:W-:Y:S01]  /*22bb0*/  IMAD.WIDE.U32 R56, R55, R66, RZ ;  /* 0x0000004237387225 */ /* 0x000fe200078e00ff */
[----:B------:R-:W-:Y:S02]  /*22bc0*/  IADD3 R21, P5, PT, R49, R52, RZ ;  /* 0x0000003431157210 */ /* 0x000fe40007fbe0ff */
[----:B------:R-:W-:Y:S01]  /*22bd0*/  ISETP.GE.U32.AND.EX P0, PT, R28, R47, PT, P0 ;  /* 0x0000002f1c00720c */ /* 0x000fe20003f06100 */
[----:B------:R-:W-:Y:S01]  /*22be0*/  IMAD.WIDE.U32 R58, R46, R66, RZ ;  /* 0x000000422e3a7225 */ /* 0x000fe200078e00ff */
[----:B------:R-:W-:-:S03]  /*22bf0*/  LOP3.LUT R21, RZ, R21, RZ, 0x33, !PT ;  /* 0x00000015ff157212 */ /* 0x000fc600078e33ff */
[----:B------:R-:W-:Y:S01]  /*22c00*/  IMAD.WIDE.U32 R88, P6, R46, R67, R56 ;  /* 0x000000432e587225 */ /* 0x000fe200078c0038 */
[-C--:B------:R-:W-:Y:S02]  /*22c10*/  IADD3 R47, P3, PT, R97, R58.reuse, RZ ;  /* 0x0000003a612f7210 */ /* 0x080fe40007f7e0ff */
[----:B------:R-:W-:Y:S01]  /*22c20*/  ISETP.GT.U32.AND.EX P2, PT, R99, R21, PT, P2 ;  /* 0x000000156300720c */ /* 0x000fe20003f44120 */
[----:B------:R-:W-:Y:S01]  /*22c30*/  IMAD.X R57, RZ, RZ, RZ, P4 ;  /* 0x000000ffff397224 */ /* 0x000fe200020e06ff */
[----:B------:R-:W-:Y:S01]  /*22c40*/  SEL R97, RZ, 0x1, P0 ;  /* 0x00000001ff617807 */ /* 0x000fe20000000000 */
[----:B------:R-:W-:Y:S01]  /*22c50*/  IMAD.MOV.U32 R56, RZ, RZ, R53 ;  /* 0x000000ffff387224 */ /* 0x000fe200078e0035 */
[----:B------:R-:W-:Y:S01]  /*22c60*/  ISETP.GE.U32.AND P4, PT, R47, R58, PT ;  /* 0x0000003a2f00720c */ /* 0x000fe20003f86070 */
[----:B------:R-:W-:Y:S01]  /*22c70*/  IMAD.WIDE.U32 R48, R55, R64, RZ ;  /* 0x0000004037307225 */ /* 0x000fe200078e00ff */
[----:B------:R-:W-:-:S03]  /*22c80*/  IADD3 R91, P0, PT, R59, R88, RZ ;  /* 0x000000583b5b7210 */ /* 0x000fc60007f1e0ff */
        /* <DEDUP_REMOVED lines=15> */
[----:B------:R-:W-:Y:S01]  /*22d80*/  ISETP.GE.U32.AND P1, PT, R89, R30, PT ;  /* 0x0000001e5900720c */ /* 0x000fe20003f26070 */
[----:B------:R-:W-:Y:S01]  /*22d90*/  IMAD.X R57, RZ, RZ, R57, P6 ;  /* 0x000000ffff397224 */ /* 0x000fe200030e0639 */
[----:B------:R-:W-:Y:S01]  /*22da0*/  IADD3 R47, P6, PT, R93, R52, RZ ;  /* 0x000000345d2f7210 */ /* 0x000fe20007fde0ff */
[----:B------:R-:W-:Y:S01]  /*22db0*/  IMAD.MOV.U32 R48, RZ, RZ, R59 ;  /* 0x000000ffff307224 */ /* 0x000fe200078e003b */
[----:B------:R-:W-:Y:S01]  /*22dc0*/  ISETP.GE.U32.AND.EX P5, PT, R40, R31, PT, P5 ;  /* 0x0000001f2800720c */ /* 0x000fe20003fa6150 */
[C---:B------:R-:W-:Y:S01]  /*22dd0*/  IMAD.X R93, R28.reuse, 0x1, R57, P2 ;  /* 0x000000011c5d7824 */ /* 0x040fe200010e0639 */
[----:B------:R-:W-:Y:S01]  /*22de0*/  IADD3 R21, P3, PT, R53, R58, RZ ;  /* 0x0000003a35157210 */ /* 0x000fe20007f7e0ff */
[----:B------:R-:W-:Y:S01]  /*22df0*/  IMAD.WIDE.U32 R30, R89, R70, RZ ;  /* 0x00000046591e7225 */ /* 0x000fe200078e00ff */
[----:B------:R-:W-:-:S02]  /*22e00*/  ISETP.GE.U32.AND.EX P4, PT, R28, R91, PT, P4 ;  /* 0x0000005b1c00720c */ /* 0x000fc40003f86140 */
[----:B------:R-:W-:Y:S01]  /*22e10*/  ISETP.GE.U32.AND P2, PT, R47, R52, PT ;  /* 0x000000342f00720c */ /* 0x000fe20003f46070 */
[----:B------:R-:W-:Y:S01]  /*22e20*/  IMAD.WIDE.U32.X R52, R55, R67, R50, P0 ;  /* 0x0000004337347225 */ /* 0x000fe200000e0432 */
[----:B------:R-:W-:Y:S02]  /*22e30*/  ISETP.GE.U32.AND.EX P1, PT, R93, R57, PT, P1 ;  /* 0x000000395d00720c */ /* 0x000fe40003f26110 */
[----:B------:R-:W-:Y:S01]  /*22e40*/  SEL R59, RZ, 0x1, P5 ;  /* 0x00000001ff3b7807 */ /* 0x000fe20002800000 */
[----:B------:R-:W-:Y:S01]  /*22e50*/  IMAD.X R28, R21, 0x1, R40, P6 ;  /* 0x00000001151c7824 */ /* 0x000fe200030e0628 */
        /* <DEDUP_REMOVED lines=13> */
[----:B------:R-:W-:Y:S01]  /*22f30*/  IADD3 R97, P6, PT, R47, R34, RZ ;  /* 0x000000222f617210 */ /* 0x000fe20007fde0ff */
[----:B------:R-:W-:Y:S01]  /*22f40*/  IMAD.IADD R21, R31, 0x1, R59 ;  /* 0x000000011f157824 */ /* 0x000fe200078e023b */
[----:B------:R-:W-:Y:S01]  /*22f50*/  IADD3.X R59, PT, PT, RZ, R53, RZ, P1, P4 ;  /* 0x00000035ff3b7210 */ /* 0x000fe20000fe84ff */
[----:B------:R-:W-:Y:S01]  /*22f60*/  IMAD.WIDE.U32 R56, P5, R46, R63, R56 ;  /* 0x0000003f2e387225 */ /* 0x000fe200078a0038 */
[----:B------:R-:W-:-:S02]  /*22f70*/  ISETP.NE.U32.AND P4, PT, R36, RZ, PT ;  /* 0x000000ff2400720c */ /* 0x000fc40003f85070 */
[----:B------:R-:W-:Y:S01]  /*22f80*/  ISETP.GE.U32.AND P1, PT, R97, R34, PT ;  /* 0x000000226100720c */ /* 0x000fe20003f26070 */
[----:B------:R-:W-:Y:S01]  /*22f90*/  IMAD.WIDE.U32 R46, R46, R62, RZ ;  /* 0x0000003e2e2e7225 */ /* 0x000fe200078e00ff */
[----:B------:R-:W-:-:S03]  /*22fa0*/  ISETP.NE.AND.EX P4, PT, R91, RZ, PT, P4 ;  /* 0x000000ff5b00720c */ /* 0x000fc60003f85340 */
[----:B------:R-:W-:Y:S01]  /*22fb0*/  IMAD.WIDE.U32 R52, R21, R68, RZ ;  /* 0x0000004415347225 */ /* 0x000fe200078e00ff */
[----:B------:R-:W-:-:S03]  /*22fc0*/  IADD3 R89, P3, PT, R47, R56, RZ ;  /* 0x000000382f597210 */ /* 0x000fc60007f7e0ff */
[----:B------:R-:W-:Y:S02]  /*22fd0*/  IMAD.X R45, RZ, RZ, RZ, P5 ;  /* 0x000000ffff2d7224 */ /* 0x000fe400028e06ff */
        /* <DEDUP_REMOVED lines=21> */
.L_x_227:
[----:B------:R-:W-:Y:S02]  /*23130*/  IADD3 R28, P4, PT, R51, R52, RZ ;  /* 0x00000034331c7210 */ /* 0x000fe40007f9e0ff */
[----:B------:R-:W-:Y:S01]  /*23140*/  ISETP.GE.U32.AND.EX P1, PT, R38, R59, PT, P1 ;  /* 0x0000003b2600720c */ /* 0x000fe20003f26110 */
[----:B------:R-:W-:Y:S01]  /*23150*/  IMAD.WIDE.U32 R58, P6, R30, R67, R54 ;  /* 0x000000431e3a7225 */ /* 0x000fe200078c0036 */
[----:B------:R-:W-:Y:S02]  /*23160*/  LOP3.LUT R28, RZ, R28, RZ, 0x33, !PT ;  /* 0x0000001cff1c7212 */ /* 0x000fe400078e33ff */
[----:B------:R-:W-:Y:S01]  /*23170*/  SEL R34, RZ, 0x1, P2 ;  /* 0x00000001ff227807 */ /* 0x000fe20001000000 */
[----:B------:R-:W-:Y:S01]  /*23180*/  IMAD.X R55, RZ, RZ, RZ, P5 ;  /* 0x000000ffff377224 */ /* 0x000fe200028e06ff */
[----:B------:R-:W-:Y:S01]  /*23190*/  ISETP.GT.U32.AND.EX P0, PT, R93, R28, PT, P0 ;  /* 0x0000001c5d00720c */ /* 0x000fe20003f04100 */
[----:B------:R-:W-:Y:S01]  /*231a0*/  IMAD.MOV.U32 R54, RZ, RZ, R53 ;  /* 0x000000ffff367224 */ /* 0x000fe200078e0035 */
[----:B------:R-:W-:Y:S01]  /*231b0*/  SEL R91, RZ, 0x1, P1 ;  /* 0x00000001ff5b7807 */ /* 0x000fe20000800000 */
[----:B------:R-:W-:Y:S01]  /*231c0*/  IMAD.X R51, RZ, RZ, RZ, P6 ;  /* 0x000000ffff337224 */ /* 0x000fe200030e06ff */
[----:B------:R-:W-:Y:S01]  /*231d0*/  SEL R47, RZ, 0x1, !P0 ;  /* 0x00000001ff2f7807 */ /* 0x000fe20004000000 */
[----:B------:R-:W-:Y:S01]  /*231e0*/  IMAD.WIDE.U32.X R52, R21, R69, R54, P4 ;  /* 0x0000004515347225 */ /* 0x000fe200020e0436 */
[----:B------:R-:W-:-:S02]  /*231f0*/  IADD3 R28, P4, P6, R91, R48, R34 ;  /* 0x000000305b1c7210 */ /* 0x000fc40007e9e022 */
[----:B------:R-:W-:Y:S01]  /*23200*/  IADD3 R95, P0, PT, R95, R46, RZ ;  /* 0x0000002e5f5f7210 */ /* 0x000fe20007f1e0ff */
[----:B------:R-:W-:Y:S01]  /*23210*/  IMAD.MOV.U32 R50, RZ, RZ, R59 ;  /* 0x000000ffff327224 */ /* 0x000fe200078e003b */
[----:B------:R-:W-:Y:S02]  /*23220*/  IADD3 R34, P5, PT, R47, R52, RZ ;  /* 0x000000342f227210 */ /* 0x000fe40007fbe0ff */
[----:B------:R-:W-:Y:S01]  /*23230*/  IADD3.X R47, PT, PT, RZ, R49, RZ, P4, P6 ;  /* 0x00000031ff2f7210 */ /* 0x000fe200027ec4ff */
[----:B------:R-:W-:Y:S01]  /*23240*/  IMAD.X R114, R114, 0x1, R89, P0 ;  /* 0x0000000172727824 */ /* 0x000fe200000e0659 */
[C---:B------:R-:W-:Y:S01]  /*23250*/  ISETP.GE.U32.AND P4, PT, R95.reuse, R46, PT ;  /* 0x0000002e5f00720c */ /* 0x040fe20003f86070 */
[----:B------:R-:W-:Y:S01]  /*23260*/  IMAD.X R53, RZ, RZ, R53, P5 ;  /* 0x000000ffff357224 */ /* 0x000fe200028e0635 */
[----:B------:R-:W-:Y:S01]  /*23270*/  IADD3 R95, P6, PT, R95, R28, RZ ;  /* 0x0000001c5f5f7210 */ /* 0x000fe20007fde0ff */
[----:B------:R-:W-:Y:S01]  /*23280*/  IMAD.WIDE.U32 R48, R21, R64, RZ ;  /* 0x0000004015307225 */ /* 0x000fe200078e00ff */
[----:B------:R-:W-:-:S02]  /*23290*/  IADD3 R31, P3, PT, R97, R56, RZ ;  /* 0x00000038611f7210 */ /* 0x000fc40007f7e0ff */
[----:B------:R-:W-:Y:S01]  /*232a0*/  IADD3 R57, P1, PT, R57, R58, RZ ;  /* 0x0000003a39397210 */ /* 0x000fe20007f3e0ff */
[C---:B------:R-:W-:Y:S01]  /*232b0*/  IMAD.X R36, R114.reuse, 0x1, R47, P6 ;  /* 0x0000000172247824 */ /* 0x040fe200030e062f */
[----:B------:R-:W-:Y:S02]  /*232c0*/  IADD3 R59, P5, PT, R31, R34, RZ ;  /* 0x000000221f3b7210 */ /* 0x000fe40007fbe0ff */
[----:B------:R-:W-:Y:S01]  /*232d0*/  ISETP.GE.U32.AND P0, PT, R95, R28, PT ;  /* 0x0000001c5f00720c */ /* 0x000fe20003f06070 */
[----:B------:R-:W-:Y:S01]  /*232e0*/  IMAD.X R28, R57, 0x1, R38, P3 ;  /* 0x00000001391c7824 */ /* 0x000fe200018e0626 */
[----:B------:R-:W-:Y:S01]  /*232f0*/  ISETP.GE.U32.AND P2, PT, R31, R56, PT ;  /* 0x000000381f00720c */ /* 0x000fe20003f46070 */
[----:B------:R-:W-:Y:S01]  /*23300*/  IMAD.WIDE.U32.X R50, R21, R67, R50, P1 ;  /* 0x0000004315327225 */ /* 0x000fe200008e0432 */
[----:B------:R-:W-:Y:S02]  /*23310*/  ISETP.GE.U32.AND.EX P4, PT, R114, R89, PT, P4 ;  /* 0x000000597200720c */ /* 0x000fe40003f86140 */
[----:B------:R-:W-:Y:S01]  /*23320*/  ISETP.GE.U32.AND.EX P0, PT, R36, R47, PT, P0 ;  /* 0x0000002f2400720c */ /* 0x000fe20003f06100 */
[----:B------:R-:W-:Y:S01]  /*23330*/  IMAD.X R42, R28, 0x1, R53, P5 ;  /* 0x000000011c2a7824 */ /* 0x000fe200028e0635 */
[----:B------:R-:W-:Y:S01]  /*23340*/  ISETP.GE.U32.AND P3, PT, R59, R34, PT ;  /* 0x000000223b00720c */ /* 0x000fe20003f66070 */
[----:B------:R-:W-:Y:S01]  /*23350*/  IMAD.WIDE.U32 R46, R30, R64, RZ ;  /* 0x000000401e2e7225 */ /* 0x000fe200078e00ff */
[----:B------:R-:W-:-:S02]  /*23360*/  ISETP.GE.U32.AND.EX P2, PT, R28, R57, PT, P2 ;  /* 0x000000391c00720c */ /* 0x000fc40003f46120 */
[----:B------:R-:W-:Y:S01]  /*23370*/  SEL R28, RZ, 0x1, P4 ;  /* 0x00000001ff1c7807 */ /* 0x000fe20002000000 */
[----:B------:R-:W-:Y:S01]  /*23380*/  IMAD.WIDE.U32 R48, P5, R30, R65, R48 ;  /* 0x000000411e307225 */ /* 0x000fe200078a0030 */
[----:B------:R-:W-:Y:S02]  /*23390*/  SEL R55, RZ, 0x1, P0 ;  /* 0x00000001ff377807 */ /* 0x000fe40000000000 */
[----:B------:R-:W-:Y:S01]  /*233a0*/  ISETP.GE.U32.AND.EX P3, PT, R42, R53, PT, P3 ;  /* 0x000000352a00720c */ /* 0x000fe20003f66130 */
[----:B------:R-:W-:Y:S01]  /*233b0*/  IMAD.X R53, RZ, RZ, RZ, P5 ;  /* 0x000000ffff357224 */ /* 0x000fe200028e06ff */
[----:B------:R-:W-:Y:S01]  /*233c0*/  IADD3 R57, P0, P1, R55, R44, R28 ;  /* 0x0000002c37397210 */ /* 0x000fe2000791e01c */
[----:B------:R-:W-:Y:S01]  /*233d0*/  IMAD.MOV.U32 R52, RZ, RZ, R49 ;  /* 0x000000ffff347224 */ /* 0x000fe200078e0031 */
[----:B------:R-:W-:Y:S02]  /*233e0*/  SEL R34, RZ, 0x1, P2 ;  /* 0x00000001ff227807 */ /* 0x000fe40001000000 */
[----:B------:R-:W-:-:S02]  /*233f0*/  SEL R31, RZ, 0x1, P3 ;  /* 0x00000001ff1f7807 */ /* 0x000fc40001800000 */
[----:B------:R-:W-:Y:S01]  /*23400*/  IADD3.X R38, PT, PT, RZ, R45, RZ, P0, P1 ;  /* 0x0000002dff267210 */ /* 0x000fe200007e24ff */
[----:B------:R-:W-:Y:S01]  /*23410*/  IMAD.WIDE.U32 R44, R21, R62, RZ ;  /* 0x0000003e152c7225 */ /* 0x000fe200078e00ff */
[----:B------:R-:W-:Y:S02]  /*23420*/  IADD3 R34, P2, P3, R31, R50, R34 ;  /* 0x000000321f227210 */ /* 0x000fe40007b5e022 */
[----:B------:R-:W-:Y:S02]  /*23430*/  ISETP.NE.U32.AND P1, PT, R57, RZ, PT ;  /* 0x000000ff3900720c */ /* 0x000fe40003f25070 */
[----:B------:R-:W-:Y:S02]  /*23440*/  IADD3 R55, P4, PT, R47, R48, RZ ;  /* 0x000000302f377210 */ /* 0x000fe40007f9e0ff */
        /* <DEDUP_REMOVED lines=25> */
.L_x_228:
        /* <DEDUP_REMOVED lines=8> */
[C---:B------:R-:W-:Y:S01]  /*23660*/  ISETP.GE.U32.AND P1, PT, R45.reuse, R30, PT ;  /* 0x0000001e2d00720c */ /* 0x040fe20003f26070 */
        /* <DEDUP_REMOVED lines=20> */
[----:B------:R-:W-:Y:S02]  /*237b0*/  ISETP.LT.U32.AND P4, PT, R45, R64, PT ;  /* 0x000000402d00720c */ /* 0x000fe40003f81070 */
[CC--:B------:R-:W-:Y:S02]  /*237c0*/  ISETP.EQ.AND.EX P5, PT, R38.reuse, R65.reuse, P2, P5 ;  /* 0x000000412600720c */ /* 0x0c0fe400017a2350 */
[----:B------:R-:W-:Y:S02]  /*237d0*/  ISETP.GE.U32.AND P3, PT, R59, R68, PT ;  /* 0x000000443b00720c */ /* 0x000fe40003f66070 */
[----:B------:R-:W-:-:S02]  /*237e0*/  ISETP.LT.U32.OR.EX P4, PT, R38, R65, P5, P4 ;  /* 0x000000412600720c */ /* 0x000fc40002f81540 */
[----:B------:R-:W-:Y:S02]  /*237f0*/  PLOP3.LUT P5, PT, PT, PT, PT, 0x8, 0x80 ;  /* 0x000000000080781c */ /* 0x000fe40003fae170 */
[----:B------:R-:W-:Y:S02]  /*23800*/  @P1 ISETP.NE.U32.AND P6, PT, R47, R62, PT ;  /* 0x0000003e2f00120c */ /* 0x000fe40003fc5070 */
[----:B------:R-:W-:Y:S02]  /*23810*/  ISETP.GE.U32.AND.EX P2, PT, R42, R69, PT, P3 ;  /* 0x000000452a00720c */ /* 0x000fe40003f46130 */
[----:B------:R-:W-:Y:S02]  /*23820*/  @P1 ISETP.NE.OR.EX P5, PT, R52, R63, !P4, P6 ;  /* 0x0000003f3400120c */ /* 0x000fe400067a5760 */
[----:B------:R-:W-:Y:S02]  /*23830*/  ISETP.EQ.U32.AND P3, PT, R89, R66, PT ;  /* 0x000000425900720c */ /* 0x000fe40003f62070 */
[----:B------:R-:W-:-:S02]  /*23840*/  SEL R40, R68, RZ, P5 ;  /* 0x000000ff44287207 */ /* 0x000fc40002800000 */
[----:B------:R-:W-:Y:S02]  /*23850*/  ISETP.EQ.AND.EX P3, PT, R36, R67, !P2, P3 ;  /* 0x000000432400720c */ /* 0x000fe40005762330 */
[----:B------:R-:W-:Y:S02]  /*23860*/  SEL R21, RZ, 0x1, P2 ;  /* 0x00000001ff157807 */ /* 0x000fe40001000000 */
[----:B------:R-:W-:Y:S02]  /*23870*/  IADD3 R40, P2, PT, -R40, R59, RZ ;  /* 0x0000003b28287210 */ /* 0x000fe40007f5e1ff */
[----:B------:R-:W-:Y:S02]  /*23880*/  SEL R23, R69, RZ, P5 ;  /* 0x000000ff45177207 */ /* 0x000fe40002800000 */
[----:B------:R-:W-:Y:S02]  /*23890*/  ISETP.LT.U32.OR.EX P3, PT, R36, R67, P3, P0 ;  /* 0x000000432400720c */ /* 0x000fe40001f61500 */
[----:B------:R-:W-:Y:S01]  /*238a0*/  IADD3 R60, P0, PT, R21, R66, RZ ;  /* 0x00000042153c7210 */ /* 0x000fe20007f1e0ff */
[----:B------:R-:W-:Y:S01]  /*238b0*/  IMAD.X R23, R42, 0x1, ~R23, P2 ;  /* 0x000000012a177824 */ /* 0x000fe200010e0e17 */
[----:B------:R-:W-:-:S02]  /*238c0*/  SEL R21, RZ, 0x1, !P3 ;  /* 0x00000001ff157807 */ /* 0x000fc40005800000 */
[----:B------:R-:W-:Y:S01]  /*238d0*/  SEL R60, R60, RZ, P5 ;  /* 0x000000ff3c3c7207 */ /* 0x000fe20002800000 */
[----:B------:R-:W-:Y:S01]  /*238e0*/  IMAD.WIDE.U32 R24, R23, R11, RZ ;  /* 0x0000000b17187225 */ /* 0x000fe200078e00ff */
[----:B------:R-:W-:Y:S02]  /*238f0*/  IADD3 R34, P1, PT, R21, R64, RZ ;  /* 0x0000004015227210 */ /* 0x000fe40007f3e0ff */
[----:B------:R-:W-:Y:S01]  /*23900*/  SEL R21, RZ, 0x1, !P4 ;  /* 0x00000001ff157807 */ /* 0x000fe20006000000 */
[----:B------:R-:W-:Y:S01]  /*23910*/  IMAD.X R22, RZ, RZ, R67, P0 ;  /* 0x000000ffff167224 */ /* 0x000fe200000e0643 */
[----:B------:R-:W-:Y:S01]  /*23920*/  SEL R34, R34, RZ, P5 ;  /* 0x000000ff22227207 */ /* 0x000fe20002800000 */
[----:B------:R-:W-:Y:S01]  /*23930*/  IMAD.WIDE.U32 R30, P0, R40, R13, R24 ;  /* 0x0000000d281e7225 */ /* 0x000fe20007800018 */
[----:B------:R-:W-:Y:S02]  /*23940*/  IADD3 R28, P3, PT, R21, R62, RZ ;  /* 0x0000003e151c7210 */ /* 0x000fe40007f7e0ff */
[----:B------:R-:W-:Y:S01]  /*23950*/  IADD3 R60, P4, PT, -R60, R89, RZ ;  /* 0x000000593c3c7210 */ /* 0x000fe20007f9e1ff */
[----:B------:R-:W-:Y:S01]  /*23960*/  IMAD.WIDE.U32 R24, R40, R11, RZ ;  /* 0x0000000b28187225 */ /* 0x000fe200078e00ff */
[----:B------:R-:W-:-:S02]  /*23970*/  IADD3 R34, P2, PT, -R34, R45, RZ ;  /* 0x0000002d22227210 */ /* 0x000fc40007f5e1ff */
[----:B------:R-:W-:Y:S01]  /*23980*/  SEL R22, R22, RZ, P5 ;  /* 0x000000ff16167207 */ /* 0x000fe20002800000 */
[----:B------:R-:W-:Y:S01]  /*23990*/  IMAD.X R95, RZ, RZ, R65, P1 ;  /* 0x000000ffff5f7224 */ /* 0x000fe200008e0641 */
[----:B------:R-:W-:Y:S01]  /*239a0*/  SEL R28, R28, RZ, P5 ;  /* 0x000000ff1c1c7207 */ /* 0x000fe20002800000 */
[----:B------:R-:W-:Y:S01]  /*239b0*/  IMAD.X R45, RZ, RZ, RZ, P0 ;  /* 0x000000ffff2d7224 */ /* 0x000fe200000e06ff */
[----:B------:R-:W-:Y:S01]  /*239c0*/  IADD3 RZ, P0, PT, R25, R30, RZ ;  /* 0x0000001e19ff7210 */ /* 0x000fe20007f1e0ff */
[----:B------:R-:W-:Y:S01]  /*239d0*/  IMAD R21, R15, R40, RZ ;  /* 0x000000280f157224 */ /* 0x000fe200078e02ff */
[----:B------:R-:W-:Y:S01]  /*239e0*/  SEL R95, R95, RZ, P5 ;  /* 0x000000ff5f5f7207 */ /* 0x000fe20002800000 */
[----:B------:R-:W-:Y:S01]  /*239f0*/  IMAD.MOV.U32 R44, RZ, RZ, R31 ;  /* 0x000000ffff2c7224 */ /* 0x000fe200078e001f */
[----:B------:R-:W-:Y:S01]  /*23a00*/  IADD3 R28, P1, PT, -R28, R47, RZ ;  /* 0x0000002f1c1c7210 */ /* 0x000fe20007f3e1ff */
[----:B------:R-:W-:Y:S02]  /*23a10*/  IMAD.X R22, R36, 0x1, ~R22, P4 ;  /* 0x0000000124167824 */ /* 0x000fe400020e0e16 */
[----:B------:R-:W-:-:S04]  /*23a20*/  IMAD.WIDE.U32 R46, R23, R12, RZ ;  /* 0x0000000c172e7225 */ /* 0x000fc800078e00ff */
[----:B------:R-:W-:-:S04]  /*23a30*/  IMAD.WIDE.U32 R30, R12, R40, RZ ;  /* 0x000000280c1e7225 */ /* 0x000fc800078e00ff */
[C---:B------:R-:W-:Y:S02]  /*23a40*/  IMAD R21, R23.reuse, R12, R21 ;  /* 0x0000000c17157224 */ /* 0x040fe400078e0215 */
[----:B------:R-:W-:-:S04]  /*23a50*/  IMAD.WIDE.U32.X R24, R23, R13, R44, P0 ;  /* 0x0000000d17187225 */ /* 0x000fc800000e042c */
[----:B------:R-:W-:-:S04]  /*23a60*/  IMAD.WIDE.U32 R50, R22, R11, RZ ;  /* 0x0000000b16327225 */ /* 0x000fc800078e00ff */
[----:B------:R-:W-:Y:S02]  /*23a70*/  IMAD.X R95, R38, 0x1, ~R95, P2 ;  /* 0x00000001265f7824 */ /* 0x000fe400010e0e5f */
[----:B------:R-:W-:Y:S01]  /*23a80*/  IMAD.IADD R53, R31, 0x1, R21 ;  /* 0x000000011f357824 */ /* 0x000fe200078e0215 */
[----:B------:R-:W-:Y:S01]  /*23a90*/  IADD3 R21, P2, PT, R24, R30, RZ ;  /* 0x0000001e18157210 */ /* 0x000fe20007f5e0ff */
[----:B------:R-:W-:-:S04]  /*23aa0*/  IMAD.WIDE.U32 R44, R40, R12, RZ ;  /* 0x0000000c282c7225 */ /* 0x000fc800078e00ff */
[----:B------:R-:W-:-:S04]  /*23ab0*/  IMAD.WIDE.U32 R46, P0, R40, R15, R46 ;  /* 0x0000000f282e7225 */ /* 0x000fc8000780002e */
[----:B------:R-:W-:Y:S01]  /*23ac0*/  IMAD.WIDE.U32 R48, R60, R11, RZ ;  /* 0x0000000b3c307225 */ /* 0x000fe200078e00ff */
[----:B------:R-:W-:-:S03]  /*23ad0*/  IADD3 RZ, P4, PT, R45, R46, RZ ;  /* 0x0000002e2dff7210 */ /* 0x000fc60007f9e0ff */
[----:B------:R-:W-:-:S04]  /*23ae0*/  IMAD.WIDE.U32 R50, P6, R60, R13, R50 ;  /* 0x0000000d3c327225 */ /* 0x000fc800078c0032 */
[----:B------:R-:W-:Y:S01]  /*23af0*/  IMAD.X R31, RZ, RZ, RZ, P0 ;  /* 0x000000ffff1f7224 */ /* 0x000fe200000e06ff */
[----:B------:R-:W-:Y:S01]  /*23b00*/  ISETP.GE.U32.AND P0, PT, R21, R30, PT ;  /* 0x0000001e1500720c */ /* 0x000fe20003f06070 */
[----:B------:R-:W-:Y:S01]  /*23b10*/  IMAD.X R42, R53, 0x1, R25, P2 ;  /* 0x00000001352a7824 */ /* 0x000fe200010e0619 */
[----:B------:R-:W-:Y:S01]  /*23b20*/  IADD3 RZ, P2, PT, R49, R50, RZ ;  /* 0x0000003231ff7210 */ /* 0x000fe20007f5e0ff */
[----:B------:R-:W-:Y:S02]  /*23b30*/  IMAD R24, R13, R60, RZ ;  /* 0x0000003c0d187224 */ /* 0x000fe400078e02ff */
[----:B------:R-:W-:Y:S01]  /*23b40*/  IMAD.MOV.U32 R30, RZ, RZ, R47 ;  /* 0x000000ffff1e7224 */ /* 0x000fe200078e002f */
[----:B------:R-:W-:Y:S01]  /*23b50*/  ISETP.GE.U32.AND.EX P0, PT, R42, R53, PT, P0 ;  /* 0x000000352a00720c */ /* 0x000fe20003f06100 */
[----:B------:R-:W-:Y:S02]  /*23b60*/  IMAD R36, R17, R40, RZ ;  /* 0x0000002811247224 */ /* 0x000fe400078e02ff */
[----:B------:R-:W-:-:S04]  /*23b70*/  IMAD.WIDE.U32 R44, R11, R60, RZ ;  /* 0x0000003c0b2c7225 */ /* 0x000fc800078e00ff */
[----:B------:R-:W-:Y:S02]  /*23b80*/  IMAD R49, R22, R11, R24 ;  /* 0x0000000b16317224 */ /* 0x000fe400078e0218 */
[C---:B------:R-:W-:Y:S02]  /*23b90*/  IMAD R47, R23.reuse, R14, R36 ;  /* 0x0000000e172f7224 */ /* 0x040fe400078e0224 */
[----:B------:R-:W-:Y:S01]  /*23ba0*/  IMAD.WIDE.U32.X R30, R23, R15, R30, P4 ;  /* 0x0000000f171e7225 */ /* 0x000fe200020e041e */
[----:B------:R-:W-:-:S03]  /*23bb0*/  IADD3 R36, P4, PT, R21, R44, RZ ;  /* 0x0000002c15247210 */ /* 0x000fc60007f9e0ff */
[----:B------:R-:W-:-:S04]  /*23bc0*/  IMAD.WIDE.U32 R24, R14, R40, RZ ;  /* 0x000000280e187225 */ /* 0x000fc800078e00ff */
[----:B------:R-:W-:Y:S01]  /*23bd0*/  IMAD.IADD R21, R45, 0x1, R49 ;  /* 0x000000012d157824 */ /* 0x000fe200078e0231 */
[----:B------:R-:W-:Y:S01]  /*23be0*/  SEL R45, RZ, 0x1, P0 ;  /* 0x00000001ff2d7807 */ /* 0x000fe20000000000 */
[----:B------:R-:W-:Y:S01]  /*23bf0*/  IMAD.X R49, RZ, RZ, RZ, P6 ;  /* 0x000000ffff317224 */ /* 0x000fe200030e06ff */
[----:B------:R-:W-:Y:S01]  /*23c00*/  ISETP.GE.U32.AND P0, PT, R36, R44, PT ;  /* 0x0000002c2400720c */ /* 0x000fe20003f06070 */
[----:B------:R-:W-:Y:S02]  /*23c10*/  IMAD.X R42, R21, 0x1, R42, P4 ;  /* 0x00000001152a7824 */ /* 0x000fe400020e062a */
[----:B------:R-:W-:Y:S01]  /*23c20*/  IMAD.IADD R50, R25, 0x1, R47 ;  /* 0x0000000119327824 */ /* 0x000fe200078e022f */
[----:B------:R-:W-:Y:S01]  /*23c30*/  IADD3 R25, P4, P6, R24, R30, R45 ;  /* 0x0000001e18197210 */ /* 0x000fe20007e9e02d */
[----:B------:R-:W-:Y:S01]  /*23c40*/  IMAD.MOV.U32 R48, RZ, RZ, R51 ;  /* 0x000000ffff307224 */ /* 0x000fe200078e0033 */
[----:B------:R-:W-:Y:S01]  /*23c50*/  ISETP.GE.U32.AND.EX P0, PT, R42, R21, PT, P0 ;  /* 0x000000152a00720c */ /* 0x000fe20003f06100 */
[----:B------:R-:W-:Y:S01]  /*23c60*/  IMAD R53, R15, R60, RZ ;  /* 0x0000003c0f357224 */ /* 0x000fe200078e02ff */
[----:B------:R-:W-:Y:S01]  /*23c70*/  IADD3.X R51, PT, PT, R50, R31, RZ, P4, P6 ;  /* 0x0000001f32337210 */ /* 0x000fe200027ec4ff */
[----:B------:R-:W-:Y:S01]  /*23c80*/  IMAD.X R21, RZ, RZ, R63, P3 ;  /* 0x000000ffff157224 */ /* 0x000fe200018e063f */
[----:B------:R-:W-:Y:S01]  /*23c90*/  SEL R93, RZ, 0x1, P0 ;  /* 0x00000001ff5d7807 */ /* 0x000fe20000000000 */
[----:B------:R-:W-:Y:S01]  /*23ca0*/  IMAD.WIDE.U32 R44, R23, R14, RZ ;  /* 0x0000000e172c7225 */ /* 0x000fe200078e00ff */
[----:B------:R-:W-:-:S02]  /*23cb0*/  ISETP.GE.U32.AND P4, PT, R25, R24, PT ;  /* 0x000000181900720c */ /* 0x000fc40003f86070 */
[----:B------:R-:W-:Y:S01]  /*23cc0*/  SEL R21, R21, RZ, P5 ;  /* 0x000000ff15157207 */ /* 0x000fe20002800000 */
[----:B------:R-:W-:Y:S01]  /*23cd0*/  IMAD.WIDE.U32 R30, R12, R60, RZ ;  /* 0x0000003c0c1e7225 */ /* 0x000fe200078e00ff */
[----:B------:R-:W-:-:S03]  /*23ce0*/  ISETP.GE.U32.AND.EX P4, PT, R51, R50, PT, P4 ;  /* 0x000000323300720c */ /* 0x000fc60003f86140 */
[----:B------:R-:W-:Y:S01]  /*23cf0*/  IMAD R53, R22, R12, R53 ;  /* 0x0000000c16357224 */ /* 0x000fe200078e0235 */
[----:B------:R-:W-:Y:S01]  /*23d00*/  IADD3 R59, P0, PT, R25, R30, RZ ;  /* 0x0000001e193b7210 */ /* 0x000fe20007f1e0ff */
[----:B------:R-:W-:-:S04]  /*23d10*/  IMAD.WIDE.U32 R46, R40, R14, RZ ;  /* 0x0000000e282e7225 */ /* 0x000fc800078e00ff */
[----:B------:R-:W-:-:S04]  /*23d20*/  IMAD.WIDE.U32 R44, P3, R40, R17, R44 ;  /* 0x00000011282c7225 */ /* 0x000fc8000786002c */
[----:B------:R-:W-:-:S04]  /*23d30*/  IMAD.WIDE.U32.X R48, R22, R13, R48, P2 ;  /* 0x0000000d16307225 */ /* 0x000fc800010e0430 */
[----:B------:R-:W-:Y:S02]  /*23d40*/  IMAD.IADD R38, R31, 0x1, R53 ;  /* 0x000000011f267824 */ /* 0x000fe400078e0235 */
[----:B------:R-:W-:Y:S01]  /*23d50*/  IMAD.X R21, R52, 0x1, ~R21, P1 ;  /* 0x0000000134157824 */ /* 0x000fe200008e0e15 */
[----:B------:R-:W-:Y:S01]  /*23d60*/  IADD3 R93, P1, P2, R59, R48, R93 ;  /* 0x000000303b5d7210 */ /* 0x000fe20007a3e05d */
[----:B------:R-:W-:Y:S01]  /*23d70*/  IMAD.X R89, R38, 0x1, R51, P0 ;  /* 0x0000000126597824 */ /* 0x000fe200000e0633 */
[----:B------:R-:W-:Y:S01]  /*23d80*/  IADD3 RZ, P0, PT, R47, R44, RZ ;  /* 0x0000002c2fff7210 */ /* 0x000fe20007f1e0ff */
[----:B------:R-:W-:-:S03]  /*23d90*/  IMAD.WIDE.U32 R24, R22, R12, RZ ;  /* 0x0000000c16187225 */ /* 0x000fc600078e00ff */
[----:B------:R-:W-:Y:S01]  /*23da0*/  IADD3.X R92, PT, PT, R89, R49, RZ, P1, P2 ;  /* 0x00000031595c7210 */ /* 0x000fe20000fe44ff */
[----:B------:R-:W-:-:S04]  /*23db0*/  IMAD.WIDE.U32 R50, R22, R14, RZ ;  /* 0x0000000e16327225 */ /* 0x000fc800078e00ff */
[----:B------:R-:W-:-:S04]  /*23dc0*/  IMAD.WIDE.U32 R46, R23, R16, RZ ;  /* 0x00000010172e7225 */ /* 0x000fc800078e00ff */
[----:B------:R-:W-:-:S04]  /*23dd0*/  IMAD.WIDE.U32 R52, R60, R12, RZ ;  /* 0x0000000c3c347225 */ /* 0x000fc800078e00ff */
[----:B------:R-:W-:-:S04]  /*23de0*/  IMAD.WIDE.U32 R54, P1, R60, R15, R24 ;  /* 0x0000000f3c367225 */ /* 0x000fc80007820018 */
[----:B------:R-:W-:-:S04]  /*23df0*/  IMAD.WIDE.U32 R24, P2, R60, R17, R50 ;  /* 0x000000113c187225 */ /* 0x000fc80007840032 */
[----:B------:R-:W-:-:S04]  /*23e00*/  IMAD.WIDE.U32 R56, R60, R14, RZ ;  /* 0x0000000e3c387225 */ /* 0x000fc800078e00ff */
[----:B------:R-:W-:-:S04]  /*23e10*/  IMAD.WIDE.U32 R50, P6, R40, R19, R46 ;  /* 0x0000001328327225 */ /* 0x000fc800078c002e */
[----:B------:R-:W-:-:S04]  /*23e20*/  IMAD.WIDE.U32 R48, R40, R16, RZ ;  /* 0x0000001028307225 */ /* 0x000fc800078e00ff */
[----:B------:R-:W-:Y:S01]  /*23e30*/  IMAD.X R47, RZ, RZ, RZ, P3 ;  /* 0x000000ffff2f7224 */ /* 0x000fe200018e06ff */
[----:B------:R-:W-:Y:S01]  /*23e40*/  IADD3 RZ, P3, PT, R53, R54, RZ ;  /* 0x0000003635ff7210 */ /* 0x000fe20007f7e0ff */
[----:B------:R-:W-:Y:S01]  /*23e50*/  IMAD.MOV.U32 R46, RZ, RZ, R45 ;  /* 0x000000ffff2e7224 */ /* 0x000fe200078e002d */
[----:B------:R-:W-:Y:S01]  /*23e60*/  SEL R53, RZ, 0x1, P4 ;  /* 0x00000001ff357807 */ /* 0x000fe20002000000 */
[----:B------:R-:W-:Y:S01]  /*23e70*/  IMAD.MOV.U32 R48, RZ, RZ, R55 ;  /* 0x000000ffff307224 */ /* 0x000fe200078e0037 */
[----:B------:R-:W-:Y:S01]  /*23e80*/  IADD3 RZ, P4, PT, R57, R24, RZ ;  /* 0x0000001839ff7210 */ /* 0x000fe20007f9e0ff */
[----:B------:R-:W-:Y:S01]  /*23e90*/  IMAD.WIDE.U32.X R44, R23, R17, R46, P0 ;  /* 0x00000011172c7225 */ /* 0x000fe200000e042e */
[----:B------:R-:W-:Y:S02]  /*23ea0*/  IADD3 RZ, P5, PT, R49, R50, RZ ;  /* 0x0000003231ff7210 */ /* 0x000fe40007fbe0ff */
[----:B------:R-:W-:Y:S01]  /*23eb0*/  ISETP.GE.U32.AND P0, PT, R59, R30, PT ;  /* 0x0000001e3b00720c */ /* 0x000fe20003f06070 */
[----:B------:R-:W-:-:S02]  /*23ec0*/  IMAD R24, R19, R40, RZ ;  /* 0x0000002813187224 */ /* 0x000fc400078e02ff */
[----:B------:R-:W-:Y:S01]  /*23ed0*/  IMAD.X R49, RZ, RZ, RZ, P1 ;  /* 0x000000ffff317224 */ /* 0x000fe200008e06ff */
[----:B------:R-:W-:Y:S01]  /*23ee0*/  ISETP.GE.U32.AND P1, PT, R93, R59, PT ;  /* 0x0000003b5d00720c */ /* 0x000fe20003f26070 */
[----:B------:R-:W-:Y:S01]  /*23ef0*/  IMAD.WIDE.U32 R30, R16, R40, RZ ;  /* 0x00000028101e7225 */ /* 0x000fe200078e00ff */
[----:B------:R-:W-:Y:S02]  /*23f00*/  ISETP.GE.U32.AND.EX P0, PT, R89, R38, PT, P0 ;  /* 0x000000265900720c */ /* 0x000fe40003f06100 */
[----:B------:R-:W-:Y:S01]  /*23f10*/  ISETP.GE.U32.AND.EX P1, PT, R92, R89, PT, P1 ;  /* 0x000000595c00720c */ /* 0x000fe20003f26110 */
[----:B------:R-:W-:Y:S01]  /*23f20*/  IMAD R57, R23, R16, R24 ;  /* 0x0000001017397224 */ /* 0x000fe200078e0218 */
[----:B------:R-:W-:Y:S01]  /*23f30*/  SEL R24, RZ, 0x1, P0 ;  /* 0x00000001ff187807 */ /* 0x000fe20000000000 */
[----:B------:R-:W-:Y:S01]  /*23f40*/  IMAD.X R47, RZ, RZ, RZ, P6 ;  /* 0x000000ffff2f7224 */ /* 0x000fe200030e06ff */
[----:B------:R-:W-:Y:S01]  /*23f50*/  IADD3 R96, P0, P6, R30, R44, R53 ;  /* 0x0000002c1e607210 */ /* 0x000fe20007e1e035 */
[----:B------:R-:W-:Y:S01]  /*23f60*/  IMAD.IADD R31, R31, 0x1, R57 ;  /* 0x000000011f1f7824 */ /* 0x000fe200078e0239 */
[----:B------:R-:W-:Y:S01]  /*23f70*/  SEL R101, RZ, 0x1, P1 ;  /* 0x00000001ff657807 */ /* 0x000fe20000800000 */
[----:B------:R-:W-:Y:S01]  /*23f80*/  IMAD.WIDE.U32.X R48, R22, R15, R48, P3 ;  /* 0x0000000f16307225 */ /* 0x000fe200018e0430 */
[----:B------:R-:W-:-:S02]  /*23f90*/  ISETP.GE.U32.AND P1, PT, R96, R30, PT ;  /* 0x0000001e6000720c */ /* 0x000fc40003f26070 */
[----:B------:R-:W-:Y:S01]  /*23fa0*/  IADD3.X R97, PT, PT, R31, R45, RZ, P0, P6 ;  /* 0x0000002d1f617210 */ /* 0x000fe200007ec4ff */
[----:B------:R-:W-:Y:S01]  /*23fb0*/  IMAD.MOV.U32 R46, RZ, RZ, R51 ;  /* 0x000000ffff2e7224 */ /* 0x000fe200078e0033 */
[----:B------:R-:W-:Y:S01]  /*23fc0*/  IADD3 R101, P0, P3, R101, R48, R24 ;  /* 0x0000003065657210 */ /* 0x000fe20007b1e018 */
[----:B------:R-:W-:Y:S01]  /*23fd0*/  IMAD R38, R13, R40, RZ ;  /* 0x000000280d267224 */ /* 0x000fe200078e02ff */
[----:B------:R-:W-:Y:S01]  /*23fe0*/  ISETP.GE.U32.AND.EX P1, PT, R97, R31, PT, P1 ;  /* 0x0000001f6100720c */ /* 0x000fe20003f26110 */
[----:B------:R-:W-:Y:S01]  /*23ff0*/  IMAD.WIDE.U32.X R44, R23, R19, R46, P5 ;  /* 0x00000013172c7225 */ /* 0x000fe200028e042e */
[----:B------:R-:W-:-:S03]  /*24000*/  IADD3.X R99, PT, PT, RZ, R49, RZ, P0, P3 ;  /* 0x00000031ff637210 */ /* 0x000fc600007e64ff */
[----:B------:R-:W-:Y:S02]  /*24010*/  IMAD R105, R23, R11, R38 ;  /* 0x0000000b17697224 */ /* 0x000fe400078e0226 */
[----:B------:R-:W-:Y:S02]  /*24020*/  IMAD R23, R19, R60, RZ ;  /* 0x0000003c13177224 */ /* 0x000fe400078e02ff */
[----:B------:R-:W-:-:S04]  /*24030*/  IMAD.WIDE.U32 R48, R22, R16, RZ ;  /* 0x0000001016307225 */ /* 0x000fc800078e00ff */
[----:B------:R-:W-:-:S04]  /*24040*/  IMAD.WIDE.U32 R56, R95, R11, RZ ;  /* 0x0000000b5f387225 */ /* 0x000fc800078e00ff */
[----:B------:R-:W-:-:S04]  /*24050*/  IMAD.WIDE.U32 R30, R16, R60, RZ ;  /* 0x0000003c101e7225 */ /* 0x000fc800078e00ff */
[-C--:B------:R-:W-:Y:S01]  /*24060*/  IMAD R91, R22, R16.reuse, R23 ;  /* 0x00000010165b7224 */ /* 0x080fe200078e0217 */
[----:B------:R-:W-:Y:S01]  /*24070*/  SEL R23, RZ, 0x1, P1 ;  /* 0x00000001ff177807 */ /* 0x000fe20000800000 */
[----:B------:R-:W-:-:S04]  /*24080*/  IMAD.WIDE.U32 R50, R60, R16, RZ ;  /* 0x000000103c327225 */ /* 0x000fc800078e00ff */
[----:B------:R-:W-:-:S04]  /*24090*/  IMAD.WIDE.U32 R52, R34, R11, RZ ;  /* 0x0000000b22347225 */ /* 0x000fc800078e00ff */
[----:B------:R-:W-:-:S04]  /*240a0*/  IMAD.WIDE.U32 R48, P6, R60, R19, R48 ;  /* 0x000000133c307225 */ /* 0x000fc800078c0030 */
[----:B------:R-:W-:Y:S01]  /*240b0*/  IMAD.WIDE.U32 R56, P1, R34, R13, R56 ;  /* 0x0000000d22387225 */ /* 0x000fe20007820038 */
[----:B------:R-:W-:-:S03]  /*240c0*/  IADD3 RZ, P0, PT, R51, R48, RZ ;  /* 0x0000003033ff7210 */ /* 0x000fc60007f1e0ff */
[----:B------:R-:W-:Y:S01]  /*240d0*/  IMAD.IADD R91, R31, 0x1, R91 ;  /* 0x000000011f5b7824 */ /* 0x000fe200078e025b */
[----:B------:R-:W-:Y:S01]  /*240e0*/  IADD3 R31, P3, P5, R30, R44, R23 ;  /* 0x0000002c1e1f7210 */ /* 0x000fe20007d7e017 */
[----:B------:R-:W-:-:S03]  /*240f0*/  IMAD.WIDE.U32 R58, R95, R12, RZ ;  /* 0x0000000c5f3a7225 */ /* 0x000fc600078e00ff */
[----:B------:R-:W-:Y:S01]  /*24100*/  IADD3.X R38, PT, PT, R91, R45, RZ, P3, P5 ;  /* 0x0000002d5b267210 */ /* 0x000fe20001fea4ff */
[----:B------:R-:W-:Y:S01]  /*24110*/  IMAD.X R47, RZ, RZ, RZ, P2 ;  /* 0x000000ffff2f7224 */ /* 0x000fe200010e06ff */
[----:B------:R-:W-:Y:S01]  /*24120*/  IADD3 RZ, P2, PT, R53, R56, RZ ;  /* 0x0000003835ff7210 */ /* 0x000fe20007f5e0ff */
[----:B------:R-:W-:Y:S02]  /*24130*/  IMAD.MOV.U32 R46, RZ, RZ, R25 ;  /* 0x000000ffff2e7224 */ /* 0x000fe400078e0019 */
[----:B------:R-:W-:-:S04]  /*24140*/  IMAD.WIDE.U32 R52, R95, R14, RZ ;  /* 0x0000000e5f347225 */ /* 0x000fc800078e00ff */
[----:B------:R-:W-:-:S04]  /*24150*/  IMAD.WIDE.U32 R50, R34, R12, RZ ;  /* 0x0000000c22327225 */ /* 0x000fc800078e00ff */
[----:B------:R-:W-:-:S04]  /*24160*/  IMAD.WIDE.U32 R24, R34, R16, RZ ;  /* 0x0000001022187225 */ /* 0x000fc800078e00ff */
[----:B------:R-:W-:-:S04]  /*24170*/  IMAD.WIDE.U32 R58, P3, R34, R15, R58 ;  /* 0x0000000f223a7225 */ /* 0x000fc8000786003a */
[----:B------:R-:W-:Y:S02]  /*24180*/  IMAD.MOV.U32 R88, RZ, RZ, R49 ;  /* 0x000000ffff587224 */ /* 0x000fe400078e0031 */
[----:B------:R-:W-:Y:S02]  /*24190*/  IMAD R23, R17, R60, RZ ;  /* 0x0000003c11177224 */ /* 0x000fe400078e02ff */
[----:B------:R-:W-:-:S04]  /*241a0*/  IMAD.WIDE.U32 R48, R21, R11, RZ ;  /* 0x0000000b15307225 */ /* 0x000fc800078e00ff */
[----:B------:R-:W-:Y:S01]  /*241b0*/  IMAD.X R89, RZ, RZ, RZ, P6 ;  /* 0x000000ffff597224 */ /* 0x000fe200030e06ff */
[----:B------:R-:W-:Y:S01]  /*241c0*/  IADD3 RZ, P6, PT, R51, R58, RZ ;  /* 0x0000003a33ff7210 */ /* 0x000fe20007fde0ff */
[----:B------:R-:W-:Y:S02]  /*241d0*/  IMAD R24, R13, R34, RZ ;  /* 0x000000220d187224 */ /* 0x000fe400078e02ff */
[----:B------:R-:W-:-:S04]  /*241e0*/  IMAD.WIDE.U32 R44, R34, R14, RZ ;  /* 0x0000000e222c7225 */ /* 0x000fc800078e00ff */
[----:B------:R-:W-:-:S04]  /*241f0*/  IMAD.WIDE.U32.X R46, R22, R17, R46, P4 ;  /* 0x00000011162e7225 */ /* 0x000fc800020e042e */
[----:B------:R-:W-:Y:S02]  /*24200*/  IMAD.MOV.U32 R44, RZ, RZ, R59 ;  /* 0x000000ffff2c7224 */ /* 0x000fe400078e003b */
[----:B------:R-:W-:Y:S02]  /*24210*/  IMAD R109, R22, R14, R23 ;  /* 0x0000000e166d7224 */ /* 0x000fe400078e0217 */
[----:B------:R-:W-:-:S04]  /*24220*/  IMAD.WIDE.U32 R54, R95, R16, RZ ;  /* 0x000000105f367225 */ /* 0x000fc800078e00ff */
[----:B------:R-:W-:-:S04]  /*24230*/  IMAD.WIDE.U32 R52, P5, R34, R17, R52 ;  /* 0x0000001122347225 */ /* 0x000fc800078a0034 */
[----:B------:R-:W-:-:S04]  /*24240*/  IMAD.WIDE.U32 R58, R11, R34, RZ ;  /* 0x000000220b3a7225 */ /* 0x000fc800078e00ff */
[----:B------:R-:W-:Y:S02]  /*24250*/  IMAD R107, R95, R11, R24 ;  /* 0x0000000b5f6b7224 */ /* 0x000fe400078e0218 */
[----:B------:R-:W-:-:S04]  /*24260*/  IMAD.WIDE.U32.X R22, R22, R19, R88, P0 ;  /* 0x0000001316167225 */ /* 0x000fc800000e0458 */
[----:B------:R-:W-:-:S04]  /*24270*/  IMAD.WIDE.U32 R88, R28, R11, RZ ;  /* 0x0000000b1c587225 */ /* 0x000fc800078e00ff */
[----:B------:R-:W-:-:S04]  /*24280*/  IMAD.WIDE.U32 R48, P0, R28, R13, R48 ;  /* 0x0000000d1c307225 */ /* 0x000fc80007800030 */
[----:B------:R-:W-:Y:S01]  /*24290*/  IMAD.X R51, RZ, RZ, RZ, P1 ;  /* 0x000000ffff337224 */ /* 0x000fe200008e06ff */
[----:B------:R-:W-:Y:S01]  /*242a0*/  IADD3 RZ, P1, PT, R45, R52, RZ ;  /* 0x000000342dff7210 */ /* 0x000fe20007f3e0ff */
[----:B------:R-:W-:Y:S02]  /*242b0*/  IMAD.IADD R107, R59, 0x1, R107 ;  /* 0x000000013b6b7824 */ /* 0x000fe400078e026b */
[----:B------:R-:W-:Y:S01]  /*242c0*/  IMAD.X R59, RZ, RZ, RZ, P5 ;  /* 0x000000ffff3b7224 */ /* 0x000fe200028e06ff */
[----:B------:R-:W-:Y:S01]  /*242d0*/  IADD3 RZ, P5, PT, R89, R48, RZ ;  /* 0x0000003059ff7210 */ /* 0x000fe20007fbe0ff */
[----:B------:R-:W-:-:S04]  /*242e0*/  IMAD.WIDE.U32 R54, P4, R34, R19, R54 ;  /* 0x0000001322367225 */ /* 0x000fc80007880036 */
[----:B------:R-:W-:Y:S01]  /*242f0*/  IMAD.X R45, RZ, RZ, RZ, P3 ;  /* 0x000000ffff2d7224 */ /* 0x000fe200018e06ff */
[----:B------:R-:W-:Y:S01]  /*24300*/  IADD3 RZ, P3, PT, R25, R54, RZ ;  /* 0x0000003619ff7210 */ /* 0x000fe20007f7e0ff */
[----:B------:R-:W-:-:S04]  /*24310*/  IMAD.WIDE.U32 R88, R11, R40, RZ ;  /* 0x000000280b587225 */ /* 0x000fc800078e00ff */
[----:B------:R-:W-:Y:S01]  /*24320*/  IMAD.WIDE.U32.X R44, R95, R15, R44, P6 ;  /* 0x0000000f5f2c7225 */ /* 0x000fe200030e042c */
[----:B------:R-:W-:-:S03]  /*24330*/  IADD3 R103, P6, PT, R93, R58, RZ ;  /* 0x0000003a5d677210 */ /* 0x000fc60007fde0ff */
[----:B------:R-:W-:Y:S02]  /*24340*/  IMAD.IADD R111, R89, 0x1, R105 ;  /* 0x00000001596f7824 */ /* 0x000fe400078e0269 */
[----:B------:R-:W-:-:S04]  /*24350*/  IMAD.WIDE.U32 R24, R21, R12, RZ ;  /* 0x0000000c15187225 */ /* 0x000fc800078e00ff */
[----:B------:R-:W-:Y:S02]  /*24360*/  IMAD.MOV.U32 R50, RZ, RZ, R57 ;  /* 0x000000ffff327224 */ /* 0x000fe400078e0039 */
[----:B------:R-:W-:Y:S02]  /*24370*/  IMAD R48, R111, R70, RZ ;  /* 0x000000466f307224 */ /* 0x000fe400078e02ff */
[----:B------:R-:W-:Y:S01]  /*24380*/  IMAD.X R40, R107, 0x1, R92, P6 ;  /* 0x000000016b287824 */ /* 0x000fe200030e065c */
[----:B------:R-:W-:Y:S01]  /*24390*/  ISETP.GE.U32.AND P6, PT, R103, R58, PT ;  /* 0x0000003a6700720c */ /* 0x000fe20003fc6070 */
[----:B------:R-:W-:-:S03]  /*243a0*/  IMAD.WIDE.U32.X R50, R95, R13, R50, P2 ;  /* 0x0000000d5f327225 */ /* 0x000fc600010e0432 */
[----:B------:R-:W-:Y:S01]  /*243b0*/  ISETP.GE.U32.AND.EX P6, PT, R40, R107, PT, P6 ;  /* 0x0000006b2800720c */ /* 0x000fe20003fc6160 */
[----:B------:R-:W-:-:S03]  /*243c0*/  IMAD.WIDE.U32 R56, R28, R12, RZ ;  /* 0x0000000c1c387225 */ /* 0x000fc600078e00ff */
[----:B------:R-:W-:Y:S01]  /*243d0*/  SEL R107, RZ, 0x1, P6 ;  /* 0x00000001ff6b7807 */ /* 0x000fe20003000000 */
[----:B------:R-:W-:-:S04]  /*243e0*/  IMAD.WIDE.U32 R24, P2, R28, R15, R24 ;  /* 0x0000000f1c187225 */ /* 0x000fc80007840018 */
[----:B------:R-:W-:Y:S02]  /*243f0*/  IMAD.MOV.U32 R58, RZ, RZ, R53 ;  /* 0x000000ffff3a7224 */ /* 0x000fe400078e0035 */
[----:B------:R-:W-:Y:S02]  /*24400*/  IMAD.MOV.U32 R92, RZ, RZ, R55 ;  /* 0x000000ffff5c7224 */ /* 0x000fe400078e0037 */
[----:B------:R-:W-:-:S04]  /*24410*/  IMAD.WIDE.U32 R52, R88, R70, RZ ;  /* 0x0000004658347225 */ /* 0x000fc800078e00ff */
[----:B------:R-:W-:Y:S02]  /*24420*/  IMAD R55, R88, R71, R48 ;  /* 0x0000004758377224 */ /* 0x000fe400078e0230 */
[----:B------:R-:W-:-:S04]  /*24430*/  IMAD.WIDE.U32 R104, R14, R60, RZ ;  /* 0x0000003c0e687225 */ /* 0x000fc800078e00ff */
[----:B------:R-:W-:Y:S01]  /*24440*/  IMAD.X R93, RZ, RZ, RZ, P4 ;  /* 0x000000ffff5d7224 */ /* 0x000fe200020e06ff */
[----:B------:R-:W-:Y:S01]  /*24450*/  IADD3 RZ, P4, PT, R57, R24, RZ ;  /* 0x0000001839ff7210 */ /* 0x000fe20007f9e0ff */
[----:B------:R-:W-:Y:S02]  /*24460*/  IMAD.IADD R53, R53, 0x1, R55 ;  /* 0x0000000135357824 */ /* 0x000fe400078e0237 */
[----:B------:R-:W-:Y:S02]  /*24470*/  IMAD R24, R15, R34, RZ ;  /* 0x000000220f187224 */ /* 0x000fe400078e02ff */
[----:B------:R-:W-:Y:S01]  /*24480*/  IMAD.WIDE.U32.X R54, R95, R17, R58, P1 ;  /* 0x000000115f367225 */ /* 0x000fe200008e043a */
[----:B------:R-:W-:-:S03]  /*24490*/  IADD3 R96, P1, PT, R96, R104, RZ ;  /* 0x0000006860607210 */ /* 0x000fc60007f3e0ff */
[----:B------:R-:W-:Y:S02]  /*244a0*/  IMAD R56, R19, R34, RZ ;  /* 0x0000002213387224 */ /* 0x000fe400078e02ff */
[----:B------:R-:W-:Y:S02]  /*244b0*/  IMAD.IADD R48, R105, 0x1, R109 ;  /* 0x0000000169307824 */ /* 0x000fe400078e026d */
[C---:B------:R-:W-:Y:S02]  /*244c0*/  IMAD R113, R95.reuse, R12, R24 ;  /* 0x0000000c5f717224 */ /* 0x040fe400078e0218 */
[----:B------:R-:W-:Y:S02]  /*244d0*/  IMAD R24, R95, R16, R56 ;  /* 0x000000105f187224 */ /* 0x000fe400078e0238 */
[----:B------:R-:W-:-:S04]  /*244e0*/  IMAD.WIDE.U32 R108, R53, R68, RZ ;  /* 0x00000044356c7225 */ /* 0x000fc800078e00ff */
[----:B------:R-:W-:Y:S01]  /*244f0*/  IMAD.WIDE.U32.X R56, R95, R19, R92, P3 ;  /* 0x000000135f387225 */ /* 0x000fe200018e045c */
[----:B------:R-:W-:-:S03]  /*24500*/  ISETP.GE.U32.AND P3, PT, R96, R104, PT ;  /* 0x000000686000720c */ /* 0x000fc60003f66070 */
[----:B------:R-:W-:Y:S01]  /*24510*/  IMAD.X R102, R48, 0x1, R97, P1 ;  /* 0x0000000130667824 */ /* 0x000fe200008e0661 */
[----:B------:R-:W-:Y:S01]  /*24520*/  IADD3 R101, P1, PT, R96, R101, RZ ;  /* 0x0000006560657210 */ /* 0x000fe20007f3e0ff */
[-C--:B------:R-:W-:Y:S02]  /*24530*/  IMAD R89, R17, R34.reuse, RZ ;  /* 0x0000002211597224 */ /* 0x080fe400078e02ff */
[----:B------:R-:W-:Y:S01]  /*24540*/  IMAD.WIDE.U32 R92, R12, R34, RZ ;  /* 0x000000220c5c7225 */ /* 0x000fe200078e00ff */
[----:B------:R-:W-:-:S03]  /*24550*/  ISETP.GE.U32.AND.EX P3, PT, R102, R48, PT, P3 ;  /* 0x000000306600720c */ /* 0x000fc60003f66130 */
[----:B------:R-:W-:-:S04]  /*24560*/  IMAD.WIDE.U32 R58, R52, R68, RZ ;  /* 0x00000044343a7225 */ /* 0x000fc800078e00ff */
[----:B------:R-:W-:Y:S01]  /*24570*/  IMAD.WIDE.U32 R104, P6, R52, R69, R108 ;  /* 0x0000004534687225 */ /* 0x000fe200078c006c */
[----:B------:R-:W-:-:S03]  /*24580*/  SEL R108, RZ, 0x1, P3 ;  /* 0x00000001ff6c7807 */ /* 0x000fc60001800000 */
[----:B------:R-:W-:Y:S01]  /*24590*/  IMAD.X R99, R102, 0x1, R99, P1 ;  /* 0x0000000166637824 */ /* 0x000fe200008e0663 */
[----:B------:R-:W-:Y:S01]  /*245a0*/  ISETP.GE.U32.AND P1, PT, R101, R96, PT ;  /* 0x000000606500720c */ /* 0x000fe20003f26070 */
[----:B------:R-:W-:Y:S01]  /*245b0*/  IMAD R89, R95, R14, R89 ;  /* 0x0000000e5f597224 */ /* 0x000fe200078e0259 */
[----:B------:R-:W-:Y:S01]  /*245c0*/  IADD3 R48, P3, PT, R59, R104, RZ ;  /* 0x000000683b307210 */ /* 0x000fe20007f7e0ff */
[----:B------:R-:W-:Y:S01]  /*245d0*/  IMAD.IADD R60, R93, 0x1, R113 ;  /* 0x000000015d3c7824 */ /* 0x000fe200078e0271 */
[----:B------:R-:W-:Y:S01]  /*245e0*/  LOP3.LUT R93, RZ, R58, RZ, 0x33, !PT ;  /* 0x0000003aff5d7212 */ /* 0x000fe200078e33ff */
[----:B------:R-:W-:Y:S01]  /*245f0*/  IMAD.X R97, RZ, RZ, RZ, P6 ;  /* 0x000000ffff617224 */ /* 0x000fe200030e06ff */
[----:B------:R-:W-:Y:S01]  /*24600*/  IADD3 R95, P6, PT, R101, R92, RZ ;  /* 0x0000005c655f7210 */ /* 0x000fe20007fde0ff */
[----:B------:R-:W-:Y:S01]  /*24610*/  IMAD.X R59, RZ, RZ, RZ, P0 ;  /* 0x000000ffff3b7224 */ /* 0x000fe200000e06ff */
[----:B------:R-:W-:Y:S01]  /*24620*/  ISETP.GE.U32.AND.EX P1, PT, R99, R102, PT, P1 ;  /* 0x000000666300720c */ /* 0x000fe20003f26110 */
[----:B------:R-:W-:Y:S01]  /*24630*/  IMAD.MOV.U32 R96, RZ, RZ, R105 ;  /* 0x000000ffff607224 */ /* 0x000fe200078e0069 */
[----:B------:R-:W-:Y:S01]  /*24640*/  ISETP.GT.U32.AND P0, PT, R88, R93, PT ;  /* 0x0000005d5800720c */ /* 0x000fe20003f04070 */
[----:B------:R-:W-:Y:S01]  /*24650*/  IMAD.X R99, R60, 0x1, R99, P6 ;  /* 0x000000013c637824 */ /* 0x000fe200030e0663 */
[----:B------:R-:W-:Y:S01]  /*24660*/  LOP3.LUT R48, RZ, R48, RZ, 0x33, !PT ;  /* 0x00000030ff307212 */ /* 0x000fe200078e33ff */
[----:B------:R-:W-:Y:S01]  /*24670*/  IMAD.WIDE.U32.X R96, R53, R69, R96, P3 ;  /* 0x0000004535607225 */ /* 0x000fe200018e0460 */
[----:B------:R-:W-:-:S02]  /*24680*/  SEL R93, RZ, 0x1, P1 ;  /* 0x00000001ff5d7807 */ /* 0x000fc40000800000 */
[----:B------:R-:W-:Y:S01]  /*24690*/  IADD3 R107, P1, P6, R95, R50, R107 ;  /* 0x000000325f6b7210 */ /* 0x000fe20007e3e06b */
[----:B------:R-:W-:Y:S01]  /*246a0*/  IMAD.MOV.U32 R58, RZ, RZ, R49 ;  /* 0x000000ffff3a7224 */ /* 0x000fe200078e0031 */
[----:B------:R-:W-:Y:S01]  /*246b0*/  ISETP.GT.U32.AND.EX P0, PT, R111, R48, PT, P0 ;  /* 0x000000306f00720c */ /* 0x000fe20003f04100 */
[----:B------:R-:W-:Y:S01]  /*246c0*/  IMAD.MOV.U32 R102, RZ, RZ, R25 ;  /* 0x000000ffff667224 */ /* 0x000fe200078e0019 */
[----:B------:R-:W-:Y:S01]  /*246d0*/  IADD3.X R88, PT, PT, R99, R51, RZ, P1, P6 ;  /* 0x0000003363587210 */ /* 0x000fe20000fec4ff */
[----:B------:R-:W-:Y:S01]  /*246e0*/  IMAD.WIDE.U32 R50, R53, R66, RZ ;  /* 0x0000004235327225 */ /* 0x000fe200078e00ff */
[----:B------:R-:W-:Y:S02]  /*246f0*/  ISETP.GE.U32.AND P1, PT, R95, R92, PT ;  /* 0x0000005c5f00720c */ /* 0x000fe40003f26070 */
[----:B------:R-:W-:Y:S01]  /*24700*/  IADD3 R108, P3, P6, R93, R46, R108 ;  /* 0x0000002e5d6c7210 */ /* 0x000fe20007e7e06c */
[----:B------:R-:W-:Y:S01]  /*24710*/  IMAD.WIDE.U32 R92, R53, R64, RZ ;  /* 0x00000040355c7225 */ /* 0x000fe200078e00ff */
[----:B------:R-:W-:-:S02]  /*24720*/  SEL R49, RZ, 0x1, !P0 ;  /* 0x00000001ff317807 */ /* 0x000fc40004000000 */
[----:B------:R-:W-:Y:S01]  /*24730*/  ISETP.GE.U32.AND.EX P1, PT, R99, R60, PT, P1 ;  /* 0x0000003c6300720c */ /* 0x000fe20003f26110 */
[----:B------:R-:W-:Y:S01]  /*24740*/  IMAD.WIDE.U32.X R58, R21, R13, R58, P5 ;  /* 0x0000000d153a7225 */ /* 0x000fe200028e043a */
[----:B------:R-:W-:Y:S02]  /*24750*/  IADD3.X R105, PT, PT, RZ, R47, RZ, P3, P6 ;  /* 0x0000002fff697210 */ /* 0x000fe40001fec4ff */
[----:B------:R-:W-:Y:S01]  /*24760*/  IADD3 R60, P6, PT, R49, R96, RZ ;  /* 0x00000060313c7210 */ /* 0x000fe20007fde0ff */
[C---:B------:R-:W-:Y:S01]  /*24770*/  IMAD.WIDE.U32 R48, R52.reuse, R66, RZ ;  /* 0x0000004234307225 */ /* 0x040fe200078e00ff */
[----:B------:R-:W-:Y:S02]  /*24780*/  ISETP.GE.U32.AND P0, PT, R107, R95, PT ;  /* 0x0000005f6b00720c */ /* 0x000fe40003f06070 */
[----:B------:R-:W-:Y:S01]  /*24790*/  SEL R95, RZ, 0x1, P1 ;  /* 0x00000001ff5f7807 */ /* 0x000fe20000800000 */
[----:B------:R-:W-:Y:S01]  /*247a0*/  IMAD.WIDE.U32 R46, P3, R52, R67, R50 ;  /* 0x00000043342e7225 */ /* 0x000fe20007860032 */
[----:B------:R-:W-:-:S03]  /*247b0*/  ISETP.GE.U32.AND.EX P0, PT, R88, R99, PT, P0 ;  /* 0x000000635800720c */ /* 0x000fc60003f06100 */
[----:B------:R-:W-:Y:S01]  /*247c0*/  IMAD.X R50, RZ, RZ, R97, P6 ;  /* 0x000000ffff327224 */ /* 0x000fe200030e0661 */
[----:B------:R-:W-:Y:S01]  /*247d0*/  IADD3 R51, P6, PT, R36, R48, RZ ;  /* 0x0000003024337210 */ /* 0x000fe20007fde0ff */
[----:B------:R-:W-:Y:S01]  /*247e0*/  IMAD.X R97, RZ, RZ, RZ, P3 ;  /* 0x000000ffff617224 */ /* 0x000fe200018e06ff */
[----:B------:R-:W-:Y:S01]  /*247f0*/  IADD3 R49, P1, PT, R49, R46, RZ ;  /* 0x0000002e31317210 */ /* 0x000fe20007f3e0ff */
[----:B------:R-:W-:Y:S01]  /*24800*/  IMAD.MOV.U32 R96, RZ, RZ, R47 ;  /* 0x000000ffff607224 */ /* 0x000fe200078e002f */
[----:B------:R-:W-:Y:S02]  /*24810*/  IADD3 R36, P3, PT, R51, R60, RZ ;  /* 0x0000003c33247210 */ /* 0x000fe40007f7e0ff */
[----:B------:R-:W-:Y:S01]  /*24820*/  SEL R109, RZ, 0x1, P0 ;  /* 0x00000001ff6d7807 */ /* 0x000fe20000000000 */
[----:B------:R-:W-:Y:S01]  /*24830*/  IMAD.X R42, R49, 0x1, R42, P6 ;  /* 0x00000001312a7824 */ /* 0x000fe200030e062a */
[----:B------:R-:W-:Y:S01]  /*24840*/  ISETP.GE.U32.AND P6, PT, R51, R48, PT ;  /* 0x000000303300720c */ /* 0x000fe20003fc6070 */
[----:B------:R-:W-:Y:S01]  /*24850*/  IMAD.WIDE.U32.X R96, R53, R67, R96, P1 ;  /* 0x0000004335607225 */ /* 0x000fe200008e0460 */
[----:B------:R-:W-:-:S02]  /*24860*/  ISETP.GE.U32.AND P0, PT, R36, R60, PT ;  /* 0x0000003c2400720c */ /* 0x000fc40003f06070 */
[C---:B------:R-:W-:Y:S01]  /*24870*/  ISETP.GE.U32.AND.EX P6, PT, R42.reuse, R49, PT, P6 ;  /* 0x000000312a00720c */ /* 0x040fe20003fc6160 */
[----:B------:R-:W-:Y:S02]  /*24880*/  IMAD.X R51, R42, 0x1, R50, P3 ;  /* 0x000000012a337824 */ /* 0x000fe400018e0632 */
[C---:B------:R-:W-:Y:S01]  /*24890*/  IMAD.WIDE.U32 R92, P3, R52.reuse, R65, R92 ;  /* 0x00000041345c7225 */ /* 0x040fe2000786005c */
[----:B------:R-:W-:Y:S02]  /*248a0*/  SEL R42, RZ, 0x1, P6 ;  /* 0x00000001ff2a7807 */ /* 0x000fe40003000000 */
[----:B------:R-:W-:Y:S01]  /*248b0*/  ISETP.GE.U32.AND.EX P0, PT, R51, R50, PT, P0 ;  /* 0x000000323300720c */ /* 0x000fe20003f06100 */
[----:B------:R-:W-:Y:S01]  /*248c0*/  IMAD.WIDE.U32 R48, R52, R64, RZ ;  /* 0x0000004034307225 */ /* 0x000fe200078e00ff */
[----:B------:R-:W-:Y:S02]  /*248d0*/  IADD3 R109, P6, P1, R109, R44, R95 ;  /* 0x0000002c6d6d7210 */ /* 0x000fe400079de05f */
[----:B------:R-:W-:Y:S01]  /*248e0*/  SEL R99, RZ, 0x1, P0 ;  /* 0x00000001ff637807 */ /* 0x000fe20000000000 */
[----:B------:R-:W-:Y:S01]  /*248f0*/  IMAD.X R47, RZ, RZ, RZ, P3 ;  /* 0x000000ffff2f7224 */ /* 0x000fe200018e06ff */
[----:B------:R-:W-:Y:S01]  /*24900*/  IADD3.X R111, PT, PT, RZ, R45, RZ, P6, P1 ;  /* 0x0000002dff6f7210 */ /* 0x000fe200037e24ff */
[----:B------:R-:W-:Y:S01]  /*24910*/  IMAD.MOV.U32 R46, RZ, RZ, R93 ;  /* 0x000000ffff2e7224 */ /* 0x000fe200078e005d */
[----:B------:R-:W-:Y:S01]  /*24920*/  IADD3 R99, P1, P6, R99, R96, R42 ;  /* 0x0000006063637210 */ /* 0x000fe20007e3e02a */
[----:B------:R-:W-:Y:S01]  /*24930*/  IMAD.WIDE.U32 R44, R14, R34, RZ ;  /* 0x000000220e2c7225 */ /* 0x000fe200078e00ff */
[----:B------:R-:W-:-:S02]  /*24940*/  ISETP.GE.U32.AND P0, PT, R31, R30, PT ;  /* 0x0000001e1f00720c */ /* 0x000fc40003f06070 */
[----:B------:R-:W-:Y:S01]  /*24950*/  IADD3.X R101, PT, PT, RZ, R97, RZ, P1, P6 ;  /* 0x00000061ff657210 */ /* 0x000fe20000fec4ff */
[----:B------:R-:W-:Y:S01]  /*24960*/  IMAD R30, R13, R28, RZ ;  /* 0x0000001c0d1e7224 */ /* 0x000fe200078e02ff */
[----:B------:R-:W-:Y:S01]  /*24970*/  IADD3 R95, P3, PT, R49, R92, RZ ;  /* 0x0000005c315f7210 */ /* 0x000fe20007f7e0ff */
[----:B------:R-:W-:Y:S01]  /*24980*/  IMAD.WIDE.U32 R92, R11, R28, RZ ;  /* 0x0000001c0b5c7225 */ /* 0x000fe200078e00ff */
[----:B------:R-:W-:Y:S02]  /*24990*/  IADD3 R108, P1, PT, R31, R108, RZ ;  /* 0x0000006c1f6c7210 */ /* 0x000fe40007f3e0ff */
[C---:B------:R-:W-:Y:S01]  /*249a0*/  ISETP.GE.U32.AND.EX P0, PT, R38.reuse, R91, PT, P0 ;  /* 0x0000005b2600720c */ /* 0x040fe20003f06100 */
[----:B------:R-:W-:Y:S01]  /*249b0*/  IMAD R97, R21, R11, R30 ;  /* 0x0000000b15617224 */ /* 0x000fe200078e021e */
[----:B------:R-:W-:Y:S01]  /*249c0*/  IADD3 R91, P6, PT, R107, R92, RZ ;  /* 0x0000005c6b5b7210 */ /* 0x000fe20007fde0ff */
[----:B------:R-:W-:Y:S01]  /*249d0*/  IMAD.X R110, R38, 0x1, R105, P1 ;  /* 0x00000001266e7824 */ /* 0x000fe200008e0669 */
[----:B------:R-:W-:Y:S01]  /*249e0*/  ISETP.GE.U32.AND P1, PT, R108, R31, PT ;  /* 0x0000001f6c00720c */ /* 0x000fe20003f26070 */
[----:B------:R-:W-:Y:S01]  /*249f0*/  IMAD.IADD R31, R93, 0x1, R97 ;  /* 0x000000015d1f7824 */ /* 0x000fe200078e0261 */
[----:B------:R-:W-:Y:S01]  /*24a00*/  SEL R49, RZ, 0x1, P0 ;  /* 0x00000001ff317807 */ /* 0x000fe20000000000 */
[----:B------:R-:W-:Y:S01]  /*24a10*/  IMAD.IADD R113, R45, 0x1, R89 ;  /* 0x000000012d717824 */ /* 0x000fe200078e0259 */
[----:B------:R-:W-:Y:S01]  /*24a20*/  ISETP.GE.U32.AND.EX P1, PT, R110, R38, PT, P1 ;  /* 0x000000266e00720c */ /* 0x000fe20003f26110 */
[----:B------:R-:W-:Y:S01]  /*24a30*/  IMAD.X R50, R31, 0x1, R88, P6 ;  /* 0x000000011f327824 */ /* 0x000fe200030e0658 */
[----:B------:R-:W-:Y:S01]  /*24a40*/  ISETP.GE.U32.AND P0, PT, R91, R92, PT ;  /* 0x0000005c5b00720c */ /* 0x000fe20003f06070 */
[----:B------:R-:W-:Y:S01]  /*24a50*/  IMAD R38, R15, R28, RZ ;  /* 0x0000001c0f267224 */ /* 0x000fe200078e02ff */
[----:B------:R-:W-:Y:S01]  /*24a60*/  IADD3 R108, P6, PT, R108, R44, RZ ;  /* 0x0000002c6c6c7210 */ /* 0x000fe20007fde0ff */
[----:B------:R-:W-:Y:S01]  /*24a70*/  IMAD.WIDE.U32 R88, R53, R62, RZ ;  /* 0x0000003e35587225 */ /* 0x000fe200078e00ff */
[----:B------:R-:W-:-:S02]  /*24a80*/  SEL R115, RZ, 0x1, P1 ;  /* 0x00000001ff737807 */ /* 0x000fc40000800000 */
[----:B------:R-:W-:Y:S01]  /*24a90*/  ISETP.GE.U32.AND.EX P1, PT, R50, R31, PT, P0 ;  /* 0x0000001f3200720c */ /* 0x000fe20003f26100 */
[----:B------:R-:W-:Y:S01]  /*24aa0*/  IMAD.WIDE.U32 R30, R12, R28, RZ ;  /* 0x0000001c0c1e7225 */ /* 0x000fe200078e00ff */
[----:B------:R-:W-:Y:S02]  /*24ab0*/  IADD3 R109, P0, PT, R108, R109, RZ ;  /* 0x0000006d6c6d7210 */ /* 0x000fe40007f1e0ff */
[----:B------:R-:W-:Y:S01]  /*24ac0*/  SEL R42, RZ, 0x1, P1 ;  /* 0x00000001ff2a7807 */ /* 0x000fe20000800000 */
[----:B------:R-:W-:Y:S01]  /*24ad0*/  IMAD.X R110, R113, 0x1, R110, P6 ;  /* 0x00000001716e7824 */ /* 0x000fe200030e066e */
[----:B------:R-:W-:Y:S01]  /*24ae0*/  IADD3 R115, P1, P6, R115, R22, R49 ;  /* 0x0000001673737210 */ /* 0x000fe20007e3e031 */
[----:B------:R-:W-:Y:S01]  /*24af0*/  IMAD R45, R21, R12, R38 ;  /* 0x0000000c152d7224 */ /* 0x000fe200078e0226 */
[----:B------:R-:W-:Y:S01]  /*24b00*/  IADD3 R103, P5, PT, R103, R48, RZ ;  /* 0x0000003067677210 */ /* 0x000fe20007fbe0ff */
[----:B------:R-:W-:Y:S01]  /*24b10*/  IMAD.X R111, R110, 0x1, R111, P0 ;  /* 0x000000016e6f7824 */ /* 0x000fe200000e066f */
[----:B------:R-:W-:Y:S01]  /*24b20*/  IADD3 R105, P0, PT, R109, R30, RZ ;  /* 0x0000001e6d697210 */ /* 0x000fe20007f1e0ff */
[----:B------:R-:W-:Y:S01]  /*24b30*/  IMAD.IADD R104, R31, 0x1, R45 ;  /* 0x000000011f687824 */ /* 0x000fe200078e022d */
[----:B------:R-:W-:Y:S01]  /*24b40*/  IADD3.X R112, PT, PT, RZ, R23, RZ, P1, P6 ;  /* 0x00000017ff707210 */ /* 0x000fe20000fec4ff */
[----:B------:R-:W-:Y:S01]  /*24b50*/  IMAD.WIDE.U32 R22, R21, R16, RZ ;  /* 0x0000001015167225 */ /* 0x000fe200078e00ff */
[----:B------:R-:W-:-:S03]  /*24b60*/  IADD3 R42, P1, P6, R105, R58, R42 ;  /* 0x0000003a692a7210 */ /* 0x000fc60007e3e02a */
[----:B------:R-:W-:Y:S01]  /*24b70*/  IMAD.X R107, R104, 0x1, R111, P0 ;  /* 0x00000001686b7824 */ /* 0x000fe200000e066f */
[----:B------:R-:W-:Y:S01]  /*24b80*/  ISETP.GE.U32.AND P0, PT, R103, R48, PT ;  /* 0x000000306700720c */ /* 0x000fe20003f06070 */
[----:B------:R-:W-:Y:S02]  /*24b90*/  IMAD.X R60, R95, 0x1, R40, P5 ;  /* 0x000000015f3c7824 */ /* 0x000fe400028e0628 */
[----:B------:R-:W-:Y:S01]  /*24ba0*/  IMAD.WIDE.U32 R96, R21, R14, RZ ;  /* 0x0000000e15607225 */ /* 0x000fe200078e00ff */
[----:B------:R-:W-:Y:S02]  /*24bb0*/  IADD3.X R38, PT, PT, R107, R59, RZ, P1, P6 ;  /* 0x0000003b6b267210 */ /* 0x000fe40000fec4ff */
[----:B------:R-:W-:Y:S01]  /*24bc0*/  ISETP.GE.U32.AND.EX P0, PT, R60, R95, PT, P0 ;  /* 0x0000005f3c00720c */ /* 0x000fe20003f06100 */
[----:B------:R-:W-:-:S04]  /*24bd0*/  IMAD.WIDE.U32 R48, P1, R52, R63, R88 ;  /* 0x0000003f34307225 */ /* 0x000fc80007820058 */
[----:B------:R-:W-:-:S04]  /*24be0*/  IMAD.WIDE.U32 R58, R28, R14, RZ ;  /* 0x0000000e1c3a7225 */ /* 0x000fc800078e00ff */
[----:B------:R-:W-:Y:S01]  /*24bf0*/  IMAD.X R45, RZ, RZ, RZ, P1 ;  /* 0x000000ffff2d7224 */ /* 0x000fe200008e06ff */
[----:B------:R-:W-:Y:S01]  /*24c00*/  IADD3 R58, P1, PT, R103, R99, RZ ;  /* 0x00000063673a7210 */ /* 0x000fe20007f3e0ff */
[----:B------:R-:W-:-:S04]  /*24c10*/  IMAD.WIDE.U32 R92, R28, R16, RZ ;  /* 0x000000101c5c7225 */ /* 0x000fc800078e00ff */
[----:B------:R-:W-:-:S04]  /*24c20*/  IMAD.WIDE.U32 R22, P5, R28, R19, R22 ;  /* 0x000000131c167225 */ /* 0x000fc800078a0016 */
[----:B------:R-:W-:Y:S01]  /*24c30*/  IMAD.WIDE.U32.X R88, R53, R65, R46, P3 ;  /* 0x0000004135587225 */ /* 0x000fe200018e042e */
[----:B------:R-:W-:-:S03]  /*24c40*/  IADD3 RZ, P3, PT, R93, R22, RZ ;  /* 0x000000165dff7210 */ /* 0x000fc60007f7e0ff */
[----:B------:R-:W-:Y:S01]  /*24c50*/  IMAD.X R40, R60, 0x1, R101, P1 ;  /* 0x000000013c287824 */ /* 0x000fe200008e0665 */
[----:B------:R-:W-:Y:S01]  /*24c60*/  ISETP.GE.U32.AND P1, PT, R58, R99, PT ;  /* 0x000000633a00720c */ /* 0x000fe20003f26070 */
[----:B------:R-:W-:-:S03]  /*24c70*/  IMAD.WIDE.U32 R96, P6, R28, R17, R96 ;  /* 0x000000111c607225 */ /* 0x000fc600078c0060 */
[----:B------:R-:W-:Y:S01]  /*24c80*/  ISETP.GE.U32.AND.EX P1, PT, R40, R101, PT, P1 ;  /* 0x000000652800720c */ /* 0x000fe20003f26110 */
[----:B------:R-:W-:Y:S01]  /*24c90*/  IMAD.WIDE.U32 R92, R52, R62, RZ ;  /* 0x0000003e345c7225 */ /* 0x000fe200078e00ff */
[----:B------:R-:W-:Y:S02]  /*24ca0*/  SEL R52, RZ, 0x1, P0 ;  /* 0x00000001ff347807 */ /* 0x000fe40000000000 */
[----:B------:R-:W-:Y:S01]  /*24cb0*/  ISETP.GE.U32.AND P0, PT, R108, R44, PT ;  /* 0x0000002c6c00720c */ /* 0x000fe20003f06070 */
[----:B------:R-:W-:Y:S01]  /*24cc0*/  IMAD.X R47, RZ, RZ, RZ, P6 ;  /* 0x000000ffff2f7224 */ /* 0x000fe200030e06ff */
[----:B------:R-:W-:Y:S01]  /*24cd0*/  IADD3 R25, P6, PT, R93, R48, RZ ;  /* 0x000000305d197210 */ /* 0x000fe20007fde0ff */
[----:B------:R-:W-:Y:S01]  /*24ce0*/  IMAD.MOV.U32 R44, RZ, RZ, R49 ;  /* 0x000000ffff2c7224 */ /* 0x000fe200078e0031 */
[----:B------:R-:W-:Y:S01]  /*24cf0*/  ISETP.GE.U32.AND.EX P0, PT, R110, R113, PT, P0 ;  /* 0x000000716e00720c */ /* 0x000fe20003f06100 */
[----:B------:R-:W-:Y:S01]  /*24d00*/  IMAD.X R103, RZ, RZ, RZ, P2 ;  /* 0x000000ffff677224 */ /* 0x000fe200010e06ff */
[----:B------:R-:W-:Y:S01]  /*24d10*/  SEL R31, RZ, 0x1, P1 ;  /* 0x00000001ff1f7807 */ /* 0x000fe20000800000 */
[----:B------:R-:W-:Y:S01]  /*24d20*/  IMAD.WIDE.U32.X R48, R53, R63, R44, P6 ;  /* 0x0000003f35307225 */ /* 0x000fe200030e042c */
[----:B------:R-:W-:-:S02]  /*24d30*/  ISETP.GE.U32.AND P1, PT, R109, R108, PT ;  /* 0x0000006c6d00720c */ /* 0x000fc40003f26070 */
[----:B------:R-:W-:Y:S01]  /*24d40*/  SEL R22, RZ, 0x1, P0 ;  /* 0x00000001ff167807 */ /* 0x000fe20000000000 */
[----:B------:R-:W-:Y:S01]  /*24d50*/  IMAD.WIDE.U32 R44, R16, R34, RZ ;  /* 0x00000022102c7225 */ /* 0x000fe200078e00ff */
[----:B------:R-:W-:Y:S02]  /*24d60*/  ISETP.GE.U32.AND P0, PT, R105, R30, PT ;  /* 0x0000001e6900720c */ /* 0x000fe40003f06070 */
[----:B------:R-:W-:Y:S01]  /*24d70*/  ISETP.GE.U32.AND P6, PT, R42, R105, PT ;  /* 0x000000692a00720c */ /* 0x000fe20003fc6070 */
[----:B------:R-:W-:Y:S01]  /*24d80*/  IMAD.WIDE.U32.X R102, R21, R15, R102, P4 ;  /* 0x0000000f15667225 */ /* 0x000fe200020e0466 */
[----:B------:R-:W-:Y:S02]  /*24d90*/  ISETP.GE.U32.AND.EX P1, PT, R111, R110, PT, P1 ;  /* 0x0000006e6f00720c */ /* 0x000fe40003f26110 */
[----:B------:R-:W-:Y:S01]  /*24da0*/  IADD3 RZ, P2, PT, R59, R96, RZ ;  /* 0x000000603bff7210 */ /* 0x000fe20007f5e0ff */
[----:B------:R-:W-:Y:S01]  /*24db0*/  IMAD.IADD R45, R45, 0x1, R24 ;  /* 0x000000012d2d7824 */ /* 0x000fe200078e0218 */
[----:B------:R-:W-:Y:S01]  /*24dc0*/  ISETP.GE.U32.AND.EX P0, PT, R107, R104, PT, P0 ;  /* 0x000000686b00720c */ /* 0x000fe20003f06100 */
[----:B------:R-:W-:Y:S01]  /*24dd0*/  IMAD.MOV.U32 R30, RZ, RZ, R23 ;  /* 0x000000ffff1e7224 */ /* 0x000fe200078e0017 */
[----:B------:R-:W-:Y:S01]  /*24de0*/  ISETP.GE.U32.AND.EX P6, PT, R38, R107, PT, P6 ;  /* 0x0000006b2600720c */ /* 0x000fe20003fc6160 */
[----:B------:R-:W-:Y:S01]  /*24df0*/  IMAD.MOV.U32 R46, RZ, RZ, R97 ;  /* 0x000000ffff2e7224 */ /* 0x000fe200078e0061 */
[----:B------:R-:W-:-:S02]  /*24e00*/  SEL R59, RZ, 0x1, P1 ;  /* 0x00000001ff3b7807 */ /* 0x000fc40000800000 */
[----:B------:R-:W-:Y:S01]  /*24e10*/  SEL R34, RZ, 0x1, P0 ;  /* 0x00000001ff227807 */ /* 0x000fe20000000000 */
[----:B------:R-:W-:Y:S01]  /*24e20*/  IMAD.WIDE.U32.X R46, R21, R17, R46, P2 ;  /* 0x00000011152e7225 */ /* 0x000fe200010e042e */
[----:B------:R-:W-:Y:S02]  /*24e30*/  SEL R53, RZ, 0x1, P6 ;  /* 0x00000001ff357807 */ /* 0x000fe40003000000 */
[----:B------:R-:W-:Y:S01]  /*24e40*/  IADD3 R52, P4, P1, R31, R88, R52 ;  /* 0x000000581f347210 */ /* 0x000fe2000799e034 */
[----:B------:R-:W-:Y:S01]  /*24e50*/  IMAD.X R31, RZ, RZ, RZ, P5 ;  /* 0x000000ffff1f7224 */ /* 0x000fe200028e06ff */
[----:B------:R-:W-:Y:S01]  /*24e60*/  IADD3 R59, P0, P6, R59, R54, R22 ;  /* 0x000000363b3b7210 */ /* 0x000fe20007e1e016 */
[----:B------:R-:W-:Y:S01]  /*24e70*/  IMAD R54, R17, R28, RZ ;  /* 0x0000001c11367224 */ /* 0x000fe200078e02ff */
[----:B------:R-:W-:Y:S01]  /*24e80*/  IADD3 R22, P5, PT, R115, R44, RZ ;  /* 0x0000002c73167210 */ /* 0x000fe20007fbe0ff */
[----:B------:R-:W-:Y:S01]  /*24e90*/  IMAD.WIDE.U32.X R30, R21, R19, R30, P3 ;  /* 0x00000013151e7225 */ /* 0x000fe200018e041e */
[----:B------:R-:W-:-:S02]  /*24ea0*/  IADD3.X R88, PT, PT, RZ, R89, RZ, P4, P1 ;  /* 0x00000059ff587210 */ /* 0x000fc400027e24ff */
[----:B------:R-:W-:Y:S01]  /*24eb0*/  IADD3.X R55, PT, PT, RZ, R55, RZ, P0, P6 ;  /* 0x00000037ff377210 */ /* 0x000fe200007ec4ff */
[----:B------:R-:W-:Y:S01]  /*24ec0*/  IMAD.X R24, R45, 0x1, R112, P5 ;  /* 0x000000012d187824 */ /* 0x000fe200028e0670 */
[----:B------:R-:W-:Y:S01]  /*24ed0*/  IADD3 R34, P1, P6, R53, R102, R34 ;  /* 0x0000006635227210 */ /* 0x000fe20007e3e022 */
[----:B------:R-:W-:Y:S01]  /*24ee0*/  IMAD R89, R21, R14, R54 ;  /* 0x0000000e15597224 */ /* 0x000fe200078e0236 */
[C---:B------:R-:W-:Y:S02]  /*24ef0*/  IADD3 R53, P4, PT, R22.reuse, R59, RZ ;  /* 0x0000003b16357210 */ /* 0x040fe40007f9e0ff */
[----:B------:R-:W-:Y:S02]  /*24f00*/  ISETP.GE.U32.AND P0, PT, R22, R44, PT ;  /* 0x0000002c1600720c */ /* 0x000fe40003f06070 */
[----:B------:R-:W-:Y:S01]  /*24f10*/  IADD3.X R44, PT, PT, RZ, R103, RZ, P1, P6 ;  /* 0x00000067ff2c7210 */ /* 0x000fe20000fec4ff */
[----:B------:R-:W-:Y:S01]  /*24f20*/  IMAD.X R55, R24, 0x1, R55, P4 ;  /* 0x0000000118377824 */ /* 0x000fe200020e0637 */
[----:B------:R-:W-:Y:S01]  /*24f30*/  ISETP.GE.U32.AND P1, PT, R53, R22, PT ;  /* 0x000000163500720c */ /* 0x000fe20003f26070 */
[----:B------:R-:W-:Y:S01]  /*24f40*/  IMAD.WIDE.U32 R22, R14, R28, RZ ;  /* 0x0000001c0e167225 */ /* 0x000fe200078e00ff */
[----:B------:R-:W-:-:S02]  /*24f50*/  IADD3 R59, P6, PT, R91, R92, RZ ;  /* 0x0000005c5b3b7210 */ /* 0x000fc40007fde0ff */
[----:B------:R-:W-:Y:S02]  /*24f60*/  ISETP.GE.U32.AND.EX P0, PT, R24, R45, PT, P0 ;  /* 0x0000002d1800720c */ /* 0x000fe40003f06100 */
[----:B------:R-:W-:Y:S01]  /*24f70*/  ISETP.GE.U32.AND.EX P1, PT, R55, R24, PT, P1 ;  /* 0x000000183700720c */ /* 0x000fe20003f26110 */
[----:B------:R-:W-:Y:S01]  /*24f80*/  IMAD.IADD R24, R23, 0x1, R89 ;  /* 0x0000000117187824 */ /* 0x000fe200078e0259 */
[----:B------:R-:W-:Y:S01]  /*24f90*/  IADD3 R45, P5, PT, R53, R22, RZ ;  /* 0x00000016352d7210 */ /* 0x000fe20007fbe0ff */
[----:B------:R-:W-:Y:S01]  /*24fa0*/  IMAD.X R50, R25, 0x1, R50, P6 ;  /* 0x0000000119327824 */ /* 0x000fe200030e0632 */
[----:B------:R-:W-:Y:S02]  /*24fb0*/  SEL R54, RZ, 0x1, P0 ;  /* 0x00000001ff367807 */ /* 0x000fe40000000000 */
[----:B------:R-:W-:Y:S01]  /*24fc0*/  IADD3 R34, P6, PT, R45, R34, RZ ;  /* 0x000000222d227210 */ /* 0x000fe20007fde0ff */
[----:B------:R-:W-:Y:S01]  /*24fd0*/  IMAD.X R23, R24, 0x1, R55, P5 ;  /* 0x0000000118177824 */ /* 0x000fe200028e0637 */
[----:B------:R-:W-:-:S02]  /*24fe0*/  ISETP.GE.U32.AND P4, PT, R59, R92, PT ;  /* 0x0000005c3b00720c */ /* 0x000fc40003f86070 */
[----:B------:R-:W-:Y:S01]  /*24ff0*/  ISETP.GE.U32.AND P0, PT, R45, R22, PT ;  /* 0x000000162d00720c */ /* 0x000fe20003f06070 */
[----:B------:R-:W-:Y:S01]  /*25000*/  IMAD.X R44, R23, 0x1, R44, P6 ;  /* 0x00000001172c7824 */ /* 0x000fe200030e062c */
[----:B------:R-:W-:Y:S02]  /*25010*/  SEL R55, RZ, 0x1, P1 ;  /* 0x00000001ff377807 */ /* 0x000fe40000800000 */
[----:B------:R-:W-:Y:S02]  /*25020*/  ISETP.GE.U32.AND P1, PT, R34, R45, PT ;  /* 0x0000002d2200720c */ /* 0x000fe40003f26070 */
[----:B------:R-:W-:Y:S02]  /*25030*/  IADD3 R59, P5, PT, R59, R52, RZ ;  /* 0x000000343b3b7210 */ /* 0x000fe40007fbe0ff */
[----:B------:R-:W-:Y:S02]  /*25040*/  ISETP.GE.U32.AND.EX P6, PT, R23, R24, PT, P0 ;  /* 0x000000181700720c */ /* 0x000fe40003fc6100 */
[----:B------:R-:W-:Y:S01]  /*25050*/  ISETP.GE.U32.AND.EX P1, PT, R44, R23, PT, P1 ;  /* 0x000000172c00720c */ /* 0x000fe20003f26110 */
[C---:B------:R-:W-:Y:S01]  /*25060*/  IMAD.X R53, R50.reuse, 0x1, R88, P5 ;  /* 0x0000000132357824 */ /* 0x040fe200028e0658 */
[----:B------:R-:W-:Y:S01]  /*25070*/  ISETP.GE.U32.AND.EX P4, PT, R50, R25, PT, P4 ;  /* 0x000000193200720c */ /* 0x000fe20003f86140 */
[-C--:B------:R-:W-:Y:S01]  /*25080*/  IMAD R50, R19, R28.reuse, RZ ;  /* 0x0000001c13327224 */ /* 0x080fe200078e02ff */
[----:B------:R-:W-:Y:S01]  /*25090*/  SEL R24, RZ, 0x1, P6 ;  /* 0x00000001ff187807 */ /* 0x000fe20003000000 */
[----:B------:R-:W-:Y:S01]  /*250a0*/  IMAD.WIDE.U32 R22, R16, R28, RZ ;  /* 0x0000001c10167225 */ /* 0x000fe200078e00ff */
[----:B------:R-:W-:-:S02]  /*250b0*/  IADD3 R45, P5, P6, R55, R56, R54 ;  /* 0x00000038372d7210 */ /* 0x000fc40007ebe036 */
[----:B------:R-:W-:Y:S01]  /*250c0*/  SEL R25, RZ, 0x1, P1 ;  /* 0x00000001ff197807 */ /* 0x000fe20000800000 */
[----:B------:R-:W-:Y:S01]  /*250d0*/  IMAD R55, R21, R16, R50 ;  /* 0x0000001015377224 */ /* 0x000fe200078e0232 */
[----:B------:R-:W-:Y:S02]  /*250e0*/  ISETP.GE.U32.AND P0, PT, R59, R52, PT ;  /* 0x000000343b00720c */ /* 0x000fe40003f06070 */
[----:B------:R-:W-:Y:S01]  /*250f0*/  IADD3 R46, P1, P2, R25, R46, R24 ;  /* 0x0000002e192e7210 */ /* 0x000fe20007a3e018 */
[----:B------:R-:W-:Y:S01]  /*25100*/  IMAD.IADD R28, R23, 0x1, R55 ;  /* 0x00000001171c7824 */ /* 0x000fe200078e0237 */
[----:B------:R-:W-:Y:S02]  /*25110*/  IADD3.X R57, PT, PT, RZ, R57, RZ, P5, P6 ;  /* 0x00000039ff397210 */ /* 0x000fe40002fec4ff */
[----:B------:R-:W-:Y:S02]  /*25120*/  IADD3 R25, P5, PT, R45, R22, RZ ;  /* 0x000000162d197210 */ /* 0x000fe40007fbe0ff */
[----:B------:R-:W-:-:S02]  /*25130*/  ISETP.GE.U32.AND.EX P0, PT, R53, R88, PT, P0 ;  /* 0x000000583500720c */ /* 0x000fc40003f06100 */
[----:B------:R-:W-:Y:S01]  /*25140*/  IADD3.X R50, PT, PT, RZ, R47, RZ, P1, P2 ;  /* 0x0000002fff327210 */ /* 0x000fe20000fe44ff */
[----:B------:R-:W-:Y:S01]  /*25150*/  IMAD.X R47, R28, 0x1, R57, P5 ;  /* 0x000000011c2f7824 */ /* 0x000fe200028e0639 */
[----:B------:R-:W-:Y:S02]  /*25160*/  IADD3 R45, P2, PT, R25, R46, RZ ;  /* 0x0000002e192d7210 */ /* 0x000fe40007f5e0ff */
[----:B------:R-:W-:Y:S02]  /*25170*/  SEL R24, RZ, 0x1, P4 ;  /* 0x00000001ff187807 */ /* 0x000fe40002000000 */
[----:B------:R-:W-:Y:S01]  /*25180*/  SEL R23, RZ, 0x1, P0 ;  /* 0x00000001ff177807 */ /* 0x000fe20000000000 */
[----:B------:R-:W-:Y:S01]  /*25190*/  IMAD.X R46, R47, 0x1, R50, P2 ;  /* 0x000000012f2e7824 */ /* 0x000fe200010e0632 */
[----:B------:R-:W-:Y:S02]  /*251a0*/  ISETP.GE.U32.AND P0, PT, R25, R22, PT ;  /* 0x000000161900720c */ /* 0x000fe40003f06070 */
[----:B------:R-:W-:-:S02]  /*251b0*/  IADD3 R23, P2, P4, R23, R48, R24 ;  /* 0x0000003017177210 */ /* 0x000fc40007c5e018 */
[----:B------:R-:W-:Y:S02]  /*251c0*/  ISETP.GE.U32.AND.EX P0, PT, R47, R28, PT, P0 ;  /* 0x0000001c2f00720c */ /* 0x000fe40003f06100 */
[----:B------:R-:W-:Y:S02]  /*251d0*/  IADD3.X R49, PT, PT, RZ, R49, RZ, P2, P4 ;  /* 0x00000031ff317210 */ /* 0x000fe400017e84ff */
[----:B------:R-:W-:Y:S02]  /*251e0*/  ISETP.NE.U32.AND P2, PT, R23, RZ, PT ;  /* 0x000000ff1700720c */ /* 0x000fe40003f45070 */
[----:B------:R-:W-:Y:S02]  /*251f0*/  ISETP.GE.U32.AND P1, PT, R45, R25, PT ;  /* 0x000000192d00720c */ /* 0x000fe40003f26070 */
[----:B------:R-:W-:Y:S02]  /*25200*/  SEL R50, RZ, 0x1, P0 ;  /* 0x00000001ff327807 */ /* 0x000fe40000000000 */
[----:B------:R-:W-:-:S02]  /*25210*/  ISETP.NE.AND.EX P0, PT, R49, RZ, PT, P2 ;  /* 0x000000ff3100720c */ /* 0x000fc40003f05320 */
        /* <DEDUP_REMOVED lines=30> */
.L_x_229:
[-C--:B------:R-:W-:Y:S01]  /*25400*/  IMAD R21, R51, R70.reuse, RZ ;  /* 0x0000004633157224 */ /* 0x080fe200078e02ff */
[----:B------:R-:W5:Y:S01]  /*25410*/  LDG.E.64.CONSTANT R48, desc[UR6][R26.64+0x20] ;  /* 0x000020061a307981 */ /* 0x000f62000c1e9b00 */
[----:B------:R-:W-:-:S03]  /*25420*/  IMAD.WIDE.U32 R54, R36, R70, RZ ;  /* 0x0000004624367225 */ /* 0x000fc600078e00ff */
[----:B------:R-:W5:Y:S01]  /*25430*/  LDG.E.64.CONSTANT R30, desc[UR6][R26.64+0x28] ;  /* 0x000028061a1e7981 */ /* 0x000f62000c1e9b00 */
[----:B------:R-:W-:-:S03]  /*25440*/  IMAD R21, R36, R71, R21 ;  /* 0x0000004724157224 */ /* 0x000fc600078e0215 */
[----:B------:R-:W5:Y:S01]  /*25450*/  LDG.E.64.CONSTANT R22, desc[UR6][R26.64+0x30] ;  /* 0x000030061a167981 */ /* 0x000f62000c1e9b00 */
[----:B------:R-:W-:-:S03]  /*25460*/  IMAD.IADD R99, R55, 0x1, R21 ;  /* 0x0000000137637824 */ /* 0x000fc600078e0215 */
[----:B------:R0:W5:Y:S01]  /*25470*/  LDG.E.64.CONSTANT R24, desc[UR6][R26.64+0x38] ;  /* 0x000038061a187981 */ /* 0x000162000c1e9b00 */
[----:B------:R-:W-:-:S04]  /*25480*/  IMAD.WIDE.U32 R88, R99, R68, RZ ;  /* 0x0000004463587225 */ /* 0x000fc800078e00ff */
[----:B------:R-:W-:-:S04]  /*25490*/  IMAD.WIDE.U32 R56, R54, R68, RZ ;  /* 0x0000004436387225 */ /* 0x000fc800078e00ff */
[----:B------:R-:W-:Y:S01]  /*254a0*/  IMAD.WIDE.U32 R88, P1, R54, R69, R88 ;  /* 0x0000004536587225 */ /* 0x000fe20007820058 */
[----:B------:R-:W-:-:S03]  /*254b0*/  LOP3.LUT R21, RZ, R56, RZ, 0x33, !PT ;  /* 0x00000038ff157212 */ /* 0x000fc600078e33ff */
[----:B0-----:R-:W-:Y:S01]  /*254c0*/  IMAD.X R27, RZ, RZ, RZ, P1 ;  /* 0x000000ffff1b7224 */ /* 0x001fe200008e06ff */
        /* <DEDUP_REMOVED lines=9> */
[----:B------:R-:W-:Y:S01]  /*25560*/  IMAD.WIDE.U32 R56, R54, R66, RZ ;  /* 0x0000004236387225 */ /* 0x000fe200078e00ff */
[----:B------:R-:W-:-:S03]  /*25570*/  IADD3 R28, P0, PT, R21, R26, RZ ;  /* 0x0000001a151c7210 */ /* 0x000fc60007f1e0ff */
[----:B------:R-:W-:Y:S01]  /*25580*/  IMAD.WIDE.U32 R92, P1, R54, R67, R92 ;  /* 0x00000043365c7225 */ /* 0x000fe2000782005c */
[----:B------:R-:W-:-:S03]  /*25590*/  IADD3 R47, P5, PT, R58, R56, RZ ;  /* 0x000000383a2f7210 */ /* 0x000fc60007fbe0ff */
[----:B------:R-:W-:Y:S01]  /*255a0*/  IMAD.X R95, RZ, RZ, R27, P0 ;  /* 0x000000ffff5f7224 */ /* 0x000fe200000e061b */
[----:B------:R-:W-:Y:S01]  /*255b0*/  IADD3 R51, P4, PT, R57, R92, RZ ;  /* 0x0000005c39337210 */ /* 0x000fe20007f9e0ff */
[----:B------:R-:W-:Y:S01]  /*255c0*/  IMAD.WIDE.U32 R104, R99, R62, RZ ;  /* 0x0000003e63687225 */ /* 0x000fe200078e00ff */
[----:B------:R-:W-:-:S03]  /*255d0*/  ISETP.GE.U32.AND P2, PT, R47, R56, PT ;  /* 0x000000382f00720c */ /* 0x000fc60003f46070 */
[----:B------:R-:W-:-:S04]  /*255e0*/  IMAD.WIDE.U32 R26, P6, R54, R65, R102 ;  /* 0x00000041361a7225 */ /* 0x000fc800078c0066 */
[----:B------:R-:W-:-:S04]  /*255f0*/  IMAD.WIDE.U32 R96, R54, R64, RZ ;  /* 0x0000004036607225 */ /* 0x000fc800078e00ff */
[----:B------:R-:W-:Y:S01]  /*25600*/  IMAD.X R55, RZ, RZ, RZ, P6 ;  /* 0x000000ffff377224 */ /* 0x000fe200030e06ff */
[----:B------:R-:W-:Y:S01]  /*25610*/  IADD3 R101, P6, PT, R47, R28, RZ ;  /* 0x0000001c2f657210 */ /* 0x000fe20007fde0ff */
[----:B------:R-:W-:Y:S01]  /*25620*/  IMAD.X R89, RZ, RZ, RZ, P1 ;  /* 0x000000ffff597224 */ /* 0x000fe200008e06ff */
[-C--:B------:R-:W-:Y:S01]  /*25630*/  IADD3 R21, P1, PT, R59, R96.reuse, RZ ;  /* 0x000000603b157210 */ /* 0x080fe20007f3e0ff */
[----:B------:R-:W-:Y:S02]  /*25640*/  IMAD.MOV.U32 R88, RZ, RZ, R93 ;  /* 0x000000ffff587224 */ /* 0x000fe400078e005d */
[----:B------:R-:W-:Y:S01]  /*25650*/  IMAD.WIDE.U32 R56, P0, R54, R63, R104 ;  /* 0x0000003f36387225 */ /* 0x000fe20007800068 */
[----:B------:R-:W-:-:S03]  /*25660*/  ISETP.GE.U32.AND P3, PT, R21, R96, PT ;  /* 0x000000601500720c */ /* 0x000fc60003f66070 */
[----:B------:R-:W-:Y:S02]  /*25670*/  IMAD.X R40, R51, 0x1, R40, P5 ;  /* 0x0000000133287824 */ /* 0x000fe400028e0628 */
[----:B------:R-:W-:Y:S01]  /*25680*/  IMAD.WIDE.U32.X R58, R99, R67, R88, P4 ;  /* 0x00000043633a7225 */ /* 0x000fe200020e0458 */
[----:B------:R-:W-:Y:S02]  /*25690*/  IADD3 R96, P4, PT, R97, R26, RZ ;  /* 0x0000001a61607210 */ /* 0x000fe40007f9e0ff */
[C---:B------:R-:W-:Y:S01]  /*256a0*/  ISETP.GE.U32.AND.EX P2, PT, R40.reuse, R51, PT, P2 ;  /* 0x000000332800720c */ /* 0x040fe20003f46120 */
[----:B------:R-:W-:Y:S01]  /*256b0*/  IMAD.X R89, RZ, RZ, RZ, P0 ;  /* 0x000000ffff597224 */ /* 0x000fe200000e06ff */
[----:B------:R-:W-:Y:S01]  /*256c0*/  ISETP.GE.U32.AND P0, PT, R101, R28, PT ;  /* 0x0000001c6500720c */ /* 0x000fe20003f06070 */
[----:B------:R-:W-:Y:S01]  /*256d0*/  IMAD.X R60, R40, 0x1, R95, P6 ;  /* 0x00000001283c7824 */ /* 0x000fe200030e065f */
[----:B------:R-:W-:Y:S01]  /*256e0*/  SEL R28, RZ, 0x1, P2 ;  /* 0x00000001ff1c7807 */ /* 0x000fe20001000000 */
[----:B------:R-:W-:-:S03]  /*256f0*/  IMAD.WIDE.U32 R92, R54, R62, RZ ;  /* 0x0000003e365c7225 */ /* 0x000fc600078e00ff */
[C---:B------:R-:W-:Y:S01]  /*25700*/  ISETP.GE.U32.AND.EX P0, PT, R60.reuse, R95, PT, P0 ;  /* 0x0000005f3c00720c */ /* 0x040fe20003f06100 */
[----:B------:R-:W-:Y:S01]  /*25710*/  IMAD R36, R60, R70, RZ ;  /* 0x000000463c247224 */ /* 0x000fe200078e02ff */
[----:B------:R-:W-:Y:S01]  /*25720*/  IADD3 R93, P6, PT, R93, R56, RZ ;  /* 0x000000385d5d7210 */ /* 0x000fe20007fde0ff */
[----:B------:R-:W-:Y:S01]  /*25730*/  IMAD.MOV.U32 R54, RZ, RZ, R27 ;  /* 0x000000ffff367224 */ /* 0x000fe200078e001b */
[----:B------:R-:W-:Y:S01]  /*25740*/  SEL R47, RZ, 0x1, P0 ;  /* 0x00000001ff2f7807 */ /* 0x000fe20000000000 */
[----:B------:R-:W-:Y:S01]  /*25750*/  IMAD.WIDE.U32 R26, R101, R70, RZ ;  /* 0x00000046651a7225 */ /* 0x000fe200078e00ff */
[----:B------:R-:W-:Y:S02]  /*25760*/  IADD3 R91, P5, PT, R42, R92, RZ ;  /* 0x0000005c2a5b7210 */ /* 0x000fe40007fbe0ff */
[----:B------:R-:W-:Y:S01]  /*25770*/  IADD3 R28, P0, P2, R47, R58, R28 ;  /* 0x0000003a2f1c7210 */ /* 0x000fe20007a1e01c */
[----:B------:R-:W-:Y:S02]  /*25780*/  IMAD R51, R101, R71, R36 ;  /* 0x0000004765337224 */ /* 0x000fe400078e0224 */
[----:B------:R-:W-:Y:S01]  /*25790*/  IMAD.MOV.U32 R88, RZ, RZ, R57 ;  /* 0x000000ffff587224 */ /* 0x000fe200078e0039 */
[----:B------:R-:W-:Y:S01]  /*257a0*/  IADD3.X R36, PT, PT, RZ, R59, RZ, P0, P2 ;  /* 0x0000003bff247210 */ /* 0x000fe200007e44ff */
[----:B------:R-:W-:-:S02]  /*257b0*/  IMAD.IADD R27, R27, 0x1, R51 ;  /* 0x000000011b1b7824 */ /* 0x000fc400078e0233 */
[----:B------:R-:W-:Y:S01]  /*257c0*/  IMAD.WIDE.U32.X R54, R99, R65, R54, P4 ;  /* 0x0000004163367225 */ /* 0x000fe200020e0436 */
[----:B------:R-:W-:-:S03]  /*257d0*/  IADD3 R47, P4, PT, R21, R28, RZ ;  /* 0x0000001c152f7210 */ /* 0x000fc60007f9e0ff */
[----:B------:R-:W-:Y:S01]  /*257e0*/  IMAD.WIDE.U32.X R56, R99, R63, R88, P6 ;  /* 0x0000003f63387225 */ /* 0x000fe200030e0458 */
[----:B------:R-:W-:-:S03]  /*257f0*/  ISETP.GE.U32.AND P0, PT, R47, R28, PT ;  /* 0x0000001c2f00720c */ /* 0x000fc60003f06070 */
[----:B------:R-:W-:-:S04]  /*25800*/  IMAD.WIDE.U32 R58, R27, R68, RZ ;  /* 0x000000441b3a7225 */ /* 0x000fc800078e00ff */
[----:B------:R-:W-:Y:S01]  /*25810*/  IMAD.X R53, R96, 0x1, R53, P1 ;  /* 0x0000000160357824 */ /* 0x000fe200008e0635 */
[----:B------:R-:W-:Y:S01]  /*25820*/  ISETP.GE.U32.AND P1, PT, R91, R92, PT ;  /* 0x0000005c5b00720c */ /* 0x000fe20003f26070 */
[----:B------:R-:W-:-:S03]  /*25830*/  IMAD.WIDE.U32 R88, R26, R68, RZ ;  /* 0x000000441a587225 */ /* 0x000fc600078e00ff */
[C---:B------:R-:W-:Y:S01]  /*25840*/  ISETP.GE.U32.AND.EX P3, PT, R53.reuse, R96, PT, P3 ;  /* 0x000000603500720c */ /* 0x040fe20003f66130 */
[----:B------:R-:W-:Y:S01]  /*25850*/  IMAD.X R28, R53, 0x1, R36, P4 ;  /* 0x00000001351c7824 */ /* 0x000fe200020e0624 */
[----:B------:R-:W-:Y:S01]  /*25860*/  LOP3.LUT R21, RZ, R88, RZ, 0x33, !PT ;  /* 0x00000058ff157212 */ /* 0x000fe200078e33ff */
[----:B------:R-:W-:Y:S01]  /*25870*/  IMAD.WIDE.U32 R58, P4, R26, R69, R58 ;  /* 0x000000451a3a7225 */ /* 0x000fe2000788003a */
[----:B------:R-:W-:Y:S02]  /*25880*/  SEL R42, RZ, 0x1, P3 ;  /* 0x00000001ff2a7807 */ /* 0x000fe40001800000 */
[----:B------:R-:W-:Y:S01]  /*25890*/  ISETP.GT.U32.AND P2, PT, R101, R21, PT ;  /* 0x000000156500720c */ /* 0x000fe20003f44070 */
[----:B------:R-:W-:Y:S01]  /*258a0*/  IMAD.X R38, R38, 0x1, R93, P5 ;  /* 0x0000000126267824 */ /* 0x000fe200028e065d */
[----:B------:R-:W-:Y:S01]  /*258b0*/  IADD3 R21, P5, PT, R89, R58, RZ ;  /* 0x0000003a59157210 */ /* 0x000fe20007fbe0ff */
[----:B------:R-:W-:Y:S01]  /*258c0*/  IMAD.WIDE.U32 R96, R27, R66, RZ ;  /* 0x000000421b607225 */ /* 0x000fe200078e00ff */
[----:B------:R-:W-:-:S02]  /*258d0*/  ISETP.GE.U32.AND.EX P0, PT, R28, R36, PT, P0 ;  /* 0x000000241c00720c */ /* 0x000fc40003f06100 */
[----:B------:R-:W-:Y:S01]  /*258e0*/  LOP3.LUT R21, RZ, R21, RZ, 0x33, !PT ;  /* 0x00000015ff157212 */ /* 0x000fe200078e33ff */
[----:B------:R-:W-:Y:S01]  /*258f0*/  IMAD.WIDE.U32 R104, R27, R64, RZ ;  /* 0x000000401b687225 */ /* 0x000fe200078e00ff */
[----:B------:R-:W-:Y:S02]  /*25900*/  SEL R95, RZ, 0x1, P0 ;  /* 0x00000001ff5f7807 */ /* 0x000fe40000000000 */
[----:B------:R-:W-:Y:S01]  /*25910*/  ISETP.GT.U32.AND.EX P2, PT, R60, R21, PT, P2 ;  /* 0x000000153c00720c */ /* 0x000fe20003f44120 */
[----:B------:R-:W-:Y:S01]  /*25920*/  IMAD.WIDE.U32 R102, P6, R26, R67, R96 ;  /* 0x000000431a667225 */ /* 0x000fe200078c0060 */
[----:B------:R-:W-:Y:S02]  /*25930*/  ISETP.GE.U32.AND.EX P1, PT, R38, R93, PT, P1 ;  /* 0x0000005d2600720c */ /* 0x000fe40003f26110 */
[----:B------:R-:W-:Y:S01]  /*25940*/  SEL R53, RZ, 0x1, !P2 ;  /* 0x00000001ff357807 */ /* 0x000fe20005000000 */
[----:B------:R-:W-:Y:S01]  /*25950*/  IMAD.X R97, RZ, RZ, RZ, P4 ;  /* 0x000000ffff617224 */ /* 0x000fe200020e06ff */
[----:B------:R-:W-:Y:S01]  /*25960*/  SEL R40, RZ, 0x1, P1 ;  /* 0x00000001ff287807 */ /* 0x000fe20000800000 */
[----:B------:R-:W-:-:S02]  /*25970*/  IMAD.MOV.U32 R96, RZ, RZ, R59 ;  /* 0x000000ffff607224 */ /* 0x000fc400078e003b */
[----:B------:R-:W-:Y:S02]  /*25980*/  IMAD.X R89, RZ, RZ, RZ, P6 ;  /* 0x000000ffff597224 */ /* 0x000fe400030e06ff */
[----:B------:R-:W-:Y:S01]  /*25990*/  IMAD.WIDE.U32.X R96, R27, R69, R96, P5 ;  /* 0x000000451b607225 */ /* 0x000fe200028e0460 */
[----:B------:R-:W-:-:S03]  /*259a0*/  IADD3 R42, P5, P2, R95, R54, R42 ;  /* 0x000000365f2a7210 */ /* 0x000fc60007abe02a */
[C---:B------:R-:W-:Y:S01]  /*259b0*/  IMAD.WIDE.U32 R92, R26.reuse, R66, RZ ;  /* 0x000000421a5c7225 */ /* 0x040fe200078e00ff */
[----:B------:R-:W-:Y:S02]  /*259c0*/  IADD3.X R55, PT, PT, RZ, R55, RZ, P5, P2 ;  /* 0x00000037ff377210 */ /* 0x000fe40002fe44ff */
[----:B------:R-:W-:Y:S01]  /*259d0*/  IADD3 R91, P5, PT, R91, R42, RZ ;  /* 0x0000002a5b5b7210 */ /* 0x000fe20007fbe0ff */
[----:B------:R-:W-:Y:S01]  /*259e0*/  IMAD.WIDE.U32 R104, P6, R26, R65, R104 ;  /* 0x000000411a687225 */ /* 0x000fe200078c0068 */
[----:B------:R-:W-:Y:S02]  /*259f0*/  IADD3 R47, P3, PT, R47, R92, RZ ;  /* 0x0000005c2f2f7210 */ /* 0x000fe40007f7e0ff */
[----:B------:R-:W-:Y:S01]  /*25a00*/  IADD3 R51, P0, PT, R93, R102, RZ ;  /* 0x000000665d337210 */ /* 0x000fe20007f1e0ff */
[----:B------:R-:W-:Y:S01]  /*25a10*/  IMAD.X R59, RZ, RZ, RZ, P6 ;  /* 0x000000ffff3b7224 */ /* 0x000fe200030e06ff */
[----:B------:R-:W-:Y:S01]  /*25a20*/  IADD3 R36, P6, PT, R53, R96, RZ ;  /* 0x0000006035247210 */ /* 0x000fe20007fde0ff */
[----:B------:R-:W-:Y:S01]  /*25a30*/  IMAD.X R60, R38, 0x1, R55, P5 ;  /* 0x00000001263c7824 */ /* 0x000fe200028e0637 */
[C---:B------:R-:W-:Y:S01]  /*25a40*/  ISETP.GE.U32.AND P4, PT, R47.reuse, R92, PT ;  /* 0x0000005c2f00720c */ /* 0x040fe20003f86070 */
[----:B------:R-:W-:Y:S01]  /*25a50*/  IMAD.WIDE.U32 R92, R26, R64, RZ ;  /* 0x000000401a5c7225 */ /* 0x000fe200078e00ff */
[----:B------:R-:W-:-:S02]  /*25a60*/  IADD3 R99, P2, PT, R47, R36, RZ ;  /* 0x000000242f637210 */ /* 0x000fc40007f5e0ff */
[----:B------:R-:W-:Y:S01]  /*25a70*/  ISETP.GE.U32.AND P5, PT, R91, R42, PT ;  /* 0x0000002a5b00720c */ /* 0x000fe20003fa6070 */
[----:B------:R-:W-:Y:S01]  /*25a80*/  IMAD.X R28, R51, 0x1, R28, P3 ;  /* 0x00000001331c7824 */ /* 0x000fe200018e061c */
[----:B------:R-:W-:Y:S01]  /*25a90*/  IADD3 R21, P3, PT, R93, R104, RZ ;  /* 0x000000685d157210 */ /* 0x000fe20007f7e0ff */
[----:B------:R-:W-:Y:S01]  /*25aa0*/  IMAD.X R97, RZ, RZ, R97, P6 ;  /* 0x000000ffff617224 */ /* 0x000fe200030e0661 */
[----:B------:R-:W-:Y:S01]  /*25ab0*/  ISETP.GE.U32.AND.EX P5, PT, R60, R55, PT, P5 ;  /* 0x000000373c00720c */ /* 0x000fe20003fa6150 */
[----:B------:R-:W-:Y:S01]  /*25ac0*/  IMAD.WIDE.U32 R54, R99, R70, RZ ;  /* 0x0000004663367225 */ /* 0x000fe200078e00ff */
[----:B------:R-:W-:Y:S02]  /*25ad0*/  IADD3 R47, P6, PT, R91, R92, RZ ;  /* 0x0000005c5b2f7210 */ /* 0x000fe40007fde0ff */
[----:B------:R-:W-:Y:S01]  /*25ae0*/  ISETP.GE.U32.AND P1, PT, R99, R36, PT ;  /* 0x000000246300720c */ /* 0x000fe20003f26070 */
[C---:B------:R-:W-:Y:S01]  /*25af0*/  IMAD.X R101, R28.reuse, 0x1, R97, P2 ;  /* 0x000000011c657824 */ /* 0x040fe200010e0661 */
[----:B------:R-:W-:Y:S01]  /*25b00*/  ISETP.GE.U32.AND.EX P4, PT, R28, R51, PT, P4 ;  /* 0x000000331c00720c */ /* 0x000fe20003f86140 */
[----:B------:R-:W-:Y:S01]  /*25b10*/  IMAD.MOV.U32 R88, RZ, RZ, R103 ;  /* 0x000000ffff587224 */ /* 0x000fe200078e0067 */
[----:B------:R-:W-:Y:S01]  /*25b20*/  ISETP.GE.U32.AND P2, PT, R47, R92, PT ;  /* 0x0000005c2f00720c */ /* 0x000fe20003f46070 */
[----:B------:R-:W-:Y:S01]  /*25b30*/  IMAD.X R28, R21, 0x1, R60, P6 ;  /* 0x00000001151c7824 */ /* 0x000fe200030e063c */
[----:B------:R-:W-:Y:S01]  /*25b40*/  ISETP.GE.U32.AND.EX P1, PT, R101, R97, PT, P1 ;  /* 0x000000616500720c */ /* 0x000fe20003f26110 */
[----:B------:R-:W-:Y:S01]  /*25b50*/  IMAD.WIDE.U32.X R92, R27, R67, R88, P0 ;  /* 0x000000431b5c7225 */ /* 0x000fe200000e0458 */
[----:B------:R-:W-:-:S02]  /*25b60*/  SEL R53, RZ, 0x1, P5 ;  /* 0x00000001ff357807 */ /* 0x000fc40002800000 */
[----:B------:R-:W-:Y:S01]  /*25b70*/  SEL R38, RZ, 0x1, P4 ;  /* 0x00000001ff267807 */ /* 0x000fe20002000000 */
[----:B------:R-:W-:Y:S01]  /*25b80*/  IMAD.WIDE.U32 R88, R54, R68, RZ ;  /* 0x0000004436587225 */ /* 0x000fe200078e00ff */
[----:B------:R-:W-:Y:S02]  /*25b90*/  SEL R51, RZ, 0x1, P1 ;  /* 0x00000001ff337807 */ /* 0x000fe40000800000 */
[----:B------:R-:W-:Y:S01]  /*25ba0*/  ISETP.GE.U32.AND.EX P2, PT, R28, R21, PT, P2 ;  /* 0x000000151c00720c */ /* 0x000fe20003f46120 */
[----:B------:R-:W-:Y:S01]  /*25bb0*/  IMAD R36, R101, R70, RZ ;  /* 0x0000004665247224 */ /* 0x000fe200078e02ff */
[----:B------:R-:W-:Y:S01]  /*25bc0*/  IADD3 R91, P0, P5, R53, R56, R40 ;  /* 0x00000038355b7210 */ /* 0x000fe20007d1e028 */
[----:B------:R-:W-:Y:S01]  /*25bd0*/  IMAD.WIDE.U32 R96, R27, R62, RZ ;  /* 0x0000003e1b607225 */ /* 0x000fe200078e00ff */
[----:B------:R-:W-:Y:S02]  /*25be0*/  LOP3.LUT R21, RZ, R88, RZ, 0x33, !PT ;  /* 0x00000058ff157212 */ /* 0x000fe400078e33ff */
[----:B------:R-:W-:Y:S01]  /*25bf0*/  IADD3 R38, P1, P4, R51, R92, R38 ;  /* 0x0000005c33267210 */ /* 0x000fe20007c3e026 */
[C---:B------:R-:W-:Y:S01]  /*25c00*/  IMAD R51, R99.reuse, R71, R36 ;  /* 0x0000004763337224 */ /* 0x040fe200078e0224 */
[----:B------:R-:W-:Y:S01]  /*25c10*/  IADD3.X R95, PT, PT, RZ, R57, RZ, P0, P5 ;  /* 0x00000039ff5f7210 */ /* 0x000fe200007ea4ff */
[----:B------:R-:W-:Y:S01]  /*25c20*/  IMAD.MOV.U32 R58, RZ, RZ, R105 ;  /* 0x000000ffff3a7224 */ /* 0x000fe200078e0069 */
[----:B------:R-:W-:Y:S01]  /*25c30*/  ISETP.GT.U32.AND P0, PT, R99, R21, PT ;  /* 0x000000156300720c */ /* 0x000fe20003f04070 */
[----:B------:R-:W-:Y:S01]  /*25c40*/  IMAD.WIDE.U32 R96, P5, R26, R63, R96 ;  /* 0x0000003f1a607225 */ /* 0x000fe200078a0060 */
[----:B------:R-:W-:-:S02]  /*25c50*/  IADD3.X R21, PT, PT, RZ, R93, RZ, P1, P4 ;  /* 0x0000005dff157210 */ /* 0x000fc40000fe84ff */
[----:B------:R-:W-:Y:S01]  /*25c60*/  ISETP.NE.U32.AND P4, PT, R91, RZ, PT ;  /* 0x000000ff5b00720c */ /* 0x000fe20003f85070 */
[----:B------:R-:W-:Y:S01]  /*25c70*/  IMAD.WIDE.U32 R56, R26, R62, RZ ;  /* 0x0000003e1a387225 */ /* 0x000fe200078e00ff */
[-C--:B------:R-:W-:Y:S02]  /*25c80*/  IADD3 R99, P6, PT, R47, R38.reuse, RZ ;  /* 0x000000262f637210 */ /* 0x080fe40007fde0ff */
[----:B------:R-:W-:Y:S01]  /*25c90*/  ISETP.NE.AND.EX P4, PT, R95, RZ, PT, P4 ;  /* 0x000000ff5f00720c */ /* 0x000fe20003f85340 */
[----:B------:R-:W-:Y:S01]  /*25ca0*/  IMAD.IADD R36, R55, 0x1, R51 ;  /* 0x0000000137247824 */ /* 0x000fe200078e0233 */
[----:B------:R-:W-:Y:S01]  /*25cb0*/  ISETP.GE.U32.AND P1, PT, R99, R38, PT ;  /* 0x000000266300720c */ /* 0x000fe20003f26070 */
[----:B------:R-:W-:Y:S01]  /*25cc0*/  IMAD.WIDE.U32.X R58, R27, R65, R58, P3 ;  /* 0x000000411b3a7225 */ /* 0x000fe200018e043a */
[----:B------:R-:W-:-:S03]  /*25cd0*/  IADD3 R53, P3, PT, R57, R96, RZ ;  /* 0x0000006039357210 */ /* 0x000fc60007f7e0ff */
[----:B------:R-:W-:-:S04]  /*25ce0*/  IMAD.WIDE.U32 R92, R36, R68, RZ ;  /* 0x00000044245c7225 */ /* 0x000fc800078e00ff */
        /* <DEDUP_REMOVED lines=22> */
.L_x_230:
[----:B------:R-:W-:Y:S01]  /*25e50*/  IADD3 R28, P4, PT, R89, R92, RZ ;  /* 0x0000005c591c7210 */ /* 0x000fe20007f9e0ff */
[----:B------:R-:W-:Y:S01]  /*25e60*/  IMAD.WIDE.U32 R104, P6, R54, R67, R102 ;  /* 0x0000004336687225 */ /* 0x000fe200078c0066 */
[----:B------:R-:W-:Y:S02]  /*25e70*/  ISETP.GE.U32.AND.EX P1, PT, R40, R21, PT, P1 ;  /* 0x000000152800720c */ /* 0x000fe40003f26110 */
[----:B------:R-:W-:Y:S01]  /*25e80*/  LOP3.LUT R28, RZ, R28, RZ, 0x33, !PT ;  /* 0x0000001cff1c7212 */ /* 0x000fe200078e33ff */
[----:B------:R-:W-:Y:S01]  /*25e90*/  IMAD.X R103, RZ, RZ, RZ, P5 ;  /* 0x000000ffff677224 */ /* 0x000fe200028e06ff */
[----:B------:R-:W-:Y:S01]  /*25ea0*/  SEL R38, RZ, 0x1, P2 ;  /* 0x00000001ff267807 */ /* 0x000fe20001000000 */
[----:B------:R-:W-:Y:S01]  /*25eb0*/  IMAD.MOV.U32 R102, RZ, RZ, R93 ;  /* 0x000000ffff667224 */ /* 0x000fe200078e005d */
[----:B------:R-:W-:Y:S01]  /*25ec0*/  ISETP.GT.U32.AND.EX P0, PT, R101, R28, PT, P0 ;  /* 0x0000001c6500720c */ /* 0x000fe20003f04100 */
[----:B------:R-:W-:Y:S01]  /*25ed0*/  IMAD.X R89, RZ, RZ, RZ, P6 ;  /* 0x000000ffff597224 */ /* 0x000fe200030e06ff */
[----:B------:R-:W-:Y:S01]  /*25ee0*/  SEL R51, RZ, 0x1, P1 ;  /* 0x00000001ff337807 */ /* 0x000fe20000800000 */
[----:B------:R-:W-:Y:S01]  /*25ef0*/  IMAD.WIDE.U32.X R92, R36, R69, R102, P4 ;  /* 0x00000045245c7225 */ /* 0x000fe200020e0466 */
[----:B------:R-:W-:-:S02]  /*25f00*/  SEL R47, RZ, 0x1, !P0 ;  /* 0x00000001ff2f7807 */ /* 0x000fc40004000000 */
[----:B------:R-:W-:Y:S01]  /*25f10*/  IADD3 R28, P4, P6, R51, R58, R38 ;  /* 0x0000003a331c7210 */ /* 0x000fe20007e9e026 */
[----:B------:R-:W-:Y:S01]  /*25f20*/  IMAD.MOV.U32 R88, RZ, RZ, R105 ;  /* 0x000000ffff587224 */ /* 0x000fe200078e0069 */
[----:B------:R-:W-:Y:S02]  /*25f30*/  IADD3 R51, P0, PT, R34, R56, RZ ;  /* 0x0000003822337210 */ /* 0x000fe40007f1e0ff */
[----:B------:R-:W-:Y:S02]  /*25f40*/  IADD3 R34, P5, PT, R47, R92, RZ ;  /* 0x0000005c2f227210 */ /* 0x000fe40007fbe0ff */
[----:B------:R-:W-:Y:S01]  /*25f50*/  IADD3.X R47, PT, PT, RZ, R59, RZ, P4, P6 ;  /* 0x0000003bff2f7210 */ /* 0x000fe200027ec4ff */
[----:B------:R-:W-:Y:S01]  /*25f60*/  IMAD.X R44, R44, 0x1, R53, P0 ;  /* 0x000000012c2c7824 */ /* 0x000fe200000e0635 */
[----:B------:R-:W-:Y:S01]  /*25f70*/  IADD3 R21, P3, PT, R99, R96, RZ ;  /* 0x0000006063157210 */ /* 0x000fe20007f7e0ff */
[----:B------:R-:W-:Y:S01]  /*25f80*/  IMAD.X R93, RZ, RZ, R93, P5 ;  /* 0x000000ffff5d7224 */ /* 0x000fe200028e065d */
[----:B------:R-:W-:Y:S01]  /*25f90*/  IADD3 R55, P6, PT, R51, R28, RZ ;  /* 0x0000001c33377210 */ /* 0x000fe20007fde0ff */
[----:B------:R-:W-:Y:S01]  /*25fa0*/  IMAD.WIDE.U32 R58, R36, R64, RZ ;  /* 0x00000040243a7225 */ /* 0x000fe200078e00ff */
[----:B------:R-:W-:-:S02]  /*25fb0*/  IADD3 R97, P1, PT, R97, R104, RZ ;  /* 0x0000006861617210 */ /* 0x000fc40007f3e0ff */
[C---:B------:R-:W-:Y:S01]  /*25fc0*/  ISETP.GE.U32.AND P2, PT, R21.reuse, R96, PT ;  /* 0x000000601500720c */ /* 0x040fe20003f46070 */
[----:B------:R-:W-:Y:S01]  /*25fd0*/  IMAD.X R38, R44, 0x1, R47, P6 ;  /* 0x000000012c267824 */ /* 0x000fe200030e062f */
[----:B------:R-:W-:Y:S01]  /*25fe0*/  IADD3 R21, P5, PT, R21, R34, RZ ;  /* 0x0000002215157210 */ /* 0x000fe20007fbe0ff */
[----:B------:R-:W-:Y:S01]  /*25ff0*/  IMAD.WIDE.U32.X R88, R36, R67, R88, P1 ;  /* 0x0000004324587225 */ /* 0x000fe200008e0458 */
[----:B------:R-:W-:Y:S02]  /*26000*/  ISETP.GE.U32.AND P0, PT, R55, R28, PT ;  /* 0x0000001c3700720c */ /* 0x000fe40003f06070 */
[----:B------:R-:W-:Y:S01]  /*26010*/  ISETP.GE.U32.AND P4, PT, R51, R56, PT ;  /* 0x000000383300720c */ /* 0x000fe20003f86070 */
[----:B------:R-:W-:Y:S01]  /*26020*/  IMAD.X R28, R97, 0x1, R40, P3 ;  /* 0x00000001611c7824 */ /* 0x000fe200018e0628 */
[----:B------:R-:W-:Y:S01]  /*26030*/  ISETP.GE.U32.AND.EX P0, PT, R38, R47, PT, P0 ;  /* 0x0000002f2600720c */ /* 0x000fe20003f06100 */
[----:B------:R-:W-:Y:S01]  /*26040*/  IMAD.WIDE.U32 R56, R54, R64, RZ ;  /* 0x0000004036387225 */ /* 0x000fe200078e00ff */
[----:B------:R-:W-:-:S02]  /*26050*/  ISETP.GE.U32.AND.EX P4, PT, R44, R53, PT, P4 ;  /* 0x000000352c00720c */ /* 0x000fc40003f86140 */
[----:B------:R-:W-:Y:S01]  /*26060*/  ISETP.GE.U32.AND P3, PT, R21, R34, PT ;  /* 0x000000221500720c */ /* 0x000fe20003f66070 */
[----:B------:R-:W-:Y:S01]  /*26070*/  IMAD.X R40, R28, 0x1, R93, P5 ;  /* 0x000000011c287824 */ /* 0x000fe200028e065d */
[----:B------:R-:W-:Y:S01]  /*26080*/  SEL R34, RZ, 0x1, P4 ;  /* 0x00000001ff227807 */ /* 0x000fe20002000000 */
[----:B------:R-:W-:Y:S01]  /*26090*/  IMAD.WIDE.U32 R58, P5, R54, R65, R58 ;  /* 0x00000041363a7225 */ /* 0x000fe200078a003a */
[----:B------:R-:W-:Y:S02]  /*260a0*/  SEL R51, RZ, 0x1, P0 ;  /* 0x00000001ff337807 */ /* 0x000fe40000000000 */
[----:B------:R-:W-:Y:S01]  /*260b0*/  ISETP.GE.U32.AND.EX P2, PT, R28, R97, PT, P2 ;  /* 0x000000611c00720c */ /* 0x000fe20003f46120 */
[----:B------:R-:W-:Y:S01]  /*260c0*/  IMAD.MOV.U32 R92, RZ, RZ, R59 ;  /* 0x000000ffff5c7224 */ /* 0x000fe200078e003b */
[----:B------:R-:W-:Y:S01]  /*260d0*/  ISETP.GE.U32.AND.EX P3, PT, R40, R93, PT, P3 ;  /* 0x0000005d2800720c */ /* 0x000fe20003f66130 */
[----:B------:R-:W-:Y:S01]  /*260e0*/  IMAD.X R93, RZ, RZ, RZ, P5 ;  /* 0x000000ffff5d7224 */ /* 0x000fe200028e06ff */
[----:B------:R-:W-:-:S02]  /*260f0*/  IADD3 R42, P0, P1, R51, R26, R34 ;  /* 0x0000001a332a7210 */ /* 0x000fc4000791e022 */
[----:B------:R-:W-:Y:S02]  /*26100*/  SEL R28, RZ, 0x1, P2 ;  /* 0x00000001ff1c7807 */ /* 0x000fe40001000000 */
[----:B------:R-:W-:Y:S02]  /*26110*/  SEL R47, RZ, 0x1, P3 ;  /* 0x00000001ff2f7807 */ /* 0x000fe40001800000 */
[----:B------:R-:W-:Y:S01]  /*26120*/  IADD3.X R59, PT, PT, RZ, R27, RZ, P0, P1 ;  /* 0x0000001bff3b7210 */ /* 0x000fe200007e24ff */
[----:B------:R-:W-:Y:S01]  /*26130*/  IMAD.WIDE.U32 R26, R36, R62, RZ ;  /* 0x0000003e241a7225 */ /* 0x000fe200078e00ff */
[----:B------:R-:W-:Y:S02]  /*26140*/  IADD3 R28, P2, P3, R47, R88, R28 ;  /* 0x000000582f1c7210 */ /* 0x000fe40007b5e01c */
[----:B------:R-:W-:Y:S02]  /*26150*/  ISETP.NE.U32.AND P1, PT, R42, RZ, PT ;  /* 0x000000ff2a00720c */ /* 0x000fe40003f25070 */
[----:B------:R-:W-:-:S02]  /*26160*/  IADD3 R53, P4, PT, R57, R58, RZ ;  /* 0x0000003a39357210 */ /* 0x000fc40007f9e0ff */
[----:B------:R-:W-:Y:S02]  /*26170*/  IADD3 R51, P5, PT, R55, R56, RZ ;  /* 0x0000003837337210 */ /* 0x000fe40007fbe0ff */
[----:B------:R-:W-:Y:S02]  /*26180*/  IADD3.X R89, PT, PT, RZ, R89, RZ, P2, P3 ;  /* 0x00000059ff597210 */ /* 0x000fe400017e64ff */
[----:B------:R-:W-:Y:S01]  /*26190*/  ISETP.NE.AND.EX P1, PT, R59, RZ, PT, P1 ;  /* 0x000000ff3b00720c */ /* 0x000fe20003f25310 */
[----:B------:R-:W-:Y:S01]  /*261a0*/  IMAD.X R34, R53, 0x1, R38, P5 ;  /* 0x0000000135227824 */ /* 0x000fe200028e0626 */
[C---:B------:R-:W-:Y:S02]  /*261b0*/  IADD3 R47, P3, PT, R51.reuse, R28, RZ ;  /* 0x0000001c332f7210 */ /* 0x040fe40007f7e0ff */
[----:B------:R-:W-:Y:S01]  /*261c0*/  ISETP.GE.U32.AND P2, PT, R51, R56, PT ;  /* 0x000000383300720c */ /* 0x000fe20003f46070 */
[----:B------:R-:W-:Y:S01]  /*261d0*/  IMAD.WIDE.U32 R56, R54, R62, RZ ;  /* 0x0000003e36387225 */ /* 0x000fe200078e00ff */
[----:B------:R-:W-:-:S02]  /*261e0*/  ISETP.GE.U32.AND P0, PT, R47, R28, PT ;  /* 0x0000001c2f00720c */ /* 0x000fc40003f06070 */
[C---:B------:R-:W-:Y:S01]  /*261f0*/  ISETP.GE.U32.AND.EX P2, PT, R34.reuse, R53, PT, P2 ;  /* 0x000000352200720c */ /* 0x040fe20003f46120 */
[----:B------:R-:W-:Y:S02]  /*26200*/  IMAD.X R28, R34, 0x1, R89, P3 ;  /* 0x00000001221c7824 */ /* 0x000fe400018e0659 */
[----:B------:R-:W-:Y:S01]  /*26210*/  IMAD.WIDE.U32 R26, P3, R54, R63, R26 ;  /* 0x0000003f361a7225 */ /* 0x000fe2000786001a */
[----:B------:R-:W-:Y:S02]  /*26220*/  SEL R34, RZ, 0x1, P2 ;  /* 0x00000001ff227807 */ /* 0x000fe40001000000 */
[----:B------:R-:W-:Y:S01]  /*26230*/  ISETP.GE.U32.AND.EX P0, PT, R28, R89, PT, P0 ;  /* 0x000000591c00720c */ /* 0x000fe20003f06100 */
[----:B------:R-:W-:-:S03]  /*26240*/  IMAD.WIDE.U32.X R54, R36, R65, R92, P4 ;  /* 0x0000004124367225 */ /* 0x000fc600020e045c */
[----:B------:R-:W-:Y:S01]  /*26250*/  SEL R51, RZ, 0x1, P0 ;  /* 0x00000001ff337807 */ /* 0x000fe20000000000 */
[----:B------:R-:W-:Y:S08]  /*26260*/  @!P1 BRA `(.L_x_231) ;  /* 0x0000000000249947 */ /* 0x000ff00003800000 */
        /* <DEDUP_REMOVED lines=9> */
.L_x_231:
[----:B------:R-:W-:Y:S01]  /*26300*/  IADD3 R34, P0, P1, R51, R54, R34 ;  /* 0x0000003633227210 */ /* 0x000fe2000791e022 */
[----:B------:R-:W-:Y:S01]  /*26310*/  IMAD.MOV.U32 R54, RZ, RZ, R27 ;  /* 0x000000ffff367224 */ /* 0x000fe200078e001b */
[----:B------:R-:W-:Y:S01]  /*26320*/  IADD3 R51, P5, PT, R45, R56, RZ ;  /* 0x000000382d337210 */ /* 0x000fe20007fbe0ff */
[----:B-----5:R-:W-:Y:S01]  /*26330*/  IMAD R89, R81, R48, RZ ;  /* 0x0000003051597224 */ /* 0x020fe200078e02ff */
[----:B------:R-:W-:Y:S01]  /*26340*/  IADD3 R53, P2, PT, R57, R26, RZ ;  /* 0x0000001a39357210 */ /* 0x000fe20007f5e0ff */
[----:B------:R-:W-:Y:S01]  /*26350*/  IMAD.WIDE.U32 R58, R49, R84, RZ ;  /* 0x00000054313a7225 */ /* 0x000fe200078e00ff */
[-C--:B------:R-:W-:Y:S02]  /*26360*/  IADD3 R45, P4, PT, R51, R34.reuse, RZ ;  /* 0x00000022332d7210 */ /* 0x080fe40007f9e0ff */
[----:B------:R-:W-:Y:S01]  /*26370*/  IADD3.X R57, PT, PT, RZ, R55, RZ, P0, P1 ;  /* 0x00000037ff397210 */ /* 0x000fe200007e24ff */
[----:B------:R-:W-:Y:S01]  /*26380*/  IMAD.X R46, R46, 0x1, R53, P5 ;  /* 0x000000012e2e7824 */ /* 0x000fe200028e0635 */
[----:B------:R-:W-:Y:S01]  /*26390*/  ISETP.GE.U32.AND P1, PT, R45, R34, PT ;  /* 0x000000222d00720c */ /* 0x000fe20003f26070 */
[----:B------:R-:W-:Y:S01]  /*263a0*/  IMAD.X R55, RZ, RZ, RZ, P3 ;  /* 0x000000ffff377224 */ /* 0x000fe200018e06ff */
[----:B------:R-:W-:Y:S01]  /*263b0*/  ISETP.GE.U32.AND P0, PT, R51, R56, PT ;  /* 0x000000383300720c */ /* 0x000fe20003f06070 */
[----:B------:R-:W-:-:S02]  /*263c0*/  IMAD.X R34, R46, 0x1, R57, P4 ;  /* 0x000000012e227824 */ /* 0x000fc400020e0639 */
[----:B------:R-:W-:Y:S01]  /*263d0*/  IMAD.WIDE.U32.X R26, R36, R63, R54, P2 ;  /* 0x0000003f241a7225 */ /* 0x000fe200010e0436 */
[----:B------:R-:W-:Y:S02]  /*263e0*/  ISETP.GE.U32.AND.EX P0, PT, R46, R53, PT, P0 ;  /* 0x000000352e00720c */ /* 0x000fe40003f06100 */
[----:B------:R-:W-:Y:S01]  /*263f0*/  ISETP.GE.U32.AND.EX P1, PT, R34, R57, PT, P1 ;  /* 0x000000392200720c */ /* 0x000fe20003f26110 */
[CC--:B------:R-:W-:Y:S01]  /*26400*/  IMAD.WIDE.U32 R54, R49.reuse, R80.reuse, RZ ;  /* 0x0000005031367225 */ /* 0x0c0fe200078e00ff */
[----:B------:R-:W-:Y:S02]  /*26410*/  SEL R36, RZ, 0x1, P0 ;  /* 0x00000001ff247807 */ /* 0x000fe40000000000 */
[----:B------:R-:W-:Y:S01]  /*26420*/  SEL R51, RZ, 0x1, P1 ;  /* 0x00000001ff337807 */ /* 0x000fe20000800000 */
[C---:B------:R-:W-:Y:S02]  /*26430*/  IMAD R95, R49.reuse, R80, R89 ;  /* 0x00000050315f7224 */ /* 0x040fe400078e0259 */
[----:B------:R-:W-:Y:S01]  /*26440*/  IMAD.WIDE.U32 R88, R49, R86, RZ ;  /* 0x0000005631587225 */ /* 0x000fe200078e00ff */
[----:B------:R-:W-:-:S03]  /*26450*/  IADD3 R51, P0, P1, R51, R26, R36 ;  /* 0x0000001a33337210 */ /* 0x000fc6000791e024 */
[----:B------:R-:W-:Y:S01]  /*26460*/  IMAD.WIDE.U32 R58, P2, R48, R85, R58 ;  /* 0x00000055303a7225 */ /* 0x000fe2000784003a */
[----:B------:R-:W-:Y:S02]  /*26470*/  IADD3.X R53, PT, PT, RZ, R27, RZ, P0, P1 ;  /* 0x0000001bff357210 */ /* 0x000fe400007e24ff */
[----:B------:R-:W-:Y:S01]  /*26480*/  IADD3 R51, P0, PT, R50, R51, RZ ;  /* 0x0000003332337210 */ /* 0x000fe20007f1e0ff */
[----:B------:R-:W-:-:S04]  /*26490*/  IMAD.WIDE.U32 R26, R48, R80, RZ ;  /* 0x00000050301a7225 */ /* 0x000fc800078e00ff */
[----:B------:R-:W-:Y:S02]  /*264a0*/  IMAD.X R36, R52, 0x1, R53, P0 ;  /* 0x0000000134247824 */ /* 0x000fe400000e0635 */
[----:B------:R-:W-:-:S04]  /*264b0*/  IMAD.WIDE.U32 R56, P1, R48, R81, R54 ;  /* 0x0000005130387225 */ /* 0x000fc80007820036 */
[----:B------:R-:W-:Y:S01]  /*264c0*/  IMAD.WIDE.U32 R52, R49, R82, RZ ;  /* 0x0000005231347225 */ /* 0x000fe200078e00ff */
[----:B------:R-:W-:-:S03]  /*264d0*/  IADD3 RZ, P0, PT, R27, R56, RZ ;  /* 0x000000381bff7210 */ /* 0x000fc60007f1e0ff */
[----:B------:R-:W-:-:S04]  /*264e0*/  IMAD.WIDE.U32 R26, R48, R82, RZ ;  /* 0x00000052301a7225 */ /* 0x000fc800078e00ff */
[----:B------:R-:W-:-:S04]  /*264f0*/  IMAD.WIDE.U32 R96, P6, R48, R83, R52 ;  /* 0x0000005330607225 */ /* 0x000fc800078c0034 */
[----:B------:R-:W-:Y:S01]  /*26500*/  IMAD.WIDE.U32 R54, R80, R48, RZ ;  /* 0x0000003050367225 */ /* 0x000fe200078e00ff */
[----:B------:R-:W-:-:S03]  /*26510*/  IADD3 RZ, P5, PT, R27, R96, RZ ;  /* 0x000000601bff7210 */ /* 0x000fc60007fbe0ff */
[----:B------:R-:W-:Y:S02]  /*26520*/  IMAD.IADD R95, R55, 0x1, R95 ;  /* 0x00000001375f7824 */ /* 0x000fe400078e025f */
[----:B------:R-:W-:-:S04]  /*26530*/  IMAD.WIDE.U32 R26, R48, R86, RZ ;  /* 0x00000056301a7225 */ /* 0x000fc800078e00ff */
[----:B------:R-:W-:-:S04]  /*26540*/  IMAD.WIDE.U32 R88, P4, R48, R87, R88 ;  /* 0x0000005730587225 */ /* 0x000fc80007880058 */
[----:B------:R-:W-:Y:S01]  /*26550*/  IMAD.X R93, RZ, RZ, RZ, P1 ;  /* 0x000000ffff5d7224 */ /* 0x000fe200008e06ff */
[----:B------:R-:W-:Y:S01]  /*26560*/  IADD3 RZ, P1, PT, R27, R88, RZ ;  /* 0x000000581bff7210 */ /* 0x000fe20007f3e0ff */
[-C--:B------:R-:W-:Y:S02]  /*26570*/  IMAD R38, R95, R70.reuse, RZ ;  /* 0x000000465f267224 */ /* 0x080fe400078e02ff */
[----:B------:R-:W-:-:S04]  /*26580*/  IMAD.WIDE.U32 R26, R54, R70, RZ ;  /* 0x00000046361a7225 */ /* 0x000fc800078e00ff */
[----:B------:R-:W-:Y:S02]  /*26590*/  IMAD.MOV.U32 R92, RZ, RZ, R57 ;  /* 0x000000ffff5c7224 */ /* 0x000fe400078e0039 */
[----:B------:R-:W-:-:S04]  /*265a0*/  IMAD.WIDE.U32 R52, R48, R84, RZ ;  /* 0x0000005430347225 */ /* 0x000fc800078e00ff */
[----:B------:R-:W-:Y:S01]  /*265b0*/  IMAD R91, R54, R71, R38 ;  /* 0x00000047365b7224 */ /* 0x000fe200078e0226 */
[----:B------:R-:W-:Y:S01]  /*265c0*/  IADD3 RZ, P3, PT, R53, R58, RZ ;  /* 0x0000003a35ff7210 */ /* 0x000fe20007f7e0ff */
[-C--:B------:R-:W-:Y:S02]  /*265d0*/  IMAD R55, R83, R48.reuse, RZ ;  /* 0x0000003053377224 */ /* 0x080fe400078e02ff */
[----:B------:R-:W-:Y:S02]  /*265e0*/  IMAD.MOV.U32 R52, RZ, RZ, R97 ;  /* 0x000000ffff347224 */ /* 0x000fe400078e0061 */
[----:B------:R-:W-:-:S04]  /*265f0*/  IMAD.WIDE.U32 R96, R82, R48, RZ ;  /* 0x0000003052607225 */ /* 0x000fc800078e00ff */
[----:B------:R-:W-:-:S04]  /*26600*/  IMAD.WIDE.U32.X R92, R49, R81, R92, P0 ;  /* 0x00000051315c7225 */ /* 0x000fc800000e045c */
[----:B------:R-:W-:Y:S01]  /*26610*/  IMAD.IADD R27, R27, 0x1, R91 ;  /* 0x000000011b1b7824 */ /* 0x000fe200078e025b */
[----:B------:R-:W-:Y:S01]  /*26620*/  IADD3 R99, P0, PT, R92, R96, RZ ;  /* 0x000000605c637210 */ /* 0x000fe20007f1e0ff */
[----:B------:R-:W-:Y:S02]  /*26630*/  IMAD R55, R49, R82, R55 ;  /* 0x0000005231377224 */ /* 0x000fe400078e0237 */
[----:B------:R-:W-:-:S04]  /*26640*/  IMAD.WIDE.U32 R102, R26, R68, RZ ;  /* 0x000000441a667225 */ /* 0x000fc800078e00ff */
[----:B------:R-:W-:-:S04]  /*26650*/  IMAD.WIDE.U32 R104, R27, R68, RZ ;  /* 0x000000441b687225 */ /* 0x000fc800078e00ff */
[----:B------:R-:W-:Y:S01]  /*26660*/  IMAD.IADD R38, R97, 0x1, R55 ;  /* 0x0000000161267824 */ /* 0x000fe200078e0237 */
[----:B------:R-:W-:Y:S01]  /*26670*/  LOP3.LUT R55, RZ, R102, RZ, 0x33, !PT ;  /* 0x00000066ff377212 */ /* 0x000fe200078e33ff */
[----:B------:R-:W-:Y:S01]  /*26680*/  IMAD.X R57, RZ, RZ, RZ, P2 ;  /* 0x000000ffff397224 */ /* 0x000fe200010e06ff */
[----:B------:R-:W-:Y:S01]  /*26690*/  ISETP.GE.U32.AND P2, PT, R99, R96, PT ;  /* 0x000000606300720c */ /* 0x000fe20003f46070 */
[----:B------:R-:W-:Y:S02]  /*266a0*/  IMAD.MOV.U32 R56, RZ, RZ, R59 ;  /* 0x000000ffff387224 */ /* 0x000fe400078e003b */
[----:B------:R-:W-:Y:S01]  /*266b0*/  IMAD.X R101, R38, 0x1, R93, P0 ;  /* 0x0000000126657824 */ /* 0x000fe200000e065d */
[----:B------:R-:W-:Y:S01]  /*266c0*/  ISETP.GT.U32.AND P0, PT, R54, R55, PT ;  /* 0x000000373600720c */ /* 0x000fe20003f04070 */
[----:B------:R-:W-:Y:S02]  /*266d0*/  IMAD.X R59, RZ, RZ, RZ, P4 ;  /* 0x000000ffff3b7224 */ /* 0x000fe400020e06ff */
[----:B------:R-:W-:Y:S01]  /*266e0*/  IMAD.WIDE.U32 R104, P4, R26, R69, R104 ;  /* 0x000000451a687225 */ /* 0x000fe20007880068 */
[----:B------:R-:W-:-:S03]  /*266f0*/  ISETP.GE.U32.AND.EX P2, PT, R101, R38, PT, P2 ;  /* 0x000000266500720c */ /* 0x000fc60003f46120 */
[----:B------:R-:W-:-:S04]  /*26700*/  IMAD.WIDE.U32 R54, R27, R66, RZ ;  /* 0x000000421b367225 */ /* 0x000fc800078e00ff */
[----:B------:R-:W-:Y:S02]  /*26710*/  IMAD.X R53, RZ, RZ, RZ, P6 ;  /* 0x000000ffff357224 */ /* 0x000fe400030e06ff */
[----:B------:R-:W-:Y:S02]  /*26720*/  IMAD R91, R85, R48, RZ ;  /* 0x00000030555b7224 */ /* 0x000fe400078e02ff */
[----:B------:R-:W-:Y:S02]  /*26730*/  IMAD.MOV.U32 R58, RZ, RZ, R89 ;  /* 0x000000ffff3a7224 */ /* 0x000fe400078e0059 */
[----:B------:R-:W-:Y:S01]  /*26740*/  IMAD.X R89, RZ, RZ, RZ, P4 ;  /* 0x000000ffff597224 */ /* 0x000fe200020e06ff */
[----:B------:R-:W-:Y:S01]  /*26750*/  IADD3 R38, P4, PT, R103, R104, RZ ;  /* 0x0000006867267210 */ /* 0x000fe20007f9e0ff */
[----:B------:R-:W-:Y:S02]  /*26760*/  IMAD.MOV.U32 R88, RZ, RZ, R105 ;  /* 0x000000ffff587224 */ /* 0x000fe400078e0069 */
[----:B------:R-:W-:Y:S01]  /*26770*/  IMAD.WIDE.U32 R92, R84, R48, RZ ;  /* 0x00000030545c7225 */ /* 0x000fe200078e00ff */
[----:B------:R-:W-:-:S03]  /*26780*/  LOP3.LUT R38, RZ, R38, RZ, 0x33, !PT ;  /* 0x00000026ff267212 */ /* 0x000fc600078e33ff */
[----:B------:R-:W-:Y:S01]  /*26790*/  IMAD.WIDE.U32 R102, P6, R26, R67, R54 ;  /* 0x000000431a667225 */ /* 0x000fe200078c0036 */
[----:B------:R-:W-:-:S03]  /*267a0*/  ISETP.GT.U32.AND.EX P0, PT, R95, R38, PT, P0 ;  /* 0x000000265f00720c */ /* 0x000fc60003f04100 */
[C---:B------:R-:W-:Y:S01]  /*267b0*/  IMAD R105, R49.reuse, R84, R91 ;  /* 0x0000005431697224 */ /* 0x040fe200078e025b */
[----:B------:R-:W-:Y:S01]  /*267c0*/  SEL R91, RZ, 0x1, P2 ;  /* 0x00000001ff5b7807 */ /* 0x000fe20001000000 */
        /* <DEDUP_REMOVED lines=11> */
[----:B------:R-:W-:Y:S01]  /*26880*/  IMAD.WIDE.U32.X R88, R49, R85, R56, P3 ;  /* 0x0000005531587225 */ /* 0x000fe200018e0438 */
[----:B------:R-:W-:Y:S02]  /*26890*/  ISETP.GE.U32.AND.EX P0, PT, R97, R44, PT, P5 ;  /* 0x0000002c6100720c */ /* 0x000fe40003f06150 */
[----:B------:R-:W-:Y:S01]  /*268a0*/  IADD3 R55, P3, PT, R55, R92, RZ ;  /* 0x0000005c37377210 */ /* 0x000fe20007f7e0ff */
[----:B------:R-:W-:Y:S01]  /*268b0*/  IMAD.WIDE.U32.X R56, R49, R87, R58, P1 ;  /* 0x0000005731387225 */ /* 0x000fe200008e043a */
[----:B------:R-:W-:-:S03]  /*268c0*/  SEL R107, RZ, 0x1, P0 ;  /* 0x00000001ff6b7807 */ /* 0x000fc60000000000 */
[----:B------:R-:W-:Y:S02]  /*268d0*/  IMAD R95, R49, R86, R95 ;  /* 0x00000056315f7224 */ /* 0x000fe400078e025f */
[----:B------:R-:W-:-:S04]  /*268e0*/  IMAD.WIDE.U32 R58, R86, R48, RZ ;  /* 0x00000030563a7225 */ /* 0x000fc800078e00ff */
[----:B------:R-:W-:Y:S01]  /*268f0*/  IMAD.MOV.U32 R52, RZ, RZ, R103 ;  /* 0x000000ffff347224 */ /* 0x000fe200078e0067 */
[----:B------:R-:W-:Y:S01]  /*26900*/  IADD3 R107, P0, P1, R58, R88, R107 ;  /* 0x000000583a6b7210 */ /* 0x000fe2000791e06b */
[----:B------:R-:W-:Y:S02]  /*26910*/  IMAD.X R44, RZ, RZ, R93, P3 ;  /* 0x000000ffff2c7224 */ /* 0x000fe400018e065d */
[----:B------:R-:W-:Y:S01]  /*26920*/  IMAD R103, R81, R30, RZ ;  /* 0x0000001e51677224 */ /* 0x000fe200078e02ff */
[----:B------:R-:W-:Y:S01]  /*26930*/  ISETP.GE.U32.AND P4, PT, R107, R58, PT ;  /* 0x0000003a6b00720c */ /* 0x000fe20003f86070 */
[----:B------:R-:W-:-:S04]  /*26940*/  IMAD.WIDE.U32 R92, R31, R80, RZ ;  /* 0x000000501f5c7225 */ /* 0x000fc800078e00ff */
[----:B------:R-:W-:Y:S02]  /*26950*/  IMAD.IADD R95, R59, 0x1, R95 ;  /* 0x000000013b5f7824 */ /* 0x000fe400078e025f */
[----:B------:R-:W-:-:S03]  /*26960*/  IMAD.WIDE.U32 R48, R80, R30, RZ ;  /* 0x0000001e50307225 */ /* 0x000fc600078e00ff */
[----:B------:R-:W-:Y:S01]  /*26970*/  IADD3.X R60, PT, PT, R95, R89, RZ, P0, P1 ;  /* 0x000000595f3c7210 */ /* 0x000fe200007e24ff */
[----:B------:R-:W-:Y:S01]  /*26980*/  IMAD R59, R31, R80, R103 ;  /* 0x000000501f3b7224 */ /* 0x000fe200078e0267 */
[-C--:B------:R-:W-:Y:S01]  /*26990*/  IADD3 R103, P3, PT, R99, R48.reuse, RZ ;  /* 0x0000003063677210 */ /* 0x080fe20007f7e0ff */
[----:B------:R-:W-:Y:S01]  /*269a0*/  IMAD.WIDE.U32 R88, P1, R30, R81, R92 ;  /* 0x000000511e587225 */ /* 0x000fe2000782005c */
[----:B------:R-:W-:Y:S02]  /*269b0*/  ISETP.GE.U32.AND.EX P4, PT, R60, R95, PT, P4 ;  /* 0x0000005f3c00720c */ /* 0x000fe40003f86140 */
[----:B------:R-:W-:Y:S01]  /*269c0*/  ISETP.GE.U32.AND P0, PT, R103, R48, PT ;  /* 0x000000306700720c */ /* 0x000fe20003f06070 */
[----:B------:R-:W-:Y:S02]  /*269d0*/  IMAD.IADD R38, R49, 0x1, R59 ;  /* 0x0000000131267824 */ /* 0x000fe400078e023b */
        /* <DEDUP_REMOVED lines=8> */
[C---:B------:R-:W-:Y:S01]  /*26a60*/  IMAD R99, R31.reuse, R82, R99 ;  /* 0x000000521f637224 */ /* 0x040fe200078e0263 */
[----:B------:R-:W-:Y:S01]  /*26a70*/  SEL R46, RZ, 0x1, P0 ;  /* 0x00000001ff2e7807 */ /* 0x000fe20000000000 */
[----:B------:R-:W-:Y:S01]  /*26a80*/  IMAD.WIDE.U32.X R58, R31, R81, R58, P1 ;  /* 0x000000511f3a7225 */ /* 0x000fe200008e043a */
[----:B------:R-:W-:-:S03]  /*26a90*/  IADD3 R91, P1, PT, R91, R48, RZ ;  /* 0x000000305b5b7210 */ /* 0x000fc60007f3e0ff */
[----:B------:R-:W-:-:S04]  /*26aa0*/  IMAD.WIDE.U32 R88, R31, R82, RZ ;  /* 0x000000521f587225 */ /* 0x000fc800078e00ff */
[----:B------:R-:W-:Y:S02]  /*26ab0*/  IMAD.IADD R38, R49, 0x1, R99 ;  /* 0x0000000131267824 */ /* 0x000fe400078e0263 */
        /* <DEDUP_REMOVED lines=8> */
[----:B------:R-:W-:Y:S01]  /*26b40*/  ISETP.GE.U32.AND P1, PT, R46, R91, PT ;  /* 0x0000005b2e00720c */ /* 0x000fe20003f26070 */
[----:B------:R-:W-:Y:S01]  /*26b50*/  IMAD R91, R85, R30, RZ ;  /* 0x0000001e555b7224 */ /* 0x000fe200078e02ff */
[----:B------:R-:W-:Y:S01]  /*26b60*/  IADD3 RZ, P3, PT, R93, R88, RZ ;  /* 0x000000585dff7210 */ /* 0x000fe20007f7e0ff */
[----:B------:R-:W-:Y:S01]  /*26b70*/  IMAD.WIDE.U32 R58, R84, R30, RZ ;  /* 0x0000001e543a7225 */ /* 0x000fe200078e00ff */
[----:B------:R-:W-:Y:S02]  /*26b80*/  ISETP.GE.U32.AND.EX P0, PT, R95, R38, PT, P0 ;  /* 0x000000265f00720c */ /* 0x000fe40003f06100 */
[----:B------:R-:W-:Y:S01]  /*26b90*/  ISETP.GE.U32.AND.EX P1, PT, R50, R95, PT, P1 ;  /* 0x0000005f3200720c */ /* 0x000fe20003f26110 */
[----:B------:R-:W-:Y:S01]  /*26ba0*/  IMAD.WIDE.U32.X R92, R31, R83, R48, P3 ;  /* 0x000000531f5c7225 */ /* 0x000fe200018e0430 */
[----:B------:R-:W-:-:S02]  /*26bb0*/  SEL R38, RZ, 0x1, P0 ;  /* 0x00000001ff267807 */ /* 0x000fc40000000000 */
[----:B------:R-:W-:Y:S01]  /*26bc0*/  SEL R99, RZ, 0x1, P1 ;  /* 0x00000001ff637807 */ /* 0x000fe20000800000 */
[----:B------:R-:W-:Y:S01]  /*26bd0*/  IMAD.WIDE.U32 R88, R31, R84, RZ ;  /* 0x000000541f587225 */ /* 0x000fe200078e00ff */
[----:B------:R-:W-:Y:S02]  /*26be0*/  SEL R95, RZ, 0x1, P4 ;  /* 0x00000001ff5f7807 */ /* 0x000fe40002000000 */
[----:B------:R-:W-:Y:S01]  /*26bf0*/  IADD3 R99, P1, P3, R99, R92, R38 ;  /* 0x0000005c63637210 */ /* 0x000fe20007b3e026 */
[----:B------:R-:W-:Y:S01]  /*26c00*/  IMAD R91, R31, R84, R91 ;  /* 0x000000541f5b7224 */ /* 0x000fe200078e025b */
[----:B------:R-:W-:Y:S01]  /*26c10*/  IADD3 R38, P6, PT, R107, R58, RZ ;  /* 0x0000003a6b267210 */ /* 0x000fe20007fde0ff */
[----:B------:R-:W-:Y:S01]  /*26c20*/  IMAD.WIDE.U32 R48, R31, R86, RZ ;  /* 0x000000561f307225 */ /* 0x000fe200078e00ff */
[----:B------:R-:W-:Y:S02]  /*26c30*/  IADD3.X R101, PT, PT, RZ, R93, RZ, P1, P3 ;  /* 0x0000005dff657210 */ /* 0x000fe40000fe64ff */
[----:B------:R-:W-:Y:S01]  /*26c40*/  IADD3 R99, P3, PT, R38, R99, RZ ;  /* 0x0000006326637210 */ /* 0x000fe20007f7e0ff */
[----:B------:R-:W-:-:S02]  /*26c50*/  IMAD.IADD R91, R59, 0x1, R91 ;  /* 0x000000013b5b7824 */ /* 0x000fc400078e025b */
[----:B------:R-:W-:-:S04]  /*26c60*/  IMAD.WIDE.U32 R96, R30, R84, RZ ;  /* 0x000000541e607225 */ /* 0x000fc800078e00ff */
[----:B------:R-:W-:-:S04]  /*26c70*/  IMAD.WIDE.U32 R88, P0, R30, R85, R88 ;  /* 0x000000551e587225 */ /* 0x000fc80007800058 */
[----:B------:R-:W-:Y:S01]  /*26c80*/  IMAD.WIDE.U32 R48, P1, R30, R87, R48 ;  /* 0x000000571e307225 */ /* 0x000fe20007820030 */
[----:B------:R-:W-:-:S03]  /*26c90*/  IADD3 RZ, P5, PT, R97, R88, RZ ;  /* 0x0000005861ff7210 */ /* 0x000fc60007fbe0ff */
[----:B------:R-:W-:Y:S02]  /*26ca0*/  IMAD.X R60, R91, 0x1, R60, P6 ;  /* 0x000000015b3c7824 */ /* 0x000fe400030e063c */
[----:B------:R-:W-:Y:S01]  /*26cb0*/  IMAD.X R97, RZ, RZ, RZ, P0 ;  /* 0x000000ffff617224 */ /* 0x000fe200000e06ff */
[----:B------:R-:W-:Y:S01]  /*26cc0*/  ISETP.GE.U32.AND P0, PT, R38, R58, PT ;  /* 0x0000003a2600720c */ /* 0x000fe20003f06070 */
[----:B------:R-:W-:Y:S01]  /*26cd0*/  IMAD.X R59, RZ, RZ, RZ, P1 ;  /* 0x000000ffff3b7224 */ /* 0x000fe200008e06ff */
[----:B------:R-:W-:Y:S01]  /*26ce0*/  ISETP.GE.U32.AND P1, PT, R99, R38, PT ;  /* 0x000000266300720c */ /* 0x000fe20003f26070 */
[C---:B------:R-:W-:Y:S01]  /*26cf0*/  IMAD.X R101, R60.reuse, 0x1, R101, P3 ;  /* 0x000000013c657824 */ /* 0x040fe200018e0665 */
[----:B------:R-:W-:Y:S01]  /*26d00*/  ISETP.GE.U32.AND.EX P0, PT, R60, R91, PT, P0 ;  /* 0x0000005b3c00720c */ /* 0x000fe20003f06100 */
[----:B------:R-:W-:-:S03]  /*26d10*/  IMAD.WIDE.U32 R92, R30, R86, RZ ;  /* 0x000000561e5c7225 */ /* 0x000fc600078e00ff */
[----:B------:R-:W-:Y:S01]  /*26d20*/  ISETP.GE.U32.AND.EX P6, PT, R101, R60, PT, P1 ;  /* 0x0000003c6500720c */ /* 0x000fe20003fc6110 */
[----:B------:R-:W-:Y:S01]  /*26d30*/  IMAD.MOV.U32 R96, RZ, RZ, R89 ;  /* 0x000000ffff607224 */ /* 0x000fe200078e0059 */
[----:B------:R-:W-:Y:S01]  /*26d40*/  IADD3 RZ, P3, PT, R93, R48, RZ ;  /* 0x000000305dff7210 */ /* 0x000fe20007f7e0ff */
[----:B------:R-:W-:Y:S01]  /*26d50*/  IMAD.MOV.U32 R58, RZ, RZ, R49 ;  /* 0x000000ffff3a7224 */ /* 0x000fe200078e0031 */
[----:B------:R-:W-:Y:S01]  /*26d60*/  IADD3 R38, P1, PT, R103, R54, RZ ;  /* 0x0000003667267210 */ /* 0x000fe20007f3e0ff */
[----:B------:R-:W-:Y:S01]  /*26d70*/  IMAD.WIDE.U32.X R88, R31, R85, R96, P5 ;  /* 0x000000551f587225 */ /* 0x000fe200028e0460 */
[----:B------:R-:W-:Y:S02]  /*26d80*/  SEL R48, RZ, 0x1, P0 ;  /* 0x00000001ff307807 */ /* 0x000fe40000000000 */
[----:B------:R-:W-:Y:S01]  /*26d90*/  SEL R97, RZ, 0x1, P6 ;  /* 0x00000001ff617807 */ /* 0x000fe20003000000 */
[----:B------:R-:W-:Y:S01]  /*26da0*/  IMAD R49, R87, R30, RZ ;  /* 0x0000001e57317224 */ /* 0x000fe200078e02ff */
[----:B------:R-:W-:Y:S01]  /*26db0*/  ISETP.GE.U32.AND P0, PT, R38, R54, PT ;  /* 0x000000362600720c */ /* 0x000fe20003f06070 */
[----:B------:R-:W-:Y:S01]  /*26dc0*/  IMAD.WIDE.U32 R92, R86, R30, RZ ;  /* 0x0000001e565c7225 */ /* 0x000fe200078e00ff */
[----:B------:R-:W-:-:S02]  /*26dd0*/  IADD3 R97, P4, P5, R97, R88, R48 ;  /* 0x0000005861617210 */ /* 0x000fc40007d9e030 */
[----:B------:R-:W-:Y:S01]  /*26de0*/  IADD3 R38, P6, PT, R38, R55, RZ ;  /* 0x0000003726267210 */ /* 0x000fe20007fde0ff */
[----:B------:R-:W-:Y:S01]  /*26df0*/  IMAD.X R91, R42, 0x1, R105, P1 ;  /* 0x000000012a5b7824 */ /* 0x000fe200008e0669 */
[----:B------:R-:W-:Y:S01]  /*26e00*/  IADD3.X R102, PT, PT, RZ, R89, RZ, P4, P5 ;  /* 0x00000059ff667210 */ /* 0x000fe200027ea4ff */
[----:B------:R-:W-:Y:S01]  /*26e10*/  IMAD R103, R31, R86, R49 ;  /* 0x000000561f677224 */ /* 0x000fe200078e0231 */
[----:B------:R-:W-:Y:S01]  /*26e20*/  IADD3 R30, P4, P5, R92, R56, R95 ;  /* 0x000000385c1e7210 */ /* 0x000fe20007d9e05f */
[----:B------:R-:W-:Y:S01]  /*26e30*/  IMAD.X R49, R91, 0x1, R44, P6 ;  /* 0x000000015b317824 */ /* 0x000fe200030e062c */
[----:B------:R-:W-:Y:S01]  /*26e40*/  ISETP.GE.U32.AND P1, PT, R38, R55, PT ;  /* 0x000000372600720c */ /* 0x000fe20003f26070 */
[----:B------:R-:W-:Y:S01]  /*26e50*/  IMAD.IADD R56, R93, 0x1, R103 ;  /* 0x000000015d387824 */ /* 0x000fe200078e0267 */
[----:B------:R-:W-:Y:S01]  /*26e60*/  ISETP.GE.U32.AND.EX P0, PT, R91, R42, PT, P0 ;  /* 0x0000002a5b00720c */ /* 0x000fe20003f06100 */
[----:B------:R-:W-:Y:S01]  /*26e70*/  IMAD.WIDE.U32.X R52, R27, R67, R52, P2 ;  /* 0x000000431b347225 */ /* 0x000fe200010e0434 */
[----:B------:R-:W-:-:S02]  /*26e80*/  ISETP.GE.U32.AND.EX P6, PT, R49, R44, PT, P1 ;  /* 0x0000002c3100720c */ /* 0x000fc40003fc6110 */
[----:B------:R-:W-:Y:S01]  /*26e90*/  IADD3.X R57, PT, PT, R56, R57, RZ, P4, P5 ;  /* 0x0000003938397210 */ /* 0x000fe200027ea4ff */
[----:B------:R-:W-:Y:S01]  /*26ea0*/  IMAD R91, R83, R22, RZ ;  /* 0x00000016535b7224 */ /* 0x000fe200078e02ff */
[C---:B------:R-:W-:Y:S02]  /*26eb0*/  IADD3 R97, P4, PT, R30.reuse, R97, RZ ;  /* 0x000000611e617210 */ /* 0x040fe40007f9e0ff */
[----:B------:R-:W-:Y:S01]  /*26ec0*/  SEL R42, RZ, 0x1, P0 ;  /* 0x00000001ff2a7807 */ /* 0x000fe20000000000 */
[----:B------:R-:W-:Y:S01]  /*26ed0*/  IMAD R91, R23, R82, R91 ;  /* 0x00000052175b7224 */ /* 0x000fe200078e025b */
[----:B------:R-:W-:Y:S01]  /*26ee0*/  SEL R55, RZ, 0x1, P6 ;  /* 0x00000001ff377807 */ /* 0x000fe20003000000 */
[----:B------:R-:W-:Y:S01]  /*26ef0*/  IMAD.X R102, R57, 0x1, R102, P4 ;  /* 0x0000000139667824 */ /* 0x000fe200020e0666 */
[----:B------:R-:W-:Y:S01]  /*26f00*/  ISETP.GE.U32.AND P1, PT, R30, R92, PT ;  /* 0x0000005c1e00720c */ /* 0x000fe20003f26070 */
[----:B------:R-:W-:Y:S01]  /*26f10*/  IMAD.WIDE.U32 R92, R22, R86, RZ ;  /* 0x00000056165c7225 */ /* 0x000fe200078e00ff */
[----:B------:R-:W-:-:S02]  /*26f20*/  ISETP.GE.U32.AND P0, PT, R97, R30, PT ;  /* 0x0000001e6100720c */ /* 0x000fc40003f06070 */
[----:B------:R-:W-:Y:S01]  /*26f30*/  ISETP.GE.U32.AND.EX P1, PT, R57, R56, PT, P1 ;  /* 0x000000383900720c */ /* 0x000fe20003f26110 */
[----:B------:R-:W-:Y:S01]  /*26f40*/  IMAD.WIDE.U32.X R30, R31, R87, R58, P3 ;  /* 0x000000571f1e7225 */ /* 0x000fe200018e043a */
[----:B------:R-:W-:Y:S02]  /*26f50*/  IADD3 R42, P2, P3, R55, R52, R42 ;  /* 0x00000034372a7210 */ /* 0x000fe40007b5e02a */
[----:B------:R-:W-:Y:S01]  /*26f60*/  ISETP.GE.U32.AND.EX P0, PT, R102, R57, PT, P0 ;  /* 0x000000396600720c */ /* 0x000fe20003f06100 */
[-C--:B------:R-:W-:Y:S01]  /*26f70*/  IMAD.WIDE.U32 R54, R80, R22.reuse, RZ ;  /* 0x0000001650367225 */ /* 0x080fe200078e00ff */
[----:B------:R-:W-:Y:S02]  /*26f80*/  SEL R48, RZ, 0x1, P1 ;  /* 0x00000001ff307807 */ /* 0x000fe40000800000 */
[----:B------:R-:W-:Y:S01]  /*26f90*/  SEL R95, RZ, 0x1, P0 ;  /* 0x00000001ff5f7807 */ /* 0x000fe20000000000 */
[----:B------:R-:W-:Y:S01]  /*26fa0*/  IMAD R59, R81, R22, RZ ;  /* 0x00000016513b7224 */ /* 0x000fe200078e02ff */
[----:B------:R-:W-:Y:S01]  /*26fb0*/  IADD3 R46, P4, PT, R46, R54, RZ ;  /* 0x000000362e2e7210 */ /* 0x000fe20007f9e0ff */
[----:B------:R-:W-:Y:S01]  /*26fc0*/  IMAD.WIDE.U32 R56, R23, R80, RZ ;  /* 0x0000005017387225 */ /* 0x000fe200078e00ff */
[----:B------:R-:W-:-:S02]  /*26fd0*/  IADD3.X R44, PT, PT, RZ, R53, RZ, P2, P3 ;  /* 0x00000035ff2c7210 */ /* 0x000fc400017e64ff */
[----:B------:R-:W-:Y:S01]  /*26fe0*/  ISETP.GE.U32.AND P0, PT, R46, R54, PT ;  /* 0x000000362e00720c */ /* 0x000fe20003f06070 */
[----:B------:R-:W-:Y:S01]  /*26ff0*/  IMAD R59, R23, R80, R59 ;  /* 0x00000050173b7224 */ /* 0x000fe200078e023b */
[----:B------:R-:W-:Y:S01]  /*27000*/  IADD3 R95, P1, P2, R95, R30, R48 ;  /* 0x0000001e5f5f7210 */ /* 0x000fe20007a3e030 */
[----:B------:R-:W-:-:S03]  /*27010*/  IMAD.WIDE.U32 R56, P3, R22, R81, R56 ;  /* 0x0000005116387225 */ /* 0x000fc60007860038 */
[----:B------:R-:W-:Y:S01]  /*27020*/  IADD3.X R96, PT, PT, RZ, R31, RZ, P1, P2 ;  /* 0x0000001fff607210 */ /* 0x000fe20000fe44ff */
[----:B------:R-:W-:Y:S02]  /*27030*/  IMAD.IADD R89, R55, 0x1, R59 ;  /* 0x0000000137597824 */ /* 0x000fe400078e023b */
[----:B------:R-:W-:-:S04]  /*27040*/  IMAD.WIDE.U32 R54, R22, R80, RZ ;  /* 0x0000005016367225 */ /* 0x000fc800078e00ff */
[----:B------:R-:W-:Y:S01]  /*27050*/  IMAD.X R59, RZ, RZ, RZ, P3 ;  /* 0x000000ffff3b7224 */ /* 0x000fe200018e06ff */
[----:B------:R-:W-:Y:S01]  /*27060*/  IADD3 RZ, P3, PT, R55, R56, RZ ;  /* 0x0000003837ff7210 */ /* 0x000fe20007f7e0ff */
[----:B------:R-:W-:Y:S02]  /*27070*/  IMAD.X R48, R89, 0x1, R50, P4 ;  /* 0x0000000159307824 */ /* 0x000fe400020e0632 */
[----:B------:R-:W-:-:S03]  /*27080*/  IMAD.WIDE.U32 R52, R82, R22, RZ ;  /* 0x0000001652347225 */ /* 0x000fc600078e00ff */
[----:B------:R-:W-:Y:S01]  /*27090*/  ISETP.GE.U32.AND.EX P0, PT, R48, R89, PT, P0 ;  /* 0x000000593000720c */ /* 0x000fe20003f06100 */
[----:B------:R-:W-:Y:S02]  /*270a0*/  IMAD.MOV.U32 R58, RZ, RZ, R57 ;  /* 0x000000ffff3a7224 */ /* 0x000fe400078e0039 */
[----:B------:R-:W-:Y:S02]  /*270b0*/  IMAD.IADD R50, R53, 0x1, R91 ;  /* 0x0000000135327824 */ /* 0x000fe400078e025b */
[----:B------:R-:W-:Y:S01]  /*270c0*/  IMAD.WIDE.U32.X R54, R23, R81, R58, P3 ;  /* 0x0000005117367225 */ /* 0x000fe200018e043a */
[----:B------:R-:W-:Y:S02]  /*270d0*/  IADD3 R53, P3, PT, R99, R52, RZ ;  /* 0x0000003463357210 */ /* 0x000fe40007f7e0ff */
[----:B------:R-:W-:Y:S01]  /*270e0*/  SEL R99, RZ, 0x1, P0 ;  /* 0x00000001ff637807 */ /* 0x000fe20000000000 */
[----:B------:R-:W-:-:S03]  /*270f0*/  IMAD.WIDE.U32 R56, R23, R82, RZ ;  /* 0x0000005217387225 */ /* 0x000fc600078e00ff */
[----:B------:R-:W-:Y:S01]  /*27100*/  IADD3 R99, P1, P2, R53, R54, R99 ;  /* 0x0000003635637210 */ /* 0x000fe20007a3e063 */
[----:B------:R-:W-:Y:S02]  /*27110*/  IMAD.X R89, R50, 0x1, R101, P3 ;  /* 0x0000000132597824 */ /* 0x000fe400018e0665 */
        /* <DEDUP_REMOVED lines=11> */
[----:B------:R-:W-:Y:S02]  /*271d0*/  IMAD R89, R85, R22, RZ ;  /* 0x0000001655597224 */ /* 0x000fe400078e02ff */
[----:B------:R-:W-:Y:S01]  /*271e0*/  IMAD.WIDE.U32 R54, R23, R86, RZ ;  /* 0x0000005617367225 */ /* 0x000fe200078e00ff */
[----:B------:R-:W-:-:S03]  /*271f0*/  SEL R91, RZ, 0x1, P1 ;  /* 0x00000001ff5b7807 */ /* 0x000fc60000800000 */
[----:B------:R-:W-:-:S04]  /*27200*/  IMAD.WIDE.U32 R56, R22, R84, RZ ;  /* 0x0000005416387225 */ /* 0x000fc800078e00ff */
[----:B------:R-:W-:Y:S02]  /*27210*/  IMAD R101, R23, R84, R89 ;  /* 0x0000005417657224 */ /* 0x000fe400078e0259 */
[----:B------:R-:W-:-:S04]  /*27220*/  IMAD.WIDE.U32 R58, P5, R22, R85, R58 ;  /* 0x00000055163a7225 */ /* 0x000fc800078a003a */
[----:B------:R-:W-:Y:S01]  /*27230*/  IMAD.WIDE.U32.X R88, R23, R83, R30, P2 ;  /* 0x0000005317587225 */ /* 0x000fe200010e041e */
[----:B------:R-:W-:Y:S02]  /*27240*/  SEL R30, RZ, 0x1, P0 ;  /* 0x00000001ff1e7807 */ /* 0x000fe40000000000 */
[----:B------:R-:W-:Y:S01]  /*27250*/  IADD3 RZ, P2, PT, R57, R58, RZ ;  /* 0x0000003a39ff7210 */ /* 0x000fe20007f5e0ff */
[----:B------:R-:W-:Y:S01]  /*27260*/  IMAD.WIDE.U32 R52, R84, R22, RZ ;  /* 0x0000001654347225 */ /* 0x000fe200078e00ff */
[----:B------:R-:W-:-:S03]  /*27270*/  IADD3 R91, P0, P1, R91, R88, R30 ;  /* 0x000000585b5b7210 */ /* 0x000fc6000791e01e */
[----:B------:R-:W-:-:S04]  /*27280*/  IMAD.WIDE.U32 R54, P4, R22, R87, R54 ;  /* 0x0000005716367225 */ /* 0x000fc80007880036 */
[----:B------:R-:W-:Y:S01]  /*27290*/  IMAD.X R57, RZ, RZ, RZ, P5 ;  /* 0x000000ffff397224 */ /* 0x000fe200028e06ff */
[----:B------:R-:W-:Y:S01]  /*272a0*/  IADD3 R50, P5, PT, R97, R52, RZ ;  /* 0x0000003461327210 */ /* 0x000fe20007fbe0ff */
[----:B------:R-:W-:Y:S01]  /*272b0*/  IMAD.IADD R53, R53, 0x1, R101 ;  /* 0x0000000135357824 */ /* 0x000fe200078e0265 */
[----:B------:R-:W-:Y:S01]  /*272c0*/  IADD3.X R97, PT, PT, RZ, R89, RZ, P0, P1 ;  /* 0x00000059ff617210 */ /* 0x000fe200007e24ff */
[----:B------:R-:W-:Y:S01]  /*272d0*/  IMAD.X R31, RZ, RZ, RZ, P4 ;  /* 0x000000ffff1f7224 */ /* 0x000fe200020e06ff */
[----:B------:R-:W-:Y:S01]  /*272e0*/  IADD3 RZ, P3, PT, R93, R54, RZ ;  /* 0x000000365dff7210 */ /* 0x000fe20007f7e0ff */
[----:B------:R-:W-:Y:S01]  /*272f0*/  IMAD.X R54, R53, 0x1, R102, P5 ;  /* 0x0000000135367824 */ /* 0x000fe200028e0666 */
[C---:B------:R-:W-:Y:S01]  /*27300*/  IADD3 R89, P4, PT, R50.reuse, R91, RZ ;  /* 0x0000005b32597210 */ /* 0x040fe20007f9e0ff */
[----:B------:R-:W-:Y:S01]  /*27310*/  IMAD.MOV.U32 R30, RZ, RZ, R55 ;  /* 0x000000ffff1e7224 */ /* 0x000fe200078e0037 */
[----:B------:R-:W-:Y:S01]  /*27320*/  ISETP.GE.U32.AND P0, PT, R50, R52, PT ;  /* 0x000000343200720c */ /* 0x000fe20003f06070 */
[----:B------:R-:W-:Y:S01]  /*27330*/  IMAD.MOV.U32 R56, RZ, RZ, R59 ;  /* 0x000000ffff387224 */ /* 0x000fe200078e003b */
[----:B------:R-:W-:Y:S01]  /*27340*/  ISETP.GE.U32.AND P1, PT, R89, R50, PT ;  /* 0x000000325900720c */ /* 0x000fe20003f26070 */
[C---:B------:R-:W-:Y:S01]  /*27350*/  IMAD.X R97, R54.reuse, 0x1, R97, P4 ;  /* 0x0000000136617824 */ /* 0x040fe200020e0661 */
[----:B------:R-:W-:Y:S01]  /*27360*/  ISETP.GE.U32.AND.EX P0, PT, R54, R53, PT, P0 ;  /* 0x000000353600720c */ /* 0x000fe20003f06100 */
[----:B------:R-:W-:-:S02]  /*27370*/  IMAD R55, R87, R22, RZ ;  /* 0x0000001657377224 */ /* 0x000fc400078e02ff */
[----:B------:R-:W-:Y:S01]  /*27380*/  IMAD.WIDE.U32 R52, R86, R22, RZ ;  /* 0x0000001656347225 */ /* 0x000fe200078e00ff */
[----:B------:R-:W-:Y:S02]  /*27390*/  ISETP.GE.U32.AND.EX P1, PT, R97, R54, PT, P1 ;  /* 0x000000366100720c */ /* 0x000fe40003f26110 */
[----:B------:R-:W-:Y:S01]  /*273a0*/  SEL R54, RZ, 0x1, P0 ;  /* 0x00000001ff367807 */ /* 0x000fe20000000000 */
[C---:B------:R-:W-:Y:S01]  /*273b0*/  IMAD R55, R23.reuse, R86, R55 ;  /* 0x0000005617377224 */ /* 0x040fe200078e0237 */
[----:B------:R-:W-:Y:S01]  /*273c0*/  SEL R93, RZ, 0x1, P1 ;  /* 0x00000001ff5d7807 */ /* 0x000fe20000800000 */
[----:B------:R-:W-:Y:S01]  /*273d0*/  IMAD.WIDE.U32.X R56, R23, R85, R56, P2 ;  /* 0x0000005517387225 */ /* 0x000fe200010e0438 */
[----:B------:R-:W-:-:S03]  /*273e0*/  IADD3 R50, P2, PT, R95, R52, RZ ;  /* 0x000000345f327210 */ /* 0x000fc60007f5e0ff */
[----:B------:R-:W-:Y:S01]  /*273f0*/  IMAD R59, R81, R24, RZ ;  /* 0x00000018513b7224 */ /* 0x000fe200078e02ff */
[----:B------:R-:W-:Y:S01]  /*27400*/  IADD3 R93, P0, P1, R93, R56, R54 ;  /* 0x000000385d5d7210 */ /* 0x000fe2000791e036 */
[----:B------:R-:W-:Y:S01]  /*27410*/  IMAD.WIDE.U32.X R22, R23, R87, R30, P3 ;  /* 0x0000005717167225 */ /* 0x000fe200018e041e */
[C---:B------:R-:W-:Y:S02]  /*27420*/  ISETP.GE.U32.AND P3, PT, R50.reuse, R52, PT ;  /* 0x000000343200720c */ /* 0x040fe40003f66070 */
[----:B------:R-:W-:Y:S01]  /*27430*/  IADD3.X R95, PT, PT, RZ, R57, RZ, P0, P1 ;  /* 0x00000039ff5f7210 */ /* 0x000fe200007e24ff */
[----:B------:R-:W-:Y:S01]  /*27440*/  IMAD.IADD R53, R53, 0x1, R55 ;  /* 0x0000000135357824 */ /* 0x000fe200078e0237 */
[----:B------:R-:W-:Y:S01]  /*27450*/  IADD3 R93, P4, PT, R50, R93, RZ ;  /* 0x0000005d325d7210 */ /* 0x000fe20007f9e0ff */
[----:B------:R-:W-:-:S04]  /*27460*/  IMAD.WIDE.U32 R30, R80, R24, RZ ;  /* 0x00000018501e7225 */ /* 0x000fc800078e00ff */
[----:B------:R-:W-:-:S04]  /*27470*/  IMAD.WIDE.U32 R54, R25, R80, RZ ;  /* 0x0000005019367225 */ /* 0x000fc800078e00ff */
[----:B------:R-:W-:Y:S02]  /*27480*/  IMAD R59, R25, R80, R59 ;  /* 0x00000050193b7224 */ /* 0x000fe400078e023b */
[----:B------:R-:W-:Y:S01]  /*27490*/  IMAD.X R88, R53, 0x1, R96, P2 ;  /* 0x0000000135587824 */ /* 0x000fe200010e0660 */
[-C--:B------:R-:W-:Y:S01]  /*274a0*/  IADD3 R91, P2, PT, R99, R30.reuse, RZ ;  /* 0x0000001e635b7210 */ /* 0x080fe20007f5e0ff */
[----:B------:R-:W-:Y:S02]  /*274b0*/  IMAD.IADD R59, R31, 0x1, R59 ;  /* 0x000000011f3b7824 */ /* 0x000fe400078e023b */
[----:B------:R-:W-:Y:S01]  /*274c0*/  IMAD.WIDE.U32 R54, P1, R24, R81, R54 ;  /* 0x0000005118367225 */ /* 0x000fe20007820036 */
[----:B------:R-:W-:Y:S02]  /*274d0*/  ISETP.GE.U32.AND.EX P3, PT, R88, R53, PT, P3 ;  /* 0x000000355800720c */ /* 0x000fe40003f66130 */
[----:B------:R-:W-:Y:S01]  /*274e0*/  ISETP.GE.U32.AND P0, PT, R91, R30, PT ;  /* 0x0000001e5b00720c */ /* 0x000fe20003f06070 */
[----:B------:R-:W-:-:S04]  /*274f0*/  IMAD.WIDE.U32 R56, R24, R80, RZ ;  /* 0x0000005018387225 */ /* 0x000fc800078e00ff */
[----:B------:R-:W-:Y:S02]  /*27500*/  IMAD R99, R83, R24, RZ ;  /* 0x0000001853637224 */ /* 0x000fe400078e02ff */
[----:B------:R-:W-:Y:S02]  /*27510*/  IMAD.X R60, R59, 0x1, R60, P2 ;  /* 0x000000013b3c7824 */ /* 0x000fe400010e063c */
[----:B------:R-:W-:Y:S01]  /*27520*/  IMAD.X R53, RZ, RZ, RZ, P1 ;  /* 0x000000ffff357224 */ /* 0x000fe200008e06ff */
[----:B------:R-:W-:Y:S01]  /*27530*/  IADD3 RZ, P1, PT, R57, R54, RZ ;  /* 0x0000003639ff7210 */ /* 0x000fe20007f3e0ff */
[----:B------:R-:W-:Y:S01]  /*27540*/  IMAD.WIDE.U32 R30, R82, R24, RZ ;  /* 0x00000018521e7225 */ /* 0x000fe200078e00ff */
[----:B------:R-:W-:-:S03]  /*27550*/  ISETP.GE.U32.AND.EX P0, PT, R60, R59, PT, P0 ;  /* 0x0000003b3c00720c */ /* 0x000fc60003f06100 */
[----:B------:R-:W-:Y:S01]  /*27560*/  IMAD R99, R25, R82, R99 ;  /* 0x0000005219637224 */ /* 0x000fe200078e0263 */
[----:B------:R-:W-:Y:S01]  /*27570*/  IADD3 R59, P2, PT, R89, R30, RZ ;  /* 0x0000001e593b7210 */ /* 0x000fe20007f5e0ff */
[----:B------:R-:W-:Y:S02]  /*27580*/  IMAD.MOV.U32 R52, RZ, RZ, R55 ;  /* 0x000000ffff347224 */ /* 0x000fe400078e0037 */
[----:B------:R-:W-:-:S04]  /*27590*/  IMAD.WIDE.U32 R54, R25, R82, RZ ;  /* 0x0000005219367225 */ /* 0x000fc800078e00ff */
[----:B------:R-:W-:Y:S01]  /*275a0*/  IMAD.IADD R58, R31, 0x1, R99 ;  /* 0x000000011f3a7824 */ /* 0x000fe200078e0263 */
[----:B------:R-:W-:Y:S01]  /*275b0*/  SEL R31, RZ, 0x1, P0 ;  /* 0x00000001ff1f7807 */ /* 0x000fe20000000000 */
        /* <DEDUP_REMOVED lines=12> */
[----:B------:R-:W-:Y:S01]  /*27680*/  IMAD R59, R85, R24, RZ ;  /* 0x00000018553b7224 */ /* 0x000fe200078e02ff */
[----:B------:R-:W-:Y:S01]  /*27690*/  ISETP.GE.U32.AND.EX P0, PT, R89, R58, PT, P0 ;  /* 0x0000003a5900720c */ /* 0x000fe20003f06100 */
[----:B------:R-:W-:Y:S01]  /*276a0*/  IMAD.WIDE.U32 R54, R84, R24, RZ ;  /* 0x0000001854367225 */ /* 0x000fe200078e00ff */
[----:B------:R-:W-:Y:S02]  /*276b0*/  ISETP.GE.U32.AND.EX P2, PT, R50, R89, PT, P2 ;  /* 0x000000593200720c */ /* 0x000fe40003f46120 */
        /* <DEDUP_REMOVED lines=11> */
[----:B------:R-:W-:Y:S01]  /*27770*/  IADD3.X R96, PT, PT, RZ, R31, RZ, P4, P0 ;  /* 0x0000001fff607210 */ /* 0x000fe200027e04ff */
[----:B------:R-:W-:Y:S01]  /*27780*/  IMAD.WIDE.U32 R58, R24, R84, RZ ;  /* 0x00000054183a7225 */ /* 0x000fe200078e00ff */
[----:B------:R-:W-:-:S02]  /*27790*/  IADD3 R31, P4, PT, R53, R92, RZ ;  /* 0x0000005c351f7210 */ /* 0x000fc40007f9e0ff */
[----:B------:R-:W-:Y:S01]  /*277a0*/  SEL R92, RZ, 0x1, P3 ;  /* 0x00000001ff5c7807 */ /* 0x000fe20001800000 */
[----:B------:R-:W-:Y:S01]  /*277b0*/  IMAD.WIDE.U32 R88, R27, R64, RZ ;  /* 0x000000401b587225 */ /* 0x000fe200078e00ff */
[----:B------:R-:W-:Y:S02]  /*277c0*/  IADD3 RZ, P6, PT, R59, R56, RZ ;  /* 0x000000383bff7210 */ /* 0x000fe40007fde0ff */
[----:B------:R-:W-:Y:S01]  /*277d0*/  ISETP.LT.U32.AND P3, PT, R21, R68, PT ;  /* 0x000000441500720c */ /* 0x000fe20003f61070 */
[----:B------:R-:W-:Y:S01]  /*277e0*/  IMAD.X R93, R30, 0x1, R95, P5 ;  /* 0x000000011e5d7824 */ /* 0x000fe200028e065f */
[----:B------:R-:W-:Y:S01]  /*277f0*/  ISETP.NE.U32.AND P5, PT, R47, R66, PT ;  /* 0x000000422f00720c */ /* 0x000fe20003fa5070 */
[----:B------:R-:W-:Y:S01]  /*27800*/  IMAD.X R55, RZ, RZ, RZ, P2 ;  /* 0x000000ffff377224 */ /* 0x000fe200010e06ff */
[----:B------:R-:W-:Y:S01]  /*27810*/  ISETP.GE.U32.AND P2, PT, R53, R54, PT ;  /* 0x000000363500720c */ /* 0x000fe20003f46070 */
[----:B------:R-:W-:Y:S01]  /*27820*/  IMAD.MOV.U32 R54, RZ, RZ, R57 ;  /* 0x000000ffff367224 */ /* 0x000fe200078e0039 */
[----:B------:R-:W-:Y:S01]  /*27830*/  ISETP.NE.AND.EX P5, PT, R28, R67, PT, P5 ;  /* 0x000000431c00720c */ /* 0x000fe20003fa5350 */
[----:B------:R-:W-:Y:S01]  /*27840*/  IMAD.WIDE.U32 R58, R26, R64, RZ ;  /* 0x000000401a3a7225 */ /* 0x000fe200078e00ff */
[----:B------:R-:W-:-:S02]  /*27850*/  ISETP.GE.U32.AND.EX P2, PT, R93, R30, PT, P2 ;  /* 0x0000001e5d00720c */ /* 0x000fc40003f46120 */
[----:B------:R-:W-:Y:S01]  /*27860*/  ISETP.LT.U32.AND.EX P3, PT, R40, R69, !P5, P3 ;  /* 0x000000452800720c */ /* 0x000fe20006f61130 */
[----:B------:R-:W-:Y:S01]  /*27870*/  IMAD.WIDE.U32 R56, P0, R26, R65, R88 ;  /* 0x000000411a387225 */ /* 0x000fe20007800058 */
[----:B------:R-:W-:Y:S02]  /*27880*/  SEL R99, RZ, 0x1, P1 ;  /* 0x00000001ff637807 */ /* 0x000fe40000800000 */
[----:B------:R-:W-:Y:S01]  /*27890*/  ISETP.GE.U32.AND P1, PT, R51, R62, PT ;  /* 0x0000003e3300720c */ /* 0x000fe20003f26070 */
[----:B------:R-:W-:Y:S01]  /*278a0*/  IMAD.X R30, R93, 0x1, R96, P4 ;  /* 0x000000015d1e7824 */ /* 0x000fe200020e0660 */
[----:B------:R-:W-:Y:S01]  /*278b0*/  ISETP.GE.U32.AND P4, PT, R31, R53, PT ;  /* 0x000000351f00720c */ /* 0x000fe20003f86070 */
[----:B------:R-:W-:Y:S01]  /*278c0*/  IMAD.WIDE.U32.X R54, R25, R85, R54, P6 ;  /* 0x0000005519367225 */ /* 0x000fe200030e0436 */
[----:B------:R-:W-:Y:S02]  /*278d0*/  IADD3 R56, P5, PT, R59, R56, RZ ;  /* 0x000000383b387210 */ /* 0x000fe40007fbe0ff */
[----:B------:R-:W-:Y:S01]  /*278e0*/  IADD3 R53, P6, PT, R46, R58, RZ ;  /* 0x0000003a2e357210 */ /* 0x000fe20007fde0ff */
[----:B------:R-:W-:Y:S01]  /*278f0*/  IMAD.X R89, RZ, RZ, RZ, P0 ;  /* 0x000000ffff597224 */ /* 0x000fe200000e06ff */
[----:B------:R-:W-:Y:S01]  /*27900*/  ISETP.LT.U32.AND P0, PT, R47, R66, PT ;  /* 0x000000422f00720c */ /* 0x000fe20003f01070 */
[----:B------:R-:W-:Y:S01]  /*27910*/  IMAD.MOV.U32 R88, RZ, RZ, R57 ;  /* 0x000000ffff587224 */ /* 0x000fe200078e0039 */
[----:B------:R-:W-:Y:S01]  /*27920*/  ISETP.GE.U32.AND.EX P4, PT, R30, R93, PT, P4 ;  /* 0x0000005d1e00720c */ /* 0x000fe20003f86140 */
[----:B------:R-:W-:Y:S01]  /*27930*/  IMAD.X R93, R56, 0x1, R48, P6 ;  /* 0x00000001385d7824 */ /* 0x000fe200030e0630 */
[----:B------:R-:W-:-:S02]  /*27940*/  SEL R46, RZ, 0x1, P2 ;  /* 0x00000001ff2e7807 */ /* 0x000fc40001000000 */
[----:B------:R-:W-:Y:S02]  /*27950*/  ISETP.LT.U32.OR.EX P3, PT, R28, R67, P3, P0 ;  /* 0x000000431c00720c */ /* 0x000fe40001f61500 */
[----:B------:R-:W-:Y:S02]  /*27960*/  ISETP.EQ.U32.AND P2, PT, R45, R64, PT ;  /* 0x000000402d00720c */ /* 0x000fe40003f42070 */
[----:B------:R-:W-:Y:S02]  /*27970*/  ISETP.GE.U32.AND.EX P1, PT, R36, R63, PT, P1 ;  /* 0x0000003f2400720c */ /* 0x000fe40003f26110 */
[----:B------:R-:W-:Y:S02]  /*27980*/  IADD3 R59, P6, PT, R53, R42, RZ ;  /* 0x0000002a353b7210 */ /* 0x000fe40007fde0ff */
[----:B------:R-:W-:Y:S02]  /*27990*/  SEL R97, RZ, 0x1, P4 ;  /* 0x00000001ff617807 */ /* 0x000fe40002000000 */
[----:B------:R-:W-:-:S02]  /*279a0*/  ISETP.EQ.AND.EX P4, PT, R34, R65, P3, P2 ;  /* 0x000000412200720c */ /* 0x000fc40001f82320 */
[----:B------:R-:W-:Y:S01]  /*279b0*/  ISETP.GE.U32.AND P2, PT, R53, R58, PT ;  /* 0x0000003a3500720c */ /* 0x000fe20003f46070 */
[----:B------:R-:W-:Y:S01]  /*279c0*/  IMAD.X R53, R93, 0x1, R44, P6 ;  /* 0x000000015d357824 */ /* 0x000fe200030e062c */
[----:B------:R-:W-:Y:S02]  /*279d0*/  ISETP.GE.U32.AND P3, PT, R59, R42, PT ;  /* 0x0000002a3b00720c */ /* 0x000fe40003f66070 */
[----:B------:R-:W-:Y:S01]  /*279e0*/  ISETP.GE.U32.AND.EX P2, PT, R93, R56, PT, P2 ;  /* 0x000000385d00720c */ /* 0x000fe20003f46120 */
[----:B------:R-:W-:Y:S01]  /*279f0*/  IMAD.WIDE.U32.X R56, R27, R65, R88, P5 ;  /* 0x000000411b387225 */ /* 0x000fe200028e0458 */
[----:B------:R-:W-:Y:S02]  /*27a00*/  ISETP.LT.U32.AND P6, PT, R45, R64, PT ;  /* 0x000000402d00720c */ /* 0x000fe40003fc1070 */
[----:B------:R-:W-:Y:S01]  /*27a10*/  ISETP.GE.U32.AND.EX P3, PT, R53, R44, PT, P3 ;  /* 0x0000002c3500720c */ /* 0x000fe20003f66130 */
[----:B------:R-:W-:Y:S01]  /*27a20*/  IMAD.WIDE.U32 R88, R25, R86, RZ ;  /* 0x0000005619587225 */ /* 0x000fe200078e00ff */
[----:B------:R-:W-:-:S02]  /*27a30*/  SEL R44, RZ, 0x1, P2 ;  /* 0x00000001ff2c7807 */ /* 0x000fc40001000000 */
[----:B------:R-:W-:Y:S02]  /*27a40*/  ISETP.LT.U32.OR.EX P4, PT, R34, R65, P4, P6 ;  /* 0x000000412200720c */ /* 0x000fe40002781560 */
[----:B------:R-:W-:Y:S02]  /*27a50*/  @P1 ISETP.NE.U32.AND P2, PT, R51, R62, PT ;  /* 0x0000003e3300120c */ /* 0x000fe40003f45070 */
[----:B------:R-:W-:Y:S02]  /*27a60*/  SEL R95, RZ, 0x1, P3 ;  /* 0x00000001ff5f7807 */ /* 0x000fe40001800000 */
[----:B------:R-:W-:Y:S02]  /*27a70*/  PLOP3.LUT P3, PT, PT, PT, PT, 0x8, 0x80 ;  /* 0x000000000080781c */ /* 0x000fe40003f6e170 */
[----:B------:R-:W-:Y:S01]  /*27a80*/  IADD3 R99, P6, P5, R99, R22, R92 ;  /* 0x0000001663637210 */ /* 0x000fe20007dde05c */
[----:B------:R-:W-:Y:S01]  /*27a90*/  IMAD.WIDE.U32 R92, R27, R62, RZ ;  /* 0x0000003e1b5c7225 */ /* 0x000fe200078e00ff */
[----:B------:R-:W-:-:S02]  /*27aa0*/  @P1 ISETP.NE.OR.EX P3, PT, R36, R63, !P4, P2 ;  /* 0x0000003f2400120c */ /* 0x000fc40006765720 */
[----:B------:R-:W-:Y:S02]  /*27ab0*/  IADD3 R46, P2, P1, R97, R54, R46 ;  /* 0x00000036612e7210 */ /* 0x000fe4000795e02e */
[----:B------:R-:W-:Y:S02]  /*27ac0*/  IADD3.X R97, PT, PT, RZ, R23, RZ, P6, P5 ;  /* 0x00000017ff617210 */ /* 0x000fe400037ea4ff */
[----:B------:R-:W-:Y:S01]  /*27ad0*/  IADD3.X R48, PT, PT, RZ, R55, RZ, P2, P1 ;  /* 0x00000037ff307210 */ /* 0x000fe200017e24ff */
[----:B------:R-:W-:Y:S01]  /*27ae0*/  IMAD.WIDE.U32 R54, P1, R24, R87, R88 ;  /* 0x0000005718367225 */ /* 0x000fe20007820058 */
[----:B------:R-:W-:Y:S02]  /*27af0*/  IADD3 R44, P6, P5, R95, R56, R44 ;  /* 0x000000385f2c7210 */ /* 0x000fe40007dde02c */
[----:B------:R-:W-:Y:S01]  /*27b00*/  SEL R95, R69, RZ, P3 ;  /* 0x000000ff455f7207 */ /* 0x000fe20001800000 */
[----:B------:R-:W-:Y:S01]  /*27b10*/  IMAD.WIDE.U32 R22, P2, R26, R63, R92 ;  /* 0x0000003f1a167225 */ /* 0x000fe2000784005c */
[----:B------:R-:W-:-:S03]  /*27b20*/  IADD3.X R56, PT, PT, RZ, R57, RZ, P6, P5 ;  /* 0x00000039ff387210 */ /* 0x000fc600037ea4ff */
[----:B------:R-:W-:Y:S01]  /*27b30*/  IMAD.WIDE.U32 R88, R26, R62, RZ ;  /* 0x0000003e1a587225 */ /* 0x000fe200078e00ff */
[----:B------:R-:W-:-:S03]  /*27b40*/  SEL R26, R68, RZ, P3 ;  /* 0x000000ff441a7207 */ /* 0x000fc60001800000 */
[----:B------:R-:W-:Y:S01]  /*27b50*/  IMAD.X R93, RZ, RZ, RZ, P2 ;  /* 0x000000ffff5d7224 */ /* 0x000fe200010e06ff */
[----:B------:R-:W-:Y:S01]  /*27b60*/  IADD3 R42, P6, PT, R89, R22, RZ ;  /* 0x00000016592a7210 */ /* 0x000fe20007fde0ff */
[----:B------:R-:W-:Y:S01]  /*27b70*/  IMAD.MOV.U32 R92, RZ, RZ, R23 ;  /* 0x000000ffff5c7224 */ /* 0x000fe200078e0017 */
[----:B------:R-:W-:Y:S01]  /*27b80*/  IADD3 R89, P5, PT, R91, R88, RZ ;  /* 0x000000585b597210 */ /* 0x000fe20007fbe0ff */
[----:B------:R-:W-:Y:S01]  /*27b90*/  IMAD.X R57, RZ, RZ, RZ, P1 ;  /* 0x000000ffff397224 */ /* 0x000fe200008e06ff */
[----:B------:R-:W-:Y:S02]  /*27ba0*/  ISETP.GE.U32.AND P1, PT, R21, R68, PT ;  /* 0x000000441500720c */ /* 0x000fe40003f26070 */
[----:B------:R-:W-:Y:S01]  /*27bb0*/  IADD3 R21, P2, PT, -R26, R21, RZ ;  /* 0x000000151a157210 */ /* 0x000fe20007f5e1ff */
        /* <DEDUP_REMOVED lines=13> */
[-C--:B------:R-:W-:Y:S01]  /*27c90*/  IMAD R89, R87, R24.reuse, RZ ;  /* 0x0000001857597224 */ /* 0x080fe200078e02ff */
[----:B------:R-:W-:Y:S01]  /*27ca0*/  SEL R40, RZ, 0x1, P5 ;  /* 0x00000001ff287807 */ /* 0x000fe20002800000 */
[----:B------:R-:W-:Y:S01]  /*27cb0*/  IMAD.WIDE.U32 R54, R86, R24, RZ ;  /* 0x0000001856367225 */ /* 0x000fe200078e00ff */
[----:B------:R-:W-:Y:S02]  /*27cc0*/  SEL R23, RZ, 0x1, P2 ;  /* 0x00000001ff177807 */ /* 0x000fe40001000000 */
[----:B------:R-:W-:Y:S01]  /*27cd0*/  ISETP.EQ.U32.AND P2, PT, R47, R66, PT ;  /* 0x000000422f00720c */ /* 0x000fe20003f42070 */
[----:B------:R-:W-:Y:S01]  /*27ce0*/  IMAD.WIDE.U32.X R56, R25, R87, R56, P6 ;  /* 0x0000005719387225 */ /* 0x000fe200030e0438 */
[----:B------:R-:W-:-:S02]  /*27cf0*/  IADD3 R93, P5, P6, R23, R26, R40 ;  /* 0x0000001a175d7210 */ /* 0x000fc40007ebe028 */
[C---:B------:R-:W-:Y:S01]  /*27d00*/  ISETP.EQ.AND.EX P2, PT, R28.reuse, R67, !P1, P2 ;  /* 0x000000431c00720c */ /* 0x040fe20004f42320 */
[----:B------:R-:W-:Y:S01]  /*27d10*/  IMAD R89, R25, R86, R89 ;  /* 0x0000005619597224 */ /* 0x000fe200078e0259 */
[----:B------:R-:W-:Y:S02]  /*27d20*/  SEL R23, RZ, 0x1, P1 ;  /* 0x00000001ff177807 */ /* 0x000fe40000800000 */
[----:B------:R-:W-:Y:S01]  /*27d30*/  IADD3 R25, P1, PT, R99, R54, RZ ;  /* 0x0000003663197210 */ /* 0x000fe20007f3e0ff */
[----:B------:R-:W-:Y:S01]  /*27d40*/  IMAD.IADD R24, R55, 0x1, R89 ;  /* 0x0000000137187824 */ /* 0x000fe200078e0259 */
[----:B------:R-:W-:Y:S02]  /*27d50*/  IADD3.X R95, PT, PT, RZ, R27, RZ, P5, P6 ;  /* 0x0000001bff5f7210 */ /* 0x000fe40002fec4ff */
[----:B------:R-:W-:Y:S01]  /*27d60*/  ISETP.LT.U32.OR.EX P5, PT, R28, R67, P2, P0 ;  /* 0x000000431c00720c */ /* 0x000fe200017a1500 */
[----:B------:R-:W-:Y:S01]  /*27d70*/  IMAD.X R27, R24, 0x1, R97, P1 ;  /* 0x00000001181b7824 */ /* 0x000fe200008e0661 */
[----:B------:R-:W-:-:S02]  /*27d80*/  IADD3 R42, P2, PT, R23, R66, RZ ;  /* 0x00000042172a7210 */ /* 0x000fc40007f5e0ff */
[C---:B------:R-:W-:Y:S02]  /*27d90*/  ISETP.GE.U32.AND P0, PT, R25.reuse, R54, PT ;  /* 0x000000361900720c */ /* 0x040fe40003f06070 */
[----:B------:R-:W-:Y:S02]  /*27da0*/  SEL R23, RZ, 0x1, !P5 ;  /* 0x00000001ff177807 */ /* 0x000fe40006800000 */
[----:B------:R-:W-:Y:S02]  /*27db0*/  SEL R42, R42, RZ, P3 ;  /* 0x000000ff2a2a7207 */ /* 0x000fe40001800000 */
[----:B------:R-:W-:Y:S02]  /*27dc0*/  IADD3 R40, P6, PT, R25, R46, RZ ;  /* 0x0000002e19287210 */ /* 0x000fe40007fde0ff */
[----:B------:R-:W-:Y:S02]  /*27dd0*/  ISETP.GE.U32.AND.EX P0, PT, R27, R24, PT, P0 ;  /* 0x000000181b00720c */ /* 0x000fe40003f06100 */
[----:B------:R-:W-:-:S02]  /*27de0*/  IADD3 R26, P5, PT, R23, R64, RZ ;  /* 0x00000040171a7210 */ /* 0x000fc40007fbe0ff */
[----:B------:R-:W-:Y:S02]  /*27df0*/  SEL R55, RZ, 0x1, !P4 ;  /* 0x00000001ff377807 */ /* 0x000fe40006000000 */
[----:B------:R-:W-:Y:S01]  /*27e00*/  IADD3 R23, P4, PT, -R42, R47, RZ ;  /* 0x0000002f2a177210 */ /* 0x000fe20007f9e1ff */
[----:B------:R-:W-:Y:S01]  /*27e10*/  IMAD.X R42, R27, 0x1, R48, P6 ;  /* 0x000000011b2a7824 */ /* 0x000fe200030e0630 */
[----:B------:R-:W-:Y:S01]  /*27e20*/  SEL R44, RZ, 0x1, P0 ;  /* 0x00000001ff2c7807 */ /* 0x000fe20000000000 */
[----:B------:R-:W-:Y:S01]  /*27e30*/  IMAD.X R47, RZ, RZ, R67, P2 ;  /* 0x000000ffff2f7224 */ /* 0x000fe200010e0643 */
[----:B------:R-:W-:Y:S01]  /*27e40*/  ISETP.GE.U32.AND P1, PT, R40, R25, PT ;  /* 0x000000192800720c */ /* 0x000fe20003f26070 */
[----:B------:R-:W-:Y:S01]  /*27e50*/  IMAD.X R46, RZ, RZ, R65, P5 ;  /* 0x000000ffff2e7224 */ /* 0x000fe200028e0641 */
[----:B------:R-:W-:Y:S02]  /*27e60*/  ISETP.NE.U32.AND P0, PT, R93, RZ, PT ;  /* 0x000000ff5d00720c */ /* 0x000fe40003f05070 */
[----:B------:R-:W-:-:S02]  /*27e70*/  SEL R24, R26, RZ, P3 ;  /* 0x000000ff1a187207 */ /* 0x000fc40001800000 */
[----:B------:R-:W-:Y:S02]  /*27e80*/  IADD3 R26, P2, PT, R55, R62, RZ ;  /* 0x0000003e371a7210 */ /* 0x000fe40007f5e0ff */
[----:B------:R-:W-:Y:S02]  /*27e90*/  ISETP.GE.U32.AND.EX P1, PT, R42, R27, PT, P1 ;  /* 0x0000001b2a00720c */ /* 0x000fe40003f26110 */
[----:B------:R-:W-:Y:S02]  /*27ea0*/  ISETP.NE.AND.EX P0, PT, R95, RZ, PT, P0 ;  /* 0x000000ff5f00720c */ /* 0x000fe40003f05300 */
[----:B------:R-:W-:Y:S01]  /*27eb0*/  IADD3 R24, P6, PT, -R24, R45, RZ ;  /* 0x0000002d18187210 */ /* 0x000fe20007fde1ff */
[----:B------:R-:W-:Y:S01]  /*27ec0*/  IMAD.X R45, RZ, RZ, R63, P2 ;  /* 0x000000ffff2d7224 */ /* 0x000fe200010e063f */
[----:B------:R-:W-:Y:S02]  /*27ed0*/  SEL R27, RZ, 0x1, P1 ;  /* 0x00000001ff1b7807 */ /* 0x000fe40000800000 */
[----:B------:R-:W-:-:S02]  /*27ee0*/  SEL R26, R26, RZ, P3 ;  /* 0x000000ff1a1a7207 */ /* 0x000fc40001800000 */
[----:B------:R-:W-:Y:S02]  /*27ef0*/  IADD3 R44, P2, P5, R27, R56, R44 ;  /* 0x000000381b2c7210 */ /* 0x000fe40007d5e02c */
[----:B------:R-:W-:Y:S02]  /*27f00*/  SEL R47, R47, RZ, P3 ;  /* 0x000000ff2f2f7207 */ /* 0x000fe40001800000 */
[----:B------:R-:W-:Y:S02]  /*27f10*/  SEL R27, R46, RZ, P3 ;  /* 0x000000ff2e1b7207 */ /* 0x000fe40001800000 */
[----:B------:R-:W-:Y:S01]  /*27f20*/  IADD3 R25, P1, PT, -R26, R51, RZ ;  /* 0x000000331a197210 */ /* 0x000fe20007f3e1ff */
[----:B------:R-:W-:Y:S01]  /*27f30*/  IMAD.X R26, R28, 0x1, ~R47, P4 ;  /* 0x000000011c1a7824 */ /* 0x000fe200020e0e2f */
[----:B------:R-:W-:Y:S01]  /*27f40*/  SEL R45, R45, RZ, P3 ;  /* 0x000000ff2d2d7207 */ /* 0x000fe20001800000 */
[----:B------:R-:W-:Y:S01]  /*27f50*/  IMAD.X R27, R34, 0x1, ~R27, P6 ;  /* 0x00000001221b7824 */ /* 0x000fe200030e0e1b */
[----:B------:R-:W-:-:S03]  /*27f60*/  IADD3.X R34, PT, PT, RZ, R57, RZ, P2, P5 ;  /* 0x00000039ff227210 */ /* 0x000fc600017ea4ff */
        /* <DEDUP_REMOVED lines=20> */
[----:B------:R-:W-:-:S04]  /*280b0*/  ISETP.NE.U32.AND P0, PT, R40, RZ, PT ;  /* 0x000000ff2800720c */ /* 0x000fc80003f05070 */
[----:B------:R-:W-:-:S04]  /*280c0*/  ISETP.NE.AND.EX P0, PT, R42, RZ, PT, P0 ;  /* 0x000000ff2a00720c */ /* 0x000fc80003f05300 */
[----:B------:R-:W-:-:S04]  /*280d0*/  SEL R31, RZ, 0x1, P0 ;  /* 0x00000001ff1f7807 */ /* 0x000fc80000000000 */
[----:B------:R-:W-:Y:S02]  /*280e0*/  IADD3 R44, P0, PT, R31, R44, RZ ;  /* 0x0000002c1f2c7210 */ /* 0x000fe40007f1e0ff */
[----:B------:R-:W-:-:S03]  /*280f0*/  CS2R R30, SRZ ;  /* 0x00000000001e7805 */ /* 0x000fc6000001ff00 */
[----:B------:R-:W-:-:S08]  /*28100*/  IMAD.X R34, RZ, RZ, R34, P0 ;  /* 0x000000ffff227224 */ /* 0x000fd000000e0622 */
.L_x_232:
        /* <DEDUP_REMOVED lines=10> */
[----:B------:R-:W-:Y:S01]  /*281b0*/  IMAD.X R93, RZ, RZ, RZ, P1 ;  /* 0x000000ffff5d7224 */ /* 0x000fe200008e06ff */
[----:B------:R-:W-:Y:S01]  /*281c0*/  IADD3 R36, P2, PT, R55, R88, RZ ;  /* 0x0000005837247210 */ /* 0x000fe20007f5e0ff */
[----:B------:R-:W-:Y:S02]  /*281d0*/  IMAD.MOV.U32 R92, RZ, RZ, R89 ;  /* 0x000000ffff5c7224 */ /* 0x000fe400078e0059 */
[----:B------:R-:W-:Y:S01]  /*281e0*/  IMAD.WIDE.U32 R56, R46, R66, RZ ;  /* 0x000000422e387225 */ /* 0x000fe200078e00ff */
[----:B------:R-:W-:-:S03]  /*281f0*/  LOP3.LUT R36, RZ, R36, RZ, 0x33, !PT ;  /* 0x00000024ff247212 */ /* 0x000fc600078e33ff */
[----:B------:R-:W-:Y:S01]  /*28200*/  IMAD.WIDE.U32 R54, R101, R66, RZ ;  /* 0x0000004265367225 */ /* 0x000fe200078e00ff */
[----:B------:R-:W-:Y:S02]  /*28210*/  ISETP.GT.U32.AND.EX P0, PT, R49, R36, PT, P0 ;  /* 0x000000243100720c */ /* 0x000fe40003f04100 */
[-C--:B------:R-:W-:Y:S01]  /*28220*/  IADD3 R45, P5, PT, R59, R56.reuse, RZ ;  /* 0x000000383b2d7210 */ /* 0x080fe20007fbe0ff */
[----:B------:R-:W-:Y:S01]  /*28230*/  IMAD.WIDE.U32.X R48, R101, R69, R92, P2 ;  /* 0x0000004565307225 */ /* 0x000fe200010e045c */
[----:B------:R-:W-:Y:S02]  /*28240*/  SEL R47, RZ, 0x1, !P0 ;  /* 0x00000001ff2f7807 */ /* 0x000fe40004000000 */
[----:B------:R-:W-:Y:S01]  /*28250*/  ISETP.GE.U32.AND P2, PT, R45, R56, PT ;  /* 0x000000382d00720c */ /* 0x000fe20003f46070 */
[----:B------:R-:W-:Y:S01]  /*28260*/  IMAD.WIDE.U32 R58, P1, R46, R67, R54 ;  /* 0x000000432e3a7225 */ /* 0x000fe20007820036 */
[----:B------:R-:W-:-:S03]  /*28270*/  IADD3 R102, P0, PT, R47, R48, RZ ;  /* 0x000000302f667210 */ /* 0x000fc60007f1e0ff */
[----:B------:R-:W-:Y:S01]  /*28280*/  IMAD.WIDE.U32 R92, R101, R64, RZ ;  /* 0x00000040655c7225 */ /* 0x000fe200078e00ff */
[----:B------:R-:W-:-:S03]  /*28290*/  IADD3 R95, P4, PT, R57, R58, RZ ;  /* 0x0000003a395f7210 */ /* 0x000fc60007f9e0ff */
[----:B------:R-:W-:Y:S02]  /*282a0*/  IMAD.X R99, RZ, RZ, R49, P0 ;  /* 0x000000ffff637224 */ /* 0x000fe400000e0631 */
[----:B------:R-:W-:-:S04]  /*282b0*/  IMAD.WIDE.U32 R54, R46, R64, RZ ;  /* 0x000000402e367225 */ /* 0x000fc800078e00ff */
[----:B------:R-:W-:Y:S01]  /*282c0*/  IMAD.X R89, RZ, RZ, RZ, P1 ;  /* 0x000000ffff597224 */ /* 0x000fe200008e06ff */
[-C--:B------:R-:W-:Y:S01]  /*282d0*/  IADD3 R91, P1, PT, R91, R54.reuse, RZ ;  /* 0x000000365b5b7210 */ /* 0x080fe20007f3e0ff */
[----:B------:R-:W-:Y:S02]  /*282e0*/  IMAD.MOV.U32 R88, RZ, RZ, R59 ;  /* 0x000000ffff587224 */ /* 0x000fe400078e003b */
[----:B------:R-:W-:Y:S01]  /*282f0*/  IMAD.WIDE.U32 R48, P6, R46, R65, R92 ;  /* 0x000000412e307225 */ /* 0x000fe200078c005c */
[----:B------:R-:W-:-:S03]  /*28300*/  ISETP.GE.U32.AND P3, PT, R91, R54, PT ;  /* 0x000000365b00720c */ /* 0x000fc60003f66070 */
[----:B------:R-:W-:Y:S01]  /*28310*/  IMAD.WIDE.U32.X R56, R101, R67, R88, P4 ;  /* 0x0000004365387225 */ /* 0x000fe200020e0458 */
[----:B------:R-:W-:-:S03]  /*28320*/  IADD3 R51, P4, PT, R55, R48, RZ ;  /* 0x0000003037337210 */ /* 0x000fc60007f9e0ff */
[----:B------:R-:W-:Y:S01]  /*28330*/  IMAD.X R55, RZ, RZ, RZ, P6 ;  /* 0x000000ffff377224 */ /* 0x000fe200030e06ff */
[----:B------:R-:W-:Y:S01]  /*28340*/  IADD3 R89, P6, PT, R45, R102, RZ ;  /* 0x000000662d597210 */ /* 0x000fe20007fde0ff */
[----:B------:R-:W-:-:S04]  /*28350*/  IMAD.WIDE.U32 R58, P0, R46, R63, R96 ;  /* 0x0000003f2e3a7225 */ /* 0x000fc80007800060 */
[----:B------:R-:W-:Y:S02]  /*28360*/  IMAD.X R36, R95, 0x1, R53, P5 ;  /* 0x000000015f247824 */ /* 0x000fe400028e0635 */
[----:B------:R-:W-:-:S03]  /*28370*/  IMAD.WIDE.U32 R46, R46, R62, RZ ;  /* 0x0000003e2e2e7225 */ /* 0x000fc600078e00ff */
[C---:B------:R-:W-:Y:S01]  /*28380*/  ISETP.GE.U32.AND.EX P2, PT, R36.reuse, R95, PT, P2 ;  /* 0x0000005f2400720c */ /* 0x040fe20003f46120 */
[----:B------:R-:W-:Y:S01]  /*28390*/  IMAD.X R53, RZ, RZ, RZ, P0 ;  /* 0x000000ffff357224 */ /* 0x000fe200000e06ff */
[----:B------:R-:W-:Y:S01]  /*283a0*/  ISETP.GE.U32.AND P0, PT, R89, R102, PT ;  /* 0x000000665900720c */ /* 0x000fe20003f06070 */
[----:B------:R-:W-:Y:S01]  /*283b0*/  IMAD.X R103, R36, 0x1, R99, P6 ;  /* 0x0000000124677824 */ /* 0x000fe200030e0663 */
[----:B------:R-:W-:Y:S01]  /*283c0*/  IADD3 R97, P5, PT, R52, R46, RZ ;  /* 0x0000002e34617210 */ /* 0x000fe20007fbe0ff */
[----:B------:R-:W-:Y:S01]  /*283d0*/  IMAD.X R38, R51, 0x1, R60, P1 ;  /* 0x0000000133267824 */ /* 0x000fe200008e063c */
[----:B------:R-:W-:Y:S01]  /*283e0*/  IADD3 R45, P6, PT, R47, R58, RZ ;  /* 0x0000003a2f2d7210 */ /* 0x000fe20007fde0ff */
[C---:B------:R-:W-:Y:S01]  /*283f0*/  IMAD R48, R103.reuse, R70, RZ ;  /* 0x0000004667307224 */ /* 0x040fe200078e02ff */
[----:B------:R-:W-:Y:S01]  /*28400*/  ISETP.GE.U32.AND.EX P0, PT, R103, R99, PT, P0 ;  /* 0x000000636700720c */ /* 0x000fe20003f06100 */
[----:B------:R-:W-:Y:S01]  /*28410*/  IMAD.MOV.U32 R52, RZ, RZ, R59 ;  /* 0x000000ffff347224 */ /* 0x000fe200078e003b */
[----:B------:R-:W-:Y:S01]  /*28420*/  ISETP.GE.U32.AND P1, PT, R97, R46, PT ;  /* 0x0000002e6100720c */ /* 0x000fe20003f26070 */
[----:B------:R-:W-:Y:S01]  /*28430*/  IMAD.WIDE.U32 R46, R89, R70, RZ ;  /* 0x00000046592e7225 */ /* 0x000fe200078e00ff */
[----:B------:R-:W-:-:S02]  /*28440*/  ISETP.GE.U32.AND.EX P3, PT, R38, R51, PT, P3 ;  /* 0x000000332600720c */ /* 0x000fc40003f66130 */
[----:B------:R-:W-:Y:S01]  /*28450*/  SEL R36, RZ, 0x1, P2 ;  /* 0x00000001ff247807 */ /* 0x000fe20001000000 */
[----:B------:R-:W-:Y:S01]  /*28460*/  IMAD R59, R89, R71, R48 ;  /* 0x00000047593b7224 */ /* 0x000fe200078e0230 */
[----:B------:R-:W-:Y:S01]  /*28470*/  SEL R51, RZ, 0x1, P0 ;  /* 0x00000001ff337807 */ /* 0x000fe20000000000 */
[----:B------:R-:W-:Y:S02]  /*28480*/  IMAD.X R60, R50, 0x1, R45, P5 ;  /* 0x00000001323c7824 */ /* 0x000fe400028e062d */
[----:B------:R-:W-:Y:S01]  /*28490*/  IMAD.MOV.U32 R54, RZ, RZ, R49 ;  /* 0x000000ffff367224 */ /* 0x000fe200078e0031 */
[----:B------:R-:W-:Y:S01]  /*284a0*/  IADD3 R56, P0, P2, R51, R56, R36 ;  /* 0x0000003833387210 */ /* 0x000fe20007a1e024 */
[----:B------:R-:W-:Y:S01]  /*284b0*/  IMAD.IADD R47, R47, 0x1, R59 ;  /* 0x000000012f2f7824 */ /* 0x000fe200078e023b */
[----:B------:R-:W-:Y:S01]  /*284c0*/  ISETP.GE.U32.AND.EX P1, PT, R60, R45, PT, P1 ;  /* 0x0000002d3c00720c */ /* 0x000fe20003f26110 */
[----:B------:R-:W-:Y:S01]  /*284d0*/  IMAD.WIDE.U32.X R54, R101, R65, R54, P4 ;  /* 0x0000004165367225 */ /* 0x000fe200020e0436 */
[----:B------:R-:W-:-:S02]  /*284e0*/  IADD3 R45, P4, PT, R91, R56, RZ ;  /* 0x000000385b2d7210 */ /* 0x000fc40007f9e0ff */
[----:B------:R-:W-:Y:S01]  /*284f0*/  IADD3.X R57, PT, PT, RZ, R57, RZ, P0, P2 ;  /* 0x00000039ff397210 */ /* 0x000fe200007e44ff */
[----:B------:R-:W-:Y:S01]  /*28500*/  IMAD.WIDE.U32.X R48, R101, R63, R52, P6 ;  /* 0x0000003f65307225 */ /* 0x000fe200030e0434 */
[----:B------:R-:W-:-:S03]  /*28510*/  ISETP.GE.U32.AND P0, PT, R45, R56, PT ;  /* 0x000000382d00720c */ /* 0x000fc60003f06070 */
        /* <DEDUP_REMOVED lines=11> */
[----:B------:R-:W-:-:S02]  /*285d0*/  LOP3.LUT R36, RZ, R36, RZ, 0x33, !PT ;  /* 0x00000024ff247212 */ /* 0x000fc400078e33ff */
[----:B------:R-:W-:Y:S01]  /*285e0*/  SEL R91, RZ, 0x1, P0 ;  /* 0x00000001ff5b7807 */ /* 0x000fe20000000000 */
[----:B------:R-:W-:Y:S01]  /*285f0*/  IMAD.WIDE.U32 R92, P6, R46, R67, R92 ;  /* 0x000000432e5c7225 */ /* 0x000fe200078c005c */
[----:B------:R-:W-:Y:S02]  /*28600*/  IADD3 R45, P3, PT, R45, R58, RZ ;  /* 0x0000003a2d2d7210 */ /* 0x000fe40007f7e0ff */
[----:B------:R-:W-:Y:S01]  /*28610*/  ISETP.GT.U32.AND.EX P2, PT, R103, R36, PT, P2 ;  /* 0x000000246700720c */ /* 0x000fe20003f44120 */
[----:B------:R-:W-:Y:S01]  /*28620*/  IMAD.WIDE.U32 R52, R47, R64, RZ ;  /* 0x000000402f347225 */ /* 0x000fe200078e00ff */
[----:B------:R-:W-:-:S03]  /*28630*/  IADD3 R95, P0, PT, R59, R92, RZ ;  /* 0x0000005c3b5f7210 */ /* 0x000fc60007f1e0ff */
[----:B------:R-:W-:Y:S01]  /*28640*/  IMAD.X R89, RZ, RZ, RZ, P4 ;  /* 0x000000ffff597224 */ /* 0x000fe200020e06ff */
[----:B------:R-:W-:Y:S01]  /*28650*/  ISETP.GE.U32.AND P4, PT, R45, R58, PT ;  /* 0x0000003a2d00720c */ /* 0x000fe20003f86070 */
[----:B------:R-:W-:Y:S02]  /*28660*/  IMAD.MOV.U32 R88, RZ, RZ, R51 ;  /* 0x000000ffff587224 */ /* 0x000fe400078e0033 */
[----:B------:R-:W-:Y:S02]  /*28670*/  IMAD.X R57, RZ, RZ, RZ, P6 ;  /* 0x000000ffff397224 */ /* 0x000fe400030e06ff */
[----:B------:R-:W-:-:S04]  /*28680*/  IMAD.WIDE.U32 R58, P6, R46, R65, R52 ;  /* 0x000000412e3a7225 */ /* 0x000fc800078c0034 */
[----:B------:R-:W-:Y:S01]  /*28690*/  IMAD.MOV.U32 R56, RZ, RZ, R93 ;  /* 0x000000ffff387224 */ /* 0x000fe200078e005d */
[----:B------:R-:W-:Y:S01]  /*286a0*/  SEL R93, RZ, 0x1, !P2 ;  /* 0x00000001ff5d7807 */ /* 0x000fe20005000000 */
[----:B------:R-:W-:Y:S01]  /*286b0*/  IMAD.WIDE.U32.X R88, R47, R69, R88, P5 ;  /* 0x000000452f587225 */ /* 0x000fe200028e0458 */
[----:B------:R-:W-:-:S03]  /*286c0*/  IADD3 R54, P5, P2, R91, R54, R38 ;  /* 0x000000365b367210 */ /* 0x000fc60007abe026 */
[----:B------:R-:W-:Y:S01]  /*286d0*/  IMAD.X R36, R95, 0x1, R96, P3 ;  /* 0x000000015f247824 */ /* 0x000fe200018e0660 */
[----:B------:R-:W-:Y:S01]  /*286e0*/  IADD3.X R55, PT, PT, RZ, R55, RZ, P5, P2 ;  /* 0x00000037ff377210 */ /* 0x000fe20002fe44ff */
[----:B------:R-:W-:Y:S01]  /*286f0*/  IMAD.X R53, RZ, RZ, RZ, P6 ;  /* 0x000000ffff357224 */ /* 0x000fe200030e06ff */
[----:B------:R-:W-:Y:S01]  /*28700*/  IADD3 R38, P6, PT, R93, R88, RZ ;  /* 0x000000585d267210 */ /* 0x000fe20007fde0ff */
[----:B------:R-:W-:Y:S01]  /*28710*/  IMAD.WIDE.U32 R50, R46, R64, RZ ;  /* 0x000000402e327225 */ /* 0x000fe200078e00ff */
[----:B------:R-:W-:Y:S02]  /*28720*/  IADD3 R97, P5, PT, R97, R54, RZ ;  /* 0x0000003661617210 */ /* 0x000fe40007fbe0ff */
[----:B------:R-:W-:Y:S01]  /*28730*/  ISETP.GE.U32.AND.EX P4, PT, R36, R95, PT, P4 ;  /* 0x0000005f2400720c */ /* 0x000fe20003f86140 */
[----:B------:R-:W-:Y:S01]  /*28740*/  IMAD.X R89, RZ, RZ, R89, P6 ;  /* 0x000000ffff597224 */ /* 0x000fe200030e0659 */
[----:B------:R-:W-:Y:S01]  /*28750*/  IADD3 R95, P2, PT, R45, R38, RZ ;  /* 0x000000262d5f7210 */ /* 0x000fe20007f5e0ff */
[----:B------:R-:W-:Y:S01]  /*28760*/  IMAD.X R60, R60, 0x1, R55, P5 ;  /* 0x000000013c3c7824 */ /* 0x000fe200028e0637 */
[----:B------:R-:W-:Y:S01]  /*28770*/  IADD3 R91, P3, PT, R51, R58, RZ ;  /* 0x0000003a335b7210 */ /* 0x000fe20007f7e0ff */
[----:B------:R-:W-:Y:S01]  /*28780*/  IMAD.MOV.U32 R52, RZ, RZ, R59 ;  /* 0x000000ffff347224 */ /* 0x000fe200078e003b */
[----:B------:R-:W-:-:S02]  /*28790*/  IADD3 R45, P6, PT, R97, R50, RZ ;  /* 0x00000032612d7210 */ /* 0x000fc40007fde0ff */
[----:B------:R-:W-:Y:S01]  /*287a0*/  ISETP.GE.U32.AND P5, PT, R97, R54, PT ;  /* 0x000000366100720c */ /* 0x000fe20003fa6070 */
[----:B------:R-:W-:Y:S01]  /*287b0*/  IMAD.X R97, R36, 0x1, R89, P2 ;  /* 0x0000000124617824 */ /* 0x000fe200010e0659 */
[----:B------:R-:W-:Y:S01]  /*287c0*/  SEL R58, RZ, 0x1, P1 ;  /* 0x00000001ff3a7807 */ /* 0x000fe20000800000 */
[----:B------:R-:W-:Y:S01]  /*287d0*/  IMAD.WIDE.U32.X R52, R47, R65, R52, P3 ;  /* 0x000000412f347225 */ /* 0x000fe200018e0434 */
[----:B------:R-:W-:Y:S02]  /*287e0*/  ISETP.GE.U32.AND P1, PT, R95, R38, PT ;  /* 0x000000265f00720c */ /* 0x000fe40003f26070 */
[----:B------:R-:W-:Y:S01]  /*287f0*/  ISETP.GE.U32.AND.EX P5, PT, R60, R55, PT, P5 ;  /* 0x000000373c00720c */ /* 0x000fe20003fa6150 */
[----:B------:R-:W-:Y:S01]  /*28800*/  IMAD.WIDE.U32.X R54, R47, R67, R56, P0 ;  /* 0x000000432f367225 */ /* 0x000fe200000e0438 */
[----:B------:R-:W-:Y:S02]  /*28810*/  ISETP.GE.U32.AND.EX P1, PT, R97, R89, PT, P1 ;  /* 0x000000596100720c */ /* 0x000fe40003f26110 */
[----:B------:R-:W-:Y:S01]  /*28820*/  ISETP.GE.U32.AND P2, PT, R45, R50, PT ;  /* 0x000000322d00720c */ /* 0x000fe20003f46070 */
[----:B------:R-:W-:Y:S01]  /*28830*/  IMAD.WIDE.U32 R50, R95, R70, RZ ;  /* 0x000000465f327225 */ /* 0x000fe200078e00ff */
[----:B------:R-:W-:-:S02]  /*28840*/  SEL R38, RZ, 0x1, P4 ;  /* 0x00000001ff267807 */ /* 0x000fc40002000000 */
[----:B------:R-:W-:Y:S01]  /*28850*/  SEL R59, RZ, 0x1, P1 ;  /* 0x00000001ff3b7807 */ /* 0x000fe20000800000 */
[----:B------:R-:W-:Y:S01]  /*28860*/  IMAD.X R60, R91, 0x1, R60, P6 ;  /* 0x000000015b3c7824 */ /* 0x000fe200030e063c */
[----:B------:R-:W-:Y:S01]  /*28870*/  SEL R89, RZ, 0x1, P5 ;  /* 0x00000001ff597807 */ /* 0x000fe20002800000 */
[----:B------:R-:W-:Y:S01]  /*28880*/  IMAD.WIDE.U32 R56, R50, R68, RZ ;  /* 0x0000004432387225 */ /* 0x000fe200078e00ff */
[----:B------:R-:W-:Y:S02]  /*28890*/  IADD3 R38, P1, P4, R59, R54, R38 ;  /* 0x000000363b267210 */ /* 0x000fe40007c3e026 */
[----:B------:R-:W-:Y:S01]  /*288a0*/  IADD3 R92, P0, P5, R89, R48, R58 ;  /* 0x00000030595c7210 */ /* 0x000fe20007d1e03a */
[----:B------:R-:W-:Y:S01]  /*288b0*/  IMAD R88, R97, R70, RZ ;  /* 0x0000004661587224 */ /* 0x000fe200078e02ff */
[----:B------:R-:W-:Y:S01]  /*288c0*/  ISETP.GE.U32.AND.EX P2, PT, R60, R91, PT, P2 ;  /* 0x0000005b3c00720c */ /* 0x000fe20003f46120 */
[----:B------:R-:W-:Y:S01]  /*288d0*/  IMAD.WIDE.U32 R58, R47, R62, RZ ;  /* 0x0000003e2f3a7225 */ /* 0x000fe200078e00ff */
[----:B------:R-:W-:-:S02]  /*288e0*/  IADD3.X R91, PT, PT, RZ, R55, RZ, P1, P4 ;  /* 0x00000037ff5b7210 */ /* 0x000fc40000fe84ff */
[----:B------:R-:W-:Y:S01]  /*288f0*/  IADD3.X R93, PT, PT, RZ, R49, RZ, P0, P5 ;  /* 0x00000031ff5d7210 */ /* 0x000fe200007ea4ff */
[----:B------:R-:W-:Y:S01]  /*28900*/  IMAD R89, R95, R71, R88 ;  /* 0x000000475f597224 */ /* 0x000fe200078e0258 */
[----:B------:R-:W-:Y:S01]  /*28910*/  ISETP.NE.U32.AND P4, PT, R92, RZ, PT ;  /* 0x000000ff5c00720c */ /* 0x000fe20003f85070 */
[C---:B------:R-:W-:Y:S01]  /*28920*/  IMAD.WIDE.U32 R58, P5, R46.reuse, R63, R58 ;  /* 0x0000003f2e3a7225 */ /* 0x040fe200078a003a */
[----:B------:R-:W-:Y:S02]  /*28930*/  LOP3.LUT R36, RZ, R56, RZ, 0x33, !PT ;  /* 0x00000038ff247212 */ /* 0x000fe400078e33ff */
[----:B------:R-:W-:Y:S01]  /*28940*/  ISETP.NE.AND.EX P4, PT, R93, RZ, PT, P4 ;  /* 0x000000ff5d00720c */ /* 0x000fe20003f85340 */
[----:B------:R-:W-:Y:S01]  /*28950*/  IMAD.WIDE.U32 R48, R46, R62, RZ ;  /* 0x0000003e2e307225 */ /* 0x000fe200078e00ff */
[----:B------:R-:W-:Y:S02]  /*28960*/  ISETP.GT.U32.AND P0, PT, R95, R36, PT ;  /* 0x000000245f00720c */ /* 0x000fe40003f04070 */
[----:B------:R-:W-:Y:S01]  /*28970*/  IADD3 R95, P6, PT, R45, R38, RZ ;  /* 0x000000262d5f7210 */ /* 0x000fe20007fde0ff */
[----:B------:R-:W-:-:S02]  /*28980*/  IMAD.IADD R45, R51, 0x1, R89 ;  /* 0x00000001332d7824 */ /* 0x000fc400078e0259 */
[----:B------:R-:W-:Y:S01]  /*28990*/  IMAD.X R89, RZ, RZ, RZ, P5 ;  /* 0x000000ffff597224 */ /* 0x000fe200028e06ff */
[----:B------:R-:W-:Y:S01]  /*289a0*/  ISETP.GE.U32.AND P1, PT, R95, R38, PT ;  /* 0x000000265f00720c */ /* 0x000fe20003f26070 */
        /* <DEDUP_REMOVED lines=23> */
.L_x_233:
[----:B------:R-:W-:Y:S01]  /*28b20*/  IADD3 R36, P4, PT, R57, R54, RZ ;  /* 0x0000003639247210 */ /* 0x000fe20007f9e0ff */
[----:B------:R-:W-:Y:S01]  /*28b30*/  IMAD.WIDE.U32 R56, P6, R50, R67, R88 ;  /* 0x0000004332387225 */ /* 0x000fe200078c0058 */
[----:B------:R-:W-:Y:S02]  /*28b40*/  ISETP.GE.U32.AND.EX P1, PT, R60, R91, PT, P1 ;  /* 0x0000005b3c00720c */ /* 0x000fe40003f26110 */
[----:B------:R-:W-:Y:S01]  /*28b50*/  LOP3.LUT R36, RZ, R36, RZ, 0x33, !PT ;  /* 0x00000024ff247212 */ /* 0x000fe200078e33ff */
[----:B------:R-:W-:Y:S01]  /*28b60*/  IMAD.X R89, RZ, RZ, RZ, P5 ;  /* 0x000000ffff597224 */ /* 0x000fe200028e06ff */
[----:B------:R-:W-:Y:S01]  /*28b70*/  IADD3 R49, P3, PT, R95, R58, RZ ;  /* 0x0000003a5f317210 */ /* 0x000fe20007f7e0ff */
[----:B------:R-:W-:Y:S01]  /*28b80*/  IMAD.MOV.U32 R88, RZ, RZ, R55 ;  /* 0x000000ffff587224 */ /* 0x000fe200078e0037 */
[----:B------:R-:W-:Y:S01]  /*28b90*/  ISETP.GT.U32.AND.EX P0, PT, R97, R36, PT, P0 ;  /* 0x000000246100720c */ /* 0x000fe20003f04100 */
[----:B------:R-:W-:Y:S01]  /*28ba0*/  IMAD.X R55, RZ, RZ, RZ, P6 ;  /* 0x000000ffff377224 */ /* 0x000fe200030e06ff */
[----:B------:R-:W-:-:S02]  /*28bb0*/  SEL R54, RZ, 0x1, P2 ;  /* 0x00000001ff367807 */ /* 0x000fc40001000000 */
[----:B------:R-:W-:Y:S02]  /*28bc0*/  SEL R91, RZ, 0x1, P1 ;  /* 0x00000001ff5b7807 */ /* 0x000fe40000800000 */
[----:B------:R-:W-:Y:S02]  /*28bd0*/  ISETP.GE.U32.AND P2, PT, R49, R58, PT ;  /* 0x0000003a3100720c */ /* 0x000fe40003f46070 */
[----:B------:R-:W-:Y:S01]  /*28be0*/  IADD3 R51, P1, PT, R59, R56, RZ ;  /* 0x000000383b337210 */ /* 0x000fe20007f3e0ff */
[----:B------:R-:W-:Y:S01]  /*28bf0*/  IMAD.WIDE.U32.X R58, R45, R69, R88, P4 ;  /* 0x000000452d3a7225 */ /* 0x000fe200020e0458 */
[----:B------:R-:W-:Y:S02]  /*28c00*/  SEL R89, RZ, 0x1, !P0 ;  /* 0x00000001ff597807 */ /* 0x000fe40004000000 */
[----:B------:R-:W-:Y:S01]  /*28c10*/  IADD3 R52, P4, P6, R91, R52, R54 ;  /* 0x000000345b347210 */ /* 0x000fe20007e9e036 */
[----:B------:R-:W-:Y:S01]  /*28c20*/  IMAD.MOV.U32 R54, RZ, RZ, R57 ;  /* 0x000000ffff367224 */ /* 0x000fe200078e0039 */
[----:B------:R-:W-:-:S02]  /*28c30*/  IADD3 R31, P0, PT, R31, R48, RZ ;  /* 0x000000301f1f7210 */ /* 0x000fc40007f1e0ff */
[----:B------:R-:W-:Y:S01]  /*28c40*/  IADD3 R36, P5, PT, R89, R58, RZ ;  /* 0x0000003a59247210 */ /* 0x000fe20007fbe0ff */
[----:B------:R-:W-:Y:S01]  /*28c50*/  IMAD.WIDE.U32.X R54, R45, R67, R54, P1 ;  /* 0x000000432d367225 */ /* 0x000fe200008e0436 */
[----:B------:R-:W-:Y:S02]  /*28c60*/  IADD3.X R56, PT, PT, RZ, R53, RZ, P4, P6 ;  /* 0x00000035ff387210 */ /* 0x000fe400027ec4ff */
[C---:B------:R-:W-:Y:S01]  /*28c70*/  ISETP.GE.U32.AND P4, PT, R31.reuse, R48, PT ;  /* 0x000000301f00720c */ /* 0x040fe20003f86070 */
        /* <DEDUP_REMOVED lines=9> */
[----:B------:R-:W-:Y:S01]  /*28d10*/  ISETP.GE.U32.AND.EX P4, PT, R31, R38, PT, P4 ;  /* 0x000000261f00720c */ /* 0x000fe20003f86140 */
[----:B------:R-:W-:Y:S01]  /*28d20*/  IMAD.WIDE.U32 R48, R45, R64, RZ ;  /* 0x000000402d307225 */ /* 0x000fe200078e00ff */
[----:B------:R-:W-:-:S02]  /*28d30*/  ISETP.GE.U32.AND.EX P0, PT, R58, R56, PT, P0 ;  /* 0x000000383a00720c */ /* 0x000fc40003f06100 */
[----:B------:R-:W-:Y:S01]  /*28d40*/  ISETP.GE.U32.AND.EX P2, PT, R30, R51, PT, P2 ;  /* 0x000000331e00720c */ /* 0x000fe20003f46120 */
[----:B------:R-:W-:Y:S01]  /*28d50*/  IMAD.WIDE.U32 R30, R50, R64, RZ ;  /* 0x00000040321e7225 */ /* 0x000fe200078e00ff */
[----:B------:R-:W-:Y:S02]  /*28d60*/  ISETP.GE.U32.AND.EX P3, PT, R60, R59, PT, P3 ;  /* 0x0000003b3c00720c */ /* 0x000fe40003f66130 */
[----:B------:R-:W-:Y:S01]  /*28d70*/  SEL R36, RZ, 0x1, P4 ;  /* 0x00000001ff247807 */ /* 0x000fe20002000000 */
[----:B------:R-:W-:Y:S01]  /*28d80*/  IMAD.WIDE.U32 R52, P5, R50, R65, R48 ;  /* 0x0000004132347225 */ /* 0x000fe200078a0030 */
[----:B------:R-:W-:Y:S02]  /*28d90*/  SEL R57, RZ, 0x1, P0 ;  /* 0x00000001ff397807 */ /* 0x000fe40000000000 */
[----:B------:R-:W-:Y:S01]  /*28da0*/  SEL R38, RZ, 0x1, P2 ;  /* 0x00000001ff267807 */ /* 0x000fe20001000000 */
[----:B------:R-:W-:Y:S01]  /*28db0*/  IMAD.X R49, RZ, RZ, RZ, P5 ;  /* 0x000000ffff317224 */ /* 0x000fe200028e06ff */
[----:B------:R-:W-:Y:S01]  /*28dc0*/  SEL R51, RZ, 0x1, P3 ;  /* 0x00000001ff337807 */ /* 0x000fe20001800000 */
[----:B------:R-:W-:Y:S01]  /*28dd0*/  IMAD.MOV.U32 R48, RZ, RZ, R53 ;  /* 0x000000ffff307224 */ /* 0x000fe200078e0035 */
[----:B------:R-:W-:-:S02]  /*28de0*/  IADD3 R57, P0, P1, R57, R46, R36 ;  /* 0x0000002e39397210 */ /* 0x000fc4000791e024 */
[----:B------:R-:W-:Y:S02]  /*28df0*/  IADD3 R38, P2, P3, R51, R54, R38 ;  /* 0x0000003633267210 */ /* 0x000fe40007b5e026 */
[----:B------:R-:W-:Y:S01]  /*28e00*/  IADD3.X R59, PT, PT, RZ, R47, RZ, P0, P1 ;  /* 0x0000002fff3b7210 */ /* 0x000fe200007e24ff */
[----:B------:R-:W-:Y:S01]  /*28e10*/  IMAD.WIDE.U32 R46, R45, R62, RZ ;  /* 0x0000003e2d2e7225 */ /* 0x000fe200078e00ff */
[----:B------:R-:W-:Y:S02]  /*28e20*/  IADD3 R51, P4, PT, R31, R52, RZ ;  /* 0x000000341f337210 */ /* 0x000fe40007f9e0ff */
[----:B------:R-:W-:Y:S02]  /*28e30*/  ISETP.NE.U32.AND P1, PT, R57, RZ, PT ;  /* 0x000000ff3900720c */ /* 0x000fe40003f25070 */
[----:B------:R-:W-:Y:S01]  /*28e40*/  IADD3 R31, P5, PT, R89, R30, RZ ;  /* 0x0000001e591f7210 */ /* 0x000fe20007fbe0ff */
[----:B------:R-:W-:Y:S01]  /*28e50*/  IMAD.WIDE.U32.X R48, R45, R65, R48, P4 ;  /* 0x000000412d307225 */ /* 0x000fe200020e0430 */
        /* <DEDUP_REMOVED lines=23> */
.L_x_234:
[----:B------:R-:W-:Y:S01]  /*28fd0*/  IADD3 R47, P5, PT, R40, R50, RZ ;  /* 0x00000032282f7210 */ /* 0x000fe20007fbe0ff */
[----:B------:R-:W-:Y:S01]  /*28fe0*/  IMAD.MOV.U32 R46, RZ, RZ, R31 ;  /* 0x000000ffff2e7224 */ /* 0x000fe200078e001f */
[----:B------:R-:W-:Y:S02]  /*28ff0*/  IADD3 R36, P0, P1, R53, R48, R36 ;  /* 0x0000003035247210 */ /* 0x000fe4000791e024 */
        /* <DEDUP_REMOVED lines=9> */
[----:B------:R-:W-:Y:S01]  /*29090*/  IMAD.WIDE.U32.X R30, R45, R63, R46, P2 ;  /* 0x0000003f2d1e7225 */ /* 0x000fe200010e042e */
[----:B------:R-:W-:-:S02]  /*290a0*/  ISETP.NE.U32.AND P2, PT, R89, R66, PT ;  /* 0x000000425900720c */ /* 0x000fc40003f45070 */
[----:B------:R-:W-:Y:S02]  /*290b0*/  ISETP.GE.U32.AND.EX P1, PT, R50, R49, PT, P1 ;  /* 0x000000313200720c */ /* 0x000fe40003f26110 */
[----:B------:R-:W-:Y:S02]  /*290c0*/  SEL R36, RZ, 0x1, P0 ;  /* 0x00000001ff247807 */ /* 0x000fe40000000000 */
[----:B------:R-:W-:Y:S02]  /*290d0*/  SEL R45, RZ, 0x1, P1 ;  /* 0x00000001ff2d7807 */ /* 0x000fe40000800000 */
[----:B------:R-:W-:Y:S02]  /*290e0*/  ISETP.NE.AND.EX P2, PT, R38, R67, PT, P2 ;  /* 0x000000432600720c */ /* 0x000fe40003f45320 */
[----:B------:R-:W-:Y:S02]  /*290f0*/  IADD3 R45, P0, P1, R45, R30, R36 ;  /* 0x0000001e2d2d7210 */ /* 0x000fe4000791e024 */
[----:B------:R-:W-:-:S02]  /*29100*/  ISETP.EQ.U32.AND P5, PT, R53, R64, PT ;  /* 0x000000403500720c */ /* 0x000fc40003fa2070 */
        /* <DEDUP_REMOVED lines=9> */
[----:B------:R-:W-:Y:S02]  /*291a0*/  ISETP.GE.U32.AND P3, PT, R93, R68, PT ;  /* 0x000000445d00720c */ /* 0x000fe40003f66070 */
[----:B------:R-:W-:Y:S02]  /*291b0*/  ISETP.LT.U32.AND P4, PT, R53, R64, PT ;  /* 0x000000403500720c */ /* 0x000fe40003f81070 */
[----:B------:R-:W-:Y:S02]  /*291c0*/  ISETP.EQ.AND.EX P5, PT, R50, R65, P2, P5 ;  /* 0x000000413200720c */ /* 0x000fe400017a2350 */
[----:B------:R-:W-:-:S02]  /*291d0*/  ISETP.GE.U32.AND.EX P2, PT, R60, R69, PT, P3 ;  /* 0x000000453c00720c */ /* 0x000fc40003f46130 */
[----:B------:R-:W-:Y:S02]  /*291e0*/  ISETP.LT.U32.OR.EX P4, PT, R50, R65, P5, P4 ;  /* 0x000000413200720c */ /* 0x000fe40002f81540 */
[----:B------:R-:W-:Y:S02]  /*291f0*/  @P0 ISETP.NE.U32.AND P6, PT, R47, R62, PT ;  /* 0x0000003e2f00020c */ /* 0x000fe40003fc5070 */
[----:B------:R-:W-:Y:S02]  /*29200*/  ISETP.EQ.U32.AND P3, PT, R89, R66, PT ;  /* 0x000000425900720c */ /* 0x000fe40003f62070 */
[----:B------:R-:W-:Y:S02]  /*29210*/  PLOP3.LUT P5, PT, PT, PT, PT, 0x8, 0x80 ;  /* 0x000000000080781c */ /* 0x000fe40003fae170 */
[----:B------:R-:W-:Y:S02]  /*29220*/  SEL R91, RZ, 0x1, P2 ;  /* 0x00000001ff5b7807 */ /* 0x000fe40001000000 */
[----:B------:R-:W-:-:S02]  /*29230*/  @P0 ISETP.NE.OR.EX P5, PT, R42, R63, !P4, P6 ;  /* 0x0000003f2a00020c */ /* 0x000fc400067a5760 */
[-C--:B------:R-:W-:Y:S02]  /*29240*/  ISETP.EQ.AND.EX P3, PT, R38, R67.reuse, !P2, P3 ;  /* 0x000000432600720c */ /* 0x080fe40005762330 */
[----:B------:R-:W-:Y:S02]  /*29250*/  IADD3 R91, P2, PT, R91, R66, RZ ;  /* 0x000000425b5b7210 */ /* 0x000fe40007f5e0ff */
[----:B------:R-:W-:Y:S02]  /*29260*/  SEL R56, R68, RZ, P5 ;  /* 0x000000ff44387207 */ /* 0x000fe40002800000 */
[----:B------:R-:W-:Y:S01]  /*29270*/  ISETP.LT.U32.OR.EX P3, PT, R38, R67, P3, P1 ;  /* 0x000000432600720c */ /* 0x000fe20001f61510 */
[----:B------:R-:W-:Y:S01]  /*29280*/  IMAD.X R95, RZ, RZ, R67, P2 ;  /* 0x000000ffff5f7224 */ /* 0x000fe200010e0643 */
[----:B------:R-:W-:Y:S02]  /*29290*/  IADD3 R56, P1, PT, -R56, R93, RZ ;  /* 0x0000005d38387210 */ /* 0x000fe40007f3e1ff */
[----:B------:R-:W-:-:S02]  /*292a0*/  SEL R93, R69, RZ, P5 ;  /* 0x000000ff455d7207 */ /* 0x000fc40002800000 */
[----:B------:R-:W-:Y:S01]  /*292b0*/  SEL R91, R91, RZ, P5 ;  /* 0x000000ff5b5b7207 */ /* 0x000fe20002800000 */
[----:B------:R-:W-:Y:S01]  /*292c0*/  IMAD.WIDE.U32 R48, R56, R4, RZ ;  /* 0x0000000438307225 */ /* 0x000fe200078e00ff */
[----:B------:R-:W-:Y:S02]  /*292d0*/  SEL R31, RZ, 0x1, !P4 ;  /* 0x00000001ff1f7807 */ /* 0x000fe40006000000 */
[----:B------:R-:W-:Y:S01]  /*292e0*/  SEL R45, RZ, 0x1, !P3 ;  /* 0x00000001ff2d7807 */ /* 0x000fe20005800000 */
[----:B------:R-:W-:Y:S01]  /*292f0*/  IMAD.X R93, R60, 0x1, ~R93, P1 ;  /* 0x000000013c5d7824 */ /* 0x000fe200008e0e5d */
[----:B------:R-:W-:Y:S02]  /*29300*/  IADD3 R91, P3, PT, -R91, R89, RZ ;  /* 0x000000595b5b7210 */ /* 0x000fe40007f7e1ff */
[----:B------:R-:W-:Y:S02]  /*29310*/  SEL R95, R95, RZ, P5 ;  /* 0x000000ff5f5f7207 */ /* 0x000fe40002800000 */
[----:B------:R-:W-:Y:S01]  /*29320*/  IADD3 R36, P4, PT, R31, R62, RZ ;  /* 0x0000003e1f247210 */ /* 0x000fe20007f9e0ff */
[----:B------:R-:W-:Y:S01]  /*29330*/  IMAD.WIDE.U32 R30, R93, R3, RZ ;  /* 0x000000035d1e7225 */ /* 0x000fe200078e00ff */
[----:B------:R-:W-:-:S02]  /*29340*/  IADD3 R34, P0, PT, R45, R64, RZ ;  /* 0x000000402d227210 */ /* 0x000fc40007f1e0ff */
[----:B------:R-:W-:Y:S01]  /*29350*/  SEL R36, R36, RZ, P5 ;  /* 0x000000ff24247207 */ /* 0x000fe20002800000 */
[----:B------:R-:W-:Y:S01]  /*29360*/  IMAD.X R95, R38, 0x1, ~R95, P3 ;  /* 0x00000001265f7824 */ /* 0x000fe200018e0e5f */
[----:B------:R-:W-:Y:S01]  /*29370*/  SEL R34, R34, RZ, P5 ;  /* 0x000000ff22227207 */ /* 0x000fe20002800000 */
[----:B------:R-:W-:Y:S01]  /*29380*/  IMAD.X R38, RZ, RZ, R63, P4 ;  /* 0x000000ffff267224 */ /* 0x000fe200020e063f */
[----:B------:R-:W-:Y:S01]  /*29390*/  IADD3 R36, P1, PT, -R36, R47, RZ ;  /* 0x0000002f24247210 */ /* 0x000fe20007f3e1ff */
[----:B------:R-:W-:Y:S01]  /*293a0*/  IMAD.X R40, RZ, RZ, R65, P0 ;  /* 0x000000ffff287224 */ /* 0x000fe200000e0641 */
[----:B------:R-:W-:Y:S01]  /*293b0*/  IADD3 R34, P2, PT, -R34, R53, RZ ;  /* 0x0000003522227210 */ /* 0x000fe20007f5e1ff */
[----:B------:R-:W-:Y:S01]  /*293c0*/  IMAD.WIDE.U32 R44, R93, R4, RZ ;  /* 0x000000045d2c7225 */ /* 0x000fe200078e00ff */
[----:B------:R-:W-:Y:S02]  /*293d0*/  SEL R38, R38, RZ, P5 ;  /* 0x000000ff26267207 */ /* 0x000fe40002800000 */
[----:B------:R-:W-:Y:S01]  /*293e0*/  SEL R40, R40, RZ, P5 ;  /* 0x000000ff28287207 */ /* 0x000fe20002800000 */
[----:B------:R-:W-:-:S04]  /*293f0*/  IMAD.WIDE.U32 R46, P3, R56, R7, R30 ;  /* 0x00000007382e7225 */ /* 0x000fc8000786001e */
[----:B------:R-:W-:-:S04]  /*29400*/  IMAD.WIDE.U32 R30, R56, R3, RZ ;  /* 0x00000003381e7225 */ /* 0x000fc800078e00ff */
[----:B------:R-:W-:-:S04]  /*29410*/  IMAD.WIDE.U32 R44, P0, R56, R8, R44 ;  /* 0x00000008382c7225 */ /* 0x000fc8000780002c */
[----:B------:R-:W-:Y:S01]  /*29420*/  IMAD.X R38, R42, 0x1, ~R38, P1 ;  /* 0x000000012a267824 */ /* 0x000fe200008e0e26 */
[----:B------:R-:W-:Y:S01]  /*29430*/  IADD3 RZ, P1, PT, R31, R46, RZ ;  /* 0x0000002e1fff7210 */ /* 0x000fe20007f3e0ff */
[----:B------:R-:W-:Y:S01]  /*29440*/  IMAD.X R40, R50, 0x1, ~R40, P2 ;  /* 0x0000000132287824 */ /* 0x000fe200010e0e28 */
[----:B------:R-:W-:Y:S01]  /*29450*/  IADD3 RZ, P2, PT, R49, R44, RZ ;  /* 0x0000002c31ff7210 */ /* 0x000fe20007f5e0ff */
[----:B------:R-:W-:Y:S02]  /*29460*/  IMAD.X R51, RZ, RZ, RZ, P3 ;  /* 0x000000ffff337224 */ /* 0x000fe400018e06ff */
[----:B------:R-:W-:Y:S02]  /*29470*/  IMAD.MOV.U32 R50, RZ, RZ, R47 ;  /* 0x000000ffff327224 */ /* 0x000fe400078e002f */
[----:B------:R-:W-:Y:S02]  /*29480*/  IMAD R42, R8, R56, RZ ;  /* 0x00000038082a7224 */ /* 0x000fe400078e02ff */
[----:B------:R-:W-:-:S04]  /*29490*/  IMAD.WIDE.U32 R30, R93, R5, RZ ;  /* 0x000000055d1e7225 */ /* 0x000fc800078e00ff */
[----:B------:R-:W-:-:S04]  /*294a0*/  IMAD.WIDE.U32 R48, R4, R56, RZ ;  /* 0x0000003804307225 */ /* 0x000fc800078e00ff */
[----:B------:R-:W-:-:S04]  /*294b0*/  IMAD.WIDE.U32 R58, R95, R3, RZ ;  /* 0x000000035f3a7225 */ /* 0x000fc800078e00ff */
[C---:B------:R-:W-:Y:S02]  /*294c0*/  IMAD R57, R93.reuse, R4, R42 ;  /* 0x000000045d397224 */ /* 0x040fe400078e022a */
[----:B------:R-:W-:-:S04]  /*294d0*/  IMAD.WIDE.U32.X R50, R93, R7, R50, P1 ;  /* 0x000000075d327225 */ /* 0x000fc800008e0432 */
[----:B------:R-:W-:Y:S02]  /*294e0*/  IMAD R44, R7, R91, RZ ;  /* 0x0000005b072c7224 */ /* 0x000fe400078e02ff */
[----:B------:R-:W-:-:S04]  /*294f0*/  IMAD.WIDE.U32 R52, R56, R5, RZ ;  /* 0x0000000538347225 */ /* 0x000fc800078e00ff */
[----:B------:R-:W-:-:S04]  /*29500*/  IMAD.WIDE.U32 R30, P3, R56, R9, R30 ;  /* 0x00000009381e7225 */ /* 0x000fc8000786001e */
[----:B------:R-:W-:Y:S01]  /*29510*/  IMAD.WIDE.U32 R46, R3, R91, RZ ;  /* 0x0000005b032e7225 */ /* 0x000fe200078e00ff */
[----:B------:R-:W-:-:S03]  /*29520*/  IADD3 RZ, P5, PT, R53, R30, RZ ;  /* 0x0000001e35ff7210 */ /* 0x000fc60007fbe0ff */
[----:B------:R-:W-:Y:S01]  /*29530*/  IMAD.IADD R57, R49, 0x1, R57 ;  /* 0x0000000131397824 */ /* 0x000fe200078e0239 */
[----:B------:R-:W-:Y:S01]  /*29540*/  IADD3 R49, P4, PT, R50, R48, RZ ;  /* 0x0000003032317210 */ /* 0x000fe20007f9e0ff */
[----:B------:R-:W-:-:S04]  /*29550*/  IMAD.WIDE.U32 R54, R91, R3, RZ ;  /* 0x000000035b367225 */ /* 0x000fc800078e00ff */
[----:B------:R-:W-:-:S04]  /*29560*/  IMAD.WIDE.U32 R58, P1, R91, R7, R58 ;  /* 0x000000075b3a7225 */ /* 0x000fc8000782003a */
[----:B------:R-:W-:Y:S01]  /*29570*/  IMAD R89, R95, R3, R44 ;  /* 0x000000035f597224 */ /* 0x000fe200078e022c */
[----:B------:R-:W-:Y:S01]  /*29580*/  IADD3 RZ, P6, PT, R55, R58, RZ ;  /* 0x0000003a37ff7210 */ /* 0x000fe20007fde0ff */
[----:B------:R-:W-:Y:S01]  /*29590*/  IMAD.X R53, RZ, RZ, RZ, P0 ;  /* 0x000000ffff357224 */ /* 0x000fe200000e06ff */
[----:B------:R-:W-:Y:S01]  /*295a0*/  IADD3 R42, P0, PT, R49, R46, RZ ;  /* 0x0000002e312a7210 */ /* 0x000fe20007f1e0ff */
[----:B------:R-:W-:Y:S02]  /*295b0*/  IMAD.X R50, R57, 0x1, R51, P4 ;  /* 0x0000000139327824 */ /* 0x000fe400020e0633 */
[----:B------:R-:W-:Y:S02]  /*295c0*/  IMAD.IADD R47, R47, 0x1, R89 ;  /* 0x000000012f2f7824 */ /* 0x000fe400078e0259 */
[----:B------:R-:W-:Y:S01]  /*295d0*/  IMAD.X R55, RZ, RZ, RZ, P1 ;  /* 0x000000ffff377224 */ /* 0x000fe200008e06ff */
[----:B------:R-:W-:Y:S01]  /*295e0*/  ISETP.GE.U32.AND P1, PT, R49, R48, PT ;  /* 0x000000303100720c */ /* 0x000fe20003f26070 */
[----:B------:R-:W-:Y:S01]  /*295f0*/  IMAD.X R60, R47, 0x1, R50, P0 ;  /* 0x000000012f3c7824 */ /* 0x000fe200000e0632 */
[----:B------:R-:W-:Y:S01]  /*29600*/  ISETP.GE.U32.AND P0, PT, R42, R46, PT ;  /* 0x0000002e2a00720c */ /* 0x000fe20003f06070 */
[----:B------:R-:W-:Y:S01]  /*29610*/  IMAD.MOV.U32 R52, RZ, RZ, R45 ;  /* 0x000000ffff347224 */ /* 0x000fe200078e002d */
[----:B------:R-:W-:Y:S01]  /*29620*/  ISETP.GE.U32.AND.EX P1, PT, R50, R57, PT, P1 ;  /* 0x000000393200720c */ /* 0x000fe20003f26110 */
[-C--:B------:R-:W-:Y:S01]  /*29630*/  IMAD R30, R9, R56.reuse, RZ ;  /* 0x00000038091e7224 */ /* 0x080fe200078e02ff */
[----:B------:R-:W-:Y:S01]  /*29640*/  ISETP.GE.U32.AND.EX P0, PT, R60, R47, PT, P0 ;  /* 0x0000002f3c00720c */ /* 0x000fe20003f06100 */
[----:B------:R-:W-:Y:S01]  /*29650*/  IMAD.WIDE.U32 R50, R5, R56, RZ ;  /* 0x0000003805327225 */ /* 0x000fe200078e00ff */
[----:B------:R-:W-:-:S02]  /*29660*/  SEL R57, RZ, 0x1, P1 ;  /* 0x00000001ff397807 */ /* 0x000fc40000800000 */
[----:B------:R-:W-:Y:S01]  /*29670*/  SEL R99, RZ, 0x1, P0 ;  /* 0x00000001ff637807 */ /* 0x000fe20000000000 */
[C---:B------:R-:W-:Y:S02]  /*29680*/  IMAD R97, R93.reuse, R5, R30 ;  /* 0x000000055d617224 */ /* 0x040fe400078e021e */
[----:B------:R-:W-:-:S04]  /*29690*/  IMAD.WIDE.U32.X R46, R93, R8, R52, P2 ;  /* 0x000000085d2e7225 */ /* 0x000fc800010e0434 */
[----:B------:R-:W-:Y:S01]  /*296a0*/  IMAD R30, R8, R91, RZ ;  /* 0x0000005b081e7224 */ /* 0x000fe200078e02ff */
[----:B------:R-:W-:Y:S01]  /*296b0*/  IADD3 R57, P1, P2, R50, R46, R57 ;  /* 0x0000002e32397210 */ /* 0x000fe20007a3e039 */
[----:B------:R-:W-:-:S04]  /*296c0*/  IMAD.WIDE.U32 R48, R95, R5, RZ ;  /* 0x000000055f307225 */ /* 0x000fc800078e00ff */
[----:B------:R-:W-:Y:S02]  /*296d0*/  IMAD.IADD R97, R51, 0x1, R97 ;  /* 0x0000000133617824 */ /* 0x000fe400078e0261 */
[----:B------:R-:W-:-:S03]  /*296e0*/  IMAD.WIDE.U32 R44, R4, R91, RZ ;  /* 0x0000005b042c7225 */ /* 0x000fc600078e00ff */
[----:B------:R-:W-:Y:S01]  /*296f0*/  IADD3.X R92, PT, PT, R97, R47, RZ, P1, P2 ;  /* 0x0000002f615c7210 */ /* 0x000fe20000fe44ff */
[----:B------:R-:W-:Y:S02]  /*29700*/  IMAD R51, R95, R4, R30 ;  /* 0x000000045f337224 */ /* 0x000fe400078e021e */
[----:B------:R-:W-:Y:S02]  /*29710*/  IMAD.MOV.U32 R54, RZ, RZ, R59 ;  /* 0x000000ffff367224 */ /* 0x000fe400078e003b */
[----:B------:R-:W-:-:S04]  /*29720*/  IMAD.WIDE.U32 R88, R91, R5, RZ ;  /* 0x000000055b587225 */ /* 0x000fc800078e00ff */
[----:B------:R-:W-:Y:S01]  /*29730*/  IMAD.IADD R51, R45, 0x1, R51 ;  /* 0x000000012d337824 */ /* 0x000fe200078e0233 */
[----:B------:R-:W-:Y:S01]  /*29740*/  IADD3 R45, P1, PT, R57, R44, RZ ;  /* 0x0000002c392d7210 */ /* 0x000fe20007f3e0ff */
[----:B------:R-:W-:-:S04]  /*29750*/  IMAD.WIDE.U32 R48, P4, R91, R9, R48 ;  /* 0x000000095b307225 */ /* 0x000fc80007880030 */
[----:B------:R-:W-:-:S04]  /*29760*/  IMAD.WIDE.U32.X R54, R95, R7, R54, P6 ;  /* 0x000000075f367225 */ /* 0x000fc800030e0436 */
[----:B------:R-:W-:-:S04]  /*29770*/  IMAD.WIDE.U32 R52, R95, R4, RZ ;  /* 0x000000045f347225 */ /* 0x000fc800078e00ff */
[----:B------:R-:W-:Y:S01]  /*29780*/  IMAD.X R47, RZ, RZ, RZ, P3 ;  /* 0x000000ffff2f7224 */ /* 0x000fe200018e06ff */
[----:B------:R-:W-:Y:S01]  /*29790*/  IADD3 RZ, P3, PT, R89, R48, RZ ;  /* 0x0000003059ff7210 */ /* 0x000fe20007f7e0ff */
[----:B------:R-:W-:Y:S01]  /*297a0*/  IMAD.X R48, R51, 0x1, R92, P1 ;  /* 0x0000000133307824 */ /* 0x000fe200008e065c */
[----:B------:R-:W-:Y:S01]  /*297b0*/  IADD3 R99, P0, P1, R45, R54, R99 ;  /* 0x000000362d637210 */ /* 0x000fe2000791e063 */
[----:B------:R-:W-:-:S03]  /*297c0*/  IMAD.WIDE.U32 R58, R91, R4, RZ ;  /* 0x000000045b3a7225 */ /* 0x000fc600078e00ff */
[C---:B------:R-:W-:Y:S01]  /*297d0*/  IADD3.X R101, PT, PT, R48.reuse, R55, RZ, P0, P1 ;  /* 0x0000003730657210 */ /* 0x040fe200007e24ff */
[----:B------:R-:W-:Y:S01]  /*297e0*/  IMAD.WIDE.U32 R52, P2, R91, R8, R52 ;  /* 0x000000085b347225 */ /* 0x000fe20007840034 */
[----:B------:R-:W-:Y:S02]  /*297f0*/  ISETP.GE.U32.AND P0, PT, R45, R44, PT ;  /* 0x0000002c2d00720c */ /* 0x000fe40003f06070 */
[----:B------:R-:W-:Y:S01]  /*29800*/  ISETP.GE.U32.AND P1, PT, R99, R45, PT ;  /* 0x0000002d6300720c */ /* 0x000fe20003f26070 */
[----:B------:R-:W-:Y:S01]  /*29810*/  IMAD.MOV.U32 R46, RZ, RZ, R31 ;  /* 0x000000ffff2e7224 */ /* 0x000fe200078e001f */
[----:B------:R-:W-:Y:S01]  /*29820*/  IADD3 RZ, P6, PT, R59, R52, RZ ;  /* 0x000000343bff7210 */ /* 0x000fe20007fde0ff */
[----:B------:R-:W-:Y:S01]  /*29830*/  IMAD.X R31, RZ, RZ, RZ, P2 ;  /* 0x000000ffff1f7224 */ /* 0x000fe200010e06ff */
        /* <DEDUP_REMOVED lines=8> */
[----:B------:R-:W-:Y:S01]  /*298c0*/  IMAD.WIDE.U32 R44, R6, R56, RZ ;  /* 0x00000038062c7225 */ /* 0x000fe200078e00ff */
[----:B------:R-:W-:Y:S02]  /*298d0*/  SEL R55, RZ, 0x1, P1 ;  /* 0x00000001ff377807 */ /* 0x000fe40000800000 */
[----:B------:R-:W-:Y:S01]  /*298e0*/  SEL R105, RZ, 0x1, P2 ;  /* 0x00000001ff697807 */ /* 0x000fe20001000000 */
[C---:B------:R-:W-:Y:S02]  /*298f0*/  IMAD R51, R93.reuse, R6, R50 ;  /* 0x000000065d337224 */ /* 0x040fe400078e0232 */
[----:B------:R-:W-:Y:S01]  /*29900*/  IMAD.WIDE.U32.X R102, R93, R9, R46, P5 ;  /* 0x000000095d667225 */ /* 0x000fe200028e042e */
[----:B------:R-:W-:-:S03]  /*29910*/  IADD3 R55, P2, P5, R55, R30, R48 ;  /* 0x0000001e37377210 */ /* 0x000fc60007d5e030 */
[----:B------:R-:W-:Y:S01]  /*29920*/  IMAD R30, R9, R91, RZ ;  /* 0x0000005b091e7224 */ /* 0x000fe200078e02ff */
[----:B------:R-:W-:Y:S01]  /*29930*/  IADD3 R105, P0, P1, R44, R102, R105 ;  /* 0x000000662c697210 */ /* 0x000fe2000791e069 */
[----:B------:R-:W-:Y:S01]  /*29940*/  IMAD.IADD R45, R45, 0x1, R51 ;  /* 0x000000012d2d7824 */ /* 0x000fe200078e0233 */
[----:B------:R-:W-:Y:S01]  /*29950*/  IADD3.X R104, PT, PT, RZ, R31, RZ, P2, P5 ;  /* 0x0000001fff687210 */ /* 0x000fe200017ea4ff */
[----:B------:R-:W-:-:S03]  /*29960*/  IMAD.WIDE.U32 R46, R5, R91, RZ ;  /* 0x0000005b052e7225 */ /* 0x000fc600078e00ff */
[----:B------:R-:W-:Y:S01]  /*29970*/  IADD3.X R102, PT, PT, R45, R103, RZ, P0, P1 ;  /* 0x000000672d667210 */ /* 0x000fe200007e24ff */
[----:B------:R-:W-:Y:S01]  /*29980*/  IMAD R51, R95, R5, R30 ;  /* 0x000000055f337224 */ /* 0x000fe200078e021e */
[----:B------:R-:W-:Y:S01]  /*29990*/  IADD3 R48, P0, PT, R105, R46, RZ ;  /* 0x0000002e69307210 */ /* 0x000fe20007f1e0ff */
[----:B------:R-:W-:-:S03]  /*299a0*/  IMAD.WIDE.U32 R52, R93, R6, RZ ;  /* 0x000000065d347225 */ /* 0x000fc600078e00ff */
[C---:B------:R-:W-:Y:S01]  /*299b0*/  IADD3 R103, P2, PT, R48.reuse, R55, RZ ;  /* 0x0000003730677210 */ /* 0x040fe20007f5e0ff */
[----:B------:R-:W-:Y:S01]  /*299c0*/  IMAD.IADD R54, R47, 0x1, R51 ;  /* 0x000000012f367824 */ /* 0x000fe200078e0233 */
[----:B------:R-:W-:Y:S01]  /*299d0*/  ISETP.GE.U32.AND P1, PT, R48, R46, PT ;  /* 0x0000002e3000720c */ /* 0x000fe20003f26070 */
[----:B------:R-:W-:Y:S01]  /*299e0*/  IMAD.WIDE.U32 R30, P5, R56, R10, R52 ;  /* 0x0000000a381e7225 */ /* 0x000fe200078a0034 */
[----:B------:R-:W-:-:S03]  /*299f0*/  ISETP.GE.U32.AND P6, PT, R103, R48, PT ;  /* 0x000000306700720c */ /* 0x000fc60003fc6070 */
[----:B------:R-:W-:Y:S02]  /*29a00*/  IMAD.X R53, R54, 0x1, R102, P0 ;  /* 0x0000000136357824 */ /* 0x000fe400000e0666 */
[----:B------:R-:W-:-:S03]  /*29a10*/  IMAD.WIDE.U32 R50, R56, R6, RZ ;  /* 0x0000000638327225 */ /* 0x000fc600078e00ff */
[C---:B------:R-:W-:Y:S01]  /*29a20*/  ISETP.GE.U32.AND.EX P1, PT, R53.reuse, R54, PT, P1 ;  /* 0x000000363500720c */ /* 0x040fe20003f26110 */
[----:B------:R-:W-:Y:S01]  /*29a30*/  IMAD.X R104, R53, 0x1, R104, P2 ;  /* 0x0000000135687824 */ /* 0x000fe200010e0668 */
[----:B------:R-:W-:Y:S01]  /*29a40*/  IADD3 RZ, P2, PT, R51, R30, RZ ;  /* 0x0000001e33ff7210 */ /* 0x000fe20007f5e0ff */
[----:B------:R-:W-:Y:S01]  /*29a50*/  IMAD.MOV.U32 R46, RZ, RZ, R49 ;  /* 0x000000ffff2e7224 */ /* 0x000fe200078e0031 */
[----:B------:R-:W-:Y:S01]  /*29a60*/  SEL R108, RZ, 0x1, P1 ;  /* 0x00000001ff6c7807 */ /* 0x000fe20000800000 */
[----:B------:R-:W-:Y:S01]  /*29a70*/  IMAD.X R47, RZ, RZ, RZ, P4 ;  /* 0x000000ffff2f7224 */ /* 0x000fe200020e06ff */
[----:B------:R-:W-:Y:S01]  /*29a80*/  ISETP.GE.U32.AND.EX P6, PT, R104, R53, PT, P6 ;  /* 0x000000356800720c */ /* 0x000fe20003fc6160 */
[----:B------:R-:W-:-:S04]  /*29a90*/  IMAD.WIDE.U32 R54, R95, R6, RZ ;  /* 0x000000065f367225 */ /* 0x000fc800078e00ff */
[----:B------:R-:W-:-:S04]  /*29aa0*/  IMAD.WIDE.U32 R48, R40, R3, RZ ;  /* 0x0000000328307225 */ /* 0x000fc800078e00ff */
[-C--:B------:R-:W-:Y:S02]  /*29ab0*/  IMAD R30, R7, R56.reuse, RZ ;  /* 0x00000038071e7224 */ /* 0x080fe400078e02ff */
[----:B------:R-:W-:-:S04]  /*29ac0*/  IMAD.WIDE.U32 R56, R3, R56, RZ ;  /* 0x0000003803387225 */ /* 0x000fc800078e00ff */
[----:B------:R-:W-:Y:S01]  /*29ad0*/  IMAD.WIDE.U32.X R88, R95, R9, R46, P3 ;  /* 0x000000095f587225 */ /* 0x000fe200018e042e */
[----:B------:R-:W-:-:S03]  /*29ae0*/  SEL R47, RZ, 0x1, P6 ;  /* 0x00000001ff2f7807 */ /* 0x000fc60003000000 */
[----:B------:R-:W-:Y:S02]  /*29af0*/  IMAD R109, R93, R3, R30 ;  /* 0x000000035d6d7224 */ /* 0x000fe400078e021e */
[----:B------:R-:W-:-:S04]  /*29b00*/  IMAD.WIDE.U32 R50, R91, R6, RZ ;  /* 0x000000065b327225 */ /* 0x000fc800078e00ff */
[----:B------:R-:W-:-:S04]  /*29b10*/  IMAD.WIDE.U32 R58, R34, R3, RZ ;  /* 0x00000003223a7225 */ /* 0x000fc800078e00ff */
[----:B------:R-:W-:-:S04]  /*29b20*/  IMAD.WIDE.U32 R54, P4, R91, R10, R54 ;  /* 0x0000000a5b367225 */ /* 0x000fc80007880036 */
[----:B------:R-:W-:Y:S01]  /*29b30*/  IMAD.WIDE.U32 R48, P0, R34, R7, R48 ;  /* 0x0000000722307225 */ /* 0x000fe20007800030 */
[----:B------:R-:W-:-:S03]  /*29b40*/  IADD3 RZ, P1, PT, R51, R54, RZ ;  /* 0x0000003633ff7210 */ /* 0x000fc60007f3e0ff */
[----:B------:R-:W-:Y:S01]  /*29b50*/  IMAD.X R53, RZ, RZ, RZ, P5 ;  /* 0x000000ffff357224 */ /* 0x000fe200028e06ff */
[----:B------:R-:W-:Y:S01]  /*29b60*/  IADD3 R108, P3, P5, R47, R88, R108 ;  /* 0x000000582f6c7210 */ /* 0x000fe20007d7e06c */
[----:B------:R-:W-:Y:S01]  /*29b70*/  IMAD.IADD R109, R57, 0x1, R109 ;  /* 0x00000001396d7824 */ /* 0x000fe200078e026d */
[----:B------:R-:W-:Y:S01]  /*29b80*/  IADD3 RZ, P6, PT, R59, R48, RZ ;  /* 0x000000303bff7210 */ /* 0x000fe20007fde0ff */
[----:B------:R-:W-:Y:S01]  /*29b90*/  IMAD.WIDE.U32 R46, R40, R4, RZ ;  /* 0x00000004282e7225 */ /* 0x000fe200078e00ff */
[----:B------:R-:W-:-:S03]  /*29ba0*/  IADD3.X R107, PT, PT, RZ, R89, RZ, P3, P5 ;  /* 0x00000059ff6b7210 */ /* 0x000fc60001fea4ff */
[----:B------:R-:W-:-:S04]  /*29bb0*/  IMAD.WIDE.U32 R50, R40, R5, RZ ;  /* 0x0000000528327225 */ /* 0x000fc800078e00ff */
[----:B------:R-:W-:Y:S02]  /*29bc0*/  IMAD R48, R109, R70, RZ ;  /* 0x000000466d307224 */ /* 0x000fe400078e02ff */
[----:B------:R-:W-:Y:S02]  /*29bd0*/  IMAD.MOV.U32 R52, RZ, RZ, R31 ;  /* 0x000000ffff347224 */ /* 0x000fe400078e001f */
[----:B------:R-:W-:-:S04]  /*29be0*/  IMAD.WIDE.U32 R88, R34, R4, RZ ;  /* 0x0000000422587225 */ /* 0x000fc800078e00ff */
[----:B------:R-:W-:-:S04]  /*29bf0*/  IMAD.WIDE.U32 R46, P5, R34, R8, R46 ;  /* 0x00000008222e7225 */ /* 0x000fc800078a002e */
[----:B------:R-:W-:-:S04]  /*29c00*/  IMAD.WIDE.U32 R30, R56, R70, RZ ;  /* 0x00000046381e7225 */ /* 0x000fc800078e00ff */
[----:B------:R-:W-:Y:S02]  /*29c10*/  IMAD R57, R56, R71, R48 ;  /* 0x0000004738397224 */ /* 0x000fe400078e0230 */
[----:B------:R-:W-:-:S04]  /*29c20*/  IMAD.WIDE.U32 R58, R34, R5, RZ ;  /* 0x00000005223a7225 */ /* 0x000fc800078e00ff */
[----:B------:R-:W-:-:S04]  /*29c30*/  IMAD.WIDE.U32 R50, P3, R34, R9, R50 ;  /* 0x0000000922327225 */ /* 0x000fc80007860032 */
[----:B------:R-:W-:Y:S01]  /*29c40*/  IMAD.WIDE.U32.X R52, R93, R10, R52, P2 ;  /* 0x0000000a5d347225 */ /* 0x000fe200010e0434 */
[----:B------:R-:W-:-:S03]  /*29c50*/  IADD3 RZ, P2, PT, R89, R46, RZ ;  /* 0x0000002e59ff7210 */ /* 0x000fc60007f5e0ff */
[----:B------:R-:W-:Y:S02]  /*29c60*/  IMAD.IADD R31, R31, 0x1, R57 ;  /* 0x000000011f1f7824 */ /* 0x000fe400078e0239 */
[----:B------:R-:W-:Y:S01]  /*29c70*/  IMAD.X R89, RZ, RZ, RZ, P4 ;  /* 0x000000ffff597224 */ /* 0x000fe200020e06ff */
[----:B------:R-:W-:Y:S01]  /*29c80*/  IADD3 RZ, P4, PT, R59, R50, RZ ;  /* 0x000000323bff7210 */ /* 0x000fe20007f9e0ff */
[----:B------:R-:W-:-:S04]  /*29c90*/  IMAD.WIDE.U32 R58, R30, R68, RZ ;  /* 0x000000441e3a7225 */ /* 0x000fc800078e00ff */
[----:B------:R-:W-:Y:S02]  /*29ca0*/  IMAD.MOV.U32 R88, RZ, RZ, R55 ;  /* 0x000000ffff587224 */ /* 0x000fe400078e0037 */
[----:B------:R-:W-:-:S04]  /*29cb0*/  IMAD.WIDE.U32 R92, R31, R68, RZ ;  /* 0x000000441f5c7225 */ /* 0x000fc800078e00ff */
[----:B------:R-:W-:Y:S02]  /*29cc0*/  IMAD R46, R10, R91, RZ ;  /* 0x0000005b0a2e7224 */ /* 0x000fe400078e02ff */
[----:B------:R-:W-:Y:S01]  /*29cd0*/  IMAD.WIDE.U32.X R54, R95, R10, R88, P1 ;  /* 0x0000000a5f367225 */ /* 0x000fe200008e0458 */
[----:B------:R-:W-:-:S03]  /*29ce0*/  LOP3.LUT R89, RZ, R58, RZ, 0x33, !PT ;  /* 0x0000003aff597212 */ /* 0x000fc600078e33ff */
[----:B------:R-:W-:Y:S02]  /*29cf0*/  IMAD R111, R95, R6, R46 ;  /* 0x000000065f6f7224 */ /* 0x000fe400078e022e */
[----:B------:R-:W-:Y:S02]  /*29d00*/  IMAD R46, R7, R34, RZ ;  /* 0x00000022072e7224 */ /* 0x000fe400078e02ff */
[----:B------:R-:W-:-:S04]  /*29d10*/  IMAD.WIDE.U32 R92, P1, R30, R69, R92 ;  /* 0x000000451e5c7225 */ /* 0x000fc8000782005c */
[----:B------:R-:W-:Y:S01]  /*29d20*/  IMAD.X R57, RZ, RZ, RZ, P0 ;  /* 0x000000ffff397224 */ /* 0x000fe200000e06ff */
[----:B------:R-:W-:Y:S01]  /*29d30*/  ISETP.GT.U32.AND P0, PT, R56, R89, PT ;  /* 0x000000593800720c */ /* 0x000fe20003f04070 */
[----:B------:R-:W-:Y:S02]  /*29d40*/  IMAD R95, R40, R3, R46 ;  /* 0x00000003285f7224 */ /* 0x000fe400078e022e */
[----:B------:R-:W-:Y:S01]  /*29d50*/  IMAD.X R89, RZ, RZ, RZ, P5 ;  /* 0x000000ffff597224 */ /* 0x000fe200028e06ff */
[----:B------:R-:W-:Y:S01]  /*29d60*/  IADD3 R46, P5, PT, R59, R92, RZ ;  /* 0x0000005c3b2e7210 */ /* 0x000fe20007fbe0ff */
[----:B------:R-:W-:-:S03]  /*29d70*/  IMAD.WIDE.U32 R96, R3, R34, RZ ;  /* 0x0000002203607225 */ /* 0x000fc600078e00ff */
[----:B------:R-:W-:Y:S01]  /*29d80*/  LOP3.LUT R46, RZ, R46, RZ, 0x33, !PT ;  /* 0x0000002eff2e7212 */ /* 0x000fe200078e33ff */
[----:B------:R-:W-:Y:S02]  /*29d90*/  IMAD.MOV.U32 R56, RZ, RZ, R49 ;  /* 0x000000ffff387224 */ /* 0x000fe400078e0031 */
[----:B------:R-:W-:Y:S01]  /*29da0*/  IMAD.X R49, RZ, RZ, RZ, P1 ;  /* 0x000000ffff317224 */ /* 0x000fe200008e06ff */
[----:B------:R-:W-:Y:S01]  /*29db0*/  ISETP.GT.U32.AND.EX P0, PT, R109, R46, PT, P0 ;  /* 0x0000002e6d00720c */ /* 0x000fe20003f04100 */
[----:B------:R-:W-:Y:S02]  /*29dc0*/  IMAD.MOV.U32 R48, RZ, RZ, R93 ;  /* 0x000000ffff307224 */ /* 0x000fe400078e005d */
[----:B------:R-:W-:Y:S01]  /*29dd0*/  IMAD.IADD R50, R97, 0x1, R95 ;  /* 0x0000000161327824 */ /* 0x000fe200078e025f */
[----:B------:R-:W-:Y:S01]  /*29de0*/  IADD3 R95, P1, PT, R99, R96, RZ ;  /* 0x00000060635f7210 */ /* 0x000fe20007f3e0ff */
[----:B------:R-:W-:Y:S01]  /*29df0*/  IMAD.WIDE.U32.X R48, R31, R69, R48, P5 ;  /* 0x000000451f307225 */ /* 0x000fe200028e0430 */
[----:B------:R-:W-:-:S03]  /*29e00*/  ISETP.GE.U32.AND P5, PT, R105, R44, PT ;  /* 0x0000002c6900720c */ /* 0x000fc60003fa6070 */
[----:B------:R-:W-:Y:S01]  /*29e10*/  IMAD.X R97, R50, 0x1, R101, P1 ;  /* 0x0000000132617824 */ /* 0x000fe200008e0665 */
[----:B------:R-:W-:Y:S01]  /*29e20*/  ISETP.GE.U32.AND P1, PT, R95, R96, PT ;  /* 0x000000605f00720c */ /* 0x000fe20003f26070 */
[-C--:B------:R-:W-:Y:S01]  /*29e30*/  IMAD R93, R8, R34.reuse, RZ ;  /* 0x00000022085d7224 */ /* 0x080fe200078e02ff */
[----:B------:R-:W-:Y:S01]  /*29e40*/  ISETP.GE.U32.AND.EX P5, PT, R102, R45, PT, P5 ;  /* 0x0000002d6600720c */ /* 0x000fe20003fa6150 */
[----:B------:R-:W-:Y:S01]  /*29e50*/  IMAD.MOV.U32 R88, RZ, RZ, R47 ;  /* 0x000000ffff587224 */ /* 0x000fe200078e002f */
[----:B------:R-:W-:Y:S01]  /*29e60*/  SEL R45, RZ, 0x1, !P0 ;  /* 0x00000001ff2d7807 */ /* 0x000fe20004000000 */
[----:B------:R-:W-:Y:S01]  /*29e70*/  IMAD.WIDE.U32 R46, R4, R34, RZ ;  /* 0x00000022042e7225 */ /* 0x000fe200078e00ff */
[----:B------:R-:W-:Y:S02]  /*29e80*/  ISETP.GE.U32.AND.EX P1, PT, R97, R50, PT, P1 ;  /* 0x000000326100720c */ /* 0x000fe40003f26110 */
[----:B------:R-:W-:Y:S01]  /*29e90*/  IADD3 R48, P0, PT, R45, R48, RZ ;  /* 0x000000302d307210 */ /* 0x000fe20007f1e0ff */
[----:B------:R-:W-:-:S04]  /*29ea0*/  IMAD.WIDE.U32 R58, R6, R91, RZ ;  /* 0x0000005b063a7225 */ /* 0x000fc800078e00ff */
[C---:B------:R-:W-:Y:S02]  /*29eb0*/  IMAD R93, R40.reuse, R4, R93 ;  /* 0x00000004285d7224 */ /* 0x040fe400078e025d */
[----:B------:R-:W-:Y:S01]  /*29ec0*/  IMAD.WIDE.U32.X R56, R40, R7, R56, P6 ;  /* 0x0000000728387225 */ /* 0x000fe200030e0438 */
[----:B------:R-:W-:Y:S02]  /*29ed0*/  IADD3 R45, P6, PT, R103, R46, RZ ;  /* 0x0000002e672d7210 */ /* 0x000fe40007fde0ff */
[----:B------:R-:W-:Y:S01]  /*29ee0*/  SEL R103, RZ, 0x1, P1 ;  /* 0x00000001ff677807 */ /* 0x000fe20000800000 */
[----:B------:R-:W-:Y:S01]  /*29ef0*/  IMAD.IADD R91, R59, 0x1, R111 ;  /* 0x000000013b5b7824 */ /* 0x000fe200078e026f */
[----:B------:R-:W-:Y:S01]  /*29f00*/  SEL R59, RZ, 0x1, P5 ;  /* 0x00000001ff3b7807 */ /* 0x000fe20002800000 */
[----:B------:R-:W-:Y:S02]  /*29f10*/  IMAD.IADD R47, R47, 0x1, R93 ;  /* 0x000000012f2f7824 */ /* 0x000fe400078e025d */
[----:B------:R-:W-:Y:S01]  /*29f20*/  IMAD.X R50, RZ, RZ, R49, P0 ;  /* 0x000000ffff327224 */ /* 0x000fe200000e0631 */
[----:B------:R-:W-:Y:S01]  /*29f30*/  IADD3 R59, P1, P5, R58, R52, R59 ;  /* 0x000000343a3b7210 */ /* 0x000fe20007d3e03b */
[----:B------:R-:W-:Y:S01]  /*29f40*/  IMAD.X R104, R47, 0x1, R104, P6 ;  /* 0x000000012f687824 */ /* 0x000fe200030e0668 */
[----:B------:R-:W-:Y:S01]  /*29f50*/  IADD3 R103, P0, P6, R45, R56, R103 ;  /* 0x000000382d677210 */ /* 0x000fe20007e1e067 */
[----:B------:R-:W-:Y:S01]  /*29f60*/  IMAD.WIDE.U32.X R88, R40, R8, R88, P2 ;  /* 0x0000000828587225 */ /* 0x000fe200010e0458 */
[----:B------:R-:W-:-:S02]  /*29f70*/  IADD3.X R56, PT, PT, R91, R53, RZ, P1, P5 ;  /* 0x000000355b387210 */ /* 0x000fc40000fea4ff */
[C---:B------:R-:W-:Y:S01]  /*29f80*/  IADD3.X R57, PT, PT, R104.reuse, R57, RZ, P0, P6 ;  /* 0x0000003968397210 */ /* 0x040fe200007ec4ff */
[----:B------:R-:W-:Y:S01]  /*29f90*/  IMAD.WIDE.U32 R92, R31, R64, RZ ;  /* 0x000000401f5c7225 */ /* 0x000fe200078e00ff */
[----:B------:R-:W-:Y:S02]  /*29fa0*/  ISETP.GE.U32.AND P5, PT, R45, R46, PT ;  /* 0x0000002e2d00720c */ /* 0x000fe40003fa6070 */
[----:B------:R-:W-:Y:S01]  /*29fb0*/  ISETP.GE.U32.AND P0, PT, R103, R45, PT ;  /* 0x0000002d6700720c */ /* 0x000fe20003f06070 */
[----:B------:R-:W-:Y:S01]  /*29fc0*/  IMAD.WIDE.U32 R44, R31, R66, RZ ;  /* 0x000000421f2c7225 */ /* 0x000fe200078e00ff */
[C---:B------:R-:W-:Y:S02]  /*29fd0*/  ISETP.GE.U32.AND P1, PT, R59.reuse, R58, PT ;  /* 0x0000003a3b00720c */ /* 0x040fe40003f26070 */
[----:B------:R-:W-:Y:S01]  /*29fe0*/  ISETP.GE.U32.AND.EX P5, PT, R104, R47, PT, P5 ;  /* 0x0000002f6800720c */ /* 0x000fe20003fa6150 */
[----:B------:R-:W-:Y:S01]  /*29ff0*/  IMAD.WIDE.U32 R46, R30, R66, RZ ;  /* 0x000000421e2e7225 */ /* 0x000fe200078e00ff */
[----:B------:R-:W-:-:S02]  /*2a000*/  IADD3 R109, P6, PT, R59, R108, RZ ;  /* 0x0000006c3b6d7210 */ /* 0x000fc40007fde0ff */
[----:B------:R-:W-:Y:S01]  /*2a010*/  ISETP.GE.U32.AND.EX P1, PT, R56, R91, PT, P1 ;  /* 0x0000005b3800720c */ /* 0x000fe20003f26110 */
[----:B------:R-:W-:Y:S01]  /*2a020*/  IMAD.WIDE.U32 R44, P2, R30, R67, R44 ;  /* 0x000000431e2c7225 */ /* 0x000fe2000784002c */
[----:B------:R-:W-:Y:S02]  /*2a030*/  SEL R110, RZ, 0x1, P5 ;  /* 0x00000001ff6e7807 */ /* 0x000fe40002800000 */
[----:B------:R-:W-:Y:S01]  /*2a040*/  SEL R52, RZ, 0x1, P1 ;  /* 0x00000001ff347807 */ /* 0x000fe20000800000 */
[----:B------:R-:W-:Y:S01]  /*2a050*/  IMAD.X R107, R56, 0x1, R107, P6 ;  /* 0x00000001386b7824 */ /* 0x000fe200030e066b */
[----:B------:R-:W-:Y:S02]  /*2a060*/  IADD3 R49, P5, PT, R42, R46, RZ ;  /* 0x0000002e2a317210 */ /* 0x000fe40007fbe0ff */
[----:B------:R-:W-:Y:S01]  /*2a070*/  IADD3 R53, P6, PT, R47, R44, RZ ;  /* 0x0000002c2f357210 */ /* 0x000fe20007fde0ff */
[----:B------:R-:W-:Y:S01]  /*2a080*/  IMAD.X R47, RZ, RZ, RZ, P2 ;  /* 0x000000ffff2f7224 */ /* 0x000fe200010e06ff */
[----:B------:R-:W-:-:S02]  /*2a090*/  ISETP.GE.U32.AND P1, PT, R109, R59, PT ;  /* 0x0000003b6d00720c */ /* 0x000fc40003f26070 */
[----:B------:R-:W-:Y:S01]  /*2a0a0*/  IADD3 R42, P2, PT, R49, R48, RZ ;  /* 0x00000030312a7210 */ /* 0x000fe20007f5e0ff */
[----:B------:R-:W-:Y:S01]  /*2a0b0*/  IMAD.X R44, R53, 0x1, R60, P5 ;  /* 0x00000001352c7824 */ /* 0x000fe200028e063c */
[----:B------:R-:W-:Y:S02]  /*2a0c0*/  ISETP.GE.U32.AND.EX P1, PT, R107, R56, PT, P1 ;  /* 0x000000386b00720c */ /* 0x000fe40003f26110 */
[----:B------:R-:W-:Y:S01]  /*2a0d0*/  ISETP.GE.U32.AND.EX P0, PT, R57, R104, PT, P0 ;  /* 0x000000683900720c */ /* 0x000fe20003f06100 */
[----:B------:R-:W-:Y:S01]  /*2a0e0*/  IMAD.X R91, R44, 0x1, R50, P2 ;  /* 0x000000012c5b7824 */ /* 0x000fe200010e0632 */
[----:B------:R-:W-:Y:S02]  /*2a0f0*/  SEL R59, RZ, 0x1, P1 ;  /* 0x00000001ff3b7807 */ /* 0x000fe40000800000 */
[----:B------:R-:W-:Y:S01]  /*2a100*/  ISETP.GE.U32.AND P5, PT, R49, R46, PT ;  /* 0x0000002e3100720c */ /* 0x000fe20003fa6070 */
[----:B------:R-:W-:Y:S01]  /*2a110*/  IMAD.MOV.U32 R46, RZ, RZ, R45 ;  /* 0x000000ffff2e7224 */ /* 0x000fe200078e002d */
[----:B------:R-:W-:-:S02]  /*2a120*/  ISETP.GE.U32.AND P1, PT, R42, R48, PT ;  /* 0x000000302a00720c */ /* 0x000fc40003f26070 */
[----:B------:R-:W-:Y:S01]  /*2a130*/  SEL R49, RZ, 0x1, P0 ;  /* 0x00000001ff317807 */ /* 0x000fe20000000000 */
[----:B------:R-:W-:Y:S01]  /*2a140*/  IMAD.WIDE.U32.X R46, R31, R67, R46, P6 ;  /* 0x000000431f2e7225 */ /* 0x000fe200030e042e */
[----:B------:R-:W-:Y:S02]  /*2a150*/  IADD3 R60, P2, P0, R59, R54, R52 ;  /* 0x000000363b3c7210 */ /* 0x000fe4000785e034 */
[----:B------:R-:W-:Y:S01]  /*2a160*/  ISETP.GE.U32.AND.EX P5, PT, R44, R53, PT, P5 ;  /* 0x000000352c00720c */ /* 0x000fe20003fa6150 */
[----:B------:R-:W-:Y:S01]  /*2a170*/  IMAD R54, R7, R36, RZ ;  /* 0x0000002407367224 */ /* 0x000fe200078e02ff */
[----:B------:R-:W-:Y:S01]  /*2a180*/  ISETP.GE.U32.AND.EX P1, PT, R91, R50, PT, P1 ;  /* 0x000000325b00720c */ /* 0x000fe20003f26110 */
[----:B------:R-:W-:Y:S01]  /*2a190*/  IMAD.WIDE.U32 R52, R40, R6, RZ ;  /* 0x0000000628347225 */ /* 0x000fe200078e00ff */
[----:B------:R-:W-:Y:S02]  /*2a1a0*/  IADD3.X R101, PT, PT, RZ, R55, RZ, P2, P0 ;  /* 0x00000037ff657210 */ /* 0x000fe400017e04ff */
[----:B------:R-:W-:Y:S01]  /*2a1b0*/  IADD3 R110, P2, P0, R49, R88, R110 ;  /* 0x00000058316e7210 */ /* 0x000fe2000785e06e */
[----:B------:R-:W-:Y:S01]  /*2a1c0*/  IMAD.WIDE.U32 R44, R3, R36, RZ ;  /* 0x00000024032c7225 */ /* 0x000fe200078e00ff */
[----:B------:R-:W-:-:S02]  /*2a1d0*/  SEL R50, RZ, 0x1, P5 ;  /* 0x00000001ff327807 */ /* 0x000fc40002800000 */
[----:B------:R-:W-:Y:S01]  /*2a1e0*/  SEL R105, RZ, 0x1, P1 ;  /* 0x00000001ff697807 */ /* 0x000fe20000800000 */
[----:B------:R-:W-:Y:S01]  /*2a1f0*/  IMAD R55, R38, R3, R54 ;  /* 0x0000000326377224 */ /* 0x000fe200078e0236 */
[----:B------:R-:W-:Y:S01]  /*2a200*/  IADD3.X R112, PT, PT, RZ, R89, RZ, P2, P0 ;  /* 0x00000059ff707210 */ /* 0x000fe200017e04ff */
[C---:B------:R-:W-:Y:S01]  /*2a210*/  IMAD.WIDE.U32 R48, R34.reuse, R6, RZ ;  /* 0x0000000622307225 */ /* 0x040fe200078e00ff */
[----:B------:R-:W-:Y:S02]  /*2a220*/  IADD3 R105, P6, P5, R105, R46, R50 ;  /* 0x0000002e69697210 */ /* 0x000fe40007dde032 */
[----:B------:R-:W-:Y:S01]  /*2a230*/  IADD3 R103, P0, PT, R103, R44, RZ ;  /* 0x0000002c67677210 */ /* 0x000fe20007f1e0ff */
[----:B------:R-:W-:Y:S01]  /*2a240*/  IMAD.WIDE.U32 R52, P1, R34, R10, R52 ;  /* 0x0000000a22347225 */ /* 0x000fe20007820034 */
[----:B------:R-:W-:Y:S02]  /*2a250*/  IADD3.X R104, PT, PT, RZ, R47, RZ, P6, P5 ;  /* 0x0000002fff687210 */ /* 0x000fe400037ea4ff */
[----:B------:R-:W-:Y:S01]  /*2a260*/  ISETP.GE.U32.AND P5, PT, R103, R44, PT ;  /* 0x0000002c6700720c */ /* 0x000fe20003fa6070 */
[----:B------:R-:W-:Y:S01]  /*2a270*/  IMAD.IADD R50, R45, 0x1, R55 ;  /* 0x000000012d327824 */ /* 0x000fe200078e0237 */
[----:B------:R-:W-:Y:S01]  /*2a280*/  IADD3 RZ, P2, PT, R49, R52, RZ ;  /* 0x0000003431ff7210 */ /* 0x000fe20007f5e0ff */
[----:B------:R-:W-:-:S02]  /*2a290*/  IMAD R45, R9, R34, RZ ;  /* 0x00000022092d7224 */ /* 0x000fc400078e02ff */
[----:B------:R-:W-:-:S04]  /*2a2a0*/  IMAD.WIDE.U32 R46, R5, R34, RZ ;  /* 0x00000022052e7225 */ /* 0x000fc800078e00ff */
[----:B------:R-:W-:Y:S02]  /*2a2b0*/  IMAD.X R99, R50, 0x1, R57, P0 ;  /* 0x0000000132637824 */ /* 0x000fe400000e0639 */
[----:B------:R-:W-:Y:S02]  /*2a2c0*/  IMAD R55, R40, R5, R45 ;  /* 0x0000000528377224 */ /* 0x000fe400078e022d */
[----:B------:R-:W-:Y:S01]  /*2a2d0*/  IMAD.WIDE.U32 R56, R38, R3, RZ ;  /* 0x0000000326387225 */ /* 0x000fe200078e00ff */
[----:B------:R-:W-:-:S03]  /*2a2e0*/  ISETP.GE.U32.AND.EX P0, PT, R99, R50, PT, P5 ;  /* 0x000000326300720c */ /* 0x000fc60003f06150 */
[----:B------:R-:W-:Y:S01]  /*2a2f0*/  IMAD.WIDE.U32 R48, R38, R4, RZ ;  /* 0x0000000426307225 */ /* 0x000fe200078e00ff */
[----:B------:R-:W-:-:S03]  /*2a300*/  SEL R102, RZ, 0x1, P0 ;  /* 0x00000001ff667807 */ /* 0x000fc60000000000 */
[----:B------:R-:W-:Y:S02]  /*2a310*/  IMAD.IADD R96, R47, 0x1, R55 ;  /* 0x000000012f607824 */ /* 0x000fe400078e0237 */
[----:B------:R-:W-:Y:S01]  /*2a320*/  IMAD.X R55, RZ, RZ, RZ, P3 ;  /* 0x000000ffff377224 */ /* 0x000fe200018e06ff */
[----:B------:R-:W-:Y:S01]  /*2a330*/  IADD3 R109, P3, PT, R109, R46, RZ ;  /* 0x0000002e6d6d7210 */ /* 0x000fe20007f7e0ff */
[----:B------:R-:W-:-:S04]  /*2a340*/  IMAD.WIDE.U32 R58, R36, R3, RZ ;  /* 0x00000003243a7225 */ /* 0x000fc800078e00ff */
[----:B------:R-:W-:-:S04]  /*2a350*/  IMAD.WIDE.U32 R44, R36, R4, RZ ;  /* 0x00000004242c7225 */ /* 0x000fc800078e00ff */
[----:B------:R-:W-:-:S04]  /*2a360*/  IMAD.WIDE.U32 R56, P6, R36, R7, R56 ;  /* 0x0000000724387225 */ /* 0x000fc800078c0038 */
[----:B------:R-:W-:Y:S01]  /*2a370*/  IMAD.WIDE.U32 R48, P5, R36, R8, R48 ;  /* 0x0000000824307225 */ /* 0x000fe200078a0030 */
[----:B------:R-:W-:-:S03]  /*2a380*/  IADD3 RZ, P0, PT, R59, R56, RZ ;  /* 0x000000383bff7210 */ /* 0x000fc60007f1e0ff */
[----:B------:R-:W-:Y:S02]  /*2a390*/  IMAD R47, R8, R36, RZ ;  /* 0x00000024082f7224 */ /* 0x000fe400078e02ff */
[----:B------:R-:W-:Y:S01]  /*2a3a0*/  IMAD.X R107, R96, 0x1, R107, P3 ;  /* 0x00000001606b7824 */ /* 0x000fe200018e066b */
[----:B------:R-:W-:Y:S01]  /*2a3b0*/  IADD3 RZ, P3, PT, R45, R48, RZ ;  /* 0x000000302dff7210 */ /* 0x000fe20007f7e0ff */
[----:B------:R-:W-:Y:S01]  /*2a3c0*/  IMAD.X R59, RZ, RZ, RZ, P6 ;  /* 0x000000ffff3b7224 */ /* 0x000fe200030e06ff */
[----:B------:R-:W-:Y:S01]  /*2a3d0*/  IADD3 R110, P6, PT, R109, R110, RZ ;  /* 0x0000006e6d6e7210 */ /* 0x000fe20007fde0ff */
[----:B------:R-:W-:-:S04]  /*2a3e0*/  IMAD.WIDE.U32 R44, R4, R36, RZ ;  /* 0x00000024042c7225 */ /* 0x000fc800078e00ff */
[----:B------:R-:W-:Y:S02]  /*2a3f0*/  IMAD.MOV.U32 R58, RZ, RZ, R57 ;  /* 0x000000ffff3a7224 */ /* 0x000fe400078e0039 */
[C---:B------:R-:W-:Y:S02]  /*2a400*/  IMAD R47, R38.reuse, R4, R47 ;  /* 0x00000004262f7224 */ /* 0x040fe400078e022f */
[----:B------:R-:W-:Y:S01]  /*2a410*/  IMAD.WIDE.U32.X R58, R38, R7, R58, P0 ;  /* 0x00000007263a7225 */ /* 0x000fe200000e043a */
[----:B------:R-:W-:-:S03]  /*2a420*/  IADD3 R111, P0, PT, R110, R44, RZ ;  /* 0x0000002c6e6f7210 */ /* 0x000fc60007f1e0ff */
[----:B------:R-:W-:Y:S02]  /*2a430*/  IMAD.X R112, R107, 0x1, R112, P6 ;  /* 0x000000016b707824 */ /* 0x000fe400030e0670 */
[----:B------:R-:W-:Y:S02]  /*2a440*/  IMAD.IADD R108, R45, 0x1, R47 ;  /* 0x000000012d6c7824 */ /* 0x000fe400078e022f */
[----:B------:R-:W-:Y:S02]  /*2a450*/  IMAD.MOV.U32 R54, RZ, RZ, R51 ;  /* 0x000000ffff367224 */ /* 0x000fe400078e0033 */
[----:B------:R-:W-:Y:S01]  /*2a460*/  IMAD.X R57, RZ, RZ, RZ, P1 ;  /* 0x000000ffff397224 */ /* 0x000fe200008e06ff */
[----:B------:R-:W-:Y:S01]  /*2a470*/  IADD3 R102, P1, P6, R111, R58, R102 ;  /* 0x0000003a6f667210 */ /* 0x000fe20007e3e066 */
[----:B------:R-:W-:Y:S02]  /*2a480*/  IMAD.X R113, R108, 0x1, R112, P0 ;  /* 0x000000016c717824 */ /* 0x000fe400000e0670 */
[----:B------:R-:W-:-:S03]  /*2a490*/  IMAD.WIDE.U32 R50, R38, R5, RZ ;  /* 0x0000000526327225 */ /* 0x000fc600078e00ff */
[----:B------:R-:W-:Y:S01]  /*2a4a0*/  IADD3.X R45, PT, PT, R113, R59, RZ, P1, P6 ;  /* 0x0000003b712d7210 */ /* 0x000fe20000fec4ff */
[----:B------:R-:W-:-:S04]  /*2a4b0*/  IMAD.WIDE.U32 R88, R30, R64, RZ ;  /* 0x000000401e587225 */ /* 0x000fc800078e00ff */
[----:B------:R-:W-:-:S04]  /*2a4c0*/  IMAD.WIDE.U32 R92, P0, R30, R65, R92 ;  /* 0x000000411e5c7225 */ /* 0x000fc8000780005c */
[----:B------:R-:W-:Y:S01]  /*2a4d0*/  IMAD.MOV.U32 R56, RZ, RZ, R53 ;  /* 0x000000ffff387224 */ /* 0x000fe200078e0035 */
[----:B------:R-:W-:Y:S01]  /*2a4e0*/  IADD3 R48, P6, PT, R89, R92, RZ ;  /* 0x0000005c59307210 */ /* 0x000fe20007fde0ff */
[----:B------:R-:W-:-:S04]  /*2a4f0*/  IMAD.WIDE.U32 R52, P1, R36, R9, R50 ;  /* 0x0000000924347225 */ /* 0x000fc80007820032 */
[----:B------:R-:W-:Y:S01]  /*2a500*/  IMAD.WIDE.U32.X R50, R40, R9, R54, P4 ;  /* 0x0000000928327225 */ /* 0x000fe200020e0436 */
[----:B------:R-:W-:-:S03]  /*2a510*/  IADD3 R95, P4, PT, R95, R88, RZ ;  /* 0x000000585f5f7210 */ /* 0x000fc60007f9e0ff */
[----:B------:R-:W-:-:S04]  /*2a520*/  IMAD.WIDE.U32 R58, R36, R5, RZ ;  /* 0x00000005243a7225 */ /* 0x000fc800078e00ff */
[----:B------:R-:W-:Y:S01]  /*2a530*/  IMAD.WIDE.U32.X R54, R40, R10, R56, P2 ;  /* 0x0000000a28367225 */ /* 0x000fe200010e0438 */
[----:B------:R-:W-:-:S03]  /*2a540*/  IADD3 RZ, P2, PT, R59, R52, RZ ;  /* 0x000000343bff7210 */ /* 0x000fc60007f5e0ff */
[----:B------:R-:W-:Y:S01]  /*2a550*/  IMAD.X R57, RZ, RZ, RZ, P0 ;  /* 0x000000ffff397224 */ /* 0x000fe200000e06ff */
[C---:B------:R-:W-:Y:S01]  /*2a560*/  ISETP.GE.U32.AND P0, PT, R95.reuse, R88, PT ;  /* 0x000000585f00720c */ /* 0x040fe20003f06070 */
[----:B------:R-:W-:Y:S01]  /*2a570*/  IMAD.X R97, R48, 0x1, R97, P4 ;  /* 0x0000000130617824 */ /* 0x000fe200020e0661 */
[----:B------:R-:W-:Y:S01]  /*2a580*/  IADD3 R52, P4, PT, R95, R105, RZ ;  /* 0x000000695f347210 */ /* 0x000fe20007f9e0ff */
[----:B------:R-:W-:-:S03]  /*2a590*/  IMAD.WIDE.U32 R58, R38, R6, RZ ;  /* 0x00000006263a7225 */ /* 0x000fc600078e00ff */
[----:B------:R-:W-:Y:S01]  /*2a5a0*/  ISETP.GE.U32.AND.EX P0, PT, R97, R48, PT, P0 ;  /* 0x000000306100720c */ /* 0x000fe20003f06100 */
[----:B------:R-:W-:-:S04]  /*2a5b0*/  IMAD.WIDE.U32 R88, R31, R62, RZ ;  /* 0x0000003e1f587225 */ /* 0x000fc800078e00ff */
[----:B------:R-:W-:Y:S02]  /*2a5c0*/  IMAD.MOV.U32 R56, RZ, RZ, R93 ;  /* 0x000000ffff387224 */ /* 0x000fe400078e005d */
[----:B------:R-:W-:Y:S02]  /*2a5d0*/  IMAD.X R95, R97, 0x1, R104, P4 ;  /* 0x00000001615f7824 */ /* 0x000fe400020e0668 */
[----:B------:R-:W-:-:S04]  /*2a5e0*/  IMAD.WIDE.U32.X R56, R31, R65, R56, P6 ;  /* 0x000000411f387225 */ /* 0x000fc800030e0438 */
[----:B------:R-:W-:-:S04]  /*2a5f0*/  IMAD.WIDE.U32 R58, P6, R36, R10, R58 ;  /* 0x0000000a243a7225 */ /* 0x000fc800078c003a */
[----:B------:R-:W-:-:S04]  /*2a600*/  IMAD.WIDE.U32 R88, P4, R30, R63, R88 ;  /* 0x0000003f1e587225 */ /* 0x000fc80007880058 */
[----:B------:R-:W-:-:S04]  /*2a610*/  IMAD.WIDE.U32 R92, R36, R6, RZ ;  /* 0x00000006245c7225 */ /* 0x000fc800078e00ff */
[----:B------:R-:W-:Y:S01]  /*2a620*/  IMAD.X R97, RZ, RZ, RZ, P4 ;  /* 0x000000ffff617224 */ /* 0x000fe200020e06ff */
[----:B------:R-:W-:Y:S01]  /*2a630*/  IADD3 RZ, P4, PT, R93, R58, RZ ;  /* 0x0000003a5dff7210 */ /* 0x000fe20007f9e0ff */
[----:B------:R-:W-:Y:S01]  /*2a640*/  IMAD.X R93, RZ, RZ, RZ, P5 ;  /* 0x000000ffff5d7224 */ /* 0x000fe200028e06ff */
[----:B------:R-:W-:Y:S01]  /*2a650*/  ISETP.GE.U32.AND P5, PT, R52, R105, PT ;  /* 0x000000693400720c */ /* 0x000fe20003fa6070 */
[----:B------:R-:W-:Y:S02]  /*2a660*/  IMAD.MOV.U32 R92, RZ, RZ, R49 ;  /* 0x000000ffff5c7224 */ /* 0x000fe400078e0031 */
[----:B------:R-:W-:Y:S01]  /*2a670*/  IMAD.WIDE.U32 R48, R30, R62, RZ ;  /* 0x0000003e1e307225 */ /* 0x000fe200078e00ff */
[----:B------:R-:W-:Y:S02]  /*2a680*/  SEL R30, RZ, 0x1, P0 ;  /* 0x00000001ff1e7807 */ /* 0x000fe40000000000 */
[----:B------:R-:W-:Y:S01]  /*2a690*/  ISETP.GE.U32.AND.EX P5, PT, R95, R104, PT, P5 ;  /* 0x000000685f00720c */ /* 0x000fe20003fa6150 */
[----:B------:R-:W-:Y:S01]  /*2a6a0*/  IMAD R47, R10, R34, RZ ;  /* 0x000000220a2f7224 */ /* 0x000fe200078e02ff */
[----:B------:R-:W-:Y:S01]  /*2a6b0*/  ISETP.GE.U32.AND P0, PT, R109, R46, PT ;  /* 0x0000002e6d00720c */ /* 0x000fe20003f06070 */
[----:B------:R-:W-:Y:S01]  /*2a6c0*/  IMAD.MOV.U32 R46, RZ, RZ, R53 ;  /* 0x000000ffff2e7224 */ /* 0x000fe200078e0035 */
[----:B------:R-:W-:Y:S01]  /*2a6d0*/  SEL R105, RZ, 0x1, P5 ;  /* 0x00000001ff697807 */ /* 0x000fe20002800000 */
[----:B------:R-:W-:Y:S01]  /*2a6e0*/  IMAD R115, R40, R6, R47 ;  /* 0x0000000628737224 */ /* 0x000fe200078e022f */
[----:B------:R-:W-:Y:S01]  /*2a6f0*/  ISETP.GE.U32.AND.EX P0, PT, R107, R96, PT, P0 ;  /* 0x000000606b00720c */ /* 0x000fe20003f06100 */
[----:B------:R-:W-:Y:S01]  /*2a700*/  IMAD.X R47, RZ, RZ, RZ, P1 ;  /* 0x000000ffff2f7224 */ /* 0x000fe200008e06ff */
[----:B------:R-:W-:Y:S01]  /*2a710*/  IADD3 R58, P5, PT, R49, R88, RZ ;  /* 0x00000058313a7210 */ /* 0x000fe20007fbe0ff */
[----:B------:R-:W-:Y:S01]  /*2a720*/  IMAD.MOV.U32 R96, RZ, RZ, R89 ;  /* 0x000000ffff607224 */ /* 0x000fe200078e0059 */
[----:B------:R-:W-:Y:S01]  /*2a730*/  ISETP.GE.U32.AND P1, PT, R110, R109, PT ;  /* 0x0000006d6e00720c */ /* 0x000fe20003f26070 */
[----:B------:R-:W-:Y:S01]  /*2a740*/  IMAD.WIDE.U32 R88, R6, R34, RZ ;  /* 0x0000002206587225 */ /* 0x000fe200078e00ff */
[----:B------:R-:W-:-:S02]  /*2a750*/  SEL R104, RZ, 0x1, P0 ;  /* 0x00000001ff687807 */ /* 0x000fc40000000000 */
[----:B------:R-:W-:Y:S01]  /*2a760*/  ISETP.GE.U32.AND P0, PT, R111, R44, PT ;  /* 0x0000002c6f00720c */ /* 0x000fe20003f06070 */
[----:B------:R-:W-:Y:S01]  /*2a770*/  IMAD.WIDE.U32.X R96, R31, R63, R96, P5 ;  /* 0x0000003f1f607225 */ /* 0x000fe200028e0460 */
[----:B------:R-:W-:Y:S02]  /*2a780*/  ISETP.GE.U32.AND.EX P1, PT, R112, R107, PT, P1 ;  /* 0x0000006b7000720c */ /* 0x000fe40003f26110 */
[----:B------:R-:W-:Y:S01]  /*2a790*/  ISETP.GE.U32.AND P5, PT, R102, R111, PT ;  /* 0x0000006f6600720c */ /* 0x000fe20003fa6070 */
[----:B------:R-:W-:Y:S01]  /*2a7a0*/  IMAD.WIDE.U32.X R92, R38, R8, R92, P3 ;  /* 0x00000008265c7225 */ /* 0x000fe200018e045c */
[----:B------:R-:W-:Y:S02]  /*2a7b0*/  ISETP.GE.U32.AND.EX P0, PT, R113, R108, PT, P0 ;  /* 0x0000006c7100720c */ /* 0x000fe40003f06100 */
[----:B------:R-:W-:Y:S01]  /*2a7c0*/  SEL R107, RZ, 0x1, P1 ;  /* 0x00000001ff6b7807 */ /* 0x000fe20000800000 */
[----:B------:R-:W-:Y:S01]  /*2a7d0*/  IMAD.X R31, RZ, RZ, RZ, P6 ;  /* 0x000000ffff1f7224 */ /* 0x000fe200030e06ff */
[----:B------:R-:W-:Y:S01]  /*2a7e0*/  ISETP.GE.U32.AND.EX P5, PT, R45, R113, PT, P5 ;  /* 0x000000712d00720c */ /* 0x000fe20003fa6150 */
[----:B------:R-:W-:Y:S01]  /*2a7f0*/  IMAD.IADD R44, R89, 0x1, R115 ;  /* 0x00000001592c7824 */ /* 0x000fe200078e0273 */
[----:B------:R-:W-:Y:S01]  /*2a800*/  IADD3 R53, P3, P1, R105, R56, R30 ;  /* 0x0000003869357210 */ /* 0x000fe2000797e01e */
[----:B------:R-:W-:Y:S01]  /*2a810*/  IMAD.MOV.U32 R30, RZ, RZ, R59 ;  /* 0x000000ffff1e7224 */ /* 0x000fe200078e003b */
[----:B------:R-:W-:Y:S01]  /*2a820*/  SEL R40, RZ, 0x1, P0 ;  /* 0x00000001ff287807 */ /* 0x000fe20000000000 */
[----:B------:R-:W-:Y:S01]  /*2a830*/  IMAD R56, R9, R36, RZ ;  /* 0x0000002409387224 */ /* 0x000fe200078e02ff */
[----:B------:R-:W-:Y:S01]  /*2a840*/  IADD3 R105, P0, P6, R107, R50, R104 ;  /* 0x000000326b697210 */ /* 0x000fe20007e1e068 */
[----:B------:R-:W-:Y:S01]  /*2a850*/  IMAD R89, R10, R36, RZ ;  /* 0x000000240a597224 */ /* 0x000fe200078e02ff */
[----:B------:R-:W-:Y:S01]  /*2a860*/  SEL R49, RZ, 0x1, P5 ;  /* 0x00000001ff317807 */ /* 0x000fe20002800000 */
[----:B------:R-:W-:Y:S01]  /*2a870*/  IMAD.WIDE.U32.X R30, R38, R10, R30, P4 ;  /* 0x0000000a261e7225 */ /* 0x000fe200020e041e */
[----:B------:R-:W-:-:S02]  /*2a880*/  IADD3 R60, P5, PT, R60, R88, RZ ;  /* 0x000000583c3c7210 */ /* 0x000fc40007fbe0ff */
[----:B------:R-:W-:Y:S01]  /*2a890*/  IADD3.X R59, PT, PT, RZ, R57, RZ, P3, P1 ;  /* 0x00000039ff3b7210 */ /* 0x000fe20001fe24ff */
[----:B------:R-:W-:Y:S01]  /*2a8a0*/  IMAD R57, R38, R5, R56 ;  /* 0x0000000526397224 */ /* 0x000fe200078e0238 */
[----:B------:R-:W-:Y:S01]  /*2a8b0*/  IADD3.X R34, PT, PT, RZ, R51, RZ, P0, P6 ;  /* 0x00000033ff227210 */ /* 0x000fe200007ec4ff */
[----:B------:R-:W-:Y:S01]  /*2a8c0*/  IMAD.X R101, R44, 0x1, R101, P5 ;  /* 0x000000012c657824 */ /* 0x000fe200028e0665 */
[----:B------:R-:W-:Y:S01]  /*2a8d0*/  IADD3 R40, P1, P6, R49, R92, R40 ;  /* 0x0000005c31287210 */ /* 0x000fe20007e3e028 */
[----:B------:R-:W-:Y:S01]  /*2a8e0*/  IMAD.WIDE.U32 R50, R5, R36, RZ ;  /* 0x0000002405327225 */ /* 0x000fe200078e00ff */
[C---:B------:R-:W-:Y:S02]  /*2a8f0*/  IADD3 R49, P3, PT, R60.reuse, R105, RZ ;  /* 0x000000693c317210 */ /* 0x040fe40007f7e0ff */
[----:B------:R-:W-:Y:S01]  /*2a900*/  IADD3.X R93, PT, PT, RZ, R93, RZ, P1, P6 ;  /* 0x0000005dff5d7210 */ /* 0x000fe20000fec4ff */
[----:B------:R-:W-:Y:S01]  /*2a910*/  IMAD.IADD R51, R51, 0x1, R57 ;  /* 0x0000000133337824 */ /* 0x000fe200078e0239 */
[----:B------:R-:W-:Y:S01]  /*2a920*/  ISETP.GE.U32.AND P0, PT, R60, R88, PT ;  /* 0x000000583c00720c */ /* 0x000fe20003f06070 */
[----:B------:R-:W-:Y:S01]  /*2a930*/  IMAD.X R34, R101, 0x1, R34, P3 ;  /* 0x0000000165227824 */ /* 0x000fe200018e0622 */
[----:B------:R-:W-:Y:S01]  /*2a940*/  IADD3 R103, P6, PT, R103, R48, RZ ;  /* 0x0000003067677210 */ /* 0x000fe20007fde0ff */
[----:B------:R-:W-:Y:S01]  /*2a950*/  IMAD R89, R38, R6, R89 ;  /* 0x0000000626597224 */ /* 0x000fe200078e0259 */
[----:B------:R-:W-:-:S02]  /*2a960*/  ISETP.GE.U32.AND P1, PT, R49, R60, PT ;  /* 0x0000003c3100720c */ /* 0x000fc40003f26070 */
[----:B------:R-:W-:Y:S02]  /*2a970*/  IADD3 R49, P5, PT, R49, R50, RZ ;  /* 0x0000003231317210 */ /* 0x000fe40007fbe0ff */
[----:B------:R-:W-:Y:S01]  /*2a980*/  ISETP.GE.U32.AND.EX P0, PT, R101, R44, PT, P0 ;  /* 0x0000002c6500720c */ /* 0x000fe20003f06100 */
[----:B------:R-:W-:Y:S01]  /*2a990*/  IMAD.X R44, R58, 0x1, R99, P6 ;  /* 0x000000013a2c7824 */ /* 0x000fe200030e0663 */
[----:B------:R-:W-:Y:S01]  /*2a9a0*/  ISETP.GE.U32.AND.EX P1, PT, R34, R101, PT, P1 ;  /* 0x000000652200720c */ /* 0x000fe20003f26110 */
[----:B------:R-:W-:Y:S01]  /*2a9b0*/  IMAD.X R34, R51, 0x1, R34, P5 ;  /* 0x0000000133227824 */ /* 0x000fe200028e0622 */
[----:B------:R-:W-:Y:S02]  /*2a9c0*/  IADD3 R40, P6, PT, R49, R40, RZ ;  /* 0x0000002831287210 */ /* 0x000fe40007fde0ff */
[----:B------:R-:W-:Y:S02]  /*2a9d0*/  ISETP.GE.U32.AND P3, PT, R103, R48, PT ;  /* 0x000000306700720c */ /* 0x000fe40003f66070 */
[----:B------:R-:W-:-:S02]  /*2a9e0*/  SEL R48, RZ, 0x1, P0 ;  /* 0x00000001ff307807 */ /* 0x000fc40000000000 */
[----:B------:R-:W-:Y:S02]  /*2a9f0*/  ISETP.GE.U32.AND P0, PT, R49, R50, PT ;  /* 0x000000323100720c */ /* 0x000fe40003f06070 */
[----:B------:R-:W-:Y:S02]  /*2aa00*/  SEL R57, RZ, 0x1, P1 ;  /* 0x00000001ff397807 */ /* 0x000fe40000800000 */
[----:B------:R-:W-:Y:S01]  /*2aa10*/  ISETP.GE.U32.AND P1, PT, R40, R49, PT ;  /* 0x000000312800720c */ /* 0x000fe20003f26070 */
[C---:B------:R-:W-:Y:S01]  /*2aa20*/  IMAD.X R49, R34.reuse, 0x1, R93, P6 ;  /* 0x0000000122317824 */ /* 0x040fe200030e065d */
[----:B------:R-:W-:Y:S02]  /*2aa30*/  IADD3 R50, P5, PT, R103, R53, RZ ;  /* 0x0000003567327210 */ /* 0x000fe40007fbe0ff */
[----:B------:R-:W-:Y:S02]  /*2aa40*/  ISETP.GE.U32.AND.EX P6, PT, R34, R51, PT, P0 ;  /* 0x000000332200720c */ /* 0x000fe40003fc6100 */
[C---:B------:R-:W-:Y:S01]  /*2aa50*/  ISETP.GE.U32.AND.EX P3, PT, R44.reuse, R58, PT, P3 ;  /* 0x0000003a2c00720c */ /* 0x040fe20003f66130 */
[----:B------:R-:W-:Y:S01]  /*2aa60*/  IMAD.X R44, R44, 0x1, R59, P5 ;  /* 0x000000012c2c7824 */ /* 0x000fe200028e063b */
[----:B------:R-:W-:-:S02]  /*2aa70*/  ISETP.GE.U32.AND.EX P1, PT, R49, R34, PT, P1 ;  /* 0x000000223100720c */ /* 0x000fc40003f26110 */
[----:B------:R-:W-:Y:S02]  /*2aa80*/  ISETP.GE.U32.AND P0, PT, R50, R53, PT ;  /* 0x000000353200720c */ /* 0x000fe40003f06070 */
[----:B------:R-:W-:Y:S02]  /*2aa90*/  SEL R34, RZ, 0x1, P6 ;  /* 0x00000001ff227807 */ /* 0x000fe40003000000 */
[----:B------:R-:W-:Y:S01]  /*2aaa0*/  IADD3 R53, P5, P6, R57, R54, R48 ;  /* 0x0000003639357210 */ /* 0x000fe20007ebe030 */
[----:B------:R-:W-:Y:S01]  /*2aab0*/  IMAD.WIDE.U32.X R56, R38, R9, R46, P2 ;  /* 0x0000000926387225 */ /* 0x000fe200010e042e */
[----:B------:R-:W-:Y:S02]  /*2aac0*/  SEL R51, RZ, 0x1, P1 ;  /* 0x00000001ff337807 */ /* 0x000fe40000800000 */
[----:B------:R-:W-:Y:S01]  /*2aad0*/  IADD3.X R55, PT, PT, RZ, R55, RZ, P5, P6 ;  /* 0x00000037ff377210 */ /* 0x000fe20002fec4ff */
[----:B------:R-:W-:Y:S01]  /*2aae0*/  IMAD.WIDE.U32 R46, R6, R36, RZ ;  /* 0x00000024062e7225 */ /* 0x000fe200078e00ff */
[----:B------:R-:W-:-:S02]  /*2aaf0*/  IADD3 R34, P1, P2, R51, R56, R34 ;  /* 0x0000003833227210 */ /* 0x000fc40007a3e022 */
[----:B------:R-:W-:Y:S01]  /*2ab00*/  ISETP.GE.U32.AND.EX P0, PT, R44, R59, PT, P0 ;  /* 0x0000003b2c00720c */ /* 0x000fe20003f06100 */
[----:B------:R-:W-:Y:S01]  /*2ab10*/  IMAD.IADD R54, R47, 0x1, R89 ;  /* 0x000000012f367824 */ /* 0x000fe200078e0259 */
[----:B------:R-:W-:Y:S02]  /*2ab20*/  IADD3 R51, P5, PT, R53, R46, RZ ;  /* 0x0000002e35337210 */ /* 0x000fe40007fbe0ff */
[----:B------:R-:W-:Y:S02]  /*2ab30*/  IADD3.X R36, PT, PT, RZ, R57, RZ, P1, P2 ;  /* 0x00000039ff247210 */ /* 0x000fe40000fe44ff */
[----:B------:R-:W-:Y:S01]  /*2ab40*/  IADD3 R34, P2, PT, R51, R34, RZ ;  /* 0x0000002233227210 */ /* 0x000fe20007f5e0ff */
[----:B------:R-:W-:Y:S01]  /*2ab50*/  IMAD.X R53, R54, 0x1, R55, P5 ;  /* 0x0000000136357824 */ /* 0x000fe200028e0637 */
[----:B------:R-:W-:Y:S02]  /*2ab60*/  SEL R48, RZ, 0x1, P3 ;  /* 0x00000001ff307807 */ /* 0x000fe40001800000 */
[----:B------:R-:W-:Y:S01]  /*2ab70*/  SEL R47, RZ, 0x1, P0 ;  /* 0x00000001ff2f7807 */ /* 0x000fe20000000000 */
[----:B------:R-:W-:Y:S01]  /*2ab80*/  IMAD.X R36, R53, 0x1, R36, P2 ;  /* 0x0000000135247824 */ /* 0x000fe200010e0624 */
[----:B------:R-:W-:-:S02]  /*2ab90*/  ISETP.GE.U32.AND P0, PT, R51, R46, PT ;  /* 0x0000002e3300720c */ /* 0x000fc40003f06070 */
[----:B------:R-:W-:Y:S02]  /*2aba0*/  ISETP.GE.U32.AND P1, PT, R34, R51, PT ;  /* 0x000000332200720c */ /* 0x000fe40003f26070 */
        /* <DEDUP_REMOVED lines=36> */
.L_x_235:
        /* <DEDUP_REMOVED lines=10> */
[----:B------:R-:W-:Y:S01]  /*2ae90*/  IMAD.WIDE.U32 R56, P4, R30, R67, R56 ;  /* 0x000000431e387225 */ /* 0x000fe20007880038 */
[----:B------:R-:W-:-:S03]  /*2aea0*/  IADD3 R46, P2, PT, R47, R54, RZ ;  /* 0x000000362f2e7210 */ /* 0x000fc60007f5e0ff */
[----:B------:R-:W-:Y:S01]  /*2aeb0*/  IMAD.X R47, RZ, RZ, RZ, P1 ;  /* 0x000000ffff2f7224 */ /* 0x000fe200008e06ff */
[----:B------:R-:W-:Y:S01]  /*2aec0*/  LOP3.LUT R42, RZ, R46, RZ, 0x33, !PT ;  /* 0x0000002eff2a7212 */ /* 0x000fe200078e33ff */
[----:B------:R-:W-:Y:S02]  /*2aed0*/  IMAD.MOV.U32 R46, RZ, RZ, R55 ;  /* 0x000000ffff2e7224 */ /* 0x000fe400078e0037 */
[----:B------:R-:W-:Y:S01]  /*2aee0*/  IMAD.WIDE.U32 R54, R30, R66, RZ ;  /* 0x000000421e367225 */ /* 0x000fe200078e00ff */
[----:B------:R-:W-:-:S03]  /*2aef0*/  ISETP.GT.U32.AND.EX P0, PT, R91, R42, PT, P0 ;  /* 0x0000002a5b00720c */ /* 0x000fc60003f04100 */
[C---:B------:R-:W-:Y:S01]  /*2af00*/  IMAD.WIDE.U32.X R46, R97.reuse, R69, R46, P2 ;  /* 0x00000045612e7225 */ /* 0x040fe200010e042e */
[----:B------:R-:W-:Y:S02]  /*2af10*/  SEL R51, RZ, 0x1, !P0 ;  /* 0x00000001ff337807 */ /* 0x000fe40004000000 */
[----:B------:R-:W-:Y:S01]  /*2af20*/  IADD3 R31, P1, PT, R52, R54, RZ ;  /* 0x00000036341f7210 */ /* 0x000fe20007f3e0ff */
[----:B------:R-:W-:Y:S01]  /*2af30*/  IMAD.WIDE.U32 R58, R97, R64, RZ ;  /* 0x00000040613a7225 */ /* 0x000fe200078e00ff */
[----:B------:R-:W-:Y:S02]  /*2af40*/  IADD3 R42, P2, PT, R55, R56, RZ ;  /* 0x00000038372a7210 */ /* 0x000fe40007f5e0ff */
[----:B------:R-:W-:Y:S01]  /*2af50*/  IADD3 R46, P0, PT, R51, R46, RZ ;  /* 0x0000002e332e7210 */ /* 0x000fe20007f1e0ff */
[----:B------:R-:W-:-:S03]  /*2af60*/  IMAD.WIDE.U32 R88, R97, R62, RZ ;  /* 0x0000003e61587225 */ /* 0x000fc600078e00ff */
        /* <DEDUP_REMOVED lines=13> */
[----:B------:R-:W-:Y:S02]  /*2b040*/  SEL R31, RZ, 0x1, P1 ;  /* 0x00000001ff1f7807 */ /* 0x000fe40000800000 */
[----:B------:R-:W-:Y:S01]  /*2b050*/  IADD3 R91, P5, PT, R50, R54, RZ ;  /* 0x00000036325b7210 */ /* 0x000fe20007fbe0ff */
[----:B------:R-:W-:Y:S01]  /*2b060*/  IMAD.WIDE.U32 R46, P2, R30, R65, R58 ;  /* 0x000000411e2e7225 */ /* 0x000fe2000784003a */
[----:B------:R-:W-:-:S03]  /*2b070*/  IADD3 R42, P0, P1, R31, R56, R42 ;  /* 0x000000381f2a7210 */ /* 0x000fc6000791e02a */
[C---:B------:R-:W-:Y:S01]  /*2b080*/  IMAD.WIDE.U32 R52, R30.reuse, R62, RZ ;  /* 0x0000003e1e347225 */ /* 0x040fe200078e00ff */
[----:B------:R-:W-:Y:S02]  /*2b090*/  IADD3.X R59, PT, PT, RZ, R57, RZ, P0, P1 ;  /* 0x00000039ff3b7210 */ /* 0x000fe400007e24ff */
[----:B------:R-:W-:Y:S01]  /*2b0a0*/  IADD3 R57, P4, PT, R55, R46, RZ ;  /* 0x0000002e37397210 */ /* 0x000fe20007f9e0ff */
[----:B------:R-:W-:Y:S01]  /*2b0b0*/  IMAD R46, R101, R70, RZ ;  /* 0x00000046652e7224 */ /* 0x000fe200078e02ff */
[----:B------:R-:W-:Y:S01]  /*2b0c0*/  ISETP.GE.U32.AND P0, PT, R91, R54, PT ;  /* 0x000000365b00720c */ /* 0x000fe20003f06070 */
[----:B------:R-:W-:Y:S01]  /*2b0d0*/  IMAD.WIDE.U32 R50, P6, R30, R63, R88 ;  /* 0x0000003f1e327225 */ /* 0x000fe200078c0058 */
[----:B------:R-:W-:-:S03]  /*2b0e0*/  IADD3 R93, P3, PT, R102, R52, RZ ;  /* 0x00000034665d7210 */ /* 0x000fc60007f7e0ff */
[----:B------:R-:W-:Y:S01]  /*2b0f0*/  IMAD.X R44, R57, 0x1, R44, P5 ;  /* 0x00000001392c7824 */ /* 0x000fe200028e062c */
[----:B------:R-:W-:Y:S01]  /*2b100*/  IADD3 R91, P5, PT, R91, R42, RZ ;  /* 0x0000002a5b5b7210 */ /* 0x000fe20007fbe0ff */
[----:B------:R-:W-:Y:S01]  /*2b110*/  IMAD.WIDE.U32 R30, R99, R70, RZ ;  /* 0x00000046631e7225 */ /* 0x000fe200078e00ff */
[----:B------:R-:W-:Y:S02]  /*2b120*/  ISETP.GE.U32.AND P1, PT, R93, R52, PT ;  /* 0x000000345d00720c */ /* 0x000fe40003f26070 */
[----:B------:R-:W-:Y:S01]  /*2b130*/  ISETP.GE.U32.AND.EX P0, PT, R44, R57, PT, P0 ;  /* 0x000000392c00720c */ /* 0x000fe20003f06100 */
[----:B------:R-:W-:Y:S02]  /*2b140*/  IMAD R89, R99, R71, R46 ;  /* 0x0000004763597224 */ /* 0x000fe400078e022e */
[----:B------:R-:W-:Y:S01]  /*2b150*/  IMAD.X R55, RZ, RZ, RZ, P2 ;  /* 0x000000ffff377224 */ /* 0x000fe200010e06ff */
[----:B------:R-:W-:Y:S01]  /*2b160*/  IADD3 R56, P2, PT, R53, R50, RZ ;  /* 0x0000003235387210 */ /* 0x000fe20007f5e0ff */
[----:B------:R-:W-:Y:S01]  /*2b170*/  IMAD.MOV.U32 R54, RZ, RZ, R47 ;  /* 0x000000ffff367224 */ /* 0x000fe200078e002f */
[----:B------:R-:W-:Y:S01]  /*2b180*/  SEL R88, RZ, 0x1, P0 ;  /* 0x00000001ff587807 */ /* 0x000fe20000000000 */
[----:B------:R-:W-:Y:S01]  /*2b190*/  IMAD.X R53, RZ, RZ, RZ, P6 ;  /* 0x000000ffff357224 */ /* 0x000fe200030e06ff */
[----:B------:R-:W-:Y:S01]  /*2b1a0*/  ISETP.GE.U32.AND P6, PT, R91, R42, PT ;  /* 0x0000002a5b00720c */ /* 0x000fe20003fc6070 */
[----:B------:R-:W-:-:S02]  /*2b1b0*/  IMAD.MOV.U32 R52, RZ, RZ, R51 ;  /* 0x000000ffff347224 */ /* 0x000fc400078e0033 */
[----:B------:R-:W-:Y:S02]  /*2b1c0*/  IMAD.IADD R31, R31, 0x1, R89 ;  /* 0x000000011f1f7824 */ /* 0x000fe400078e0259 */
[----:B------:R-:W-:Y:S02]  /*2b1d0*/  IMAD.X R92, R44, 0x1, R59, P5 ;  /* 0x000000012c5c7824 */ /* 0x000fe400028e063b */
[----:B------:R-:W-:-:S04]  /*2b1e0*/  IMAD.WIDE.U32.X R50, R97, R65, R54, P4 ;  /* 0x0000004161327225 */ /* 0x000fc800020e0436 */
[----:B------:R-:W-:Y:S01]  /*2b1f0*/  IMAD.WIDE.U32.X R46, R97, R63, R52, P2 ;  /* 0x0000003f612e7225 */ /* 0x000fe200010e0434 */
[----:B------:R-:W-:-:S03]  /*2b200*/  ISETP.GE.U32.AND.EX P2, PT, R92, R59, PT, P6 ;  /* 0x0000003b5c00720c */ /* 0x000fc60003f46160 */
[----:B------:R-:W-:Y:S01]  /*2b210*/  IMAD.WIDE.U32 R54, R31, R68, RZ ;  /* 0x000000441f367225 */ /* 0x000fe200078e00ff */
[----:B------:R-:W-:-:S03]  /*2b220*/  SEL R57, RZ, 0x1, P2 ;  /* 0x00000001ff397807 */ /* 0x000fc60001000000 */
[----:B------:R-:W-:Y:S01]  /*2b230*/  IMAD.WIDE.U32 R52, R30, R68, RZ ;  /* 0x000000441e347225 */ /* 0x000fe200078e00ff */
[----:B------:R-:W-:-:S03]  /*2b240*/  IADD3 R88, P5, P6, R57, R50, R88 ;  /* 0x0000003239587210 */ /* 0x000fc60007ebe058 */
[----:B------:R-:W-:Y:S01]  /*2b250*/  IMAD.X R60, R45, 0x1, R56, P3 ;  /* 0x000000012d3c7824 */ /* 0x000fe200018e0638 */
[----:B------:R-:W-:Y:S01]  /*2b260*/  LOP3.LUT R42, RZ, R52, RZ, 0x33, !PT ;  /* 0x00000034ff2a7212 */ /* 0x000fe200078e33ff */
[----:B------:R-:W-:Y:S01]  /*2b270*/  IMAD.WIDE.U32 R58, R31, R66, RZ ;  /* 0x000000421f3a7225 */ /* 0x000fe200078e00ff */
[----:B------:R-:W-:Y:S02]  /*2b280*/  IADD3.X R95, PT, PT, RZ, R51, RZ, P5, P6 ;  /* 0x00000033ff5f7210 */ /* 0x000fe40002fec4ff */
[----:B------:R-:W-:Y:S01]  /*2b290*/  ISETP.GE.U32.AND.EX P1, PT, R60, R56, PT, P1 ;  /* 0x000000383c00720c */ /* 0x000fe20003f26110 */
[----:B------:R-:W-:Y:S01]  /*2b2a0*/  IMAD.WIDE.U32 R44, P0, R30, R69, R54 ;  /* 0x000000451e2c7225 */ /* 0x000fe20007800036 */
[----:B------:R-:W-:-:S03]  /*2b2b0*/  ISETP.GT.U32.AND P4, PT, R99, R42, PT ;  /* 0x0000002a6300720c */ /* 0x000fc60003f84070 */
[----:B------:R-:W-:Y:S01]  /*2b2c0*/  IMAD.WIDE.U32 R56, R30, R66, RZ ;  /* 0x000000421e387225 */ /* 0x000fe200078e00ff */
[----:B------:R-:W-:-:S03]  /*2b2d0*/  IADD3 R42, P2, PT, R53, R44, RZ ;  /* 0x0000002c352a7210 */ /* 0x000fc60007f5e0ff */
[----:B------:R-:W-:Y:S01]  /*2b2e0*/  IMAD.WIDE.U32 R58, P3, R30, R67, R58 ;  /* 0x000000431e3a7225 */ /* 0x000fe2000786003a */
[----:B------:R-:W-:Y:S02]  /*2b2f0*/  IADD3 R91, P5, PT, R91, R56, RZ ;  /* 0x000000385b5b7210 */ /* 0x000fe40007fbe0ff */
[----:B------:R-:W-:Y:S01]  /*2b300*/  LOP3.LUT R42, RZ, R42, RZ, 0x33, !PT ;  /* 0x0000002aff2a7212 */ /* 0x000fe200078e33ff */
[----:B------:R-:W-:Y:S01]  /*2b310*/  IMAD.X R53, RZ, RZ, RZ, P3 ;  /* 0x000000ffff357224 */ /* 0x000fe200018e06ff */
[----:B------:R-:W-:Y:S01]  /*2b320*/  IADD3 R89, P3, PT, R57, R58, RZ ;  /* 0x0000003a39597210 */ /* 0x000fe20007f7e0ff */
[----:B------:R-:W-:Y:S01]  /*2b330*/  IMAD.WIDE.U32 R50, R31, R64, RZ ;  /* 0x000000401f327225 */ /* 0x000fe200078e00ff */
[----:B------:R-:W-:-:S03]  /*2b340*/  ISETP.GT.U32.AND.EX P4, PT, R101, R42, PT, P4 ;  /* 0x0000002a6500720c */ /* 0x000fc60003f84140 */
[----:B------:R-:W-:Y:S01]  /*2b350*/  IMAD.X R55, RZ, RZ, RZ, P0 ;  /* 0x000000ffff377224 */ /* 0x000fe200000e06ff */
[----:B------:R-:W-:Y:S01]  /*2b360*/  ISETP.GE.U32.AND P0, PT, R91, R56, PT ;  /* 0x000000385b00720c */ /* 0x000fe20003f06070 */
[----:B------:R-:W-:Y:S02]  /*2b370*/  IMAD.MOV.U32 R54, RZ, RZ, R45 ;  /* 0x000000ffff367224 */ /* 0x000fe400078e002d */
[----:B------:R-:W-:Y:S01]  /*2b380*/  IMAD.X R58, R89, 0x1, R92, P5 ;  /* 0x00000001593a7824 */ /* 0x000fe200028e065c */
[----:B------:R-:W-:Y:S01]  /*2b390*/  IADD3 R93, P5, PT, R93, R88, RZ ;  /* 0x000000585d5d7210 */ /* 0x000fe20007fbe0ff */
[----:B------:R-:W-:-:S03]  /*2b3a0*/  IMAD.WIDE.U32 R44, P6, R30, R65, R50 ;  /* 0x000000411e2c7225 */ /* 0x000fc600078c0032 */
[----:B------:R-:W-:Y:S01]  /*2b3b0*/  ISETP.GE.U32.AND.EX P0, PT, R58, R89, PT, P0 ;  /* 0x000000593a00720c */ /* 0x000fe20003f06100 */
[----:B------:R-:W-:-:S04]  /*2b3c0*/  IMAD.WIDE.U32 R56, R30, R64, RZ ;  /* 0x000000401e387225 */ /* 0x000fc800078e00ff */
[----:B------:R-:W-:Y:S01]  /*2b3d0*/  IMAD.MOV.U32 R52, RZ, RZ, R59 ;  /* 0x000000ffff347224 */ /* 0x000fe200078e003b */
[----:B------:R-:W-:Y:S01]  /*2b3e0*/  SEL R59, RZ, 0x1, !P4 ;  /* 0x00000001ff3b7807 */ /* 0x000fe20006000000 */
[----:B------:R-:W-:Y:S01]  /*2b3f0*/  IMAD.WIDE.U32.X R54, R31, R69, R54, P2 ;  /* 0x000000451f367225 */ /* 0x000fe200010e0436 */
[----:B------:R-:W-:Y:S02]  /*2b400*/  IADD3 R42, P4, PT, R57, R44, RZ ;  /* 0x0000002c392a7210 */ /* 0x000fe40007f9e0ff */
[----:B------:R-:W-:Y:S01]  /*2b410*/  ISETP.GE.U32.AND P2, PT, R93, R88, PT ;  /* 0x000000585d00720c */ /* 0x000fe20003f46070 */
[----:B------:R-:W-:Y:S01]  /*2b420*/  IMAD.X R60, R60, 0x1, R95, P5 ;  /* 0x000000013c3c7824 */ /* 0x000fe200028e065f */
[----:B------:R-:W-:Y:S01]  /*2b430*/  IADD3 R44, P5, PT, R59, R54, RZ ;  /* 0x000000363b2c7210 */ /* 0x000fe20007fbe0ff */
[----:B------:R-:W-:Y:S01]  /*2b440*/  IMAD.X R51, RZ, RZ, RZ, P6 ;  /* 0x000000ffff337224 */ /* 0x000fe200030e06ff */
[----:B------:R-:W-:Y:S01]  /*2b450*/  IADD3 R89, P6, PT, R93, R56, RZ ;  /* 0x000000385d597210 */ /* 0x000fe20007fde0ff */
[----:B------:R-:W-:Y:S01]  /*2b460*/  IMAD.MOV.U32 R50, RZ, RZ, R45 ;  /* 0x000000ffff327224 */ /* 0x000fe200078e002d */
[----:B------:R-:W-:Y:S01]  /*2b470*/  ISETP.GE.U32.AND.EX P2, PT, R60, R95, PT, P2 ;  /* 0x0000005f3c00720c */ /* 0x000fe20003f46120 */
[----:B------:R-:W-:Y:S01]  /*2b480*/  IMAD.X R55, RZ, RZ, R55, P5 ;  /* 0x000000ffff377224 */ /* 0x000fe200028e0637 */
[-C--:B------:R-:W-:Y:S01]  /*2b490*/  IADD3 R97, P5, PT, R91, R44.reuse, RZ ;  /* 0x0000002c5b617210 */ /* 0x080fe20007fbe0ff */
[----:B------:R-:W-:Y:S01]  /*2b4a0*/  IMAD.X R91, R42, 0x1, R60, P6 ;  /* 0x000000012a5b7824 */ /* 0x000fe200030e063c */
[----:B------:R-:W-:Y:S01]  /*2b4b0*/  SEL R57, RZ, 0x1, P2 ;  /* 0x00000001ff397807 */ /* 0x000fe20001000000 */
        /* <DEDUP_REMOVED lines=8> */
[----:B------:R-:W-:Y:S01]  /*2b540*/  IMAD.WIDE.U32 R56, R31, R62, RZ ;  /* 0x0000003e1f387225 */ /* 0x000fe200078e00ff */
[----:B------:R-:W-:Y:S02]  /*2b550*/  SEL R58, RZ, 0x1, P0 ;  /* 0x00000001ff3a7807 */ /* 0x000fe40000000000 */
[----:B------:R-:W-:Y:S01]  /*2b560*/  SEL R59, RZ, 0x1, P2 ;  /* 0x00000001ff3b7807 */ /* 0x000fe20001000000 */
[----:B------:R-:W-:Y:S01]  /*2b570*/  IMAD.WIDE.U32 R54, R44, R68, RZ ;  /* 0x000000442c367225 */ /* 0x000fe200078e00ff */
[----:B------:R-:W-:-:S02]  /*2b580*/  ISETP.GE.U32.AND.EX P1, PT, R91, R42, PT, P1 ;  /* 0x0000002a5b00720c */ /* 0x000fc40003f26110 */
[----:B------:R-:W-:Y:S01]  /*2b590*/  IADD3 R58, P0, P3, R59, R52, R58 ;  /* 0x000000343b3a7210 */ /* 0x000fe20007b1e03a */
[----:B------:R-:W-:Y:S01]  /*2b5a0*/  IMAD R46, R99, R70, RZ ;  /* 0x00000046632e7224 */ /* 0x000fe200078e02ff */
[----:B------:R-:W-:Y:S01]  /*2b5b0*/  LOP3.LUT R42, RZ, R54, RZ, 0x33, !PT ;  /* 0x00000036ff2a7212 */ /* 0x000fe200078e33ff */
[----:B------:R-:W-:Y:S01]  /*2b5c0*/  IMAD.WIDE.U32.X R50, R31, R65, R50, P4 ;  /* 0x000000411f327225 */ /* 0x000fe200020e0432 */
[----:B------:R-:W-:Y:S02]  /*2b5d0*/  IADD3.X R92, PT, PT, RZ, R47, RZ, P5, P6 ;  /* 0x0000002fff5c7210 */ /* 0x000fe40002fec4ff */
[----:B------:R-:W-:Y:S01]  /*2b5e0*/  ISETP.GT.U32.AND P2, PT, R97, R42, PT ;  /* 0x0000002a6100720c */ /* 0x000fe20003f44070 */
[----:B------:R-:W-:Y:S01]  /*2b5f0*/  IMAD.WIDE.U32 R56, P5, R30, R63, R56 ;  /* 0x0000003f1e387225 */ /* 0x000fe200078a0038 */
[----:B------:R-:W-:Y:S02]  /*2b600*/  IADD3.X R42, PT, PT, RZ, R53, RZ, P0, P3 ;  /* 0x00000035ff2a7210 */ /* 0x000fe400007e64ff */
[----:B------:R-:W-:Y:S01]  /*2b610*/  ISETP.NE.U32.AND P3, PT, R95, RZ, PT ;  /* 0x000000ff5f00720c */ /* 0x000fe20003f65070 */
[----:B------:R-:W-:-:S02]  /*2b620*/  IMAD R93, R97, R71, R46 ;  /* 0x00000047615d7224 */ /* 0x000fc400078e022e */
[----:B------:R-:W-:Y:S01]  /*2b630*/  IMAD.WIDE.U32 R46, R30, R62, RZ ;  /* 0x0000003e1e2e7225 */ /* 0x000fe200078e00ff */
[----:B------:R-:W-:-:S03]  /*2b640*/  ISETP.NE.AND.EX P3, PT, R92, RZ, PT, P3 ;  /* 0x000000ff5c00720c */ /* 0x000fc60003f65330 */
[----:B------:R-:W-:Y:S01]  /*2b650*/  IMAD.X R59, RZ, RZ, RZ, P5 ;  /* 0x000000ffff3b7224 */ /* 0x000fe200028e06ff */
[----:B------:R-:W-:Y:S01]  /*2b660*/  IADD3 R97, P5, PT, R89, R58, RZ ;  /* 0x0000003a59617210 */ /* 0x000fe20007fbe0ff */
[----:B------:R-:W-:Y:S01]  /*2b670*/  IMAD.IADD R52, R45, 0x1, R93 ;  /* 0x000000012d347824 */ /* 0x000fe200078e025d */
[----:B------:R-:W-:Y:S02]  /*2b680*/  IADD3 R60, P6, PT, R47, R56, RZ ;  /* 0x000000382f3c7210 */ /* 0x000fe40007fde0ff */
[----:B------:R-:W-:Y:S01]  /*2b690*/  ISETP.GE.U32.AND P0, PT, R97, R58, PT ;  /* 0x0000003a6100720c */ /* 0x000fe20003f06070 */
[----:B------:R-:W-:Y:S02]  /*2b6a0*/  IMAD.MOV.U32 R58, RZ, RZ, R57 ;  /* 0x000000ffff3a7224 */ /* 0x000fe400078e0039 */
[----:B------:R-:W-:-:S04]  /*2b6b0*/  IMAD.WIDE.U32 R88, R52, R66, RZ ;  /* 0x0000004234587225 */ /* 0x000fc800078e00ff */
[----:B------:R-:W-:-:S04]  /*2b6c0*/  IMAD.WIDE.U32.X R30, R31, R63, R58, P6 ;  /* 0x0000003f1f1e7225 */ /* 0x000fc800030e043a */
        /* <DEDUP_REMOVED lines=17> */
.L_x_236:
[----:B------:R-:W-:Y:S01]  /*2b7e0*/  IMAD.WIDE.U32 R58, P3, R44, R69, R58 ;  /* 0x000000452c3a7225 */ /* 0x000fe2000786003a */
[----:B------:R-:W-:Y:S02]  /*2b7f0*/  ISETP.GE.U32.AND.EX P4, PT, R96, R42, PT, P0 ;  /* 0x0000002a6000720c */ /* 0x000fe40003f86100 */
[----:B------:R-:W-:Y:S01]  /*2b800*/  SEL R95, RZ, 0x1, P1 ;  /* 0x00000001ff5f7807 */ /* 0x000fe20000800000 */
[C---:B------:R-:W-:Y:S01]  /*2b810*/  IMAD.WIDE.U32 R56, R44.reuse, R66, RZ ;  /* 0x000000422c387225 */ /* 0x040fe200078e00ff */
[----:B------:R-:W-:Y:S02]  /*2b820*/  IADD3 R42, P6, PT, R55, R58, RZ ;  /* 0x0000003a372a7210 */ /* 0x000fe40007fde0ff */
[----:B------:R-:W-:Y:S01]  /*2b830*/  SEL R91, RZ, 0x1, P4 ;  /* 0x00000001ff5b7807 */ /* 0x000fe20002000000 */
[----:B------:R-:W-:Y:S01]  /*2b840*/  IMAD.WIDE.U32 R92, P0, R44, R67, R88 ;  /* 0x000000432c5c7225 */ /* 0x000fe20007800058 */
[----:B------:R-:W-:Y:S02]  /*2b850*/  LOP3.LUT R42, RZ, R42, RZ, 0x33, !PT ;  /* 0x0000002aff2a7212 */ /* 0x000fe400078e33ff */
[----:B------:R-:W-:Y:S01]  /*2b860*/  IADD3 R45, P1, PT, R97, R56, RZ ;  /* 0x00000038612d7210 */ /* 0x000fe20007f3e0ff */
[----:B------:R-:W-:Y:S01]  /*2b870*/  IMAD.X R55, RZ, RZ, RZ, P0 ;  /* 0x000000ffff377224 */ /* 0x000fe200000e06ff */
[----:B------:R-:W-:Y:S01]  /*2b880*/  IADD3 R47, P0, PT, R57, R92, RZ ;  /* 0x0000005c392f7210 */ /* 0x000fe20007f1e0ff */
[----:B------:R-:W-:Y:S01]  /*2b890*/  IMAD.X R89, RZ, RZ, RZ, P3 ;  /* 0x000000ffff597224 */ /* 0x000fe200018e06ff */
[----:B------:R-:W-:Y:S01]  /*2b8a0*/  ISETP.GT.U32.AND.EX P2, PT, R99, R42, PT, P2 ;  /* 0x0000002a6300720c */ /* 0x000fe20003f44120 */
[----:B------:R-:W-:Y:S01]  /*2b8b0*/  IMAD.MOV.U32 R88, RZ, RZ, R59 ;  /* 0x000000ffff587224 */ /* 0x000fe200078e003b */
[----:B------:R-:W-:Y:S01]  /*2b8c0*/  ISETP.GE.U32.AND P3, PT, R45, R56, PT ;  /* 0x000000382d00720c */ /* 0x000fe20003f66070 */
[----:B------:R-:W-:Y:S01]  /*2b8d0*/  IMAD.MOV.U32 R54, RZ, RZ, R93 ;  /* 0x000000ffff367224 */ /* 0x000fe200078e005d */
[----:B------:R-:W-:Y:S01]  /*2b8e0*/  IADD3 R59, P5, PT, R40, R46, RZ ;  /* 0x0000002e283b7210 */ /* 0x000fe20007fbe0ff */
[----:B------:R-:W-:Y:S01]  /*2b8f0*/  IMAD.X R40, R47, 0x1, R96, P1 ;  /* 0x000000012f287824 */ /* 0x000fe200008e0660 */
[----:B------:R-:W-:Y:S01]  /*2b900*/  SEL R53, RZ, 0x1, !P2 ;  /* 0x00000001ff357807 */ /* 0x000fe20005000000 */
[----:B------:R-:W-:Y:S01]  /*2b910*/  IMAD.WIDE.U32.X R56, R52, R69, R88, P6 ;  /* 0x0000004534387225 */ /* 0x000fe200030e0458 */
[----:B------:R-:W-:-:S02]  /*2b920*/  IADD3 R50, P1, P6, R91, R50, R95 ;  /* 0x000000325b327210 */ /* 0x000fc40007e3e05f */
[----:B------:R-:W-:Y:S01]  /*2b930*/  ISETP.GE.U32.AND P4, PT, R59, R46, PT ;  /* 0x0000002e3b00720c */ /* 0x000fe20003f86070 */
[----:B------:R-:W-:Y:S01]  /*2b940*/  IMAD.X R49, R49, 0x1, R60, P5 ;  /* 0x0000000131317824 */ /* 0x000fe200028e063c */
[----:B------:R-:W-:Y:S01]  /*2b950*/  IADD3.X R46, PT, PT, RZ, R51, RZ, P1, P6 ;  /* 0x00000033ff2e7210 */ /* 0x000fe20000fec4ff */
[----:B------:R-:W-:Y:S01]  /*2b960*/  IMAD.WIDE.U32.X R54, R52, R67, R54, P0 ;  /* 0x0000004334367225 */ /* 0x000fe200000e0436 */
[----:B------:R-:W-:Y:S02]  /*2b970*/  IADD3 R42, P2, PT, R53, R56, RZ ;  /* 0x00000038352a7210 */ /* 0x000fe40007f5e0ff */
[----:B------:R-:W-:Y:S02]  /*2b980*/  IADD3 R51, P1, PT, R59, R50, RZ ;  /* 0x000000323b337210 */ /* 0x000fe40007f3e0ff */
[----:B------:R-:W-:Y:S01]  /*2b990*/  IADD3 R89, P5, PT, R45, R42, RZ ;  /* 0x0000002a2d597210 */ /* 0x000fe20007fbe0ff */
[----:B------:R-:W-:Y:S01]  /*2b9a0*/  IMAD.X R57, RZ, RZ, R57, P2 ;  /* 0x000000ffff397224 */ /* 0x000fe200010e0639 */
[----:B------:R-:W-:Y:S01]  /*2b9b0*/  ISETP.GE.U32.AND P6, PT, R35, R100, PT ;  /* 0x000000642300720c */ /* 0x000fe20003fc6070 */
[----:B------:R-:W-:Y:S01]  /*2b9c0*/  IMAD.X R53, R49, 0x1, R46, P1 ;  /* 0x0000000131357824 */ /* 0x000fe200008e062e */
[----:B------:R-:W-:Y:S01]  /*2b9d0*/  ISETP.GE.U32.AND P2, PT, R51, R50, PT ;  /* 0x000000323300720c */ /* 0x000fe20003f46070 */
[----:B------:R-:W-:Y:S01]  /*2b9e0*/  IMAD.X R88, R40, 0x1, R57, P5 ;  /* 0x0000000128587824 */ /* 0x000fe200028e0639 */
[----:B------:R-:W-:-:S02]  /*2b9f0*/  ISETP.GE.U32.AND.EX P6, PT, R37, R98, PT, P6 ;  /* 0x000000622500720c */ /* 0x000fc40003fc6160 */
[----:B------:R-:W-:Y:S02]  /*2ba00*/  ISETP.GE.U32.AND.EX P3, PT, R40, R47, PT, P3 ;  /* 0x0000002f2800720c */ /* 0x000fe40003f66130 */
[----:B------:R-:W-:Y:S02]  /*2ba10*/  ISETP.GE.U32.AND P1, PT, R89, R42, PT ;  /* 0x0000002a5900720c */ /* 0x000fe40003f26070 */
[----:B------:R-:W-:Y:S01]  /*2ba20*/  ISETP.GE.U32.AND.EX P2, PT, R53, R46, PT, P2 ;  /* 0x0000002e3500720c */ /* 0x000fe20003f46120 */
[----:B------:R-:W-:Y:S01]  /*2ba30*/  IMAD.WIDE.U32 R46, R52, R64, RZ ;  /* 0x00000040342e7225 */ /* 0x000fe200078e00ff */
[----:B------:R-:W-:Y:S02]  /*2ba40*/  ISETP.GE.U32.AND.EX P4, PT, R49, R60, PT, P4 ;  /* 0x0000003c3100720c */ /* 0x000fe40003f86140 */
[----:B------:R-:W-:Y:S02]  /*2ba50*/  ISETP.EQ.U32.AND P5, PT, R29, R94, PT ;  /* 0x0000005e1d00720c */ /* 0x000fe40003fa2070 */
[----:B------:R-:W-:-:S02]  /*2ba60*/  SEL R40, RZ, 0xffffffff, P6 ;  /* 0xffffffffff287807 */ /* 0x000fc40003000000 */
[----:B------:R-:W-:Y:S02]  /*2ba70*/  ISETP.GE.U32.AND.EX P1, PT, R88, R57, PT, P1 ;  /* 0x000000395800720c */ /* 0x000fe40003f26110 */
[----:B------:R-:W-:Y:S02]  /*2ba80*/  ISETP.LT.U32.AND P0, PT, R29, R94, PT ;  /* 0x0000005e1d00720c */ /* 0x000fe40003f01070 */
[----:B------:R-:W-:Y:S01]  /*2ba90*/  ISETP.EQ.AND.EX P6, PT, R43, R90, !P6, P5 ;  /* 0x0000005a2b00720c */ /* 0x000fe200077c2350 */
[C---:B------:R-:W-:Y:S01]  /*2baa0*/  IMAD.WIDE.U32 R56, P5, R44.reuse, R65, R46 ;  /* 0x000000412c387225 */ /* 0x040fe200078a002e */
[----:B------:R-:W-:Y:S02]  /*2bab0*/  SEL R42, RZ, 0x1, P3 ;  /* 0x00000001ff2a7807 */ /* 0x000fe40001800000 */
[----:B------:R-:W-:Y:S01]  /*2bac0*/  SEL R50, RZ, 0x1, P4 ;  /* 0x00000001ff327807 */ /* 0x000fe20002000000 */
[----:B------:R-:W-:Y:S01]  /*2bad0*/  IMAD.WIDE.U32 R46, R44, R64, RZ ;  /* 0x000000402c2e7225 */ /* 0x000fe200078e00ff */
[----:B------:R-:W-:-:S02]  /*2bae0*/  SEL R49, RZ, 0x1, P2 ;  /* 0x00000001ff317807 */ /* 0x000fc40001000000 */
[C---:B------:R-:W-:Y:S01]  /*2baf0*/  IADD3 R29, P3, P4, R40.reuse, R29, -R94 ;  /* 0x0000001d281d7210 */ /* 0x040fe20007c7e85e */
[----:B------:R-:W-:Y:S01]  /*2bb00*/  IMAD.X R59, RZ, RZ, RZ, P5 ;  /* 0x000000ffff3b7224 */ /* 0x000fe200028e06ff */
[----:B------:R-:W-:Y:S01]  /*2bb10*/  SEL R45, RZ, 0x1, P1 ;  /* 0x00000001ff2d7807 */ /* 0x000fe20000800000 */
[----:B------:R-:W-:Y:S01]  /*2bb20*/  IMAD.MOV.U32 R58, RZ, RZ, R57 ;  /* 0x000000ffff3a7224 */ /* 0x000fe200078e0039 */
[----:B------:R-:W-:Y:S02]  /*2bb30*/  IADD3 R91, P1, P2, R49, R30, R50 ;  /* 0x0000001e315b7210 */ /* 0x000fe40007a3e032 */
[----:B------:R-:W-:Y:S02]  /*2bb40*/  IADD3.X R30, PT, PT, R40, R43, ~R90, P3, P4 ;  /* 0x0000002b281e7210 */ /* 0x000fe40001fe8c5a */
[----:B------:R-:W-:Y:S02]  /*2bb50*/  IADD3 R40, P3, P4, R45, R54, R42 ;  /* 0x000000362d287210 */ /* 0x000fe40007c7e02a */
[----:B------:R-:W-:Y:S01]  /*2bb60*/  ISETP.LT.U32.OR.EX P0, PT, R43, R90, P6, P0 ;  /* 0x0000005a2b00720c */ /* 0x000fe20003701500 */
[----:B------:R-:W-:Y:S01]  /*2bb70*/  IMAD.WIDE.U32 R42, R52, R62, RZ ;  /* 0x0000003e342a7225 */ /* 0x000fe200078e00ff */
[----:B------:R-:W-:-:S02]  /*2bb80*/  IADD3 R45, P5, PT, R51, R46, RZ ;  /* 0x0000002e332d7210 */ /* 0x000fc40007fbe0ff */
[----:B------:R-:W-:Y:S02]  /*2bb90*/  IADD3 R54, P6, PT, R47, R56, RZ ;  /* 0x000000382f367210 */ /* 0x000fe40007fde0ff */
[----:B------:R-:W-:Y:S02]  /*2bba0*/  IADD3.X R93, PT, PT, RZ, R31, RZ, P1, P2 ;  /* 0x0000001fff5d7210 */ /* 0x000fe40000fe44ff */
[----:B------:R-:W-:Y:S01]  /*2bbb0*/  ISETP.GE.U32.AND P1, PT, R45, R46, PT ;  /* 0x0000002e2d00720c */ /* 0x000fe20003f26070 */
[----:B------:R-:W-:Y:S01]  /*2bbc0*/  IMAD.WIDE.U32.X R46, R52, R65, R58, P6 ;  /* 0x00000041342e7225 */ /* 0x000fe200030e043a */
[----:B------:R-:W-:Y:S02]  /*2bbd0*/  ISETP.NE.U32.AND P6, PT, R91, RZ, PT ;  /* 0x000000ff5b00720c */ /* 0x000fe40003fc5070 */
[----:B------:R-:W-:Y:S01]  /*2bbe0*/  IADD3 R51, P2, PT, R45, R40, RZ ;  /* 0x000000282d337210 */ /* 0x000fe20007f5e0ff */
[----:B------:R-:W-:Y:S01]  /*2bbf0*/  IMAD.X R31, R54, 0x1, R53, P5 ;  /* 0x00000001361f7824 */ /* 0x000fe200028e0635 */
[----:B------:R-:W-:-:S02]  /*2bc00*/  ISETP.NE.AND.EX P6, PT, R93, RZ, PT, P6 ;  /* 0x000000ff5d00720c */ /* 0x000fc40003fc5360 */
[----:B------:R-:W-:Y:S02]  /*2bc10*/  IADD3.X R55, PT, PT, RZ, R55, RZ, P3, P4 ;  /* 0x00000037ff377210 */ /* 0x000fe40001fe84ff */
[----:B------:R-:W-:Y:S02]  /*2bc20*/  ISETP.GE.U32.AND P3, PT, R51, R40, PT ;  /* 0x000000283300720c */ /* 0x000fe40003f66070 */
[----:B------:R-:W-:Y:S01]  /*2bc30*/  ISETP.EQ.U32.AND P4, PT, R32, R61, PT ;  /* 0x0000003d2000720c */ /* 0x000fe20003f82070 */
[C---:B------:R-:W-:Y:S01]  /*2bc40*/  IMAD.X R50, R31.reuse, 0x1, R55, P2 ;  /* 0x000000011f327824 */ /* 0x040fe200010e0637 */
[----:B------:R-:W-:Y:S02]  /*2bc50*/  ISETP.GE.U32.AND.EX P1, PT, R31, R54, PT, P1 ;  /* 0x000000361f00720c */ /* 0x000fe40003f26110 */
[----:B------:R-:W-:Y:S02]  /*2bc60*/  SEL R40, RZ, 0xffffffff, !P0 ;  /* 0xffffffffff287807 */ /* 0x000fe40004000000 */
[----:B------:R-:W-:-:S02]  /*2bc70*/  ISETP.GE.U32.AND.EX P3, PT, R50, R55, PT, P3 ;  /* 0x000000373200720c */ /* 0x000fc40003f66130 */
[----:B------:R-:W-:Y:S01]  /*2bc80*/  ISETP.EQ.AND.EX P4, PT, R41, R106, P0, P4 ;  /* 0x0000006a2900720c */ /* 0x000fe20000782340 */
[----:B------:R-:W-:Y:S01]  /*2bc90*/  IMAD.WIDE.U32 R42, P0, R44, R63, R42 ;  /* 0x0000003f2c2a7225 */ /* 0x000fe2000780002a */
[----:B------:R-:W-:Y:S02]  /*2bca0*/  ISETP.LT.U32.AND P5, PT, R32, R61, PT ;  /* 0x0000003d2000720c */ /* 0x000fe40003fa1070 */
[----:B------:R-:W-:Y:S01]  /*2bcb0*/  SEL R53, RZ, 0x1, P1 ;  /* 0x00000001ff357807 */ /* 0x000fe20000800000 */
[----:B------:R-:W-:Y:S01]  /*2bcc0*/  IMAD.WIDE.U32 R44, R44, R62, RZ ;  /* 0x0000003e2c2c7225 */ /* 0x000fe200078e00ff */
        /* <DEDUP_REMOVED lines=11> */
.L_x_237:
[C---:B------:R-:W-:Y:S02]  /*2bd80*/  IADD3 R31, P6, P1, R40.reuse, R32, -R61 ;  /* 0x00000020281f7210 */ /* 0x040fe400079de83d */
[----:B------:R-:W-:Y:S02]  /*2bd90*/  IADD3 R46, P2, P3, R49, R46, R53 ;  /* 0x0000002e312e7210 */ /* 0x000fe40007b5e035 */
[----:B------:R-:W-:Y:S01]  /*2bda0*/  IADD3.X R32, PT, PT, R40, R41, ~R106, P6, P1 ;  /* 0x0000002928207210 */ /* 0x000fe200037e2c6a */
[----:B------:R-:W-:Y:S01]  /*2bdb0*/  IMAD.MOV.U32 R40, RZ, RZ, R43 ;  /* 0x000000ffff287224 */ /* 0x000fe200078e002b */
[----:B------:R-:W-:Y:S02]  /*2bdc0*/  IADD3.X R47, PT, PT, RZ, R47, RZ, P2, P3 ;  /* 0x0000002fff2f7210 */ /* 0x000fe400017e64ff */
[----:B------:R-:W-:Y:S01]  /*2bdd0*/  ISETP.LT.U32.OR.EX P4, PT, R41, R106, P4, P5 ;  /* 0x0000006a2900720c */ /* 0x000fe20002781550 */
[----:B------:R-:W-:Y:S01]  /*2bde0*/  IMAD.X R41, RZ, RZ, RZ, P0 ;  /* 0x000000ffff297224 */ /* 0x000fe200000e06ff */
[----:B------:R-:W-:-:S02]  /*2bdf0*/  ISETP.NE.U32.AND P2, PT, R33, R18, PT ;  /* 0x000000122100720c */ /* 0x000fc40003f45070 */
[----:B------:R-:W-:Y:S02]  /*2be00*/  ISETP.GE.U32.AND P1, PT, R33, R18, PT ;  /* 0x000000122100720c */ /* 0x000fe40003f26070 */
[----:B------:R-:W-:Y:S02]  /*2be10*/  IADD3 R119, P5, PT, R34, R44, RZ ;  /* 0x0000002c22777210 */ /* 0x000fe40007fbe0ff */
[----:B------:R-:W-:Y:S02]  /*2be20*/  IADD3 R45, P6, PT, R45, R42, RZ ;  /* 0x0000002a2d2d7210 */ /* 0x000fe40007fde0ff */
[CC--:B------:R-:W-:Y:S02]  /*2be30*/  ISETP.NE.OR.EX P2, PT, R39.reuse, R20.reuse, !P4, P2 ;  /* 0x000000142700720c */ /* 0x0c0fe40006745720 */
[----:B------:R-:W-:Y:S01]  /*2be40*/  ISETP.GE.U32.AND.EX P1, PT, R39, R20, PT, P1 ;  /* 0x000000142700720c */ /* 0x000fe20003f26110 */
[----:B------:R-:W-:Y:S01]  /*2be50*/  IMAD.X R36, R36, 0x1, R45, P5 ;  /* 0x0000000124247824 */ /* 0x000fe200028e062d */
[----:B------:R-:W-:Y:S01]  /*2be60*/  SEL R34, RZ, 0xffffffff, !P4 ;  /* 0xffffffffff227807 */ /* 0x000fe20006000000 */
[----:B------:R-:W-:Y:S01]  /*2be70*/  IMAD.WIDE.U32.X R52, R52, R63, R40, P6 ;  /* 0x0000003f34347225 */ /* 0x000fe200030e0428 */
[----:B------:R-:W-:-:S02]  /*2be80*/  ISETP.GE.U32.AND P3, PT, R119, R44, PT ;  /* 0x0000002c7700720c */ /* 0x000fc40003f66070 */
[C---:B------:R-:W-:Y:S02]  /*2be90*/  IADD3 R33, P5, P0, R34.reuse, R33, -R18 ;  /* 0x0000002122217210 */ /* 0x040fe400078be812 */
[----:B------:R-:W-:Y:S02]  /*2bea0*/  IADD3 R119, P4, PT, R119, R46, RZ ;  /* 0x0000002e77777210 */ /* 0x000fe40007f9e0ff */
[----:B------:R-:W-:Y:S02]  /*2beb0*/  IADD3.X R34, PT, PT, R34, R39, ~R20, P5, P0 ;  /* 0x0000002722227210 */ /* 0x000fe40002fe0c14 */
[----:B------:R-:W-:Y:S01]  /*2bec0*/  IADD3 R35, P5, PT, R35, -R100, RZ ;  /* 0x8000006423237210 */ /* 0x000fe20007fbe0ff */
[C---:B------:R-:W-:Y:S01]  /*2bed0*/  IMAD.X R104, R36.reuse, 0x1, R47, P4 ;  /* 0x0000000124687824 */ /* 0x040fe200020e062f */
[----:B------:R-:W-:Y:S02]  /*2bee0*/  ISETP.GE.U32.AND.EX P3, PT, R36, R45, PT, P3 ;  /* 0x0000002d2400720c */ /* 0x000fe40003f66130 */
[----:B------:R-:W-:Y:S01]  /*2bef0*/  ISETP.GE.U32.AND P0, PT, R119, R46, PT ;  /* 0x0000002e7700720c */ /* 0x000fe20003f06070 */
[----:B------:R-:W-:Y:S01]  /*2bf00*/  IMAD.X R36, R37, 0x1, ~R98, P5 ;  /* 0x0000000125247824 */ /* 0x000fe200028e0e62 */
[----:B------:R-:W-:Y:S11]  /*2bf10*/  @P2 BRA P1, `(.L_x_238) ;  /* 0x0000000000642947 */ /* 0x000ff60000800000 */
        /* <DEDUP_REMOVED lines=8> */
[----:B------:R-:W-:Y:S02]  /*2bfa0*/  ISETP.LT.U32.AND P4, PT, R42, R29, PT ;  /* 0x0000001d2a00720c */ /* 0x000fe40003f81070 */
        /* <DEDUP_REMOVED lines=16> */
.L_x_238:
[----:B------:R-:W-:Y:S01]  /*2c0b0*/  SHF.L.W.U32.HI R40, R36, 0x1, R29 ;  /* 0x0000000124287819 */ /* 0x000fe20000010e1d */
[----:B------:R-:W-:Y:S01]  /*2c0c0*/  IMAD.SHL.U32 R55, R31, 0x2, RZ ;  /* 0x000000021f377824 */ /* 0x000fe200078e00ff */
[----:B------:R-:W-:Y:S01]  /*2c0d0*/  ISETP.GE.U32.AND.EX P0, PT, R104, R47, PT, P0 ;  /* 0x0000002f6800720c */ /* 0x000fe20003f06100 */
[----:B------:R-:W-:Y:S01]  /*2c0e0*/  IMAD.SHL.U32 R56, R33, 0x2, RZ ;  /* 0x0000000221387824 */ /* 0x000fe200078e00ff */
[----:B------:R-:W-:Y:S01]  /*2c0f0*/  ISETP.GE.AND P4, PT, R36, RZ, PT ;  /* 0x000000ff2400720c */ /* 0x000fe20003f86270 */
[----:B------:R-:W-:Y:S01]  /*2c100*/  IMAD.SHL.U32 R43, R35, 0x2, RZ ;  /* 0x00000002232b7824 */ /* 0x000fe200078e00ff */
[----:B------:R-:W-:Y:S02]  /*2c110*/  SHF.L.W.U32.HI R39, R29, 0x1, R30 ;  /* 0x000000011d277819 */ /* 0x000fe40000010e1e */
[----:B------:R-:W-:Y:S02]  /*2c120*/  ISETP.EQ.U32.AND P1, PT, R40, R29, PT ;  /* 0x0000001d2800720c */ /* 0x000fe40003f22070 */
[----:B------:R-:W-:-:S02]  /*2c130*/  SEL R41, RZ, 0x1, P3 ;  /* 0x00000001ff297807 */ /* 0x000fc40001800000 */
[----:B------:R-:W-:Y:S02]  /*2c140*/  SEL R37, RZ, 0x1, P0 ;  /* 0x00000001ff257807 */ /* 0x000fe40000000000 */
[----:B------:R-:W-:Y:S02]  /*2c150*/  ISETP.EQ.AND.EX P3, PT, R39, R30, !P4, P1 ;  /* 0x0000001e2700720c */ /* 0x000fe40006762310 */
[----:B------:R-:W-:Y:S02]  /*2c160*/  ISETP.LT.U32.AND P2, PT, R40, R29, PT ;  /* 0x0000001d2800720c */ /* 0x000fe40003f41070 */
[----:B------:R-:W-:Y:S02]  /*2c170*/  IADD3 R37, P0, P1, R37, R52, R41 ;  /* 0x0000003425257210 */ /* 0x000fe4000791e029 */
[----:B------:R-:W-:Y:S02]  /*2c180*/  ISETP.LT.U32.OR.EX P3, PT, R39, R30, P3, P2 ;  /* 0x0000001e2700720c */ /* 0x000fe40001f61520 */
[----:B------:R-:W-:-:S02]  /*2c190*/  IADD3.X R53, PT, PT, RZ, R53, RZ, P0, P1 ;  /* 0x00000035ff357210 */ /* 0x000fc400007e24ff */
[----:B------:R-:W-:Y:S02]  /*2c1a0*/  ISETP.NE.U32.AND P0, PT, R51, R66, PT ;  /* 0x000000423300720c */ /* 0x000fe40003f05070 */
[----:B------:R-:W-:Y:S02]  /*2c1b0*/  IADD3 R37, P4, PT, R38, R37, RZ ;  /* 0x0000002526257210 */ /* 0x000fe40007f9e0ff */
[----:B------:R-:W-:Y:S02]  /*2c1c0*/  SEL R44, RZ, 0x1, !P3 ;  /* 0x00000001ff2c7807 */ /* 0x000fe40005800000 */
[----:B------:R-:W-:Y:S01]  /*2c1d0*/  ISETP.LT.U32.AND P1, PT, R89, R68, PT ;  /* 0x000000445900720c */ /* 0x000fe20003f21070 */
[----:B------:R-:W-:Y:S01]  /*2c1e0*/  IMAD.X R48, R48, 0x1, R53, P4 ;  /* 0x0000000130307824 */ /* 0x000fe200020e0635 */
[----:B------:R-:W-:Y:S02]  /*2c1f0*/  ISETP.NE.AND.EX P0, PT, R50, R67, PT, P0 ;  /* 0x000000433200720c */ /* 0x000fe40003f05300 */
[----:B------:R-:W-:-:S02]  /*2c200*/  LOP3.LUT R44, R55, R44, RZ, 0xfc, !PT ;  /* 0x0000002c372c7212 */ /* 0x000fc400078efcff */
[----:B------:R-:W-:Y:S02]  /*2c210*/  ISETP.LT.U32.AND.EX P0, PT, R88, R69, !P0, P1 ;  /* 0x000000455800720c */ /* 0x000fe40004701110 */
[----:B------:R-:W-:Y:S02]  /*2c220*/  ISETP.GE.U32.AND P1, PT, R37, R62, PT ;  /* 0x0000003e2500720c */ /* 0x000fe40003f26070 */
[----:B------:R-:W-:Y:S02]  /*2c230*/  ISETP.LT.U32.AND P6, PT, R51, R66, PT ;  /* 0x000000423300720c */ /* 0x000fe40003fc1070 */
[----:B------:R-:W-:Y:S02]  /*2c240*/  SHF.L.U64.HI R57, R31, 0x1, R32 ;  /* 0x000000011f397819 */ /* 0x000fe40000010220 */
[----:B------:R-:W-:Y:S02]  /*2c250*/  ISETP.EQ.U32.AND P5, PT, R44, R31, PT ;  /* 0x0000001f2c00720c */ /* 0x000fe40003fa2070 */
[----:B------:R-:W-:-:S02]  /*2c260*/  ISETP.GE.U32.AND.EX P1, PT, R48, R63, PT, P1 ;  /* 0x0000003f3000720c */ /* 0x000fc40003f26110 */
[----:B------:R-:W-:Y:S02]  /*2c270*/  ISETP.LT.U32.AND P4, PT, R44, R31, PT ;  /* 0x0000001f2c00720c */ /* 0x000fe40003f81070 */
[----:B------:R-:W-:Y:S02]  /*2c280*/  ISETP.EQ.AND.EX P5, PT, R57, R32, P3, P5 ;  /* 0x000000203900720c */ /* 0x000fe40001fa2350 */
[----:B------:R-:W-:Y:S02]  /*2c290*/  ISETP.LT.U32.OR.EX P0, PT, R50, R67, P0, P6 ;  /* 0x000000433200720c */ /* 0x000fe40000701560 */
[----:B------:R-:W-:Y:S02]  /*2c2a0*/  ISETP.EQ.U32.AND P3, PT, R119, R64, PT ;  /* 0x000000407700720c */ /* 0x000fe40003f62070 */
[----:B------:R-:W-:Y:S02]  /*2c2b0*/  ISETP.LT.U32.OR.EX P4, PT, R57, R32, P5, P4 ;  /* 0x000000203900720c */ /* 0x000fe40002f81540 */
[----:B------:R-:W-:-:S02]  /*2c2c0*/  LOP3.LUT R2, R2, 0xffffffdf, RZ, 0xc0, !PT ;  /* 0xffffffdf02027812 */ /* 0x000fc400078ec0ff */
[-C--:B------:R-:W-:Y:S02]  /*2c2d0*/  ISETP.EQ.AND.EX P0, PT, R104, R65.reuse, P0, P3 ;  /* 0x000000416800720c */ /* 0x080fe40000702330 */
[----:B------:R-:W-:Y:S02]  /*2c2e0*/  ISETP.LT.U32.AND P3, PT, R119, R64, PT ;  /* 0x000000407700720c */ /* 0x000fe40003f61070 */
[----:B------:R-:W-:Y:S02]  /*2c2f0*/  SEL R41, RZ, 0x1, !P4 ;  /* 0x00000001ff297807 */ /* 0x000fe40006000000 */
[----:B------:R-:W-:Y:S02]  /*2c300*/  @P6 LOP3.LUT R2, R2, 0x20, RZ, 0xfc, !PT ;  /* 0x0000002002026812 */ /* 0x000fe400078efcff */
[----:B------:R-:W-:Y:S02]  /*2c310*/  ISETP.LT.U32.OR.EX P6, PT, R104, R65, P0, P3 ;  /* 0x000000416800720c */ /* 0x000fe400007c1530 */
[----:B------:R-:W-:-:S02]  /*2c320*/  @P1 ISETP.NE.U32.AND P3, PT, R37, R62, PT ;  /* 0x0000003e2500120c */ /* 0x000fc40003f65070 */
[----:B------:R-:W-:Y:S02]  /*2c330*/  LOP3.LUT R38, R56, R41, RZ, 0xfc, !PT ;  /* 0x0000002938267212 */ /* 0x000fe400078efcff */
[----:B------:R-:W-:Y:S02]  /*2c340*/  PLOP3.LUT P0, PT, PT, PT, PT, 0x8, 0x80 ;  /* 0x000000000080781c */ /* 0x000fe40003f0e170 */
[----:B------:R-:W-:Y:S02]  /*2c350*/  @P1 ISETP.NE.OR.EX P0, PT, R48, R63, !P6, P3 ;  /* 0x0000003f3000120c */ /* 0x000fe40007705730 */
[----:B------:R-:W-:Y:S02]  /*2c360*/  SHF.L.U64.HI R49, R33, 0x1, R34 ;  /* 0x0000000121317819 */ /* 0x000fe40000010222 */
[----:B------:R-:W-:Y:S02]  /*2c370*/  ISETP.GE.U32.AND P3, PT, R38, R33, PT ;  /* 0x000000212600720c */ /* 0x000fe40003f66070 */
[----:B------:R-:W-:-:S02]  /*2c380*/  PLOP3.LUT P1, PT, PT, PT, PT, 0x80, 0x8 ;  /* 0x000000000008781c */ /* 0x000fc40003f2f070 */
[----:B------:R-:W-:Y:S02]  /*2c390*/  ISETP.GE.U32.AND.EX P3, PT, R49, R34, PT, P3 ;  /* 0x000000223100720c */ /* 0x000fe40003f66130 */
[----:B------:R-:W-:Y:S02]  /*2c3a0*/  SHF.L.U64.HI R42, R35, 0x1, R36 ;  /* 0x00000001232a7819 */ /* 0x000fe40000010224 */
[----:B------:R-:W-:Y:S02]  /*2c3b0*/  LOP3.LUT R2, R2, 0xffffffef, RZ, 0xc0, !PT ;  /* 0xffffffef02027812 */ /* 0x000fe400078ec0ff */
[----:B------:R-:W-:Y:S02]  /*2c3c0*/  LOP3.LUT R41, R56, R41, RZ, 0xfc, !PT ;  /* 0x0000002938297212 */ /* 0x000fe400078efcff */
[----:B------:R-:W-:Y:S02]  /*2c3d0*/  @P6 LOP3.LUT R2, R2, 0x10, RZ, 0xfc, !PT ;  /* 0x0000001002026812 */ /* 0x000fe400078efcff */
[----:B------:R-:W-:-:S02]  /*2c3e0*/  ISETP.EQ.U32.AND P6, PT, R44, R64, PT ;  /* 0x000000402c00720c */ /* 0x000fc40003fc2070 */
[----:B------:R-:W-:Y:S02]  /*2c3f0*/  LOP3.LUT R2, R2, 0xfffffffe, RZ, 0xc0, !PT ;  /* 0xfffffffe02027812 */ /* 0x000fe400078ec0ff */
[----:B------:R-:W-:-:S04]  /*2c400*/  @P3 ISETP.EQ.U32.AND P5, PT, R38, R33, PT ;  /* 0x000000212600320c */ /* 0x000fc80003fa2070 */
[----:B------:R-:W-:Y:S02]  /*2c410*/  @P3 ISETP.EQ.AND.EX P1, PT, R49, R34, P4, P5 ;  /* 0x000000223100320c */ /* 0x000fe40002722350 */
[----:B------:R-:W-:Y:S02]  /*2c420*/  ISETP.NE.U32.AND P3, PT, R40, R66, PT ;  /* 0x000000422800720c */ /* 0x000fe40003f65070 */
[----:B------:R-:W-:Y:S02]  /*2c430*/  ISETP.LT.U32.AND P5, PT, R43, R68, PT ;  /* 0x000000442b00720c */ /* 0x000fe40003fa1070 */
[----:B------:R-:W-:Y:S02]  /*2c440*/  ISETP.NE.AND.EX P3, PT, R39, R67, PT, P3 ;  /* 0x000000432700720c */ /* 0x000fe40003f65330 */
[----:B------:R-:W-:Y:S02]  /*2c450*/  ISETP.LT.U32.AND P4, PT, R44, R64, PT ;  /* 0x000000402c00720c */ /* 0x000fe40003f81070 */
[----:B------:R-:W-:-:S02]  /*2c460*/  ISETP.LT.U32.AND.EX P5, PT, R42, R69, !P3, P5 ;  /* 0x000000452a00720c */ /* 0x000fc40005fa1150 */
[----:B------:R-:W-:-:S04]  /*2c470*/  ISETP.LT.U32.AND P3, PT, R40, R66, PT ;  /* 0x000000422800720c */ /* 0x000fc80003f61070 */
[----:B------:R-:W-:-:S04]  /*2c480*/  ISETP.LT.U32.OR.EX P5, PT, R39, R67, P5, P3 ;  /* 0x000000432700720c */ /* 0x000fc80002fa1530 */
[----:B------:R-:W-:-:S04]  /*2c490*/  ISETP.EQ.AND.EX P5, PT, R57, R65, P5, P6 ;  /* 0x000000413900720c */ /* 0x000fc80002fa2360 */
[----:B------:R-:W-:Y:S02]  /*2c4a0*/  ISETP.LT.U32.OR.EX P6, PT, R57, R65, P5, P4 ;  /* 0x000000413900720c */ /* 0x000fe40002fc1540 */
[----:B------:R-:W-:Y:S02]  /*2c4b0*/  ISETP.GE.U32.AND P5, PT, R41, R62, PT ;  /* 0x0000003e2900720c */ /* 0x000fe40003fa6070 */
[----:B------:R-:W-:Y:S02]  /*2c4c0*/  PLOP3.LUT P4, PT, PT, PT, PT, 0x8, 0x80 ;  /* 0x000000000080781c */ /* 0x000fe40003f8e170 */
[----:B------:R-:W-:-:S07]  /*2c4d0*/  ISETP.GE.U32.AND.EX P5, PT, R49, R63, PT, P5 ;  /* 0x0000003f3100720c */ /* 0x000fce0003fa6150 */
[----:B------:R-:W-:-:S06]  /*2c4e0*/  @P6 LOP3.LUT R2, R2, 0x1, RZ, 0xfc, !PT ;  /* 0x0000000102026812 */ /* 0x000fcc00078efcff */
[----:B------:R-:W-:Y:S05]  /*2c4f0*/  @!P5 BRA `(.L_x_239) ;  /* 0x000000000038d947 */ /* 0x000fea0003800000 */
        /* <DEDUP_REMOVED lines=14> */
.L_x_239:
[----:B------:R-:W-:Y:S02]  /*2c5e0*/  PLOP3.LUT P1, PT, P1, P4, PT, 0xf8, 0x8f ;  /* 0x00000000008f781c */ /* 0x000fe40000f29f70 */
[----:B------:R-:W-:Y:S02]  /*2c5f0*/  ISETP.GE.U32.AND P4, PT, R43, R68, PT ;  /* 0x000000442b00720c */ /* 0x000fe40003f86070 */
[----:B------:R-:W-:Y:S02]  /*2c600*/  ISETP.EQ.U32.AND P5, PT, R40, R66, PT ;  /* 0x000000422800720c */ /* 0x000fe40003fa2070 */
[----:B------:R-:W-:Y:S02]  /*2c610*/  ISETP.GE.U32.AND.EX P4, PT, R42, R69, PT, P4 ;  /* 0x000000452a00720c */ /* 0x000fe40003f86140 */
[----:B------:R-:W-:Y:S02]  /*2c620*/  SEL R102, R68, RZ, P1 ;  /* 0x000000ff44667207 */ /* 0x000fe40000800000 */
[----:B------:R-:W-:-:S02]  /*2c630*/  ISETP.EQ.AND.EX P5, PT, R39, R67, !P4, P5 ;  /* 0x000000432700720c */ /* 0x000fc400067a2350 */
[----:B------:R-:W-:Y:S02]  /*2c640*/  SEL R41, RZ, 0x1, P4 ;  /* 0x00000001ff297807 */ /* 0x000fe40002000000 */
[----:B------:R-:W-:Y:S02]  /*2c650*/  ISETP.LT.U32.OR.EX P5, PT, R39, R67, P5, P3 ;  /* 0x000000432700720c */ /* 0x000fe40002fa1530 */
[----:B------:R-:W-:Y:S02]  /*2c660*/  IADD3 R41, P3, PT, R41, R66, RZ ;  /* 0x0000004229297210 */ /* 0x000fe40007f7e0ff */
[----:B------:R-:W-:Y:S02]  /*2c670*/  SEL R91, R69, RZ, P1 ;  /* 0x000000ff455b7207 */ /* 0x000fe40000800000 */
[----:B------:R-:W-:Y:S01]  /*2c680*/  SEL R41, R41, RZ, P1 ;  /* 0x000000ff29297207 */ /* 0x000fe20000800000 */
[----:B------:R-:W-:Y:S01]  /*2c690*/  IMAD.X R38, RZ, RZ, R67, P3 ;  /* 0x000000ffff267224 */ /* 0x000fe200018e0643 */
[----:B------:R-:W-:-:S02]  /*2c6a0*/  IADD3 R102, P4, PT, -R102, R43, RZ ;  /* 0x0000002b66667210 */ /* 0x000fc40007f9e1ff */
[----:B------:R-:W-:Y:S02]  /*2c6b0*/  IADD3 R92, P3, PT, R40, -R41, RZ ;  /* 0x80000029285c7210 */ /* 0x000fe40007f7e0ff */
[----:B------:R-:W-:Y:S01]  /*2c6c0*/  SEL R38, R38, RZ, P1 ;  /* 0x000000ff26267207 */ /* 0x000fe20000800000 */
[----:B------:R-:W-:Y:S01]  /*2c6d0*/  IMAD.X R91, R42, 0x1, ~R91, P4 ;  /* 0x000000012a5b7824 */ /* 0x000fe200020e0e5b */
[----:B------:R-:W-:Y:S01]  /*2c6e0*/  SEL R47, RZ, 0x1, !P5 ;  /* 0x00000001ff2f7807 */ /* 0x000fe20006800000 */
[-C--:B------:R-:W-:Y:S01]  /*2c6f0*/  IMAD.WIDE.U32 R52, R102, R102.reuse, RZ ;  /* 0x0000006666347225 */ /* 0x080fe200078e00ff */
[----:B------:R-:W-:Y:S02]  /*2c700*/  P2R R101, PR, RZ, 0x1 ;  /* 0x00000001ff657803 */ /* 0x000fe40000000000 */
[----:B------:R-:W-:Y:S01]  /*2c710*/  LOP3.LUT P0, RZ, R2, 0x1, RZ, 0xc0, !PT ;  /* 0x0000000102ff7812 */ /* 0x000fe2000780c0ff */
[----:B------:R-:W-:Y:S01]  /*2c720*/  IMAD.X R93, R39, 0x1, ~R38, P3 ;  /* 0x00000001275d7824 */ /* 0x000fe200018e0e26 */
[----:B------:R-:W-:Y:S01]  /*2c730*/  ISETP.NE.U32.AND P3, PT, R40, R29, PT ;  /* 0x0000001d2800720c */ /* 0x000fe20003f65070 */
[----:B------:R-:W-:Y:S01]  /*2c740*/  IMAD.WIDE.U32 R40, R92, R102, RZ ;  /* 0x000000665c287225 */ /* 0x000fe200078e00ff */
[----:B------:R-:W-:-:S02]  /*2c750*/  LOP3.LUT R2, R2, 0xfffffffb, RZ, 0xc0, !PT ;  /* 0xfffffffb02027812 */ /* 0x000fc400078ec0ff */
[----:B------:R-:W-:Y:S01]  /*2c760*/  ISETP.NE.AND.EX P3, PT, R39, R30, PT, P3 ;  /* 0x0000001e2700720c */ /* 0x000fe20003f65330 */
[----:B------:R-:W-:Y:S01]  /*2c770*/  IMAD.WIDE.U32 R44, R93, R102, RZ ;  /* 0x000000665d2c7225 */ /* 0x000fe200078e00ff */
[----:B------:R-:W-:Y:S02]  /*2c780*/  LOP3.LUT R2, R2, 0xfffffff7, RZ, 0xc0, !PT ;  /* 0xfffffff702027812 */ /* 0x000fe400078ec0ff */
[----:B------:R-:W-:-:S04]  /*2c790*/  ISETP.LT.AND P3, PT, R36, RZ, !P3 ;  /* 0x000000ff2400720c */ /* 0x000fc80005f61270 */
[----:B------:R-:W-:Y:S01]  /*2c7a0*/  ISETP.LT.U32.OR.EX P2, PT, R39, R30, P3, P2 ;  /* 0x0000001e2700720c */ /* 0x000fe20001f41520 */
[----:B------:R-:W-:-:S04]  /*2c7b0*/  IMAD.WIDE.U32 R38, R91, R102, RZ ;  /* 0x000000665b267225 */ /* 0x000fc800078e00ff */
[----:B------:R-:W-:-:S04]  /*2c7c0*/  IMAD.WIDE.U32 R38, P3, R102, R91, R38 ;  /* 0x0000005b66267225 */ /* 0x000fc80007860026 */
[----:B------:R-:W-:Y:S01]  /*2c7d0*/  IMAD.X R43, RZ, RZ, RZ, P3 ;  /* 0x000000ffff2b7224 */ /* 0x000fe200018e06ff */
[----:B------:R-:W-:Y:S01]  /*2c7e0*/  IADD3 R53, P3, PT, R53, R38, RZ ;  /* 0x0000002635357210 */ /* 0x000fe20007f7e0ff */
[----:B------:R-:W-:-:S04]  /*2c7f0*/  IMAD.MOV.U32 R42, RZ, RZ, R39 ;  /* 0x000000ffff2a7224 */ /* 0x000fc800078e0027 */
[----:B------:R-:W-:-:S04]  /*2c800*/  IMAD.WIDE.U32.X R42, R91, R91, R42, P3 ;  /* 0x0000005b5b2a7225 */ /* 0x000fc800018e042a */
[----:B------:R-:W-:Y:S01]  /*2c810*/  IMAD.WIDE.U32 R38, P3, R92, R91, R44 ;  /* 0x0000005b5c267225 */ /* 0x000fe2000786002c */
[----:B------:R-:W-:Y:S02]  /*2c820*/  SEL R44, RZ, 0x1, !P2 ;  /* 0x00000001ff2c7807 */ /* 0x000fe40005000000 */
[----:B------:R-:W-:Y:S02]  /*2c830*/  IADD3 R105, P4, PT, R41, R38, RZ ;  /* 0x0000002629697210 */ /* 0x000fe40007f9e0ff */
[----:B------:R-:W-:Y:S02]  /*2c840*/  IADD3 R41, P5, PT, R42, R40, RZ ;  /* 0x000000282a297210 */ /* 0x000fe40007fbe0ff */
[----:B------:R-:W-:-:S03]  /*2c850*/  LOP3.LUT R60, R55, R44, RZ, 0xfc, !PT ;  /* 0x0000002c373c7212 */ /* 0x000fc600078efcff */
[----:B------:R-:W-:Y:S01]  /*2c860*/  IMAD.X R54, R105, 0x1, R43, P5 ;  /* 0x0000000169367824 */ /* 0x000fe200028e062b */
[----:B------:R-:W-:Y:S01]  /*2c870*/  IADD3 R96, P5, PT, R47, R64, RZ ;  /* 0x000000402f607210 */ /* 0x000fe20007fbe0ff */
[----:B------:R-:W-:-:S03]  /*2c880*/  IMAD.WIDE.U32 R42, R91, R92, RZ ;  /* 0x0000005c5b2a7225 */ /* 0x000fc600078e00ff */
[----:B------:R-:W-:Y:S01]  /*2c890*/  SEL R96, R96, RZ, P1 ;  /* 0x000000ff60607207 */ /* 0x000fe20000800000 */
[----:B------:R-:W-:Y:S02]  /*2c8a0*/  IMAD.X R38, RZ, RZ, R65, P5 ;  /* 0x000000ffff267224 */ /* 0x000fe400028e0641 */
[----:B------:R-:W-:-:S03]  /*2c8b0*/  IMAD.WIDE.U32 R42, P5, R93, R102, R42 ;  /* 0x000000665d2a7225 */ /* 0x000fc600078a002a */
[----:B------:R-:W-:Y:S01]  /*2c8c0*/  SEL R38, R38, RZ, P1 ;  /* 0x000000ff26267207 */ /* 0x000fe20000800000 */
        /* <DEDUP_REMOVED lines=24> */
[----:B------:R-:W-:-:S03]  /*2ca50*/  IMAD.WIDE.U32 R42, R92, R92, RZ ;  /* 0x0000005c5c2a7225 */ /* 0x000fc600078e00ff */
[----:B------:R-:W-:Y:S01]  /*2ca60*/  ISETP.GE.U32.AND.EX P3, PT, R105, R54, PT, P3 ;  /* 0x000000366900720c */ /* 0x000fe20003f66130 */
[----:B------:R-:W-:-:S03]  /*2ca70*/  IMAD.WIDE.U32 R54, R93, R92, RZ ;  /* 0x0000005c5d367225 */ /* 0x000fc600078e00ff */
[----:B------:R-:W-:Y:S01]  /*2ca80*/  SEL R47, RZ, 0x1, P3 ;  /* 0x00000001ff2f7807 */ /* 0x000fe20001800000 */
[----:B------:R-:W-:-:S04]  /*2ca90*/  IMAD.WIDE.U32 R40, R102, R96, RZ ;  /* 0x0000006066287225 */ /* 0x000fc800078e00ff */
[----:B------:R-:W-:-:S03]  /*2caa0*/  IMAD.WIDE.U32 R54, P3, R92, R93, R54 ;  /* 0x0000005d5c367225 */ /* 0x000fc60007860036 */
[----:B------:R-:W-:Y:S02]  /*2cab0*/  IADD3 R59, P4, PT, R43, R54, RZ ;  /* 0x000000362b3b7210 */ /* 0x000fe40007f9e0ff */
        /* <DEDUP_REMOVED lines=8> */
[----:B------:R-:W-:-:S02]  /*2cb40*/  LOP3.LUT P6, RZ, R2, 0x4, RZ, 0xc0, !PT ;  /* 0x0000000402ff7812 */ /* 0x000fc400078cc0ff */
[----:B------:R-:W-:Y:S02]  /*2cb50*/  ISETP.LT.U32.OR.EX P2, PT, R57, R32, P5, P2 ;  /* 0x000000203900720c */ /* 0x000fe40002f41520 */
[----:B------:R-:W-:Y:S02]  /*2cb60*/  IADD3 R60, P5, PT, R39, R62, RZ ;  /* 0x0000003e273c7210 */ /* 0x000fe40007fbe0ff */
[----:B------:R-:W-:Y:S02]  /*2cb70*/  SEL R39, RZ, 0x1, !P2 ;  /* 0x00000001ff277807 */ /* 0x000fe40005000000 */
[----:B------:R-:W-:Y:S01]  /*2cb80*/  SEL R60, R60, RZ, P1 ;  /* 0x000000ff3c3c7207 */ /* 0x000fe20000800000 */
[----:B------:R-:W-:Y:S01]  /*2cb90*/  IMAD.X R38, RZ, RZ, R63, P5 ;  /* 0x000000ffff267224 */ /* 0x000fe200028e063f */
[----:B------:R-:W-:Y:S02]  /*2cba0*/  LOP3.LUT R39, R56, R39, RZ, 0xfc, !PT ;  /* 0x0000002738277212 */ /* 0x000fe400078efcff */
[----:B------:R-:W-:-:S02]  /*2cbb0*/  LOP3.LUT P5, RZ, R2, 0x8, RZ, 0xc0, !PT ;  /* 0x0000000802ff7812 */ /* 0x000fc400078ac0ff */
[----:B------:R-:W-:Y:S02]  /*2cbc0*/  SEL R38, R38, RZ, P1 ;  /* 0x000000ff26267207 */ /* 0x000fe40000800000 */
[----:B------:R-:W-:Y:S02]  /*2cbd0*/  IADD3 R60, P1, PT, -R60, R39, RZ ;  /* 0x000000273c3c7210 */ /* 0x000fe40007f3e1ff */
[----:B------:R-:W-:-:S03]  /*2cbe0*/  LOP3.LUT R2, R2, 0xfffffffd, RZ, 0xc0, !PT ;  /* 0xfffffffd02027812 */ /* 0x000fc600078ec0ff */
        /* <DEDUP_REMOVED lines=9> */
[----:B------:R-:W-:Y:S01]  /*2cc80*/  IMAD.WIDE.U32 R38, P0, R60, R91, R38 ;  /* 0x0000005b3c267225 */ /* 0x000fe20007800026 */
[----:B------:R-:W-:-:S03]  /*2cc90*/  ISETP.GE.U32.AND.EX P1, PT, R58, R44, PT, P1 ;  /* 0x0000002c3a00720c */ /* 0x000fc60003f26110 */
[----:B------:R-:W-:Y:S01]  /*2cca0*/  IMAD.WIDE.U32 R40, R60, R102, RZ ;  /* 0x000000663c287225 */ /* 0x000fe200078e00ff */
[----:B------:R-:W-:-:S04]  /*2ccb0*/  SEL R97, RZ, 0x1, P1 ;  /* 0x00000001ff617807 */ /* 0x000fc80000800000 */
[----:B------:R-:W-:Y:S01]  /*2ccc0*/  IADD3 R97, P1, P2, R40, R56, R97 ;  /* 0x0000003828617210 */ /* 0x000fe20007a3e061 */
[----:B------:R-:W-:-:S03]  /*2ccd0*/  IMAD.MOV.U32 R56, RZ, RZ, R55 ;  /* 0x000000ffff387224 */ /* 0x000fc600078e0037 */
[----:B------:R-:W-:Y:S02]  /*2cce0*/  @P0 LOP3.LUT R2, R2, 0x2, RZ, 0xfc, !PT ;  /* 0x0000000202020812 */ /* 0x000fe400078efcff */
[----:B------:R-:W-:-:S04]  /*2ccf0*/  IADD3 R38, P0, PT, R41, R38, RZ ;  /* 0x0000002629267210 */ /* 0x000fc80007f1e0ff */
[----:B------:R-:W-:Y:S01]  /*2cd00*/  IADD3.X R99, PT, PT, R38, R57, RZ, P1, P2 ;  /* 0x0000003926637210 */ /* 0x000fe20000fe44ff */
[----:B------:R-:W-:Y:S01]  /*2cd10*/  IMAD.X R57, RZ, RZ, RZ, P3 ;  /* 0x000000ffff397224 */ /* 0x000fe200018e06ff */
[----:B------:R-:W-:Y:S01]  /*2cd20*/  ISETP.GE.U32.AND P1, PT, R43, R42, PT ;  /* 0x0000002a2b00720c */ /* 0x000fe20003f26070 */
[----:B------:R-:W-:-:S03]  /*2cd30*/  IMAD.WIDE.U32.X R56, R93, R93, R56, P4 ;  /* 0x0000005d5d387225 */ /* 0x000fc600020e0438 */
[----:B------:R-:W-:-:S04]  /*2cd40*/  ISETP.GE.U32.AND.EX P1, PT, R54, R59, PT, P1 ;  /* 0x0000003b3600720c */ /* 0x000fc80003f26110 */
[----:B------:R-:W-:Y:S02]  /*2cd50*/  SEL R41, RZ, 0x1, P1 ;  /* 0x00000001ff297807 */ /* 0x000fe40000800000 */
[----:B------:R-:W-:Y:S01]  /*2cd60*/  ISETP.GE.U32.AND P1, PT, R47, R43, PT ;  /* 0x0000002b2f00720c */ /* 0x000fe20003f26070 */
[----:B------:R-:W-:-:S03]  /*2cd70*/  IMAD.WIDE.U32 R42, R52, R70, RZ ;  /* 0x00000046342a7225 */ /* 0x000fc600078e00ff */
[----:B------:R-:W-:Y:S01]  /*2cd80*/  ISETP.GE.U32.AND.EX P1, PT, R103, R54, PT, P1 ;  /* 0x000000366700720c */ /* 0x000fe20003f26110 */
[----:B------:R-:W-:-:S03]  /*2cd90*/  IMAD.WIDE.U32 R54, R42, R68, RZ ;  /* 0x000000442a367225 */ /* 0x000fc600078e00ff */
        /* <DEDUP_REMOVED lines=17> */
[----:B------:R-:W-:Y:S01]  /*2ceb0*/  SEL R43, RZ, 0x1, !P1 ;  /* 0x00000001ff2b7807 */ /* 0x000fe20004800000 */
[----:B------:R-:W-:-:S03]  /*2cec0*/  IMAD.WIDE.U32 R52, R42, R66, RZ ;  /* 0x000000422a347225 */ /* 0x000fc600078e00ff */
[----:B------:R-:W-:-:S05]  /*2ced0*/  IADD3 R58, P1, PT, R43, R58, RZ ;  /* 0x0000003a2b3a7210 */ /* 0x000fca0007f3e0ff */
[----:B------:R-:W-:Y:S02]  /*2cee0*/  IMAD.X R108, RZ, RZ, R59, P1 ;  /* 0x000000ffff6c7224 */ /* 0x000fe400008e063b */
[----:B------:R-:W-:-:S04]  /*2cef0*/  IMAD.WIDE.U32 R54, P1, R42, R67, R54 ;  /* 0x000000432a367225 */ /* 0x000fc80007820036 */
[----:B------:R-:W-:Y:S01]  /*2cf00*/  IMAD.X R57, RZ, RZ, RZ, P1 ;  /* 0x000000ffff397224 */ /* 0x000fe200008e06ff */
[----:B------:R-:W-:Y:S01]  /*2cf10*/  IADD3 R43, P1, PT, R107, R52, RZ ;  /* 0x000000346b2b7210 */ /* 0x000fe20007f3e0ff */
[----:B------:R-:W-:Y:S01]  /*2cf20*/  IMAD.MOV.U32 R56, RZ, RZ, R55 ;  /* 0x000000ffff387224 */ /* 0x000fe200078e0037 */
[----:B------:R-:W-:Y:S01]  /*2cf30*/  IADD3 R54, P2, PT, R53, R54, RZ ;  /* 0x0000003635367210 */ /* 0x000fe20007f5e0ff */
[----:B------:R-:W-:-:S04]  /*2cf40*/  IMAD.X R53, RZ, RZ, RZ, P5 ;  /* 0x000000ffff357224 */ /* 0x000fc800028e06ff */
[----:B------:R-:W-:Y:S01]  /*2cf50*/  IMAD.X R59, R54, 0x1, R105, P1 ;  /* 0x00000001363b7824 */ /* 0x000fe200008e0669 */
[----:B------:R-:W-:Y:S01]  /*2cf60*/  ISETP.GE.U32.AND P1, PT, R43, R52, PT ;  /* 0x000000342b00720c */ /* 0x000fe20003f26070 */
[----:B------:R-:W-:-:S03]  /*2cf70*/  IMAD.WIDE.U32.X R56, R41, R67, R56, P2 ;  /* 0x0000004329387225 */ /* 0x000fc600010e0438 */
        /* <DEDUP_REMOVED lines=8> */
[----:B------:R-:W-:-:S03]  /*2d000*/  IMAD.MOV.U32 R52, RZ, RZ, R45 ;  /* 0x000000ffff347224 */ /* 0x000fc600078e002d */
[----:B------:R-:W-:Y:S01]  /*2d010*/  IADD3.X R110, PT, PT, RZ, R57, RZ, P1, P2 ;  /* 0x00000039ff6e7210 */ /* 0x000fe20000fe44ff */
[----:B------:R-:W-:Y:S01]  /*2d020*/  IMAD.WIDE.U32.X R52, R95, R91, R52, P6 ;  /* 0x0000005b5f347225 */ /* 0x000fe200030e0434 */
[----:B------:R-:W-:-:S03]  /*2d030*/  IADD3 R105, P1, PT, R47, R46, RZ ;  /* 0x0000002e2f697210 */ /* 0x000fc60007f3e0ff */
[----:B------:R-:W-:Y:S01]  /*2d040*/  IMAD.WIDE.U32 R56, R92, R96, RZ ;  /* 0x000000605c387225 */ /* 0x000fe200078e00ff */
[----:B------:R-:W-:-:S03]  /*2d050*/  ISETP.GE.U32.AND P2, PT, R105, R46, PT ;  /* 0x0000002e6900720c */ /* 0x000fc60003f46070 */
[----:B------:R-:W-:Y:S02]  /*2d060*/  IMAD.X R113, R103, 0x1, R44, P1 ;  /* 0x0000000167717824 */ /* 0x000fe400008e062c */
[----:B------:R-:W-:-:S03]  /*2d070*/  IMAD.WIDE.U32 R46, R95, R92, RZ ;  /* 0x0000005c5f2e7225 */ /* 0x000fc600078e00ff */
[----:B------:R-:W-:Y:S01]  /*2d080*/  ISETP.GE.U32.AND.EX P2, PT, R113, R44, PT, P2 ;  /* 0x0000002c7100720c */ /* 0x000fe20003f46120 */
[----:B------:R-:W-:-:S03]  /*2d090*/  IMAD.WIDE.U32 R44, R96, R92, RZ ;  /* 0x0000005c602c7225 */ /* 0x000fc600078e00ff */
[----:B------:R-:W-:Y:S01]  /*2d0a0*/  SEL R54, RZ, 0x1, P2 ;  /* 0x00000001ff367807 */ /* 0x000fe20001000000 */
[----:B------:R-:W-:Y:S01]  /*2d0b0*/  IMAD.WIDE.U32 R46, P1, R96, R93, R46 ;  /* 0x0000005d602e7225 */ /* 0x000fe2000782002e */
        /* <DEDUP_REMOVED lines=55> */
[----:B------:R-:W-:Y:S01]  /*2d430*/  IADD3 R116, P5, P6, R54, R52, R97 ;  /* 0x0000003436747210 */ /* 0x000fe20007ebe061 */
[----:B------:R-:W-:Y:S01]  /*2d440*/  IMAD.MOV.U32 R52, RZ, RZ, R47 ;  /* 0x000000ffff347224 */ /* 0x000fe200078e002f */
[----:B------:R-:W-:-:S04]  /*2d450*/  IADD3 R55, P4, PT, R55, R56, RZ ;  /* 0x0000003837377210 */ /* 0x000fc80007f9e0ff */
        /* <DEDUP_REMOVED lines=9> */
[----:B------:R-:W-:Y:S01]  /*2d4f0*/  ISETP.GE.U32.AND.EX P1, PT, R109, R46, PT, P1 ;  /* 0x0000002e6d00720c */ /* 0x000fe20003f26110 */
[----:B------:R-:W-:-:S03]  /*2d500*/  IMAD.MOV.U32 R46, RZ, RZ, R39 ;  /* 0x000000ffff2e7224 */ /* 0x000fc600078e0027 */
[----:B------:R-:W-:Y:S01]  /*2d510*/  SEL R111, RZ, 0x1, P1 ;  /* 0x00000001ff6f7807 */ /* 0x000fe20000800000 */
[----:B------:R-:W-:Y:S01]  /*2d520*/  IMAD.WIDE.U32.X R46, R49, R91, R46, P0 ;  /* 0x0000005b312e7225 */ /* 0x000fe200000e042e */
[----:B------:R-:W-:Y:S02]  /*2d530*/  ISETP.NE.AND P0, PT, R101, RZ, PT ;  /* 0x000000ff6500720c */ /* 0x000fe40003f05270 */
[----:B------:R-:W-:-:S04]  /*2d540*/  IADD3 R111, P1, P2, R111, R52, R44 ;  /* 0x000000346f6f7210 */ /* 0x000fc80007a3e02c */
[----:B------:R-:W-:Y:S02]  /*2d550*/  IADD3.X R52, PT, PT, RZ, R53, RZ, P1, P2 ;  /* 0x00000035ff347210 */ /* 0x000fe40000fe44ff */
[----:B------:R-:W-:Y:S01]  /*2d560*/  IADD3 R99, P1, PT, R45, R40, RZ ;  /* 0x000000282d637210 */ /* 0x000fe20007f3e0ff */
[----:B------:R-:W-:-:S03]  /*2d570*/  IMAD.WIDE.U32 R44, R95, R96, RZ ;  /* 0x000000605f2c7225 */ /* 0x000fc600078e00ff */
[----:B------:R-:W-:Y:S01]  /*2d580*/  ISETP.GE.U32.AND P2, PT, R99, R40, PT ;  /* 0x000000286300720c */ /* 0x000fe20003f46070 */
[----:B------:R-:W-:Y:S02]  /*2d590*/  IMAD.X R97, R109, 0x1, R38, P1 ;  /* 0x000000016d617824 */ /* 0x000fe400008e0626 */
[----:B------:R-:W-:-:S03]  /*2d5a0*/  IMAD.WIDE.U32 R44, P1, R96, R95, R44 ;  /* 0x0000005f602c7225 */ /* 0x000fc6000782002c */
[----:B------:R-:W-:Y:S01]  /*2d5b0*/  ISETP.GE.U32.AND.EX P2, PT, R97, R38, PT, P2 ;  /* 0x000000266100720c */ /* 0x000fe20003f46120 */
[----:B------:R-:W-:-:S03]  /*2d5c0*/  IMAD.WIDE.U32 R38, R96, R96, RZ ;  /* 0x0000006060267225 */ /* 0x000fc600078e00ff */
[----:B------:R-:W-:Y:S01]  /*2d5d0*/  SEL R56, RZ, 0x1, P2 ;  /* 0x00000001ff387807 */ /* 0x000fe20001000000 */
[----:B------:R-:W-:Y:S01]  /*2d5e0*/  IMAD.X R109, RZ, RZ, RZ, P1 ;  /* 0x000000ffff6d7224 */ /* 0x000fe200008e06ff */
[----:B------:R-:W-:Y:S01]  /*2d5f0*/  IADD3 R113, P2, PT, R116, R103, RZ ;  /* 0x0000006774717210 */ /* 0x000fe20007f5e0ff */
[----:B------:R-:W-:-:S04]  /*2d600*/  IMAD.WIDE.U32 R102, R92, R60, RZ ;  /* 0x0000003c5c667225 */ /* 0x000fc800078e00ff */
[----:B------:R-:W-:Y:S01]  /*2d610*/  IMAD.X R115, R118, 0x1, R108, P2 ;  /* 0x0000000176737824 */ /* 0x000fe200010e066c */
[----:B------:R-:W-:Y:S01]  /*2d620*/  IADD3 R114, P2, PT, R39, R44, RZ ;  /* 0x0000002c27727210 */ /* 0x000fe20007f5e0ff */
[----:B------:R-:W-:Y:S01]  /*2d630*/  IMAD.MOV.U32 R108, RZ, RZ, R45 ;  /* 0x000000ffff6c7224 */ /* 0x000fe200078e002d */
[----:B------:R-:W-:Y:S01]  /*2d640*/  IADD3 R44, P5, PT, R113, R38, RZ ;  /* 0x00000026712c7210 */ /* 0x000fe20007fbe0ff */
[----:B------:R-:W-:Y:S02]  /*2d650*/  IMAD.MOV.U32 R102, RZ, RZ, R57 ;  /* 0x000000ffff667224 */ /* 0x000fe400078e0039 */
[----:B------:R-:W-:Y:S01]  /*2d660*/  IMAD.WIDE.U32.X R108, R95, R95, R108, P2 ;  /* 0x0000005f5f6c7225 */ /* 0x000fe200010e046c */
[----:B------:R-:W-:-:S03]  /*2d670*/  ISETP.GE.U32.AND P2, PT, R113, R116, PT ;  /* 0x000000747100720c */ /* 0x000fc60003f46070 */
[----:B------:R-:W-:Y:S01]  /*2d680*/  IMAD.X R101, R114, 0x1, R115, P5 ;  /* 0x0000000172657824 */ /* 0x000fe200028e0673 */
[----:B------:R-:W-:Y:S02]  /*2d690*/  IADD3 R39, P5, PT, R44, R111, RZ ;  /* 0x0000006f2c277210 */ /* 0x000fe40007fbe0ff */
[----:B------:R-:W-:-:S03]  /*2d6a0*/  ISETP.GE.U32.AND.EX P2, PT, R115, R118, PT, P2 ;  /* 0x000000767300720c */ /* 0x000fc60003f46120 */
[----:B------:R-:W-:Y:S01]  /*2d6b0*/  IMAD.X R40, R101, 0x1, R52, P5 ;  /* 0x0000000165287824 */ /* 0x000fe200028e0634 */
[C---:B------:R-:W-:Y:S02]  /*2d6c0*/  IADD3 R111, P5, PT, R39.reuse, R54, RZ ;  /* 0x00000036276f7210 */ /* 0x040fe40007fbe0ff */
[----:B------:R-:W-:Y:S02]  /*2d6d0*/  SEL R115, RZ, 0x1, P2 ;  /* 0x00000001ff737807 */ /* 0x000fe40001000000 */
[----:B------:R-:W-:Y:S01]  /*2d6e0*/  ISETP.GE.U32.AND P2, PT, R39, R44, PT ;  /* 0x0000002c2700720c */ /* 0x000fe20003f46070 */
[C---:B------:R-:W-:Y:S01]  /*2d6f0*/  IMAD.X R112, R40.reuse, 0x1, R55, P5 ;  /* 0x0000000128707824 */ /* 0x040fe200028e0637 */
[----:B------:R-:W-:Y:S02]  /*2d700*/  IADD3 R56, P5, P6, R111, R46, R56 ;  /* 0x0000002e6f387210 */ /* 0x000fe40007ebe038 */
[----:B------:R-:W-:Y:S02]  /*2d710*/  ISETP.GE.U32.AND.EX P2, PT, R40, R101, PT, P2 ;  /* 0x000000652800720c */ /* 0x000fe40003f46120 */
[----:B------:R-:W-:Y:S01]  /*2d720*/  IADD3.X R91, PT, PT, R112, R47, RZ, P5, P6 ;  /* 0x0000002f705b7210 */ /* 0x000fe20002fec4ff */
[----:B------:R-:W-:Y:S01]  /*2d730*/  IMAD.WIDE.U32 R46, R93, R60, RZ ;  /* 0x0000003c5d2e7225 */ /* 0x000fe200078e00ff */
[----:B------:R-:W-:-:S02]  /*2d740*/  SEL R113, RZ, 0x1, P2 ;  /* 0x00000001ff717807 */ /* 0x000fc40001000000 */
[----:B------:R-:W-:Y:S01]  /*2d750*/  LOP3.LUT P6, RZ, R2, 0x10, RZ, 0xc0, !PT ;  /* 0x0000001002ff7812 */ /* 0x000fe200078cc0ff */
[----:B------:R-:W-:-:S04]  /*2d760*/  IMAD.WIDE.U32 R46, P5, R49, R92, R46 ;  /* 0x0000005c312e7225 */ /* 0x000fc800078a002e */
[----:B------:R-:W-:Y:S01]  /*2d770*/  IMAD.X R53, RZ, RZ, RZ, P5 ;  /* 0x000000ffff357224 */ /* 0x000fe200028e06ff */
[----:B------:R-:W-:Y:S01]  /*2d780*/  IADD3 RZ, P1, PT, R103, R46, RZ ;  /* 0x0000002e67ff7210 */ /* 0x000fe20007f3e0ff */
[----:B------:R-:W-:Y:S01]  /*2d790*/  IMAD.MOV.U32 R52, RZ, RZ, R47 ;  /* 0x000000ffff347224 */ /* 0x000fe200078e002f */
[----:B------:R-:W-:Y:S01]  /*2d7a0*/  LOP3.LUT P5, RZ, R2, 0x20, RZ, 0xc0, !PT ;  /* 0x0000002002ff7812 */ /* 0x000fe200078ac0ff */
[----:B------:R-:W-:-:S04]  /*2d7b0*/  IMAD.WIDE.U32 R46, R95, R60, RZ ;  /* 0x0000003c5f2e7225 */ /* 0x000fc800078e00ff */
[----:B------:R-:W-:Y:S01]  /*2d7c0*/  IMAD.WIDE.U32.X R52, R49, R93, R52, P1 ;  /* 0x0000005d31347225 */ /* 0x000fe200008e0434 */
[----:B------:R-:W-:-:S03]  /*2d7d0*/  ISETP.GE.U32.AND P1, PT, R116, R54, PT ;  /* 0x000000367400720c */ /* 0x000fc60003f26070 */
[----:B------:R-:W-:Y:S01]  /*2d7e0*/  IMAD.X R103, RZ, RZ, RZ, P3 ;  /* 0x000000ffff677224 */ /* 0x000fe200018e06ff */
[----:B------:R-:W-:Y:S01]  /*2d7f0*/  ISETP.GE.U32.AND.EX P1, PT, R118, R55, PT, P1 ;  /* 0x000000377600720c */ /* 0x000fe20003f26110 */
[----:B------:R-:W-:-:S03]  /*2d800*/  IMAD.WIDE.U32.X R102, R49, R93, R102, P4 ;  /* 0x0000005d31667225 */ /* 0x000fc600020e0466 */
[----:B------:R-:W-:Y:S02]  /*2d810*/  SEL R45, RZ, 0x1, P1 ;  /* 0x00000001ff2d7807 */ /* 0x000fe40000800000 */
[----:B------:R-:W-:Y:S01]  /*2d820*/  ISETP.GE.U32.AND P1, PT, R44, R38, PT ;  /* 0x000000262c00720c */ /* 0x000fe20003f26070 */
[----:B------:R-:W-:-:S03]  /*2d830*/  IMAD.WIDE.U32 R38, R41, R62, RZ ;  /* 0x0000003e29267225 */ /* 0x000fc600078e00ff */
[----:B------:R-:W-:-:S04]  /*2d840*/  ISETP.GE.U32.AND.EX P1, PT, R101, R114, PT, P1 ;  /* 0x000000726500720c */ /* 0x000fc80003f26110 */
[----:B------:R-:W-:Y:S02]  /*2d850*/  SEL R40, RZ, 0x1, P1 ;  /* 0x00000001ff287807 */ /* 0x000fe40000800000 */
[----:B------:R-:W-:Y:S01]  /*2d860*/  IADD3 R115, P1, P2, R115, R52, R45 ;  /* 0x0000003473737210 */ /* 0x000fe20007a3e02d */
[----:B------:R-:W-:-:S03]  /*2d870*/  IMAD.WIDE.U32 R44, R42, R62, RZ ;  /* 0x0000003e2a2c7225 */ /* 0x000fc600078e00ff */
[----:B------:R-:W-:Y:S02]  /*2d880*/  IADD3.X R117, PT, PT, RZ, R53, RZ, P1, P2 ;  /* 0x00000035ff757210 */ /* 0x000fe40000fe44ff */
[----:B------:R-:W-:-:S04]  /*2d890*/  IADD3 R113, P1, P2, R113, R108, R40 ;  /* 0x0000006c71717210 */ /* 0x000fc80007a3e028 */
[----:B------:R-:W-:Y:S01]  /*2d8a0*/  IADD3.X R108, PT, PT, RZ, R109, RZ, P1, P2 ;  /* 0x0000006dff6c7210 */ /* 0x000fe20000fe44ff */
[----:B------:R-:W-:Y:S01]  /*2d8b0*/  IMAD.WIDE.U32 R38, P1, R42, R63, R38 ;  /* 0x0000003f2a267225 */ /* 0x000fe20007820026 */
[----:B------:R-:W-:-:S03]  /*2d8c0*/  IADD3 R101, P2, PT, R99, R44, RZ ;  /* 0x0000002c63657210 */ /* 0x000fc60007f5e0ff */
[----:B------:R-:W-:Y:S01]  /*2d8d0*/  IMAD.X R53, RZ, RZ, RZ, P1 ;  /* 0x000000ffff357224 */ /* 0x000fe200008e06ff */
[----:B------:R-:W-:Y:S01]  /*2d8e0*/  IADD3 R40, P1, PT, R45, R38, RZ ;  /* 0x000000262d287210 */ /* 0x000fe20007f3e0ff */
[----:B------:R-:W-:-:S04]  /*2d8f0*/  IMAD.MOV.U32 R52, RZ, RZ, R39 ;  /* 0x000000ffff347224 */ /* 0x000fc800078e0027 */
[----:B------:R-:W-:Y:S02]  /*2d900*/  IMAD.X R97, R40, 0x1, R97, P2 ;  /* 0x0000000128617824 */ /* 0x000fe400010e0661 */
[----:B------:R-:W-:-:S04]  /*2d910*/  IMAD.WIDE.U32 R46, P2, R49, R96, R46 ;  /* 0x00000060312e7225 */ /* 0x000fc8000784002e */
[----:B------:R-:W-:Y:S01]  /*2d920*/  IMAD.WIDE.U32.X R38, R41, R63, R52, P1 ;  /* 0x0000003f29267225 */ /* 0x000fe200008e0434 */
[----:B------:R-:W-:-:S03]  /*2d930*/  ISETP.GE.U32.AND P1, PT, R101, R44, PT ;  /* 0x0000002c6500720c */ /* 0x000fc60003f26070 */
[----:B------:R-:W-:Y:S01]  /*2d940*/  IMAD.X R53, RZ, RZ, RZ, P2 ;  /* 0x000000ffff357224 */ /* 0x000fe200010e06ff */
[----:B------:R-:W-:Y:S01]  /*2d950*/  IADD3 R101, P2, PT, R101, R107, RZ ;  /* 0x0000006b65657210 */ /* 0x000fe20007f5e0ff */
[----:B------:R-:W-:Y:S01]  /*2d960*/  IMAD.WIDE.U32 R44, R49, R96, RZ ;  /* 0x00000060312c7225 */ /* 0x000fe200078e00ff */
[----:B------:R-:W-:-:S03]  /*2d970*/  ISETP.GE.U32.AND.EX P1, PT, R97, R40, PT, P1 ;  /* 0x000000286100720c */ /* 0x000fc60003f26110 */
[----:B------:R-:W-:Y:S01]  /*2d980*/  IMAD.X R99, R97, 0x1, R110, P2 ;  /* 0x0000000161637824 */ /* 0x000fe200010e066e */
[----:B------:R-:W-:Y:S01]  /*2d990*/  ISETP.GE.U32.AND P2, PT, R101, R107, PT ;  /* 0x0000006b6500720c */ /* 0x000fe20003f46070 */
[----:B------:R-:W-:Y:S01]  /*2d9a0*/  IMAD.WIDE.U32 R40, R96, R60, RZ ;  /* 0x0000003c60287225 */ /* 0x000fe200078e00ff */
[----:B------:R-:W-:Y:S02]  /*2d9b0*/  SEL R42, RZ, 0x1, P1 ;  /* 0x00000001ff2a7807 */ /* 0x000fe40000800000 */
[----:B------:R-:W-:Y:S01]  /*2d9c0*/  ISETP.GE.U32.AND.EX P4, PT, R99, R110, PT, P2 ;  /* 0x0000006e6300720c */ /* 0x000fe20003f86120 */
[----:B------:R-:W-:Y:S01]  /*2d9d0*/  IMAD.WIDE.U32 R44, P1, R60, R95, R44 ;  /* 0x0000005f3c2c7225 */ /* 0x000fe2000782002c */
[----:B------:R-:W-:Y:S02]  /*2d9e0*/  IADD3 RZ, P3, PT, R41, R46, RZ ;  /* 0x0000002e29ff7210 */ /* 0x000fe40007f7e0ff */
[----:B------:R-:W-:Y:S01]  /*2d9f0*/  ISETP.GE.U32.AND P2, PT, R111, R54, PT ;  /* 0x000000366f00720c */ /* 0x000fe20003f46070 */
[----:B------:R-:W-:Y:S01]  /*2da00*/  IMAD.X R41, RZ, RZ, RZ, P1 ;  /* 0x000000ffff297224 */ /* 0x000fe200008e06ff */
[----:B------:R-:W-:Y:S01]  /*2da10*/  ISETP.GE.U32.AND P1, PT, R56, R111, PT ;  /* 0x0000006f3800720c */ /* 0x000fe20003f26070 */
[----:B------:R-:W-:Y:S01]  /*2da20*/  IMAD.WIDE.U32 R96, R60, R96, RZ ;  /* 0x000000603c607225 */ /* 0x000fe200078e00ff */
[----:B------:R-:W-:-:S02]  /*2da30*/  ISETP.GE.U32.AND.EX P2, PT, R112, R55, PT, P2 ;  /* 0x000000377000720c */ /* 0x000fc40003f46120 */
[----:B------:R-:W-:Y:S01]  /*2da40*/  ISETP.GE.U32.AND.EX P1, PT, R91, R112, PT, P1 ;  /* 0x000000705b00720c */ /* 0x000fe20003f26110 */
[----:B------:R-:W-:Y:S01]  /*2da50*/  IMAD.MOV.U32 R52, RZ, RZ, R47 ;  /* 0x000000ffff347224 */ /* 0x000fe200078e002f */
[----:B------:R-:W-:Y:S01]  /*2da60*/  SEL R47, RZ, 0x1, P4 ;  /* 0x00000001ff2f7807 */ /* 0x000fe20002000000 */
[----:B------:R-:W-:Y:S01]  /*2da70*/  IMAD.MOV.U32 R40, RZ, RZ, R45 ;  /* 0x000000ffff287224 */ /* 0x000fe200078e002d */
[----:B------:R-:W-:Y:S01]  /*2da80*/  IADD3 R92, P4, PT, R97, R44, RZ ;  /* 0x0000002c615c7210 */ /* 0x000fe20007f9e0ff */
[-C--:B------:R-:W-:Y:S01]  /*2da90*/  IMAD.WIDE.U32.X R52, R49, R95.reuse, R52, P3 ;  /* 0x0000005f31347225 */ /* 0x080fe200018e0434 */
[----:B------:R-:W-:Y:S02]  /*2daa0*/  SEL R44, RZ, 0x1, P2 ;  /* 0x00000001ff2c7807 */ /* 0x000fe40001000000 */
[----:B------:R-:W-:Y:S01]  /*2dab0*/  IADD3 R46, P2, PT, R115, R96, RZ ;  /* 0x00000060732e7210 */ /* 0x000fe20007f5e0ff */
[----:B------:R-:W-:Y:S01]  /*2dac0*/  IMAD.WIDE.U32.X R40, R49, R95, R40, P4 ;  /* 0x0000005f31287225 */ /* 0x000fe200020e0428 */
[----:B------:R-:W-:-:S02]  /*2dad0*/  SEL R55, RZ, 0x1, P1 ;  /* 0x00000001ff377807 */ /* 0x000fc40000800000 */
[----:B------:R-:W-:Y:S01]  /*2dae0*/  IADD3 R47, P1, P3, R47, R38, R42 ;  /* 0x000000262f2f7210 */ /* 0x000fe20007b3e02a */
[----:B------:R-:W-:Y:S01]  /*2daf0*/  IMAD.X R57, R92, 0x1, R117, P2 ;  /* 0x000000015c397824 */ /* 0x000fe200010e0675 */
        /* <DEDUP_REMOVED lines=11> */
[----:B------:R-:W-:Y:S02]  /*2dbb0*/  ISETP.GE.U32.AND P2, PT, R38, R96, PT ;  /* 0x000000602600720c */ /* 0x000fe40003f46070 */
[----:B------:R-:W-:Y:S02]  /*2dbc0*/  ISETP.GE.U32.AND.EX P3, PT, R57, R92, PT, P3 ;  /* 0x0000005c3900720c */ /* 0x000fe40003f66130 */
[----:B------:R-:W-:-:S02]  /*2dbd0*/  ISETP.GE.U32.AND.EX P4, PT, R42, R57, PT, P4 ;  /* 0x000000392a00720c */ /* 0x000fc40003f86140 */
[----:B------:R-:W-:Y:S02]  /*2dbe0*/  ISETP.GE.U32.AND P1, PT, R55, R38, PT ;  /* 0x000000263700720c */ /* 0x000fe40003f26070 */
[----:B------:R-:W-:Y:S02]  /*2dbf0*/  ISETP.GE.U32.AND.EX P2, PT, R39, R92, PT, P2 ;  /* 0x0000005c2700720c */ /* 0x000fe40003f46120 */
[----:B------:R-:W-:Y:S02]  /*2dc00*/  SEL R38, RZ, 0x1, P3 ;  /* 0x00000001ff267807 */ /* 0x000fe40001800000 */
[----:B------:R-:W-:Y:S02]  /*2dc10*/  SEL R93, RZ, 0x1, P4 ;  /* 0x00000001ff5d7807 */ /* 0x000fe40002000000 */
[----:B------:R-:W-:Y:S02]  /*2dc20*/  ISETP.GE.U32.AND.EX P1, PT, R54, R39, PT, P1 ;  /* 0x000000273600720c */ /* 0x000fe40003f26110 */
[----:B------:R-:W-:-:S02]  /*2dc30*/  SEL R42, RZ, 0x1, P2 ;  /* 0x00000001ff2a7807 */ /* 0x000fc40001000000 */
[----:B------:R-:W-:Y:S02]  /*2dc40*/  SEL R110, R68, RZ, P0 ;  /* 0x000000ff446e7207 */ /* 0x000fe40000000000 */
[----:B------:R-:W-:Y:S02]  /*2dc50*/  IADD3 R93, P4, P2, R93, R52, R38 ;  /* 0x000000345d5d7210 */ /* 0x000fe40007a9e026 */
[----:B------:R-:W-:Y:S02]  /*2dc60*/  SEL R39, RZ, 0x1, P1 ;  /* 0x00000001ff277807 */ /* 0x000fe40000800000 */
[----:B------:R-:W-:Y:S02]  /*2dc70*/  ISETP.GE.U32.AND P3, PT, R89, R68, PT ;  /* 0x000000445900720c */ /* 0x000fe40003f66070 */
[----:B------:R-:W-:Y:S02]  /*2dc80*/  IADD3 R110, P1, PT, -R110, R89, RZ ;  /* 0x000000596e6e7210 */ /* 0x000fe40007f3e1ff */
[----:B------:R-:W-:-:S02]  /*2dc90*/  IADD3.X R52, PT, PT, RZ, R53, RZ, P4, P2 ;  /* 0x00000035ff347210 */ /* 0x000fc400027e44ff */
[----:B------:R-:W-:Y:S02]  /*2dca0*/  SEL R107, R69, RZ, P0 ;  /* 0x000000ff456b7207 */ /* 0x000fe40000000000 */
[----:B------:R-:W-:Y:S01]  /*2dcb0*/  IADD3 R42, P2, P4, R39, R40, R42 ;  /* 0x00000028272a7210 */ /* 0x000fe20007c5e02a */
[----:B------:R-:W-:Y:S01]  /*2dcc0*/  IMAD.WIDE.U32 R38, R49, R60, RZ ;  /* 0x0000003c31267225 */ /* 0x000fe200078e00ff */
[C---:B------:R-:W-:Y:S02]  /*2dcd0*/  ISETP.GE.U32.AND.EX P3, PT, R88.reuse, R69, PT, P3 ;  /* 0x000000455800720c */ /* 0x040fe40003f66130 */
[----:B------:R-:W-:Y:S01]  /*2dce0*/  IADD3.X R57, PT, PT, RZ, R41, RZ, P2, P4 ;  /* 0x00000029ff397210 */ /* 0x000fe200017e84ff */
[----:B------:R-:W-:Y:S01]  /*2dcf0*/  IMAD.X R107, R88, 0x1, ~R107, P1 ;  /* 0x00000001586b7824 */ /* 0x000fe200008e0e6b */
[----:B------:R-:W-:Y:S01]  /*2dd00*/  SEL R45, RZ, 0x1, P3 ;  /* 0x00000001ff2d7807 */ /* 0x000fe20001800000 */
[----:B------:R-:W-:Y:S01]  /*2dd10*/  IMAD.WIDE.U32 R38, P4, R60, R49, R38 ;  /* 0x000000313c267225 */ /* 0x000fe20007880026 */
[----:B------:R-:W-:-:S02]  /*2dd20*/  ISETP.EQ.U32.AND P1, PT, R51, R66, PT ;  /* 0x000000423300720c */ /* 0x000fc40003f22070 */
[----:B------:R-:W-:Y:S01]  /*2dd30*/  IADD3 R92, P2, PT, R45, R66, RZ ;  /* 0x000000422d5c7210 */ /* 0x000fe20007f5e0ff */
[----:B------:R-:W-:Y:S01]  /*2dd40*/  IMAD.WIDE.U32 R40, R60, R60, RZ ;  /* 0x0000003c3c287225 */ /* 0x000fe200078e00ff */
[-C--:B------:R-:W-:Y:S02]  /*2dd50*/  ISETP.EQ.AND.EX P1, PT, R50, R67.reuse, !P3, P1 ;  /* 0x000000433200720c */ /* 0x080fe40005f22310 */
[----:B------:R-:W-:Y:S01]  /*2dd60*/  SEL R92, R92, RZ, P0 ;  /* 0x000000ff5c5c7207 */ /* 0x000fe20000000000 */
[----:B------:R-:W-:Y:S01]  /*2dd70*/  IMAD.X R45, RZ, RZ, RZ, P4 ;  /* 0x000000ffff2d7224 */ /* 0x000fe200020e06ff */
[----:B------:R-:W-:Y:S01]  /*2dd80*/  IADD3 R53, P3, PT, R41, R38, RZ ;  /* 0x0000002629357210 */ /* 0x000fe20007f7e0ff */
[----:B------:R-:W-:Y:S01]  /*2dd90*/  IMAD.MOV.U32 R44, RZ, RZ, R39 ;  /* 0x000000ffff2c7224 */ /* 0x000fe200078e0027 */
[----:B------:R-:W-:Y:S02]  /*2dda0*/  ISETP.LT.U32.OR.EX P1, PT, R50, R67, P1, P5 ;  /* 0x000000433200720c */ /* 0x000fe40000f21550 */
[----:B------:R-:W-:Y:S01]  /*2ddb0*/  IADD3 R41, P5, PT, R93, R40, RZ ;  /* 0x000000285d297210 */ /* 0x000fe20007fbe0ff */
[----:B------:R-:W-:Y:S01]  /*2ddc0*/  IMAD.WIDE.U32.X R38, R49, R49, R44, P3 ;  /* 0x0000003131267225 */ /* 0x000fe200018e042c */
[----:B------:R-:W-:-:S02]  /*2ddd0*/  IADD3 R92, P4, PT, -R92, R51, RZ ;  /* 0x000000335c5c7210 */ /* 0x000fc40007f9e1ff */
[----:B------:R-:W-:Y:S01]  /*2dde0*/  SEL R51, RZ, 0x1, !P1 ;  /* 0x00000001ff337807 */ /* 0x000fe20004800000 */
[----:B------:R-:W-:Y:S01]  /*2ddf0*/  IMAD.X R93, RZ, RZ, R67, P2 ;  /* 0x000000ffff5d7224 */ /* 0x000fe200010e0643 */
[----:B------:R-:W-:Y:S01]  /*2de00*/  ISETP.GE.U32.AND P2, PT, R41, R40, PT ;  /* 0x000000282900720c */ /* 0x000fe20003f46070 */
[----:B------:R-:W-:Y:S01]  /*2de10*/  IMAD.X R40, R53, 0x1, R52, P5 ;  /* 0x0000000135287824 */ /* 0x000fe200028e0634 */
[----:B------:R-:W-:Y:S02]  /*2de20*/  IADD3 R49, P3, PT, R41, R42, RZ ;  /* 0x0000002a29317210 */ /* 0x000fe40007f7e0ff */
[----:B------:R-:W-:Y:S02]  /*2de30*/  SEL R45, RZ, 0x1, !P6 ;  /* 0x00000001ff2d7807 */ /* 0x000fe40007000000 */
[----:B------:R-:W-:Y:S01]  /*2de40*/  IADD3 R42, P5, PT, R51, R64, RZ ;  /* 0x00000040332a7210 */ /* 0x000fe20007fbe0ff */
[----:B------:R-:W-:Y:S01]  /*2de50*/  IMAD.X R51, R40, 0x1, R57, P3 ;  /* 0x0000000128337824 */ /* 0x000fe200018e0639 */
[----:B------:R-:W-:-:S02]  /*2de60*/  IADD3 R60, P6, PT, R45, R62, RZ ;  /* 0x0000003e2d3c7210 */ /* 0x000fc40007fde0ff */
[----:B------:R-:W-:Y:S01]  /*2de70*/  ISETP.GE.U32.AND P1, PT, R49, R41, PT ;  /* 0x000000293100720c */ /* 0x000fe20003f26070 */
[----:B------:R-:W-:Y:S01]  /*2de80*/  IMAD.X R41, RZ, RZ, R65, P5 ;  /* 0x000000ffff297224 */ /* 0x000fe200028e0641 */
[----:B------:R-:W-:Y:S01]  /*2de90*/  ISETP.GE.U32.AND.EX P2, PT, R40, R53, PT, P2 ;  /* 0x000000352800720c */ /* 0x000fe20003f46120 */
[----:B------:R-:W-:Y:S01]  /*2dea0*/  IMAD.X R57, RZ, RZ, R63, P6 ;  /* 0x000000ffff397224 */ /* 0x000fe200030e063f */
[----:B------:R-:W-:Y:S02]  /*2deb0*/  SEL R60, R60, RZ, P0 ;  /* 0x000000ff3c3c7207 */ /* 0x000fe40000000000 */
[----:B------:R-:W-:Y:S02]  /*2dec0*/  ISETP.GE.U32.AND.EX P1, PT, R51, R40, PT, P1 ;  /* 0x000000283300720c */ /* 0x000fe40003f26110 */
[----:B------:R-:W-:Y:S02]  /*2ded0*/  SEL R40, RZ, 0x1, P2 ;  /* 0x00000001ff287807 */ /* 0x000fe40001000000 */
[----:B------:R-:W-:-:S02]  /*2dee0*/  IADD3 R60, P2, PT, -R60, R37, RZ ;  /* 0x000000253c3c7210 */ /* 0x000fc40007f5e1ff */
[----:B------:R-:W-:Y:S02]  /*2def0*/  SEL R37, RZ, 0x1, P1 ;  /* 0x00000001ff257807 */ /* 0x000fe40000800000 */
[----:B------:R-:W-:Y:S02]  /*2df00*/  ISETP.NE.U32.AND P1, PT, R47, RZ, PT ;  /* 0x000000ff2f00720c */ /* 0x000fe40003f25070 */
[----:B------:R-:W-:Y:S02]  /*2df10*/  SEL R42, R42, RZ, P0 ;  /* 0x000000ff2a2a7207 */ /* 0x000fe40000000000 */
[----:B------:R-:W-:Y:S02]  /*2df20*/  ISETP.NE.AND.EX P1, PT, R112, RZ, PT, P1 ;  /* 0x000000ff7000720c */ /* 0x000fe40003f25310 */
[----:B------:R-:W-:Y:S02]  /*2df30*/  SEL R57, R57, RZ, P0 ;  /* 0x000000ff39397207 */ /* 0x000fe40000000000 */
[----:B------:R-:W-:-:S02]  /*2df40*/  IADD3 R119, P3, PT, -R42, R119, RZ ;  /* 0x000000772a777210 */ /* 0x000fc40007f7e1ff */
[----:B------:R-:W-:Y:S01]  /*2df50*/  SEL R93, R93, RZ, P0 ;  /* 0x000000ff5d5d7207 */ /* 0x000fe20000000000 */
[----:B------:R-:W-:Y:S01]  /*2df60*/  IMAD.X R57, R48, 0x1, ~R57, P2 ;  /* 0x0000000130397824 */ /* 0x000fe200010e0e39 */
[----:B------:R-:W-:Y:S02]  /*2df70*/  SEL R41, R41, RZ, P0 ;  /* 0x000000ff29297207 */ /* 0x000fe40000000000 */
        /* <DEDUP_REMOVED lines=21> */
[----:B------:R-:W-:Y:S01]  /*2e0d0*/  CS2R R54, SRZ ;  /* 0x0000000000367805 */ /* 0x000fe2000001ff00 */
[----:B------:R-:W-:Y:S02]  /*2e0e0*/  IMAD.MOV.U32 R91, RZ, RZ, R112 ;  /* 0x000000ffff5b7224 */ /* 0x000fe400078e0070 */
[----:B------:R-:W-:Y:S01]  /*2e0f0*/  IMAD.X R51, RZ, RZ, R51, P0 ;  /* 0x000000ffff337224 */ /* 0x000fe200000e0633 */
[----:B------:R-:W-:-:S04]  /*2e100*/  ISETP.NE.U32.AND P0, PT, R49, RZ, PT ;  /* 0x000000ff3100720c */ /* 0x000fc80003f05070 */
[----:B------:R-:W-:-:S04]  /*2e110*/  ISETP.NE.AND.EX P0, PT, R51, RZ, PT, P0 ;  /* 0x000000ff3300720c */ /* 0x000fc80003f05300 */
[----:B------:R-:W-:-:S04]  /*2e120*/  SEL R38, RZ, 0x1, P0 ;  /* 0x00000001ff267807 */ /* 0x000fc80000000000 */
[----:B------:R-:W-:-:S05]  /*2e130*/  IADD3 R37, P0, PT, R38, R37, RZ ;  /* 0x0000002526257210 */ /* 0x000fca0007f1e0ff */
[----:B------:R-:W-:-:S08]  /*2e140*/  IMAD.X R48, RZ, RZ, R48, P0 ;  /* 0x000000ffff307224 */ /* 0x000fd000000e0630 */
.L_x_240:
        /* <DEDUP_REMOVED lines=26> */
[----:B------:R-:W-:Y:S02]  /*2e2f0*/  IMAD.X R45, RZ, RZ, RZ, P1 ;  /* 0x000000ffff2d7224 */ /* 0x000fe400008e06ff */
[----:B------:R-:W-:Y:S02]  /*2e300*/  IMAD.MOV.U32 R44, RZ, RZ, R47 ;  /* 0x000000ffff2c7224 */ /* 0x000fe400078e002f */
[----:B------:R-:W-:-:S04]  /*2e310*/  IMAD.WIDE.U32 R40, P6, R38, R65, R58 ;  /* 0x0000004126287225 */ /* 0x000fc800078c003a */
[----:B------:R-:W-:Y:S01]  /*2e320*/  IMAD.WIDE.U32.X R44, R97, R67, R44, P4 ;  /* 0x00000043612c7225 */ /* 0x000fe200020e042c */
[----:B------:R-:W-:-:S03]  /*2e330*/  IADD3 R40, P4, PT, R43, R40, RZ ;  /* 0x000000282b287210 */ /* 0x000fc60007f9e0ff */
[----:B------:R-:W-:Y:S01]  /*2e340*/  IMAD.X R102, RZ, RZ, R89, P0 ;  /* 0x000000ffff667224 */ /* 0x000fe200000e0659 */
[----:B------:R-:W-:Y:S01]  /*2e350*/  IADD3 R89, P1, PT, R101, R42, RZ ;  /* 0x0000002a65597210 */ /* 0x000fe20007f3e0ff */
[----:B------:R-:W-:Y:S01]  /*2e360*/  IMAD.X R43, RZ, RZ, RZ, P6 ;  /* 0x000000ffff2b7224 */ /* 0x000fe200030e06ff */
[----:B------:R-:W-:Y:S01]  /*2e370*/  IADD3 R59, P6, PT, R95, R96, RZ ;  /* 0x000000605f3b7210 */ /* 0x000fe20007fde0ff */
[----:B------:R-:W-:Y:S01]  /*2e380*/  IMAD.WIDE.U32 R52, P0, R38, R63, R52 ;  /* 0x0000003f26347225 */ /* 0x000fe20007800034 */
[----:B------:R-:W-:-:S03]  /*2e390*/  ISETP.GE.U32.AND P3, PT, R89, R42, PT ;  /* 0x0000002a5900720c */ /* 0x000fc60003f66070 */
[----:B------:R-:W-:Y:S02]  /*2e3a0*/  IMAD.X R105, R88, 0x1, R105, P5 ;  /* 0x0000000158697824 */ /* 0x000fe400028e0669 */
[----:B------:R-:W-:-:S03]  /*2e3b0*/  IMAD.WIDE.U32 R38, R38, R62, RZ ;  /* 0x0000003e26267225 */ /* 0x000fc600078e00ff */
[----:B------:R-:W-:Y:S01]  /*2e3c0*/  ISETP.GE.U32.AND.EX P2, PT, R105, R88, PT, P2 ;  /* 0x000000586900720c */ /* 0x000fe20003f46120 */
[----:B------:R-:W-:Y:S01]  /*2e3d0*/  IMAD.X R99, R40, 0x1, R99, P1 ;  /* 0x0000000128637824 */ /* 0x000fe200008e0663 */
[----:B------:R-:W-:Y:S01]  /*2e3e0*/  IADD3 R101, P5, PT, R56, R38, RZ ;  /* 0x0000002638657210 */ /* 0x000fe20007fbe0ff */
[----:B------:R-:W-:Y:S01]  /*2e3f0*/  IMAD.X R47, RZ, RZ, RZ, P0 ;  /* 0x000000ffff2f7224 */ /* 0x000fe200000e06ff */
[----:B------:R-:W-:Y:S01]  /*2e400*/  ISETP.GE.U32.AND P0, PT, R59, R96, PT ;  /* 0x000000603b00720c */ /* 0x000fe20003f06070 */
[----:B------:R-:W-:Y:S01]  /*2e410*/  IMAD.X R103, R105, 0x1, R102, P6 ;  /* 0x0000000169677824 */ /* 0x000fe200030e0666 */
[----:B------:R-:W-:Y:S01]  /*2e420*/  ISETP.GE.U32.AND.EX P3, PT, R99, R40, PT, P3 ;  /* 0x000000286300720c */ /* 0x000fe20003f66130 */
[----:B------:R-:W-:Y:S01]  /*2e430*/  IMAD.MOV.U32 R42, RZ, RZ, R41 ;  /* 0x000000ffff2a7224 */ /* 0x000fe200078e0029 */
[----:B------:R-:W-:Y:S01]  /*2e440*/  IADD3 R50, P6, PT, R39, R52, RZ ;  /* 0x0000003427327210 */ /* 0x000fe20007fde0ff */
[C---:B------:R-:W-:Y:S01]  /*2e450*/  IMAD R40, R103.reuse, R70, RZ ;  /* 0x0000004667287224 */ /* 0x040fe200078e02ff */
[----:B------:R-:W-:Y:S01]  /*2e460*/  ISETP.GE.U32.AND.EX P0, PT, R103, R102, PT, P0 ;  /* 0x000000666700720c */ /* 0x000fe20003f06100 */
[----:B------:R-:W-:Y:S01]  /*2e470*/  IMAD.MOV.U32 R46, RZ, RZ, R53 ;  /* 0x000000ffff2e7224 */ /* 0x000fe200078e0035 */
[----:B------:R-:W-:Y:S01]  /*2e480*/  ISETP.GE.U32.AND P1, PT, R101, R38, PT ;  /* 0x000000266500720c */ /* 0x000fe20003f26070 */
[----:B------:R-:W-:Y:S01]  /*2e490*/  IMAD.WIDE.U32.X R38, R97, R65, R42, P4 ;  /* 0x0000004161267225 */ /* 0x000fe200020e042a */
[----:B------:R-:W-:-:S02]  /*2e4a0*/  SEL R52, RZ, 0x1, P2 ;  /* 0x00000001ff347807 */ /* 0x000fc40001000000 */
[----:B------:R-:W-:Y:S01]  /*2e4b0*/  SEL R53, RZ, 0x1, P0 ;  /* 0x00000001ff357807 */ /* 0x000fe20000000000 */
[----:B------:R-:W-:-:S03]  /*2e4c0*/  IMAD.WIDE.U32 R42, R59, R70, RZ ;  /* 0x000000463b2a7225 */ /* 0x000fc600078e00ff */
[----:B------:R-:W-:Y:S01]  /*2e4d0*/  IADD3 R52, P0, P2, R53, R44, R52 ;  /* 0x0000002c35347210 */ /* 0x000fe20007a1e034 */
[----:B------:R-:W-:Y:S02]  /*2e4e0*/  IMAD R95, R59, R71, R40 ;  /* 0x000000473b5f7224 */ /* 0x000fe400078e0228 */
[----:B------:R-:W-:Y:S01]  /*2e4f0*/  IMAD.X R56, R91, 0x1, R50, P5 ;  /* 0x000000015b387824 */ /* 0x000fe200028e0632 */
[----:B------:R-:W-:Y:S01]  /*2e500*/  IADD3 R91, P4, PT, R89, R52, RZ ;  /* 0x00000034595b7210 */ /* 0x000fe20007f9e0ff */
[----:B------:R-:W-:Y:S02]  /*2e510*/  IMAD.IADD R95, R43, 0x1, R95 ;  /* 0x000000012b5f7824 */ /* 0x000fe400078e025f */
[----:B------:R-:W-:Y:S01]  /*2e520*/  IMAD.WIDE.U32.X R40, R97, R63, R46, P6 ;  /* 0x0000003f61287225 */ /* 0x000fe200030e042e */
[----:B------:R-:W-:Y:S02]  /*2e530*/  ISETP.GE.U32.AND.EX P1, PT, R56, R50, PT, P1 ;  /* 0x000000323800720c */ /* 0x000fe40003f26110 */
[----:B------:R-:W-:Y:S01]  /*2e540*/  IADD3.X R50, PT, PT, RZ, R45, RZ, P0, P2 ;  /* 0x0000002dff327210 */ /* 0x000fe200007e44ff */
[----:B------:R-:W-:Y:S01]  /*2e550*/  IMAD.WIDE.U32 R44, R95, R68, RZ ;  /* 0x000000445f2c7225 */ /* 0x000fe200078e00ff */
[----:B------:R-:W-:-:S03]  /*2e560*/  ISETP.GE.U32.AND P0, PT, R91, R52, PT ;  /* 0x000000345b00720c */ /* 0x000fc60003f06070 */
[----:B------:R-:W-:Y:S02]  /*2e570*/  IMAD.X R102, R99, 0x1, R50, P4 ;  /* 0x0000000163667824 */ /* 0x000fe400020e0632 */
[----:B------:R-:W-:-:S03]  /*2e580*/  IMAD.WIDE.U32 R46, R42, R68, RZ ;  /* 0x000000442a2e7225 */ /* 0x000fc600078e00ff */
[----:B------:R-:W-:Y:S01]  /*2e590*/  ISETP.GE.U32.AND.EX P0, PT, R102, R50, PT, P0 ;  /* 0x000000326600720c */ /* 0x000fe20003f06100 */
[C---:B------:R-:W-:Y:S01]  /*2e5a0*/  IMAD.WIDE.U32 R44, P4, R42.reuse, R69, R44 ;  /* 0x000000452a2c7225 */ /* 0x040fe2000788002c */
[----:B------:R-:W-:Y:S02]  /*2e5b0*/  LOP3.LUT R43, RZ, R46, RZ, 0x33, !PT ;  /* 0x0000002eff2b7212 */ /* 0x000fe400078e33ff */
[----:B------:R-:W-:Y:S01]  /*2e5c0*/  SEL R50, RZ, 0x1, P3 ;  /* 0x00000001ff327807 */ /* 0x000fe20001800000 */
[----:B------:R-:W-:Y:S01]  /*2e5d0*/  IMAD.WIDE.U32 R88, R95, R66, RZ ;  /* 0x000000425f587225 */ /* 0x000fe200078e00ff */
[----:B------:R-:W-:Y:S02]  /*2e5e0*/  IADD3 R44, P5, PT, R47, R44, RZ ;  /* 0x0000002c2f2c7210 */ /* 0x000fe40007fbe0ff */
[----:B------:R-:W-:Y:S01]  /*2e5f0*/  ISETP.GT.U32.AND P2, PT, R59, R43, PT ;  /* 0x0000002b3b00720c */ /* 0x000fe20003f44070 */
        /* <DEDUP_REMOVED lines=12> */
[----:B------:R-:W-:Y:S01]  /*2e6c0*/  IMAD.WIDE.U32 R52, P6, R42, R65, R96 ;  /* 0x000000412a347225 */ /* 0x000fe200078c0060 */
[----:B------:R-:W-:-:S03]  /*2e6d0*/  SEL R97, RZ, 0x1, !P2 ;  /* 0x00000001ff617807 */ /* 0x000fc60005000000 */
[----:B------:R-:W-:Y:S01]  /*2e6e0*/  IMAD.WIDE.U32.X R58, R95, R69, R58, P5 ;  /* 0x000000455f3a7225 */ /* 0x000fe200028e043a */
[----:B------:R-:W-:-:S03]  /*2e6f0*/  IADD3 R96, P5, P2, R99, R38, R50 ;  /* 0x0000002663607210 */ /* 0x000fc60007abe032 */
[----:B------:R-:W-:Y:S01]  /*2e700*/  IMAD.X R45, RZ, RZ, RZ, P6 ;  /* 0x000000ffff2d7224 */ /* 0x000fe200030e06ff */
[----:B------:R-:W-:Y:S01]  /*2e710*/  IADD3.X R39, PT, PT, RZ, R39, RZ, P5, P2 ;  /* 0x00000027ff277210 */ /* 0x000fe20002fe44ff */
[----:B------:R-:W-:Y:S01]  /*2e720*/  IMAD.X R38, R91, 0x1, R102, P3 ;  /* 0x000000015b267824 */ /* 0x000fe200018e0666 */
[----:B------:R-:W-:Y:S01]  /*2e730*/  IADD3 R101, P5, PT, R101, R96, RZ ;  /* 0x0000006065657210 */ /* 0x000fe20007fbe0ff */
[----:B------:R-:W-:Y:S01]  /*2e740*/  IMAD.MOV.U32 R46, RZ, RZ, R89 ;  /* 0x000000ffff2e7224 */ /* 0x000fe200078e0059 */
[----:B------:R-:W-:Y:S01]  /*2e750*/  IADD3 R50, P6, PT, R97, R58, RZ ;  /* 0x0000003a61327210 */ /* 0x000fe20007fde0ff */
[----:B------:R-:W-:Y:S01]  /*2e760*/  IMAD.WIDE.U32 R88, R42, R64, RZ ;  /* 0x000000402a587225 */ /* 0x000fe200078e00ff */
[----:B------:R-:W-:Y:S02]  /*2e770*/  ISETP.GE.U32.AND.EX P4, PT, R38, R91, PT, P4 ;  /* 0x0000005b2600720c */ /* 0x000fe40003f86140 */
[----:B------:R-:W-:Y:S01]  /*2e780*/  IADD3 R97, P2, PT, R43, R50, RZ ;  /* 0x000000322b617210 */ /* 0x000fe20007f5e0ff */
[----:B------:R-:W-:Y:S01]  /*2e790*/  IMAD.X R102, R56, 0x1, R39, P5 ;  /* 0x0000000138667824 */ /* 0x000fe200028e0627 */
[----:B------:R-:W-:Y:S01]  /*2e7a0*/  ISETP.GE.U32.AND P5, PT, R101, R96, PT ;  /* 0x000000606500720c */ /* 0x000fe20003fa6070 */
[----:B------:R-:W-:Y:S01]  /*2e7b0*/  IMAD.X R59, RZ, RZ, R59, P6 ;  /* 0x000000ffff3b7224 */ /* 0x000fe200030e063b */
[----:B------:R-:W-:Y:S01]  /*2e7c0*/  SEL R58, RZ, 0x1, P1 ;  /* 0x00000001ff3a7807 */ /* 0x000fe20000800000 */
[----:B------:R-:W-:Y:S01]  /*2e7d0*/  IMAD.MOV.U32 R44, RZ, RZ, R53 ;  /* 0x000000ffff2c7224 */ /* 0x000fe200078e0035 */
[----:B------:R-:W-:Y:S01]  /*2e7e0*/  ISETP.GE.U32.AND.EX P5, PT, R102, R39, PT, P5 ;  /* 0x000000276600720c */ /* 0x000fe20003fa6150 */
[----:B------:R-:W-:Y:S01]  /*2e7f0*/  IMAD.X R108, R38, 0x1, R59, P2 ;  /* 0x00000001266c7824 */ /* 0x000fe200010e063b */
[C---:B------:R-:W-:Y:S01]  /*2e800*/  ISETP.GE.U32.AND P1, PT, R97.reuse, R50, PT ;  /* 0x000000326100720c */ /* 0x040fe20003f26070 */
[----:B------:R-:W-:Y:S01]  /*2e810*/  IMAD.WIDE.U32 R38, R97, R70, RZ ;  /* 0x0000004661267225 */ /* 0x000fe200078e00ff */
[----:B------:R-:W-:-:S02]  /*2e820*/  IADD3 R89, P3, PT, R89, R52, RZ ;  /* 0x0000003459597210 */ /* 0x000fc40007f7e0ff */
[----:B------:R-:W-:Y:S01]  /*2e830*/  ISETP.GE.U32.AND.EX P1, PT, R108, R59, PT, P1 ;  /* 0x0000003b6c00720c */ /* 0x000fe20003f26110 */
[----:B------:R-:W-:Y:S01]  /*2e840*/  IMAD.WIDE.U32.X R52, R95, R67, R46, P0 ;  /* 0x000000435f347225 */ /* 0x000fe200000e042e */
[----:B------:R-:W-:Y:S02]  /*2e850*/  IADD3 R43, P6, PT, R101, R88, RZ ;  /* 0x00000058652b7210 */ /* 0x000fe40007fde0ff */
[----:B------:R-:W-:Y:S01]  /*2e860*/  SEL R91, RZ, 0x1, P5 ;  /* 0x00000001ff5b7807 */ /* 0x000fe20002800000 */
[----:B------:R-:W-:Y:S01]  /*2e870*/  IMAD.WIDE.U32 R46, R38, R68, RZ ;  /* 0x00000044262e7225 */ /* 0x000fe200078e00ff */
[----:B------:R-:W-:Y:S02]  /*2e880*/  SEL R56, RZ, 0x1, P4 ;  /* 0x00000001ff387807 */ /* 0x000fe40002000000 */
[----:B------:R-:W-:Y:S01]  /*2e890*/  SEL R59, RZ, 0x1, P1 ;  /* 0x00000001ff3b7807 */ /* 0x000fe20000800000 */
[----:B------:R-:W-:Y:S01]  /*2e8a0*/  IMAD.X R50, R89, 0x1, R102, P6 ;  /* 0x0000000159327824 */ /* 0x000fe200030e0666 */
[----:B------:R-:W-:Y:S01]  /*2e8b0*/  ISETP.GE.U32.AND P2, PT, R43, R88, PT ;  /* 0x000000582b00720c */ /* 0x000fe20003f46070 */
        /* <DEDUP_REMOVED lines=16> */
[----:B------:R-:W-:Y:S02]  /*2e9c0*/  ISETP.GE.U32.AND P1, PT, R103, R52, PT ;  /* 0x000000346700720c */ /* 0x000fe40003f26070 */
[----:B------:R-:W-:Y:S01]  /*2e9d0*/  ISETP.GE.U32.AND.EX P2, PT, R50, R89, PT, P2 ;  /* 0x000000593200720c */ /* 0x000fe20003f46120 */
        /* <DEDUP_REMOVED lines=24> */
.L_x_241:
[----:B------:R-:W-:Y:S01]  /*2eb60*/  IADD3 R43, P4, PT, R47, R52, RZ ;  /* 0x000000342f2b7210 */ /* 0x000fe20007f9e0ff */
[----:B------:R-:W-:Y:S01]  /*2eb70*/  IMAD.MOV.U32 R96, RZ, RZ, R53 ;  /* 0x000000ffff607224 */ /* 0x000fe200078e0035 */
[----:B------:R-:W-:Y:S01]  /*2eb80*/  ISETP.GE.U32.AND.EX P1, PT, R56, R97, PT, P1 ;  /* 0x000000613800720c */ /* 0x000fe20003f26110 */
[----:B------:R-:W-:Y:S01]  /*2eb90*/  IMAD.X R97, RZ, RZ, RZ, P5 ;  /* 0x000000ffff617224 */ /* 0x000fe200028e06ff */
[----:B------:R-:W-:Y:S01]  /*2eba0*/  LOP3.LUT R43, RZ, R43, RZ, 0x33, !PT ;  /* 0x0000002bff2b7212 */ /* 0x000fe200078e33ff */
[----:B------:R-:W-:Y:S01]  /*2ebb0*/  IMAD.WIDE.U32 R58, P6, R38, R67, R58 ;  /* 0x00000043263a7225 */ /* 0x000fe200078c003a */
[----:B------:R-:W-:Y:S02]  /*2ebc0*/  SEL R50, RZ, 0x1, P2 ;  /* 0x00000001ff327807 */ /* 0x000fe40001000000 */
[----:B------:R-:W-:Y:S01]  /*2ebd0*/  ISETP.GT.U32.AND.EX P0, PT, R108, R43, PT, P0 ;  /* 0x0000002b6c00720c */ /* 0x000fe20003f04100 */
[----:B------:R-:W-:Y:S01]  /*2ebe0*/  IMAD.WIDE.U32.X R96, R91, R69, R96, P4 ;  /* 0x000000455b607225 */ /* 0x000fe200020e0460 */
[----:B------:R-:W-:-:S02]  /*2ebf0*/  SEL R95, RZ, 0x1, P1 ;  /* 0x00000001ff5f7807 */ /* 0x000fc40000800000 */
[----:B------:R-:W-:Y:S01]  /*2ec00*/  SEL R43, RZ, 0x1, !P0 ;  /* 0x00000001ff2b7807 */ /* 0x000fe20004000000 */
[----:B------:R-:W-:Y:S01]  /*2ec10*/  IMAD.X R47, RZ, RZ, RZ, P6 ;  /* 0x000000ffff2f7224 */ /* 0x000fe200030e06ff */
[----:B------:R-:W-:Y:S01]  /*2ec20*/  IADD3 R39, P3, PT, R103, R88, RZ ;  /* 0x0000005867277210 */ /* 0x000fe20007f7e0ff */
[----:B------:R-:W-:Y:S01]  /*2ec30*/  IMAD.MOV.U32 R46, RZ, RZ, R59 ;  /* 0x000000ffff2e7224 */ /* 0x000fe200078e003b */
[----:B------:R-:W-:Y:S01]  /*2ec40*/  IADD3 R50, P4, P6, R95, R44, R50 ;  /* 0x0000002c5f327210 */ /* 0x000fe20007e9e032 */
[----:B------:R-:W-:Y:S01]  /*2ec50*/  IMAD.WIDE.U32 R52, R91, R64, RZ ;  /* 0x000000405b347225 */ /* 0x000fe200078e00ff */
[----:B------:R-:W-:Y:S02]  /*2ec60*/  IADD3 R55, P0, PT, R55, R42, RZ ;  /* 0x0000002a37377210 */ /* 0x000fe40007f1e0ff */
[----:B------:R-:W-:Y:S02]  /*2ec70*/  IADD3 R44, P5, PT, R43, R96, RZ ;  /* 0x000000602b2c7210 */ /* 0x000fe40007fbe0ff */
[----:B------:R-:W-:Y:S01]  /*2ec80*/  ISETP.GE.U32.AND P2, PT, R39, R88, PT ;  /* 0x000000582700720c */ /* 0x000fe20003f46070 */
[----:B------:R-:W-:Y:S01]  /*2ec90*/  IMAD.X R54, R54, 0x1, R99, P0 ;  /* 0x0000000136367824 */ /* 0x000fe200000e0663 */
[----:B------:R-:W-:Y:S01]  /*2eca0*/  IADD3 R88, P1, PT, R89, R58, RZ ;  /* 0x0000003a59587210 */ /* 0x000fe20007f3e0ff */
[----:B------:R-:W-:Y:S01]  /*2ecb0*/  IMAD.X R96, RZ, RZ, R97, P5 ;  /* 0x000000ffff607224 */ /* 0x000fe200028e0661 */
[----:B------:R-:W-:-:S02]  /*2ecc0*/  IADD3.X R45, PT, PT, RZ, R45, RZ, P4, P6 ;  /* 0x0000002dff2d7210 */ /* 0x000fc400027ec4ff */
[----:B------:R-:W-:Y:S01]  /*2ecd0*/  IADD3 R59, P6, PT, R55, R50, RZ ;  /* 0x00000032373b7210 */ /* 0x000fe20007fde0ff */
[----:B------:R-:W-:Y:S01]  /*2ece0*/  IMAD.WIDE.U32.X R46, R91, R67, R46, P1 ;  /* 0x000000435b2e7225 */ /* 0x000fe200008e042e */
[----:B------:R-:W-:Y:S02]  /*2ecf0*/  IADD3 R95, P5, PT, R39, R44, RZ ;  /* 0x0000002c275f7210 */ /* 0x000fe40007fbe0ff */
[----:B------:R-:W-:Y:S01]  /*2ed00*/  ISETP.GE.U32.AND P4, PT, R55, R42, PT ;  /* 0x0000002a3700720c */ /* 0x000fe20003f86070 */
[----:B------:R-:W-:Y:S01]  /*2ed10*/  IMAD.X R39, R88, 0x1, R56, P3 ;  /* 0x0000000158277824 */ /* 0x000fe200018e0638 */
[----:B------:R-:W-:Y:S01]  /*2ed20*/  ISETP.GE.U32.AND P0, PT, R59, R50, PT ;  /* 0x000000323b00720c */ /* 0x000fe20003f06070 */
[C---:B------:R-:W-:Y:S01]  /*2ed30*/  IMAD.X R56, R54.reuse, 0x1, R45, P6 ;  /* 0x0000000136387824 */ /* 0x040fe200030e062d */
        /* <DEDUP_REMOVED lines=10> */
[----:B------:R-:W-:Y:S02]  /*2ede0*/  ISETP.GE.U32.AND.EX P3, PT, R102, R96, PT, P3 ;  /* 0x000000606600720c */ /* 0x000fe40003f66130 */
[----:B------:R-:W-:Y:S01]  /*2edf0*/  IADD3 R54, P0, P1, R55, R40, R44 ;  /* 0x0000002837367210 */ /* 0x000fe2000791e02c */
[----:B------:R-:W-:Y:S01]  /*2ee00*/  IMAD.MOV.U32 R44, RZ, RZ, R53 ;  /* 0x000000ffff2c7224 */ /* 0x000fe200078e0035 */
[----:B------:R-:W-:-:S02]  /*2ee10*/  SEL R50, RZ, 0x1, P2 ;  /* 0x00000001ff327807 */ /* 0x000fc40001000000 */
[----:B------:R-:W-:Y:S02]  /*2ee20*/  SEL R39, RZ, 0x1, P3 ;  /* 0x00000001ff277807 */ /* 0x000fe40001800000 */
[----:B------:R-:W-:Y:S01]  /*2ee30*/  IADD3.X R58, PT, PT, RZ, R41, RZ, P0, P1 ;  /* 0x00000029ff3a7210 */ /* 0x000fe200007e24ff */
[----:B------:R-:W-:Y:S01]  /*2ee40*/  IMAD.WIDE.U32 R40, R91, R62, RZ ;  /* 0x0000003e5b287225 */ /* 0x000fe200078e00ff */
[----:B------:R-:W-:Y:S02]  /*2ee50*/  IADD3 R50, P2, P3, R39, R46, R50 ;  /* 0x0000002e27327210 */ /* 0x000fe40007b5e032 */
[----:B------:R-:W-:Y:S02]  /*2ee60*/  ISETP.NE.U32.AND P1, PT, R54, RZ, PT ;  /* 0x000000ff3600720c */ /* 0x000fe40003f25070 */
[----:B------:R-:W-:Y:S02]  /*2ee70*/  IADD3 R46, P4, PT, R43, R52, RZ ;  /* 0x000000342b2e7210 */ /* 0x000fe40007f9e0ff */
[----:B------:R-:W-:-:S02]  /*2ee80*/  IADD3 R39, P5, PT, R59, R42, RZ ;  /* 0x0000002a3b277210 */ /* 0x000fc40007fbe0ff */
[----:B------:R-:W-:Y:S01]  /*2ee90*/  IADD3.X R52, PT, PT, RZ, R47, RZ, P2, P3 ;  /* 0x0000002fff347210 */ /* 0x000fe200017e64ff */
[----:B------:R-:W-:Y:S01]  /*2eea0*/  IMAD.WIDE.U32.X R44, R91, R65, R44, P4 ;  /* 0x000000415b2c7225 */ /* 0x000fe200020e042c */
        /* <DEDUP_REMOVED lines=22> */
.L_x_242:
[----:B------:R-:W-:Y:S02]  /*2f010*/  IADD3 R49, P5, PT, R49, R38, RZ ;  /* 0x0000002631317210 */ /* 0x000fe40007fbe0ff */
[----:B------:R-:W-:Y:S02]  /*2f020*/  IADD3 R42, P0, P1, R43, R44, R42 ;  /* 0x0000002c2b2a7210 */ /* 0x000fe4000791e02a */
[----:B------:R-:W-:Y:S01]  /*2f030*/  IADD3 R40, P2, PT, R39, R40, RZ ;  /* 0x0000002827287210 */ /* 0x000fe20007f5e0ff */
[----:B------:R-:W-:Y:S01]  /*2f040*/  IMAD.X R39, RZ, RZ, RZ, P3 ;  /* 0x000000ffff277224 */ /* 0x000fe200018e06ff */
[----:B------:R-:W-:Y:S02]  /*2f050*/  IADD3 R53, P4, PT, R49, R42, RZ ;  /* 0x0000002a31357210 */ /* 0x000fe40007f9e0ff */
[----:B------:R-:W-:Y:S01]  /*2f060*/  IADD3.X R44, PT, PT, RZ, R45, RZ, P0, P1 ;  /* 0x0000002dff2c7210 */ /* 0x000fe200007e24ff */
[----:B------:R-:W-:Y:S01]  /*2f070*/  IMAD.X R51, R51, 0x1, R40, P5 ;  /* 0x0000000133337824 */ /* 0x000fe200028e0628 */
[----:B------:R-:W-:Y:S01]  /*2f080*/  ISETP.GE.U32.AND P0, PT, R49, R38, PT ;  /* 0x000000263100720c */ /* 0x000fe20003f06070 */
[----:B------:R-:W-:Y:S01]  /*2f090*/  IMAD.MOV.U32 R38, RZ, RZ, R41 ;  /* 0x000000ffff267224 */ /* 0x000fe200078e0029 */
        /* <DEDUP_REMOVED lines=10> */
[----:B------:R-:W-:-:S02]  /*2f140*/  ISETP.LT.U32.AND P4, PT, R53, R64, PT ;  /* 0x000000403500720c */ /* 0x000fc40003f81070 */
        /* <DEDUP_REMOVED lines=9> */
[----:B------:R-:W-:Y:S02]  /*2f1e0*/  ISETP.EQ.U32.AND P3, PT, R53, R64, PT ;  /* 0x000000403500720c */ /* 0x000fe40003f62070 */
[----:B------:R-:W-:Y:S02]  /*2f1f0*/  ISETP.EQ.U32.AND P6, PT, R47, R66, PT ;  /* 0x000000422f00720c */ /* 0x000fe40003fc2070 */
[----:B------:R-:W-:Y:S02]  /*2f200*/  ISETP.EQ.AND.EX P2, PT, R49, R65, P2, P3 ;  /* 0x000000413100720c */ /* 0x000fe40001742330 */
[----:B------:R-:W-:-:S02]  /*2f210*/  ISETP.GE.U32.AND P3, PT, R95, R68, PT ;  /* 0x000000445f00720c */ /* 0x000fc40003f66070 */
[----:B------:R-:W-:Y:S02]  /*2f220*/  ISETP.LT.U32.OR.EX P2, PT, R49, R65, P2, P4 ;  /* 0x000000413100720c */ /* 0x000fe40001741540 */
[----:B------:R-:W-:Y:S02]  /*2f230*/  @P1 ISETP.NE.U32.AND P5, PT, R51, R62, PT ;  /* 0x0000003e3300120c */ /* 0x000fe40003fa5070 */
[----:B------:R-:W-:Y:S02]  /*2f240*/  PLOP3.LUT P4, PT, PT, PT, PT, 0x8, 0x80 ;  /* 0x000000000080781c */ /* 0x000fe40003f8e170 */
[----:B------:R-:W-:Y:S02]  /*2f250*/  ISETP.GE.U32.AND.EX P3, PT, R102, R69, PT, P3 ;  /* 0x000000456600720c */ /* 0x000fe40003f66130 */
[----:B------:R-:W-:Y:S02]  /*2f260*/  @P1 ISETP.NE.OR.EX P4, PT, R50, R63, !P2, P5 ;  /* 0x0000003f3200120c */ /* 0x000fe40005785750 */
[----:B------:R-:W-:-:S02]  /*2f270*/  ISETP.EQ.AND.EX P1, PT, R56, R67, !P3, P6 ;  /* 0x000000433800720c */ /* 0x000fc40005f22360 */
[----:B------:R-:W-:Y:S02]  /*2f280*/  SEL R89, RZ, 0x1, P3 ;  /* 0x00000001ff597807 */ /* 0x000fe40001800000 */
[----:B------:R-:W-:Y:S02]  /*2f290*/  SEL R101, R68, RZ, P4 ;  /* 0x000000ff44657207 */ /* 0x000fe40002000000 */
[----:B------:R-:W-:Y:S02]  /*2f2a0*/  ISETP.LT.U32.OR.EX P1, PT, R56, R67, P1, P0 ;  /* 0x000000433800720c */ /* 0x000fe40000f21500 */
[----:B------:R-:W-:Y:S02]  /*2f2b0*/  IADD3 R89, P3, PT, R89, R66, RZ ;  /* 0x0000004259597210 */ /* 0x000fe40007f7e0ff */
[----:B------:R-:W-:Y:S02]  /*2f2c0*/  IADD3 R101, P0, PT, -R101, R95, RZ ;  /* 0x0000005f65657210 */ /* 0x000fe40007f1e1ff */
[----:B------:R-:W-:Y:S01]  /*2f2d0*/  SEL R117, R69, RZ, P4 ;  /* 0x000000ff45757207 */ /* 0x000fe20002000000 */
[----:B------:R-:W-:Y:S01]  /*2f2e0*/  IMAD.X R115, RZ, RZ, R67, P3 ;  /* 0x000000ffff737224 */ /* 0x000fe200018e0643 */
[----:B------:R-:W-:Y:S01]  /*2f2f0*/  SEL R89, R89, RZ, P4 ;  /* 0x000000ff59597207 */ /* 0x000fe20002000000 */
[----:B------:R-:W-:Y:S01]  /*2f300*/  IMAD.WIDE.U32 R42, R36, R101, RZ ;  /* 0x00000065242a7225 */ /* 0x000fe200078e00ff */
[----:B------:R-:W-:-:S02]  /*2f310*/  SEL R37, RZ, 0x1, !P1 ;  /* 0x00000001ff257807 */ /* 0x000fc40004800000 */
[----:B------:R-:W-:Y:S01]  /*2f320*/  SEL R115, R115, RZ, P4 ;  /* 0x000000ff73737207 */ /* 0x000fe20002000000 */
[----:B------:R-:W-:Y:S01]  /*2f330*/  IMAD.X R117, R102, 0x1, ~R117, P0 ;  /* 0x0000000166757824 */ /* 0x000fe200000e0e75 */
[----:B------:R-:W-:Y:S01]  /*2f340*/  IADD3 R89, P0, PT, -R89, R47, RZ ;  /* 0x0000002f59597210 */ /* 0x000fe20007f1e1ff */
[----:B------:R-:W-:Y:S01]  /*2f350*/  IMAD.WIDE.U32 R44, R35, R101, RZ ;  /* 0x00000065232c7225 */ /* 0x000fe200078e00ff */
[----:B------:R-:W-:Y:S02]  /*2f360*/  IADD3 R37, P3, PT, R37, R64, RZ ;  /* 0x0000004025257210 */ /* 0x000fe40007f7e0ff */
[----:B------:R-:W-:Y:S01]  /*2f370*/  SEL R39, RZ, 0x1, !P2 ;  /* 0x00000001ff277807 */ /* 0x000fe20005000000 */
[----:B------:R-:W-:Y:S01]  /*2f380*/  IMAD.WIDE.U32 R42, P1, R35, R117, R42 ;  /* 0x00000075232a7225 */ /* 0x000fe2000782002a */
[----:B------:R-:W-:Y:S02]  /*2f390*/  SEL R37, R37, RZ, P4 ;  /* 0x000000ff25257207 */ /* 0x000fe40002000000 */
[----:B------:R-:W-:Y:S01]  /*2f3a0*/  IADD3 R39, P2, PT, R39, R62, RZ ;  /* 0x0000003e27277210 */ /* 0x000fe20007f5e0ff */
[----:B------:R-:W-:Y:S01]  /*2f3b0*/  IMAD.X R115, R56, 0x1, ~R115, P0 ;  /* 0x0000000138737824 */ /* 0x000fe200000e0e73 */
[----:B------:R-:W-:Y:S01]  /*2f3c0*/  IADD3 RZ, P0, PT, R45, R42, RZ ;  /* 0x0000002a2dff7210 */ /* 0x000fe20007f1e0ff */
[----:B------:R-:W-:Y:S01]  /*2f3d0*/  IMAD.X R41, RZ, RZ, RZ, P1 ;  /* 0x000000ffff297224 */ /* 0x000fe200008e06ff */
[----:B------:R-:W-:Y:S01]  /*2f3e0*/  IADD3 R37, P5, PT, -R37, R53, RZ ;  /* 0x0000003525257210 */ /* 0x000fe20007fbe1ff */
[----:B------:R-:W-:Y:S01]  /*2f3f0*/  IMAD.MOV.U32 R40, RZ, RZ, R43 ;  /* 0x000000ffff287224 */ /* 0x000fe200078e002b */
[----:B------:R-:W-:Y:S01]  /*2f400*/  SEL R39, R39, RZ, P4 ;  /* 0x000000ff27277207 */ /* 0x000fe20002000000 */
[----:B------:R-:W-:-:S02]  /*2f410*/  IMAD.X R38, RZ, RZ, R65, P3 ;  /* 0x000000ffff267224 */ /* 0x000fc400018e0641 */
[----:B------:R-:W-:Y:S01]  /*2f420*/  IMAD R45, R115, R35, RZ ;  /* 0x00000023732d7224 */ /* 0x000fe200078e02ff */
[----:B------:R-:W-:Y:S01]  /*2f430*/  IADD3 R39, P1, PT, -R39, R51, RZ ;  /* 0x0000003327277210 */ /* 0x000fe20007f3e1ff */
[----:B------:R-:W-:Y:S01]  /*2f440*/  IMAD.WIDE.U32 R46, R36, R89, RZ ;  /* 0x00000059242e7225 */ /* 0x000fe200078e00ff */
[----:B------:R-:W-:-:S03]  /*2f450*/  SEL R38, R38, RZ, P4 ;  /* 0x000000ff26267207 */ /* 0x000fc60002000000 */
[----:B------:R-:W-:-:S04]  /*2f460*/  IMAD.WIDE.U32 R42, R89, R35, RZ ;  /* 0x00000023592a7225 */ /* 0x000fc800078e00ff */
[----:B------:R-:W-:-:S04]  /*2f470*/  IMAD.WIDE.U32.X R40, R36, R117, R40, P0 ;  /* 0x0000007524287225 */ /* 0x000fc800000e0428 */
[----:B------:R-:W-:Y:S01]  /*2f480*/  IMAD.X R44, RZ, RZ, R63, P2 ;  /* 0x000000ffff2c7224 */ /* 0x000fe200010e063f */
[----:B------:R-:W-:Y:S01]  /*2f490*/  IADD3 R91, P2, PT, R40, R42, RZ ;  /* 0x0000002a285b7210 */ /* 0x000fe20007f5e0ff */
[----:B------:R-:W-:Y:S02]  /*2f4a0*/  IMAD R45, R36, R89, R45 ;  /* 0x00000059242d7224 */ /* 0x000fe400078e022d */
[----:B------:R-:W-:Y:S01]  /*2f4b0*/  IMAD.WIDE.U32 R46, P0, R35, R115, R46 ;  /* 0x00000073232e7225 */ /* 0x000fe2000780002e */
[----:B------:R-:W-:-:S03]  /*2f4c0*/  SEL R44, R44, RZ, P4 ;  /* 0x000000ff2c2c7207 */ /* 0x000fc60002000000 */
[----:B------:R-:W-:Y:S02]  /*2f4d0*/  IMAD.IADD R43, R43, 0x1, R45 ;  /* 0x000000012b2b7824 */ /* 0x000fe400078e022d */
[----:B------:R-:W-:Y:S02]  /*2f4e0*/  IMAD.X R38, R49, 0x1, ~R38, P5 ;  /* 0x0000000131267824 */ /* 0x000fe400028e0e26 */
[----:B------:R-:W-:-:S04]  /*2f4f0*/  IMAD.WIDE.U32 R48, R35, R89, RZ ;  /* 0x0000005923307225 */ /* 0x000fc800078e00ff */
[----:B------:R-:W-:Y:S01]  /*2f500*/  IMAD.X R45, RZ, RZ, RZ, P0 ;  /* 0x000000ffff2d7224 */ /* 0x000fe200000e06ff */
[----:B------:R-:W-:Y:S01]  /*2f510*/  ISETP.GE.U32.AND P0, PT, R91, R42, PT ;  /* 0x0000002a5b00720c */ /* 0x000fe20003f06070 */
[----:B------:R-:W-:Y:S02]  /*2f520*/  IMAD.X R95, R43, 0x1, R41, P2 ;  /* 0x000000012b5f7824 */ /* 0x000fe400010e0629 */
[----:B------:R-:W-:Y:S01]  /*2f530*/  IMAD.X R40, R50, 0x1, ~R44, P1 ;  /* 0x0000000132287824 */ /* 0x000fe200008e0e2c */
[----:B------:R-:W-:Y:S01]  /*2f540*/  IADD3 RZ, P1, PT, R49, R46, RZ ;  /* 0x0000002e31ff7210 */ /* 0x000fe20007f3e0ff */
[----:B------:R-:W-:Y:S01]  /*2f550*/  IMAD.MOV.U32 R44, RZ, RZ, R47 ;  /* 0x000000ffff2c7224 */ /* 0x000fe200078e002f */
[----:B------:R-:W-:Y:S01]  /*2f560*/  ISETP.GE.U32.AND.EX P0, PT, R95, R43, PT, P0 ;  /* 0x0000002b5f00720c */ /* 0x000fe20003f06100 */
[-C--:B------:R-:W-:Y:S02]  /*2f570*/  IMAD R41, R38, R35.reuse, RZ ;  /* 0x0000002326297224 */ /* 0x080fe400078e02ff */
[----:B------:R-:W-:Y:S01]  /*2f580*/  IMAD.WIDE.U32 R46, R37, R35, RZ ;  /* 0x00000023252e7225 */ /* 0x000fe200078e00ff */
[----:B------:R-:W-:-:S03]  /*2f590*/  SEL R99, RZ, 0x1, P0 ;  /* 0x00000001ff637807 */ /* 0x000fc60000000000 */
[C---:B------:R-:W-:Y:S02]  /*2f5a0*/  IMAD R41, R36.reuse, R37, R41 ;  /* 0x0000002524297224 */ /* 0x040fe400078e0229 */
[----:B------:R-:W-:-:S04]  /*2f5b0*/  IMAD.WIDE.U32.X R44, R36, R115, R44, P1 ;  /* 0x00000073242c7225 */ /* 0x000fc800008e042c */
[----:B------:R-:W-:Y:S01]  /*2f5c0*/  IMAD.WIDE.U32 R50, R36, R37, RZ ;  /* 0x0000002524327225 */ /* 0x000fe200078e00ff */
[----:B------:R-:W-:-:S03]  /*2f5d0*/  IADD3 R99, P3, P4, R46, R44, R99 ;  /* 0x0000002c2e637210 */ /* 0x000fc60007c7e063 */
[----:B------:R-:W-:Y:S01]  /*2f5e0*/  IMAD.WIDE.U32 R102, R30, R101, RZ ;  /* 0x000000651e667225 */ /* 0x000fe200078e00ff */
[----:B------:R-:W-:-:S03]  /*2f5f0*/  ISETP.GE.U32.AND P2, PT, R99, R46, PT ;  /* 0x0000002e6300720c */ /* 0x000fc60003f46070 */
[----:B------:R-:W-:Y:S02]  /*2f600*/  IMAD.IADD R41, R47, 0x1, R41 ;  /* 0x000000012f297824 */ /* 0x000fe400078e0229 */
[----:B------:R-:W-:-:S03]  /*2f610*/  IMAD.WIDE.U32 R50, P0, R35, R38, R50 ;  /* 0x0000002623327225 */ /* 0x000fc60007800032 */
[----:B------:R-:W-:Y:S01]  /*2f620*/  IADD3.X R88, PT, PT, R41, R45, RZ, P3, P4 ;  /* 0x0000002d29587210 */ /* 0x000fe20001fe84ff */
[----:B------:R-:W-:-:S03]  /*2f630*/  IMAD.WIDE.U32 R52, R29, R101, RZ ;  /* 0x000000651d347225 */ /* 0x000fc600078e00ff */
[----:B------:R-:W-:Y:S01]  /*2f640*/  ISETP.GE.U32.AND.EX P2, PT, R88, R41, PT, P2 ;  /* 0x000000295800720c */ /* 0x000fe20003f46120 */
[----:B------:R-:W-:-:S03]  /*2f650*/  IMAD.WIDE.U32 R102, P1, R29, R117, R102 ;  /* 0x000000751d667225 */ /* 0x000fc60007820066 */
[----:B------:R-:W-:Y:S01]  /*2f660*/  SEL R105, RZ, 0x1, P2 ;  /* 0x00000001ff697807 */ /* 0x000fe20001000000 */
[----:B------:R-:W-:Y:S01]  /*2f670*/  IMAD.X R49, RZ, RZ, RZ, P0 ;  /* 0x000000ffff317224 */ /* 0x000fe200000e06ff */
[----:B------:R-:W-:Y:S01]  /*2f680*/  IADD3 RZ, P0, PT, R53, R102, RZ ;  /* 0x0000006635ff7210 */ /* 0x000fe20007f1e0ff */
[----:B------:R-:W-:Y:S02]  /*2f690*/  IMAD R41, R117, R29, RZ ;  /* 0x0000001d75297224 */ /* 0x000fe400078e02ff */
[----:B------:R-:W-:-:S04]  /*2f6a0*/  IMAD.WIDE.U32 R42, R35, R37, RZ ;  /* 0x00000025232a7225 */ /* 0x000fc800078e00ff */
[----:B------:R-:W-:Y:S01]  /*2f6b0*/  IMAD.WIDE.U32 R44, R30, R89, RZ ;  /* 0x000000591e2c7225 */ /* 0x000fe200078e00ff */
[----:B------:R-:W-:-:S03]  /*2f6c0*/  IADD3 RZ, P5, PT, R43, R50, RZ ;  /* 0x000000322bff7210 */ /* 0x000fc60007fbe0ff */
[----:B------:R-:W-:-:S04]  /*2f6d0*/  IMAD.WIDE.U32 R52, R101, R29, RZ ;  /* 0x0000001d65347225 */ /* 0x000fc800078e00ff */
[----:B------:R-:W-:Y:S01]  /*2f6e0*/  IMAD.WIDE.U32 R46, R30, R37, RZ ;  /* 0x000000251e2e7225 */ /* 0x000fe200078e00ff */
[----:B------:R-:W-:-:S03]  /*2f6f0*/  IADD3 R91, P3, PT, R91, R52, RZ ;  /* 0x000000345b5b7210 */ /* 0x000fc60007f7e0ff */
[----:B------:R-:W-:Y:S02]  /*2f700*/  IMAD R41, R30, R101, R41 ;  /* 0x000000651e297224 */ /* 0x000fe400078e0229 */
[----:B------:R-:W-:-:S04]  /*2f710*/  IMAD.WIDE.U32 R54, R36, R39, RZ ;  /* 0x0000002724367225 */ /* 0x000fc800078e00ff */
[----:B------:R-:W-:Y:S02]  /*2f720*/  IMAD.MOV.U32 R48, RZ, RZ, R51 ;  /* 0x000000ffff307224 */ /* 0x000fe400078e0033 */
[----:B------:R-:W-:-:S04]  /*2f730*/  IMAD.WIDE.U32 R42, R29, R89, RZ ;  /* 0x000000591d2a7225 */ /* 0x000fc800078e00ff */
[----:B------:R-:W-:-:S04]  /*2f740*/  IMAD.WIDE.U32 R44, P4, R29, R115, R44 ;  /* 0x000000731d2c7225 */ /* 0x000fc8000788002c */
[----:B------:R-:W-:-:S04]  /*2f750*/  IMAD.WIDE.U32 R58, R29, R37, RZ ;  /* 0x000000251d3a7225 */ /* 0x000fc800078e00ff */
[----:B------:R-:W-:-:S04]  /*2f760*/  IMAD.WIDE.U32 R46, P6, R29, R38, R46 ;  /* 0x000000261d2e7225 */ /* 0x000fc800078c002e */
[----:B------:R-:W-:Y:S02]  /*2f770*/  IMAD.IADD R56, R53, 0x1, R41 ;  /* 0x0000000135387824 */ /* 0x000fe400078e0229 */
[----:B------:R-:W-:-:S04]  /*2f780*/  IMAD.WIDE.U32.X R48, R36, R38, R48, P5 ;  /* 0x0000002624307225 */ /* 0x000fc800028e0430 */
[----:B------:R-:W-:Y:S01]  /*2f790*/  IMAD.X R51, RZ, RZ, RZ, P1 ;  /* 0x000000ffff337224 */ /* 0x000fe200008e06ff */
[----:B------:R-:W-:Y:S01]  /*2f7a0*/  IADD3 RZ, P1, PT, R43, R44, RZ ;  /* 0x0000002c2bff7210 */ /* 0x000fe20007f3e0ff */
[----:B------:R-:W-:-:S04]  /*2f7b0*/  IMAD.WIDE.U32 R96, R35, R39, RZ ;  /* 0x0000002723607225 */ /* 0x000fc800078e00ff */
[----:B------:R-:W-:-:S04]  /*2f7c0*/  IMAD.WIDE.U32 R54, P5, R35, R40, R54 ;  /* 0x0000002823367225 */ /* 0x000fc800078a0036 */
[----:B------:R-:W-:Y:S01]  /*2f7d0*/  IMAD.X R41, R56, 0x1, R95, P3 ;  /* 0x0000000138297824 */ /* 0x000fe200018e065f */
[----:B------:R-:W-:Y:S01]  /*2f7e0*/  IADD3 RZ, P3, PT, R59, R46, RZ ;  /* 0x0000002e3bff7210 */ /* 0x000fe20007f7e0ff */
[----:B------:R-:W-:Y:S01]  /*2f7f0*/  IMAD R42, R115, R29, RZ ;  /* 0x0000001d732a7224 */ /* 0x000fe200078e02ff */
[----:B------:R-:W-:Y:S01]  /*2f800*/  IADD3 RZ, P2, PT, R97, R54, RZ ;  /* 0x0000003661ff7210 */ /* 0x000fe20007f5e0ff */
[----:B------:R-:W-:Y:S01]  /*2f810*/  IMAD.X R43, RZ, RZ, RZ, P4 ;  /* 0x000000ffff2b7224 */ /* 0x000fe200020e06ff */
[----:B------:R-:W-:Y:S01]  /*2f820*/  ISETP.GE.U32.AND P4, PT, R91, R52, PT ;  /* 0x000000345b00720c */ /* 0x000fe20003f86070 */
[----:B------:R-:W-:Y:S02]  /*2f830*/  IMAD R46, R40, R35, RZ ;  /* 0x00000023282e7224 */ /* 0x000fe400078e02ff */
[----:B------:R-:W-:Y:S01]  /*2f840*/  IMAD.MOV.U32 R50, RZ, RZ, R103 ;  /* 0x000000ffff327224 */ /* 0x000fe200078e0067 */
[----:B------:R-:W-:Y:S01]  /*2f850*/  ISETP.GE.U32.AND.EX P4, PT, R41, R56, PT, P4 ;  /* 0x000000382900720c */ /* 0x000fe20003f86140 */
[----:B------:R-:W-:-:S03]  /*2f860*/  IMAD.WIDE.U32 R52, R89, R29, RZ ;  /* 0x0000001d59347225 */ /* 0x000fc600078e00ff */
[----:B------:R-:W-:Y:S01]  /*2f870*/  SEL R103, RZ, 0x1, P4 ;  /* 0x00000001ff677807 */ /* 0x000fe20002000000 */
[----:B------:R-:W-:Y:S02]  /*2f880*/  IMAD R95, R30, R89, R42 ;  /* 0x000000591e5f7224 */ /* 0x000fe400078e022a */
[----:B------:R-:W-:Y:S02]  /*2f890*/  IMAD.MOV.U32 R42, RZ, RZ, R45 ;  /* 0x000000ffff2a7224 */ /* 0x000fe400078e002d */
[----:B------:R-:W-:-:S04]  /*2f8a0*/  IMAD.WIDE.U32 R44, R39, R35, RZ ;  /* 0x00000023272c7225 */ /* 0x000fc800078e00ff */
[----:B------:R-:W-:Y:S02]  /*2f8b0*/  IMAD R97, R36, R39, R46 ;  /* 0x0000002724617224 */ /* 0x000fe400078e022e */
[----:B------:R-:W-:Y:S02]  /*2f8c0*/  IMAD.IADD R95, R53, 0x1, R95 ;  /* 0x00000001355f7824 */ /* 0x000fe400078e025f */
[----:B------:R-:W-:Y:S01]  /*2f8d0*/  IMAD.WIDE.U32.X R58, R30, R117, R50, P0 ;  /* 0x000000751e3a7225 */ /* 0x000fe200000e0432 */
[----:B------:R-:W-:-:S03]  /*2f8e0*/  IADD3 R53, P0, PT, R99, R52, RZ ;  /* 0x0000003463357210 */ /* 0x000fc60007f1e0ff */
[----:B------:R-:W-:Y:S02]  /*2f8f0*/  IMAD.X R109, RZ, RZ, RZ, P6 ;  /* 0x000000ffff6d7224 */ /* 0x000fe400030e06ff */
[----:B------:R-:W-:Y:S01]  /*2f900*/  IMAD.IADD R99, R45, 0x1, R97 ;  /* 0x000000012d637824 */ /* 0x000fe200078e0261 */
[----:B------:R-:W-:Y:S01]  /*2f910*/  IADD3 R45, P4, P6, R44, R48, R105 ;  /* 0x000000302c2d7210 */ /* 0x000fe20007e9e069 */
[----:B------:R-:W-:Y:S01]  /*2f920*/  IMAD.X R54, R95, 0x1, R88, P0 ;  /* 0x000000015f367824 */ /* 0x000fe200000e0658 */
[----:B------:R-:W-:Y:S01]  /*2f930*/  ISETP.GE.U32.AND P0, PT, R53, R52, PT ;  /* 0x000000343500720c */ /* 0x000fe20003f06070 */
[----:B------:R-:W-:Y:S01]  /*2f940*/  IMAD.WIDE.U32 R50, R101, R35, RZ ;  /* 0x0000002365327225 */ /* 0x000fe200078e00ff */
[----:B------:R-:W-:Y:S02]  /*2f950*/  IADD3.X R56, PT, PT, R99, R49, RZ, P4, P6 ;  /* 0x0000003163387210 */ /* 0x000fe400027ec4ff */
[----:B------:R-:W-:Y:S01]  /*2f960*/  IADD3 R103, P4, P6, R53, R58, R103 ;  /* 0x0000003a35677210 */ /* 0x000fe20007e9e067 */
[----:B------:R-:W-:Y:S01]  /*2f970*/  IMAD.MOV.U32 R108, RZ, RZ, R47 ;  /* 0x000000ffff6c7224 */ /* 0x000fe200078e002f */
[----:B------:R-:W-:Y:S01]  /*2f980*/  ISETP.GE.U32.AND.EX P0, PT, R54, R95, PT, P0 ;  /* 0x0000005f3600720c */ /* 0x000fe20003f06100 */
[----:B------:R-:W-:Y:S01]  /*2f990*/  IMAD.WIDE.U32 R46, R50, R70, RZ ;  /* 0x00000046322e7225 */ /* 0x000fe200078e00ff */
[----:B------:R-:W-:-:S02]  /*2f9a0*/  IADD3.X R121, PT, PT, R54, R59, RZ, P4, P6 ;  /* 0x0000003b36797210 */ /* 0x000fc400027ec4ff */
[----:B------:R-:W-:Y:S01]  /*2f9b0*/  ISETP.GE.U32.AND P4, PT, R103, R53, PT ;  /* 0x000000356700720c */ /* 0x000fe20003f86070 */
[----:B------:R-:W-:Y:S02]  /*2f9c0*/  IMAD R48, R117, R35, RZ ;  /* 0x0000002375307224 */ /* 0x000fe400078e02ff */
[----:B------:R-:W-:Y:S01]  /*2f9d0*/  IMAD R52, R38, R29, RZ ;  /* 0x0000001d26347224 */ /* 0x000fe200078e02ff */
[----:B------:R-:W-:Y:S01]  /*2f9e0*/  ISETP.GE.U32.AND.EX P4, PT, R121, R54, PT, P4 ;  /* 0x000000367900720c */ /* 0x000fe20003f86140 */
[----:B------:R-:W-:Y:S02]  /*2f9f0*/  IMAD R123, R36, R101, R48 ;  /* 0x00000065247b7224 */ /* 0x000fe400078e0230 */
[----:B------:R-:W-:Y:S01]  /*2fa00*/  IMAD.WIDE.U32 R58, R46, R68, RZ ;  /* 0x000000442e3a7225 */ /* 0x000fe200078e00ff */
[----:B------:R-:W-:-:S03]  /*2fa10*/  SEL R95, RZ, 0x1, P4 ;  /* 0x00000001ff5f7807 */ /* 0x000fc60002000000 */
[C---:B------:R-:W-:Y:S01]  /*2fa20*/  IMAD R53, R30.reuse, R37, R52 ;  /* 0x000000251e357224 */ /* 0x040fe200078e0234 */
[----:B------:R-:W-:Y:S01]  /*2fa30*/  SEL R52, RZ, 0x1, P0 ;  /* 0x00000001ff347807 */ /* 0x000fe20000000000 */
[----:B------:R-:W-:-:S04]  /*2fa40*/  IMAD.WIDE.U32.X R42, R30, R115, R42, P1 ;  /* 0x000000731e2a7225 */ /* 0x000fc800008e042a */
[----:B------:R-:W-:Y:S01]  /*2fa50*/  IMAD.WIDE.U32 R48, R37, R29, RZ ;  /* 0x0000001d25307225 */ /* 0x000fe200078e00ff */
[----:B------:R-:W-:-:S03]  /*2fa60*/  IADD3 R52, P4, P6, R95, R42, R52 ;  /* 0x0000002a5f347210 */ /* 0x000fc60007e9e034 */
[----:B------:R-:W-:Y:S01]  /*2fa70*/  IMAD.IADD R123, R51, 0x1, R123 ;  /* 0x00000001337b7824 */ /* 0x000fe200078e027b */
[----:B------:R-:W-:Y:S01]  /*2fa80*/  LOP3.LUT R51, RZ, R58, RZ, 0x33, !PT ;  /* 0x0000003aff337212 */ /* 0x000fe200078e33ff */
[----:B------:R-:W-:Y:S01]  /*2fa90*/  IMAD.IADD R53, R49, 0x1, R53 ;  /* 0x0000000131357824 */ /* 0x000fe200078e0235 */
[----:B------:R-:W-:Y:S01]  /*2faa0*/  IADD3 R49, P0, PT, R45, R48, RZ ;  /* 0x000000302d317210 */ /* 0x000fe20007f1e0ff */
[----:B------:R-:W-:Y:S01]  /*2fab0*/  IMAD.WIDE.U32.X R108, R30, R38, R108, P3 ;  /* 0x000000261e6c7225 */ /* 0x000fe200018e046c */
[C---:B------:R-:W-:Y:S02]  /*2fac0*/  ISETP.GT.U32.AND P1, PT, R50.reuse, R51, PT ;  /* 0x000000333200720c */ /* 0x040fe40003f24070 */
[----:B------:R-:W-:Y:S01]  /*2fad0*/  IADD3.X R113, PT, PT, RZ, R43, RZ, P4, P6 ;  /* 0x0000002bff717210 */ /* 0x000fe200027ec4ff */
[----:B------:R-:W-:Y:S01]  /*2fae0*/  IMAD R51, R123, R70, RZ ;  /* 0x000000467b337224 */ /* 0x000fe200078e02ff */
[----:B------:R-:W-:Y:S01]  /*2faf0*/  IADD3 R111, P4, PT, R49, R52, RZ ;  /* 0x00000034316f7210 */ /* 0x000fe20007f9e0ff */
[----:B------:R-:W-:Y:S01]  /*2fb00*/  IMAD.X R42, R53, 0x1, R56, P0 ;  /* 0x00000001352a7824 */ /* 0x000fe200000e0638 */
[----:B------:R-:W-:Y:S01]  /*2fb10*/  ISETP.GE.U32.AND P0, PT, R49, R48, PT ;  /* 0x000000303100720c */ /* 0x000fe20003f06070 */
[----:B------:R-:W-:Y:S01]  /*2fb20*/  IMAD R43, R117, R31, RZ ;  /* 0x0000001f752b7224 */ /* 0x000fe200078e02ff */
[----:B------:R-:W-:Y:S01]  /*2fb30*/  ISETP.GE.U32.AND P6, PT, R111, R49, PT ;  /* 0x000000316f00720c */ /* 0x000fe20003fc6070 */
[----:B------:R-:W-:Y:S01]  /*2fb40*/  IMAD R51, R50, R71, R51 ;  /* 0x0000004732337224 */ /* 0x000fe200078e0233 */
[C---:B------:R-:W-:Y:S01]  /*2fb50*/  ISETP.GE.U32.AND.EX P0, PT, R42.reuse, R53, PT, P0 ;  /* 0x000000352a00720c */ /* 0x040fe20003f06100 */
[----:B------:R-:W-:-:S02]  /*2fb60*/  IMAD.X R113, R42, 0x1, R113, P4 ;  /* 0x000000012a717824 */ /* 0x000fc400020e0671 */
[----:B------:R-:W-:Y:S01]  /*2fb70*/  IMAD.WIDE.U32 R48, R101, R31, RZ ;  /* 0x0000001f65307225 */ /* 0x000fe200078e00ff */
[----:B------:R-:W-:Y:S02]  /*2fb80*/  SEL R58, RZ, 0x1, P0 ;  /* 0x00000001ff3a7807 */ /* 0x000fe40000000000 */
[----:B------:R-:W-:Y:S01]  /*2fb90*/  ISETP.GE.U32.AND.EX P4, PT, R113, R42, PT, P6 ;  /* 0x0000002a7100720c */ /* 0x000fe20003f86160 */
[CC--:B------:R-:W-:Y:S01]  /*2fba0*/  IMAD R43, R32.reuse, R101.reuse, R43 ;  /* 0x00000065202b7224 */ /* 0x0c0fe200078e022b */
[-C--:B------:R-:W-:Y:S01]  /*2fbb0*/  IADD3 R103, P6, PT, R103, R48.reuse, RZ ;  /* 0x0000003067677210 */ /* 0x080fe20007fde0ff */
[----:B------:R-:W-:Y:S01]  /*2fbc0*/  IMAD.IADD R95, R47, 0x1, R51 ;  /* 0x000000012f5f7824 */ /* 0x000fe200078e0233 */
[----:B------:R-:W-:Y:S01]  /*2fbd0*/  SEL R105, RZ, 0x1, P4 ;  /* 0x00000001ff697807 */ /* 0x000fe20002000000 */
[----:B------:R-:W-:Y:S01]  /*2fbe0*/  IMAD.WIDE.U32 R52, R32, R101, RZ ;  /* 0x0000006520347225 */ /* 0x000fe200078e00ff */
[----:B------:R-:W-:-:S03]  /*2fbf0*/  ISETP.GE.U32.AND P0, PT, R103, R48, PT ;  /* 0x000000306700720c */ /* 0x000fc60003f06070 */
[----:B------:R-:W-:Y:S02]  /*2fc00*/  IMAD.IADD R54, R49, 0x1, R43 ;  /* 0x0000000131367824 */ /* 0x000fe400078e022b */
[----:B------:R-:W-:-:S04]  /*2fc10*/  IMAD.WIDE.U32 R42, R95, R68, RZ ;  /* 0x000000445f2a7225 */ /* 0x000fc800078e00ff */
[----:B------:R-:W-:-:S04]  /*2fc20*/  IMAD.WIDE.U32 R50, R31, R101, RZ ;  /* 0x000000651f327225 */ /* 0x000fc800078e00ff */
[----:B------:R-:W-:-:S04]  /*2fc30*/  IMAD.WIDE.U32 R52, P4, R31, R117, R52 ;  /* 0x000000751f347225 */ /* 0x000fc80007880034 */
[----:B------:R-:W-:-:S04]  /*2fc40*/  IMAD.WIDE.U32 R42, P3, R46, R69, R42 ;  /* 0x000000452e2a7225 */ /* 0x000fc8000786002a */
[----:B------:R-:W-:Y:S01]  /*2fc50*/  IMAD.X R49, RZ, RZ, RZ, P5 ;  /* 0x000000ffff317224 */ /* 0x000fe200028e06ff */
[----:B------:R-:W-:Y:S01]  /*2fc60*/  IADD3 RZ, P5, PT, R51, R52, RZ ;  /* 0x0000003433ff7210 */ /* 0x000fe20007fbe0ff */
[----:B------:R-:W-:-:S04]  /*2fc70*/  IMAD.WIDE.U32 R96, R32, R89, RZ ;  /* 0x0000005920607225 */ /* 0x000fc800078e00ff */
[----:B------:R-:W-:Y:S01]  /*2fc80*/  IMAD.X R51, RZ, RZ, RZ, P4 ;  /* 0x000000ffff337224 */ /* 0x000fe200020e06ff */
[----:B------:R-:W-:Y:S01]  /*2fc90*/  IADD3 R42, P4, PT, R59, R42, RZ ;  /* 0x0000002a3b2a7210 */ /* 0x000fe20007f9e0ff */
[----:B------:R-:W-:Y:S02]  /*2fca0*/  IMAD.X R47, R54, 0x1, R121, P6 ;  /* 0x00000001362f7824 */ /* 0x000fe400030e0679 */
[----:B------:R-:W-:Y:S01]  /*2fcb0*/  IMAD.MOV.U32 R50, RZ, RZ, R53 ;  /* 0x000000ffff327224 */ /* 0x000fe200078e0035 */
[----:B------:R-:W-:Y:S01]  /*2fcc0*/  LOP3.LUT R42, RZ, R42, RZ, 0x33, !PT ;  /* 0x0000002aff2a7212 */ /* 0x000fe200078e33ff */
[----:B------:R-:W-:Y:S01]  /*2fcd0*/  IMAD.WIDE.U32 R96, P6, R31, R115, R96 ;  /* 0x000000731f607225 */ /* 0x000fe200078c0060 */
[----:B------:R-:W-:Y:S02]  /*2fce0*/  ISETP.GE.U32.AND.EX P0, PT, R47, R54, PT, P0 ;  /* 0x000000362f00720c */ /* 0x000fe40003f06100 */
[----:B------:R-:W-:Y:S01]  /*2fcf0*/  ISETP.GT.U32.AND.EX P1, PT, R123, R42, PT, P1 ;  /* 0x0000002a7b00720c */ /* 0x000fe20003f24110 */
[----:B------:R-:W-:Y:S01]  /*2fd00*/  IMAD.WIDE.U32 R52, R31, R89, RZ ;  /* 0x000000591f347225 */ /* 0x000fe200078e00ff */
[----:B------:R-:W-:-:S03]  /*2fd10*/  SEL R42, RZ, 0x1, P0 ;  /* 0x00000001ff2a7807 */ /* 0x000fc60000000000 */
[----:B------:R-:W-:Y:S02]  /*2fd20*/  IMAD R52, R115, R31, RZ ;  /* 0x0000001f73347224 */ /* 0x000fe400078e02ff */
[----:B------:R-:W-:Y:S01]  /*2fd30*/  IMAD.WIDE.U32.X R50, R32, R117, R50, P5 ;  /* 0x0000007520327225 */ /* 0x000fe200028e0432 */
[----:B------:R-:W-:-:S03]  /*2fd40*/  IADD3 RZ, P5, PT, R53, R96, RZ ;  /* 0x0000006035ff7210 */ /* 0x000fc60007fbe0ff */
[----:B------:R-:W-:Y:S02]  /*2fd50*/  IMAD.MOV.U32 R48, RZ, RZ, R55 ;  /* 0x000000ffff307224 */ /* 0x000fe400078e0037 */
[----:B------:R-:W-:Y:S01]  /*2fd60*/  IMAD.X R53, RZ, RZ, RZ, P6 ;  /* 0x000000ffff357224 */ /* 0x000fe200030e06ff */
[----:B------:R-:W-:Y:S01]  /*2fd70*/  IADD3 R96, P0, P6, R105, R108, R58 ;  /* 0x0000006c69607210 */ /* 0x000fe20007e1e03a */
[----:B------:R-:W-:Y:S01]  /*2fd80*/  IMAD.WIDE.U32 R54, R89, R31, RZ ;  /* 0x0000001f59367225 */ /* 0x000fe200078e00ff */
[----:B------:R-:W-:Y:S02]  /*2fd90*/  SEL R105, RZ, 0x1, !P1 ;  /* 0x00000001ff697807 */ /* 0x000fe40004800000 */
[----:B------:R-:W-:Y:S01]  /*2fda0*/  IADD3.X R102, PT, PT, RZ, R109, RZ, P0, P6 ;  /* 0x0000006dff667210 */ /* 0x000fe200007ec4ff */
[----:B------:R-:W-:Y:S01]  /*2fdb0*/  IMAD R121, R32, R89, R52 ;  /* 0x0000005920797224 */ /* 0x000fe200078e0234 */
[----:B------:R-:W-:Y:S01]  /*2fdc0*/  ISETP.GE.U32.AND P0, PT, R45, R44, PT ;  /* 0x0000002c2d00720c */ /* 0x000fe20003f06070 */
[----:B------:R-:W-:-:S02]  /*2fdd0*/  IMAD.X R59, RZ, RZ, RZ, P3 ;  /* 0x000000ffff3b7224 */ /* 0x000fc400018e06ff */
[----:B------:R-:W-:Y:S01]  /*2fde0*/  IMAD.IADD R108, R55, 0x1, R121 ;  /* 0x00000001376c7824 */ /* 0x000fe200078e0279 */
[----:B------:R-:W-:Y:S01]  /*2fdf0*/  IADD3 R55, P3, PT, R111, R54, RZ ;  /* 0x000000366f377210 */ /* 0x000fe20007f7e0ff */
[----:B------:R-:W-:Y:S01]  /*2fe00*/  IMAD.MOV.U32 R58, RZ, RZ, R43 ;  /* 0x000000ffff3a7224 */ /* 0x000fe200078e002b */
[----:B------:R-:W-:Y:S01]  /*2fe10*/  ISETP.GE.U32.AND.EX P0, PT, R56, R99, PT, P0 ;  /* 0x000000633800720c */ /* 0x000fe20003f06100 */
[----:B------:R-:W-:-:S04]  /*2fe20*/  IMAD.WIDE.U32 R44, R95, R66, RZ ;  /* 0x000000425f2c7225 */ /* 0x000fc800078e00ff */
[----:B------:R-:W-:Y:S02]  /*2fe30*/  IMAD.MOV.U32 R52, RZ, RZ, R97 ;  /* 0x000000ffff347224 */ /* 0x000fe400078e0061 */
[----:B------:R-:W-:Y:S01]  /*2fe40*/  IMAD.X R109, R108, 0x1, R113, P3 ;  /* 0x000000016c6d7824 */ /* 0x000fe200018e0671 */
[----:B------:R-:W-:Y:S01]  /*2fe50*/  IADD3 R97, P3, P6, R55, R50, R42 ;  /* 0x0000003237617210 */ /* 0x000fe20007e7e02a */
[----:B------:R-:W-:Y:S01]  /*2fe60*/  IMAD.WIDE.U32.X R58, R95, R69, R58, P4 ;  /* 0x000000455f3a7225 */ /* 0x000fe200020e043a */
[----:B------:R-:W-:Y:S02]  /*2fe70*/  SEL R113, RZ, 0x1, P0 ;  /* 0x00000001ff717807 */ /* 0x000fe40000000000 */
[----:B------:R-:W-:Y:S01]  /*2fe80*/  IADD3.X R88, PT, PT, R109, R51, RZ, P3, P6 ;  /* 0x000000336d587210 */ /* 0x000fe20001fec4ff */
[C---:B------:R-:W-:Y:S01]  /*2fe90*/  IMAD.WIDE.U32 R42, R46.reuse, R66, RZ ;  /* 0x000000422e2a7225 */ /* 0x040fe200078e00ff */
[----:B------:R-:W-:Y:S02]  /*2fea0*/  ISETP.GE.U32.AND P3, PT, R55, R54, PT ;  /* 0x000000363700720c */ /* 0x000fe40003f66070 */
[----:B------:R-:W-:Y:S01]  /*2feb0*/  ISETP.GE.U32.AND P0, PT, R97, R55, PT ;  /* 0x000000376100720c */ /* 0x000fe20003f06070 */
[----:B------:R-:W-:Y:S01]  /*2fec0*/  IMAD.WIDE.U32 R44, P4, R46, R67, R44 ;  /* 0x000000432e2c7225 */ /* 0x000fe2000788002c */
[----:B------:R-:W-:-:S02]  /*2fed0*/  IADD3 R91, P6, PT, R91, R42, RZ ;  /* 0x0000002a5b5b7210 */ /* 0x000fc40007fde0ff */
[----:B------:R-:W-:Y:S01]  /*2fee0*/  ISETP.GE.U32.AND.EX P3, PT, R109, R108, PT, P3 ;  /* 0x0000006c6d00720c */ /* 0x000fe20003f66130 */
[----:B------:R-:W-:Y:S01]  /*2fef0*/  IMAD.WIDE.U32.X R52, R32, R115, R52, P5 ;  /* 0x0000007320347225 */ /* 0x000fe200028e0434 */
[----:B------:R-:W-:Y:S02]  /*2ff00*/  IADD3 R105, P5, PT, R105, R58, RZ ;  /* 0x0000003a69697210 */ /* 0x000fe40007fbe0ff */
[----:B------:R-:W-:Y:S01]  /*2ff10*/  ISETP.GE.U32.AND P1, PT, R91, R42, PT ;  /* 0x0000002a5b00720c */ /* 0x000fe20003f26070 */
[----:B------:R-:W-:Y:S01]  /*2ff20*/  IMAD.WIDE.U32.X R48, R36, R40, R48, P2 ;  /* 0x0000002824307225 */ /* 0x000fe200010e0430 */
[----:B------:R-:W-:Y:S02]  /*2ff30*/  IADD3 R44, P2, PT, R43, R44, RZ ;  /* 0x0000002c2b2c7210 */ /* 0x000fe40007f5e0ff */
[----:B------:R-:W-:Y:S01]  /*2ff40*/  SEL R99, RZ, 0x1, P3 ;  /* 0x00000001ff637807 */ /* 0x000fe20001800000 */
[----:B------:R-:W-:Y:S01]  /*2ff50*/  IMAD.X R56, RZ, RZ, R59, P5 ;  /* 0x000000ffff387224 */ /* 0x000fe200028e063b */
[----:B------:R-:W-:Y:S01]  /*2ff60*/  IADD3 R108, P5, PT, R91, R105, RZ ;  /* 0x000000695b6c7210 */ /* 0x000fe20007fbe0ff */
[----:B------:R-:W-:-:S04]  /*2ff70*/  IMAD.WIDE.U32 R50, R30, R39, RZ ;  /* 0x000000271e327225 */ /* 0x000fc800078e00ff */
[----:B------:R-:W-:Y:S01]  /*2ff80*/  IMAD.X R41, R44, 0x1, R41, P6 ;  /* 0x000000012c297824 */ /* 0x000fe200030e0629 */
[----:B------:R-:W-:Y:S01]  /*2ff90*/  ISETP.GE.U32.AND.EX P6, PT, R88, R109, PT, P0 ;  /* 0x0000006d5800720c */ /* 0x000fe20003fc6100 */
[----:B------:R-:W-:Y:S01]  /*2ffa0*/  IMAD R42, R40, R29, RZ ;  /* 0x0000001d282a7224 */ /* 0x000fe200078e02ff */
[----:B------:R-:W-:Y:S01]  /*2ffb0*/  ISETP.GE.U32.AND P0, PT, R108, R105, PT ;  /* 0x000000696c00720c */ /* 0x000fe20003f06070 */
[----:B------:R-:W-:Y:S01]  /*2ffc0*/  IMAD.WIDE.U32 R54, R29, R39, RZ ;  /* 0x000000271d367225 */ /* 0x000fe200078e00ff */
[----:B------:R-:W-:Y:S02]  /*2ffd0*/  ISETP.GE.U32.AND.EX P1, PT, R41, R44, PT, P1 ;  /* 0x0000002c2900720c */ /* 0x000fe40003f26110 */
[----:B------:R-:W-:Y:S01]  /*2ffe0*/  SEL R105, RZ, 0x1, P6 ;  /* 0x00000001ff697807 */ /* 0x000fe20003000000 */
[----:B------:R-:W-:-:S04]  /*2fff0*/  IMAD.WIDE.U32 R50, P3, R29, R40, R50 ;  /* 0x000000281d327225 */ /* 0x000fc80007860032 */
[----:B------:R-:W-:Y:S02]  /*30000*/  IMAD.X R109, R41, 0x1, R56, P5 ;  /* 0x00000001296d7824 */ /* 0x000fe400028e0638 */
[----:B------:R-:W-:-:S03]  /*30010*/  IMAD.WIDE.U32 R58, R39, R29, RZ ;  /* 0x0000001d273a7225 */ /* 0x000fc600078e00ff */
[----:B------:R-:W-:Y:S01]  /*30020*/  ISETP.GE.U32.AND.EX P0, PT, R109, R56, PT, P0 ;  /* 0x000000386d00720c */ /* 0x000fe20003f06100 */
[----:B------:R-:W-:Y:S01]  /*30030*/  IMAD R111, R30, R39, R42 ;  /* 0x000000271e6f7224 */ /* 0x000fe200078e022a */
[----:B------:R-:W-:Y:S01]  /*30040*/  IADD3 R113, P5, P6, R58, R48, R113 ;  /* 0x000000303a717210 */ /* 0x000fe20007ebe071 */
[----:B------:R-:W-:Y:S01]  /*30050*/  IMAD.X R43, RZ, RZ, RZ, P4 ;  /* 0x000000ffff2b7224 */ /* 0x000fe200020e06ff */
[----:B------:R-:W-:Y:S01]  /*30060*/  IADD3 RZ, P4, PT, R55, R50, RZ ;  /* 0x0000003237ff7210 */ /* 0x000fe20007f9e0ff */
[----:B------:R-:W-:Y:S01]  /*30070*/  IMAD.MOV.U32 R42, RZ, RZ, R45 ;  /* 0x000000ffff2a7224 */ /* 0x000fe200078e002d */
[----:B------:R-:W-:Y:S01]  /*30080*/  SEL R56, RZ, 0x1, P1 ;  /* 0x00000001ff387807 */ /* 0x000fe20000800000 */
[----:B------:R-:W-:Y:S01]  /*30090*/  IMAD.IADD R50, R59, 0x1, R111 ;  /* 0x000000013b327824 */ /* 0x000fe200078e026f */
[----:B------:R-:W-:Y:S01]  /*300a0*/  SEL R41, RZ, 0x1, P0 ;  /* 0x00000001ff297807 */ /* 0x000fe20000000000 */
[----:B------:R-:W-:-:S03]  /*300b0*/  IMAD.WIDE.U32 R54, R32, R37, RZ ;  /* 0x0000002520367225 */ /* 0x000fc600078e00ff */
[----:B------:R-:W-:Y:S01]  /*300c0*/  IADD3.X R121, PT, PT, R50, R49, RZ, P5, P6 ;  /* 0x0000003132797210 */ /* 0x000fe20002fec4ff */
[----:B------:R-:W-:Y:S01]  /*300d0*/  IMAD.WIDE.U32.X R42, R95, R67, R42, P2 ;  /* 0x000000435f2a7225 */ /* 0x000fe200010e042a */
[----:B------:R-:W-:-:S03]  /*300e0*/  IADD3 R105, P6, P5, R105, R52, R99 ;  /* 0x0000003469697210 */ /* 0x000fc60007dde063 */
[----:B------:R-:W-:Y:S01]  /*300f0*/  IMAD.WIDE.U32 R44, R31, R37, RZ ;  /* 0x000000251f2c7225 */ /* 0x000fe200078e00ff */
[----:B------:R-:W-:Y:S02]  /*30100*/  IADD3 R56, P2, P0, R41, R42, R56 ;  /* 0x0000002a29387210 */ /* 0x000fe4000785e038 */
[----:B------:R-:W-:Y:S01]  /*30110*/  IADD3.X R111, PT, PT, RZ, R53, RZ, P6, P5 ;  /* 0x00000035ff6f7210 */ /* 0x000fe200037ea4ff */
[----:B------:R-:W-:Y:S01]  /*30120*/  IMAD.WIDE.U32 R54, P1, R31, R38, R54 ;  /* 0x000000261f367225 */ /* 0x000fe20007820036 */
[----:B------:R-:W-:Y:S02]  /*30130*/  IADD3.X R91, PT, PT, RZ, R43, RZ, P2, P0 ;  /* 0x0000002bff5b7210 */ /* 0x000fe400017e04ff */
[----:B------:R-:W-:Y:S01]  /*30140*/  IADD3 R99, P2, PT, R113, R96, RZ ;  /* 0x0000006071637210 */ /* 0x000fe20007f5e0ff */
[----:B------:R-:W-:Y:S01]  /*30150*/  IMAD.WIDE.U32 R48, R32, R39, RZ ;  /* 0x0000002720307225 */ /* 0x000fe200078e00ff */
[----:B------:R-:W-:-:S03]  /*30160*/  IADD3 RZ, P5, PT, R45, R54, RZ ;  /* 0x000000362dff7210 */ /* 0x000fc60007fbe0ff */
[----:B------:R-:W-:-:S04]  /*30170*/  IMAD.WIDE.U32 R44, R31, R39, RZ ;  /* 0x000000271f2c7225 */ /* 0x000fc800078e00ff */
[----:B------:R-:W-:-:S04]  /*30180*/  IMAD.WIDE.U32 R48, P6, R31, R40, R48 ;  /* 0x000000281f307225 */ /* 0x000fc800078c0030 */
[----:B------:R-:W-:Y:S01]  /*30190*/  IMAD.WIDE.U32 R42, R34, R101, RZ ;  /* 0x00000065222a7225 */ /* 0x000fe200078e00ff */
[----:B------:R-:W-:-:S03]  /*301a0*/  IADD3 RZ, P0, PT, R45, R48, RZ ;  /* 0x000000302dff7210 */ /* 0x000fc60007f1e0ff */
[----:B------:R-:W-:Y:S02]  /*301b0*/  IMAD.X R102, R121, 0x1, R102, P2 ;  /* 0x0000000179667824 */ /* 0x000fe400010e0666 */
[----:B------:R-:W-:-:S04]  /*301c0*/  IMAD.WIDE.U32 R44, R33, R101, RZ ;  /* 0x00000065212c7225 */ /* 0x000fc800078e00ff */
[----:B------:R-:W-:-:S04]  /*301d0*/  IMAD.WIDE.U32 R42, P2, R33, R117, R42 ;  /* 0x00000075212a7225 */ /* 0x000fc8000784002a */
[----:B------:R-:W-:Y:S01]  /*301e0*/  IMAD.X R53, RZ, RZ, RZ, P3 ;  /* 0x000000ffff357224 */ /* 0x000fe200018e06ff */
[----:B------:R-:W-:Y:S01]  /*301f0*/  IADD3 RZ, P3, PT, R45, R42, RZ ;  /* 0x0000002a2dff7210 */ /* 0x000fe20007f7e0ff */
[----:B------:R-:W-:Y:S01]  /*30200*/  IMAD.X R45, RZ, RZ, RZ, P1 ;  /* 0x000000ffff2d7224 */ /* 0x000fe200008e06ff */
[----:B------:R-:W-:Y:S01]  /*30210*/  ISETP.GE.U32.AND P1, PT, R113, R58, PT ;  /* 0x0000003a7100720c */ /* 0x000fe20003f26070 */
[----:B------:R-:W-:Y:S02]  /*30220*/  IMAD.X R59, RZ, RZ, RZ, P6 ;  /* 0x000000ffff3b7224 */ /* 0x000fe400030e06ff */
[----:B------:R-:W-:Y:S01]  /*30230*/  IMAD.MOV.U32 R52, RZ, RZ, R51 ;  /* 0x000000ffff347224 */ /* 0x000fe200078e0033 */
[----:B------:R-:W-:Y:S01]  /*30240*/  ISETP.GE.U32.AND.EX P6, PT, R121, R50, PT, P1 ;  /* 0x000000327900720c */ /* 0x000fe20003fc6110 */
[----:B------:R-:W-:Y:S01]  /*30250*/  IMAD.WIDE.U32 R50, R101, R33, RZ ;  /* 0x0000002165327225 */ /* 0x000fe200078e00ff */
[----:B------:R-:W-:Y:S02]  /*30260*/  ISETP.GE.U32.AND P1, PT, R99, R113, PT ;  /* 0x000000716300720c */ /* 0x000fe40003f26070 */
[----:B------:R-:W-:Y:S01]  /*30270*/  SEL R54, RZ, 0x1, P6 ;  /* 0x00000001ff367807 */ /* 0x000fe20003000000 */
[----:B------:R-:W-:Y:S01]  /*30280*/  IMAD R41, R117, R33, RZ ;  /* 0x0000002175297224 */ /* 0x000fe200078e02ff */
[----:B------:R-:W-:Y:S01]  /*30290*/  ISETP.GE.U32.AND.EX P1, PT, R102, R121, PT, P1 ;  /* 0x000000796600720c */ /* 0x000fe20003f26110 */
[----:B------:R-:W-:Y:S01]  /*302a0*/  IMAD.MOV.U32 R58, RZ, RZ, R49 ;  /* 0x000000ffff3a7224 */ /* 0x000fe200078e0031 */
[----:B------:R-:W-:Y:S01]  /*302b0*/  IADD3 R97, P6, PT, R97, R50, RZ ;  /* 0x0000003261617210 */ /* 0x000fe20007fde0ff */
[----:B------:R-:W-:-:S02]  /*302c0*/  IMAD R41, R34, R101, R41 ;  /* 0x0000006522297224 */ /* 0x000fc400078e0229 */
[----:B------:R-:W-:Y:S01]  /*302d0*/  IMAD.MOV.U32 R44, RZ, RZ, R55 ;  /* 0x000000ffff2c7224 */ /* 0x000fe200078e0037 */
[----:B------:R-:W-:Y:S01]  /*302e0*/  SEL R55, RZ, 0x1, P1 ;  /* 0x00000001ff377807 */ /* 0x000fe20000800000 */
[----:B------:R-:W-:Y:S01]  /*302f0*/  IMAD.WIDE.U32.X R48, R30, R40, R52, P4 ;  /* 0x000000281e307225 */ /* 0x000fe200020e0434 */
[----:B------:R-:W-:-:S03]  /*30300*/  ISETP.GE.U32.AND P1, PT, R97, R50, PT ;  /* 0x000000326100720c */ /* 0x000fc60003f26070 */
[----:B------:R-:W-:Y:S02]  /*30310*/  IMAD.IADD R42, R51, 0x1, R41 ;  /* 0x00000001332a7824 */ /* 0x000fe400078e0229 */
[-C--:B------:R-:W-:Y:S02]  /*30320*/  IMAD R50, R38, R31.reuse, RZ ;  /* 0x0000001f26327224 */ /* 0x080fe400078e02ff */
[----:B------:R-:W-:Y:S01]  /*30330*/  IMAD.X R51, RZ, RZ, RZ, P2 ;  /* 0x000000ffff337224 */ /* 0x000fe200010e06ff */
[----:B------:R-:W-:Y:S01]  /*30340*/  IADD3 R55, P2, P4, R55, R48, R54 ;  /* 0x0000003037377210 */ /* 0x000fe20007c5e036 */
[----:B------:R-:W-:-:S03]  /*30350*/  IMAD.WIDE.U32 R52, R37, R31, RZ ;  /* 0x0000001f25347225 */ /* 0x000fc600078e00ff */
[----:B------:R-:W-:Y:S01]  /*30360*/  IADD3.X R96, PT, PT, RZ, R49, RZ, P2, P4 ;  /* 0x00000031ff607210 */ /* 0x000fe200017e84ff */
[----:B------:R-:W-:Y:S01]  /*30370*/  IMAD R113, R32, R37, R50 ;  /* 0x0000002520717224 */ /* 0x000fe200078e0232 */
[----:B------:R-:W-:Y:S01]  /*30380*/  IADD3 R48, P2, PT, R99, R52, RZ ;  /* 0x0000003463307210 */ /* 0x000fe20007f5e0ff */
[----:B------:R-:W-:Y:S02]  /*30390*/  IMAD.X R41, R42, 0x1, R88, P6 ;  /* 0x000000012a297824 */ /* 0x000fe400030e0658 */
[----:B------:R-:W-:Y:S01]  /*303a0*/  IMAD.IADD R49, R53, 0x1, R113 ;  /* 0x0000000135317824 */ /* 0x000fe200078e0271 */
[C---:B------:R-:W-:Y:S01]  /*303b0*/  IADD3 R105, P6, PT, R48.reuse, R105, RZ ;  /* 0x0000006930697210 */ /* 0x040fe20007fde0ff */
[-C--:B------:R-:W-:Y:S01]  /*303c0*/  IMAD R53, R115, R33.reuse, RZ ;  /* 0x0000002173357224 */ /* 0x080fe200078e02ff */
[----:B------:R-:W-:Y:S01]  /*303d0*/  ISETP.GE.U32.AND.EX P1, PT, R41, R42, PT, P1 ;  /* 0x0000002a2900720c */ /* 0x000fe20003f26110 */
[----:B------:R-:W-:Y:S01]  /*303e0*/  IMAD.MOV.U32 R50, RZ, RZ, R43 ;  /* 0x000000ffff327224 */ /* 0x000fe200078e002b */
[----:B------:R-:W-:Y:S01]  /*303f0*/  ISETP.GE.U32.AND P4, PT, R48, R52, PT ;  /* 0x000000343000720c */ /* 0x000fe20003f86070 */
[----:B------:R-:W-:Y:S01]  /*30400*/  IMAD.X R54, R49, 0x1, R102, P2 ;  /* 0x0000000131367824 */ /* 0x000fe200010e0666 */
[----:B------:R-:W-:Y:S01]  /*30410*/  ISETP.GE.U32.AND P2, PT, R105, R48, PT ;  /* 0x000000306900720c */ /* 0x000fe20003f46070 */
[----:B------:R-:W-:Y:S01]  /*30420*/  IMAD.WIDE.U32 R42, R89, R33, RZ ;  /* 0x00000021592a7225 */ /* 0x000fe200078e00ff */
[----:B------:R-:W-:-:S02]  /*30430*/  SEL R99, RZ, 0x1, P1 ;  /* 0x00000001ff637807 */ /* 0x000fc40000800000 */
[----:B------:R-:W-:Y:S01]  /*30440*/  ISETP.GE.U32.AND.EX P4, PT, R54, R49, PT, P4 ;  /* 0x000000313600720c */ /* 0x000fe20003f86140 */
[----:B------:R-:W-:Y:S02]  /*30450*/  IMAD R53, R34, R89, R53 ;  /* 0x0000005922357224 */ /* 0x000fe400078e0235 */
[----:B------:R-:W-:Y:S01]  /*30460*/  IMAD.X R111, R54, 0x1, R111, P6 ;  /* 0x00000001366f7824 */ /* 0x000fe200030e066f */
[----:B------:R-:W-:Y:S01]  /*30470*/  IADD3 R105, P6, PT, R105, R42, RZ ;  /* 0x0000002a69697210 */ /* 0x000fe20007fde0ff */
[----:B------:R-:W-:Y:S02]  /*30480*/  IMAD.IADD R102, R43, 0x1, R53 ;  /* 0x000000012b667824 */ /* 0x000fe400078e0235 */
[----:B------:R-:W-:Y:S01]  /*30490*/  IMAD.WIDE.U32.X R50, R34, R117, R50, P3 ;  /* 0x0000007522327225 */ /* 0x000fe200018e0432 */
[----:B------:R-:W-:Y:S02]  /*304a0*/  ISETP.GE.U32.AND.EX P2, PT, R111, R54, PT, P2 ;  /* 0x000000366f00720c */ /* 0x000fe40003f46120 */
[C---:B------:R-:W-:Y:S01]  /*304b0*/  ISETP.GE.U32.AND P1, PT, R105.reuse, R42, PT ;  /* 0x0000002a6900720c */ /* 0x040fe20003f26070 */
[----:B------:R-:W-:Y:S01]  /*304c0*/  IMAD.WIDE.U32.X R44, R32, R38, R44, P5 ;  /* 0x00000026202c7225 */ /* 0x000fe200028e042c */
[----:B------:R-:W-:-:S02]  /*304d0*/  IADD3 R99, P3, P5, R105, R50, R99 ;  /* 0x0000003269637210 */ /* 0x000fc40007d7e063 */
[----:B------:R-:W-:Y:S01]  /*304e0*/  SEL R42, RZ, 0x1, P4 ;  /* 0x00000001ff2a7807 */ /* 0x000fe20002000000 */
[----:B------:R-:W-:Y:S01]  /*304f0*/  IMAD.X R111, R102, 0x1, R111, P6 ;  /* 0x00000001666f7824 */ /* 0x000fe200030e066f */
[----:B------:R-:W-:Y:S01]  /*30500*/  SEL R121, RZ, 0x1, P2 ;  /* 0x00000001ff797807 */ /* 0x000fe20001000000 */
[----:B------:R-:W-:-:S03]  /*30510*/  IMAD.WIDE.U32 R48, R39, R31, RZ ;  /* 0x0000001f27307225 */ /* 0x000fc600078e00ff */
[----:B------:R-:W-:Y:S01]  /*30520*/  IADD3.X R88, PT, PT, R111, R51, RZ, P3, P5 ;  /* 0x000000336f587210 */ /* 0x000fe20001fea4ff */
[----:B------:R-:W-:Y:S01]  /*30530*/  IMAD R43, R40, R31, RZ ;  /* 0x0000001f282b7224 */ /* 0x000fe200078e02ff */
[----:B------:R-:W-:Y:S01]  /*30540*/  IADD3 R121, P3, P5, R121, R44, R42 ;  /* 0x0000002c79797210 */ /* 0x000fe20007d7e02a */
[C---:B------:R-:W-:Y:S01]  /*30550*/  IMAD.WIDE.U32.X R58, R32.reuse, R40, R58, P0 ;  /* 0x00000028203a7225 */ /* 0x040fe200000e043a */
[-C--:B------:R-:W-:Y:S02]  /*30560*/  IADD3 R112, P4, PT, R55, R48.reuse, RZ ;  /* 0x0000003037707210 */ /* 0x080fe40007f9e0ff */
[----:B------:R-:W-:Y:S01]  /*30570*/  IADD3.X R123, PT, PT, RZ, R45, RZ, P3, P5 ;  /* 0x0000002dff7b7210 */ /* 0x000fe20001fea4ff */
[----:B------:R-:W-:Y:S01]  /*30580*/  IMAD R113, R32, R39, R43 ;  /* 0x0000002720717224 */ /* 0x000fe200078e022b */
[----:B------:R-:W-:Y:S01]  /*30590*/  ISETP.GE.U32.AND P2, PT, R112, R48, PT ;  /* 0x000000307000720c */ /* 0x000fe20003f46070 */
[----:B------:R-:W-:Y:S01]  /*305a0*/  IMAD.WIDE.U32 R42, R34, R89, RZ ;  /* 0x00000059222a7225 */ /* 0x000fe200078e00ff */
[----:B------:R-:W-:-:S03]  /*305b0*/  ISETP.GE.U32.AND.EX P1, PT, R111, R102, PT, P1 ;  /* 0x000000666f00720c */ /* 0x000fc60003f26110 */
[----:B------:R-:W-:Y:S02]  /*305c0*/  IMAD.IADD R113, R49, 0x1, R113 ;  /* 0x0000000131717824 */ /* 0x000fe400078e0271 */
[----:B------:R-:W-:-:S04]  /*305d0*/  IMAD.WIDE.U32 R48, R95, R64, RZ ;  /* 0x000000405f307225 */ /* 0x000fc800078e00ff */
[----:B------:R-:W-:-:S04]  /*305e0*/  IMAD.WIDE.U32 R42, P6, R33, R115, R42 ;  /* 0x00000073212a7225 */ /* 0x000fc800078c002a */
[----:B------:R-:W-:-:S04]  /*305f0*/  IMAD.WIDE.U32 R44, R33, R89, RZ ;  /* 0x00000059212c7225 */ /* 0x000fc800078e00ff */
[----:B------:R-:W-:Y:S01]  /*30600*/  IMAD.WIDE.U32 R50, R46, R64, RZ ;  /* 0x000000402e327225 */ /* 0x000fe200078e00ff */
[----:B------:R-:W-:-:S03]  /*30610*/  IADD3 RZ, P0, PT, R45, R42, RZ ;  /* 0x0000002a2dff7210 */ /* 0x000fc60007f1e0ff */
[----:B------:R-:W-:Y:S01]  /*30620*/  IMAD.WIDE.U32 R48, P5, R46, R65, R48 ;  /* 0x000000412e307225 */ /* 0x000fe200078a0030 */
[----:B------:R-:W-:-:S03]  /*30630*/  IADD3 R103, P3, PT, R103, R50, RZ ;  /* 0x0000003267677210 */ /* 0x000fc60007f7e0ff */
[----:B------:R-:W-:-:S04]  /*30640*/  IMAD.WIDE.U32 R54, R34, R37, RZ ;  /* 0x0000002522367225 */ /* 0x000fc800078e00ff */
[----:B------:R-:W-:Y:S01]  /*30650*/  IMAD.X R53, RZ, RZ, RZ, P6 ;  /* 0x000000ffff357224 */ /* 0x000fe200030e06ff */
[----:B------:R-:W-:Y:S01]  /*30660*/  ISETP.GE.U32.AND P6, PT, R103, R50, PT ;  /* 0x000000326700720c */ /* 0x000fe20003fc6070 */
[----:B------:R-:W-:Y:S02]  /*30670*/  IMAD.MOV.U32 R52, RZ, RZ, R43 ;  /* 0x000000ffff347224 */ /* 0x000fe400078e002b */
[----:B------:R-:W-:Y:S01]  /*30680*/  IMAD.X R45, RZ, RZ, RZ, P5 ;  /* 0x000000ffff2d7224 */ /* 0x000fe200028e06ff */
[----:B------:R-:W-:Y:S01]  /*30690*/  IADD3 R51, P5, PT, R51, R48, RZ ;  /* 0x0000003033337210 */ /* 0x000fe20007fbe0ff */
[----:B------:R-:W-:-:S04]  /*306a0*/  IMAD.WIDE.U32.X R52, R34, R115, R52, P0 ;  /* 0x0000007322347225 */ /* 0x000fc800000e0434 */
[----:B------:R-:W-:Y:S02]  /*306b0*/  IMAD.MOV.U32 R44, RZ, RZ, R49 ;  /* 0x000000ffff2c7224 */ /* 0x000fe400078e0031 */
[----:B------:R-:W-:-:S04]  /*306c0*/  IMAD.WIDE.U32 R54, P0, R33, R38, R54 ;  /* 0x0000002621367225 */ /* 0x000fc80007800036 */
[----:B------:R-:W-:-:S04]  /*306d0*/  IMAD.WIDE.U32 R42, R33, R37, RZ ;  /* 0x00000025212a7225 */ /* 0x000fc800078e00ff */
[----:B------:R-:W-:Y:S01]  /*306e0*/  IMAD.WIDE.U32.X R44, R95, R65, R44, P5 ;  /* 0x000000415f2c7225 */ /* 0x000fe200028e042c */
[----:B------:R-:W-:-:S03]  /*306f0*/  IADD3 RZ, P5, PT, R43, R54, RZ ;  /* 0x000000362bff7210 */ /* 0x000fc60007fbe0ff */
[----:B------:R-:W-:-:S04]  /*30700*/  IMAD.WIDE.U32 R42, R95, R62, RZ ;  /* 0x0000003e5f2a7225 */ /* 0x000fc800078e00ff */
[----:B------:R-:W-:Y:S02]  /*30710*/  IMAD.X R50, R51, 0x1, R47, P3 ;  /* 0x0000000133327824 */ /* 0x000fe400018e062f */
[----:B------:R-:W-:-:S03]  /*30720*/  IMAD.WIDE.U32 R42, P3, R46, R63, R42 ;  /* 0x0000003f2e2a7225 */ /* 0x000fc6000786002a */
[----:B------:R-:W-:Y:S01]  /*30730*/  ISETP.GE.U32.AND.EX P6, PT, R50, R51, PT, P6 ;  /* 0x000000333200720c */ /* 0x000fe20003fc6160 */
[----:B------:R-:W-:-:S04]  /*30740*/  IMAD.WIDE.U32 R46, R46, R62, RZ ;  /* 0x0000003e2e2e7225 */ /* 0x000fc800078e00ff */
[----:B------:R-:W-:Y:S01]  /*30750*/  IMAD.X R49, RZ, RZ, RZ, P3 ;  /* 0x000000ffff317224 */ /* 0x000fe200018e06ff */
[----:B------:R-:W-:Y:S01]  /*30760*/  IADD3 R54, P3, PT, R47, R42, RZ ;  /* 0x0000002a2f367210 */ /* 0x000fe20007f7e0ff */
[----:B------:R-:W-:Y:S02]  /*30770*/  IMAD.MOV.U32 R48, RZ, RZ, R43 ;  /* 0x000000ffff307224 */ /* 0x000fe400078e002b */
[----:B------:R-:W-:Y:S02]  /*30780*/  IMAD.X R96, R113, 0x1, R96, P4 ;  /* 0x0000000171607824 */ /* 0x000fe400020e0660 */
[----:B------:R-:W-:Y:S01]  /*30790*/  IMAD.WIDE.U32.X R42, R95, R63, R48, P3 ;  /* 0x0000003f5f2a7225 */ /* 0x000fe200018e0430 */
[----:B------:R-:W-:Y:S02]  /*307a0*/  IADD3 R95, P3, PT, R112, R121, RZ ;  /* 0x00000079705f7210 */ /* 0x000fe40007f7e0ff */
[----:B------:R-:W-:Y:S01]  /*307b0*/  SEL R48, RZ, 0x1, P1 ;  /* 0x00000001ff307807 */ /* 0x000fe20000800000 */
[----:B------:R-:W-:Y:S01]  /*307c0*/  IMAD.X R49, RZ, RZ, RZ, P0 ;  /* 0x000000ffff317224 */ /* 0x000fe200000e06ff */
[----:B------:R-:W-:Y:S01]  /*307d0*/  ISETP.GE.U32.AND P0, PT, R99, R105, PT ;  /* 0x000000696300720c */ /* 0x000fe20003f06070 */
[----:B------:R-:W-:Y:S01]  /*307e0*/  IMAD.X R105, R96, 0x1, R123, P3 ;  /* 0x0000000160697824 */ /* 0x000fe200018e067b */
[----:B------:R-:W-:Y:S01]  /*307f0*/  ISETP.GE.U32.AND P3, PT, R95, R112, PT ;  /* 0x000000705f00720c */ /* 0x000fe20003f66070 */
[----:B------:R-:W-:Y:S01]  /*30800*/  IMAD R51, R38, R33, RZ ;  /* 0x0000002126337224 */ /* 0x000fe200078e02ff */
[----:B------:R-:W-:-:S02]  /*30810*/  ISETP.GE.U32.AND.EX P0, PT, R88, R111, PT, P0 ;  /* 0x0000006f5800720c */ /* 0x000fc40003f06100 */
[----:B------:R-:W-:Y:S01]  /*30820*/  IADD3 R103, P1, PT, R103, R56, RZ ;  /* 0x0000003867677210 */ /* 0x000fe20007f3e0ff */
[----:B------:R-:W-:Y:S01]  /*30830*/  IMAD R111, R34, R37, R51 ;  /* 0x00000025226f7224 */ /* 0x000fe200078e0233 */
[----:B------:R-:W-:Y:S02]  /*30840*/  ISETP.GE.U32.AND.EX P2, PT, R96, R113, PT, P2 ;  /* 0x000000716000720c */ /* 0x000fe40003f46120 */
[----:B------:R-:W-:Y:S01]  /*30850*/  SEL R47, RZ, 0x1, P0 ;  /* 0x00000001ff2f7807 */ /* 0x000fe20000000000 */
[----:B------:R-:W-:Y:S01]  /*30860*/  IMAD.X R102, R50, 0x1, R91, P1 ;  /* 0x0000000132667824 */ /* 0x000fe200008e065b */
[----:B------:R-:W-:Y:S01]  /*30870*/  ISETP.GE.U32.AND.EX P3, PT, R105, R96, PT, P3 ;  /* 0x000000606900720c */ /* 0x000fe20003f66130 */
[----:B------:R-:W-:Y:S01]  /*30880*/  IMAD.WIDE.U32 R50, R37, R33, RZ ;  /* 0x0000002125327225 */ /* 0x000fe200078e00ff */
[----:B------:R-:W-:Y:S02]  /*30890*/  ISETP.GE.U32.AND P0, PT, R103, R56, PT ;  /* 0x000000386700720c */ /* 0x000fe40003f06070 */
[----:B------:R-:W-:-:S02]  /*308a0*/  SEL R96, RZ, 0x1, P2 ;  /* 0x00000001ff607807 */ /* 0x000fc40001000000 */
[----:B------:R-:W-:Y:S01]  /*308b0*/  IADD3 R56, P1, P2, R47, R52, R48 ;  /* 0x000000342f387210 */ /* 0x000fe20007a3e030 */
[----:B------:R-:W-:Y:S01]  /*308c0*/  IMAD.MOV.U32 R48, RZ, RZ, R55 ;  /* 0x000000ffff307224 */ /* 0x000fe200078e0037 */
[----:B------:R-:W-:Y:S02]  /*308d0*/  SEL R47, RZ, 0x1, P3 ;  /* 0x00000001ff2f7807 */ /* 0x000fe40001800000 */
[----:B------:R-:W-:Y:S01]  /*308e0*/  ISETP.GE.U32.AND.EX P0, PT, R102, R91, PT, P0 ;  /* 0x0000005b6600720c */ /* 0x000fe20003f06100 */
[----:B------:R-:W-:Y:S01]  /*308f0*/  IMAD.WIDE.U32.X R48, R34, R38, R48, P5 ;  /* 0x0000002622307225 */ /* 0x000fe200028e0430 */
[----:B------:R-:W-:Y:S02]  /*30900*/  IADD3 R55, P3, P4, R47, R58, R96 ;  /* 0x0000003a2f377210 */ /* 0x000fe40007c7e060 */
[----:B------:R-:W-:Y:S01]  /*30910*/  IADD3.X R58, PT, PT, RZ, R53, RZ, P1, P2 ;  /* 0x00000035ff3a7210 */ /* 0x000fe20000fe44ff */
[----:B------:R-:W-:Y:S01]  /*30920*/  IMAD.IADD R96, R51, 0x1, R111 ;  /* 0x0000000133607824 */ /* 0x000fe200078e026f */
[----:B------:R-:W-:-:S02]  /*30930*/  IADD3 R51, P1, PT, R95, R50, RZ ;  /* 0x000000325f337210 */ /* 0x000fc40007f3e0ff */
[----:B------:R-:W-:Y:S02]  /*30940*/  SEL R47, RZ, 0x1, P0 ;  /* 0x00000001ff2f7807 */ /* 0x000fe40000000000 */
[----:B------:R-:W-:Y:S01]  /*30950*/  IADD3 R121, P0, PT, R51, R56, RZ ;  /* 0x0000003833797210 */ /* 0x000fe20007f1e0ff */
[----:B------:R-:W-:Y:S01]  /*30960*/  IMAD.X R53, R96, 0x1, R105, P1 ;  /* 0x0000000160357824 */ /* 0x000fe200008e0669 */
[----:B------:R-:W-:Y:S02]  /*30970*/  SEL R52, RZ, 0x1, P6 ;  /* 0x00000001ff347807 */ /* 0x000fe40003000000 */
[----:B------:R-:W-:Y:S01]  /*30980*/  IADD3.X R59, PT, PT, RZ, R59, RZ, P3, P4 ;  /* 0x0000003bff3b7210 */ /* 0x000fe20001fe84ff */
[----:B------:R-:W-:Y:S01]  /*30990*/  IMAD.X R56, R53, 0x1, R58, P0 ;  /* 0x0000000135387824 */ /* 0x000fe200000e063a */
[----:B------:R-:W-:Y:S02]  /*309a0*/  IADD3 R52, P4, P6, R47, R44, R52 ;  /* 0x0000002c2f347210 */ /* 0x000fe40007e9e034 */
[----:B------:R-:W-:-:S02]  /*309b0*/  ISETP.GE.U32.AND P1, PT, R51, R50, PT ;  /* 0x000000323300720c */ /* 0x000fc40003f26070 */
[----:B------:R-:W-:Y:S01]  /*309c0*/  ISETP.GE.U32.AND P2, PT, R121, R51, PT ;  /* 0x000000337900720c */ /* 0x000fe20003f46070 */
[----:B------:R-:W-:Y:S01]  /*309d0*/  IMAD.WIDE.U32 R50, R33, R39, RZ ;  /* 0x0000002721327225 */ /* 0x000fe200078e00ff */
[----:B------:R-:W-:Y:S02]  /*309e0*/  IADD3 R97, P3, PT, R97, R46, RZ ;  /* 0x0000002e61617210 */ /* 0x000fe40007f7e0ff */
[----:B------:R-:W-:Y:S01]  /*309f0*/  IADD3.X R58, PT, PT, RZ, R45, RZ, P4, P6 ;  /* 0x0000002dff3a7210 */ /* 0x000fe200027ec4ff */
[----:B------:R-:W-:Y:S01]  /*30a00*/  IMAD.WIDE.U32 R44, R34, R39, RZ ;  /* 0x00000027222c7225 */ /* 0x000fe200078e00ff */
[----:B------:R-:W-:Y:S02]  /*30a10*/  ISETP.GE.U32.AND.EX P1, PT, R53, R96, PT, P1 ;  /* 0x000000603500720c */ /* 0x000fe40003f26110 */
[----:B------:R-:W-:Y:S01]  /*30a20*/  ISETP.GE.U32.AND.EX P6, PT, R56, R53, PT, P2 ;  /* 0x000000353800720c */ /* 0x000fe20003fc6120 */
[----:B------:R-:W-:Y:S01]  /*30a30*/  IMAD.X R41, R54, 0x1, R41, P3 ;  /* 0x0000000136297824 */ /* 0x000fe200018e0629 */
[C---:B------:R-:W-:Y:S01]  /*30a40*/  ISETP.GE.U32.AND P0, PT, R97.reuse, R46, PT ;  /* 0x0000002e6100720c */ /* 0x040fe20003f06070 */
[----:B------:R-:W-:Y:S01]  /*30a50*/  IMAD R50, R40, R33, RZ ;  /* 0x0000002128327224 */ /* 0x000fe200078e02ff */
[----:B------:R-:W-:-:S02]  /*30a60*/  IADD3 R105, P4, PT, R97, R52, RZ ;  /* 0x0000003461697210 */ /* 0x000fc40007f9e0ff */
[----:B------:R-:W-:Y:S01]  /*30a70*/  SEL R46, RZ, 0x1, P1 ;  /* 0x00000001ff2e7807 */ /* 0x000fe20000800000 */
[----:B------:R-:W-:Y:S01]  /*30a80*/  IMAD.WIDE.U32 R44, P1, R33, R40, R44 ;  /* 0x00000028212c7225 */ /* 0x000fe2000782002c */
[----:B------:R-:W-:Y:S02]  /*30a90*/  SEL R53, RZ, 0x1, P6 ;  /* 0x00000001ff357807 */ /* 0x000fe40003000000 */
[----:B------:R-:W-:Y:S01]  /*30aa0*/  ISETP.GE.U32.AND P2, PT, R105, R52, PT ;  /* 0x000000346900720c */ /* 0x000fe20003f46070 */
[----:B------:R-:W-:Y:S01]  /*30ab0*/  IMAD.X R91, R41, 0x1, R58, P4 ;  /* 0x00000001295b7824 */ /* 0x000fe200020e063a */
[----:B------:R-:W-:Y:S01]  /*30ac0*/  IADD3 R53, P5, P3, R53, R48, R46 ;  /* 0x0000003035357210 */ /* 0x000fe20007bbe02e */
[----:B------:R-:W-:Y:S01]  /*30ad0*/  IMAD.WIDE.U32 R46, R39, R33, RZ ;  /* 0x00000021272e7225 */ /* 0x000fe200078e00ff */
[----:B------:R-:W-:Y:S02]  /*30ae0*/  ISETP.GE.U32.AND.EX P0, PT, R41, R54, PT, P0 ;  /* 0x000000362900720c */ /* 0x000fe40003f06100 */
[----:B------:R-:W-:Y:S01]  /*30af0*/  ISETP.GE.U32.AND.EX P2, PT, R91, R58, PT, P2 ;  /* 0x0000003a5b00720c */ /* 0x000fe20003f46120 */
[----:B------:R-:W-:Y:S01]  /*30b00*/  IMAD R95, R34, R39, R50 ;  /* 0x00000027225f7224 */ /* 0x000fe200078e0232 */
[----:B------:R-:W-:-:S02]  /*30b10*/  IADD3.X R52, PT, PT, RZ, R49, RZ, P5, P3 ;  /* 0x00000031ff347210 */ /* 0x000fc40002fe64ff */
[----:B------:R-:W-:Y:S01]  /*30b20*/  IADD3 R48, P3, PT, R55, R46, RZ ;  /* 0x0000002e37307210 */ /* 0x000fe20007f7e0ff */
[----:B------:R-:W-:Y:S01]  /*30b30*/  IMAD.IADD R50, R47, 0x1, R95 ;  /* 0x000000012f327824 */ /* 0x000fe200078e025f */
[----:B------:R-:W-:Y:S01]  /*30b40*/  IADD3 RZ, P4, PT, R51, R44, RZ ;  /* 0x0000002c33ff7210 */ /* 0x000fe20007f9e0ff */
[----:B------:R-:W-:Y:S01]  /*30b50*/  IMAD.X R47, RZ, RZ, RZ, P1 ;  /* 0x000000ffff2f7224 */ /* 0x000fe200008e06ff */
[----:B------:R-:W-:Y:S01]  /*30b60*/  SEL R44, RZ, 0x1, P0 ;  /* 0x00000001ff2c7807 */ /* 0x000fe20000000000 */
[----:B------:R-:W-:Y:S01]  /*30b70*/  IMAD.X R51, R50, 0x1, R59, P3 ;  /* 0x0000000132337824 */ /* 0x000fe200018e063b */
[----:B------:R-:W-:Y:S02]  /*30b80*/  SEL R49, RZ, 0x1, P2 ;  /* 0x00000001ff317807 */ /* 0x000fe40001000000 */
[C---:B------:R-:W-:Y:S02]  /*30b90*/  IADD3 R41, P2, PT, R48.reuse, R53, RZ ;  /* 0x0000003530297210 */ /* 0x040fe40007f5e0ff */
[----:B------:R-:W-:Y:S01]  /*30ba0*/  ISETP.GE.U32.AND P0, PT, R48, R46, PT ;  /* 0x0000002e3000720c */ /* 0x000fe20003f06070 */
[----:B------:R-:W-:Y:S01]  /*30bb0*/  IMAD.MOV.U32 R46, RZ, RZ, R45 ;  /* 0x000000ffff2e7224 */ /* 0x000fe200078e002d */
[----:B------:R-:W-:Y:S01]  /*30bc0*/  IADD3 R54, P3, P5, R49, R42, R44 ;  /* 0x0000002a31367210 */ /* 0x000fe20007d7e02c */
[C---:B------:R-:W-:Y:S01]  /*30bd0*/  IMAD.X R42, R51.reuse, 0x1, R52, P2 ;  /* 0x00000001332a7824 */ /* 0x040fe200010e0634 */
[----:B------:R-:W-:Y:S01]  /*30be0*/  ISETP.GE.U32.AND.EX P0, PT, R51, R50, PT, P0 ;  /* 0x000000323300720c */ /* 0x000fe20003f06100 */
[----:B------:R-:W-:Y:S01]  /*30bf0*/  IMAD.WIDE.U32.X R44, R34, R40, R46, P4 ;  /* 0x00000028222c7225 */ /* 0x000fe200020e042e */
[----:B------:R-:W-:-:S02]  /*30c00*/  IADD3.X R49, PT, PT, RZ, R43, RZ, P3, P5 ;  /* 0x0000002bff317210 */ /* 0x000fc40001fea4ff */
[----:B------:R-:W-:Y:S02]  /*30c10*/  ISETP.NE.U32.AND P2, PT, R54, RZ, PT ;  /* 0x000000ff3600720c */ /* 0x000fe40003f45070 */
[----:B------:R-:W-:Y:S02]  /*30c20*/  ISETP.GE.U32.AND P1, PT, R41, R48, PT ;  /* 0x000000302900720c */ /* 0x000fe40003f26070 */
        /* <DEDUP_REMOVED lines=32> */
.L_x_243:
[----:B------:R-:W-:-:S04]  /*30e30*/  IMAD.WIDE.U32 R46, R98, R101, RZ ;  /* 0x00000065622e7225 */ /* 0x000fc800078e00ff */
[----:B------:R-:W-:Y:S02]  /*30e40*/  IMAD R45, R109, R70, RZ ;  /* 0x000000466d2d7224 */ /* 0x000fe400078e02ff */
[----:B------:R-:W-:-:S04]  /*30e50*/  IMAD.WIDE.U32 R48, R98, R89, RZ ;  /* 0x0000005962307225 */ /* 0x000fc800078e00ff */
[----:B------:R-:W-:-:S04]  /*30e60*/  IMAD.WIDE.U32 R54, R108, R70, RZ ;  /* 0x000000466c367225 */ /* 0x000fc800078e00ff */
[----:B------:R-:W-:-:S04]  /*30e70*/  IMAD.WIDE.U32 R58, R100, R101, RZ ;  /* 0x00000065643a7225 */ /* 0x000fc800078e00ff */
[----:B------:R-:W-:Y:S02]  /*30e80*/  IMAD R45, R108, R71, R45 ;  /* 0x000000476c2d7224 */ /* 0x000fe400078e022d */
[----:B------:R-:W-:-:S04]  /*30e90*/  IMAD.WIDE.U32 R46, P0, R117, R100, R46 ;  /* 0x00000064752e7225 */ /* 0x000fc8000780002e */
[----:B------:R-:W-:-:S04]  /*30ea0*/  IMAD.WIDE.U32 R50, R100, R89, RZ ;  /* 0x0000005964327225 */ /* 0x000fc800078e00ff */
[----:B------:R-:W-:-:S04]  /*30eb0*/  IMAD.WIDE.U32 R48, P2, R115, R100, R48 ;  /* 0x0000006473307225 */ /* 0x000fc80007840030 */
[----:B------:R-:W-:Y:S01]  /*30ec0*/  IMAD.IADD R95, R55, 0x1, R45 ;  /* 0x00000001375f7824 */ /* 0x000fe200078e022d */
[----:B------:R-:W-:Y:S01]  /*30ed0*/  IADD3 RZ, P1, PT, R51, R48, RZ ;  /* 0x0000003033ff7210 */ /* 0x000fe20007f3e0ff */
[----:B------:R-:W-:Y:S01]  /*30ee0*/  IMAD.X R53, RZ, RZ, RZ, P0 ;  /* 0x000000ffff357224 */ /* 0x000fe200000e06ff */
[----:B------:R-:W-:Y:S01]  /*30ef0*/  IADD3 RZ, P0, PT, R59, R46, RZ ;  /* 0x0000002e3bff7210 */ /* 0x000fe20007f1e0ff */
[----:B------:R-:W-:Y:S02]  /*30f00*/  IMAD.MOV.U32 R52, RZ, RZ, R47 ;  /* 0x000000ffff347224 */ /* 0x000fe400078e002f */
[----:B------:R-:W-:-:S04]  /*30f10*/  IMAD.WIDE.U32 R58, R95, R68, RZ ;  /* 0x000000445f3a7225 */ /* 0x000fc800078e00ff */
[----:B------:R-:W-:Y:S02]  /*30f20*/  IMAD R46, R115, R100, RZ ;  /* 0x00000064732e7224 */ /* 0x000fe400078e02ff */
[----:B------:R-:W-:-:S04]  /*30f30*/  IMAD.WIDE.U32 R96, R54, R68, RZ ;  /* 0x0000004436607225 */ /* 0x000fc800078e00ff */
[----:B------:R-:W-:Y:S01]  /*30f40*/  IMAD.WIDE.U32 R50, R89, R100, RZ ;  /* 0x0000006459327225 */ /* 0x000fe200078e00ff */
[----:B------:R-:W-:-:S03]  /*30f50*/  LOP3.LUT R45, RZ, R96, RZ, 0x33, !PT ;  /* 0x00000060ff2d7212 */ /* 0x000fc600078e33ff */
[----:B------:R-:W-:Y:S01]  /*30f60*/  IMAD.WIDE.U32.X R52, R117, R98, R52, P0 ;  /* 0x0000006275347225 */ /* 0x000fe200000e0434 */
[----:B------:R-:W-:-:S03]  /*30f70*/  ISETP.GT.U32.AND P6, PT, R108, R45, PT ;  /* 0x0000002d6c00720c */ /* 0x000fc60003fc4070 */
[----:B------:R-:W-:Y:S02]  /*30f80*/  IMAD R55, R89, R98, R46 ;  /* 0x0000006259377224 */ /* 0x000fe400078e022e */
[----:B------:R-:W-:-:S04]  /*30f90*/  IMAD.WIDE.U32 R58, P5, R54, R69, R58 ;  /* 0x00000045363a7225 */ /* 0x000fc800078a003a */
[----:B------:R-:W-:Y:S01]  /*30fa0*/  IMAD.X R47, RZ, RZ, RZ, P2 ;  /* 0x000000ffff2f7224 */ /* 0x000fe200010e06ff */
[----:B------:R-:W-:Y:S01]  /*30fb0*/  IADD3 R111, P2, PT, R52, R50, RZ ;  /* 0x00000032346f7210 */ /* 0x000fe20007f5e0ff */
[----:B------:R-:W-:Y:S01]  /*30fc0*/  IMAD.IADD R52, R51, 0x1, R55 ;  /* 0x0000000133347824 */ /* 0x000fe200078e0237 */
[----:B------:R-:W-:Y:S01]  /*30fd0*/  IADD3 R48, P3, PT, R97, R58, RZ ;  /* 0x0000003a61307210 */ /* 0x000fe20007f7e0ff */
[----:B------:R-:W-:Y:S01]  /*30fe0*/  IMAD.MOV.U32 R46, RZ, RZ, R49 ;  /* 0x000000ffff2e7224 */ /* 0x000fe200078e0031 */
[----:B------:R-:W-:Y:S01]  /*30ff0*/  ISETP.GE.U32.AND P0, PT, R111, R50, PT ;  /* 0x000000326f00720c */ /* 0x000fe20003f06070 */
[----:B------:R-:W-:Y:S01]  /*31000*/  IMAD.X R45, R52, 0x1, R53, P2 ;  /* 0x00000001342d7824 */ /* 0x000fe200010e0635 */
[----:B------:R-:W-:Y:S01]  /*31010*/  LOP3.LUT R48, RZ, R48, RZ, 0x33, !PT ;  /* 0x00000030ff307212 */ /* 0x000fe200078e33ff */
[-C--:B------:R-:W-:Y:S02]  /*31020*/  IMAD R49, R117, R94.reuse, RZ ;  /* 0x0000005e75317224 */ /* 0x080fe400078e02ff */
[----:B------:R-:W-:Y:S01]  /*31030*/  IMAD.WIDE.U32 R50, R101, R94, RZ ;  /* 0x0000005e65327225 */ /* 0x000fe200078e00ff */
[----:B------:R-:W-:-:S02]  /*31040*/  ISETP.GE.U32.AND.EX P0, PT, R45, R52, PT, P0 ;  /* 0x000000342d00720c */ /* 0x000fc40003f06100 */
[----:B------:R-:W-:Y:S01]  /*31050*/  ISETP.GT.U32.AND.EX P6, PT, R109, R48, PT, P6 ;  /* 0x000000306d00720c */ /* 0x000fe20003fc4160 */
[----:B------:R-:W-:Y:S01]  /*31060*/  IMAD R53, R38, R100, RZ ;  /* 0x0000006426357224 */ /* 0x000fe200078e02ff */
[----:B------:R-:W-:Y:S01]  /*31070*/  IADD3 R111, P2, PT, R111, R50, RZ ;  /* 0x000000326f6f7210 */ /* 0x000fe20007f5e0ff */
[----:B------:R-:W-:Y:S01]  /*31080*/  IMAD R55, R101, R90, R49 ;  /* 0x0000005a65377224 */ /* 0x000fe200078e0231 */
[----:B------:R-:W-:Y:S01]  /*31090*/  SEL R123, RZ, 0x1, P0 ;  /* 0x00000001ff7b7807 */ /* 0x000fe20000000000 */
[----:B------:R-:W-:Y:S01]  /*310a0*/  IMAD.WIDE.U32 R48, R37, R100, RZ ;  /* 0x0000006425307225 */ /* 0x000fe200078e00ff */
[----:B------:R-:W-:-:S03]  /*310b0*/  ISETP.GE.U32.AND P4, PT, R111, R50, PT ;  /* 0x000000326f00720c */ /* 0x000fc60003f86070 */
[-C--:B------:R-:W-:Y:S02]  /*310c0*/  IMAD R53, R37, R98.reuse, R53 ;  /* 0x0000006225357224 */ /* 0x080fe400078e0235 */
[----:B------:R-:W-:-:S04]  /*310d0*/  IMAD.WIDE.U32.X R46, R115, R98, R46, P1 ;  /* 0x00000062732e7225 */ /* 0x000fc800008e042e */
[----:B------:R-:W-:Y:S01]  /*310e0*/  IMAD.IADD R108, R51, 0x1, R55 ;  /* 0x00000001336c7824 */ /* 0x000fe200078e0237 */
[----:B------:R-:W-:Y:S01]  /*310f0*/  IADD3 R123, P0, P1, R48, R46, R123 ;  /* 0x0000002e307b7210 */ /* 0x000fe2000791e07b */
[----:B------:R-:W-:Y:S02]  /*31100*/  IMAD.IADD R55, R49, 0x1, R53 ;  /* 0x0000000131377824 */ /* 0x000fe400078e0235 */
[----:B------:R-:W-:-:S03]  /*31110*/  IMAD.WIDE.U32 R96, R95, R66, RZ ;  /* 0x000000425f607225 */ /* 0x000fc600078e00ff */
[----:B------:R-:W-:Y:S01]  /*31120*/  IADD3.X R127, PT, PT, R55, R47, RZ, P0, P1 ;  /* 0x0000002f377f7210 */ /* 0x000fe200007e24ff */
[----:B------:R-:W-:-:S04]  /*31130*/  IMAD.WIDE.U32 R50, R54, R66, RZ ;  /* 0x0000004236327225 */ /* 0x000fc800078e00ff */
[----:B------:R-:W-:Y:S02]  /*31140*/  IMAD.MOV.U32 R52, RZ, RZ, R59 ;  /* 0x000000ffff347224 */ /* 0x000fe400078e003b */
[----:B------:R-:W-:Y:S01]  /*31150*/  IMAD.X R53, RZ, RZ, RZ, P5 ;  /* 0x000000ffff357224 */ /* 0x000fe200028e06ff */
[-C--:B------:R-:W-:Y:S01]  /*31160*/  IADD3 R103, P5, PT, R103, R50.reuse, RZ ;  /* 0x0000003267677210 */ /* 0x080fe20007fbe0ff */
[----:B------:R-:W-:Y:S01]  /*31170*/  IMAD.WIDE.U32 R46, P0, R54, R67, R96 ;  /* 0x00000043362e7225 */ /* 0x000fe20007800060 */
[----:B------:R-:W-:Y:S02]  /*31180*/  SEL R97, RZ, 0x1, !P6 ;  /* 0x00000001ff617807 */ /* 0x000fe40007000000 */
[----:B------:R-:W-:Y:S01]  /*31190*/  ISETP.GE.U32.AND P1, PT, R103, R50, PT ;  /* 0x000000326700720c */ /* 0x000fe20003f26070 */
[----:B------:R-:W-:-:S04]  /*311a0*/  IMAD.WIDE.U32 R58, R90, R101, RZ ;  /* 0x000000655a3a7225 */ /* 0x000fc800078e00ff */
[----:B------:R-:W-:Y:S01]  /*311b0*/  IMAD.WIDE.U32.X R52, R95, R69, R52, P3 ;  /* 0x000000455f347225 */ /* 0x000fe200018e0434 */
[----:B------:R-:W-:-:S03]  /*311c0*/  IADD3 R49, P3, PT, R51, R46, RZ ;  /* 0x0000002e33317210 */ /* 0x000fc60007f7e0ff */
[----:B------:R-:W-:-:S04]  /*311d0*/  IMAD.WIDE.U32 R58, P6, R117, R94, R58 ;  /* 0x0000005e753a7225 */ /* 0x000fc800078c003a */
[----:B------:R-:W-:-:S04]  /*311e0*/  IMAD.WIDE.U32 R50, R94, R101, RZ ;  /* 0x000000655e327225 */ /* 0x000fc800078e00ff */
[----:B------:R-:W-:Y:S01]  /*311f0*/  IMAD.X R102, R49, 0x1, R102, P5 ;  /* 0x0000000131667824 */ /* 0x000fe200028e0666 */
[----:B------:R-:W-:Y:S01]  /*31200*/  IADD3 RZ, P5, PT, R51, R58, RZ ;  /* 0x0000003a33ff7210 */ /* 0x000fe20007fbe0ff */
[----:B------:R-:W-:Y:S01]  /*31210*/  IMAD.X R51, RZ, RZ, RZ, P6 ;  /* 0x000000ffff337224 */ /* 0x000fe200030e06ff */
[----:B------:R-:W-:Y:S01]  /*31220*/  IADD3 R46, P6, PT, R97, R52, RZ ;  /* 0x00000034612e7210 */ /* 0x000fe20007fde0ff */
[----:B------:R-:W-:Y:S01]  /*31230*/  IMAD.X R109, R108, 0x1, R45, P2 ;  /* 0x000000016c6d7824 */ /* 0x000fe200010e062d */
[----:B------:R-:W-:Y:S01]  /*31240*/  ISETP.GE.U32.AND.EX P1, PT, R102, R49, PT, P1 ;  /* 0x000000316600720c */ /* 0x000fe20003f26110 */
[----:B------:R-:W-:Y:S01]  /*31250*/  IMAD.MOV.U32 R50, RZ, RZ, R59 ;  /* 0x000000ffff327224 */ /* 0x000fe200078e003b */
[----:B------:R-:W-:Y:S01]  /*31260*/  IADD3 R113, P2, PT, R103, R46, RZ ;  /* 0x0000002e67717210 */ /* 0x000fe20007f5e0ff */
[----:B------:R-:W-:Y:S01]  /*31270*/  IMAD R58, R115, R94, RZ ;  /* 0x0000005e733a7224 */ /* 0x000fe200078e02ff */
[----:B------:R-:W-:Y:S01]  /*31280*/  ISETP.GE.U32.AND.EX P4, PT, R109, R108, PT, P4 ;  /* 0x0000006c6d00720c */ /* 0x000fe20003f86140 */
[----:B------:R-:W-:-:S02]  /*31290*/  IMAD.X R59, RZ, RZ, R53, P6 ;  /* 0x000000ffff3b7224 */ /* 0x000fc400030e0635 */
[----:B------:R-:W-:-:S04]  /*312a0*/  IMAD.WIDE.U32 R52, R89, R94, RZ ;  /* 0x0000005e59347225 */ /* 0x000fc800078e00ff */
[----:B------:R-:W-:Y:S02]  /*312b0*/  IMAD R45, R89, R90, R58 ;  /* 0x0000005a592d7224 */ /* 0x000fe400078e023a */
[----:B------:R-:W-:Y:S01]  /*312c0*/  IMAD.X R49, RZ, RZ, RZ, P0 ;  /* 0x000000ffff317224 */ /* 0x000fe200000e06ff */
[----:B------:R-:W-:Y:S01]  /*312d0*/  ISETP.GE.U32.AND P0, PT, R123, R48, PT ;  /* 0x000000307b00720c */ /* 0x000fe20003f06070 */
[----:B------:R-:W-:Y:S01]  /*312e0*/  IMAD.X R129, R102, 0x1, R59, P2 ;  /* 0x0000000166817824 */ /* 0x000fe200010e063b */
[----:B------:R-:W-:Y:S01]  /*312f0*/  ISETP.GE.U32.AND P2, PT, R113, R46, PT ;  /* 0x0000002e7100720c */ /* 0x000fe20003f46070 */
[----:B------:R-:W-:Y:S01]  /*31300*/  IMAD.MOV.U32 R48, RZ, RZ, R47 ;  /* 0x000000ffff307224 */ /* 0x000fe200078e002f */
[----:B------:R-:W-:Y:S01]  /*31310*/  IADD3 R123, P6, PT, R123, R52, RZ ;  /* 0x000000347b7b7210 */ /* 0x000fe20007fde0ff */
[----:B------:R-:W-:Y:S01]  /*31320*/  IMAD.IADD R58, R53, 0x1, R45 ;  /* 0x00000001353a7824 */ /* 0x000fe200078e022d */
[----:B------:R-:W-:Y:S01]  /*31330*/  SEL R45, RZ, 0x1, P4 ;  /* 0x00000001ff2d7807 */ /* 0x000fe20002000000 */
[----:B------:R-:W-:Y:S01]  /*31340*/  IMAD.WIDE.U32.X R50, R117, R90, R50, P5 ;  /* 0x0000005a75327225 */ /* 0x000fe200028e0432 */
[----:B------:R-:W-:-:S02]  /*31350*/  ISETP.GE.U32.AND.EX P2, PT, R129, R59, PT, P2 ;  /* 0x0000003b8100720c */ /* 0x000fc40003f46120 */
[----:B------:R-:W-:Y:S01]  /*31360*/  ISETP.GE.U32.AND P4, PT, R123, R52, PT ;  /* 0x000000347b00720c */ /* 0x000fe20003f86070 */
[----:B------:R-:W-:Y:S01]  /*31370*/  IMAD.WIDE.U32 R102, R95, R64, RZ ;  /* 0x000000405f667225 */ /* 0x000fe200078e00ff */
[----:B------:R-:W-:Y:S02]  /*31380*/  ISETP.GE.U32.AND.EX P0, PT, R127, R55, PT, P0 ;  /* 0x000000377f00720c */ /* 0x000fe40003f06100 */
[----:B------:R-:W-:Y:S01]  /*31390*/  SEL R52, RZ, 0x1, P1 ;  /* 0x00000001ff347807 */ /* 0x000fe20000800000 */
[----:B------:R-:W-:Y:S01]  /*313a0*/  IMAD.WIDE.U32.X R48, R95, R67, R48, P3 ;  /* 0x000000435f307225 */ /* 0x000fe200018e0430 */
[----:B------:R-:W-:Y:S02]  /*313b0*/  IADD3 R45, P1, P3, R123, R50, R45 ;  /* 0x000000327b2d7210 */ /* 0x000fe40007b3e02d */
[----:B------:R-:W-:Y:S01]  /*313c0*/  SEL R53, RZ, 0x1, P2 ;  /* 0x00000001ff357807 */ /* 0x000fe20001000000 */
[----:B------:R-:W-:Y:S01]  /*313d0*/  IMAD.X R127, R58, 0x1, R127, P6 ;  /* 0x000000013a7f7824 */ /* 0x000fe200030e067f */
[----:B------:R-:W-:Y:S01]  /*313e0*/  SEL R125, RZ, 0x1, P0 ;  /* 0x00000001ff7d7807 */ /* 0x000fe20000000000 */
[----:B------:R-:W-:-:S03]  /*313f0*/  IMAD.WIDE.U32 R46, R54, R64, RZ ;  /* 0x00000040362e7225 */ /* 0x000fc600078e00ff */
[----:B------:R-:W-:Y:S01]  /*31400*/  IADD3.X R59, PT, PT, R127, R51, RZ, P1, P3 ;  /* 0x000000337f3b7210 */ /* 0x000fe20000fe64ff */
[----:B------:R-:W-:Y:S01]  /*31410*/  IMAD.WIDE.U32 R102, P5, R54, R65, R102 ;  /* 0x0000004136667225 */ /* 0x000fe200078a0066 */
[----:B------:R-:W-:Y:S02]  /*31420*/  IADD3 R52, P1, P3, R53, R48, R52 ;  /* 0x0000003035347210 */ /* 0x000fe40007b3e034 */
[----:B------:R-:W-:Y:S01]  /*31430*/  IADD3 R105, P2, PT, R105, R46, RZ ;  /* 0x0000002e69697210 */ /* 0x000fe20007f5e0ff */
[----:B------:R-:W-:Y:S01]  /*31440*/  IMAD.WIDE.U32 R50, R98, R37, RZ ;  /* 0x0000002562327225 */ /* 0x000fe200078e00ff */
[----:B------:R-:W-:Y:S02]  /*31450*/  IADD3.X R108, PT, PT, RZ, R49, RZ, P1, P3 ;  /* 0x00000031ff6c7210 */ /* 0x000fe40000fe64ff */
[----:B------:R-:W-:Y:S01]  /*31460*/  IADD3 R48, P3, PT, R47, R102, RZ ;  /* 0x000000662f307210 */ /* 0x000fe20007f7e0ff */
[----:B------:R-:W-:Y:S01]  /*31470*/  IMAD.WIDE.U32 R96, R113, R70, RZ ;  /* 0x0000004671607225 */ /* 0x000fe200078e00ff */
[----:B------:R-:W-:-:S02]  /*31480*/  ISETP.GE.U32.AND P1, PT, R105, R46, PT ;  /* 0x0000002e6900720c */ /* 0x000fc40003f26070 */
[----:B------:R-:W-:Y:S01]  /*31490*/  ISETP.GE.U32.AND.EX P4, PT, R127, R58, PT, P4 ;  /* 0x0000003a7f00720c */ /* 0x000fe20003f86140 */
[----:B------:R-:W-:Y:S01]  /*314a0*/  IMAD.X R91, R48, 0x1, R91, P2 ;  /* 0x00000001305b7824 */ /* 0x000fe200010e065b */
[----:B------:R-:W-:Y:S01]  /*314b0*/  IADD3 R131, P2, PT, R105, R52, RZ ;  /* 0x0000003469837210 */ /* 0x000fe20007f5e0ff */
[----:B------:R-:W-:-:S03]  /*314c0*/  IMAD.WIDE.U32 R50, P6, R38, R100, R50 ;  /* 0x0000006426327225 */ /* 0x000fc600078c0032 */
[----:B------:R-:W-:Y:S01]  /*314d0*/  ISETP.GE.U32.AND.EX P1, PT, R91, R48, PT, P1 ;  /* 0x000000305b00720c */ /* 0x000fe20003f26110 */
[----:B------:R-:W-:-:S03]  /*314e0*/  IMAD.WIDE.U32 R46, R100, R37, RZ ;  /* 0x00000025642e7225 */ /* 0x000fc600078e00ff */
[----:B------:R-:W-:Y:S01]  /*314f0*/  SEL R102, RZ, 0x1, P1 ;  /* 0x00000001ff667807 */ /* 0x000fe20000800000 */
[----:B------:R-:W-:Y:S01]  /*31500*/  IMAD.X R53, RZ, RZ, RZ, P5 ;  /* 0x000000ffff357224 */ /* 0x000fe200028e06ff */
[----:B------:R-:W-:Y:S01]  /*31510*/  IADD3 RZ, P5, PT, R47, R50, RZ ;  /* 0x000000322fff7210 */ /* 0x000fe20007fbe0ff */
[----:B------:R-:W-:Y:S01]  /*31520*/  IMAD.X R105, R91, 0x1, R108, P2 ;  /* 0x000000015b697824 */ /* 0x000fe200010e066c */
[----:B------:R-:W-:Y:S01]  /*31530*/  ISETP.GE.U32.AND P2, PT, R131, R52, PT ;  /* 0x000000348300720c */ /* 0x000fe20003f46070 */
[----:B------:R-:W-:-:S03]  /*31540*/  IMAD.WIDE.U32 R46, R96, R68, RZ ;  /* 0x00000044602e7225 */ /* 0x000fc600078e00ff */
[----:B------:R-:W-:Y:S01]  /*31550*/  ISETP.GE.U32.AND.EX P2, PT, R105, R108, PT, P2 ;  /* 0x0000006c6900720c */ /* 0x000fe20003f46120 */
[----:B------:R-:W-:Y:S01]  /*31560*/  IMAD.MOV.U32 R52, RZ, RZ, R103 ;  /* 0x000000ffff347224 */ /* 0x000fe200078e0067 */
[----:B------:R-:W-:Y:S01]  /*31570*/  LOP3.LUT R46, RZ, R46, RZ, 0x33, !PT ;  /* 0x0000002eff2e7212 */ /* 0x000fe200078e33ff */
[----:B------:R-:W-:Y:S01]  /*31580*/  IMAD.MOV.U32 R48, RZ, RZ, R51 ;  /* 0x000000ffff307224 */ /* 0x000fe200078e0033 */
[----:B------:R-:W-:Y:S01]  /*31590*/  SEL R51, RZ, 0x1, P2 ;  /* 0x00000001ff337807 */ /* 0x000fe20001000000 */
[----:B------:R-:W-:-:S04]  /*315a0*/  IMAD.WIDE.U32.X R52, R95, R65, R52, P3 ;  /* 0x000000415f347225 */ /* 0x000fc800018e0434 */
[----:B------:R-:W-:Y:S01]  /*315b0*/  IMAD.X R49, RZ, RZ, RZ, P6 ;  /* 0x000000ffff317224 */ /* 0x000fe200030e06ff */
[----:B------:R-:W-:Y:S01]  /*315c0*/  ISETP.GT.U32.AND P6, PT, R113, R46, PT ;  /* 0x0000002e7100720c */ /* 0x000fe20003fc4070 */
[----:B------:R-:W-:Y:S01]  /*315d0*/  IMAD R50, R129, R70, RZ ;  /* 0x0000004681327224 */ /* 0x000fe200078e02ff */
[----:B------:R-:W-:Y:S01]  /*315e0*/  IADD3 R102, P1, P2, R51, R52, R102 ;  /* 0x0000003433667210 */ /* 0x000fe20007a3e066 */
[----:B------:R-:W-:Y:S02]  /*315f0*/  IMAD R46, R40, R100, RZ ;  /* 0x00000064282e7224 */ /* 0x000fe400078e02ff */
[----:B------:R-:W-:Y:S01]  /*31600*/  IMAD R91, R113, R71, R50 ;  /* 0x00000047715b7224 */ /* 0x000fe200078e0232 */
[----:B------:R-:W-:Y:S01]  /*31610*/  IADD3.X R114, PT, PT, RZ, R53, RZ, P1, P2 ;  /* 0x00000035ff727210 */ /* 0x000fe20000fe44ff */
[----:B------:R-:W-:-:S04]  /*31620*/  IMAD.WIDE.U32.X R50, R38, R98, R48, P5 ;  /* 0x0000006226327225 */ /* 0x000fc800028e0430 */
[C---:B------:R-:W-:Y:S02]  /*31630*/  IMAD R113, R39.reuse, R98, R46 ;  /* 0x0000006227717224 */ /* 0x040fe400078e022e */
[----:B------:R-:W-:-:S04]  /*31640*/  IMAD.WIDE.U32 R48, R39, R100, RZ ;  /* 0x0000006427307225 */ /* 0x000fc800078e00ff */
[----:B------:R-:W-:Y:S01]  /*31650*/  IMAD.IADD R113, R49, 0x1, R113 ;  /* 0x0000000131717824 */ /* 0x000fe200078e0271 */
[----:B------:R-:W-:Y:S01]  /*31660*/  IADD3 R125, P0, P3, R48, R50, R125 ;  /* 0x00000032307d7210 */ /* 0x000fe20007b1e07d */
[----:B------:R-:W-:Y:S02]  /*31670*/  IMAD.IADD R91, R97, 0x1, R91 ;  /* 0x00000001615b7824 */ /* 0x000fe400078e025b */
[----:B------:R-:W-:Y:S01]  /*31680*/  IMAD.WIDE.U32 R52, R95, R62, RZ ;  /* 0x0000003e5f347225 */ /* 0x000fe200078e00ff */
[----:B------:R-:W-:-:S03]  /*31690*/  IADD3.X R108, PT, PT, R113, R51, RZ, P0, P3 ;  /* 0x00000033716c7210 */ /* 0x000fc600007e64ff */
[----:B------:R-:W-:-:S04]  /*316a0*/  IMAD.WIDE.U32 R50, R91, R68, RZ ;  /* 0x000000445b327225 */ /* 0x000fc800078e00ff */
[----:B------:R-:W-:-:S04]  /*316b0*/  IMAD.WIDE.U32 R52, P2, R54, R63, R52 ;  /* 0x0000003f36347225 */ /* 0x000fc80007840034 */
[----:B------:R-:W-:-:S04]  /*316c0*/  IMAD.WIDE.U32 R50, P1, R96, R69, R50 ;  /* 0x0000004560327225 */ /* 0x000fc80007820032 */
[----:B------:R-:W-:Y:S01]  /*316d0*/  IMAD.WIDE.U32 R54, R54, R62, RZ ;  /* 0x0000003e36367225 */ /* 0x000fe200078e00ff */
[----:B------:R-:W-:-:S03]  /*316e0*/  IADD3 R46, P5, PT, R47, R50, RZ ;  /* 0x000000322f2e7210 */ /* 0x000fc60007fbe0ff */
[----:B------:R-:W-:Y:S01]  /*316f0*/  IMAD.X R47, RZ, RZ, RZ, P2 ;  /* 0x000000ffff2f7224 */ /* 0x000fe200010e06ff */
[----:B------:R-:W-:Y:S02]  /*31700*/  IADD3 R99, P3, PT, R99, R54, RZ ;  /* 0x0000003663637210 */ /* 0x000fe40007f7e0ff */
[----:B------:R-:W-:Y:S02]  /*31710*/  LOP3.LUT R46, RZ, R46, RZ, 0x33, !PT ;  /* 0x0000002eff2e7212 */ /* 0x000fe400078e33ff */
[----:B------:R-:W-:Y:S02]  /*31720*/  ISETP.GE.U32.AND P0, PT, R99, R54, PT ;  /* 0x000000366300720c */ /* 0x000fe40003f06070 */
[----:B------:R-:W-:Y:S01]  /*31730*/  IADD3 R116, P2, PT, R55, R52, RZ ;  /* 0x0000003437747210 */ /* 0x000fe20007f5e0ff */
[----:B------:R-:W-:Y:S01]  /*31740*/  IMAD.WIDE.U32 R54, R91, R66, RZ ;  /* 0x000000425b367225 */ /* 0x000fe200078e00ff */
[----:B------:R-:W-:-:S03]  /*31750*/  ISETP.GT.U32.AND.EX P6, PT, R129, R46, PT, P6 ;  /* 0x0000002e8100720c */ /* 0x000fc60003fc4160 */
[----:B------:R-:W-:Y:S01]  /*31760*/  IMAD.MOV.U32 R46, RZ, RZ, R53 ;  /* 0x000000ffff2e7224 */ /* 0x000fe200078e0035 */
[----:B------:R-:W-:Y:S01]  /*31770*/  SEL R49, RZ, 0x1, !P6 ;  /* 0x00000001ff317807 */ /* 0x000fe20007000000 */
[----:B------:R-:W-:Y:S02]  /*31780*/  IMAD.X R53, RZ, RZ, RZ, P1 ;  /* 0x000000ffff357224 */ /* 0x000fe400008e06ff */
[----:B------:R-:W-:Y:S02]  /*31790*/  IMAD.MOV.U32 R52, RZ, RZ, R51 ;  /* 0x000000ffff347224 */ /* 0x000fe400078e0033 */
[----:B------:R-:W-:-:S04]  /*317a0*/  IMAD.WIDE.U32.X R46, R95, R63, R46, P2 ;  /* 0x0000003f5f2e7225 */ /* 0x000fc800010e042e */
[----:B------:R-:W-:-:S04]  /*317b0*/  IMAD.WIDE.U32 R50, R96, R66, RZ ;  /* 0x0000004260327225 */ /* 0x000fc800078e00ff */
[----:B------:R-:W-:Y:S01]  /*317c0*/  IMAD.WIDE.U32 R54, P2, R96, R67, R54 ;  /* 0x0000004360367225 */ /* 0x000fe20007840036 */
[----:B------:R-:W-:-:S03]  /*317d0*/  IADD3 R131, P1, PT, R131, R50, RZ ;  /* 0x0000003283837210 */ /* 0x000fc60007f3e0ff */
[----:B------:R-:W-:-:S04]  /*317e0*/  IMAD.WIDE.U32.X R52, R91, R69, R52, P5 ;  /* 0x000000455b347225 */ /* 0x000fc800028e0434 */
[----:B------:R-:W-:Y:S01]  /*317f0*/  IMAD.X R129, R88, 0x1, R116, P3 ;  /* 0x0000000158817824 */ /* 0x000fe200018e0674 */
[----:B------:R-:W-:Y:S02]  /*31800*/  IADD3 R88, P5, PT, R51, R54, RZ ;  /* 0x0000003633587210 */ /* 0x000fe40007fbe0ff */
[----:B------:R-:W-:Y:S02]  /*31810*/  IADD3 R49, P6, PT, R49, R52, RZ ;  /* 0x0000003431317210 */ /* 0x000fe40007fde0ff */
[C---:B------:R-:W-:Y:S01]  /*31820*/  ISETP.GE.U32.AND P3, PT, R131.reuse, R50, PT ;  /* 0x000000328300720c */ /* 0x040fe20003f66070 */
[----:B------:R-:W-:Y:S01]  /*31830*/  IMAD.X R50, R88, 0x1, R105, P1 ;  /* 0x0000000158327824 */ /* 0x000fe200008e0669 */
[----:B------:R-:W-:Y:S01]  /*31840*/  IADD3 R112, P1, PT, R131, R49, RZ ;  /* 0x0000003183707210 */ /* 0x000fe20007f3e0ff */
[----:B------:R-:W-:Y:S01]  /*31850*/  IMAD.X R103, RZ, RZ, R53, P6 ;  /* 0x000000ffff677224 */ /* 0x000fe200030e0635 */
[----:B------:R-:W-:Y:S01]  /*31860*/  ISETP.GE.U32.AND P6, PT, R45, R123, PT ;  /* 0x0000007b2d00720c */ /* 0x000fe20003fc6070 */
[----:B------:R-:W-:Y:S01]  /*31870*/  IMAD.WIDE.U32 R52, R94, R89, RZ ;  /* 0x000000595e347225 */ /* 0x000fe200078e00ff */
[----:B------:R-:W-:-:S02]  /*31880*/  SEL R54, RZ, 0x1, P4 ;  /* 0x00000001ff367807 */ /* 0x000fc40002000000 */
[----:B------:R-:W-:Y:S01]  /*31890*/  ISETP.GE.U32.AND P4, PT, R112, R49, PT ;  /* 0x000000317000720c */ /* 0x000fe20003f86070 */
[----:B------:R-:W-:Y:S01]  /*318a0*/  IMAD.X R105, R50, 0x1, R103, P1 ;  /* 0x0000000132697824 */ /* 0x000fe200008e0667 */
[----:B------:R-:W-:Y:S01]  /*318b0*/  ISETP.GE.U32.AND P1, PT, R125, R48, PT ;  /* 0x000000307d00720c */ /* 0x000fe20003f26070 */
[----:B------:R-:W-:Y:S01]  /*318c0*/  IMAD.WIDE.U32 R48, R90, R89, RZ ;  /* 0x000000595a307225 */ /* 0x000fe200078e00ff */
[----:B------:R-:W-:Y:S02]  /*318d0*/  ISETP.GE.U32.AND.EX P6, PT, R59, R127, PT, P6 ;  /* 0x0000007f3b00720c */ /* 0x000fe40003fc6160 */
[----:B------:R-:W-:Y:S02]  /*318e0*/  ISETP.GE.U32.AND.EX P3, PT, R50, R88, PT, P3 ;  /* 0x000000583200720c */ /* 0x000fe40003f66130 */
[----:B------:R-:W-:Y:S01]  /*318f0*/  SEL R95, RZ, 0x1, P6 ;  /* 0x00000001ff5f7807 */ /* 0x000fe20003000000 */
[----:B------:R-:W-:Y:S01]  /*31900*/  IMAD.WIDE.U32 R48, P6, R115, R94, R48 ;  /* 0x0000005e73307225 */ /* 0x000fe200078c0030 */
[----:B------:R-:W-:-:S02]  /*31910*/  ISETP.GE.U32.AND.EX P4, PT, R105, R103, PT, P4 ;  /* 0x000000676900720c */ /* 0x000fc40003f86140 */
[----:B------:R-:W-:Y:S01]  /*31920*/  SEL R58, RZ, 0x1, P3 ;  /* 0x00000001ff3a7807 */ /* 0x000fe20001800000 */
[----:B------:R-:W-:Y:S01]  /*31930*/  IMAD.X R51, RZ, RZ, RZ, P6 ;  /* 0x000000ffff337224 */ /* 0x000fe200030e06ff */
[----:B------:R-:W-:Y:S01]  /*31940*/  IADD3 RZ, P6, PT, R53, R48, RZ ;  /* 0x0000003035ff7210 */ /* 0x000fe20007fde0ff */
[----:B------:R-:W-:Y:S01]  /*31950*/  IMAD.MOV.U32 R50, RZ, RZ, R49 ;  /* 0x000000ffff327224 */ /* 0x000fe200078e0031 */
[----:B------:R-:W-:Y:S01]  /*31960*/  SEL R53, RZ, 0x1, P4 ;  /* 0x00000001ff357807 */ /* 0x000fe20002000000 */
[----:B------:R-:W-:Y:S01]  /*31970*/  IMAD.X R49, RZ, RZ, RZ, P2 ;  /* 0x000000ffff317224 */ /* 0x000fe200010e06ff */
[----:B------:R-:W-:Y:S01]  /*31980*/  IADD3 R99, P3, PT, R99, R102, RZ ;  /* 0x0000006663637210 */ /* 0x000fe20007f7e0ff */
[----:B------:R-:W-:Y:S01]  /*31990*/  IMAD.MOV.U32 R48, RZ, RZ, R55 ;  /* 0x000000ffff307224 */ /* 0x000fe200078e0037 */
[----:B------:R-:W-:Y:S01]  /*319a0*/  ISETP.GE.U32.AND.EX P0, PT, R129, R116, PT, P0 ;  /* 0x000000748100720c */ /* 0x000fe20003f06100 */
[----:B------:R-:W-:Y:S01]  /*319b0*/  IMAD.WIDE.U32.X R50, R115, R90, R50, P6 ;  /* 0x0000005a73327225 */ /* 0x000fe200030e0432 */
[----:B------:R-:W-:-:S03]  /*319c0*/  ISETP.GE.U32.AND.EX P1, PT, R108, R113, PT, P1 ;  /* 0x000000716c00720c */ /* 0x000fc60003f26110 */
[----:B------:R-:W-:Y:S01]  /*319d0*/  IMAD.WIDE.U32.X R48, R91, R67, R48, P5 ;  /* 0x000000435b307225 */ /* 0x000fe200028e0430 */
[----:B------:R-:W-:-:S03]  /*319e0*/  IADD3 R52, P2, P6, R95, R50, R54 ;  /* 0x000000325f347210 */ /* 0x000fc60007e5e036 */
[----:B------:R-:W-:Y:S01]  /*319f0*/  IMAD.WIDE.U32 R54, R91, R64, RZ ;  /* 0x000000405b367225 */ /* 0x000fe200078e00ff */
[----:B------:R-:W-:Y:S02]  /*31a00*/  IADD3 R58, P4, P5, R53, R48, R58 ;  /* 0x00000030353a7210 */ /* 0x000fe40007d9e03a */
[----:B------:R-:W-:Y:S01]  /*31a10*/  IADD3.X R88, PT, PT, RZ, R51, RZ, P2, P6 ;  /* 0x00000033ff587210 */ /* 0x000fe200017ec4ff */
[----:B------:R-:W-:Y:S01]  /*31a20*/  IMAD.X R129, R129, 0x1, R114, P3 ;  /* 0x0000000181817824 */ /* 0x000fe200018e0672 */
[----:B------:R-:W-:Y:S01]  /*31a30*/  IADD3.X R127, PT, PT, RZ, R49, RZ, P4, P5 ;  /* 0x00000031ff7f7210 */ /* 0x000fe200027ea4ff */
[----:B------:R-:W-:Y:S01]  /*31a40*/  IMAD.WIDE.U32 R48, R96, R64, RZ ;  /* 0x0000004060307225 */ /* 0x000fe200078e00ff */
[----:B------:R-:W-:-:S03]  /*31a50*/  ISETP.GE.U32.AND P2, PT, R99, R102, PT ;  /* 0x000000666300720c */ /* 0x000fc60003f46070 */
[----:B------:R-:W-:Y:S01]  /*31a60*/  IMAD.WIDE.U32 R54, P5, R96, R65, R54 ;  /* 0x0000004160367225 */ /* 0x000fe200078a0036 */
[----:B------:R-:W-:Y:S02]  /*31a70*/  IADD3 R103, P4, PT, R99, R48, RZ ;  /* 0x0000003063677210 */ /* 0x000fe40007f9e0ff */
[----:B------:R-:W-:Y:S01]  /*31a80*/  ISETP.GE.U32.AND.EX P2, PT, R129, R114, PT, P2 ;  /* 0x000000728100720c */ /* 0x000fe20003f46120 */
[----:B------:R-:W-:Y:S01]  /*31a90*/  IMAD.X R53, RZ, RZ, RZ, P5 ;  /* 0x000000ffff357224 */ /* 0x000fe200028e06ff */
[----:B------:R-:W-:Y:S01]  /*31aa0*/  ISETP.GE.U32.AND P3, PT, R103, R48, PT ;  /* 0x000000306700720c */ /* 0x000fe20003f66070 */
[----:B------:R-:W-:Y:S01]  /*31ab0*/  IMAD R48, R38, R94, RZ ;  /* 0x0000005e26307224 */ /* 0x000fe200078e02ff */
[----:B------:R-:W-:Y:S02]  /*31ac0*/  IADD3 R99, P6, PT, R49, R54, RZ ;  /* 0x0000003631637210 */ /* 0x000fe40007fde0ff */
[----:B------:R-:W-:Y:S01]  /*31ad0*/  IADD3 R103, P5, PT, R103, R58, RZ ;  /* 0x0000003a67677210 */ /* 0x000fe20007fbe0ff */
[----:B------:R-:W-:-:S02]  /*31ae0*/  IMAD R51, R37, R90, R48 ;  /* 0x0000005a25337224 */ /* 0x000fc400078e0230 */
[----:B------:R-:W-:-:S04]  /*31af0*/  IMAD.WIDE.U32 R48, R37, R94, RZ ;  /* 0x0000005e25307225 */ /* 0x000fc800078e00ff */
[----:B------:R-:W-:Y:S01]  /*31b00*/  IMAD.X R54, R99, 0x1, R129, P4 ;  /* 0x0000000163367824 */ /* 0x000fe200020e0681 */
[-C--:B------:R-:W-:Y:S01]  /*31b10*/  IADD3 R125, P4, PT, R125, R48.reuse, RZ ;  /* 0x000000307d7d7210 */ /* 0x080fe20007f9e0ff */
[----:B------:R-:W-:Y:S02]  /*31b20*/  IMAD.IADD R50, R49, 0x1, R51 ;  /* 0x0000000131327824 */ /* 0x000fe400078e0233 */
[----:B------:R-:W-:Y:S01]  /*31b30*/  IMAD.X R102, R54, 0x1, R127, P5 ;  /* 0x0000000136667824 */ /* 0x000fe200028e067f */
[C---:B------:R-:W-:Y:S01]  /*31b40*/  ISETP.GE.U32.AND P5, PT, R125.reuse, R48, PT ;  /* 0x000000307d00720c */ /* 0x040fe20003fa6070 */
[----:B------:R-:W-:Y:S01]  /*31b50*/  IMAD.X R49, R50, 0x1, R108, P4 ;  /* 0x0000000132317824 */ /* 0x000fe200020e066c */
[----:B------:R-:W-:Y:S01]  /*31b60*/  IADD3 R123, P4, PT, R125, R52, RZ ;  /* 0x000000347d7b7210 */ /* 0x000fe20007f9e0ff */
[----:B------:R-:W-:Y:S01]  /*31b70*/  IMAD.MOV.U32 R52, RZ, RZ, R55 ;  /* 0x000000ffff347224 */ /* 0x000fe200078e0037 */
[----:B------:R-:W-:Y:S01]  /*31b80*/  ISETP.GE.U32.AND.EX P3, PT, R54, R99, PT, P3 ;  /* 0x000000633600720c */ /* 0x000fe20003f66130 */
[----:B------:R-:W-:Y:S01]  /*31b90*/  IMAD.WIDE.U32 R54, R98, R39, RZ ;  /* 0x0000002762367225 */ /* 0x000fe200078e00ff */
[----:B------:R-:W-:-:S03]  /*31ba0*/  ISETP.GE.U32.AND.EX P5, PT, R49, R50, PT, P5 ;  /* 0x000000323100720c */ /* 0x000fc60003fa6150 */
[----:B------:R-:W-:Y:S01]  /*31bb0*/  IMAD.X R88, R49, 0x1, R88, P4 ;  /* 0x0000000131587824 */ /* 0x000fe200020e0658 */
[----:B------:R-:W-:Y:S01]  /*31bc0*/  ISETP.GE.U32.AND P4, PT, R123, R125, PT ;  /* 0x0000007d7b00720c */ /* 0x000fe20003f86070 */
[----:B------:R-:W-:Y:S01]  /*31bd0*/  IMAD.WIDE.U32 R50, R90, R37, RZ ;  /* 0x000000255a327225 */ /* 0x000fe200078e00ff */
[----:B------:R-:W-:Y:S02]  /*31be0*/  SEL R108, RZ, 0x1, P5 ;  /* 0x00000001ff6c7807 */ /* 0x000fe40002800000 */
        /* <DEDUP_REMOVED lines=8> */
[----:B------:R-:W-:Y:S01]  /*31c70*/  IMAD.WIDE.U32.X R52, R91, R65, R52, P6 ;  /* 0x000000415b347225 */ /* 0x000fe200030e0434 */
[----:B------:R-:W-:Y:S02]  /*31c80*/  SEL R50, RZ, 0x1, P0 ;  /* 0x00000001ff327807 */ /* 0x000fe40000000000 */
[----:B------:R-:W-:Y:S01]  /*31c90*/  ISETP.GE.U32.AND.EX P5, PT, R102, R127, PT, P5 ;  /* 0x0000007f6600720c */ /* 0x000fe20003fa6150 */
[----:B------:R-:W-:Y:S01]  /*31ca0*/  IMAD.WIDE.U32.X R48, R38, R90, R48, P4 ;  /* 0x0000005a26307225 */ /* 0x000fe200020e0430 */
[----:B------:R-:W-:Y:S02]  /*31cb0*/  SEL R51, RZ, 0x1, P2 ;  /* 0x00000001ff337807 */ /* 0x000fe40001000000 */
[----:B------:R-:W-:-:S02]  /*31cc0*/  SEL R99, RZ, 0x1, P5 ;  /* 0x00000001ff637807 */ /* 0x000fc40002800000 */
[----:B------:R-:W-:Y:S02]  /*31cd0*/  IADD3 R108, P0, P4, R95, R48, R108 ;  /* 0x000000305f6c7210 */ /* 0x000fe40007c1e06c */
[----:B------:R-:W-:Y:S02]  /*31ce0*/  SEL R48, RZ, 0x1, P3 ;  /* 0x00000001ff307807 */ /* 0x000fe40001800000 */
[----:B------:R-:W-:Y:S01]  /*31cf0*/  IADD3.X R114, PT, PT, RZ, R49, RZ, P0, P4 ;  /* 0x00000031ff727210 */ /* 0x000fe200007e84ff */
[----:B------:R-:W-:Y:S01]  /*31d00*/  IMAD R49, R117, R61, RZ ;  /* 0x0000003d75317224 */ /* 0x000fe200078e02ff */
[----:B------:R-:W-:Y:S02]  /*31d10*/  IADD3 R99, P0, P4, R99, R52, R48 ;  /* 0x0000003463637210 */ /* 0x000fe40007c1e030 */
[----:B------:R-:W-:Y:S01]  /*31d20*/  IADD3 R50, P5, P3, R51, R46, R50 ;  /* 0x0000002e33327210 */ /* 0x000fe20007bbe032 */
[----:B------:R-:W-:Y:S01]  /*31d30*/  IMAD R49, R101, R106, R49 ;  /* 0x0000006a65317224 */ /* 0x000fe200078e0231 */
[----:B------:R-:W-:-:S02]  /*31d40*/  IADD3.X R113, PT, PT, RZ, R53, RZ, P0, P4 ;  /* 0x00000035ff717210 */ /* 0x000fc400007e84ff */
[----:B------:R-:W-:Y:S01]  /*31d50*/  IADD3.X R51, PT, PT, RZ, R47, RZ, P5, P3 ;  /* 0x0000002fff337210 */ /* 0x000fe20002fe64ff */
[----:B------:R-:W-:Y:S01]  /*31d60*/  IMAD.WIDE.U32 R46, R101, R61, RZ ;  /* 0x0000003d652e7225 */ /* 0x000fe200078e00ff */
[----:B------:R-:W-:Y:S02]  /*31d70*/  ISETP.NE.U32.AND P4, PT, R50, RZ, PT ;  /* 0x000000ff3200720c */ /* 0x000fe40003f85070 */
[----:B------:R-:W-:Y:S01]  /*31d80*/  ISETP.GE.U32.AND P2, PT, R110, R21, PT ;  /* 0x000000156e00720c */ /* 0x000fe20003f46070 */
[----:B------:R-:W-:Y:S01]  /*31d90*/  IMAD.IADD R116, R47, 0x1, R49 ;  /* 0x000000012f747824 */ /* 0x000fe200078e0231 */
[----:B------:R-:W-:Y:S02]  /*31da0*/  ISETP.NE.AND.EX P4, PT, R51, RZ, PT, P4 ;  /* 0x000000ff3300720c */ /* 0x000fe40003f85340 */
[----:B------:R-:W-:Y:S02]  /*31db0*/  ISETP.GE.U32.AND.EX P2, PT, R107, R22, PT, P2 ;  /* 0x000000166b00720c */ /* 0x000fe40003f46120 */
[----:B------:R-:W-:-:S02]  /*31dc0*/  IADD3 R58, P3, PT, R45, R46, RZ ;  /* 0x0000002e2d3a7210 */ /* 0x000fc40007f7e0ff */
[----:B------:R-:W-:Y:S02]  /*31dd0*/  SEL R48, RZ, 0xffffffff, P2 ;  /* 0xffffffffff307807 */ /* 0x000fe40001000000 */
[----:B------:R-:W-:Y:S02]  /*31de0*/  ISETP.GE.U32.AND P0, PT, R58, R46, PT ;  /* 0x0000002e3a00720c */ /* 0x000fe40003f06070 */
[----:B------:R-:W-:-:S03]  /*31df0*/  IADD3 R45, P5, P6, -R23, R92, R48 ;  /* 0x0000005c172d7210 */ /* 0x000fc60007ebe130 */
        /* <DEDUP_REMOVED lines=15> */
.L_x_244:
[----:B------:R-:W-:-:S04]  /*31ef0*/  IMAD.WIDE.U32 R52, R90, R39, RZ ;  /* 0x000000275a347225 */ /* 0x000fc800078e00ff */
[----:B------:R-:W-:Y:S01]  /*31f00*/  IMAD.WIDE.U32 R46, R100, R39, RZ ;  /* 0x00000027642e7225 */ /* 0x000fe200078e00ff */
[----:B------:R-:W-:-:S03]  /*31f10*/  IADD3.X R46, PT, PT, ~R26, R93, R48, P5, P6 ;  /* 0x0000005d1a2e7210 */ /* 0x000fc60002fec530 */
[----:B------:R-:W-:-:S04]  /*31f20*/  IMAD.WIDE.U32 R54, P4, R40, R100, R54 ;  /* 0x0000006428367225 */ /* 0x000fc80007880036 */
[----:B------:R-:W-:Y:S01]  /*31f30*/  IMAD.WIDE.U32 R52, P5, R40, R94, R52 ;  /* 0x0000005e28347225 */ /* 0x000fe200078a0034 */
[----:B------:R-:W-:-:S03]  /*31f40*/  IADD3 RZ, P6, PT, R47, R54, RZ ;  /* 0x000000362fff7210 */ /* 0x000fc60007fde0ff */
[----:B------:R-:W-:-:S04]  /*31f50*/  IMAD.WIDE.U32 R48, R94, R39, RZ ;  /* 0x000000275e307225 */ /* 0x000fc800078e00ff */
[----:B------:R-:W-:Y:S02]  /*31f60*/  IMAD R47, R40, R94, RZ ;  /* 0x0000005e282f7224 */ /* 0x000fe400078e02ff */
[----:B------:R-:W-:Y:S01]  /*31f70*/  IMAD.X R51, RZ, RZ, RZ, P4 ;  /* 0x000000ffff337224 */ /* 0x000fe200020e06ff */
[----:B------:R-:W-:Y:S01]  /*31f80*/  IADD3 RZ, P4, PT, R49, R52, RZ ;  /* 0x0000003431ff7210 */ /* 0x000fe20007f9e0ff */
[----:B------:R-:W-:Y:S02]  /*31f90*/  IMAD.MOV.U32 R50, RZ, RZ, R55 ;  /* 0x000000ffff327224 */ /* 0x000fe400078e0037 */
[C---:B------:R-:W-:Y:S01]  /*31fa0*/  IMAD R55, R39.reuse, R90, R47 ;  /* 0x0000005a27377224 */ /* 0x040fe200078e022f */
[----:B------:R-:W-:Y:S01]  /*31fb0*/  SEL R47, RZ, 0x1, P1 ;  /* 0x00000001ff2f7807 */ /* 0x000fe20000800000 */
[----:B------:R-:W-:-:S04]  /*31fc0*/  IMAD.WIDE.U32 R48, R39, R94, RZ ;  /* 0x0000005e27307225 */ /* 0x000fc800078e00ff */
[----:B------:R-:W-:-:S04]  /*31fd0*/  IMAD.WIDE.U32.X R50, R40, R98, R50, P6 ;  /* 0x0000006228327225 */ /* 0x000fc800030e0432 */
[----:B------:R-:W-:Y:S01]  /*31fe0*/  IMAD.IADD R94, R49, 0x1, R55 ;  /* 0x00000001315e7824 */ /* 0x000fe200078e0237 */
[----:B------:R-:W-:Y:S01]  /*31ff0*/  IADD3 R47, P1, P6, R48, R50, R47 ;  /* 0x00000032302f7210 */ /* 0x000fe20007e3e02f */
[----:B------:R-:W-:-:S03]  /*32000*/  IMAD.WIDE.U32 R54, R91, R62, RZ ;  /* 0x0000003e5b367225 */ /* 0x000fc600078e00ff */
[----:B------:R-:W-:Y:S01]  /*32010*/  IADD3.X R127, PT, PT, R94, R51, RZ, P1, P6 ;  /* 0x000000335e7f7210 */ /* 0x000fe20000fec4ff */
[----:B------:R-:W-:Y:S01]  /*32020*/  IMAD R50, R115, R61, RZ ;  /* 0x0000003d73327224 */ /* 0x000fe200078e02ff */
[----:B------:R-:W-:Y:S01]  /*32030*/  ISETP.EQ.U32.AND P6, PT, R92, R23, PT ;  /* 0x000000175c00720c */ /* 0x000fe20003fc2070 */
[----:B------:R-:W-:-:S03]  /*32040*/  IMAD.WIDE.U32 R54, P1, R96, R63, R54 ;  /* 0x0000003f60367225 */ /* 0x000fc60007820036 */
[----:B------:R-:W-:Y:S01]  /*32050*/  ISETP.EQ.AND.EX P6, PT, R93, R26, !P2, P6 ;  /* 0x0000001a5d00720c */ /* 0x000fe200057c2360 */
[----:B------:R-:W-:Y:S01]  /*32060*/  IMAD.X R95, RZ, RZ, RZ, P1 ;  /* 0x000000ffff5f7224 */ /* 0x000fe200008e06ff */
[----:B------:R-:W-:Y:S01]  /*32070*/  ISETP.LT.U32.AND P1, PT, R92, R23, PT ;  /* 0x000000175c00720c */ /* 0x000fe20003f21070 */
[----:B------:R-:W-:Y:S01]  /*32080*/  IMAD.X R51, RZ, RZ, RZ, P5 ;  /* 0x000000ffff337224 */ /* 0x000fe200028e06ff */
[----:B------:R-:W-:Y:S01]  /*32090*/  ISETP.GE.U32.AND P2, PT, R47, R48, PT ;  /* 0x000000302f00720c */ /* 0x000fe20003f46070 */
[----:B------:R-:W-:Y:S01]  /*320a0*/  IMAD.WIDE.U32 R48, R89, R61, RZ ;  /* 0x0000003d59307225 */ /* 0x000fe200078e00ff */
[----:B------:R-:W-:Y:S02]  /*320b0*/  ISETP.LT.U32.OR.EX P1, PT, R93, R26, P6, P1 ;  /* 0x0000001a5d00720c */ /* 0x000fe40003721510 */
[----:B------:R-:W-:Y:S01]  /*320c0*/  ISETP.GE.U32.AND.EX P2, PT, R127, R94, PT, P2 ;  /* 0x0000005e7f00720c */ /* 0x000fe20003f46120 */
[----:B------:R-:W-:Y:S01]  /*320d0*/  IMAD R93, R89, R106, R50 ;  /* 0x0000006a595d7224 */ /* 0x000fe200078e0232 */
[----:B------:R-:W-:Y:S01]  /*320e0*/  IADD3 R123, P6, PT, R123, R48, RZ ;  /* 0x000000307b7b7210 */ /* 0x000fe20007fde0ff */
[----:B------:R-:W-:-:S02]  /*320f0*/  IMAD.MOV.U32 R50, RZ, RZ, R53 ;  /* 0x000000ffff327224 */ /* 0x000fc400078e0035 */
[----:B------:R-:W-:Y:S01]  /*32100*/  IMAD.IADD R93, R49, 0x1, R93 ;  /* 0x00000001315d7824 */ /* 0x000fe200078e025d */
[----:B------:R-:W-:Y:S01]  /*32110*/  ISETP.GE.U32.AND P5, PT, R123, R48, PT ;  /* 0x000000307b00720c */ /* 0x000fe20003fa6070 */
[----:B------:R-:W-:Y:S01]  /*32120*/  IMAD.WIDE.U32.X R50, R40, R90, R50, P4 ;  /* 0x0000005a28327225 */ /* 0x000fe200020e0432 */
[----:B------:R-:W-:Y:S02]  /*32130*/  IADD3 R125, P4, PT, R47, R108, RZ ;  /* 0x0000006c2f7d7210 */ /* 0x000fe40007f9e0ff */
[----:B------:R-:W-:Y:S01]  /*32140*/  SEL R108, RZ, 0x1, P2 ;  /* 0x00000001ff6c7807 */ /* 0x000fe20001000000 */
[----:B------:R-:W-:-:S04]  /*32150*/  IMAD.WIDE.U32 R48, R106, R101, RZ ;  /* 0x000000656a307225 */ /* 0x000fc800078e00ff */
[----:B------:R-:W-:Y:S02]  /*32160*/  IMAD.X R92, R127, 0x1, R114, P4 ;  /* 0x000000017f5c7824 */ /* 0x000fe400020e0672 */
[----:B------:R-:W-:-:S04]  /*32170*/  IMAD.WIDE.U32 R48, P4, R117, R61, R48 ;  /* 0x0000003d75307225 */ /* 0x000fc80007880030 */
        /* <DEDUP_REMOVED lines=8> */
[----:B------:R-:W-:Y:S01]  /*32200*/  IMAD.MOV.U32 R52, RZ, RZ, R49 ;  /* 0x000000ffff347224 */ /* 0x000fe200078e0031 */
[----:B------:R-:W-:Y:S01]  /*32210*/  IADD3 R97, P2, PT, R97, R54, RZ ;  /* 0x0000003661617210 */ /* 0x000fe20007f5e0ff */
[----:B------:R-:W-:Y:S01]  /*32220*/  IMAD.MOV.U32 R94, RZ, RZ, R55 ;  /* 0x000000ffff5e7224 */ /* 0x000fe200078e0037 */
[----:B------:R-:W-:Y:S01]  /*32230*/  SEL R47, RZ, 0x1, P4 ;  /* 0x00000001ff2f7807 */ /* 0x000fe20002000000 */
[----:B------:R-:W-:Y:S01]  /*32240*/  IMAD.WIDE.U32.X R48, R117, R106, R52, P3 ;  /* 0x0000006a75307225 */ /* 0x000fe200018e0434 */
[----:B------:R-:W-:-:S02]  /*32250*/  SEL R53, RZ, 0x1, P0 ;  /* 0x00000001ff357807 */ /* 0x000fc40000000000 */
[----:B------:R-:W-:Y:S01]  /*32260*/  IADD3 R108, P0, P3, R47, R50, R108 ;  /* 0x000000322f6c7210 */ /* 0x000fe20007b1e06c */
[----:B------:R-:W-:Y:S01]  /*32270*/  IMAD.WIDE.U32.X R94, R91, R63, R94, P2 ;  /* 0x0000003f5b5e7225 */ /* 0x000fe200010e045e */
[----:B------:R-:W-:Y:S02]  /*32280*/  IADD3 R53, P4, P2, R123, R48, R53 ;  /* 0x000000307b357210 */ /* 0x000fe40007a9e035 */
[----:B------:R-:W-:Y:S01]  /*32290*/  IADD3.X R47, PT, PT, RZ, R51, RZ, P0, P3 ;  /* 0x00000033ff2f7210 */ /* 0x000fe200007e64ff */
[-C--:B------:R-:W-:Y:S01]  /*322a0*/  IMAD R48, R117, R18.reuse, RZ ;  /* 0x0000001275307224 */ /* 0x080fe200078e02ff */
[----:B------:R-:W-:Y:S01]  /*322b0*/  ISETP.GE.U32.AND P0, PT, R53, R123, PT ;  /* 0x0000007b3500720c */ /* 0x000fe20003f06070 */
[----:B------:R-:W-:-:S04]  /*322c0*/  IMAD.WIDE.U32 R50, R101, R18, RZ ;  /* 0x0000001265327225 */ /* 0x000fc800078e00ff */
[----:B------:R-:W-:Y:S01]  /*322d0*/  IMAD R55, R101, R20, R48 ;  /* 0x0000001465377224 */ /* 0x000fe200078e0230 */
[----:B------:R-:W-:Y:S01]  /*322e0*/  IADD3 R48, P3, PT, R53, R50, RZ ;  /* 0x0000003235307210 */ /* 0x000fe20007f7e0ff */
[----:B------:R-:W-:-:S04]  /*322f0*/  IMAD.WIDE.U32 R52, R61, R89, RZ ;  /* 0x000000593d347225 */ /* 0x000fc800078e00ff */
[----:B------:R-:W-:Y:S02]  /*32300*/  IMAD.IADD R90, R51, 0x1, R55 ;  /* 0x00000001335a7824 */ /* 0x000fe400078e0237 */
[----:B------:R-:W-:Y:S01]  /*32310*/  IMAD.X R55, R93, 0x1, R88, P6 ;  /* 0x000000015d377824 */ /* 0x000fe200030e0658 */
[----:B------:R-:W-:Y:S01]  /*32320*/  ISETP.GE.U32.AND P6, PT, R48, R50, PT ;  /* 0x000000323000720c */ /* 0x000fe20003fc6070 */
[----:B------:R-:W-:-:S03]  /*32330*/  IMAD.WIDE.U32 R50, R106, R89, RZ ;  /* 0x000000596a327225 */ /* 0x000fc600078e00ff */
[C---:B------:R-:W-:Y:S01]  /*32340*/  IADD3.X R91, PT, PT, R55.reuse, R49, RZ, P4, P2 ;  /* 0x00000031375b7210 */ /* 0x040fe200027e44ff */
[----:B------:R-:W-:Y:S01]  /*32350*/  IMAD R49, R38, R61, RZ ;  /* 0x0000003d26317224 */ /* 0x000fe200078e02ff */
[----:B------:R-:W-:Y:S01]  /*32360*/  ISETP.GE.U32.AND.EX P5, PT, R55, R93, PT, P5 ;  /* 0x0000005d3700720c */ /* 0x000fe20003fa6150 */
[----:B------:R-:W-:Y:S01]  /*32370*/  IMAD.WIDE.U32 R50, P4, R115, R61, R50 ;  /* 0x0000003d73327225 */ /* 0x000fe20007880032 */
[----:B------:R-:W-:Y:S02]  /*32380*/  ISETP.GE.U32.AND.EX P0, PT, R91, R55, PT, P0 ;  /* 0x000000375b00720c */ /* 0x000fe40003f06100 */
[----:B------:R-:W-:Y:S01]  /*32390*/  SEL R88, RZ, 0x1, P5 ;  /* 0x00000001ff587807 */ /* 0x000fe20002800000 */
[----:B------:R-:W-:Y:S01]  /*323a0*/  IMAD R93, R37, R106, R49 ;  /* 0x0000006a255d7224 */ /* 0x000fe200078e0231 */
[----:B------:R-:W-:Y:S01]  /*323b0*/  IADD3 RZ, P2, PT, R53, R50, RZ ;  /* 0x0000003235ff7210 */ /* 0x000fe20007f5e0ff */
[----:B------:R-:W-:-:S04]  /*323c0*/  IMAD.WIDE.U32 R52, R37, R61, RZ ;  /* 0x0000003d25347225 */ /* 0x000fc800078e00ff */
[----:B------:R-:W-:Y:S01]  /*323d0*/  IMAD.IADD R54, R53, 0x1, R93 ;  /* 0x0000000135367824 */ /* 0x000fe200078e025d */
[----:B------:R-:W-:Y:S01]  /*323e0*/  IADD3 R49, P5, PT, R125, R52, RZ ;  /* 0x000000347d317210 */ /* 0x000fe20007fbe0ff */
[----:B------:R-:W-:-:S03]  /*323f0*/  IMAD.X R53, RZ, RZ, RZ, P4 ;  /* 0x000000ffff357224 */ /* 0x000fc600020e06ff */
[----:B------:R-:W-:Y:S01]  /*32400*/  ISETP.GE.U32.AND P4, PT, R49, R52, PT ;  /* 0x000000343100720c */ /* 0x000fe20003f86070 */
[----:B------:R-:W-:Y:S01]  /*32410*/  IMAD.MOV.U32 R52, RZ, RZ, R51 ;  /* 0x000000ffff347224 */ /* 0x000fe200078e0033 */
[----:B------:R-:W-:Y:S01]  /*32420*/  SEL R51, RZ, 0x1, P0 ;  /* 0x00000001ff337807 */ /* 0x000fe20000000000 */
[----:B------:R-:W-:Y:S02]  /*32430*/  IMAD.X R55, R54, 0x1, R92, P5 ;  /* 0x0000000136377824 */ /* 0x000fe400028e065c */
[----:B------:R-:W-:-:S03]  /*32440*/  IMAD.WIDE.U32.X R52, R115, R106, R52, P2 ;  /* 0x0000006a73347225 */ /* 0x000fc600010e0434 */
[----:B------:R-:W-:Y:S01]  /*32450*/  ISETP.GE.U32.AND.EX P4, PT, R55, R54, PT, P4 ;  /* 0x000000363700720c */ /* 0x000fe20003f86140 */
[----:B------:R-:W-:Y:S01]  /*32460*/  IMAD.WIDE.U32 R92, R20, R89, RZ ;  /* 0x00000059145c7225 */ /* 0x000fe200078e00ff */
[----:B------:R-:W-:Y:S02]  /*32470*/  IADD3 R88, P0, P2, R51, R52, R88 ;  /* 0x0000003433587210 */ /* 0x000fe40007a1e058 */
[----:B------:R-:W-:Y:S01]  /*32480*/  SEL R54, RZ, 0x1, P4 ;  /* 0x00000001ff367807 */ /* 0x000fe20002000000 */
[----:B------:R-:W-:Y:S01]  /*32490*/  IMAD.WIDE.U32 R50, R106, R37, RZ ;  /* 0x000000256a327225 */ /* 0x000fe200078e00ff */
[----:B------:R-:W-:Y:S02]  /*324a0*/  IADD3.X R114, PT, PT, RZ, R53, RZ, P0, P2 ;  /* 0x00000035ff727210 */ /* 0x000fe400007e44ff */
[----:B------:R-:W-:Y:S01]  /*324b0*/  IADD3 R123, P5, PT, R49, R88, RZ ;  /* 0x00000058317b7210 */ /* 0x000fe20007fbe0ff */
[----:B------:R-:W-:-:S04]  /*324c0*/  IMAD.WIDE.U32 R52, R61, R37, RZ ;  /* 0x000000253d347225 */ /* 0x000fc800078e00ff */
[----:B------:R-:W-:-:S04]  /*324d0*/  IMAD.WIDE.U32 R50, P0, R38, R61, R50 ;  /* 0x0000003d26327225 */ /* 0x000fc80007800032 */
[----:B------:R-:W-:Y:S01]  /*324e0*/  IMAD.X R114, R55, 0x1, R114, P5 ;  /* 0x0000000137727824 */ /* 0x000fe200028e0672 */
[----:B------:R-:W-:Y:S01]  /*324f0*/  IADD3 RZ, P2, PT, R53, R50, RZ ;  /* 0x0000003235ff7210 */ /* 0x000fe20007f5e0ff */
[----:B------:R-:W-:Y:S01]  /*32500*/  IMAD.X R53, RZ, RZ, RZ, P0 ;  /* 0x000000ffff357224 */ /* 0x000fe200000e06ff */
[----:B------:R-:W-:Y:S01]  /*32510*/  ISETP.GE.U32.AND P0, PT, R123, R49, PT ;  /* 0x000000317b00720c */ /* 0x000fe20003f06070 */
[----:B------:R-:W-:Y:S01]  /*32520*/  IMAD.MOV.U32 R52, RZ, RZ, R51 ;  /* 0x000000ffff347224 */ /* 0x000fe200078e0033 */
[----:B------:R-:W-:Y:S02]  /*32530*/  SEL R50, RZ, 0xffffffff, !P1 ;  /* 0xffffffffff327807 */ /* 0x000fe40004800000 */
[----:B------:R-:W-:Y:S01]  /*32540*/  ISETP.GE.U32.AND.EX P0, PT, R114, R55, PT, P0 ;  /* 0x000000377200720c */ /* 0x000fe20003f06100 */
[----:B------:R-:W-:Y:S01]  /*32550*/  IMAD.WIDE.U32.X R52, R38, R106, R52, P2 ;  /* 0x0000006a26347225 */ /* 0x000fe200010e0434 */
[----:B------:R-:W-:Y:S02]  /*32560*/  IADD3 R49, P2, P4, R50, R119, -R24 ;  /* 0x0000007732317210 */ /* 0x000fe40007c5e818 */
[----:B------:R-:W-:-:S02]  /*32570*/  SEL R51, RZ, 0x1, P0 ;  /* 0x00000001ff337807 */ /* 0x000fc40000000000 */
[----:B------:R-:W-:Y:S01]  /*32580*/  IADD3.X R50, PT, PT, R50, R104, ~R27, P2, P4 ;  /* 0x0000006832327210 */ /* 0x000fe200017e8c1b */
[----:B------:R-:W-:Y:S01]  /*32590*/  IMAD.WIDE.U32 R92, P4, R115, R18, R92 ;  /* 0x00000012735c7225 */ /* 0x000fe2000788005c */
[----:B------:R-:W-:-:S03]  /*325a0*/  IADD3 R51, P0, P2, R51, R52, R54 ;  /* 0x0000003433337210 */ /* 0x000fc60007a1e036 */
[----:B------:R-:W-:Y:S01]  /*325b0*/  IMAD.WIDE.U32 R54, R18, R89, RZ ;  /* 0x0000005912367225 */ /* 0x000fe200078e00ff */
[----:B------:R-:W-:-:S03]  /*325c0*/  IADD3.X R52, PT, PT, RZ, R53, RZ, P0, P2 ;  /* 0x00000035ff347210 */ /* 0x000fc600007e44ff */
[----:B------:R-:W-:Y:S01]  /*325d0*/  IMAD R53, R115, R18, RZ ;  /* 0x0000001273357224 */ /* 0x000fe200078e02ff */
[----:B------:R-:W-:Y:S01]  /*325e0*/  IADD3 RZ, P5, PT, R55, R92, RZ ;  /* 0x0000005c37ff7210 */ /* 0x000fe20007fbe0ff */
[----:B------:R-:W-:-:S04]  /*325f0*/  IMAD.WIDE.U32 R54, R89, R18, RZ ;  /* 0x0000001259367225 */ /* 0x000fc800078e00ff */
[----:B------:R-:W-:Y:S01]  /*32600*/  IMAD R53, R89, R20, R53 ;  /* 0x0000001459357224 */ /* 0x000fe200078e0235 */
[----:B------:R-:W-:-:S03]  /*32610*/  IADD3 R123, P2, PT, R123, R54, RZ ;  /* 0x000000367b7b7210 */ /* 0x000fc60007f5e0ff */
[----:B------:R-:W-:Y:S01]  /*32620*/  IMAD.IADD R125, R55, 0x1, R53 ;  /* 0x00000001377d7824 */ /* 0x000fe200078e0235 */
[----:B------:R-:W-:Y:S01]  /*32630*/  ISETP.GE.U32.AND P0, PT, R123, R54, PT ;  /* 0x000000367b00720c */ /* 0x000fe20003f06070 */
[----:B------:R-:W-:-:S04]  /*32640*/  IMAD.WIDE.U32 R54, R20, R101, RZ ;  /* 0x0000006514367225 */ /* 0x000fc800078e00ff */
[----:B------:R-:W-:Y:S02]  /*32650*/  IMAD.X R53, R90, 0x1, R91, P3 ;  /* 0x000000015a357824 */ /* 0x000fe400018e065b */
[----:B------:R-:W-:-:S03]  /*32660*/  IMAD.WIDE.U32 R54, P3, R117, R18, R54 ;  /* 0x0000001275367225 */ /* 0x000fc60007860036 */
[----:B------:R-:W-:Y:S01]  /*32670*/  ISETP.GE.U32.AND.EX P6, PT, R53, R90, PT, P6 ;  /* 0x0000005a3500720c */ /* 0x000fe20003fc6160 */
[----:B------:R-:W-:-:S04]  /*32680*/  IMAD.WIDE.U32 R90, R18, R101, RZ ;  /* 0x00000065125a7225 */ /* 0x000fc800078e00ff */
[----:B------:R-:W-:Y:S01]  /*32690*/  IMAD.X R89, RZ, RZ, RZ, P3 ;  /* 0x000000ffff597224 */ /* 0x000fe200018e06ff */
[----:B------:R-:W-:Y:S01]  /*326a0*/  IADD3 RZ, P3, PT, R91, R54, RZ ;  /* 0x000000365bff7210 */ /* 0x000fe20007f7e0ff */
[----:B------:R-:W-:Y:S01]  /*326b0*/  IMAD.MOV.U32 R88, RZ, RZ, R55 ;  /* 0x000000ffff587224 */ /* 0x000fe200078e0037 */
[----:B------:R-:W-:Y:S01]  /*326c0*/  SEL R54, RZ, 0x1, P6 ;  /* 0x00000001ff367807 */ /* 0x000fe20003000000 */
[----:B------:R-:W-:Y:S01]  /*326d0*/  IMAD.X R92, R125, 0x1, R114, P2 ;  /* 0x000000017d5c7824 */ /* 0x000fe200010e0672 */
[----:B------:R-:W-:Y:S01]  /*326e0*/  IADD3 R121, P6, PT, R121, R96, RZ ;  /* 0x0000006079797210 */ /* 0x000fe20007fde0ff */
[----:B------:R-:W-:-:S03]  /*326f0*/  IMAD.WIDE.U32.X R88, R117, R20, R88, P3 ;  /* 0x0000001475587225 */ /* 0x000fc600018e0458 */
[----:B------:R-:W-:Y:S01]  /*32700*/  ISETP.GE.U32.AND P3, PT, R121, R96, PT ;  /* 0x000000607900720c */ /* 0x000fe20003f66070 */
[----:B------:R-:W-:Y:S01]  /*32710*/  IMAD.X R56, R56, 0x1, R97, P6 ;  /* 0x0000000138387824 */ /* 0x000fe200030e0661 */
[----:B------:R-:W-:Y:S01]  /*32720*/  IADD3 R54, P2, P6, R123, R88, R54 ;  /* 0x000000587b367210 */ /* 0x000fe20007e5e036 */
[-C--:B------:R-:W-:Y:S01]  /*32730*/  IMAD.WIDE.U32 R90, R112, R70.reuse, RZ ;  /* 0x00000046705a7225 */ /* 0x080fe200078e00ff */
[C---:B------:R-:W-:Y:S02]  /*32740*/  ISETP.GE.U32.AND.EX P0, PT, R92.reuse, R125, PT, P0 ;  /* 0x0000007d5c00720c */ /* 0x040fe40003f06100 */
[----:B------:R-:W-:Y:S01]  /*32750*/  IADD3.X R55, PT, PT, R92, R89, RZ, P2, P6 ;  /* 0x000000595c377210 */ /* 0x000fe200017ec4ff */
[----:B------:R-:W-:Y:S01]  /*32760*/  IMAD R88, R105, R70, RZ ;  /* 0x0000004669587224 */ /* 0x000fe200078e02ff */
[----:B------:R-:W-:Y:S01]  /*32770*/  ISETP.GE.U32.AND.EX P2, PT, R56, R97, PT, P3 ;  /* 0x000000613800720c */ /* 0x000fe20003f46130 */
[----:B------:R-:W-:Y:S01]  /*32780*/  IMAD.WIDE.U32 R96, R90, R68, RZ ;  /* 0x000000445a607225 */ /* 0x000fe200078e00ff */
[----:B------:R-:W-:-:S02]  /*32790*/  IADD3 R116, P6, PT, R121, R99, RZ ;  /* 0x0000006379747210 */ /* 0x000fc40007fde0ff */
[----:B------:R-:W-:Y:S01]  /*327a0*/  ISETP.EQ.U32.AND P3, PT, R119, R24, PT ;  /* 0x000000187700720c */ /* 0x000fe20003f62070 */
[----:B------:R-:W-:Y:S01]  /*327b0*/  IMAD R117, R117, R100, RZ ;  /* 0x0000006475757224 */ /* 0x000fe200078e02ff */
[----:B------:R-:W-:Y:S01]  /*327c0*/  LOP3.LUT R89, RZ, R96, RZ, 0x33, !PT ;  /* 0x00000060ff597212 */ /* 0x000fe200078e33ff */
[----:B------:R-:W-:Y:S01]  /*327d0*/  IMAD.X R56, R56, 0x1, R113, P6 ;  /* 0x0000000138387824 */ /* 0x000fe200030e0671 */
[----:B------:R-:W-:Y:S01]  /*327e0*/  ISETP.LT.U32.AND P6, PT, R119, R24, PT ;  /* 0x000000187700720c */ /* 0x000fe20003fc1070 */
[----:B------:R-:W-:Y:S01]  /*327f0*/  IMAD R121, R101, R98, R117 ;  /* 0x0000006265797224 */ /* 0x000fe200078e0275 */
[----:B------:R-:W-:Y:S01]  /*32800*/  ISETP.EQ.AND.EX P1, PT, R104, R27, P1, P3 ;  /* 0x0000001b6800720c */ /* 0x000fe20000f22330 */
[----:B------:R-:W-:Y:S01]  /*32810*/  IMAD.MOV.U32 R98, RZ, RZ, R93 ;  /* 0x000000ffff627224 */ /* 0x000fe200078e005d */
[C---:B------:R-:W-:Y:S01]  /*32820*/  ISETP.GT.U32.AND P3, PT, R112.reuse, R89, PT ;  /* 0x000000597000720c */ /* 0x040fe20003f64070 */
[----:B------:R-:W-:Y:S01]  /*32830*/  IMAD R89, R112, R71, R88 ;  /* 0x0000004770597224 */ /* 0x000fe200078e0258 */
[----:B------:R-:W-:-:S02]  /*32840*/  ISETP.LT.U32.OR.EX P1, PT, R104, R27, P1, P6 ;  /* 0x0000001b6800720c */ /* 0x000fc40000f21560 */
[----:B------:R-:W-:Y:S01]  /*32850*/  ISETP.GE.U32.AND P6, PT, R54, R123, PT ;  /* 0x0000007b3600720c */ /* 0x000fe20003fc6070 */
[----:B------:R-:W-:Y:S01]  /*32860*/  IMAD.IADD R123, R91, 0x1, R89 ;  /* 0x000000015b7b7824 */ /* 0x000fe200078e0259 */
[----:B------:R-:W-:Y:S02]  /*32870*/  SEL R112, RZ, 0x1, P0 ;  /* 0x00000001ff707807 */ /* 0x000fe40000000000 */
[----:B------:R-:W-:Y:S01]  /*32880*/  ISETP.GE.U32.AND.EX P6, PT, R55, R92, PT, P6 ;  /* 0x0000005c3700720c */ /* 0x000fe20003fc6160 */
[----:B------:R-:W-:Y:S01]  /*32890*/  IMAD.WIDE.U32 R88, R123, R68, RZ ;  /* 0x000000447b587225 */ /* 0x000fe200078e00ff */
[----:B------:R-:W-:Y:S02]  /*328a0*/  ISETP.GE.U32.AND P0, PT, R116, R99, PT ;  /* 0x000000637400720c */ /* 0x000fe40003f06070 */
[----:B------:R-:W-:Y:S01]  /*328b0*/  SEL R91, RZ, 0x1, P6 ;  /* 0x00000001ff5b7807 */ /* 0x000fe20003000000 */
[----:B------:R-:W-:Y:S01]  /*328c0*/  IMAD.X R99, RZ, RZ, RZ, P4 ;  /* 0x000000ffff637224 */ /* 0x000fe200020e06ff */
[----:B------:R-:W-:Y:S01]  /*328d0*/  SEL R114, RZ, 0x1, P2 ;  /* 0x00000001ff727807 */ /* 0x000fe20001000000 */
[----:B------:R-:W-:Y:S01]  /*328e0*/  IMAD.WIDE.U32 R88, P6, R90, R69, R88 ;  /* 0x000000455a587225 */ /* 0x000fe200078c0058 */
[----:B------:R-:W-:-:S02]  /*328f0*/  ISETP.GE.U32.AND.EX P0, PT, R56, R113, PT, P0 ;  /* 0x000000713800720c */ /* 0x000fc40003f06100 */
[----:B------:R-:W-:Y:S01]  /*32900*/  SEL R118, RZ, 0xffffffff, !P1 ;  /* 0xffffffffff767807 */ /* 0x000fe20004800000 */
[----:B------:R-:W-:Y:S01]  /*32910*/  IMAD.X R93, RZ, RZ, RZ, P6 ;  /* 0x000000ffff5d7224 */ /* 0x000fe200030e06ff */
[----:B------:R-:W-:Y:S01]  /*32920*/  IADD3 R88, P4, PT, R97, R88, RZ ;  /* 0x0000005861587210 */ /* 0x000fe20007f9e0ff */
[----:B------:R-:W-:-:S03]  /*32930*/  IMAD.WIDE.U32.X R96, R115, R20, R98, P5 ;  /* 0x0000001473607225 */ /* 0x000fc600028e0462 */
[----:B------:R-:W-:Y:S01]  /*32940*/  LOP3.LUT R88, RZ, R88, RZ, 0x33, !PT ;  /* 0x00000058ff587212 */ /* 0x000fe200078e33ff */
[----:B------:R-:W-:Y:S01]  /*32950*/  IMAD.WIDE.U32 R98, R123, R66, RZ ;  /* 0x000000427b627225 */ /* 0x000fe200078e00ff */
[----:B------:R-:W-:Y:S02]  /*32960*/  IADD3 R112, P2, P5, R91, R96, R112 ;  /* 0x000000605b707210 */ /* 0x000fe40007d5e070 */
[----:B------:R-:W-:Y:S01]  /*32970*/  SEL R91, RZ, 0x1, P0 ;  /* 0x00000001ff5b7807 */ /* 0x000fe20000000000 */
[----:B------:R-:W-:Y:S01]  /*32980*/  IMAD.MOV.U32 R92, RZ, RZ, R89 ;  /* 0x000000ffff5c7224 */ /* 0x000fe200078e0059 */
[----:B------:R-:W-:Y:S01]  /*32990*/  IADD3.X R113, PT, PT, RZ, R97, RZ, P2, P5 ;  /* 0x00000061ff717210 */ /* 0x000fe200017ea4ff */
[----:B------:R-:W-:Y:S01]  /*329a0*/  IMAD.WIDE.U32 R96, R90, R66, RZ ;  /* 0x000000425a607225 */ /* 0x000fe200078e00ff */
[----:B------:R-:W-:Y:S02]  /*329b0*/  ISETP.GT.U32.AND.EX P3, PT, R105, R88, PT, P3 ;  /* 0x000000586900720c */ /* 0x000fe40003f64130 */
[----:B------:R-:W-:Y:S01]  /*329c0*/  IADD3 R114, P0, P5, R91, R94, R114 ;  /* 0x0000005e5b727210 */ /* 0x000fe20007d1e072 */
[----:B------:R-:W-:Y:S01]  /*329d0*/  IMAD.WIDE.U32.X R92, R123, R69, R92, P4 ;  /* 0x000000457b5c7225 */ /* 0x000fe200020e045c */
[----:B------:R-:W-:-:S02]  /*329e0*/  SEL R91, RZ, 0x1, !P3 ;  /* 0x00000001ff5b7807 */ /* 0x000fc40005800000 */
[----:B------:R-:W-:Y:S01]  /*329f0*/  IADD3 R103, P4, PT, R103, R96, RZ ;  /* 0x0000006067677210 */ /* 0x000fe20007f9e0ff */
[C---:B------:R-:W-:Y:S01]  /*32a00*/  IMAD.WIDE.U32 R88, P2, R90.reuse, R67, R98 ;  /* 0x000000435a587225 */ /* 0x040fe20007840062 */
[----:B------:R-:W-:Y:S02]  /*32a10*/  IADD3.X R115, PT, PT, RZ, R95, RZ, P0, P5 ;  /* 0x0000005fff737210 */ /* 0x000fe400007ea4ff */
[----:B------:R-:W-:Y:S01]  /*32a20*/  IADD3 R104, P5, PT, R91, R92, RZ ;  /* 0x0000005c5b687210 */ /* 0x000fe20007fbe0ff */
[----:B------:R-:W-:Y:S01]  /*32a30*/  IMAD.WIDE.U32 R94, R123, R64, RZ ;  /* 0x000000407b5e7225 */ /* 0x000fe200078e00ff */
[----:B------:R-:W-:Y:S02]  /*32a40*/  ISETP.GE.U32.AND P0, PT, R103, R96, PT ;  /* 0x000000606700720c */ /* 0x000fe40003f06070 */
[----:B------:R-:W-:Y:S01]  /*32a50*/  IADD3 R91, P3, PT, R97, R88, RZ ;  /* 0x00000058615b7210 */ /* 0x000fe20007f7e0ff */
[----:B------:R-:W-:-:S04]  /*32a60*/  IMAD.WIDE.U32 R96, R90, R64, RZ ;  /* 0x000000405a607225 */ /* 0x000fc800078e00ff */
[----:B------:R-:W-:Y:S02]  /*32a70*/  IMAD.X R105, RZ, RZ, R93, P5 ;  /* 0x000000ffff697224 */ /* 0x000fe400028e065d */
[----:B------:R-:W-:-:S04]  /*32a80*/  IMAD.WIDE.U32 R94, P5, R90, R65, R94 ;  /* 0x000000415a5e7225 */ /* 0x000fc800078a005e */
[----:B------:R-:W-:Y:S01]  /*32a90*/  IMAD.X R102, R91, 0x1, R102, P4 ;  /* 0x000000015b667824 */ /* 0x000fe200020e0666 */
[-C--:B------:R-:W-:Y:S01]  /*32aa0*/  IADD3 R117, P4, PT, R116, R96.reuse, RZ ;  /* 0x0000006074757210 */ /* 0x080fe20007f9e0ff */
[----:B------:R-:W-:Y:S02]  /*32ab0*/  IMAD.X R99, RZ, RZ, RZ, P2 ;  /* 0x000000ffff637224 */ /* 0x000fe400010e06ff */
[----:B------:R-:W-:Y:S01]  /*32ac0*/  IMAD.X R93, RZ, RZ, RZ, P5 ;  /* 0x000000ffff5d7224 */ /* 0x000fe200028e06ff */
[----:B------:R-:W-:Y:S01]  /*32ad0*/  ISETP.GE.U32.AND P2, PT, R117, R96, PT ;  /* 0x000000607500720c */ /* 0x000fe20003f46070 */
[----:B------:R-:W-:Y:S01]  /*32ae0*/  IMAD.MOV.U32 R92, RZ, RZ, R95 ;  /* 0x000000ffff5c7224 */ /* 0x000fe200078e005f */
[----:B------:R-:W-:Y:S01]  /*32af0*/  IADD3 R119, P5, PT, R97, R94, RZ ;  /* 0x0000005e61777210 */ /* 0x000fe20007fbe0ff */
[----:B------:R-:W-:Y:S01]  /*32b00*/  IMAD.WIDE.U32 R96, R101, R100, RZ ;  /* 0x0000006465607225 */ /* 0x000fe200078e00ff */
[----:B------:R-:W-:-:S03]  /*32b10*/  ISETP.GE.U32.AND.EX P0, PT, R102, R91, PT, P0 ;  /* 0x0000005b6600720c */ /* 0x000fc60003f06100 */
[----:B------:R-:W-:Y:S01]  /*32b20*/  IMAD.WIDE.U32 R94, R123, R62, RZ ;  /* 0x0000003e7b5e7225 */ /* 0x000fe200078e00ff */
[----:B------:R-:W-:-:S03]  /*32b30*/  SEL R120, RZ, 0x1, P0 ;  /* 0x00000001ff787807 */ /* 0x000fc60000000000 */
[----:B------:R-:W-:Y:S01]  /*32b40*/  IMAD.IADD R97, R97, 0x1, R121 ;  /* 0x0000000161617824 */ /* 0x000fe200078e0279 */
[----:B------:R-:W-:Y:S01]  /*32b50*/  IADD3 R121, P6, PT, R103, R104, RZ ;  /* 0x0000006867797210 */ /* 0x000fe20007fde0ff */
[----:B------:R-:W-:Y:S02]  /*32b60*/  IMAD.MOV.U32 R98, RZ, RZ, R89 ;  /* 0x000000ffff627224 */ /* 0x000fe400078e0059 */
[----:B------:R-:W-:-:S04]  /*32b70*/  IMAD.WIDE.U32.X R88, R123, R65, R92, P5 ;  /* 0x000000417b587225 */ /* 0x000fc800028e045c */
[----:B------:R-:W-:Y:S02]  /*32b80*/  IMAD R92, R97, R70, RZ ;  /* 0x00000046615c7224 */ /* 0x000fe400078e02ff */
[----:B------:R-:W-:-:S04]  /*32b90*/  IMAD.WIDE.U32 R94, P5, R90, R63, R94 ;  /* 0x0000003f5a5e7225 */ /* 0x000fc800078a005e */
[----:B------:R-:W-:-:S04]  /*32ba0*/  IMAD.WIDE.U32 R90, R90, R62, RZ ;  /* 0x0000003e5a5a7225 */ /* 0x000fc800078e00ff */
[C---:B------:R-:W-:Y:S02]  /*32bb0*/  IMAD R125, R96.reuse, R71, R92 ;  /* 0x00000047607d7224 */ /* 0x040fe400078e025c */
[----:B------:R-:W-:-:S04]  /*32bc0*/  IMAD.WIDE.U32 R92, R96, R70, RZ ;  /* 0x00000046605c7225 */ /* 0x000fc800078e00ff */
[----:B------:R-:W-:Y:S01]  /*32bd0*/  IMAD.X R101, RZ, RZ, RZ, P5 ;  /* 0x000000ffff657224 */ /* 0x000fe200028e06ff */
[----:B------:R-:W-:Y:S01]  /*32be0*/  IADD3 R127, P5, PT, R91, R94, RZ ;  /* 0x0000005e5b7f7210 */ /* 0x000fe20007fbe0ff */
[----:B------:R-:W-:Y:S01]  /*32bf0*/  IMAD.WIDE.U32.X R98, R123, R67, R98, P3 ;  /* 0x000000437b627225 */ /* 0x000fe200018e0462 */
[----:B------:R-:W-:-:S03]  /*32c00*/  ISETP.GE.U32.AND P3, PT, R121, R104, PT ;  /* 0x000000687900720c */ /* 0x000fc60003f66070 */
[----:B------:R-:W-:Y:S02]  /*32c10*/  IMAD.X R116, R102, 0x1, R105, P6 ;  /* 0x0000000166747824 */ /* 0x000fe400030e0669 */
[----:B------:R-:W-:Y:S02]  /*32c20*/  IMAD.MOV.U32 R100, RZ, RZ, R95 ;  /* 0x000000ffff647224 */ /* 0x000fe400078e005f */
[----:B------:R-:W-:Y:S01]  /*32c30*/  IMAD.IADD R125, R93, 0x1, R125 ;  /* 0x000000015d7d7824 */ /* 0x000fe200078e027d */
[----:B------:R-:W-:Y:S01]  /*32c40*/  ISETP.GE.U32.AND.EX P3, PT, R116, R105, PT, P3 ;  /* 0x000000697400720c */ /* 0x000fe20003f66130 */
[----:B------:R-:W-:-:S03]  /*32c50*/  IMAD.WIDE.U32.X R94, R123, R63, R100, P5 ;  /* 0x0000003f7b5e7225 */ /* 0x000fc600028e0464 */
[----:B------:R-:W-:Y:S01]  /*32c60*/  SEL R103, RZ, 0x1, P3 ;  /* 0x00000001ff677807 */ /* 0x000fe20001800000 */
[----:B------:R-:W-:Y:S01]  /*32c70*/  IMAD.WIDE.U32 R100, R125, R68, RZ ;  /* 0x000000447d647225 */ /* 0x000fe200078e00ff */
[----:B------:R-:W-:-:S03]  /*32c80*/  IADD3 R123, P0, P3, R118, R60, -R25 ;  /* 0x0000003c767b7210 */ /* 0x000fc60007b1e819 */
[----:B------:R-:W-:Y:S01]  /*32c90*/  IMAD.WIDE.U32 R104, R92, R68, RZ ;  /* 0x000000445c687225 */ /* 0x000fe200078e00ff */
[----:B------:R-:W-:Y:S02]  /*32ca0*/  IADD3.X R118, PT, PT, R118, R57, ~R28, P0, P3 ;  /* 0x0000003976767210 */ /* 0x000fe400007e6c1c */
[----:B------:R-:W-:Y:S01]  /*32cb0*/  IADD3 R120, P6, P3, R103, R98, R120 ;  /* 0x0000006267787210 */ /* 0x000fe20007bde078 */
[----:B------:R-:W-:-:S03]  /*32cc0*/  IMAD.WIDE.U32 R100, P5, R92, R69, R100 ;  /* 0x000000455c647225 */ /* 0x000fc600078a0064 */
[----:B------:R-:W-:Y:S01]  /*32cd0*/  IADD3.X R99, PT, PT, RZ, R99, RZ, P6, P3 ;  /* 0x00000063ff637210 */ /* 0x000fe200037e64ff */
[----:B------:R-:W-:Y:S01]  /*32ce0*/  IMAD.X R103, RZ, RZ, RZ, P5 ;  /* 0x000000ffff677224 */ /* 0x000fe200028e06ff */
[----:B------:R-:W-:Y:S01]  /*32cf0*/  IADD3 R100, P5, PT, R105, R100, RZ ;  /* 0x0000006469647210 */ /* 0x000fe20007fbe0ff */
[----:B------:R-:W-:Y:S01]  /*32d00*/  IMAD.MOV.U32 R102, RZ, RZ, R101 ;  /* 0x000000ffff667224 */ /* 0x000fe200078e0065 */
[----:B------:R-:W-:Y:S01]  /*32d10*/  LOP3.LUT R105, RZ, R104, RZ, 0x33, !PT ;  /* 0x00000068ff697212 */ /* 0x000fe200078e33ff */
[----:B------:R-:W-:Y:S01]  /*32d20*/  IMAD.X R56, R119, 0x1, R56, P4 ;  /* 0x0000000177387824 */ /* 0x000fe200020e0638 */
[----:B------:R-:W-:Y:S01]  /*32d30*/  IADD3 R117, P4, PT, R117, R120, RZ ;  /* 0x0000007875757210 */ /* 0x000fe20007f9e0ff */
[----:B------:R-:W-:Y:S01]  /*32d40*/  IMAD.WIDE.U32.X R102, R125, R69, R102, P5 ;  /* 0x000000457d667225 */ /* 0x000fe200028e0466 */
[----:B------:R-:W-:Y:S02]  /*32d50*/  ISETP.GT.U32.AND P0, PT, R96, R105, PT ;  /* 0x000000696000720c */ /* 0x000fe40003f04070 */
[----:B------:R-:W-:-:S02]  /*32d60*/  LOP3.LUT R96, RZ, R100, RZ, 0x33, !PT ;  /* 0x00000064ff607212 */ /* 0x000fc400078e33ff */
[----:B------:R-:W-:Y:S02]  /*32d70*/  ISETP.GE.U32.AND.EX P2, PT, R56, R119, PT, P2 ;  /* 0x000000773800720c */ /* 0x000fe40003f46120 */
[----:B------:R-:W-:Y:S01]  /*32d80*/  ISETP.GT.U32.AND.EX P0, PT, R97, R96, PT, P0 ;  /* 0x000000606100720c */ /* 0x000fe20003f04100 */
[----:B------:R-:W-:-:S03]  /*32d90*/  IMAD.WIDE.U32 R96, R125, R66, RZ ;  /* 0x000000427d607225 */ /* 0x000fc600078e00ff */
[----:B------:R-:W-:Y:S01]  /*32da0*/  SEL R101, RZ, 0x1, !P0 ;  /* 0x00000001ff657807 */ /* 0x000fe20004000000 */
[----:B------:R-:W-:-:S03]  /*32db0*/  IMAD.WIDE.U32 R96, P5, R92, R67, R96 ;  /* 0x000000435c607225 */ /* 0x000fc600078a0060 */
[----:B------:R-:W-:Y:S01]  /*32dc0*/  IADD3 R104, P0, PT, R101, R102, RZ ;  /* 0x0000006665687210 */ /* 0x000fe20007f1e0ff */
[----:B------:R-:W-:-:S04]  /*32dd0*/  IMAD.X R101, RZ, RZ, RZ, P5 ;  /* 0x000000ffff657224 */ /* 0x000fc800028e06ff */
[----:B------:R-:W-:Y:S02]  /*32de0*/  IMAD.X R122, RZ, RZ, R103, P0 ;  /* 0x000000ffff7a7224 */ /* 0x000fe400000e0667 */
[----:B------:R-:W-:-:S04]  /*32df0*/  IMAD.WIDE.U32 R102, R92, R66, RZ ;  /* 0x000000425c667225 */ /* 0x000fc800078e00ff */
[----:B------:R-:W-:Y:S01]  /*32e00*/  IMAD.MOV.U32 R100, RZ, RZ, R97 ;  /* 0x000000ffff647224 */ /* 0x000fe200078e0061 */
[----:B------:R-:W-:Y:S02]  /*32e10*/  IADD3 R96, P5, PT, R103, R96, RZ ;  /* 0x0000006067607210 */ /* 0x000fe40007fbe0ff */
        /* <DEDUP_REMOVED lines=27> */
[----:B------:R-:W-:Y:S01]  /*32fd0*/  IMAD.WIDE.U32 R96, R61, R39, RZ ;  /* 0x000000273d607225 */ /* 0x000fe200078e00ff */
[----:B------:R-:W-:Y:S02]  /*32fe0*/  SEL R104, RZ, 0x1, P5 ;  /* 0x00000001ff687807 */ /* 0x000fe40002800000 */
[----:B------:R-:W-:Y:S01]  /*32ff0*/  ISETP.GE.U32.AND.EX P0, PT, R102, R109, PT, P0 ;  /* 0x0000006d6600720c */ /* 0x000fe20003f06100 */
[----:B------:R-:W-:Y:S01]  /*33000*/  IMAD.X R96, R56, 0x1, R99, P4 ;  /* 0x0000000138607824 */ /* 0x000fe200020e0663 */
[----:B------:R-:W-:Y:S02]  /*33010*/  ISETP.GE.U32.AND P4, PT, R117, R120, PT ;  /* 0x000000787500720c */ /* 0x000fe40003f86070 */
[----:B------:R-:W-:-:S04]  /*33020*/  SEL R59, RZ, 0x1, P0 ;  /* 0x00000001ff3b7807 */ /* 0x000fc80000000000 */
[----:B------:R-:W-:Y:S01]  /*33030*/  IADD3 R104, P0, P5, R59, R100, R104 ;  /* 0x000000643b687210 */ /* 0x000fe20007d1e068 */
[----:B------:R-:W-:Y:S01]  /*33040*/  IMAD.WIDE.U32 R58, R106, R39, RZ ;  /* 0x000000276a3a7225 */ /* 0x000fe200078e00ff */
[----:B------:R-:W-:Y:S02]  /*33050*/  SEL R100, RZ, 0x1, P2 ;  /* 0x00000001ff647807 */ /* 0x000fe40001000000 */
[----:B------:R-:W-:Y:S02]  /*33060*/  IADD3.X R101, PT, PT, RZ, R101, RZ, P0, P5 ;  /* 0x00000065ff657210 */ /* 0x000fe400007ea4ff */
[CC--:B------:R-:W-:Y:S02]  /*33070*/  ISETP.NE.U32.AND P5, PT, R60.reuse, R25.reuse, PT ;  /* 0x000000193c00720c */ /* 0x0c0fe40003fa5070 */
[----:B------:R-:W-:Y:S02]  /*33080*/  ISETP.GE.U32.AND P0, PT, R60, R25, PT ;  /* 0x000000193c00720c */ /* 0x000fe40003f06070 */
[CC--:B------:R-:W-:Y:S01]  /*33090*/  ISETP.NE.OR.EX P5, PT, R57.reuse, R28.reuse, !P1, P5 ;  /* 0x0000001c3900720c */ /* 0x0c0fe20004fa5750 */
[----:B------:R-:W-:Y:S01]  /*330a0*/  IMAD.WIDE.U32 R58, P1, R40, R61, R58 ;  /* 0x0000003d283a7225 */ /* 0x000fe2000782003a */
[----:B------:R-:W-:-:S03]  /*330b0*/  ISETP.GE.U32.AND.EX P0, PT, R57, R28, PT, P0 ;  /* 0x0000001c3900720c */ /* 0x000fc60003f06100 */
[----:B------:R-:W-:Y:S01]  /*330c0*/  IMAD.X R57, RZ, RZ, RZ, P1 ;  /* 0x000000ffff397224 */ /* 0x000fe200008e06ff */
[----:B------:R-:W-:Y:S01]  /*330d0*/  IADD3 RZ, P3, PT, R97, R58, RZ ;  /* 0x0000003a61ff7210 */ /* 0x000fe20007f7e0ff */
[----:B------:R-:W-:Y:S01]  /*330e0*/  IMAD.MOV.U32 R56, RZ, RZ, R59 ;  /* 0x000000ffff387224 */ /* 0x000fe200078e003b */
[----:B------:R-:W-:Y:S01]  /*330f0*/  ISETP.GE.U32.AND.EX P1, PT, R96, R99, PT, P4 ;  /* 0x000000636000720c */ /* 0x000fe20003f26140 */
[----:B------:R-:W-:Y:S01]  /*33100*/  IMAD R58, R40, R61, RZ ;  /* 0x0000003d283a7224 */ /* 0x000fe200078e02ff */
[----:B------:R-:W-:Y:S01]  /*33110*/  IADD3 R97, P4, PT, R110, -R21, RZ ;  /* 0x800000156e617210 */ /* 0x000fe20007f9e0ff */
[----:B------:R-:W-:Y:S01]  /*33120*/  IMAD.WIDE.U32.X R56, R40, R106, R56, P3 ;  /* 0x0000006a28387225 */ /* 0x000fe200018e0438 */
[----:B------:R-:W-:-:S03]  /*33130*/  ISETP.NE.U32.AND P3, PT, R114, RZ, PT ;  /* 0x000000ff7200720c */ /* 0x000fc60003f65070 */
[----:B------:R-:W-:Y:S01]  /*33140*/  IMAD R99, R39, R106, R58 ;  /* 0x0000006a27637224 */ /* 0x000fe200078e023a */
[----:B------:R-:W-:Y:S01]  /*33150*/  ISETP.NE.AND.EX P6, PT, R115, RZ, PT, P3 ;  /* 0x000000ff7300720c */ /* 0x000fe20003fc5330 */
[----:B------:R-:W-:Y:S01]  /*33160*/  IMAD.WIDE.U32 R58, R39, R61, RZ ;  /* 0x0000003d273a7225 */ /* 0x000fe200078e00ff */
[----:B------:R-:W-:-:S03]  /*33170*/  SEL R61, RZ, 0x1, P1 ;  /* 0x00000001ff3d7807 */ /* 0x000fc60000800000 */
[----:B------:R-:W-:Y:S01]  /*33180*/  IMAD.IADD R120, R59, 0x1, R99 ;  /* 0x000000013b787824 */ /* 0x000fe200078e0263 */
[----:B------:R-:W-:Y:S01]  /*33190*/  IADD3 R110, P2, PT, R108, R58, RZ ;  /* 0x0000003a6c6e7210 */ /* 0x000fe20007f5e0ff */
[----:B------:R-:W-:Y:S01]  /*331a0*/  IMAD.X R108, R107, 0x1, ~R22, P4 ;  /* 0x000000016b6c7824 */ /* 0x000fe200020e0e16 */
[----:B------:R-:W-:Y:S02]  /*331b0*/  IADD3 R100, P1, P4, R61, R88, R100 ;  /* 0x000000583d647210 */ /* 0x000fe40007c3e064 */
[----:B------:R-:W-:-:S03]  /*331c0*/  ISETP.GE.U32.AND P3, PT, R110, R58, PT ;  /* 0x0000003a6e00720c */ /* 0x000fc60003f66070 */
[----:B------:R-:W-:Y:S10]  /*331d0*/  @!P6 BRA `(.L_x_245) ;  /* 0x000000000024e947 */ /* 0x000ff40003800000 */
        /* <DEDUP_REMOVED lines=9> */
.L_x_245:
[----:B------:R-:W-:Y:S01]  /*33270*/  IMAD.WIDE.U32 R58, R20, R37, RZ ;  /* 0x00000025143a7225 */ /* 0x000fe200078e00ff */
        /* <DEDUP_REMOVED lines=26> */
.L_x_246:
[----:B------:R-:W-:Y:S01]  /*33420*/  SHF.L.W.U32.HI R91, R108, 0x1, R45 ;  /* 0x000000016c5b7819 */ /* 0x000fe20000010e2d */
[-C--:B------:R-:W-:Y:S01]  /*33430*/  IMAD.WIDE.U32 R58, P0, R38, R18.reuse, R58 ;  /* 0x00000012263a7225 */ /* 0x080fe2000780003a */
[----:B------:R-:W-:Y:S02]  /*33440*/  IADD3.X R99, PT, PT, RZ, R89, RZ, P1, P4 ;  /* 0x00000059ff637210 */ /* 0x000fe40000fe84ff */
[----:B------:R-:W-:Y:S01]  /*33450*/  ISETP.NE.U32.AND P1, PT, R91, R45, PT ;  /* 0x0000002d5b00720c */ /* 0x000fe20003f25070 */
[----:B------:R-:W-:Y:S01]  /*33460*/  IMAD.WIDE.U32 R60, R18, R37, RZ ;  /* 0x00000025123c7225 */ /* 0x000fe200078e00ff */
[----:B------:R-:W-:Y:S02]  /*33470*/  SHF.L.W.U32.HI R106, R45, 0x1, R46 ;  /* 0x000000012d6a7819 */ /* 0x000fe40000010e2e */
[----:B------:R-:W-:Y:S01]  /*33480*/  ISETP.LT.U32.AND P4, PT, R91, R45, PT ;  /* 0x0000002d5b00720c */ /* 0x000fe20003f81070 */
[----:B------:R-:W-:Y:S01]  /*33490*/  IMAD R45, R38, R18, RZ ;  /* 0x00000012262d7224 */ /* 0x000fe200078e02ff */
[----:B------:R-:W-:Y:S01]  /*334a0*/  IADD3 RZ, P5, PT, R61, R58, RZ ;  /* 0x0000003a3dff7210 */ /* 0x000fe20007fbe0ff */
[----:B------:R-:W-:Y:S01]  /*334b0*/  IMAD.WIDE.U32 R60, R37, R18, RZ ;  /* 0x00000012253c7225 */ /* 0x000fe200078e00ff */
[----:B------:R-:W-:-:S02]  /*334c0*/  ISETP.NE.AND.EX P1, PT, R106, R46, PT, P1 ;  /* 0x0000002e6a00720c */ /* 0x000fc40003f25310 */
[----:B------:R-:W-:Y:S01]  /*334d0*/  IADD3 R51, P6, PT, R110, R51, RZ ;  /* 0x000000336e337210 */ /* 0x000fe20007fde0ff */
[----:B------:R-:W-:Y:S01]  /*334e0*/  IMAD R45, R37, R20, R45 ;  /* 0x00000014252d7224 */ /* 0x000fe200078e022d */
[----:B------:R-:W-:Y:S01]  /*334f0*/  ISETP.LT.AND P1, PT, R108, RZ, !P1 ;  /* 0x000000ff6c00720c */ /* 0x000fe20004f21270 */
[----:B------:R-:W-:Y:S01]  /*33500*/  IMAD.X R93, R120, 0x1, R47, P2 ;  /* 0x00000001785d7824 */ /* 0x000fe200010e062f */
[----:B------:R-:W-:Y:S01]  /*33510*/  IADD3 R37, P2, PT, R51, R60, RZ ;  /* 0x0000003c33257210 */ /* 0x000fe20007f5e0ff */
[----:B------:R-:W-:Y:S01]  /*33520*/  IMAD.IADD R45, R61, 0x1, R45 ;  /* 0x000000013d2d7824 */ /* 0x000fe200078e022d */
[----:B------:R-:W-:Y:S01]  /*33530*/  ISETP.LT.U32.OR.EX P4, PT, R106, R46, P1, P4 ;  /* 0x0000002e6a00720c */ /* 0x000fe20000f81540 */
[----:B------:R-:W-:Y:S01]  /*33540*/  IMAD.X R61, RZ, RZ, RZ, P0 ;  /* 0x000000ffff3d7224 */ /* 0x000fe200000e06ff */
[----:B------:R-:W-:Y:S01]  /*33550*/  ISETP.GE.U32.AND P0, PT, R37, R60, PT ;  /* 0x0000003c2500720c */ /* 0x000fe20003f06070 */
[----:B------:R-:W-:Y:S01]  /*33560*/  IMAD.WIDE.U32 R46, R20, R39, RZ ;  /* 0x00000027142e7225 */ /* 0x000fe200078e00ff */
[----:B------:R-:W-:-:S02]  /*33570*/  ISETP.GE.U32.AND P1, PT, R51, R110, PT ;  /* 0x0000006e3300720c */ /* 0x000fc40003f26070 */
[----:B------:R-:W-:Y:S01]  /*33580*/  SEL R51, RZ, 0x1, !P4 ;  /* 0x00000001ff337807 */ /* 0x000fe20006000000 */
[----:B------:R-:W-:Y:S01]  /*33590*/  IMAD.MOV.U32 R60, RZ, RZ, R59 ;  /* 0x000000ffff3c7224 */ /* 0x000fe200078e003b */
[----:B------:R-:W-:Y:S02]  /*335a0*/  ISETP.GE.U32.AND.EX P3, PT, R93, R120, PT, P3 ;  /* 0x000000785d00720c */ /* 0x000fe40003f66130 */
[----:B------:R-:W-:Y:S01]  /*335b0*/  LOP3.LUT R2, R2, 0xfffffffd, RZ, 0xc0, !PT ;  /* 0xfffffffd02027812 */ /* 0x000fe200078ec0ff */
[----:B------:R-:W-:Y:S01]  /*335c0*/  IMAD.WIDE.U32.X R58, R38, R20, R60, P5 ;  /* 0x00000014263a7225 */ /* 0x000fe200028e043c */
[----:B------:R-:W-:-:S03]  /*335d0*/  SHF.L.U64.HI R108, R97, 0x1, R108 ;  /* 0x00000001616c7819 */ /* 0x000fc6000001026c */
[----:B------:R-:W-:-:S04]  /*335e0*/  IMAD.WIDE.U32 R46, P5, R40, R18, R46 ;  /* 0x00000012282e7225 */ /* 0x000fc800078a002e */
[----:B------:R-:W-:-:S04]  /*335f0*/  IMAD.WIDE.U32 R60, R18, R39, RZ ;  /* 0x00000027123c7225 */ /* 0x000fc800078e00ff */
[----:B------:R-:W-:Y:S02]  /*33600*/  IMAD.SHL.U32 R60, R49, 0x2, RZ ;  /* 0x00000002313c7824 */ /* 0x000fe400078e00ff */
[----:B------:R-:W-:Y:S01]  /*33610*/  IMAD.X R89, RZ, RZ, RZ, P5 ;  /* 0x000000ffff597224 */ /* 0x000fe200028e06ff */
[----:B------:R-:W-:Y:S01]  /*33620*/  IADD3 RZ, P5, PT, R61, R46, RZ ;  /* 0x0000002e3dff7210 */ /* 0x000fe20007fbe0ff */
[----:B------:R-:W-:Y:S01]  /*33630*/  IMAD.MOV.U32 R88, RZ, RZ, R47 ;  /* 0x000000ffff587224 */ /* 0x000fe200078e002f */
[----:B------:R-:W-:Y:S01]  /*33640*/  LOP3.LUT R60, R60, R51, RZ, 0xfc, !PT ;  /* 0x000000333c3c7212 */ /* 0x000fe200078efcff */
[----:B------:R-:W-:Y:S01]  /*33650*/  IMAD.X R38, R93, 0x1, R52, P6 ;  /* 0x000000015d267824 */ /* 0x000fe200030e0634 */
[----:B------:R-:W-:Y:S01]  /*33660*/  SHF.L.U64.HI R52, R49, 0x1, R50 ;  /* 0x0000000131347819 */ /* 0x000fe20000010232 */
[----:B------:R-:W-:Y:S01]  /*33670*/  IMAD.WIDE.U32.X R46, R40, R20, R88, P5 ;  /* 0x00000014282e7225 */ /* 0x000fe200028e0458 */
[----:B------:R-:W-:Y:S02]  /*33680*/  ISETP.EQ.U32.AND P5, PT, R60, R49, PT ;  /* 0x000000313c00720c */ /* 0x000fe40003fa2070 */
[----:B------:R-:W-:Y:S01]  /*33690*/  ISETP.GE.U32.AND.EX P1, PT, R38, R93, PT, P1 ;  /* 0x0000005d2600720c */ /* 0x000fe20003f26110 */
[----:B------:R-:W-:Y:S01]  /*336a0*/  IMAD R40, R40, R18, RZ ;  /* 0x0000001228287224 */ /* 0x000fe200078e02ff */
[----:B------:R-:W-:-:S02]  /*336b0*/  ISETP.EQ.AND.EX P5, PT, R52, R50, P4, P5 ;  /* 0x000000323400720c */ /* 0x000fc400027a2350 */
[----:B------:R-:W-:Y:S01]  /*336c0*/  IADD3 R41, P4, PT, R41, R90, RZ ;  /* 0x0000005a29297210 */ /* 0x000fe20007f9e0ff */
[----:B------:R-:W-:Y:S02]  /*336d0*/  IMAD R61, R39, R20, R40 ;  /* 0x00000014273d7224 */ /* 0x000fe400078e0228 */
[----:B------:R-:W-:Y:S01]  /*336e0*/  IMAD.X R20, R45, 0x1, R38, P2 ;  /* 0x000000012d147824 */ /* 0x000fe200010e0626 */
[----:B------:R-:W-:Y:S01]  /*336f0*/  ISETP.LT.U32.AND P2, PT, R60, R49, PT ;  /* 0x000000313c00720c */ /* 0x000fe20003f41070 */
[----:B------:R-:W-:Y:S01]  /*33700*/  IMAD.X R42, R42, 0x1, R127, P4 ;  /* 0x000000012a2a7824 */ /* 0x000fe200020e067f */
[----:B------:R-:W-:Y:S01]  /*33710*/  SEL R38, RZ, 0x1, P3 ;  /* 0x00000001ff267807 */ /* 0x000fe20001800000 */
[----:B------:R-:W-:Y:S01]  /*33720*/  IMAD.SHL.U32 R49, R123, 0x2, RZ ;  /* 0x000000027b317824 */ /* 0x000fe200078e00ff */
[----:B------:R-:W-:Y:S02]  /*33730*/  ISETP.GE.U32.AND.EX P0, PT, R20, R45, PT, P0 ;  /* 0x0000002d1400720c */ /* 0x000fe40003f06100 */
[----:B------:R-:W-:-:S02]  /*33740*/  ISETP.LT.U32.OR.EX P2, PT, R52, R50, P5, P2 ;  /* 0x000000323400720c */ /* 0x000fc40002f41520 */
[C---:B------:R-:W-:Y:S02]  /*33750*/  ISETP.GE.U32.AND P5, PT, R41.reuse, R90, PT ;  /* 0x0000005a2900720c */ /* 0x040fe40003fa6070 */
[----:B------:R-:W-:Y:S02]  /*33760*/  IADD3 R45, P4, PT, R41, R100, RZ ;  /* 0x00000064292d7210 */ /* 0x000fe40007f9e0ff */
[----:B------:R-:W-:Y:S02]  /*33770*/  IADD3 R107, P3, PT, R37, R112, RZ ;  /* 0x00000070256b7210 */ /* 0x000fe40007f7e0ff */
[C---:B------:R-:W-:Y:S01]  /*33780*/  ISETP.GE.U32.AND.EX P5, PT, R42.reuse, R127, PT, P5 ;  /* 0x0000007f2a00720c */ /* 0x040fe20003fa6150 */
[----:B------:R-:W-:Y:S01]  /*33790*/  IMAD.X R42, R42, 0x1, R99, P4 ;  /* 0x000000012a2a7824 */ /* 0x000fe200020e0663 */
[----:B------:R-:W-:Y:S01]  /*337a0*/  ISETP.GE.U32.AND P4, PT, R45, R100, PT ;  /* 0x000000642d00720c */ /* 0x000fe20003f86070 */
[----:B------:R-:W-:Y:S01]  /*337b0*/  IMAD.X R100, R20, 0x1, R113, P3 ;  /* 0x0000000114647824 */ /* 0x000fe200018e0671 */
[----:B------:R-:W-:-:S02]  /*337c0*/  SEL R41, RZ, 0x1, P1 ;  /* 0x00000001ff297807 */ /* 0x000fc40000800000 */
[----:B------:R-:W-:Y:S02]  /*337d0*/  ISETP.GE.U32.AND P1, PT, R107, R37, PT ;  /* 0x000000256b00720c */ /* 0x000fe40003f26070 */
[----:B------:R-:W-:Y:S02]  /*337e0*/  SEL R88, RZ, 0x1, P5 ;  /* 0x00000001ff587807 */ /* 0x000fe40002800000 */
[----:B------:R-:W-:Y:S02]  /*337f0*/  ISETP.GE.U32.AND.EX P1, PT, R100, R20, PT, P1 ;  /* 0x000000146400720c */ /* 0x000fe40003f26110 */
[----:B------:R-:W-:Y:S02]  /*33800*/  SEL R20, RZ, 0x1, !P2 ;  /* 0x00000001ff147807 */ /* 0x000fe40005000000 */
[----:B------:R-:W-:Y:S01]  /*33810*/  IADD3 R37, P3, P5, R41, R56, R38 ;  /* 0x0000003829257210 */ /* 0x000fe20007d7e026 */
[----:B------:R-:W-:Y:S01]  /*33820*/  IMAD.WIDE.U32 R38, R39, R18, RZ ;  /* 0x0000001227267225 */ /* 0x000fe200078e00ff */
[----:B------:R-:W-:-:S02]  /*33830*/  LOP3.LUT R49, R49, R20, RZ, 0xfc, !PT ;  /* 0x0000001431317212 */ /* 0x000fc400078efcff */
[----:B------:R-:W-:Y:S01]  /*33840*/  ISETP.GE.U32.AND.EX P4, PT, R42, R99, PT, P4 ;  /* 0x000000632a00720c */ /* 0x000fe20003f86140 */
[----:B------:R-:W-:Y:S01]  /*33850*/  IMAD.WIDE.U32 R40, R125, R62, RZ ;  /* 0x0000003e7d287225 */ /* 0x000fe200078e00ff */
[----:B------:R-:W-:Y:S02]  /*33860*/  IADD3.X R57, PT, PT, RZ, R57, RZ, P3, P5 ;  /* 0x00000039ff397210 */ /* 0x000fe40001fea4ff */
[----:B------:R-:W-:Y:S01]  /*33870*/  ISETP.GE.U32.AND P3, PT, R49, R123, PT ;  /* 0x0000007b3100720c */ /* 0x000fe20003f66070 */
[----:B------:R-:W-:Y:S01]  /*33880*/  IMAD.IADD R18, R39, 0x1, R61 ;  /* 0x0000000127127824 */ /* 0x000fe200078e023d */
[----:B------:R-:W-:Y:S01]  /*33890*/  SHF.L.U64.HI R61, R123, 0x1, R118 ;  /* 0x000000017b3d7819 */ /* 0x000fe20000010276 */
[C---:B------:R-:W-:Y:S01]  /*338a0*/  IMAD.WIDE.U32 R40, P6, R92.reuse, R63, R40 ;  /* 0x0000003f5c287225 */ /* 0x040fe200078c0028 */
[----:B------:R-:W-:Y:S02]  /*338b0*/  SEL R51, RZ, 0x1, P4 ;  /* 0x00000001ff337807 */ /* 0x000fe40002000000 */
[----:B------:R-:W-:Y:S01]  /*338c0*/  ISETP.GE.U32.AND.EX P3, PT, R61, R118, PT, P3 ;  /* 0x000000763d00720c */ /* 0x000fe20003f66130 */
[----:B------:R-:W-:Y:S01]  /*338d0*/  IMAD.WIDE.U32 R92, R92, R62, RZ ;  /* 0x0000003e5c5c7225 */ /* 0x000fe200078e00ff */
[----:B------:R-:W-:-:S02]  /*338e0*/  SEL R39, RZ, 0x1, P1 ;  /* 0x00000001ff277807 */ /* 0x000fc40000800000 */
[----:B------:R-:W-:Y:S01]  /*338f0*/  IADD3 R37, P1, PT, R37, R38, RZ ;  /* 0x0000002625257210 */ /* 0x000fe20007f3e0ff */
[----:B------:R-:W-:Y:S01]  /*33900*/  IMAD.MOV.U32 R50, RZ, RZ, R41 ;  /* 0x000000ffff327224 */ /* 0x000fe200078e0029 */
[----:B------:R-:W-:Y:S01]  /*33910*/  IADD3 R88, P5, P4, R51, R94, R88 ;  /* 0x0000005e33587210 */ /* 0x000fe20007cbe058 */
[----:B------:R-:W-:Y:S01]  /*33920*/  IMAD.X R51, RZ, RZ, RZ, P6 ;  /* 0x000000ffff337224 */ /* 0x000fe200030e06ff */
[----:B------:R-:W-:Y:S01]  /*33930*/  SEL R20, RZ, 0x1, P0 ;  /* 0x00000001ff147807 */ /* 0x000fe20000000000 */
[----:B------:R-:W-:Y:S01]  /*33940*/  IMAD.X R41, R18, 0x1, R57, P1 ;  /* 0x0000000112297824 */ /* 0x000fe200008e0639 */
[----:B------:R-:W-:Y:S02]  /*33950*/  IADD3 R56, P0, PT, R93, R40, RZ ;  /* 0x000000285d387210 */ /* 0x000fe40007f1e0ff */
[----:B------:R-:W-:Y:S02]  /*33960*/  IADD3.X R95, PT, PT, RZ, R95, RZ, P5, P4 ;  /* 0x0000005fff5f7210 */ /* 0x000fe40002fe84ff */
[----:B------:R-:W-:-:S02]  /*33970*/  IADD3 R20, P4, P5, R39, R58, R20 ;  /* 0x0000003a27147210 */ /* 0x000fc40007d9e014 */
[----:B------:R-:W-:Y:S02]  /*33980*/  IADD3 R89, P1, PT, R43, R88, RZ ;  /* 0x000000582b597210 */ /* 0x000fe40007f3e0ff */
[----:B------:R-:W-:Y:S01]  /*33990*/  ISETP.GE.U32.AND P6, PT, R37, R38, PT ;  /* 0x000000262500720c */ /* 0x000fe20003fc6070 */
[----:B------:R-:W-:Y:S01]  /*339a0*/  IMAD.WIDE.U32.X R38, R125, R63, R50, P0 ;  /* 0x0000003f7d267225 */ /* 0x000fe200000e0432 */
[----:B------:R-:W-:Y:S02]  /*339b0*/  IADD3.X R58, PT, PT, RZ, R59, RZ, P4, P5 ;  /* 0x0000003bff3a7210 */ /* 0x000fe400027ea4ff */
[----:B------:R-:W-:Y:S01]  /*339c0*/  ISETP.GE.U32.AND.EX P0, PT, R41, R18, PT, P6 ;  /* 0x000000122900720c */ /* 0x000fe20003f06160 */
[----:B------:R-:W-:Y:S01]  /*339d0*/  IMAD.X R50, R44, 0x1, R95, P1 ;  /* 0x000000012c327824 */ /* 0x000fe200008e065f */
[----:B------:R-:W-:Y:S01]  /*339e0*/  @P3 ISETP.EQ.U32.AND P5, PT, R49, R123, PT ;  /* 0x0000007b3100320c */ /* 0x000fe20003fa2070 */
[----:B------:R-:W-:Y:S01]  /*339f0*/  IMAD.SHL.U32 R51, R97, 0x2, RZ ;  /* 0x0000000261337824 */ /* 0x000fe200078e00ff */
[----:B------:R-:W-:-:S02]  /*33a00*/  ISETP.NE.U32.AND P1, PT, R117, R66, PT ;  /* 0x000000427500720c */ /* 0x000fc40003f25070 */
[----:B------:R-:W-:Y:S02]  /*33a10*/  IADD3 R18, P4, PT, R37, R20, RZ ;  /* 0x0000001425127210 */ /* 0x000fe40007f9e0ff */
[----:B------:R-:W-:Y:S02]  /*33a20*/  PLOP3.LUT P6, PT, PT, PT, PT, 0x80, 0x8 ;  /* 0x000000000008781c */ /* 0x000fe40003fcf070 */
[----:B------:R-:W-:Y:S01]  /*33a30*/  @P3 ISETP.EQ.AND.EX P6, PT, R61, R118, P2, P5 ;  /* 0x000000763d00320c */ /* 0x000fe200017c2350 */
[----:B------:R-:W-:Y:S01]  /*33a40*/  IMAD.X R20, R41, 0x1, R58, P4 ;  /* 0x0000000129147824 */ /* 0x000fe200020e063a */
[----:B------:R-:W-:Y:S02]  /*33a50*/  ISETP.LT.U32.AND P2, PT, R121, R68, PT ;  /* 0x000000447900720c */ /* 0x000fe40003f41070 */
[----:B------:R-:W-:Y:S02]  /*33a60*/  ISETP.NE.AND.EX P5, PT, R96, R67, PT, P1 ;  /* 0x000000436000720c */ /* 0x000fe40003fa5310 */
[----:B------:R-:W-:-:S02]  /*33a70*/  ISETP.GE.U32.AND P1, PT, R18, R37, PT ;  /* 0x000000251200720c */ /* 0x000fc40003f26070 */
[----:B------:R-:W-:Y:S02]  /*33a80*/  IADD3 R37, P3, PT, R48, R92, RZ ;  /* 0x0000005c30257210 */ /* 0x000fe40007f7e0ff */
[----:B------:R-:W-:Y:S02]  /*33a90*/  ISETP.LT.U32.AND.EX P2, PT, R116, R69, !P5, P2 ;  /* 0x000000457400720c */ /* 0x000fe40006f41120 */
[----:B------:R-:W-:Y:S01]  /*33aa0*/  ISETP.LT.U32.AND P4, PT, R117, R66, PT ;  /* 0x000000427500720c */ /* 0x000fe20003f81070 */
[----:B------:R-:W-:Y:S01]  /*33ab0*/  IMAD.X R40, R56, 0x1, R53, P3 ;  /* 0x0000000138287824 */ /* 0x000fe200018e0635 */
[----:B------:R-:W-:Y:S02]  /*33ac0*/  ISETP.GE.U32.AND.EX P1, PT, R20, R41, PT, P1 ;  /* 0x000000291400720c */ /* 0x000fe40003f26110 */
[----:B------:R-:W-:Y:S02]  /*33ad0*/  SEL R41, RZ, 0x1, P0 ;  /* 0x00000001ff297807 */ /* 0x000fe40000000000 */
[----:B------:R-:W-:-:S02]  /*33ae0*/  ISETP.LT.U32.OR.EX P3, PT, R96, R67, P2, P4 ;  /* 0x000000436000720c */ /* 0x000fc40001761540 */
[----:B------:R-:W-:Y:S02]  /*33af0*/  ISETP.EQ.U32.AND P5, PT, R45, R64, PT ;  /* 0x000000402d00720c */ /* 0x000fe40003fa2070 */
[----:B------:R-:W-:Y:S02]  /*33b00*/  ISETP.GE.U32.AND P0, PT, R89, R62, PT ;  /* 0x0000003e5900720c */ /* 0x000fe40003f06070 */
[----:B------:R-:W-:Y:S02]  /*33b10*/  IADD3 R57, P2, PT, R37, R104, RZ ;  /* 0x0000006825397210 */ /* 0x000fe40007f5e0ff */
[----:B------:R-:W-:Y:S02]  /*33b20*/  ISETP.EQ.AND.EX P3, PT, R42, R65, P3, P5 ;  /* 0x000000412a00720c */ /* 0x000fe40001f62350 */
[----:B------:R-:W-:Y:S02]  /*33b30*/  ISETP.GE.U32.AND.EX P0, PT, R50, R63, PT, P0 ;  /* 0x0000003f3200720c */ /* 0x000fe40003f06100 */
[----:B------:R-:W-:-:S02]  /*33b40*/  SEL R53, RZ, 0x1, P1 ;  /* 0x00000001ff357807 */ /* 0x000fc40000800000 */
[----:B------:R-:W-:Y:S02]  /*33b50*/  ISETP.GE.U32.AND P5, PT, R37, R92, PT ;  /* 0x0000005c2500720c */ /* 0x000fe40003fa6070 */
[----:B------:R-:W-:Y:S01]  /*33b60*/  ISETP.GE.U32.AND P1, PT, R57, R104, PT ;  /* 0x000000683900720c */ /* 0x000fe20003f26070 */
[C---:B------:R-:W-:Y:S01]  /*33b70*/  IMAD.X R104, R40.reuse, 0x1, R101, P2 ;  /* 0x0000000128687824 */ /* 0x040fe200010e0665 */
        /* <DEDUP_REMOVED lines=22> */
[-C--:B------:R-:W-:Y:S02]  /*33ce0*/  ISETP.EQ.U32.AND P5, PT, R60, R64.reuse, PT ;  /* 0x000000403c00720c */ /* 0x080fe40003fa2070 */
[----:B------:R-:W-:Y:S02]  /*33cf0*/  SEL R38, R68, RZ, P2 ;  /* 0x000000ff44267207 */ /* 0x000fe40001000000 */
[-C--:B------:R-:W-:Y:S02]  /*33d00*/  ISETP.EQ.AND.EX P1, PT, R52, R65.reuse, P1, P5 ;  /* 0x000000413400720c */ /* 0x080fe40000f22350 */
        /* <DEDUP_REMOVED lines=10> */
[C---:B------:R-:W-:Y:S01]  /*33db0*/  IMAD.X R38, R116.reuse, 0x1, ~R39, P5 ;  /* 0x0000000174267824 */ /* 0x040fe200028e0e27 */
[----:B------:R-:W-:Y:S02]  /*33dc0*/  ISETP.GE.U32.AND P5, PT, R121, R68, PT ;  /* 0x000000447900720c */ /* 0x000fe40003fa6070 */
[----:B------:R-:W-:Y:S02]  /*33dd0*/  SEL R47, RZ, 0x1, !P1 ;  /* 0x00000001ff2f7807 */ /* 0x000fe40004800000 */
[----:B------:R-:W-:Y:S02]  /*33de0*/  ISETP.GE.U32.AND.EX P5, PT, R116, R69, PT, P5 ;  /* 0x000000457400720c */ /* 0x000fe40003fa6150 */
[----:B------:R-:W-:Y:S02]  /*33df0*/  @P4 LOP3.LUT R2, R2, 0x1, RZ, 0xfc, !PT ;  /* 0x0000000102024812 */ /* 0x000fe400078efcff */
[----:B------:R-:W-:-:S02]  /*33e00*/  SEL R39, RZ, 0x1, P5 ;  /* 0x00000001ff277807 */ /* 0x000fc40002800000 */
[-C--:B------:R-:W-:Y:S02]  /*33e10*/  ISETP.EQ.AND.EX P6, PT, R96, R67.reuse, !P5, P6 ;  /* 0x000000436000720c */ /* 0x080fe40006fc2360 */
[----:B------:R-:W-:Y:S02]  /*33e20*/  IADD3 R40, P5, PT, R39, R66, RZ ;  /* 0x0000004227287210 */ /* 0x000fe40007fbe0ff */
[----:B------:R-:W-:Y:S02]  /*33e30*/  ISETP.NE.AND P4, PT, R43, RZ, PT ;  /* 0x000000ff2b00720c */ /* 0x000fe40003f85270 */
[----:B------:R-:W-:Y:S01]  /*33e40*/  SEL R40, R40, RZ, P2 ;  /* 0x000000ff28287207 */ /* 0x000fe20001000000 */
[----:B------:R-:W-:Y:S01]  /*33e50*/  IMAD.X R41, RZ, RZ, R67, P5 ;  /* 0x000000ffff297224 */ /* 0x000fe200028e0643 */
[----:B------:R-:W-:Y:S02]  /*33e60*/  ISETP.LT.U32.OR.EX P6, PT, R96, R67, P6, P4 ;  /* 0x000000436000720c */ /* 0x000fe400037c1540 */
[----:B------:R-:W-:-:S02]  /*33e70*/  IADD3 R39, P4, PT, -R40, R117, RZ ;  /* 0x0000007528277210 */ /* 0x000fc40007f9e1ff */
[----:B------:R-:W-:Y:S02]  /*33e80*/  SEL R41, R41, RZ, P2 ;  /* 0x000000ff29297207 */ /* 0x000fe40001000000 */
[----:B------:R-:W-:Y:S02]  /*33e90*/  LOP3.LUT P5, RZ, R2, 0x2, RZ, 0xc0, !PT ;  /* 0x0000000202ff7812 */ /* 0x000fe400078ac0ff */
[----:B------:R-:W-:Y:S01]  /*33ea0*/  ISETP.NE.U32.AND P1, PT, R93, RZ, PT ;  /* 0x000000ff5d00720c */ /* 0x000fe20003f25070 */
[----:B------:R-:W-:Y:S01]  /*33eb0*/  IMAD.X R40, R96, 0x1, ~R41, P4 ;  /* 0x0000000160287824 */ /* 0x000fe200020e0e29 */
[----:B------:R-:W-:Y:S02]  /*33ec0*/  SEL R41, RZ, 0x1, !P6 ;  /* 0x00000001ff297807 */ /* 0x000fe40007000000 */
[----:B------:R-:W-:Y:S02]  /*33ed0*/  LOP3.LUT P6, RZ, R2, 0x1, RZ, 0xc0, !PT ;  /* 0x0000000102ff7812 */ /* 0x000fe400078cc0ff */
[----:B------:R-:W-:-:S02]  /*33ee0*/  IADD3 R44, P4, PT, R41, R64, RZ ;  /* 0x00000040292c7210 */ /* 0x000fc40007f9e0ff */
[----:B------:R-:W-:Y:S02]  /*33ef0*/  ISETP.NE.AND.EX P1, PT, R88, RZ, PT, P1 ;  /* 0x000000ff5800720c */ /* 0x000fe40003f25310 */
[----:B------:R-:W-:Y:S01]  /*33f00*/  SEL R44, R44, RZ, P2 ;  /* 0x000000ff2c2c7207 */ /* 0x000fe20001000000 */
[----:B------:R-:W-:-:S03]  /*33f10*/  IMAD.X R43, RZ, RZ, R65, P4 ;  /* 0x000000ffff2b7224 */ /* 0x000fc600020e0641 */
[----:B------:R-:W-:Y:S02]  /*33f20*/  IADD3 R41, P4, PT, -R44, R45, RZ ;  /* 0x0000002d2c297210 */ /* 0x000fe40007f9e1ff */
[----:B------:R-:W-:Y:S02]  /*33f30*/  SEL R45, R43, RZ, P2 ;  /* 0x000000ff2b2d7207 */ /* 0x000fe40001000000 */
[----:B------:R-:W-:Y:S02]  /*33f40*/  SEL R43, RZ, 0x1, !P3 ;  /* 0x00000001ff2b7807 */ /* 0x000fe40005800000 */
[----:B------:R-:W-:Y:S01]  /*33f50*/  ISETP.GE.U32.AND P3, PT, R51, R68, PT ;  /* 0x000000443300720c */ /* 0x000fe20003f66070 */
[----:B------:R-:W-:Y:S01]  /*33f60*/  IMAD.X R42, R42, 0x1, ~R45, P4 ;  /* 0x000000012a2a7824 */ /* 0x000fe200020e0e2d */
[----:B------:R-:W-:Y:S02]  /*33f70*/  IADD3 R43, P4, PT, R43, R62, RZ ;  /* 0x0000003e2b2b7210 */ /* 0x000fe40007f9e0ff */
[----:B------:R-:W-:-:S02]  /*33f80*/  ISETP.GE.U32.AND.EX P3, PT, R108, R69, PT, P3 ;  /* 0x000000456c00720c */ /* 0x000fc40003f66130 */
[----:B------:R-:W-:Y:S01]  /*33f90*/  SEL R43, R43, RZ, P2 ;  /* 0x000000ff2b2b7207 */ /* 0x000fe20001000000 */
[----:B------:R-:W-:Y:S01]  /*33fa0*/  IMAD.X R44, RZ, RZ, R63, P4 ;  /* 0x000000ffff2c7224 */ /* 0x000fe200020e063f */
[----:B------:R-:W-:Y:S02]  /*33fb0*/  ISETP.EQ.U32.AND P4, PT, R91, R66, PT ;  /* 0x000000425b00720c */ /* 0x000fe40003f82070 */
[----:B------:R-:W-:Y:S02]  /*33fc0*/  SEL R45, RZ, 0x1, P3 ;  /* 0x00000001ff2d7807 */ /* 0x000fe40001800000 */
[----:B------:R-:W-:Y:S02]  /*33fd0*/  ISETP.EQ.AND.EX P3, PT, R106, R67, !P3, P4 ;  /* 0x000000436a00720c */ /* 0x000fe40005f62340 */
[----:B------:R-:W-:Y:S02]  /*33fe0*/  SEL R44, R44, RZ, P2 ;  /* 0x000000ff2c2c7207 */ /* 0x000fe40001000000 */
[----:B------:R-:W-:-:S02]  /*33ff0*/  IADD3 R43, P2, PT, -R43, R89, RZ ;  /* 0x000000592b2b7210 */ /* 0x000fc40007f5e1ff */
[----:B------:R-:W-:Y:S02]  /*34000*/  ISETP.LT.U32.OR.EX P3, PT, R106, R67, P3, P0 ;  /* 0x000000436a00720c */ /* 0x000fe40001f61500 */
[----:B------:R-:W-:Y:S01]  /*34010*/  PLOP3.LUT P0, PT, P5, P6, PT, 0xf8, 0x8f ;  /* 0x00000000008f781c */ /* 0x000fe20002f0df70 */
[----:B------:R-:W-:Y:S01]  /*34020*/  IMAD.X R44, R50, 0x1, ~R44, P2 ;  /* 0x00000001322c7824 */ /* 0x000fe200010e0e2c */
[----:B------:R-:W-:Y:S02]  /*34030*/  IADD3 R46, P2, PT, R45, R66, RZ ;  /* 0x000000422d2e7210 */ /* 0x000fe40007f5e0ff */
[----:B------:R-:W-:Y:S02]  /*34040*/  SEL R45, RZ, 0x1, !P3 ;  /* 0x00000001ff2d7807 */ /* 0x000fe40005800000 */
        /* <DEDUP_REMOVED lines=8> */
[----:B------:R-:W-:Y:S01]  /*340d0*/  IMAD.X R58, RZ, RZ, R63, P3 ;  /* 0x000000ffff3a7224 */ /* 0x000fe200018e063f */
[----:B------:R-:W-:Y:S02]  /*340e0*/  SEL R46, R46, RZ, P0 ;  /* 0x000000ff2e2e7207 */ /* 0x000fe40000000000 */
[----:B------:R-:W-:-:S02]  /*340f0*/  IADD3 R47, P2, PT, -R47, R60, RZ ;  /* 0x0000003c2f2f7210 */ /* 0x000fc40007f5e1ff */
[----:B------:R-:W-:Y:S02]  /*34100*/  IADD3 R48, P6, PT, -R48, R49, RZ ;  /* 0x0000003130307210 */ /* 0x000fe40007fde1ff */
[----:B------:R-:W-:Y:S02]  /*34110*/  SEL R51, R51, RZ, P0 ;  /* 0x000000ff33337207 */ /* 0x000fe40000000000 */
[----:B------:R-:W-:Y:S02]  /*34120*/  IADD3 R46, P4, PT, R91, -R46, RZ ;  /* 0x8000002e5b2e7210 */ /* 0x000fe40007f9e0ff */
[----:B------:R-:W-:Y:S01]  /*34130*/  SEL R49, R69, RZ, P0 ;  /* 0x000000ff45317207 */ /* 0x000fe20000000000 */
[----:B------:R-:W-:Y:S01]  /*34140*/  IMAD.X R51, R52, 0x1, ~R51, P2 ;  /* 0x0000000134337824 */ /* 0x000fe200010e0e33 */
[----:B------:R-:W-:Y:S02]  /*34150*/  SEL R59, R59, RZ, P0 ;  /* 0x000000ff3b3b7207 */ /* 0x000fe40000000000 */
        /* <DEDUP_REMOVED lines=30> */
.L_x_247:
        /* <DEDUP_REMOVED lines=13> */
[----:B------:R-:W-:Y:S01]  /*34410*/  IMAD.X R99, RZ, RZ, RZ, P3 ;  /* 0x000000ffff637224 */ /* 0x000fe200018e06ff */
[----:B------:R-:W-:Y:S01]  /*34420*/  IADD3 R90, P6, PT, R89, R90, RZ ;  /* 0x0000005a595a7210 */ /* 0x000fe20007fde0ff */
[----:B------:R-:W-:Y:S02]  /*34430*/  IMAD.MOV.U32 R98, RZ, RZ, R91 ;  /* 0x000000ffff627224 */ /* 0x000fe400078e005b */
[----:B------:R-:W-:Y:S01]  /*34440*/  IMAD.WIDE.U32 R94, R49, R45, RZ ;  /* 0x0000002d315e7225 */ /* 0x000fe200078e00ff */
[----:B------:R-:W-:-:S03]  /*34450*/  LOP3.LUT R90, RZ, R90, RZ, 0x33, !PT ;  /* 0x0000005aff5a7212 */ /* 0x000fc600078e33ff */
[----:B------:R-:W-:Y:S01]  /*34460*/  IMAD.WIDE.U32 R96, P5, R58, R67, R96 ;  /* 0x000000433a607225 */ /* 0x000fe200078a0060 */
[----:B------:R-:W-:-:S03]  /*34470*/  ISETP.GT.U32.AND.EX P0, PT, R105, R90, PT, P0 ;  /* 0x0000005a6900720c */ /* 0x000fc60003f04100 */
[----:B------:R-:W-:Y:S01]  /*34480*/  IMAD.WIDE.U32.X R98, R101, R69, R98, P6 ;  /* 0x0000004565627225 */ /* 0x000fe200030e0462 */
[----:B------:R-:W-:Y:S02]  /*34490*/  SEL R103, RZ, 0x1, !P0 ;  /* 0x00000001ff677807 */ /* 0x000fe40004000000 */
[----:B------:R-:W-:Y:S01]  /*344a0*/  IADD3 R96, P3, PT, R93, R96, RZ ;  /* 0x000000605d607210 */ /* 0x000fe20007f7e0ff */
[----:B------:R-:W-:Y:S01]  /*344b0*/  IMAD.WIDE.U32 R60, R45, R45, RZ ;  /* 0x0000002d2d3c7225 */ /* 0x000fe200078e00ff */
[----:B------:R-:W-:-:S03]  /*344c0*/  IADD3 R106, P0, PT, R103, R98, RZ ;  /* 0x00000062676a7210 */ /* 0x000fc60007f1e0ff */
[----:B------:R-:W-:-:S04]  /*344d0*/  IMAD.WIDE.U32 R94, P2, R45, R49, R94 ;  /* 0x000000312d5e7225 */ /* 0x000fc8000784005e */
[----:B------:R-:W-:Y:S01]  /*344e0*/  IMAD.X R89, RZ, RZ, RZ, P2 ;  /* 0x000000ffff597224 */ /* 0x000fe200010e06ff */
[----:B------:R-:W-:Y:S01]  /*344f0*/  IADD3 R115, P2, PT, R61, R94, RZ ;  /* 0x0000005e3d737210 */ /* 0x000fe20007f5e0ff */
[----:B------:R-:W-:Y:S01]  /*34500*/  IMAD.X R93, RZ, RZ, RZ, P5 ;  /* 0x000000ffff5d7224 */ /* 0x000fe200028e06ff */
[----:B------:R-:W-:Y:S01]  /*34510*/  IADD3 R113, P5, PT, R59, R106, RZ ;  /* 0x0000006a3b717210 */ /* 0x000fe20007fbe0ff */
[----:B------:R-:W-:Y:S02]  /*34520*/  IMAD.MOV.U32 R88, RZ, RZ, R95 ;  /* 0x000000ffff587224 */ /* 0x000fe400078e005f */
[----:B------:R-:W-:-:S04]  /*34530*/  IMAD.WIDE.U32 R94, R101, R64, RZ ;  /* 0x00000040655e7225 */ /* 0x000fc800078e00ff */
[----:B------:R-:W-:Y:S02]  /*34540*/  IMAD.X R105, R96, 0x1, R102, P1 ;  /* 0x0000000160697824 */ /* 0x000fe400008e0666 */
[----:B------:R-:W-:Y:S02]  /*34550*/  IMAD.X R112, RZ, RZ, R99, P0 ;  /* 0x000000ffff707224 */ /* 0x000fe400000e0663 */
[----:B------:R-:W-:Y:S01]  /*34560*/  IMAD.WIDE.U32 R98, R58, R62, RZ ;  /* 0x0000003e3a627225 */ /* 0x000fe200078e00ff */
[----:B------:R-:W-:-:S03]  /*34570*/  ISETP.GE.U32.AND.EX P4, PT, R105, R96, PT, P4 ;  /* 0x000000606900720c */ /* 0x000fc60003f86140 */
[----:B------:R-:W-:Y:S01]  /*34580*/  IMAD.X R117, R105, 0x1, R112, P5 ;  /* 0x0000000169757824 */ /* 0x000fe200028e0670 */
[----:B------:R-:W-:Y:S01]  /*34590*/  IADD3 R105, P5, PT, R54, R98, RZ ;  /* 0x0000006236697210 */ /* 0x000fe20007fbe0ff */
[----:B------:R-:W-:Y:S01]  /*345a0*/  IMAD.WIDE.U32 R102, R101, R62, RZ ;  /* 0x0000003e65667225 */ /* 0x000fe200078e00ff */
[----:B------:R-:W-:-:S03]  /*345b0*/  SEL R110, RZ, 0x1, P4 ;  /* 0x00000001ff6e7807 */ /* 0x000fc60002000000 */
[----:B------:R-:W-:Y:S02]  /*345c0*/  IMAD.MOV.U32 R92, RZ, RZ, R97 ;  /* 0x000000ffff5c7224 */ /* 0x000fe400078e0061 */
[----:B------:R-:W-:-:S04]  /*345d0*/  IMAD.WIDE.U32 R90, R58, R64, RZ ;  /* 0x000000403a5a7225 */ /* 0x000fc800078e00ff */
[----:B------:R-:W-:Y:S01]  /*345e0*/  IMAD.WIDE.U32 R96, P1, R58, R65, R94 ;  /* 0x000000413a607225 */ /* 0x000fe2000782005e */
[----:B------:R-:W-:-:S03]  /*345f0*/  IADD3 R109, P0, PT, R57, R90, RZ ;  /* 0x0000005a396d7210 */ /* 0x000fc60007f1e0ff */
[----:B------:R-:W-:Y:S01]  /*34600*/  IMAD R54, R117, R70, RZ ;  /* 0x0000004675367224 */ /* 0x000fe200078e02ff */
[----:B------:R-:W-:Y:S01]  /*34610*/  IADD3 R111, P4, PT, R91, R96, RZ ;  /* 0x000000605b6f7210 */ /* 0x000fe20007f9e0ff */
[----:B------:R-:W-:-:S04]  /*34620*/  IMAD.WIDE.U32 R94, P6, R58, R63, R102 ;  /* 0x0000003f3a5e7225 */ /* 0x000fc800078c0066 */
[----:B------:R-:W-:-:S04]  /*34630*/  IMAD.WIDE.U32 R58, R113, R70, RZ ;  /* 0x00000046713a7225 */ /* 0x000fc800078e00ff */
[C---:B------:R-:W-:Y:S02]  /*34640*/  IMAD R57, R113.reuse, R71, R54 ;  /* 0x0000004771397224 */ /* 0x040fe400078e0236 */
[----:B------:R-:W-:Y:S01]  /*34650*/  IMAD.X R103, RZ, RZ, RZ, P1 ;  /* 0x000000ffff677224 */ /* 0x000fe200008e06ff */
[----:B------:R-:W-:Y:S01]  /*34660*/  ISETP.GE.U32.AND P1, PT, R113, R106, PT ;  /* 0x0000006a7100720c */ /* 0x000fe20003f26070 */
[----:B------:R-:W-:Y:S01]  /*34670*/  IMAD.WIDE.U32.X R92, R101, R67, R92, P3 ;  /* 0x00000043655c7225 */ /* 0x000fe200018e045c */
[----:B------:R-:W-:Y:S02]  /*34680*/  ISETP.GE.U32.AND P3, PT, R109, R90, PT ;  /* 0x0000005a6d00720c */ /* 0x000fe40003f66070 */
[----:B------:R-:W-:Y:S01]  /*34690*/  ISETP.GE.U32.AND.EX P1, PT, R117, R112, PT, P1 ;  /* 0x000000707500720c */ /* 0x000fe20003f26110 */
[----:B------:R-:W-:Y:S01]  /*346a0*/  IMAD.X R108, R111, 0x1, R104, P0 ;  /* 0x000000016f6c7824 */ /* 0x000fe200000e0668 */
[----:B------:R-:W-:Y:S01]  /*346b0*/  ISETP.GE.U32.AND P0, PT, R105, R98, PT ;  /* 0x000000626900720c */ /* 0x000fe20003f06070 */
[----:B------:R-:W-:-:S02]  /*346c0*/  IMAD.IADD R57, R59, 0x1, R57 ;  /* 0x000000013b397824 */ /* 0x000fc400078e0239 */
[----:B------:R-:W-:Y:S01]  /*346d0*/  IMAD.X R91, RZ, RZ, RZ, P6 ;  /* 0x000000ffff5b7224 */ /* 0x000fe200030e06ff */
[----:B------:R-:W-:Y:S01]  /*346e0*/  IADD3 R106, P6, PT, R99, R94, RZ ;  /* 0x0000005e636a7210 */ /* 0x000fe20007fde0ff */
[----:B------:R-:W-:Y:S01]  /*346f0*/  IMAD.MOV.U32 R102, RZ, RZ, R97 ;  /* 0x000000ffff667224 */ /* 0x000fe200078e0061 */
[----:B------:R-:W-:Y:S01]  /*34700*/  ISETP.GE.U32.AND.EX P3, PT, R108, R111, PT, P3 ;  /* 0x0000006f6c00720c */ /* 0x000fe20003f66130 */
[----:B------:R-:W-:Y:S01]  /*34710*/  IMAD.MOV.U32 R90, RZ, RZ, R95 ;  /* 0x000000ffff5a7224 */ /* 0x000fe200078e005f */
[----:B------:R-:W-:Y:S01]  /*34720*/  SEL R111, RZ, 0x1, P1 ;  /* 0x00000001ff6f7807 */ /* 0x000fe20000800000 */
[----:B------:R-:W-:-:S04]  /*34730*/  IMAD.WIDE.U32 R96, R57, R68, RZ ;  /* 0x0000004439607225 */ /* 0x000fc800078e00ff */
[----:B------:R-:W-:-:S04]  /*34740*/  IMAD.WIDE.U32 R94, R58, R68, RZ ;  /* 0x000000443a5e7225 */ /* 0x000fc800078e00ff */
[----:B------:R-:W-:Y:S01]  /*34750*/  IMAD.X R104, R55, 0x1, R106, P5 ;  /* 0x0000000137687824 */ /* 0x000fe200028e066a */
[----:B------:R-:W-:Y:S01]  /*34760*/  LOP3.LUT R59, RZ, R94, RZ, 0x33, !PT ;  /* 0x0000005eff3b7212 */ /* 0x000fe200078e33ff */
[----:B------:R-:W-:Y:S01]  /*34770*/  IMAD.WIDE.U32.X R54, R101, R65, R102, P4 ;  /* 0x0000004165367225 */ /* 0x000fe200020e0466 */
[----:B------:R-:W-:Y:S02]  /*34780*/  SEL R102, RZ, 0x1, P3 ;  /* 0x00000001ff667807 */ /* 0x000fe40001800000 */
[----:B------:R-:W-:Y:S01]  /*34790*/  ISETP.GT.U32.AND P1, PT, R113, R59, PT ;  /* 0x0000003b7100720c */ /* 0x000fe20003f24070 */
[----:B------:R-:W-:Y:S01]  /*347a0*/  IMAD.WIDE.U32.X R98, R101, R63, R90, P6 ;  /* 0x0000003f65627225 */ /* 0x000fe200030e045a */
[----:B------:R-:W-:Y:S02]  /*347b0*/  IADD3 R92, P5, P6, R111, R92, R110 ;  /* 0x0000005c6f5c7210 */ /* 0x000fe40007ebe06e */
[----:B------:R-:W-:Y:S01]  /*347c0*/  ISETP.GE.U32.AND.EX P0, PT, R104, R106, PT, P0 ;  /* 0x0000006a6800720c */ /* 0x000fe20003f06100 */
[----:B------:R-:W-:Y:S01]  /*347d0*/  IMAD.WIDE.U32 R90, P4, R58, R69, R96 ;  /* 0x000000453a5a7225 */ /* 0x000fe20007880060 */
[----:B------:R-:W-:-:S02]  /*347e0*/  IADD3.X R101, PT, PT, RZ, R93, RZ, P5, P6 ;  /* 0x0000005dff657210 */ /* 0x000fc40002fec4ff */
[----:B------:R-:W-:Y:S01]  /*347f0*/  IADD3 R109, P6, PT, R109, R92, RZ ;  /* 0x0000005c6d6d7210 */ /* 0x000fe20007fde0ff */
[----:B------:R-:W-:Y:S01]  /*34800*/  IMAD.X R97, RZ, RZ, RZ, P4 ;  /* 0x000000ffff617224 */ /* 0x000fe200020e06ff */
[----:B------:R-:W-:Y:S01]  /*34810*/  IADD3 R59, P5, PT, R95, R90, RZ ;  /* 0x0000005a5f3b7210 */ /* 0x000fe20007fbe0ff */
[----:B------:R-:W-:Y:S01]  /*34820*/  IMAD.WIDE.U32 R94, R57, R66, RZ ;  /* 0x00000042395e7225 */ /* 0x000fe200078e00ff */
[----:B------:R-:W-:Y:S02]  /*34830*/  ISETP.GE.U32.AND P3, PT, R109, R92, PT ;  /* 0x0000005c6d00720c */ /* 0x000fe40003f66070 */
[----:B------:R-:W-:Y:S01]  /*34840*/  LOP3.LUT R59, RZ, R59, RZ, 0x33, !PT ;  /* 0x0000003bff3b7212 */ /* 0x000fe200078e33ff */
[----:B------:R-:W-:Y:S01]  /*34850*/  IMAD.X R108, R108, 0x1, R101, P6 ;  /* 0x000000016c6c7824 */ /* 0x000fe200030e0665 */
[----:B------:R-:W-:Y:S01]  /*34860*/  SEL R106, RZ, 0x1, P0 ;  /* 0x00000001ff6a7807 */ /* 0x000fe20000000000 */
[----:B------:R-:W-:Y:S01]  /*34870*/  IMAD.WIDE.U32 R92, R58, R66, RZ ;  /* 0x000000423a5c7225 */ /* 0x000fe200078e00ff */
[----:B------:R-:W-:-:S02]  /*34880*/  ISETP.GT.U32.AND.EX P1, PT, R117, R59, PT, P1 ;  /* 0x0000003b7500720c */ /* 0x000fc40003f24110 */
[----:B------:R-:W-:Y:S01]  /*34890*/  ISETP.GE.U32.AND.EX P3, PT, R108, R101, PT, P3 ;  /* 0x000000656c00720c */ /* 0x000fe20003f66130 */
[----:B------:R-:W-:Y:S01]  /*348a0*/  IMAD.WIDE.U32 R94, P6, R58, R67, R94 ;  /* 0x000000433a5e7225 */ /* 0x000fe200078c005e */
[-C--:B------:R-:W-:Y:S02]  /*348b0*/  IADD3 R59, P4, PT, R109, R92.reuse, RZ ;  /* 0x0000005c6d3b7210 */ /* 0x080fe40007f9e0ff */
[----:B------:R-:W-:Y:S01]  /*348c0*/  SEL R101, RZ, 0x1, P3 ;  /* 0x00000001ff657807 */ /* 0x000fe20001800000 */
[----:B------:R-:W-:Y:S01]  /*348d0*/  IMAD.MOV.U32 R96, RZ, RZ, R91 ;  /* 0x000000ffff607224 */ /* 0x000fe200078e005b */
[----:B------:R-:W-:Y:S01]  /*348e0*/  ISETP.GE.U32.AND P3, PT, R59, R92, PT ;  /* 0x0000005c3b00720c */ /* 0x000fe20003f66070 */
[----:B------:R-:W-:Y:S01]  /*348f0*/  IMAD.X R91, RZ, RZ, RZ, P6 ;  /* 0x000000ffff5b7224 */ /* 0x000fe200030e06ff */
[----:B------:R-:W-:Y:S01]  /*34900*/  IADD3 R94, P6, PT, R93, R94, RZ ;  /* 0x0000005e5d5e7210 */ /* 0x000fe20007fde0ff */
[----:B------:R-:W-:Y:S01]  /*34910*/  IMAD.WIDE.U32.X R96, R57, R69, R96, P5 ;  /* 0x0000004539607225 */ /* 0x000fe200028e0460 */
[----:B------:R-:W-:-:S03]  /*34920*/  SEL R93, RZ, 0x1, !P1 ;  /* 0x00000001ff5d7807 */ /* 0x000fc60004800000 */
[----:B------:R-:W-:Y:S01]  /*34930*/  IMAD.X R111, R94, 0x1, R108, P4 ;  /* 0x000000015e6f7824 */ /* 0x000fe200020e066c */
[----:B------:R-:W-:Y:S01]  /*34940*/  IADD3 R92, P5, PT, R93, R96, RZ ;  /* 0x000000605d5c7210 */ /* 0x000fe20007fbe0ff */
[----:B------:R-:W-:Y:S01]  /*34950*/  IMAD.MOV.U32 R90, RZ, RZ, R95 ;  /* 0x000000ffff5a7224 */ /* 0x000fe200078e005f */
[----:B------:R-:W-:Y:S01]  /*34960*/  IADD3 R102, P1, P4, R101, R54, R102 ;  /* 0x0000003665667210 */ /* 0x000fe20007c3e066 */
[----:B------:R-:W-:Y:S01]  /*34970*/  IMAD.WIDE.U32.X R88, R49, R49, R88, P2 ;  /* 0x0000003131587225 */ /* 0x000fe200010e0458 */
[----:B------:R-:W-:Y:S02]  /*34980*/  ISETP.GE.U32.AND.EX P3, PT, R111, R94, PT, P3 ;  /* 0x0000005e6f00720c */ /* 0x000fe40003f66130 */
[----:B------:R-:W-:Y:S01]  /*34990*/  IADD3.X R103, PT, PT, RZ, R55, RZ, P1, P4 ;  /* 0x00000037ff677210 */ /* 0x000fe20000fe84ff */
[----:B------:R-:W-:Y:S01]  /*349a0*/  IMAD.X R96, RZ, RZ, R97, P5 ;  /* 0x000000ffff607224 */ /* 0x000fe200028e0661 */
[----:B------:R-:W-:Y:S01]  /*349b0*/  IADD3 R110, P1, PT, R59, R92, RZ ;  /* 0x0000005c3b6e7210 */ /* 0x000fe20007f3e0ff */
[----:B------:R-:W-:Y:S01]  /*349c0*/  IMAD.WIDE.U32 R54, R57, R64, RZ ;  /* 0x0000004039367225 */ /* 0x000fe200078e00ff */
[----:B------:R-:W-:-:S02]  /*349d0*/  IADD3 R101, P5, PT, R105, R102, RZ ;  /* 0x0000006669657210 */ /* 0x000fc40007fbe0ff */
[----:B------:R-:W-:Y:S01]  /*349e0*/  ISETP.GE.U32.AND P4, PT, R110, R92, PT ;  /* 0x0000005c6e00720c */ /* 0x000fe20003f86070 */
[----:B------:R-:W-:Y:S01]  /*349f0*/  IMAD.X R111, R111, 0x1, R96, P1 ;  /* 0x000000016f6f7824 */ /* 0x000fe200008e0660 */
[----:B------:R-:W-:Y:S01]  /*34a00*/  ISETP.GE.U32.AND P1, PT, R101, R102, PT ;  /* 0x000000666500720c */ /* 0x000fe20003f26070 */
[----:B------:R-:W-:Y:S01]  /*34a10*/  IMAD.X R104, R104, 0x1, R103, P5 ;  /* 0x0000000168687824 */ /* 0x000fe200028e0667 */
[----:B------:R-:W-:Y:S01]  /*34a20*/  SEL R94, RZ, 0x1, P3 ;  /* 0x00000001ff5e7807 */ /* 0x000fe20001800000 */
[----:B------:R-:W-:Y:S01]  /*34a30*/  IMAD.WIDE.U32 R92, R58, R64, RZ ;  /* 0x000000403a5c7225 */ /* 0x000fe200078e00ff */
[----:B------:R-:W-:Y:S02]  /*34a40*/  ISETP.GE.U32.AND.EX P4, PT, R111, R96, PT, P4 ;  /* 0x000000606f00720c */ /* 0x000fe40003f86140 */
[----:B------:R-:W-:Y:S01]  /*34a50*/  ISETP.GE.U32.AND.EX P1, PT, R104, R103, PT, P1 ;  /* 0x000000676800720c */ /* 0x000fe20003f26110 */
[----:B------:R-:W-:Y:S01]  /*34a60*/  IMAD.WIDE.U32 R54, P5, R58, R65, R54 ;  /* 0x000000413a367225 */ /* 0x000fe200078a0036 */
[----:B------:R-:W-:-:S03]  /*34a70*/  SEL R95, RZ, 0x1, P4 ;  /* 0x00000001ff5f7807 */ /* 0x000fc60002000000 */
[----:B------:R-:W-:Y:S01]  /*34a80*/  IMAD.WIDE.U32.X R90, R57, R67, R90, P6 ;  /* 0x00000043395a7225 */ /* 0x000fe200030e045a */
[----:B------:R-:W-:Y:S02]  /*34a90*/  IADD3 R101, P6, PT, R101, R92, RZ ;  /* 0x0000005c65657210 */ /* 0x000fe40007fde0ff */
[----:B------:R-:W-:Y:S01]  /*34aa0*/  IADD3 R59, P3, PT, R93, R54, RZ ;  /* 0x000000365d3b7210 */ /* 0x000fe20007f7e0ff */
[----:B------:R-:W-:Y:S01]  /*34ab0*/  IMAD.X R93, RZ, RZ, RZ, P5 ;  /* 0x000000ffff5d7224 */ /* 0x000fe200028e06ff */
[----:B------:R-:W-:Y:S01]  /*34ac0*/  ISETP.GE.U32.AND P4, PT, R101, R92, PT ;  /* 0x0000005c6500720c */ /* 0x000fe20003f86070 */
[----:B------:R-:W-:Y:S01]  /*34ad0*/  IMAD.MOV.U32 R92, RZ, RZ, R55 ;  /* 0x000000ffff5c7224 */ /* 0x000fe200078e0037 */
[----:B------:R-:W-:Y:S01]  /*34ae0*/  SEL R55, RZ, 0x1, P1 ;  /* 0x00000001ff377807 */ /* 0x000fe20000800000 */
[----:B------:R-:W-:Y:S01]  /*34af0*/  IMAD.X R102, R59, 0x1, R104, P6 ;  /* 0x000000013b667824 */ /* 0x000fe200030e0668 */
[----:B------:R-:W-:Y:S01]  /*34b00*/  IADD3 R90, P5, P6, R95, R90, R94 ;  /* 0x0000005a5f5a7210 */ /* 0x000fe20007ebe05e */
[----:B------:R-:W-:-:S03]  /*34b10*/  IMAD.WIDE.U32 R94, R49, R46, RZ ;  /* 0x0000002e315e7225 */ /* 0x000fc600078e00ff */
[----:B------:R-:W-:Y:S01]  /*34b20*/  ISETP.GE.U32.AND.EX P0, PT, R102, R59, PT, P4 ;  /* 0x0000003b6600720c */ /* 0x000fe20003f06140 */
[----:B------:R-:W-:Y:S01]  /*34b30*/  IMAD.WIDE.U32.X R92, R57, R65, R92, P3 ;  /* 0x00000041395c7225 */ /* 0x000fe200018e045c */
[----:B------:R-:W-:Y:S02]  /*34b40*/  IADD3.X R59, PT, PT, RZ, R91, RZ, P5, P6 ;  /* 0x0000005bff3b7210 */ /* 0x000fe40002fec4ff */
[----:B------:R-:W-:Y:S01]  /*34b50*/  IADD3 R101, P6, PT, R101, R90, RZ ;  /* 0x0000005a65657210 */ /* 0x000fe20007fde0ff */
[----:B------:R-:W-:Y:S01]  /*34b60*/  IMAD.WIDE.U32 R104, R45, R46, RZ ;  /* 0x0000002e2d687225 */ /* 0x000fe200078e00ff */
[----:B------:R-:W-:Y:S02]  /*34b70*/  IADD3 R106, P4, P5, R55, R98, R106 ;  /* 0x00000062376a7210 */ /* 0x000fe40007d9e06a */
[----:B------:R-:W-:Y:S01]  /*34b80*/  ISETP.GE.U32.AND P1, PT, R101, R90, PT ;  /* 0x0000005a6500720c */ /* 0x000fe20003f26070 */
[----:B------:R-:W-:Y:S01]  /*34b90*/  IMAD.WIDE.U32 R54, R50, R45, RZ ;  /* 0x0000002d32367225 */ /* 0x000fe200078e00ff */
[----:B------:R-:W-:-:S02]  /*34ba0*/  SEL R104, RZ, 0x1, P0 ;  /* 0x00000001ff687807 */ /* 0x000fc40000000000 */
[----:B------:R-:W-:Y:S01]  /*34bb0*/  IADD3.X R121, PT, PT, RZ, R99, RZ, P4, P5 ;  /* 0x00000063ff797210 */ /* 0x000fe200027ea4ff */
[----:B------:R-:W-:Y:S02]  /*34bc0*/  IMAD.X R102, R102, 0x1, R59, P6 ;  /* 0x0000000166667824 */ /* 0x000fe400030e063b */
[----:B------:R-:W-:-:S03]  /*34bd0*/  IMAD.WIDE.U32 R90, R46, R45, RZ ;  /* 0x0000002d2e5a7225 */ /* 0x000fc600078e00ff */
[----:B------:R-:W-:Y:S01]  /*34be0*/  ISETP.GE.U32.AND.EX P1, PT, R102, R59, PT, P1 ;  /* 0x0000003b6600720c */ /* 0x000fe20003f26110 */
[----:B------:R-:W-:Y:S01]  /*34bf0*/  IMAD.WIDE.U32 R54, P3, R46, R49, R54 ;  /* 0x000000312e367225 */ /* 0x000fe20007860036 */
[----:B------:R-:W-:-:S03]  /*34c00*/  IADD3 R59, P0, PT, R88, R90, RZ ;  /* 0x0000005a583b7210 */ /* 0x000fc60007f1e0ff */
[-C--:B------:R-:W-:Y:S01]  /*34c10*/  IMAD.WIDE.U32 R94, P6, R50, R45.reuse, R94 ;  /* 0x0000002d325e7225 */ /* 0x080fe200078c005e */
[----:B------:R-:W-:Y:S02]  /*34c20*/  IADD3 R108, P2, PT, R91, R54, RZ ;  /* 0x000000365b6c7210 */ /* 0x000fe40007f5e0ff */
[----:B------:R-:W-:Y:S01]  /*34c30*/  SEL R91, RZ, 0x1, P1 ;  /* 0x00000001ff5b7807 */ /* 0x000fe20000800000 */
[----:B------:R-:W-:Y:S01]  /*34c40*/  IMAD.X R97, RZ, RZ, RZ, P6 ;  /* 0x000000ffff617224 */ /* 0x000fe200030e06ff */
[----:B------:R-:W-:Y:S01]  /*34c50*/  IADD3 RZ, P1, PT, R105, R94, RZ ;  /* 0x0000005e69ff7210 */ /* 0x000fe20007f3e0ff */
[----:B------:R-:W-:Y:S01]  /*34c60*/  IMAD.X R103, R108, 0x1, R89, P0 ;  /* 0x000000016c677824 */ /* 0x000fe200000e0659 */
[----:B------:R-:W-:Y:S01]  /*34c70*/  IADD3 R104, P4, P6, R91, R92, R104 ;  /* 0x0000005c5b687210 */ /* 0x000fe20007e9e068 */
[----:B------:R-:W-:Y:S01]  /*34c80*/  IMAD.WIDE.U32 R88, R51, R45, RZ ;  /* 0x0000002d33587225 */ /* 0x000fe200078e00ff */
[----:B------:R-:W-:Y:S02]  /*34c90*/  ISETP.GE.U32.AND P0, PT, R59, R90, PT ;  /* 0x0000005a3b00720c */ /* 0x000fe40003f06070 */
[----:B------:R-:W-:Y:S01]  /*34ca0*/  IADD3.X R114, PT, PT, RZ, R93, RZ, P4, P6 ;  /* 0x0000005dff727210 */ /* 0x000fe200027ec4ff */
[----:B------:R-:W-:Y:S01]  /*34cb0*/  IMAD.MOV.U32 R96, RZ, RZ, R95 ;  /* 0x000000ffff607224 */ /* 0x000fe200078e005f */
[----:B------:R-:W-:Y:S01]  /*34cc0*/  ISETP.GE.U32.AND.EX P6, PT, R103, R108, PT, P0 ;  /* 0x0000006c6700720c */ /* 0x000fe20003fc6100 */
[----:B------:R-:W-:Y:S01]  /*34cd0*/  IMAD.WIDE.U32 R92, R50, R46, RZ ;  /* 0x0000002e325c7225 */ /* 0x000fe200078e00ff */
[----:B------:R-:W-:-:S02]  /*34ce0*/  IADD3 R113, P5, PT, R59, R90, RZ ;  /* 0x0000005a3b717210 */ /* 0x000fc40007fbe0ff */
[----:B------:R-:W-:Y:S01]  /*34cf0*/  SEL R105, RZ, 0x1, P6 ;  /* 0x00000001ff697807 */ /* 0x000fe20003000000 */
[----:B------:R-:W-:Y:S01]  /*34d00*/  IMAD.WIDE.U32 R94, R47, R45, RZ ;  /* 0x0000002d2f5e7225 */ /* 0x000fe200078e00ff */
[----:B------:R-:W-:-:S03]  /*34d10*/  ISETP.GE.U32.AND P4, PT, R113, R59, PT ;  /* 0x0000003b7100720c */ /* 0x000fc60003f86070 */
[----:B------:R-:W-:-:S04]  /*34d20*/  IMAD.WIDE.U32 R88, P0, R47, R49, R88 ;  /* 0x000000312f587225 */ /* 0x000fc80007800058 */
[----:B------:R-:W-:Y:S01]  /*34d30*/  IMAD.WIDE.U32.X R96, R50, R49, R96, P1 ;  /* 0x0000003132607225 */ /* 0x000fe200008e0460 */
[----:B------:R-:W-:-:S03]  /*34d40*/  IADD3 R119, P1, PT, R95, R88, RZ ;  /* 0x000000585f777210 */ /* 0x000fc60007f3e0ff */
[----:B------:R-:W-:Y:S01]  /*34d50*/  IMAD.X R108, R103, 0x1, R108, P5 ;  /* 0x00000001676c7824 */ /* 0x000fe200028e066c */
[----:B------:R-:W-:Y:S01]  /*34d60*/  IADD3 R105, P5, P6, R94, R96, R105 ;  /* 0x000000605e697210 */ /* 0x000fe20007ebe069 */
[----:B------:R-:W-:Y:S02]  /*34d70*/  IMAD.X R99, RZ, RZ, RZ, P3 ;  /* 0x000000ffff637224 */ /* 0x000fe400018e06ff */
[----:B------:R-:W-:Y:S01]  /*34d80*/  IMAD.WIDE.U32 R90, R46, R46, RZ ;  /* 0x0000002e2e5a7225 */ /* 0x000fe200078e00ff */
[----:B------:R-:W-:Y:S02]  /*34d90*/  ISETP.GE.U32.AND.EX P4, PT, R108, R103, PT, P4 ;  /* 0x000000676c00720c */ /* 0x000fe40003f86140 */
[----:B------:R-:W-:Y:S01]  /*34da0*/  IADD3.X R116, PT, PT, R119, R97, RZ, P5, P6 ;  /* 0x0000006177747210 */ /* 0x000fe20002fec4ff */
[----:B------:R-:W-:Y:S01]  /*34db0*/  IMAD.WIDE.U32 R92, P3, R46, R50, R92 ;  /* 0x000000322e5c7225 */ /* 0x000fe2000786005c */
[----:B------:R-:W-:Y:S02]  /*34dc0*/  IADD3 R97, P6, PT, R105, R90, RZ ;  /* 0x0000005a69617210 */ /* 0x000fe40007fde0ff */
[----:B------:R-:W-:Y:S01]  /*34dd0*/  SEL R109, RZ, 0x1, P4 ;  /* 0x00000001ff6d7807 */ /* 0x000fe20002000000 */
[----:B------:R-:W-:Y:S01]  /*34de0*/  IMAD.MOV.U32 R98, RZ, RZ, R55 ;  /* 0x000000ffff627224 */ /* 0x000fe200078e0037 */
[----:B------:R-:W-:Y:S01]  /*34df0*/  IADD3 R59, P5, PT, R91, R92, RZ ;  /* 0x0000005c5b3b7210 */ /* 0x000fe20007fbe0ff */
[----:B------:R-:W-:Y:S01]  /*34e00*/  IMAD.X R91, RZ, RZ, RZ, P3 ;  /* 0x000000ffff5b7224 */ /* 0x000fe200018e06ff */
[----:B------:R-:W-:Y:S01]  /*34e10*/  ISETP.GE.U32.AND P4, PT, R97, R90, PT ;  /* 0x0000005a6100720c */ /* 0x000fe20003f86070 */
[----:B------:R-:W-:-:S04]  /*34e20*/  IMAD.WIDE.U32.X R98, R50, R49, R98, P2 ;  /* 0x0000003132627225 */ /* 0x000fc800010e0462 */
[----:B------:R-:W-:Y:S01]  /*34e30*/  IMAD.X R117, R59, 0x1, R116, P6 ;  /* 0x000000013b757824 */ /* 0x000fe200030e0674 */
[----:B------:R-:W-:Y:S01]  /*34e40*/  IADD3 R109, P2, P6, R97, R98, R109 ;  /* 0x00000062616d7210 */ /* 0x000fe20007e5e06d */
[----:B------:R-:W-:-:S03]  /*34e50*/  IMAD.WIDE.U32 R54, R57, R62, RZ ;  /* 0x0000003e39367225 */ /* 0x000fc600078e00ff */
[C---:B------:R-:W-:Y:S01]  /*34e60*/  IADD3.X R112, PT, PT, R117.reuse, R99, RZ, P2, P6 ;  /* 0x0000006375707210 */ /* 0x040fe200017ec4ff */
[----:B------:R-:W-:Y:S01]  /*34e70*/  IMAD.MOV.U32 R90, RZ, RZ, R93 ;  /* 0x000000ffff5a7224 */ /* 0x000fe200078e005d */
[----:B------:R-:W-:Y:S01]  /*34e80*/  ISETP.NE.U32.AND P6, PT, R106, RZ, PT ;  /* 0x000000ff6a00720c */ /* 0x000fe20003fc5070 */
[C---:B------:R-:W-:Y:S01]  /*34e90*/  IMAD.WIDE.U32 R54, P2, R58.reuse, R63, R54 ;  /* 0x0000003f3a367225 */ /* 0x040fe20007840036 */
[----:B------:R-:W-:Y:S02]  /*34ea0*/  ISETP.GE.U32.AND.EX P4, PT, R117, R59, PT, P4 ;  /* 0x0000003b7500720c */ /* 0x000fe40003f86140 */
[----:B------:R-:W-:Y:S01]  /*34eb0*/  ISETP.NE.AND.EX P3, PT, R121, RZ, PT, P6 ;  /* 0x000000ff7900720c */ /* 0x000fe20003f65360 */
[----:B------:R-:W-:-:S04]  /*34ec0*/  IMAD.WIDE.U32 R58, R58, R62, RZ ;  /* 0x0000003e3a3a7225 */ /* 0x000fc800078e00ff */
[----:B------:R-:W-:Y:S01]  /*34ed0*/  IMAD.X R99, RZ, RZ, RZ, P2 ;  /* 0x000000ffff637224 */ /* 0x000fe200010e06ff */
[----:B------:R-:W-:Y:S02]  /*34ee0*/  ISETP.GE.U32.AND P2, PT, R109, R97, PT ;  /* 0x000000616d00720c */ /* 0x000fe40003f46070 */
        /* <DEDUP_REMOVED lines=16> */
.L_x_248:
[----:B------:R-:W-:Y:S01]  /*34ff0*/  IMAD.MOV.U32 R54, RZ, RZ, R55 ;  /* 0x000000ffff367224 */ /* 0x000fe200078e0037 */
[----:B------:R-:W-:Y:S01]  /*35000*/  IADD3 R107, P3, PT, R107, R58, RZ ;  /* 0x0000003a6b6b7210 */ /* 0x000fe20007f7e0ff */
[----:B------:R-:W-:Y:S01]  /*35010*/  IMAD.MOV.U32 R55, RZ, RZ, R99 ;  /* 0x000000ffff377224 */ /* 0x000fe200078e0063 */
[----:B------:R-:W-:Y:S01]  /*35020*/  ISETP.GE.U32.AND.EX P2, PT, R112, R117, PT, P2 ;  /* 0x000000757000720c */ /* 0x000fe20003f46120 */
[----:B------:R-:W-:Y:S01]  /*35030*/  IMAD.WIDE.U32 R92, R110, R70, RZ ;  /* 0x000000466e5c7225 */ /* 0x000fe200078e00ff */
[----:B------:R-:W-:Y:S02]  /*35040*/  P2R R106, PR, RZ, 0x1 ;  /* 0x00000001ff6a7803 */ /* 0x000fe40000000000 */
[----:B------:R-:W-:Y:S01]  /*35050*/  SEL R59, RZ, 0x1, P2 ;  /* 0x00000001ff3b7807 */ /* 0x000fe20001000000 */
[----:B------:R-:W-:Y:S01]  /*35060*/  IMAD.WIDE.U32.X R54, R57, R63, R54, P6 ;  /* 0x0000003f39367225 */ /* 0x000fe200030e0436 */
[C---:B------:R-:W-:Y:S02]  /*35070*/  ISETP.GE.U32.AND P6, PT, R107.reuse, R58, PT ;  /* 0x0000003a6b00720c */ /* 0x040fe40003fc6070 */
[----:B------:R-:W-:Y:S01]  /*35080*/  SEL R58, RZ, 0x1, P4 ;  /* 0x00000001ff3a7807 */ /* 0x000fe20002000000 */
[----:B------:R-:W-:Y:S01]  /*35090*/  IMAD.X R97, R100, 0x1, R96, P3 ;  /* 0x0000000164617824 */ /* 0x000fe200018e0660 */
[----:B------:R-:W-:Y:S01]  /*350a0*/  IADD3 R107, P3, PT, R107, R104, RZ ;  /* 0x000000686b6b7210 */ /* 0x000fe20007f7e0ff */
[----:B------:R-:W-:Y:S01]  /*350b0*/  IMAD R57, R111, R70, RZ ;  /* 0x000000466f397224 */ /* 0x000fe200078e02ff */
[----:B------:R-:W-:Y:S01]  /*350c0*/  LOP3.LUT R2, R2, 0xfffffff7, RZ, 0xc0, !PT ;  /* 0xfffffff702027812 */ /* 0x000fe200078ec0ff */
[----:B------:R-:W-:Y:S01]  /*350d0*/  IMAD.WIDE.U32.X R90, R50, R50, R90, P5 ;  /* 0x00000032325a7225 */ /* 0x000fe200028e045a */
[----:B------:R-:W-:-:S02]  /*350e0*/  ISETP.GE.U32.AND P2, PT, R107, R104, PT ;  /* 0x000000686b00720c */ /* 0x000fc40003f46070 */
[C---:B------:R-:W-:Y:S01]  /*350f0*/  ISETP.GE.U32.AND.EX P6, PT, R97.reuse, R96, PT, P6 ;  /* 0x000000606100720c */ /* 0x040fe20003fc6160 */
[----:B------:R-:W-:Y:S01]  /*35100*/  IMAD R117, R110, R71, R57 ;  /* 0x000000476e757224 */ /* 0x000fe200078e0239 */
[----:B------:R-:W-:Y:S01]  /*35110*/  P2R R103, PR, RZ, 0x2 ;  /* 0x00000002ff677803 */ /* 0x000fe20000000000 */
[----:B------:R-:W-:Y:S01]  /*35120*/  IMAD.X R57, R97, 0x1, R114, P3 ;  /* 0x0000000161397824 */ /* 0x000fe200018e0672 */
[----:B------:R-:W-:Y:S01]  /*35130*/  IADD3 R104, P3, P4, R59, R90, R58 ;  /* 0x0000005a3b687210 */ /* 0x000fe20007c7e03a */
[----:B------:R-:W-:Y:S01]  /*35140*/  IMAD.IADD R117, R93, 0x1, R117 ;  /* 0x000000015d757824 */ /* 0x000fe200078e0275 */
[----:B------:R-:W-:Y:S01]  /*35150*/  SEL R90, RZ, 0x1, P6 ;  /* 0x00000001ff5a7807 */ /* 0x000fe20003000000 */
[----:B------:R-:W-:Y:S01]  /*35160*/  IMAD.WIDE.U32 R58, R92, R68, RZ ;  /* 0x000000445c3a7225 */ /* 0x000fe200078e00ff */
[----:B------:R-:W-:Y:S02]  /*35170*/  ISETP.GE.U32.AND.EX P2, PT, R57, R114, PT, P2 ;  /* 0x000000723900720c */ /* 0x000fe40003f46120 */
[----:B------:R-:W-:Y:S01]  /*35180*/  IADD3.X R114, PT, PT, RZ, R91, RZ, P3, P4 ;  /* 0x0000005bff727210 */ /* 0x000fe20001fe84ff */
[----:B------:R-:W-:Y:S01]  /*35190*/  IMAD.WIDE.U32 R96, R117, R68, RZ ;  /* 0x0000004475607225 */ /* 0x000fe200078e00ff */
[----:B------:R-:W-:-:S02]  /*351a0*/  SEL R121, RZ, 0x1, P2 ;  /* 0x00000001ff797807 */ /* 0x000fc40001000000 */
[----:B------:R-:W-:Y:S02]  /*351b0*/  LOP3.LUT R99, RZ, R58, RZ, 0x33, !PT ;  /* 0x0000003aff637212 */ /* 0x000fe400078e33ff */
[----:B------:R-:W-:Y:S01]  /*351c0*/  IADD3 R121, P3, P5, R121, R54, R90 ;  /* 0x0000003679797210 */ /* 0x000fe20007d7e05a */
[----:B------:R-:W-:Y:S01]  /*351d0*/  IMAD.WIDE.U32 R96, P4, R92, R69, R96 ;  /* 0x000000455c607225 */ /* 0x000fe20007880060 */
[----:B------:R-:W-:Y:S02]  /*351e0*/  ISETP.GT.U32.AND P2, PT, R110, R99, PT ;  /* 0x000000636e00720c */ /* 0x000fe40003f44070 */
[----:B------:R-:W-:Y:S01]  /*351f0*/  IADD3.X R127, PT, PT, RZ, R55, RZ, P3, P5 ;  /* 0x00000037ff7f7210 */ /* 0x000fe20001fea4ff */
[----:B------:R-:W-:Y:S01]  /*35200*/  IMAD.WIDE.U32 R90, R49, R47, RZ ;  /* 0x0000002f315a7225 */ /* 0x000fe200078e00ff */
[----:B------:R-:W-:-:S03]  /*35210*/  IADD3 R54, P3, PT, R59, R96, RZ ;  /* 0x000000603b367210 */ /* 0x000fc60007f7e0ff */
[----:B------:R-:W-:-:S04]  /*35220*/  IMAD.WIDE.U32 R98, R45, R47, RZ ;  /* 0x0000002f2d627225 */ /* 0x000fc800078e00ff */
[----:B------:R-:W-:Y:S01]  /*35230*/  IMAD.WIDE.U32 R58, P6, R51, R45, R90 ;  /* 0x0000002d333a7225 */ /* 0x000fe200078c005a */
[----:B------:R-:W-:-:S03]  /*35240*/  LOP3.LUT R90, RZ, R54, RZ, 0x33, !PT ;  /* 0x00000036ff5a7212 */ /* 0x000fc600078e33ff */
[-C--:B------:R-:W-:Y:S01]  /*35250*/  IMAD.WIDE.U32 R54, R50, R47.reuse, RZ ;  /* 0x0000002f32367225 */ /* 0x080fe200078e00ff */
[----:B------:R-:W-:Y:S02]  /*35260*/  IADD3 RZ, P5, PT, R99, R58, RZ ;  /* 0x0000003a63ff7210 */ /* 0x000fe40007fbe0ff */
[----:B------:R-:W-:Y:S01]  /*35270*/  ISETP.GT.U32.AND.EX P2, PT, R111, R90, PT, P2 ;  /* 0x0000005a6f00720c */ /* 0x000fe20003f44120 */
[----:B------:R-:W-:Y:S02]  /*35280*/  IMAD.X R99, RZ, RZ, RZ, P4 ;  /* 0x000000ffff637224 */ /* 0x000fe400020e06ff */
[----:B------:R-:W-:Y:S01]  /*35290*/  IMAD.MOV.U32 R98, RZ, RZ, R97 ;  /* 0x000000ffff627224 */ /* 0x000fe200078e0061 */
[----:B------:R-:W-:Y:S01]  /*352a0*/  SEL R111, RZ, 0x1, !P2 ;  /* 0x00000001ff6f7807 */ /* 0x000fe20005000000 */
[----:B------:R-:W-:Y:S01]  /*352b0*/  IMAD.WIDE.U32 R90, R46, R47, RZ ;  /* 0x0000002f2e5a7225 */ /* 0x000fe200078e00ff */
[----:B------:R-:W-:-:S03]  /*352c0*/  ISETP.GE.U32.AND P2, PT, R105, R94, PT ;  /* 0x0000005e6900720c */ /* 0x000fc60003f46070 */
[----:B------:R-:W-:Y:S01]  /*352d0*/  IMAD.WIDE.U32 R54, P4, R51, R46, R54 ;  /* 0x0000002e33367225 */ /* 0x000fe20007880036 */
[----:B------:R-:W-:-:S03]  /*352e0*/  ISETP.GE.U32.AND.EX P2, PT, R116, R119, PT, P2 ;  /* 0x000000777400720c */ /* 0x000fc60003f46120 */
[----:B------:R-:W-:Y:S01]  /*352f0*/  IMAD.WIDE.U32 R96, R52, R45, RZ ;  /* 0x0000002d34607225 */ /* 0x000fe200078e00ff */
[----:B------:R-:W-:-:S03]  /*35300*/  SEL R123, RZ, 0x1, P2 ;  /* 0x00000001ff7b7807 */ /* 0x000fc60001000000 */
[----:B------:R-:W-:Y:S01]  /*35310*/  IMAD.WIDE.U32.X R98, R117, R69, R98, P3 ;  /* 0x0000004575627225 */ /* 0x000fe200018e0462 */
[----:B------:R-:W-:-:S03]  /*35320*/  IADD3 RZ, P3, PT, R91, R54, RZ ;  /* 0x000000365bff7210 */ /* 0x000fc60007f7e0ff */
[----:B------:R-:W-:Y:S01]  /*35330*/  IMAD.X R91, RZ, RZ, RZ, P6 ;  /* 0x000000ffff5b7224 */ /* 0x000fe200030e06ff */
[----:B------:R-:W-:Y:S01]  /*35340*/  IADD3 R118, P6, PT, R111, R98, RZ ;  /* 0x000000626f767210 */ /* 0x000fe20007fde0ff */
[----:B------:R-:W-:-:S04]  /*35350*/  IMAD.WIDE.U32 R96, P0, R48, R49, R96 ;  /* 0x0000003130607225 */ /* 0x000fc80007800060 */
[----:B------:R-:W-:Y:S02]  /*35360*/  IMAD.MOV.U32 R90, RZ, RZ, R59 ;  /* 0x000000ffff5a7224 */ /* 0x000fe400078e003b */
[----:B------:R-:W-:Y:S02]  /*35370*/  IMAD.X R137, RZ, RZ, R99, P6 ;  /* 0x000000ffff897224 */ /* 0x000fe400030e0663 */
[----:B------:R-:W-:-:S04]  /*35380*/  IMAD.WIDE.U32 R98, R48, R45, RZ ;  /* 0x0000002d30627225 */ /* 0x000fc800078e00ff */
[----:B------:R-:W-:Y:S01]  /*35390*/  IMAD.WIDE.U32.X R110, R51, R49, R90, P5 ;  /* 0x00000031336e7225 */ /* 0x000fe200028e045a */
[----:B------:R-:W-:-:S03]  /*353a0*/  @P0 LOP3.LUT R2, R2, 0x8, RZ, 0xfc, !PT ;  /* 0x0000000802020812 */ /* 0x000fc600078efcff */
[----:B------:R-:W-:Y:S01]  /*353b0*/  IMAD.WIDE.U32 R90, R92, R66, RZ ;  /* 0x000000425c5a7225 */ /* 0x000fe200078e00ff */
[----:B------:R-:W-:-:S03]  /*353c0*/  LOP3.LUT R2, R2, 0xfffffffb, RZ, 0xc0, !PT ;  /* 0xfffffffb02027812 */ /* 0x000fc600078ec0ff */
[----:B------:R-:W-:Y:S01]  /*353d0*/  IMAD.X R59, RZ, RZ, RZ, P4 ;  /* 0x000000ffff3b7224 */ /* 0x000fe200020e06ff */
[----:B------:R-:W-:Y:S01]  /*353e0*/  IADD3 R123, P4, P5, R98, R110, R123 ;  /* 0x0000006e627b7210 */ /* 0x000fe20007d9e07b */
[----:B------:R-:W-:Y:S01]  /*353f0*/  IMAD.MOV.U32 R58, RZ, RZ, R55 ;  /* 0x000000ffff3a7224 */ /* 0x000fe200078e0037 */
[----:B------:R-:W-:Y:S01]  /*35400*/  IADD3 R110, P2, PT, R99, R96, RZ ;  /* 0x00000060636e7210 */ /* 0x000fe20007f5e0ff */
[----:B------:R-:W-:Y:S01]  /*35410*/  IMAD.WIDE.U32 R54, R117, R66, RZ ;  /* 0x0000004275367225 */ /* 0x000fe200078e00ff */
[----:B------:R-:W-:Y:S02]  /*35420*/  IADD3 R133, P0, PT, R101, R90, RZ ;  /* 0x0000005a65857210 */ /* 0x000fe40007f1e0ff */
[----:B------:R-:W-:Y:S01]  /*35430*/  IADD3.X R125, PT, PT, R110, R111, RZ, P4, P5 ;  /* 0x0000006f6e7d7210 */ /* 0x000fe200027ea4ff */
[----:B------:R-:W-:-:S04]  /*35440*/  IMAD.WIDE.U32.X R58, R51, R50, R58, P3 ;  /* 0x00000032333a7225 */ /* 0x000fc800018e043a */
[----:B------:R-:W-:-:S04]  /*35450*/  IMAD.WIDE.U32 R54, P4, R92, R67, R54 ;  /* 0x000000435c367225 */ /* 0x000fc80007880036 */
[----:B------:R-:W-:Y:S01]  /*35460*/  IMAD.MOV.U32 R100, RZ, RZ, R55 ;  /* 0x000000ffff647224 */ /* 0x000fe200078e0037 */
[----:B------:R-:W-:Y:S01]  /*35470*/  IADD3 R135, P1, PT, R91, R54, RZ ;  /* 0x000000365b877210 */ /* 0x000fe20007f3e0ff */
[----:B------:R-:W-:Y:S01]  /*35480*/  IMAD.WIDE.U32 R54, R51, R46, RZ ;  /* 0x0000002e33367225 */ /* 0x000fe200078e00ff */
[----:B------:R-:W-:Y:S02]  /*35490*/  @P0 LOP3.LUT R2, R2, 0x4, RZ, 0xfc, !PT ;  /* 0x0000000402020812 */ /* 0x000fe400078efcff */
[----:B------:R-:W-:Y:S01]  /*354a0*/  ISETP.GE.U32.AND P0, PT, R133, R90, PT ;  /* 0x0000005a8500720c */ /* 0x000fe20003f06070 */
[----:B------:R-:W-:-:S04]  /*354b0*/  IMAD.WIDE.U32 R90, R47, R46, RZ ;  /* 0x0000002e2f5a7225 */ /* 0x000fc800078e00ff */
[----:B------:R-:W-:Y:S01]  /*354c0*/  IMAD.WIDE.U32 R54, P3, R47, R50, R54 ;  /* 0x000000322f367225 */ /* 0x000fe20007860036 */
[----:B------:R-:W-:-:S03]  /*354d0*/  IADD3 R105, P5, PT, R123, R90, RZ ;  /* 0x0000005a7b697210 */ /* 0x000fc60007fbe0ff */
[----:B------:R-:W-:Y:S01]  /*354e0*/  IMAD.X R101, RZ, RZ, RZ, P4 ;  /* 0x000000ffff657224 */ /* 0x000fe200020e06ff */
[----:B------:R-:W-:Y:S01]  /*354f0*/  IADD3 R116, P4, PT, R91, R54, RZ ;  /* 0x000000365b747210 */ /* 0x000fe20007f9e0ff */
[----:B------:R-:W-:Y:S01]  /*35500*/  IMAD.WIDE.U32.X R100, R117, R67, R100, P1 ;  /* 0x0000004375647225 */ /* 0x000fe200008e0464 */
[----:B------:R-:W-:-:S03]  /*35510*/  ISETP.NE.AND P1, PT, R103, RZ, PT ;  /* 0x000000ff6700720c */ /* 0x000fc60003f25270 */
[----:B------:R-:W-:Y:S01]  /*35520*/  IMAD.X R131, R116, 0x1, R125, P5 ;  /* 0x0000000174837824 */ /* 0x000fe200028e067d */
[----:B------:R-:W-:-:S04]  /*35530*/  IADD3 R111, P5, PT, R105, R104, RZ ;  /* 0x00000068696f7210 */ /* 0x000fc80007fbe0ff */
[----:B------:R-:W-:Y:S01]  /*35540*/  ISETP.GE.U32.AND P6, PT, R111, R105, PT ;  /* 0x000000696f00720c */ /* 0x000fe20003fc6070 */
[----:B------:R-:W-:Y:S01]  /*35550*/  IMAD.X R129, R131, 0x1, R114, P5 ;  /* 0x0000000183817824 */ /* 0x000fe200028e0672 */
[----:B------:R-:W-:-:S04]  /*35560*/  ISETP.GE.U32.AND P5, PT, R105, R90, PT ;  /* 0x0000005a6900720c */ /* 0x000fc80003fa6070 */
[----:B------:R-:W-:Y:S02]  /*35570*/  ISETP.GE.U32.AND.EX P5, PT, R131, R116, PT, P5 ;  /* 0x000000748300720c */ /* 0x000fe40003fa6150 */
[----:B------:R-:W-:Y:S02]  /*35580*/  ISETP.GE.U32.AND.EX P6, PT, R129, R131, PT, P6 ;  /* 0x000000838100720c */ /* 0x000fe40003fc6160 */
[----:B------:R-:W-:Y:S02]  /*35590*/  SEL R104, RZ, 0x1, P5 ;  /* 0x00000001ff687807 */ /* 0x000fe40002800000 */
[----:B------:R-:W-:-:S04]  /*355a0*/  SEL R105, RZ, 0x1, P6 ;  /* 0x00000001ff697807 */ /* 0x000fc80003000000 */
[----:B------:R-:W-:-:S04]  /*355b0*/  IADD3 R105, P5, P6, R105, R58, R104 ;  /* 0x0000003a69697210 */ /* 0x000fc80007ebe068 */
[----:B------:R-:W-:Y:S02]  /*355c0*/  IADD3.X R104, PT, PT, RZ, R59, RZ, P5, P6 ;  /* 0x0000003bff687210 */ /* 0x000fe40002fec4ff */
[----:B------:R-:W-:-:S05]  /*355d0*/  LOP3.LUT P6, RZ, R2, 0x4, RZ, 0xc0, !PT ;  /* 0x0000000402ff7812 */ /* 0x000fca00078cc0ff */
[----:B------:R-:W-:-:S05]  /*355e0*/  IMAD.X R102, R135, 0x1, R102, P6 ;  /* 0x0000000187667824 */ /* 0x000fca00030e0666 */
[----:B------:R-:W-:Y:S02]  /*355f0*/  ISETP.GE.U32.AND.EX P5, PT, R102, R135, PT, P0 ;  /* 0x000000876600720c */ /* 0x000fe40003fa6100 */
[----:B------:R-:W-:Y:S02]  /*35600*/  ISETP.NE.AND P0, PT, R106, RZ, PT ;  /* 0x000000ff6a00720c */ /* 0x000fe40003f05270 */
        /* <DEDUP_REMOVED lines=8> */
[----:B------:R-:W-:-:S04]  /*35690*/  ISETP.NE.U32.AND P5, PT, R121, RZ, PT ;  /* 0x000000ff7900720c */ /* 0x000fc80003fa5070 */
[----:B------:R-:W-:-:S13]  /*356a0*/  ISETP.NE.AND.EX P5, PT, R127, RZ, PT, P5 ;  /* 0x000000ff7f00720c */ /* 0x000fda0003fa5350 */
[----:B------:R-:W-:Y:S05]  /*356b0*/  @!P5 BRA `(.L_x_249) ;  /* 0x000000000024d947 */ /* 0x000fea0003800000 */
        /* <DEDUP_REMOVED lines=9> */
.L_x_249:
[----:B------:R-:W-:Y:S01]  /*35750*/  IADD3 R109, P5, PT, R109, R94, RZ ;  /* 0x0000005e6d6d7210 */ /* 0x000fe20007fbe0ff */
[----:B------:R-:W-:Y:S02]  /*35760*/  IMAD.X R95, RZ, RZ, RZ, P0 ;  /* 0x000000ffff5f7224 */ /* 0x000fe400000e06ff */
[----:B------:R-:W-:Y:S01]  /*35770*/  IMAD.WIDE.U32 R102, R117, R64, RZ ;  /* 0x0000004075667225 */ /* 0x000fe200078e00ff */
[----:B------:R-:W-:-:S03]  /*35780*/  ISETP.GE.U32.AND P0, PT, R109, R94, PT ;  /* 0x0000005e6d00720c */ /* 0x000fc60003f06070 */
[----:B------:R-:W-:Y:S02]  /*35790*/  IMAD.X R54, R112, 0x1, R119, P5 ;  /* 0x0000000170367824 */ /* 0x000fe400028e0677 */
[----:B------:R-:W-:Y:S02]  /*357a0*/  IMAD.MOV.U32 R94, RZ, RZ, R89 ;  /* 0x000000ffff5e7224 */ /* 0x000fe400078e0059 */
[----:B------:R-:W-:Y:S01]  /*357b0*/  IMAD.WIDE.U32 R102, P5, R92, R65, R102 ;  /* 0x000000415c667225 */ /* 0x000fe200078a0066 */
[----:B------:R-:W-:-:S03]  /*357c0*/  ISETP.GE.U32.AND.EX P0, PT, R54, R119, PT, P0 ;  /* 0x000000773600720c */ /* 0x000fc60003f06100 */
[----:B------:R-:W-:Y:S01]  /*357d0*/  IMAD.WIDE.U32.X R94, R51, R49, R94, P1 ;  /* 0x00000031335e7225 */ /* 0x000fe200008e045e */
[----:B------:R-:W-:Y:S02]  /*357e0*/  IADD3 R61, P1, PT, R111, R90, RZ ;  /* 0x0000005a6f3d7210 */ /* 0x000fe40007f3e0ff */
[----:B------:R-:W-:Y:S01]  /*357f0*/  SEL R111, RZ, 0x1, P0 ;  /* 0x00000001ff6f7807 */ /* 0x000fe20000000000 */
[----:B------:R-:W-:-:S04]  /*35800*/  IMAD.WIDE.U32 R88, R92, R64, RZ ;  /* 0x000000405c587225 */ /* 0x000fc800078e00ff */
[----:B------:R-:W-:Y:S01]  /*35810*/  IMAD.X R93, R129, 0x1, R116, P1 ;  /* 0x00000001815d7824 */ /* 0x000fe200008e0674 */
[----:B------:R-:W-:Y:S01]  /*35820*/  IADD3 R111, P0, P1, R61, R94, R111 ;  /* 0x0000005e3d6f7210 */ /* 0x000fe2000791e06f */
[----:B------:R-:W-:Y:S01]  /*35830*/  IMAD.X R101, RZ, RZ, RZ, P5 ;  /* 0x000000ffff657224 */ /* 0x000fe200028e06ff */
[----:B------:R-:W-:Y:S01]  /*35840*/  IADD3 R58, P5, PT, R89, R102, RZ ;  /* 0x00000066593a7210 */ /* 0x000fe20007fbe0ff */
[----:B------:R-:W-:Y:S01]  /*35850*/  IMAD.MOV.U32 R100, RZ, RZ, R103 ;  /* 0x000000ffff647224 */ /* 0x000fe200078e0067 */
[----:B------:R-:W-:Y:S01]  /*35860*/  IADD3.X R99, PT, PT, R93, R95, RZ, P0, P1 ;  /* 0x0000005f5d637210 */ /* 0x000fe200007e24ff */
[----:B------:R-:W-:Y:S01]  /*35870*/  IMAD.X R89, RZ, RZ, RZ, P3 ;  /* 0x000000ffff597224 */ /* 0x000fe200018e06ff */
[----:B------:R-:W-:Y:S01]  /*35880*/  IADD3 R107, P0, PT, R107, R88, RZ ;  /* 0x000000586b6b7210 */ /* 0x000fe20007f1e0ff */
[----:B------:R-:W-:Y:S01]  /*35890*/  IMAD.WIDE.U32 R102, R49, R48, RZ ;  /* 0x0000003031667225 */ /* 0x000fe200078e00ff */
[----:B------:R-:W-:Y:S02]  /*358a0*/  ISETP.GE.U32.AND P1, PT, R61, R90, PT ;  /* 0x0000005a3d00720c */ /* 0x000fe40003f26070 */
[----:B------:R-:W-:Y:S01]  /*358b0*/  ISETP.GE.U32.AND P3, PT, R111, R61, PT ;  /* 0x0000003d6f00720c */ /* 0x000fe20003f66070 */
[----:B------:R-:W-:Y:S01]  /*358c0*/  IMAD.WIDE.U32.X R90, R117, R65, R100, P5 ;  /* 0x00000041755a7225 */ /* 0x000fe200028e0464 */
[----:B------:R-:W-:-:S02]  /*358d0*/  ISETP.GE.U32.AND P5, PT, R107, R88, PT ;  /* 0x000000586b00720c */ /* 0x000fc40003fa6070 */
[----:B------:R-:W-:Y:S01]  /*358e0*/  ISETP.GE.U32.AND.EX P1, PT, R93, R116, PT, P1 ;  /* 0x000000745d00720c */ /* 0x000fe20003f26110 */
[----:B------:R-:W-:Y:S01]  /*358f0*/  IMAD.X R57, R58, 0x1, R57, P0 ;  /* 0x000000013a397824 */ /* 0x000fe200000e0639 */
[----:B------:R-:W-:Y:S01]  /*35900*/  IADD3 R61, P0, PT, R107, R114, RZ ;  /* 0x000000726b3d7210 */ /* 0x000fe20007f1e0ff */
[----:B------:R-:W-:Y:S01]  /*35910*/  IMAD.MOV.U32 R88, RZ, RZ, R55 ;  /* 0x000000ffff587224 */ /* 0x000fe200078e0037 */
[----:B------:R-:W-:Y:S01]  /*35920*/  ISETP.GE.U32.AND.EX P3, PT, R99, R93, PT, P3 ;  /* 0x0000005d6300720c */ /* 0x000fe20003f66130 */
[----:B------:R-:W-:Y:S01]  /*35930*/  IMAD.WIDE.U32 R94, R45, R48, RZ ;  /* 0x000000302d5e7225 */ /* 0x000fe200078e00ff */
[C---:B------:R-:W-:Y:S02]  /*35940*/  ISETP.GE.U32.AND.EX P5, PT, R57.reuse, R58, PT, P5 ;  /* 0x0000003a3900720c */ /* 0x040fe40003fa6150 */
[----:B------:R-:W-:Y:S01]  /*35950*/  SEL R55, RZ, 0x1, P3 ;  /* 0x00000001ff377807 */ /* 0x000fe20001800000 */
[----:B------:R-:W-:Y:S01]  /*35960*/  IMAD.X R58, R57, 0x1, R118, P0 ;  /* 0x00000001393a7824 */ /* 0x000fe200000e0676 */
[----:B------:R-:W-:Y:S01]  /*35970*/  ISETP.GE.U32.AND P0, PT, R61, R114, PT ;  /* 0x000000723d00720c */ /* 0x000fe20003f06070 */
[----:B------:R-:W-:Y:S01]  /*35980*/  IMAD.WIDE.U32.X R88, R51, R50, R88, P4 ;  /* 0x0000003233587225 */ /* 0x000fe200020e0458 */
[----:B------:R-:W-:-:S02]  /*35990*/  SEL R57, RZ, 0x1, P1 ;  /* 0x00000001ff397807 */ /* 0x000fc40000800000 */
[----:B------:R-:W-:Y:S01]  /*359a0*/  ISETP.GE.U32.AND P1, PT, R123, R98, PT ;  /* 0x000000627b00720c */ /* 0x000fe20003f26070 */
[----:B------:R-:W-:Y:S01]  /*359b0*/  IMAD.WIDE.U32 R102, P4, R52, R45, R102 ;  /* 0x0000002d34667225 */ /* 0x000fe20007880066 */
[----:B------:R-:W-:Y:S02]  /*359c0*/  ISETP.GE.U32.AND.EX P0, PT, R58, R118, PT, P0 ;  /* 0x000000763a00720c */ /* 0x000fe40003f06100 */
[----:B------:R-:W-:Y:S01]  /*359d0*/  ISETP.GE.U32.AND.EX P1, PT, R125, R110, PT, P1 ;  /* 0x0000006e7d00720c */ /* 0x000fe20003f26110 */
[----:B------:R-:W-:Y:S01]  /*359e0*/  IMAD.X R101, RZ, RZ, RZ, P4 ;  /* 0x000000ffff657224 */ /* 0x000fe200020e06ff */
[----:B------:R-:W-:Y:S01]  /*359f0*/  IADD3 RZ, P3, PT, R95, R102, RZ ;  /* 0x000000665fff7210 */ /* 0x000fe20007f7e0ff */
[----:B------:R-:W-:Y:S01]  /*35a00*/  IMAD.WIDE.U32 R94, R52, R46, RZ ;  /* 0x0000002e345e7225 */ /* 0x000fe200078e00ff */
[----:B------:R-:W-:Y:S02]  /*35a10*/  SEL R93, RZ, 0x1, P0 ;  /* 0x00000001ff5d7807 */ /* 0x000fe40000000000 */
[----:B------:R-:W-:Y:S01]  /*35a20*/  IADD3 R125, P0, P4, R55, R88, R57 ;  /* 0x00000058377d7210 */ /* 0x000fe20007c1e039 */
[----:B------:R-:W-:Y:S01]  /*35a30*/  IMAD.MOV.U32 R100, RZ, RZ, R103 ;  /* 0x000000ffff647224 */ /* 0x000fe200078e0067 */
[----:B------:R-:W-:Y:S01]  /*35a40*/  SEL R96, RZ, 0x1, P5 ;  /* 0x00000001ff607807 */ /* 0x000fe20002800000 */
[----:B------:R-:W-:Y:S01]  /*35a50*/  IMAD.WIDE.U32 R102, R117, R62, RZ ;  /* 0x0000003e75667225 */ /* 0x000fe200078e00ff */
[----:B------:R-:W-:-:S02]  /*35a60*/  IADD3.X R112, PT, PT, RZ, R89, RZ, P0, P4 ;  /* 0x00000059ff707210 */ /* 0x000fc400007e84ff */
[----:B------:R-:W-:Y:S01]  /*35a70*/  IADD3 R55, P4, P5, R93, R90, R96 ;  /* 0x0000005a5d377210 */ /* 0x000fe20007d9e060 */
[C---:B------:R-:W-:Y:S01]  /*35a80*/  IMAD.WIDE.U32 R88, R48.reuse, R46, RZ ;  /* 0x0000002e30587225 */ /* 0x040fe200078e00ff */
[----:B------:R-:W-:Y:S02]  /*35a90*/  SEL R57, RZ, 0x1, P1 ;  /* 0x00000001ff397807 */ /* 0x000fe40000800000 */
[----:B------:R-:W-:Y:S01]  /*35aa0*/  IADD3.X R107, PT, PT, RZ, R91, RZ, P4, P5 ;  /* 0x0000005bff6b7210 */ /* 0x000fe200027ea4ff */
[----:B------:R-:W-:-:S04]  /*35ab0*/  IMAD.WIDE.U32 R94, P0, R48, R50, R94 ;  /* 0x00000032305e7225 */ /* 0x000fc8000780005e */
[----:B------:R-:W-:Y:S01]  /*35ac0*/  IMAD.WIDE.U32.X R100, R52, R49, R100, P3 ;  /* 0x0000003134647225 */ /* 0x000fe200018e0464 */
[----:B------:R-:W-:-:S03]  /*35ad0*/  IADD3 R119, P1, PT, R89, R94, RZ ;  /* 0x0000005e59777210 */ /* 0x000fc60007f3e0ff */
[----:B------:R-:W-:Y:S01]  /*35ae0*/  IMAD.WIDE.U32 R90, R50, R48, RZ ;  /* 0x00000030325a7225 */ /* 0x000fe200078e00ff */
[----:B------:R-:W-:-:S04]  /*35af0*/  IADD3 R96, P3, P4, R88, R100, R57 ;  /* 0x0000006458607210 */ /* 0x000fc80007c7e039 */
[----:B------:R-:W-:Y:S01]  /*35b00*/  IADD3.X R94, PT, PT, R119, R101, RZ, P3, P4 ;  /* 0x00000065775e7210 */ /* 0x000fe20001fe84ff */
[----:B------:R-:W-:-:S04]  /*35b10*/  IMAD.WIDE.U32 R90, P4, R52, R46, R90 ;  /* 0x0000002e345a7225 */ /* 0x000fc8000788005a */
[----:B------:R-:W-:-:S04]  /*35b20*/  IMAD.WIDE.U32 R100, R46, R48, RZ ;  /* 0x000000302e647225 */ /* 0x000fc800078e00ff */
[----:B------:R-:W-:Y:S01]  /*35b30*/  IMAD.WIDE.U32 R102, P3, R92, R63, R102 ;  /* 0x0000003f5c667225 */ /* 0x000fe20007860066 */
[----:B------:R-:W-:-:S03]  /*35b40*/  IADD3 RZ, P5, PT, R101, R90, RZ ;  /* 0x0000005a65ff7210 */ /* 0x000fc60007fbe0ff */
[----:B------:R-:W-:-:S04]  /*35b50*/  IMAD.WIDE.U32 R92, R92, R62, RZ ;  /* 0x0000003e5c5c7225 */ /* 0x000fc800078e00ff */
[----:B------:R-:W-:Y:S02]  /*35b60*/  IMAD.MOV.U32 R100, RZ, RZ, R103 ;  /* 0x000000ffff647224 */ /* 0x000fe400078e0067 */
[----:B------:R-:W-:Y:S01]  /*35b70*/  IMAD.X R101, RZ, RZ, RZ, P3 ;  /* 0x000000ffff657224 */ /* 0x000fe200018e06ff */
[----:B------:R-:W-:Y:S01]  /*35b80*/  IADD3 R57, P3, PT, R93, R102, RZ ;  /* 0x000000665d397210 */ /* 0x000fe20007f7e0ff */
[----:B------:R-:W-:Y:S01]  /*35b90*/  IMAD.X R103, RZ, RZ, RZ, P4 ;  /* 0x000000ffff677224 */ /* 0x000fe200020e06ff */
[----:B------:R-:W-:Y:S01]  /*35ba0*/  IADD3 R105, P4, PT, R96, R105, RZ ;  /* 0x0000006960697210 */ /* 0x000fe20007f9e0ff */
[----:B------:R-:W-:Y:S02]  /*35bb0*/  IMAD.MOV.U32 R102, RZ, RZ, R91 ;  /* 0x000000ffff667224 */ /* 0x000fe400078e005b */
[----:B------:R-:W-:-:S04]  /*35bc0*/  IMAD.WIDE.U32 R90, R51, R47, RZ ;  /* 0x0000002f335a7225 */ /* 0x000fc800078e00ff */
[----:B------:R-:W-:Y:S01]  /*35bd0*/  IMAD.WIDE.U32.X R102, R52, R50, R102, P5 ;  /* 0x0000003234667225 */ /* 0x000fe200028e0466 */
[----:B------:R-:W-:-:S03]  /*35be0*/  ISETP.GE.U32.AND P5, PT, R96, R88, PT ;  /* 0x000000586000720c */ /* 0x000fc60003fa6070 */
[C---:B------:R-:W-:Y:S01]  /*35bf0*/  IMAD.X R127, R94.reuse, 0x1, R104, P4 ;  /* 0x000000015e7f7824 */ /* 0x040fe200020e0668 */
[----:B------:R-:W-:Y:S01]  /*35c00*/  ISETP.GE.U32.AND P4, PT, R105, R96, PT ;  /* 0x000000606900720c */ /* 0x000fe20003f86070 */
[----:B------:R-:W-:Y:S01]  /*35c10*/  IMAD.MOV.U32 R104, RZ, RZ, R97 ;  /* 0x000000ffff687224 */ /* 0x000fe200078e0061 */
[----:B------:R-:W-:Y:S01]  /*35c20*/  ISETP.GE.U32.AND.EX P5, PT, R94, R119, PT, P5 ;  /* 0x000000775e00720c */ /* 0x000fe20003fa6150 */
[----:B------:R-:W-:Y:S01]  /*35c30*/  IMAD.WIDE.U32.X R100, R117, R63, R100, P3 ;  /* 0x0000003f75647225 */ /* 0x000fe200018e0464 */
[----:B------:R-:W-:Y:S02]  /*35c40*/  ISETP.GE.U32.AND.EX P4, PT, R127, R94, PT, P4 ;  /* 0x0000005e7f00720c */ /* 0x000fe40003f86140 */
[----:B------:R-:W-:Y:S02]  /*35c50*/  SEL R89, RZ, 0x1, P5 ;  /* 0x00000001ff597807 */ /* 0x000fe40002800000 */
[----:B------:R-:W-:-:S04]  /*35c60*/  SEL R123, RZ, 0x1, P4 ;  /* 0x00000001ff7b7807 */ /* 0x000fc80002000000 */
[----:B------:R-:W-:-:S04]  /*35c70*/  IADD3 R123, P4, P5, R123, R102, R89 ;  /* 0x000000667b7b7210 */ /* 0x000fc80007d9e059 */
[----:B------:R-:W-:Y:S01]  /*35c80*/  IADD3.X R121, PT, PT, RZ, R103, RZ, P4, P5 ;  /* 0x00000067ff797210 */ /* 0x000fe200027ea4ff */
[----:B------:R-:W-:-:S04]  /*35c90*/  IMAD.WIDE.U32 R90, P4, R47, R51, R90 ;  /* 0x000000332f5a7225 */ /* 0x000fc8000788005a */
[----:B------:R-:W-:-:S03]  /*35ca0*/  IMAD.WIDE.U32 R102, R47, R47, RZ ;  /* 0x0000002f2f667225 */ /* 0x000fc600078e00ff */
[----:B------:R-:W-:Y:S02]  /*35cb0*/  IADD3 R94, P5, PT, R105, R102, RZ ;  /* 0x00000066695e7210 */ /* 0x000fe40007fbe0ff */
[----:B------:R-:W-:-:S05]  /*35cc0*/  IADD3 R96, P6, PT, R103, R90, RZ ;  /* 0x0000005a67607210 */ /* 0x000fca0007fde0ff */
[----:B------:R-:W-:Y:S01]  /*35cd0*/  IMAD.X R127, R96, 0x1, R127, P5 ;  /* 0x00000001607f7824 */ /* 0x000fe200028e067f */
[----:B------:R-:W-:-:S05]  /*35ce0*/  LOP3.LUT P5, RZ, R2, 0x8, RZ, 0xc0, !PT ;  /* 0x0000000802ff7812 */ /* 0x000fca00078ac0ff */
[----:B------:R-:W-:Y:S01]  /*35cf0*/  IMAD.X R105, RZ, RZ, RZ, P5 ;  /* 0x000000ffff697224 */ /* 0x000fe200028e06ff */
[----:B------:R-:W-:Y:S01]  /*35d00*/  IADD3 R89, P5, PT, R94, R125, RZ ;  /* 0x0000007d5e597210 */ /* 0x000fe20007fbe0ff */
[----:B------:R-:W-:-:S03]  /*35d10*/  IMAD.WIDE.U32.X R104, R52, R49, R104, P2 ;  /* 0x0000003134687225 */ /* 0x000fc600010e0468 */
[----:B------:R-:W-:Y:S01]  /*35d20*/  IADD3 R103, P2, PT, R89, R88, RZ ;  /* 0x0000005859677210 */ /* 0x000fe20007f5e0ff */
[----:B------:R-:W-:Y:S01]  /*35d30*/  IMAD.X R90, R127, 0x1, R112, P5 ;  /* 0x000000017f5a7824 */ /* 0x000fe200028e0670 */
[----:B------:R-:W-:Y:S02]  /*35d40*/  IADD3 R111, P5, PT, R111, R98, RZ ;  /* 0x000000626f6f7210 */ /* 0x000fe40007fbe0ff */
[----:B------:R-:W-:Y:S01]  /*35d50*/  ISETP.GE.U32.AND P3, PT, R103, R88, PT ;  /* 0x000000586700720c */ /* 0x000fe20003f66070 */
[----:B------:R-:W-:Y:S02]  /*35d60*/  IMAD.X R125, R90, 0x1, R119, P2 ;  /* 0x000000015a7d7824 */ /* 0x000fe400010e0677 */
[----:B------:R-:W-:Y:S01]  /*35d70*/  IMAD.X R93, R99, 0x1, R110, P5 ;  /* 0x00000001635d7824 */ /* 0x000fe200028e066e */
[----:B------:R-:W-:Y:S01]  /*35d80*/  ISETP.GE.U32.AND P5, PT, R111, R98, PT ;  /* 0x000000626f00720c */ /* 0x000fe20003fa6070 */
[----:B------:R-:W-:Y:S01]  /*35d90*/  IMAD.X R99, RZ, RZ, RZ, P4 ;  /* 0x000000ffff637224 */ /* 0x000fe200020e06ff */
[----:B------:R-:W-:Y:S01]  /*35da0*/  ISETP.GE.U32.AND.EX P3, PT, R125, R119, PT, P3 ;  /* 0x000000777d00720c */ /* 0x000fe20003f66130 */
[----:B------:R-:W-:Y:S01]  /*35db0*/  IMAD.MOV.U32 R98, RZ, RZ, R91 ;  /* 0x000000ffff627224 */ /* 0x000fe200078e005b */
[----:B------:R-:W-:-:S02]  /*35dc0*/  ISETP.GE.U32.AND.EX P5, PT, R93, R110, PT, P5 ;  /* 0x0000006e5d00720c */ /* 0x000fc40003fa6150 */
[----:B------:R-:W-:Y:S02]  /*35dd0*/  SEL R116, RZ, 0x1, P3 ;  /* 0x00000001ff747807 */ /* 0x000fe40001800000 */
[----:B------:R-:W-:-:S04]  /*35de0*/  SEL R110, RZ, 0x1, P5 ;  /* 0x00000001ff6e7807 */ /* 0x000fc80002800000 */
[----:B------:R-:W-:-:S04]  /*35df0*/  IADD3 R110, P2, P5, R103, R104, R110 ;  /* 0x00000068676e7210 */ /* 0x000fc80007d5e06e */
[----:B------:R-:W-:Y:S02]  /*35e00*/  IADD3.X R112, PT, PT, R125, R105, RZ, P2, P5 ;  /* 0x000000697d707210 */ /* 0x000fe400017ea4ff */
[----:B------:R-:W-:Y:S02]  /*35e10*/  ISETP.GE.U32.AND P5, PT, R94, R102, PT ;  /* 0x000000665e00720c */ /* 0x000fe40003fa6070 */
[----:B------:R-:W-:Y:S01]  /*35e20*/  ISETP.GE.U32.AND P2, PT, R89, R94, PT ;  /* 0x0000005e5900720c */ /* 0x000fe20003f46070 */
[----:B------:R-:W-:Y:S01]  /*35e30*/  IMAD.WIDE.U32 R88, R47, R48, RZ ;  /* 0x000000302f587225 */ /* 0x000fe200078e00ff */
[----:B------:R-:W-:Y:S02]  /*35e40*/  ISETP.GE.U32.AND.EX P5, PT, R127, R96, PT, P5 ;  /* 0x000000607f00720c */ /* 0x000fe40003fa6150 */
[----:B------:R-:W-:Y:S01]  /*35e50*/  ISETP.GE.U32.AND.EX P2, PT, R90, R127, PT, P2 ;  /* 0x0000007f5a00720c */ /* 0x000fe20003f46120 */
[----:B------:R-:W-:-:S04]  /*35e60*/  IMAD.WIDE.U32 R96, R51, R48, RZ ;  /* 0x0000003033607225 */ /* 0x000fc800078e00ff */
[----:B------:R-:W-:Y:S01]  /*35e70*/  IMAD.WIDE.U32.X R90, R51, R51, R98, P6 ;  /* 0x00000033335a7225 */ /* 0x000fe200030e0462 */
[----:B------:R-:W-:-:S03]  /*35e80*/  SEL R99, RZ, 0x1, P2 ;  /* 0x00000001ff637807 */ /* 0x000fc60001000000 */
[----:B------:R-:W-:-:S04]  /*35e90*/  IMAD.WIDE.U32 R96, P4, R52, R47, R96 ;  /* 0x0000002f34607225 */ /* 0x000fc80007880060 */
[----:B------:R-:W-:Y:S01]  /*35ea0*/  IMAD.MOV.U32 R88, RZ, RZ, R95 ;  /* 0x000000ffff587224 */ /* 0x000fe200078e005f */
[----:B------:R-:W-:Y:S01]  /*35eb0*/  IADD3 RZ, P6, PT, R89, R96, RZ ;  /* 0x0000006059ff7210 */ /* 0x000fe20007fde0ff */
[----:B------:R-:W-:Y:S01]  /*35ec0*/  IMAD.X R89, RZ, RZ, RZ, P0 ;  /* 0x000000ffff597224 */ /* 0x000fe200000e06ff */
[----:B------:R-:W-:Y:S02]  /*35ed0*/  ISETP.GE.U32.AND P0, PT, R110, R103, PT ;  /* 0x000000676e00720c */ /* 0x000fe40003f06070 */
[----:B------:R-:W-:Y:S01]  /*35ee0*/  SEL R96, RZ, 0x1, P5 ;  /* 0x00000001ff607807 */ /* 0x000fe20002800000 */
[----:B------:R-:W-:Y:S01]  /*35ef0*/  IMAD.WIDE.U32.X R94, R52, R50, R88, P1 ;  /* 0x00000032345e7225 */ /* 0x000fe200008e0458 */
[----:B------:R-:W-:Y:S02]  /*35f00*/  ISETP.GE.U32.AND.EX P0, PT, R112, R125, PT, P0 ;  /* 0x0000007d7000720c */ /* 0x000fe40003f06100 */
[----:B------:R-:W-:Y:S01]  /*35f10*/  IADD3 R96, P2, P5, R99, R90, R96 ;  /* 0x0000005a63607210 */ /* 0x000fe20007d5e060 */
[----:B------:R-:W-:Y:S01]  /*35f20*/  IMAD.WIDE.U32 R98, R52, R47, RZ ;  /* 0x0000002f34627225 */ /* 0x000fe200078e00ff */
[----:B------:R-:W-:-:S02]  /*35f30*/  SEL R89, RZ, 0x1, P0 ;  /* 0x00000001ff597807 */ /* 0x000fc40000000000 */
[----:B------:R-:W-:Y:S02]  /*35f40*/  IADD3.X R102, PT, PT, RZ, R91, RZ, P2, P5 ;  /* 0x0000005bff667210 */ /* 0x000fe400017ea4ff */
[----:B------:R-:W-:Y:S01]  /*35f50*/  IADD3 R116, P0, P1, R89, R94, R116 ;  /* 0x0000005e59747210 */ /* 0x000fe2000791e074 */
[----:B------:R-:W-:-:S03]  /*35f60*/  IMAD.WIDE.U32 R88, R48, R47, RZ ;  /* 0x0000002f30587225 */ /* 0x000fc600078e00ff */
[----:B------:R-:W-:Y:S01]  /*35f70*/  IADD3.X R114, PT, PT, RZ, R95, RZ, P0, P1 ;  /* 0x0000005fff727210 */ /* 0x000fe200007e24ff */
[----:B------:R-:W-:Y:S01]  /*35f80*/  IMAD.WIDE.U32 R90, P2, R48, R51, R98 ;  /* 0x00000033305a7225 */ /* 0x000fe20007840062 */
[----:B------:R-:W-:-:S03]  /*35f90*/  IADD3 R123, P0, PT, R123, R88, RZ ;  /* 0x000000587b7b7210 */ /* 0x000fc60007f1e0ff */
[----:B------:R-:W-:Y:S01]  /*35fa0*/  IMAD R94, R115, R70, RZ ;  /* 0x00000046735e7224 */ /* 0x000fe200078e02ff */
[----:B------:R-:W-:Y:S01]  /*35fb0*/  IADD3 R90, P3, PT, R89, R90, RZ ;  /* 0x0000005a595a7210 */ /* 0x000fe20007f7e0ff */
[----:B------:R-:W-:Y:S01]  /*35fc0*/  IMAD.X R99, RZ, RZ, RZ, P4 ;  /* 0x000000ffff637224 */ /* 0x000fe200020e06ff */
[C---:B------:R-:W-:Y:S01]  /*35fd0*/  IADD3 R89, P5, PT, R123.reuse, R96, RZ ;  /* 0x000000607b597210 */ /* 0x040fe20007fbe0ff */
[----:B------:R-:W-:Y:S01]  /*35fe0*/  IMAD.MOV.U32 R98, RZ, RZ, R97 ;  /* 0x000000ffff627224 */ /* 0x000fe200078e0061 */
[----:B------:R-:W-:Y:S01]  /*35ff0*/  ISETP.GE.U32.AND P1, PT, R123, R88, PT ;  /* 0x000000587b00720c */ /* 0x000fe20003f26070 */
[----:B------:R-:W-:Y:S01]  /*36000*/  IMAD.X R121, R90, 0x1, R121, P0 ;  /* 0x000000015a797824 */ /* 0x000fe200000e0679 */
[----:B------:R-:W-:Y:S01]  /*36010*/  ISETP.GE.U32.AND P0, PT, R89, R123, PT ;  /* 0x0000007b5900720c */ /* 0x000fe20003f06070 */
[----:B------:R-:W-:-:S03]  /*36020*/  IMAD.WIDE.U32.X R96, R52, R51, R98, P6 ;  /* 0x0000003334607225 */ /* 0x000fc600030e0462 */
[C---:B------:R-:W-:Y:S01]  /*36030*/  ISETP.GE.U32.AND.EX P1, PT, R121.reuse, R90, PT, P1 ;  /* 0x0000005a7900720c */ /* 0x040fe20003f26110 */
[----:B------:R-:W-:-:S05]  /*36040*/  IMAD.X R119, R121, 0x1, R102, P5 ;  /* 0x0000000179777824 */ /* 0x000fca00028e0666 */
[----:B------:R-:W-:Y:S01]  /*36050*/  ISETP.GE.U32.AND.EX P0, PT, R119, R121, PT, P0 ;  /* 0x000000797700720c */ /* 0x000fe20003f06100 */
[C---:B------:R-:W-:Y:S02]  /*36060*/  IMAD R121, R60.reuse, R71, R94 ;  /* 0x000000473c797224 */ /* 0x040fe400078e025e */
[----:B------:R-:W-:Y:S01]  /*36070*/  IMAD.WIDE.U32 R94, R60, R70, RZ ;  /* 0x000000463c5e7225 */ /* 0x000fe200078e00ff */
[----:B------:R-:W-:-:S03]  /*36080*/  SEL R117, RZ, 0x1, P0 ;  /* 0x00000001ff757807 */ /* 0x000fc60000000000 */
[----:B------:R-:W-:Y:S01]  /*36090*/  IMAD.IADD R121, R95, 0x1, R121 ;  /* 0x000000015f797824 */ /* 0x000fe200078e0279 */
[----:B------:R-:W-:Y:S01]  /*360a0*/  SEL R95, RZ, 0x1, P1 ;  /* 0x00000001ff5f7807 */ /* 0x000fe20000800000 */
[----:B------:R-:W-:-:S03]  /*360b0*/  IMAD.WIDE.U32 R104, R94, R68, RZ ;  /* 0x000000445e687225 */ /* 0x000fc600078e00ff */
[----:B------:R-:W-:Y:S01]  /*360c0*/  IADD3 R117, P5, P4, R117, R96, R95 ;  /* 0x0000006075757210 */ /* 0x000fe20007cbe05f */
[----:B------:R-:W-:-:S04]  /*360d0*/  IMAD.WIDE.U32 R102, R121, R68, RZ ;  /* 0x0000004479667225 */ /* 0x000fc800078e00ff */
[----:B------:R-:W-:-:S04]  /*360e0*/  IMAD.WIDE.U32 R98, P6, R94, R69, R102 ;  /* 0x000000455e627225 */ /* 0x000fc800078c0066 */
[----:B------:R-:W-:Y:S01]  /*360f0*/  IMAD.X R103, RZ, RZ, RZ, P6 ;  /* 0x000000ffff677224 */ /* 0x000fe200030e06ff */
[----:B------:R-:W-:Y:S01]  /*36100*/  IADD3 R98, P1, PT, R105, R98, RZ ;  /* 0x0000006269627210 */ /* 0x000fe20007f3e0ff */
[----:B------:R-:W-:Y:S01]  /*36110*/  IMAD.MOV.U32 R102, RZ, RZ, R99 ;  /* 0x000000ffff667224 */ /* 0x000fe200078e0063 */
[----:B------:R-:W-:-:S03]  /*36120*/  LOP3.LUT R105, RZ, R104, RZ, 0x33, !PT ;  /* 0x00000068ff697212 */ /* 0x000fc600078e33ff */
[C---:B------:R-:W-:Y:S01]  /*36130*/  IMAD.WIDE.U32.X R102, R121.reuse, R69, R102, P1 ;  /* 0x0000004579667225 */ /* 0x040fe200008e0466 */
[----:B------:R-:W-:Y:S02]  /*36140*/  ISETP.GT.U32.AND P0, PT, R60, R105, PT ;  /* 0x000000693c00720c */ /* 0x000fe40003f04070 */
[----:B------:R-:W-:Y:S01]  /*36150*/  LOP3.LUT R60, RZ, R98, RZ, 0x33, !PT ;  /* 0x00000062ff3c7212 */ /* 0x000fe200078e33ff */
[----:B------:R-:W-:-:S03]  /*36160*/  IMAD.WIDE.U32 R98, R121, R66, RZ ;  /* 0x0000004279627225 */ /* 0x000fc600078e00ff */
[----:B------:R-:W-:Y:S01]  /*36170*/  ISETP.GT.U32.AND.EX P0, PT, R115, R60, PT, P0 ;  /* 0x0000003c7300720c */ /* 0x000fe20003f04100 */
[----:B------:R-:W-:-:S03]  /*36180*/  IMAD.WIDE.U32 R98, P1, R94, R67, R98 ;  /* 0x000000435e627225 */ /* 0x000fc60007820062 */
[----:B------:R-:W-:-:S04]  /*36190*/  SEL R95, RZ, 0x1, !P0 ;  /* 0x00000001ff5f7807 */ /* 0x000fc80004000000 */
[----:B------:R-:W-:-:S05]  /*361a0*/  IADD3 R96, P0, PT, R95, R102, RZ ;  /* 0x000000665f607210 */ /* 0x000fca0007f1e0ff */
[----:B------:R-:W-:Y:S02]  /*361b0*/  IMAD.X R104, RZ, RZ, R103, P0 ;  /* 0x000000ffff687224 */ /* 0x000fe400000e0667 */
[----:B------:R-:W-:-:S03]  /*361c0*/  IMAD.WIDE.U32 R102, R94, R66, RZ ;  /* 0x000000425e667225 */ /* 0x000fc600078e00ff */
[----:B------:R-:W-:Y:S02]  /*361d0*/  IADD3 R113, P0, PT, R113, R102, RZ ;  /* 0x0000006671717210 */ /* 0x000fe40007f1e0ff */
[----:B------:R-:W-:Y:S01]  /*361e0*/  IADD3 R95, P6, PT, R103, R98, RZ ;  /* 0x00000062675f7210 */ /* 0x000fe20007fde0ff */
[----:B------:R-:W-:Y:S01]  /*361f0*/  IMAD.X R103, RZ, RZ, RZ, P1 ;  /* 0x000000ffff677224 */ /* 0x000fe200008e06ff */
[----:B------:R-:W-:Y:S01]  /*36200*/  ISETP.GE.U32.AND P1, PT, R113, R102, PT ;  /* 0x000000667100720c */ /* 0x000fe20003f26070 */
[----:B------:R-:W-:Y:S02]  /*36210*/  IMAD.MOV.U32 R102, RZ, RZ, R99 ;  /* 0x000000ffff667224 */ /* 0x000fe400078e0063 */
[----:B------:R-:W-:Y:S01]  /*36220*/  IMAD.X R108, R95, 0x1, R108, P0 ;  /* 0x000000015f6c7824 */ /* 0x000fe200000e066c */
[----:B------:R-:W-:Y:S01]  /*36230*/  IADD3 R60, P0, PT, R113, R96, RZ ;  /* 0x00000060713c7210 */ /* 0x000fe20007f1e0ff */
[----:B------:R-:W-:-:S03]  /*36240*/  IMAD.WIDE.U32.X R102, R121, R67, R102, P6 ;  /* 0x0000004379667225 */ /* 0x000fc600030e0466 */
        /* <DEDUP_REMOVED lines=18> */
[----:B------:R-:W-:Y:S01]  /*36370*/  IMAD.WIDE.U32.X R102, R121, R65, R102, P6 ;  /* 0x0000004179667225 */ /* 0x000fe200030e0466 */
[----:B------:R-:W-:-:S02]  /*36380*/  IADD3 R99, P6, PT, R89, R88, RZ ;  /* 0x0000005859637210 */ /* 0x000fc40007fde0ff */
[C---:B------:R-:W-:Y:S01]  /*36390*/  ISETP.GE.U32.AND.EX P1, PT, R54.reuse, R95, PT, P1 ;  /* 0x0000005f3600720c */ /* 0x040fe20003f26110 */
[----:B------:R-:W-:Y:S01]  /*363a0*/  IMAD.X R104, R54, 0x1, R113, P0 ;  /* 0x0000000136687824 */ /* 0x000fe200000e0671 */
[----:B------:R-:W-:Y:S01]  /*363b0*/  ISETP.GE.U32.AND P0, PT, R108, R96, PT ;  /* 0x000000606c00720c */ /* 0x000fe20003f06070 */
[----:B------:R-:W-:Y:S01]  /*363c0*/  IMAD.X R119, R119, 0x1, R90, P6 ;  /* 0x0000000177777824 */ /* 0x000fe200030e065a */
[----:B------:R-:W-:Y:S02]  /*363d0*/  SEL R118, RZ, 0x1, P1 ;  /* 0x00000001ff767807 */ /* 0x000fe40000800000 */
[----:B------:R-:W-:Y:S02]  /*363e0*/  ISETP.GE.U32.AND.EX P0, PT, R104, R113, PT, P0 ;  /* 0x000000716800720c */ /* 0x000fe40003f06100 */
[----:B------:R-:W-:Y:S02]  /*363f0*/  IADD3.X R113, PT, PT, RZ, R97, RZ, P5, P4 ;  /* 0x00000061ff717210 */ /* 0x000fe40002fe84ff */
[----:B------:R-:W-:-:S02]  /*36400*/  SEL R95, RZ, 0x1, P0 ;  /* 0x00000001ff5f7807 */ /* 0x000fc40000000000 */
[----:B------:R-:W-:Y:S02]  /*36410*/  IADD3 R18, P5, PT, R18, R92, RZ ;  /* 0x0000005c12127210 */ /* 0x000fe40007fbe0ff */
[----:B------:R-:W-:Y:S01]  /*36420*/  IADD3 R118, P0, P1, R95, R102, R118 ;  /* 0x000000665f767210 */ /* 0x000fe2000791e076 */
[----:B------:R-:W-:Y:S02]  /*36430*/  IMAD.MOV.U32 R102, RZ, RZ, R91 ;  /* 0x000000ffff667224 */ /* 0x000fe400078e005b */
[----:B------:R-:W-:Y:S01]  /*36440*/  IMAD.X R20, R20, 0x1, R57, P5 ;  /* 0x0000000114147824 */ /* 0x000fe200028e0639 */
[----:B------:R-:W-:Y:S01]  /*36450*/  IADD3.X R109, PT, PT, RZ, R103, RZ, P0, P1 ;  /* 0x00000067ff6d7210 */ /* 0x000fe200007e24ff */
[----:B------:R-:W-:Y:S01]  /*36460*/  IMAD.X R103, RZ, RZ, RZ, P2 ;  /* 0x000000ffff677224 */ /* 0x000fe200010e06ff */
[----:B------:R-:W-:Y:S01]  /*36470*/  ISETP.GE.U32.AND P1, PT, R99, R88, PT ;  /* 0x000000586300720c */ /* 0x000fe20003f26070 */
[----:B------:R-:W-:Y:S01]  /*36480*/  IMAD.WIDE.U32 R88, R121, R62, RZ ;  /* 0x0000003e79587225 */ /* 0x000fe200078e00ff */
[----:B------:R-:W-:-:S02]  /*36490*/  ISETP.GE.U32.AND P0, PT, R18, R92, PT ;  /* 0x0000005c1200720c */ /* 0x000fc40003f06070 */
[----:B------:R-:W-:Y:S01]  /*364a0*/  IADD3 R116, P5, PT, R99, R116, RZ ;  /* 0x0000007463747210 */ /* 0x000fe20007fbe0ff */
[----:B------:R-:W-:Y:S01]  /*364b0*/  IMAD.WIDE.U32.X R102, R52, R51, R102, P3 ;  /* 0x0000003334667225 */ /* 0x000fe200018e0466 */
[----:B------:R-:W-:Y:S02]  /*364c0*/  ISETP.GE.U32.AND.EX P1, PT, R119, R90, PT, P1 ;  /* 0x0000005a7700720c */ /* 0x000fe40003f26110 */
[----:B------:R-:W-:Y:S01]  /*364d0*/  ISETP.GE.U32.AND P2, PT, R116, R99, PT ;  /* 0x000000637400720c */ /* 0x000fe20003f46070 */
[----:B------:R-:W-:Y:S01]  /*364e0*/  IMAD.WIDE.U32 R88, P4, R94, R63, R88 ;  /* 0x0000003f5e587225 */ /* 0x000fe20007880058 */
[----:B------:R-:W-:-:S03]  /*364f0*/  ISETP.GE.U32.AND.EX P0, PT, R20, R57, PT, P0 ;  /* 0x000000391400720c */ /* 0x000fc60003f06100 */
[----:B------:R-:W-:-:S04]  /*36500*/  IMAD.WIDE.U32 R94, R94, R62, RZ ;  /* 0x0000003e5e5e7225 */ /* 0x000fc800078e00ff */
[----:B------:R-:W-:Y:S01]  /*36510*/  IMAD.X R97, RZ, RZ, RZ, P4 ;  /* 0x000000ffff617224 */ /* 0x000fe200020e06ff */
[----:B------:R-:W-:Y:S01]  /*36520*/  IADD3 R92, P4, PT, R95, R88, RZ ;  /* 0x000000585f5c7210 */ /* 0x000fe20007f9e0ff */
[----:B------:R-:W-:Y:S02]  /*36530*/  IMAD.MOV.U32 R96, RZ, RZ, R89 ;  /* 0x000000ffff607224 */ /* 0x000fe400078e0059 */
[----:B------:R-:W-:-:S04]  /*36540*/  IMAD.WIDE.U32 R88, R52, R48, RZ ;  /* 0x0000003034587225 */ /* 0x000fc800078e00ff */
[----:B------:R-:W-:-:S04]  /*36550*/  IMAD.WIDE.U32.X R96, R121, R63, R96, P4 ;  /* 0x0000003f79607225 */ /* 0x000fc800020e0460 */
[----:B------:R-:W-:-:S04]  /*36560*/  IMAD.WIDE.U32 R88, P4, R48, R52, R88 ;  /* 0x0000003430587225 */ /* 0x000fc80007880058 */
[----:B------:R-:W-:Y:S01]  /*36570*/  IMAD.X R99, RZ, RZ, RZ, P4 ;  /* 0x000000ffff637224 */ /* 0x000fe200020e06ff */
[-C--:B------:R-:W-:Y:S01]  /*36580*/  IADD3 R95, P4, PT, R18, R55.reuse, RZ ;  /* 0x00000037125f7210 */ /* 0x080fe20007f9e0ff */
[----:B------:R-:W-:Y:S02]  /*36590*/  IMAD.X R114, R119, 0x1, R114, P5 ;  /* 0x0000000177727824 */ /* 0x000fe400028e0672 */
[----:B------:R-:W-:Y:S01]  /*365a0*/  IMAD.MOV.U32 R98, RZ, RZ, R89 ;  /* 0x000000ffff627224 */ /* 0x000fe200078e0059 */
[----:B------:R-:W-:Y:S01]  /*365b0*/  ISETP.GE.U32.AND P5, PT, R95, R55, PT ;  /* 0x000000375f00720c */ /* 0x000fe20003fa6070 */
[----:B------:R-:W-:Y:S01]  /*365c0*/  IMAD.X R90, R20, 0x1, R107, P4 ;  /* 0x00000001145a7824 */ /* 0x000fe200020e066b */
[----:B------:R-:W-:Y:S01]  /*365d0*/  ISETP.GE.U32.AND.EX P2, PT, R114, R119, PT, P2 ;  /* 0x000000777200720c */ /* 0x000fe20003f46120 */
[----:B------:R-:W-:Y:S01]  /*365e0*/  IMAD.WIDE.U32 R54, R48, R48, RZ ;  /* 0x0000003030367225 */ /* 0x000fe200078e00ff */
[----:B------:R-:W-:Y:S02]  /*365f0*/  SEL R20, RZ, 0x1, P1 ;  /* 0x00000001ff147807 */ /* 0x000fe40000800000 */
[----:B------:R-:W-:-:S02]  /*36600*/  ISETP.GE.U32.AND.EX P5, PT, R90, R107, PT, P5 ;  /* 0x0000006b5a00720c */ /* 0x000fc40003fa6150 */
[----:B------:R-:W-:Y:S02]  /*36610*/  IADD3 R18, P4, PT, R55, R88, RZ ;  /* 0x0000005837127210 */ /* 0x000fe40007f9e0ff */
[----:B------:R-:W-:Y:S02]  /*36620*/  SEL R88, RZ, 0x1, P0 ;  /* 0x00000001ff587807 */ /* 0x000fe40000000000 */
[----:B------:R-:W-:Y:S02]  /*36630*/  SEL R57, RZ, 0x1, P5 ;  /* 0x00000001ff397807 */ /* 0x000fe40002800000 */
[----:B------:R-:W-:Y:S02]  /*36640*/  IADD3 R117, P1, PT, R117, R54, RZ ;  /* 0x0000003675757210 */ /* 0x000fe40007f3e0ff */
[----:B------:R-:W-:Y:S02]  /*36650*/  SEL R55, RZ, 0x1, P2 ;  /* 0x00000001ff377807 */ /* 0x000fe40001000000 */
[----:B------:R-:W-:Y:S01]  /*36660*/  IADD3 R88, P5, P6, R57, R100, R88 ;  /* 0x0000006439587210 */ /* 0x000fe20007ebe058 */
[----:B------:R-:W-:Y:S01]  /*36670*/  IMAD.X R57, R18, 0x1, R113, P1 ;  /* 0x0000000112397824 */ /* 0x000fe200008e0671 */
[----:B------:R-:W-:-:S02]  /*36680*/  IADD3 R20, P0, P3, R55, R102, R20 ;  /* 0x0000006637147210 */ /* 0x000fc40007b1e014 */
[----:B------:R-:W-:Y:S01]  /*36690*/  ISETP.GE.U32.AND P2, PT, R117, R54, PT ;  /* 0x000000367500720c */ /* 0x000fe20003f46070 */
[----:B------:R-:W-:Y:S01]  /*366a0*/  IMAD.WIDE.U32.X R54, R52, R52, R98, P4 ;  /* 0x0000003434367225 */ /* 0x000fe200020e0462 */
[----:B------:R-:W-:Y:S02]  /*366b0*/  IADD3.X R101, PT, PT, RZ, R101, RZ, P5, P6 ;  /* 0x00000065ff657210 */ /* 0x000fe40002fec4ff */
[----:B------:R-:W-:Y:S02]  /*366c0*/  IADD3 R107, P1, PT, R53, R88, RZ ;  /* 0x00000058356b7210 */ /* 0x000fe40007f3e0ff */
[----:B------:R-:W-:Y:S02]  /*366d0*/  IADD3.X R102, PT, PT, RZ, R103, RZ, P0, P3 ;  /* 0x00000067ff667210 */ /* 0x000fe400007e64ff */
[----:B------:R-:W-:Y:S01]  /*366e0*/  ISETP.GE.U32.AND.EX P2, PT, R57, R18, PT, P2 ;  /* 0x000000123900720c */ /* 0x000fe20003f46120 */
[----:B------:R-:W-:Y:S01]  /*366f0*/  IMAD.X R120, R56, 0x1, R101, P1 ;  /* 0x0000000138787824 */ /* 0x000fe200008e0665 */
[----:B------:R-:W-:-:S02]  /*36700*/  IADD3 R111, P0, PT, R111, R94, RZ ;  /* 0x0000005e6f6f7210 */ /* 0x000fc40007f1e0ff */
[----:B------:R-:W-:Y:S02]  /*36710*/  IADD3 R18, P4, PT, R117, R20, RZ ;  /* 0x0000001475127210 */ /* 0x000fe40007f9e0ff */
[----:B------:R-:W-:Y:S01]  /*36720*/  ISETP.NE.U32.AND P3, PT, R61, R66, PT ;  /* 0x000000423d00720c */ /* 0x000fe20003f65070 */
[----:B------:R-:W-:Y:S01]  /*36730*/  IMAD.X R56, R92, 0x1, R93, P0 ;  /* 0x000000015c387824 */ /* 0x000fe200000e065d */
[-C--:B------:R-:W-:Y:S01]  /*36740*/  ISETP.GE.U32.AND P1, PT, R59, R68.reuse, PT ;  /* 0x000000443b00720c */ /* 0x080fe20003f26070 */
[----:B------:R-:W-:Y:S01]  /*36750*/  IMAD.X R20, R57, 0x1, R102, P4 ;  /* 0x0000000139147824 */ /* 0x000fe200020e0666 */
[----:B------:R-:W-:Y:S02]  /*36760*/  ISETP.LT.U32.AND P0, PT, R59, R68, PT ;  /* 0x000000443b00720c */ /* 0x000fe40003f01070 */
[----:B------:R-:W-:Y:S02]  /*36770*/  ISETP.NE.AND.EX P3, PT, R58, R67, PT, P3 ;  /* 0x000000433a00720c */ /* 0x000fe40003f65330 */
[----:B------:R-:W-:-:S02]  /*36780*/  ISETP.GE.U32.AND.EX P1, PT, R106, R69, PT, P1 ;  /* 0x000000456a00720c */ /* 0x000fc40003f26110 */
[CC--:B------:R-:W-:Y:S02]  /*36790*/  ISETP.EQ.U32.AND P4, PT, R61.reuse, R66.reuse, PT ;  /* 0x000000423d00720c */ /* 0x0c0fe40003f82070 */
[----:B------:R-:W-:Y:S02]  /*367a0*/  ISETP.LT.U32.AND.EX P3, PT, R106, R69, !P3, P0 ;  /* 0x000000456a00720c */ /* 0x000fe40005f61100 */
[----:B------:R-:W-:Y:S02]  /*367b0*/  SEL R89, RZ, 0x1, P1 ;  /* 0x00000001ff597807 */ /* 0x000fe40000800000 */
[----:B------:R-:W-:Y:S02]  /*367c0*/  ISETP.LT.U32.AND P0, PT, R61, R66, PT ;  /* 0x000000423d00720c */ /* 0x000fe40003f01070 */
[----:B------:R-:W-:Y:S02]  /*367d0*/  ISETP.EQ.AND.EX P1, PT, R58, R67, !P1, P4 ;  /* 0x000000433a00720c */ /* 0x000fe40004f22340 */
[----:B------:R-:W-:-:S02]  /*367e0*/  ISETP.GE.U32.AND P4, PT, R107, R62, PT ;  /* 0x0000003e6b00720c */ /* 0x000fc40003f86070 */
[----:B------:R-:W-:Y:S02]  /*367f0*/  IADD3 R101, P5, PT, R111, R118, RZ ;  /* 0x000000766f657210 */ /* 0x000fe40007fbe0ff */
[----:B------:R-:W-:Y:S02]  /*36800*/  SEL R88, RZ, 0x1, P2 ;  /* 0x00000001ff587807 */ /* 0x000fe40001000000 */
[----:B------:R-:W-:Y:S01]  /*36810*/  ISETP.LT.U32.OR.EX P2, PT, R58, R67, P3, P0 ;  /* 0x000000433a00720c */ /* 0x000fe20001f41500 */
[----:B------:R-:W-:Y:S01]  /*36820*/  IMAD.X R100, R56, 0x1, R109, P5 ;  /* 0x0000000138647824 */ /* 0x000fe200028e066d */
[----:B------:R-:W-:Y:S02]  /*36830*/  ISETP.EQ.U32.AND P3, PT, R95, R64, PT ;  /* 0x000000405f00720c */ /* 0x000fe40003f62070 */
[----:B------:R-:W-:Y:S02]  /*36840*/  ISETP.GE.U32.AND P6, PT, R111, R94, PT ;  /* 0x0000005e6f00720c */ /* 0x000fe40003fc6070 */
[----:B------:R-:W-:-:S02]  /*36850*/  ISETP.GE.U32.AND.EX P4, PT, R120, R63, PT, P4 ;  /* 0x0000003f7800720c */ /* 0x000fc40003f86140 */
[----:B------:R-:W-:Y:S02]  /*36860*/  ISETP.EQ.AND.EX P2, PT, R90, R65, P2, P3 ;  /* 0x000000415a00720c */ /* 0x000fe40001742330 */
[----:B------:R-:W-:Y:S02]  /*36870*/  ISETP.GE.U32.AND P5, PT, R18, R117, PT ;  /* 0x000000751200720c */ /* 0x000fe40003fa6070 */
[----:B------:R-:W-:Y:S02]  /*36880*/  ISETP.GE.U32.AND.EX P6, PT, R56, R92, PT, P6 ;  /* 0x0000005c3800720c */ /* 0x000fe40003fc6160 */
[----:B------:R-:W-:Y:S02]  /*36890*/  ISETP.GE.U32.AND P3, PT, R101, R118, PT ;  /* 0x000000766500720c */ /* 0x000fe40003f66070 */
[----:B------:R-:W-:Y:S02]  /*368a0*/  ISETP.GE.U32.AND.EX P5, PT, R20, R57, PT, P5 ;  /* 0x000000391400720c */ /* 0x000fe40003fa6150 */
[----:B------:R-:W-:-:S02]  /*368b0*/  SEL R56, RZ, 0x1, P6 ;  /* 0x00000001ff387807 */ /* 0x000fc40003000000 */
[----:B------:R-:W-:Y:S02]  /*368c0*/  ISETP.GE.U32.AND.EX P3, PT, R100, R109, PT, P3 ;  /* 0x0000006d6400720c */ /* 0x000fe40003f66130 */
[----:B------:R-:W-:Y:S02]  /*368d0*/  ISETP.LT.U32.AND P6, PT, R95, R64, PT ;  /* 0x000000405f00720c */ /* 0x000fe40003fc1070 */
[----:B------:R-:W-:Y:S02]  /*368e0*/  SEL R57, RZ, 0x1, P5 ;  /* 0x00000001ff397807 */ /* 0x000fe40002800000 */
[----:B------:R-:W-:Y:S02]  /*368f0*/  SEL R53, RZ, 0x1, P3 ;  /* 0x00000001ff357807 */ /* 0x000fe40001800000 */
[----:B------:R-:W-:Y:S02]  /*36900*/  ISETP.LT.U32.OR.EX P2, PT, R90, R65, P2, P6 ;  /* 0x000000415a00720c */ /* 0x000fe40001741560 */
[----:B------:R-:W-:-:S02]  /*36910*/  @P4 ISETP.NE.U32.AND P5, PT, R107, R62, PT ;  /* 0x0000003e6b00420c */ /* 0x000fc40003fa5070 */
[----:B------:R-:W-:Y:S02]  /*36920*/  ISETP.LT.U32.OR.EX P1, PT, R58, R67, P1, P0 ;  /* 0x000000433a00720c */ /* 0x000fe40000f21500 */
[----:B------:R-:W-:Y:S02]  /*36930*/  PLOP3.LUT P3, PT, PT, PT, PT, 0x8, 0x80 ;  /* 0x000000000080781c */ /* 0x000fe40003f6e170 */
[----:B------:R-:W-:Y:S02]  /*36940*/  IADD3 R99, P0, P6, R53, R96, R56 ;  /* 0x0000006035637210 */ /* 0x000fe40007e1e038 */
[----:B------:R-:W-:Y:S02]  /*36950*/  @P4 ISETP.NE.OR.EX P3, PT, R120, R63, !P2, P5 ;  /* 0x0000003f7800420c */ /* 0x000fe40005765750 */
[----:B------:R-:W-:Y:S02]  /*36960*/  IADD3 R53, P4, P5, R57, R54, R88 ;  /* 0x0000003639357210 */ /* 0x000fe40007d9e058 */
[----:B------:R-:W-:-:S02]  /*36970*/  IADD3.X R97, PT, PT, RZ, R97, RZ, P0, P6 ;  /* 0x00000061ff617210 */ /* 0x000fc400007ec4ff */
[----:B------:R-:W-:Y:S02]  /*36980*/  IADD3.X R54, PT, PT, RZ, R55, RZ, P4, P5 ;  /* 0x00000037ff367210 */ /* 0x000fe400027ea4ff */
[----:B------:R-:W-:Y:S02]  /*36990*/  SEL R57, RZ, 0x1, !P1 ;  /* 0x00000001ff397807 */ /* 0x000fe40004800000 */
[----:B------:R-:W-:Y:S02]  /*369a0*/  SEL R55, RZ, 0x1, !P2 ;  /* 0x00000001ff377807 */ /* 0x000fe40005000000 */
[----:B------:R-:W-:Y:S02]  /*369b0*/  ISETP.NE.U32.AND P0, PT, R99, RZ, PT ;  /* 0x000000ff6300720c */ /* 0x000fe40003f05070 */
[----:B------:R-:W-:Y:S02]  /*369c0*/  IADD3 R56, P4, PT, R89, R66, RZ ;  /* 0x0000004259387210 */ /* 0x000fe40007f9e0ff */
[----:B------:R-:W-:-:S02]  /*369d0*/  IADD3 R57, P6, PT, R57, R64, RZ ;  /* 0x0000004039397210 */ /* 0x000fc40007fde0ff */
[----:B------:R-:W-:Y:S01]  /*369e0*/  IADD3 R55, P1, PT, R55, R62, RZ ;  /* 0x0000003e37377210 */ /* 0x000fe20007f3e0ff */
[----:B------:R-:W-:Y:S01]  /*369f0*/  IMAD.X R91, RZ, RZ, R67, P4 ;  /* 0x000000ffff5b7224 */ /* 0x000fe200020e0643 */
[----:B------:R-:W-:Y:S01]  /*36a00*/  ISETP.NE.AND.EX P0, PT, R97, RZ, PT, P0 ;  /* 0x000000ff6100720c */ /* 0x000fe20003f05300 */
[----:B------:R-:W-:Y:S01]  /*36a10*/  IMAD.X R89, RZ, RZ, R65, P6 ;  /* 0x000000ffff597224 */ /* 0x000fe200030e0641 */
[----:B------:R-:W-:Y:S01]  /*36a20*/  SEL R88, R68, RZ, P3 ;  /* 0x000000ff44587207 */ /* 0x000fe20001800000 */
[----:B------:R-:W-:Y:S01]  /*36a30*/  IMAD.X R118, RZ, RZ, R63, P1 ;  /* 0x000000ffff767224 */ /* 0x000fe200008e063f */
[----:B------:R-:W-:Y:S02]  /*36a40*/  SEL R56, R56, RZ, P3 ;  /* 0x000000ff38387207 */ /* 0x000fe40001800000 */
[----:B------:R-:W-:Y:S02]  /*36a50*/  SEL R57, R57, RZ, P3 ;  /* 0x000000ff39397207 */ /* 0x000fe40001800000 */
[----:B------:R-:W-:-:S02]  /*36a60*/  SEL R55, R55, RZ, P3 ;  /* 0x000000ff37377207 */ /* 0x000fc40001800000 */
[----:B------:R-:W-:Y:S02]  /*36a70*/  IADD3 R59, P5, PT, -R88, R59, RZ ;  /* 0x0000003b583b7210 */ /* 0x000fe40007fbe1ff */
[----:B------:R-:W-:Y:S02]  /*36a80*/  IADD3 R61, P2, PT, -R56, R61, RZ ;  /* 0x0000003d383d7210 */ /* 0x000fe40007f5e1ff */
[----:B------:R-:W-:Y:S02]  /*36a90*/  IADD3 R57, P4, PT, -R57, R95, RZ ;  /* 0x0000005f39397210 */ /* 0x000fe40007f9e1ff */
[----:B------:R-:W-:Y:S02]  /*36aa0*/  IADD3 R55, P6, PT, -R55, R107, RZ ;  /* 0x0000006b37377210 */ /* 0x000fe40007fde1ff */
[----:B------:R-:W-:Y:S02]  /*36ab0*/  SEL R93, R69, RZ, P3 ;  /* 0x000000ff455d7207 */ /* 0x000fe40001800000 */
[----:B------:R-:W-:-:S02]  /*36ac0*/  SEL R91, R91, RZ, P3 ;  /* 0x000000ff5b5b7207 */ /* 0x000fc40001800000 */
        /* <DEDUP_REMOVED lines=32> */
.L_x_250:
        /* <DEDUP_REMOVED lines=9> */
[----:B------:R-:W-:-:S04]  /*36d60*/  IMAD.WIDE.U32 R96, R111, R66, RZ ;  /* 0x000000426f607225 */ /* 0x000fc800078e00ff */
        /* <DEDUP_REMOVED lines=8> */
[----:B------:R-:W-:Y:S02]  /*36df0*/  ISETP.GT.U32.AND.EX P0, PT, R105, R60, PT, P0 ;  /* 0x0000003c6900720c */ /* 0x000fe40003f04100 */
[----:B------:R-:W-:Y:S01]  /*36e00*/  IADD3 R105, P6, PT, R95, R96, RZ ;  /* 0x000000605f697210 */ /* 0x000fe20007fde0ff */
[----:B------:R-:W-:Y:S01]  /*36e10*/  IMAD.WIDE.U32.X R92, R111, R69, R92, P2 ;  /* 0x000000456f5c7225 */ /* 0x000fe200010e045c */
[----:B------:R-:W-:Y:S02]  /*36e20*/  SEL R99, RZ, 0x1, !P0 ;  /* 0x00000001ff637807 */ /* 0x000fe40004000000 */
[----:B------:R-:W-:Y:S01]  /*36e30*/  IADD3 R103, P5, PT, R101, R90, RZ ;  /* 0x0000005a65677210 */ /* 0x000fe20007fbe0ff */
[----:B------:R-:W-:Y:S01]  /*36e40*/  IMAD.X R104, R105, 0x1, R104, P1 ;  /* 0x0000000169687824 */ /* 0x000fe200008e0668 */
[----:B------:R-:W-:Y:S01]  /*36e50*/  IADD3 R60, P0, PT, R99, R92, RZ ;  /* 0x0000005c633c7210 */ /* 0x000fe20007f1e0ff */
[----:B------:R-:W-:Y:S01]  /*36e60*/  IMAD.WIDE.U32 R98, R111, R64, RZ ;  /* 0x000000406f627225 */ /* 0x000fe200078e00ff */
[----:B------:R-:W-:-:S02]  /*36e70*/  ISETP.GE.U32.AND P3, PT, R89, R94, PT ;  /* 0x0000005e5900720c */ /* 0x000fc40003f66070 */
[----:B------:R-:W-:Y:S01]  /*36e80*/  IADD3 R113, P1, PT, R89, R60, RZ ;  /* 0x0000003c59717210 */ /* 0x000fe20007f3e0ff */
[----:B------:R-:W-:Y:S01]  /*36e90*/  IMAD.X R96, RZ, RZ, R93, P0 ;  /* 0x000000ffff607224 */ /* 0x000fe200000e065d */
[----:B------:R-:W-:Y:S01]  /*36ea0*/  ISETP.GE.U32.AND P0, PT, R103, R90, PT ;  /* 0x0000005a6700720c */ /* 0x000fe20003f06070 */
[----:B------:R-:W-:Y:S01]  /*36eb0*/  IMAD.WIDE.U32 R98, P2, R88, R65, R98 ;  /* 0x0000004158627225 */ /* 0x000fe20007840062 */
[----:B------:R-:W-:-:S03]  /*36ec0*/  ISETP.GE.U32.AND.EX P3, PT, R104, R105, PT, P3 ;  /* 0x000000696800720c */ /* 0x000fc60003f66130 */
[----:B------:R-:W-:-:S04]  /*36ed0*/  IMAD.WIDE.U32 R92, R111, R62, RZ ;  /* 0x0000003e6f5c7225 */ /* 0x000fc800078e00ff */
[----:B------:R-:W-:Y:S01]  /*36ee0*/  IMAD.X R95, RZ, RZ, RZ, P4 ;  /* 0x000000ffff5f7224 */ /* 0x000fe200020e06ff */
[----:B------:R-:W-:Y:S01]  /*36ef0*/  IADD3 R107, P4, PT, R91, R98, RZ ;  /* 0x000000625b6b7210 */ /* 0x000fe20007f9e0ff */
[----:B------:R-:W-:-:S04]  /*36f00*/  IMAD.WIDE.U32 R90, R88, R62, RZ ;  /* 0x0000003e585a7225 */ /* 0x000fc800078e00ff */
[----:B------:R-:W-:Y:S02]  /*36f10*/  IMAD.X R109, R104, 0x1, R96, P1 ;  /* 0x00000001686d7824 */ /* 0x000fe400008e0660 */
[----:B------:R-:W-:Y:S01]  /*36f20*/  IMAD.X R89, RZ, RZ, RZ, P2 ;  /* 0x000000ffff597224 */ /* 0x000fe200010e06ff */
[----:B------:R-:W-:Y:S01]  /*36f30*/  ISETP.GE.U32.AND P2, PT, R113, R60, PT ;  /* 0x0000003c7100720c */ /* 0x000fe20003f46070 */
[----:B------:R-:W-:Y:S01]  /*36f40*/  IMAD.WIDE.U32 R92, P1, R88, R63, R92 ;  /* 0x0000003f585c7225 */ /* 0x000fe2000782005c */
[----:B------:R-:W-:Y:S02]  /*36f50*/  SEL R60, RZ, 0x1, P3 ;  /* 0x00000001ff3c7807 */ /* 0x000fe40001800000 */
[----:B------:R-:W-:Y:S01]  /*36f60*/  ISETP.GE.U32.AND.EX P2, PT, R109, R96, PT, P2 ;  /* 0x000000606d00720c */ /* 0x000fe20003f46120 */
[----:B------:R-:W-:Y:S01]  /*36f70*/  IMAD.X R100, R107, 0x1, R100, P5 ;  /* 0x000000016b647824 */ /* 0x000fe200028e0664 */
[----:B------:R-:W-:Y:S01]  /*36f80*/  IADD3 R105, P5, PT, R110, R90, RZ ;  /* 0x0000005a6e697210 */ /* 0x000fe20007fbe0ff */
[----:B------:R-:W-:-:S02]  /*36f90*/  IMAD.MOV.U32 R94, RZ, RZ, R97 ;  /* 0x000000ffff5e7224 */ /* 0x000fc400078e0061 */
[----:B------:R-:W-:Y:S01]  /*36fa0*/  IMAD.X R97, RZ, RZ, RZ, P1 ;  /* 0x000000ffff617224 */ /* 0x000fe200008e06ff */
[----:B------:R-:W-:Y:S01]  /*36fb0*/  ISETP.GE.U32.AND P1, PT, R105, R90, PT ;  /* 0x0000005a6900720c */ /* 0x000fe20003f26070 */
[----:B------:R-:W-:Y:S01]  /*36fc0*/  IMAD.WIDE.U32.X R94, R111, R67, R94, P6 ;  /* 0x000000436f5e7225 */ /* 0x000fe200030e045e */
[----:B------:R-:W-:Y:S02]  /*36fd0*/  IADD3 R101, P6, PT, R91, R92, RZ ;  /* 0x0000005c5b657210 */ /* 0x000fe40007fde0ff */
[----:B------:R-:W-:Y:S01]  /*36fe0*/  SEL R91, RZ, 0x1, P2 ;  /* 0x00000001ff5b7807 */ /* 0x000fe20001000000 */
[----:B------:R-:W-:Y:S01]  /*36ff0*/  IMAD R90, R109, R70, RZ ;  /* 0x000000466d5a7224 */ /* 0x000fe200078e02ff */
[----:B------:R-:W-:Y:S01]  /*37000*/  ISETP.GE.U32.AND.EX P0, PT, R100, R107, PT, P0 ;  /* 0x0000006b6400720c */ /* 0x000fe20003f06100 */
[----:B------:R-:W-:Y:S01]  /*37010*/  IMAD.MOV.U32 R96, RZ, RZ, R93 ;  /* 0x000000ffff607224 */ /* 0x000fe200078e005d */
[----:B------:R-:W-:Y:S01]  /*37020*/  IADD3 R60, P2, P3, R91, R94, R60 ;  /* 0x0000005e5b3c7210 */ /* 0x000fe20007b5e03c */
[----:B------:R-:W-:Y:S01]  /*37030*/  IMAD.MOV.U32 R88, RZ, RZ, R99 ;  /* 0x000000ffff587224 */ /* 0x000fe200078e0063 */
[----:B------:R-:W-:Y:S01]  /*37040*/  SEL R104, RZ, 0x1, P0 ;  /* 0x00000001ff687807 */ /* 0x000fe20000000000 */
[----:B------:R-:W-:-:S04]  /*37050*/  IMAD.WIDE.U32 R92, R113, R70, RZ ;  /* 0x00000046715c7225 */ /* 0x000fc800078e00ff */
[----:B------:R-:W-:Y:S02]  /*37060*/  IMAD R107, R113, R71, R90 ;  /* 0x00000047716b7224 */ /* 0x000fe400078e025a */
[----:B------:R-:W-:-:S04]  /*37070*/  IMAD.WIDE.U32.X R88, R111, R65, R88, P4 ;  /* 0x000000416f587225 */ /* 0x000fc800020e0458 */
[----:B------:R-:W-:Y:S01]  /*37080*/  IMAD.WIDE.U32.X R96, R111, R63, R96, P6 ;  /* 0x0000003f6f607225 */ /* 0x000fe200030e0460 */
[----:B------:R-:W-:-:S03]  /*37090*/  IADD3 R111, P4, PT, R103, R60, RZ ;  /* 0x0000003c676f7210 */ /* 0x000fc60007f9e0ff */
[----:B------:R-:W-:Y:S01]  /*370a0*/  IMAD.IADD R107, R93, 0x1, R107 ;  /* 0x000000015d6b7824 */ /* 0x000fe200078e026b */
[----:B------:R-:W-:Y:S01]  /*370b0*/  IADD3.X R93, PT, PT, RZ, R95, RZ, P2, P3 ;  /* 0x0000005fff5d7210 */ /* 0x000fe200017e64ff */
[----:B------:R-:W-:-:S04]  /*370c0*/  IMAD.WIDE.U32 R90, R92, R68, RZ ;  /* 0x000000445c5a7225 */ /* 0x000fc800078e00ff */
[----:B------:R-:W-:-:S04]  /*370d0*/  IMAD.WIDE.U32 R102, R107, R68, RZ ;  /* 0x000000446b667225 */ /* 0x000fc800078e00ff */
[----:B------:R-:W-:Y:S01]  /*370e0*/  IMAD.X R112, R112, 0x1, R101, P5 ;  /* 0x0000000170707824 */ /* 0x000fe200028e0665 */
[----:B------:R-:W-:Y:S01]  /*370f0*/  ISETP.GE.U32.AND P5, PT, R111, R60, PT ;  /* 0x0000003c6f00720c */ /* 0x000fe20003fa6070 */
[----:B------:R-:W-:Y:S01]  /*37100*/  IMAD.X R108, R100, 0x1, R93, P4 ;  /* 0x00000001646c7824 */ /* 0x000fe200020e065d */
[----:B------:R-:W-:Y:S01]  /*37110*/  LOP3.LUT R60, RZ, R90, RZ, 0x33, !PT ;  /* 0x0000005aff3c7212 */ /* 0x000fe200078e33ff */
[----:B------:R-:W-:Y:S01]  /*37120*/  IMAD.WIDE.U32 R102, P3, R92, R69, R102 ;  /* 0x000000455c667225 */ /* 0x000fe20007860066 */
[----:B------:R-:W-:Y:S02]  /*37130*/  ISETP.GE.U32.AND.EX P1, PT, R112, R101, PT, P1 ;  /* 0x000000657000720c */ /* 0x000fe40003f26110 */
[----:B------:R-:W-:Y:S01]  /*37140*/  ISETP.GE.U32.AND.EX P5, PT, R108, R93, PT, P5 ;  /* 0x0000005d6c00720c */ /* 0x000fe20003fa6150 */
[----:B------:R-:W-:Y:S01]  /*37150*/  IMAD.WIDE.U32 R94, R107, R66, RZ ;  /* 0x000000426b5e7225 */ /* 0x000fe200078e00ff */
[----:B------:R-:W-:Y:S02]  /*37160*/  ISETP.GT.U32.AND P2, PT, R113, R60, PT ;  /* 0x0000003c7100720c */ /* 0x000fe40003f44070 */
[----:B------:R-:W-:Y:S01]  /*37170*/  SEL R113, RZ, 0x1, P5 ;  /* 0x00000001ff717807 */ /* 0x000fe20002800000 */
[----:B------:R-:W-:Y:S01]  /*37180*/  IMAD.WIDE.U32 R98, R92, R66, RZ ;  /* 0x000000425c627225 */ /* 0x000fe200078e00ff */
[----:B------:R-:W-:-:S03]  /*37190*/  IADD3 R60, P5, PT, R91, R102, RZ ;  /* 0x000000665b3c7210 */ /* 0x000fc60007fbe0ff */
[----:B------:R-:W-:Y:S01]  /*371a0*/  IMAD.WIDE.U32 R94, P6, R92, R67, R94 ;  /* 0x000000435c5e7225 */ /* 0x000fe200078c005e */
[----:B------:R-:W-:Y:S02]  /*371b0*/  LOP3.LUT R60, RZ, R60, RZ, 0x33, !PT ;  /* 0x0000003cff3c7212 */ /* 0x000fe400078e33ff */
[----:B------:R-:W-:Y:S01]  /*371c0*/  IADD3 R93, P4, PT, R111, R98, RZ ;  /* 0x000000626f5d7210 */ /* 0x000fe20007f9e0ff */
[----:B------:R-:W-:Y:S01]  /*371d0*/  IMAD.WIDE.U32 R90, R107, R64, RZ ;  /* 0x000000406b5a7225 */ /* 0x000fe200078e00ff */
[----:B------:R-:W-:Y:S02]  /*371e0*/  ISETP.GT.U32.AND.EX P2, PT, R109, R60, PT, P2 ;  /* 0x0000003c6d00720c */ /* 0x000fe40003f44120 */
[----:B------:R-:W-:Y:S01]  /*371f0*/  ISETP.GE.U32.AND P0, PT, R93, R98, PT ;  /* 0x000000625d00720c */ /* 0x000fe20003f06070 */
[----:B------:R-:W-:Y:S01]  /*37200*/  IMAD.X R101, RZ, RZ, RZ, P3 ;  /* 0x000000ffff657224 */ /* 0x000fe200018e06ff */
[----:B------:R-:W-:Y:S01]  /*37210*/  IADD3 R111, P3, PT, R99, R94, RZ ;  /* 0x0000005e636f7210 */ /* 0x000fe20007f7e0ff */
[----:B------:R-:W-:Y:S01]  /*37220*/  IMAD.MOV.U32 R100, RZ, RZ, R103 ;  /* 0x000000ffff647224 */ /* 0x000fe200078e0067 */
[----:B------:R-:W-:Y:S01]  /*37230*/  SEL R109, RZ, 0x1, !P2 ;  /* 0x00000001ff6d7807 */ /* 0x000fe20005000000 */
[----:B------:R-:W-:-:S02]  /*37240*/  IMAD.X R99, RZ, RZ, RZ, P6 ;  /* 0x000000ffff637224 */ /* 0x000fc400030e06ff */
[----:B------:R-:W-:-:S04]  /*37250*/  IMAD.WIDE.U32 R90, P6, R92, R65, R90 ;  /* 0x000000415c5a7225 */ /* 0x000fc800078c005a */
[----:B------:R-:W-:Y:S01]  /*37260*/  IMAD.WIDE.U32.X R100, R107, R69, R100, P5 ;  /* 0x000000456b647225 */ /* 0x000fe200028e0464 */
[----:B------:R-:W-:-:S03]  /*37270*/  IADD3 R104, P5, P2, R113, R88, R104 ;  /* 0x0000005871687210 */ /* 0x000fc60007abe068 */
[----:B------:R-:W-:Y:S01]  /*37280*/  IMAD.MOV.U32 R98, RZ, RZ, R95 ;  /* 0x000000ffff627224 */ /* 0x000fe200078e005f */
[----:B------:R-:W-:Y:S01]  /*37290*/  IADD3.X R89, PT, PT, RZ, R89, RZ, P5, P2 ;  /* 0x00000059ff597210 */ /* 0x000fe20002fe44ff */
[----:B------:R-:W-:Y:S01]  /*372a0*/  IMAD.X R95, RZ, RZ, RZ, P6 ;  /* 0x000000ffff5f7224 */ /* 0x000fe200030e06ff */
[----:B------:R-:W-:Y:S01]  /*372b0*/  IADD3 R88, P6, PT, R109, R100, RZ ;  /* 0x000000646d587210 */ /* 0x000fe20007fde0ff */
[----:B------:R-:W-:Y:S01]  /*372c0*/  IMAD.X R60, R111, 0x1, R108, P4 ;  /* 0x000000016f3c7824 */ /* 0x000fe200020e066c */
[----:B------:R-:W-:Y:S01]  /*372d0*/  IADD3 R105, P5, PT, R105, R104, RZ ;  /* 0x0000006869697210 */ /* 0x000fe20007fbe0ff */
[----:B------:R-:W-:Y:S01]  /*372e0*/  IMAD.WIDE.U32 R102, R92, R64, RZ ;  /* 0x000000405c667225 */ /* 0x000fe200078e00ff */
[-C--:B------:R-:W-:Y:S02]  /*372f0*/  IADD3 R109, P2, PT, R93, R88.reuse, RZ ;  /* 0x000000585d6d7210 */ /* 0x080fe40007f5e0ff */
[----:B------:R-:W-:Y:S01]  /*37300*/  SEL R108, RZ, 0x1, P1 ;  /* 0x00000001ff6c7807 */ /* 0x000fe20000800000 */
[----:B------:R-:W-:Y:S01]  /*37310*/  IMAD.X R101, RZ, RZ, R101, P6 ;  /* 0x000000ffff657224 */ /* 0x000fe200030e0665 */
[----:B------:R-:W-:Y:S01]  /*37320*/  ISETP.GE.U32.AND P1, PT, R109, R88, PT ;  /* 0x000000586d00720c */ /* 0x000fe20003f26070 */
[----:B------:R-:W-:Y:S01]  /*37330*/  IMAD.X R112, R112, 0x1, R89, P5 ;  /* 0x0000000170707824 */ /* 0x000fe200028e0659 */
[----:B------:R-:W-:Y:S01]  /*37340*/  ISETP.GE.U32.AND P5, PT, R105, R104, PT ;  /* 0x000000686900720c */ /* 0x000fe20003fa6070 */
[C---:B------:R-:W-:Y:S01]  /*37350*/  IMAD.X R117, R60.reuse, 0x1, R101, P2 ;  /* 0x000000013c757824 */ /* 0x040fe200010e0665 */
[----:B------:R-:W-:Y:S01]  /*37360*/  ISETP.GE.U32.AND.EX P0, PT, R60, R111, PT, P0 ;  /* 0x0000006f3c00720c */ /* 0x000fe20003f06100 */
[----:B------:R-:W-:Y:S01]  /*37370*/  IMAD.MOV.U32 R94, RZ, RZ, R91 ;  /* 0x000000ffff5e7224 */ /* 0x000fe200078e005b */
[----:B------:R-:W-:-:S02]  /*37380*/  ISETP.GE.U32.AND.EX P5, PT, R112, R89, PT, P5 ;  /* 0x000000597000720c */ /* 0x000fc40003fa6150 */
[----:B------:R-:W-:Y:S01]  /*37390*/  ISETP.GE.U32.AND.EX P1, PT, R117, R101, PT, P1 ;  /* 0x000000657500720c */ /* 0x000fe20003f26110 */
[----:B------:R-:W-:Y:S01]  /*373a0*/  IMAD.WIDE.U32.X R100, R107, R67, R98, P3 ;  /* 0x000000436b647225 */ /* 0x000fe200018e0462 */
[----:B------:R-:W-:Y:S02]  /*373b0*/  IADD3 R93, P6, PT, R105, R102, RZ ;  /* 0x00000066695d7210 */ /* 0x000fe40007fde0ff */
[----:B------:R-:W-:Y:S01]  /*373c0*/  SEL R105, RZ, 0x1, P5 ;  /* 0x00000001ff697807 */ /* 0x000fe20002800000 */
[----:B------:R-:W-:Y:S01]  /*373d0*/  IMAD R98, R117, R70, RZ ;  /* 0x0000004675627224 */ /* 0x000fe200078e02ff */
[----:B------:R-:W-:Y:S02]  /*373e0*/  SEL R60, RZ, 0x1, P0 ;  /* 0x00000001ff3c7807 */ /* 0x000fe40000000000 */
[----:B------:R-:W-:Y:S02]  /*373f0*/  SEL R99, RZ, 0x1, P1 ;  /* 0x00000001ff637807 */ /* 0x000fe40000800000 */
[----:B------:R-:W-:Y:S01]  /*37400*/  IADD3 R113, P0, P5, R105, R96, R108 ;  /* 0x0000006069717210 */ /* 0x000fe20007d1e06c */
[----:B------:R-:W-:Y:S01]  /*37410*/  IMAD R105, R109, R71, R98 ;  /* 0x000000476d697224 */ /* 0x000fe200078e0262 */
[----:B------:R-:W-:Y:S01]  /*37420*/  IADD3 R96, P1, P3, R99, R100, R60 ;  /* 0x0000006463607210 */ /* 0x000fe20007b3e03c */
[----:B------:R-:W-:Y:S01]  /*37430*/  IMAD.WIDE.U32 R98, R107, R62, RZ ;  /* 0x0000003e6b627225 */ /* 0x000fe200078e00ff */
[----:B------:R-:W-:-:S02]  /*37440*/  IADD3 R103, P4, PT, R103, R90, RZ ;  /* 0x0000005a67677210 */ /* 0x000fc40007f9e0ff */
[----:B------:R-:W-:Y:S01]  /*37450*/  IADD3.X R111, PT, PT, RZ, R101, RZ, P1, P3 ;  /* 0x00000065ff6f7210 */ /* 0x000fe20000fe64ff */
[----:B------:R-:W-:Y:S01]  /*37460*/  IMAD.WIDE.U32 R90, R109, R70, RZ ;  /* 0x000000466d5a7225 */ /* 0x000fe200078e00ff */
[----:B------:R-:W-:Y:S02]  /*37470*/  IADD3.X R115, PT, PT, RZ, R97, RZ, P0, P5 ;  /* 0x00000061ff737210 */ /* 0x000fe400007ea4ff */
[----:B------:R-:W-:Y:S01]  /*37480*/  ISETP.NE.U32.AND P3, PT, R113, RZ, PT ;  /* 0x000000ff7100720c */ /* 0x000fe20003f65070 */
[----:B------:R-:W-:Y:S01]  /*37490*/  IMAD.X R104, R103, 0x1, R112, P6 ;  /* 0x0000000167687824 */ /* 0x000fe200030e0670 */
[----:B------:R-:W-:Y:S01]  /*374a0*/  IADD3 R119, P6, PT, R93, R96, RZ ;  /* 0x000000605d777210 */ /* 0x000fe20007fde0ff */
[----:B------:R-:W-:Y:S01]  /*374b0*/  IMAD.WIDE.U32 R88, R90, R68, RZ ;  /* 0x000000445a587225 */ /* 0x000fe200078e00ff */
[----:B------:R-:W-:Y:S02]  /*374c0*/  ISETP.NE.AND.EX P3, PT, R115, RZ, PT, P3 ;  /* 0x000000ff7300720c */ /* 0x000fe40003f65330 */
[----:B------:R-:W-:Y:S01]  /*374d0*/  ISETP.GE.U32.AND P1, PT, R119, R96, PT ;  /* 0x000000607700720c */ /* 0x000fe20003f26070 */
[----:B------:R-:W-:Y:S01]  /*374e0*/  IMAD.WIDE.U32 R98, P5, R92, R63, R98 ;  /* 0x0000003f5c627225 */ /* 0x000fe200078a0062 */
[----:B------:R-:W-:-:S02]  /*374f0*/  LOP3.LUT R60, RZ, R88, RZ, 0x33, !PT ;  /* 0x00000058ff3c7212 */ /* 0x000fc400078e33ff */
[----:B------:R-:W-:Y:S01]  /*37500*/  ISETP.GE.U32.AND P2, PT, R93, R102, PT ;  /* 0x000000665d00720c */ /* 0x000fe20003f46070 */
[----:B------:R-:W-:Y:S01]  /*37510*/  IMAD.WIDE.U32 R96, R92, R62, RZ ;  /* 0x0000003e5c607225 */ /* 0x000fe200078e00ff */
[----:B------:R-:W-:Y:S02]  /*37520*/  ISETP.GT.U32.AND P0, PT, R109, R60, PT ;  /* 0x0000003c6d00720c */ /* 0x000fe40003f04070 */
[----:B------:R-:W-:Y:S01]  /*37530*/  ISETP.GE.U32.AND.EX P2, PT, R104, R103, PT, P2 ;  /* 0x000000676800720c */ /* 0x000fe20003f46120 */
[----:B------:R-:W-:Y:S02]  /*37540*/  IMAD.IADD R105, R91, 0x1, R105 ;  /* 0x000000015b697824 */ /* 0x000fe400078e0269 */
        /* <DEDUP_REMOVED lines=25> */
.L_x_251:
[----:B------:R-:W-:Y:S01]  /*376e0*/  IADD3 R60, P4, PT, R89, R92, RZ ;  /* 0x0000005c593c7210 */ /* 0x000fe20007f9e0ff */
[----:B------:R-:W-:Y:S01]  /*376f0*/  IMAD.WIDE.U32 R102, P6, R90, R67, R102 ;  /* 0x000000435a667225 */ /* 0x000fe200078c0066 */
[----:B------:R-:W-:Y:S02]  /*37700*/  ISETP.GE.U32.AND.EX P1, PT, R104, R111, PT, P1 ;  /* 0x0000006f6800720c */ /* 0x000fe40003f26110 */
[----:B------:R-:W-:Y:S01]  /*37710*/  LOP3.LUT R60, RZ, R60, RZ, 0x33, !PT ;  /* 0x0000003cff3c7212 */ /* 0x000fe200078e33ff */
[----:B------:R-:W-:Y:S01]  /*37720*/  IMAD.X R89, RZ, RZ, RZ, P5 ;  /* 0x000000ffff597224 */ /* 0x000fe200028e06ff */
[----:B------:R-:W-:Y:S01]  /*37730*/  SEL R92, RZ, 0x1, P2 ;  /* 0x00000001ff5c7807 */ /* 0x000fe20001000000 */
[----:B------:R-:W-:Y:S01]  /*37740*/  IMAD.MOV.U32 R88, RZ, RZ, R93 ;  /* 0x000000ffff587224 */ /* 0x000fe200078e005d */
[----:B------:R-:W-:Y:S01]  /*37750*/  SEL R107, RZ, 0x1, P1 ;  /* 0x00000001ff6b7807 */ /* 0x000fe20000800000 */
[----:B------:R-:W-:Y:S01]  /*37760*/  IMAD.X R93, RZ, RZ, RZ, P6 ;  /* 0x000000ffff5d7224 */ /* 0x000fe200030e06ff */
[----:B------:R-:W-:Y:S01]  /*37770*/  ISETP.GT.U32.AND.EX P0, PT, R117, R60, PT, P0 ;  /* 0x0000003c7500720c */ /* 0x000fe20003f04100 */
[----:B------:R-:W-:Y:S01]  /*37780*/  IMAD.WIDE.U32.X R88, R105, R69, R88, P4 ;  /* 0x0000004569587225 */ /* 0x000fe200020e0458 */
[----:B------:R-:W-:-:S02]  /*37790*/  IADD3 R97, P1, PT, R101, R102, RZ ;  /* 0x0000006665617210 */ /* 0x000fc40007f3e0ff */
[----:B------:R-:W-:Y:S02]  /*377a0*/  SEL R101, RZ, 0x1, !P0 ;  /* 0x00000001ff657807 */ /* 0x000fe40004000000 */
[----:B------:R-:W-:Y:S01]  /*377b0*/  IADD3 R94, P4, P6, R107, R94, R92 ;  /* 0x0000005e6b5e7210 */ /* 0x000fe20007e9e05c */
[----:B------:R-:W-:Y:S01]  /*377c0*/  IMAD.MOV.U32 R92, RZ, RZ, R103 ;  /* 0x000000ffff5c7224 */ /* 0x000fe200078e0067 */
[----:B------:R-:W-:Y:S02]  /*377d0*/  IADD3 R107, P0, PT, R116, R96, RZ ;  /* 0x00000060746b7210 */ /* 0x000fe40007f1e0ff */
[----:B------:R-:W-:Y:S02]  /*377e0*/  IADD3 R60, P5, PT, R101, R88, RZ ;  /* 0x00000058653c7210 */ /* 0x000fe40007fbe0ff */
[----:B------:R-:W-:Y:S01]  /*377f0*/  IADD3.X R103, PT, PT, RZ, R95, RZ, P4, P6 ;  /* 0x0000005fff677210 */ /* 0x000fe200027ec4ff */
[----:B------:R-:W-:Y:S01]  /*37800*/  IMAD.X R114, R114, 0x1, R109, P0 ;  /* 0x0000000172727824 */ /* 0x000fe200000e066d */
[----:B------:R-:W-:Y:S01]  /*37810*/  ISETP.GE.U32.AND P4, PT, R107, R96, PT ;  /* 0x000000606b00720c */ /* 0x000fe20003f86070 */
[----:B------:R-:W-:Y:S01]  /*37820*/  IMAD.X R89, RZ, RZ, R89, P5 ;  /* 0x000000ffff597224 */ /* 0x000fe200028e0659 */
[----:B------:R-:W-:-:S02]  /*37830*/  IADD3 R91, P3, PT, R119, R100, RZ ;  /* 0x00000064775b7210 */ /* 0x000fc40007f7e0ff */
[----:B------:R-:W-:Y:S02]  /*37840*/  IADD3 R107, P6, PT, R107, R94, RZ ;  /* 0x0000005e6b6b7210 */ /* 0x000fe40007fde0ff */
        /* <DEDUP_REMOVED lines=10> */
[----:B------:R-:W-:Y:S01]  /*378f0*/  ISETP.GE.U32.AND.EX P2, PT, R88, R97, PT, P2 ;  /* 0x000000615800720c */ /* 0x000fe20003f46120 */
[----:B------:R-:W-:Y:S01]  /*37900*/  IMAD.WIDE.U32.X R96, R105, R67, R92, P1 ;  /* 0x0000004369607225 */ /* 0x000fe200008e045c */
[----:B------:R-:W-:Y:S02]  /*37910*/  ISETP.GE.U32.AND.EX P3, PT, R60, R89, PT, P3 ;  /* 0x000000593c00720c */ /* 0x000fe40003f66130 */
[----:B------:R-:W-:Y:S01]  /*37920*/  SEL R100, RZ, 0x1, P4 ;  /* 0x00000001ff647807 */ /* 0x000fe20002000000 */
[C---:B------:R-:W-:Y:S01]  /*37930*/  IMAD.WIDE.U32 R88, R90.reuse, R64, RZ ;  /* 0x000000405a587225 */ /* 0x040fe200078e00ff */
[----:B------:R-:W-:Y:S02]  /*37940*/  SEL R103, RZ, 0x1, P0 ;  /* 0x00000001ff677807 */ /* 0x000fe40000000000 */
[----:B------:R-:W-:Y:S01]  /*37950*/  SEL R92, RZ, 0x1, P2 ;  /* 0x00000001ff5c7807 */ /* 0x000fe20001000000 */
[----:B------:R-:W-:Y:S01]  /*37960*/  IMAD.WIDE.U32 R94, P5, R90, R65, R94 ;  /* 0x000000415a5e7225 */ /* 0x000fe200078a005e */
[----:B------:R-:W-:-:S02]  /*37970*/  SEL R91, RZ, 0x1, P3 ;  /* 0x00000001ff5b7807 */ /* 0x000fc40001800000 */
[----:B------:R-:W-:Y:S01]  /*37980*/  IADD3 R103, P0, P1, R103, R98, R100 ;  /* 0x0000006267677210 */ /* 0x000fe2000791e064 */
[----:B------:R-:W-:Y:S01]  /*37990*/  IMAD.X R93, RZ, RZ, RZ, P5 ;  /* 0x000000ffff5d7224 */ /* 0x000fe200028e06ff */
[----:B------:R-:W-:Y:S01]  /*379a0*/  IADD3 R98, P2, P3, R91, R96, R92 ;  /* 0x000000605b627210 */ /* 0x000fe20007b5e05c */
[----:B------:R-:W-:Y:S01]  /*379b0*/  IMAD.MOV.U32 R92, RZ, RZ, R95 ;  /* 0x000000ffff5c7224 */ /* 0x000fe200078e005f */
[----:B------:R-:W-:Y:S02]  /*379c0*/  IADD3.X R99, PT, PT, RZ, R99, RZ, P0, P1 ;  /* 0x00000063ff637210 */ /* 0x000fe400007e24ff */
[----:B------:R-:W-:Y:S01]  /*379d0*/  IADD3 R96, P4, PT, R89, R94, RZ ;  /* 0x0000005e59607210 */ /* 0x000fe20007f9e0ff */
[----:B------:R-:W-:Y:S01]  /*379e0*/  IMAD.WIDE.U32 R94, R105, R62, RZ ;  /* 0x0000003e695e7225 */ /* 0x000fe200078e00ff */
        /* <DEDUP_REMOVED lines=26> */
.L_x_252:
[----:B------:R-:W-:Y:S02]  /*37b90*/  IADD3 R95, P5, PT, R18, R90, RZ ;  /* 0x0000005a125f7210 */ /* 0x000fe40007fbe0ff */
[----:B------:R-:W-:Y:S02]  /*37ba0*/  IADD3 R18, P0, P1, R97, R92, R94 ;  /* 0x0000005c61127210 */ /* 0x000fe4000791e05e */
[----:B------:R-:W-:Y:S01]  /*37bb0*/  IADD3 R97, P2, PT, R91, R88, RZ ;  /* 0x000000585b617210 */ /* 0x000fe20007f5e0ff */
[----:B------:R-:W-:Y:S01]  /*37bc0*/  IMAD.X R91, RZ, RZ, RZ, P3 ;  /* 0x000000ffff5b7224 */ /* 0x000fe200018e06ff */
[C---:B------:R-:W-:Y:S02]  /*37bd0*/  IADD3 R99, P4, PT, R95.reuse, R18, RZ ;  /* 0x000000125f637210 */ /* 0x040fe40007f9e0ff */
        /* <DEDUP_REMOVED lines=20> */
[----:B------:R-:W-:Y:S01]  /*37d20*/  ISETP.LT.U32.AND P1, PT, R107, R66, PT ;  /* 0x000000426b00720c */ /* 0x000fe20003f21070 */
[----:B------:R-:W-:Y:S01]  /*37d30*/  IMAD.SHL.U32 R91, R57, 0x2, RZ ;  /* 0x00000002395b7824 */ /* 0x000fe200078e00ff */
[----:B------:R-:W-:-:S02]  /*37d40*/  ISETP.LT.U32.AND.EX P2, PT, R60, R69, !P2, P0 ;  /* 0x000000453c00720c */ /* 0x000fc40005741100 */
[----:B------:R-:W-:Y:S02]  /*37d50*/  ISETP.GE.U32.AND.EX P0, PT, R94, R63, PT, P3 ;  /* 0x0000003f5e00720c */ /* 0x000fe40003f06130 */
[----:B------:R-:W-:Y:S02]  /*37d60*/  ISETP.LT.U32.OR.EX P2, PT, R98, R67, P2, P1 ;  /* 0x000000436200720c */ /* 0x000fe40001741510 */
[----:B------:R-:W-:Y:S02]  /*37d70*/  ISETP.GE.U32.AND P3, PT, R101, R68, PT ;  /* 0x000000446500720c */ /* 0x000fe40003f66070 */
[----:B------:R-:W-:Y:S02]  /*37d80*/  ISETP.EQ.AND.EX P5, PT, R88, R65, P2, P5 ;  /* 0x000000415800720c */ /* 0x000fe400017a2350 */
[----:B------:R-:W-:Y:S02]  /*37d90*/  ISETP.GE.U32.AND.EX P2, PT, R60, R69, PT, P3 ;  /* 0x000000453c00720c */ /* 0x000fe40003f46130 */
[----:B------:R-:W-:-:S02]  /*37da0*/  ISETP.EQ.U32.AND P3, PT, R107, R66, PT ;  /* 0x000000426b00720c */ /* 0x000fc40003f62070 */
[----:B------:R-:W-:Y:S02]  /*37db0*/  ISETP.LT.U32.AND P4, PT, R99, R64, PT ;  /* 0x000000406300720c */ /* 0x000fe40003f81070 */
[----:B------:R-:W-:Y:S02]  /*37dc0*/  ISETP.EQ.AND.EX P3, PT, R98, R67, !P2, P3 ;  /* 0x000000436200720c */ /* 0x000fe40005762330 */
[----:B------:R-:W-:Y:S02]  /*37dd0*/  SEL R53, RZ, 0x1, P2 ;  /* 0x00000001ff357807 */ /* 0x000fe40001000000 */
[----:B------:R-:W-:Y:S02]  /*37de0*/  ISETP.LT.U32.OR.EX P4, PT, R88, R65, P5, P4 ;  /* 0x000000415800720c */ /* 0x000fe40002f81540 */
[----:B------:R-:W-:Y:S02]  /*37df0*/  ISETP.LT.U32.OR.EX P1, PT, R98, R67, P3, P1 ;  /* 0x000000436200720c */ /* 0x000fe40001f21510 */
[----:B------:R-:W-:-:S02]  /*37e00*/  @P0 ISETP.NE.U32.AND P5, PT, R93, R62, PT ;  /* 0x0000003e5d00020c */ /* 0x000fc40003fa5070 */
[----:B------:R-:W-:Y:S02]  /*37e10*/  IADD3 R90, P3, PT, R53, R66, RZ ;  /* 0x00000042355a7210 */ /* 0x000fe40007f7e0ff */
[----:B------:R-:W-:Y:S02]  /*37e20*/  SEL R53, RZ, 0x1, !P4 ;  /* 0x00000001ff357807 */ /* 0x000fe40006000000 */
[----:B------:R-:W-:Y:S01]  /*37e30*/  PLOP3.LUT P2, PT, PT, PT, PT, 0x8, 0x80 ;  /* 0x000000000080781c */ /* 0x000fe20003f4e170 */
[----:B------:R-:W-:Y:S01]  /*37e40*/  IMAD.X R95, RZ, RZ, R67, P3 ;  /* 0x000000ffff5f7224 */ /* 0x000fe200018e0643 */
[----:B------:R-:W-:Y:S02]  /*37e50*/  @P0 ISETP.NE.OR.EX P2, PT, R94, R63, !P4, P5 ;  /* 0x0000003f5e00020c */ /* 0x000fe40006745750 */
[----:B------:R-:W-:Y:S02]  /*37e60*/  SEL R89, RZ, 0x1, !P1 ;  /* 0x00000001ff597807 */ /* 0x000fe40004800000 */
[----:B------:R-:W-:-:S02]  /*37e70*/  IADD3 R20, P5, PT, R53, R62, RZ ;  /* 0x0000003e35147210 */ /* 0x000fc40007fbe0ff */
[----:B------:R-:W-:Y:S02]  /*37e80*/  IADD3 R54, P1, PT, R89, R64, RZ ;  /* 0x0000004059367210 */ /* 0x000fe40007f3e0ff */
[----:B------:R-:W-:Y:S02]  /*37e90*/  SEL R20, R20, RZ, P2 ;  /* 0x000000ff14147207 */ /* 0x000fe40001000000 */
[----:B------:R-:W-:Y:S01]  /*37ea0*/  SEL R92, R68, RZ, P2 ;  /* 0x000000ff445c7207 */ /* 0x000fe20001000000 */
[----:B------:R-:W-:Y:S01]  /*37eb0*/  IMAD.X R89, RZ, RZ, R65, P1 ;  /* 0x000000ffff597224 */ /* 0x000fe200008e0641 */
[----:B------:R-:W-:Y:S01]  /*37ec0*/  IADD3 R20, P4, PT, -R20, R93, RZ ;  /* 0x0000005d14147210 */ /* 0x000fe20007f9e1ff */
[----:B------:R-:W-:Y:S01]  /*37ed0*/  IMAD.X R93, RZ, RZ, R63, P5 ;  /* 0x000000ffff5d7224 */ /* 0x000fe200028e063f */
[----:B------:R-:W-:Y:S02]  /*37ee0*/  IADD3 R92, P0, PT, -R92, R101, RZ ;  /* 0x000000655c5c7210 */ /* 0x000fe40007f1e1ff */
[----:B------:R-:W-:-:S02]  /*37ef0*/  SEL R113, R69, RZ, P2 ;  /* 0x000000ff45717207 */ /* 0x000fc40001000000 */
[----:B------:R-:W-:Y:S02]  /*37f00*/  SEL R90, R90, RZ, P2 ;  /* 0x000000ff5a5a7207 */ /* 0x000fe40001000000 */
[----:B------:R-:W-:Y:S01]  /*37f10*/  SHF.L.W.U32.HI R18, R106, 0x1, R61 ;  /* 0x000000016a127819 */ /* 0x000fe20000010e3d */
[----:B------:R-:W-:Y:S01]  /*37f20*/  IMAD.X R113, R60, 0x1, ~R113, P0 ;  /* 0x000000013c717824 */ /* 0x000fe200000e0e71 */
[----:B------:R-:W-:Y:S02]  /*37f30*/  SEL R54, R54, RZ, P2 ;  /* 0x000000ff36367207 */ /* 0x000fe40001000000 */
[----:B------:R-:W-:Y:S02]  /*37f40*/  SEL R95, R95, RZ, P2 ;  /* 0x000000ff5f5f7207 */ /* 0x000fe40001000000 */
[----:B------:R-:W-:Y:S02]  /*37f50*/  SEL R89, R89, RZ, P2 ;  /* 0x000000ff59597207 */ /* 0x000fe40001000000 */
[----:B------:R-:W-:-:S02]  /*37f60*/  SEL R93, R93, RZ, P2 ;  /* 0x000000ff5d5d7207 */ /* 0x000fc40001000000 */
[----:B------:R-:W-:Y:S02]  /*37f70*/  ISETP.GE.U32.AND P2, PT, R92, R37, PT ;  /* 0x000000255c00720c */ /* 0x000fe40003f46070 */
[----:B------:R-:W-:Y:S01]  /*37f80*/  IADD3 R90, P6, PT, -R90, R107, RZ ;  /* 0x0000006b5a5a7210 */ /* 0x000fe20007fde1ff */
[----:B------:R-:W-:Y:S01]  /*37f90*/  IMAD.X R93, R94, 0x1, ~R93, P4 ;  /* 0x000000015e5d7824 */ /* 0x000fe200020e0e5d */
[----:B------:R-:W-:Y:S02]  /*37fa0*/  ISETP.GE.AND P0, PT, R106, RZ, PT ;  /* 0x000000ff6a00720c */ /* 0x000fe40003f06270 */
[----:B------:R-:W-:Y:S01]  /*37fb0*/  SHF.L.W.U32.HI R53, R61, 0x1, R58 ;  /* 0x000000013d357819 */ /* 0x000fe20000010e3a */
[----:B------:R-:W-:Y:S01]  /*37fc0*/  IMAD.X R95, R98, 0x1, ~R95, P6 ;  /* 0x00000001625f7824 */ /* 0x000fe200030e0e5f */
[----:B------:R-:W-:Y:S02]  /*37fd0*/  ISETP.EQ.U32.AND P5, PT, R18, R61, PT ;  /* 0x0000003d1200720c */ /* 0x000fe40003fa2070 */
[----:B------:R-:W-:-:S02]  /*37fe0*/  ISETP.GE.U32.AND.EX P2, PT, R113, R38, PT, P2 ;  /* 0x000000267100720c */ /* 0x000fc40003f46120 */
[----:B------:R-:W-:Y:S02]  /*37ff0*/  ISETP.LT.U32.AND P1, PT, R18, R61, PT ;  /* 0x0000003d1200720c */ /* 0x000fe40003f21070 */
[CC--:B------:R-:W-:Y:S02]  /*38000*/  ISETP.EQ.AND.EX P0, PT, R53.reuse, R58.reuse, !P0, P5 ;  /* 0x0000003a3500720c */ /* 0x0c0fe40004702350 */
[----:B------:R-:W-:Y:S02]  /*38010*/  IADD3 R54, P3, PT, -R54, R99, RZ ;  /* 0x0000006336367210 */ /* 0x000fe40007f7e1ff */
[----:B------:R-:W-:Y:S02]  /*38020*/  ISETP.EQ.U32.AND P4, PT, R90, R39, PT ;  /* 0x000000275a00720c */ /* 0x000fe40003f82070 */
[----:B------:R-:W-:Y:S01]  /*38030*/  SEL R96, RZ, 0xffffffff, P2 ;  /* 0xffffffffff607807 */ /* 0x000fe20001000000 */
[----:B------:R-:W-:Y:S01]  /*38040*/  IMAD.X R89, R88, 0x1, ~R89, P3 ;  /* 0x0000000158597824 */ /* 0x000fe200018e0e59 */
[----:B------:R-:W-:-:S02]  /*38050*/  ISETP.LT.U32.OR.EX P0, PT, R53, R58, P0, P1 ;  /* 0x0000003a3500720c */ /* 0x000fc40000701510 */
[----:B------:R-:W-:Y:S02]  /*38060*/  ISETP.EQ.AND.EX P2, PT, R95, R40, !P2, P4 ;  /* 0x000000285f00720c */ /* 0x000fe40005742340 */
[----:B------:R-:W-:Y:S02]  /*38070*/  IADD3 R109, P4, P5, R96, R90, -R39 ;  /* 0x0000005a606d7210 */ /* 0x000fe40007d9e827 */
[----:B------:R-:W-:Y:S02]  /*38080*/  SEL R88, RZ, 0x1, !P0 ;  /* 0x00000001ff587807 */ /* 0x000fe40004000000 */
[----:B------:R-:W-:Y:S02]  /*38090*/  ISETP.LT.U32.AND P3, PT, R90, R39, PT ;  /* 0x000000275a00720c */ /* 0x000fe40003f61070 */
[----:B------:R-:W-:Y:S02]  /*380a0*/  IADD3.X R96, PT, PT, R96, R95, ~R40, P4, P5 ;  /* 0x0000005f60607210 */ /* 0x000fe400027eac28 */
[----:B------:R-:W-:-:S02]  /*380b0*/  LOP3.LUT R88, R91, R88, RZ, 0xfc, !PT ;  /* 0x000000585b587212 */ /* 0x000fc400078efcff */
[----:B------:R-:W-:Y:S02]  /*380c0*/  ISETP.LT.U32.OR.EX P3, PT, R95, R40, P2, P3 ;  /* 0x000000285f00720c */ /* 0x000fe40001761530 */
[----:B------:R-:W-:Y:S02]  /*380d0*/  ISETP.EQ.U32.AND P5, PT, R54, R41, PT ;  /* 0x000000293600720c */ /* 0x000fe40003fa2070 */
[----:B------:R-:W-:Y:S02]  /*380e0*/  SHF.L.U64.HI R99, R57, 0x1, R56 ;  /* 0x0000000139637819 */ /* 0x000fe40000010238 */
[----:B------:R-:W-:Y:S02]  /*380f0*/  ISETP.EQ.U32.AND P4, PT, R88, R57, PT ;  /* 0x000000395800720c */ /* 0x000fe40003f82070 */
[----:B------:R-:W-:Y:S02]  /*38100*/  ISETP.LT.U32.AND P2, PT, R54, R41, PT ;  /* 0x000000293600720c */ /* 0x000fe40003f41070 */
[----:B------:R-:W-:-:S02]  /*38110*/  ISETP.EQ.AND.EX P5, PT, R89, R42, P3, P5 ;  /* 0x0000002a5900720c */ /* 0x000fc40001fa2350 */
[----:B------:R-:W-:Y:S02]  /*38120*/  SEL R107, RZ, 0xffffffff, !P3 ;  /* 0xffffffffff6b7807 */ /* 0x000fe40005800000 */
[----:B------:R-:W-:Y:S02]  /*38130*/  ISETP.EQ.AND.EX P4, PT, R99, R56, P0, P4 ;  /* 0x000000386300720c */ /* 0x000fe40000782340 */
[----:B------:R-:W-:Y:S02]  /*38140*/  ISETP.LT.U32.OR.EX P5, PT, R89, R42, P5, P2 ;  /* 0x0000002a5900720c */ /* 0x000fe40002fa1520 */
[----:B------:R-:W-:Y:S01]  /*38150*/  IADD3 R105, P0, P2, R107, R54, -R41 ;  /* 0x000000366b697210 */ /* 0x000fe20007a1e829 */
[----:B------:R-:W-:Y:S01]  /*38160*/  IMAD.SHL.U32 R54, R55, 0x2, RZ ;  /* 0x0000000237367824 */ /* 0x000fe200078e00ff */
[----:B------:R-:W-:Y:S02]  /*38170*/  ISETP.LT.U32.AND P3, PT, R88, R57, PT ;  /* 0x000000395800720c */ /* 0x000fe40003f61070 */
[----:B------:R-:W-:-:S02]  /*38180*/  IADD3.X R107, PT, PT, R107, R89, ~R42, P0, P2 ;  /* 0x000000596b6b7210 */ /* 0x000fc400007e4c2a */
[CC--:B------:R-:W-:Y:S02]  /*38190*/  ISETP.EQ.U32.AND P6, PT, R20.reuse, R43.reuse, PT ;  /* 0x0000002b1400720c */ /* 0x0c0fe40003fc2070 */
[----:B------:R-:W-:Y:S02]  /*381a0*/  ISETP.GE.U32.AND P2, PT, R20, R43, PT ;  /* 0x0000002b1400720c */ /* 0x000fe40003f46070 */
[----:B------:R-:W-:Y:S02]  /*381b0*/  ISETP.LT.U32.OR.EX P3, PT, R99, R56, P4, P3 ;  /* 0x000000386300720c */ /* 0x000fe40002761530 */
[----:B------:R-:W-:Y:S02]  /*381c0*/  SEL R103, RZ, 0xffffffff, !P5 ;  /* 0xffffffffff677807 */ /* 0x000fe40006800000 */
[CC--:B------:R-:W-:Y:S02]  /*381d0*/  ISETP.GE.U32.AND.EX P2, PT, R93.reuse, R44.reuse, PT, P2 ;  /* 0x0000002c5d00720c */ /* 0x0c0fe40003f46120 */
[----:B------:R-:W-:-:S02]  /*381e0*/  ISETP.EQ.AND.EX P5, PT, R93, R44, P5, P6 ;  /* 0x0000002c5d00720c */ /* 0x000fc40002fa2360 */
[----:B------:R-:W-:Y:S02]  /*381f0*/  SEL R89, RZ, 0x1, !P3 ;  /* 0x00000001ff597807 */ /* 0x000fe40005800000 */
[C---:B------:R-:W-:Y:S02]  /*38200*/  IADD3 R101, P0, P4, R103.reuse, R20, -R43 ;  /* 0x0000001467657210 */ /* 0x040fe40007c1e82b */
[----:B------:R-:W-:Y:S02]  /*38210*/  LOP3.LUT R20, R54, R89, RZ, 0xfc, !PT ;  /* 0x0000005936147212 */ /* 0x000fe400078efcff */
[----:B------:R-:W-:Y:S02]  /*38220*/  IADD3.X R103, PT, PT, R103, R93, ~R44, P0, P4 ;  /* 0x0000005d67677210 */ /* 0x000fe400007e8c2c */
[----:B------:R-:W-:Y:S02]  /*38230*/  IADD3 R111, P0, PT, R92, -R37, RZ ;  /* 0x800000255c6f7210 */ /* 0x000fe40007f1e0ff */
[----:B------:R-:W-:-:S02]  /*38240*/  SHF.L.U64.HI R97, R55, 0x1, R118 ;  /* 0x0000000137617819 */ /* 0x000fc40000010276 */
[----:B------:R-:W-:Y:S01]  /*38250*/  ISETP.GE.U32.AND P4, PT, R20, R55, PT ;  /* 0x000000371400720c */ /* 0x000fe20003f86070 */
[----:B------:R-:W-:Y:S01]  /*38260*/  IMAD.X R98, R113, 0x1, ~R38, P0 ;  /* 0x0000000171627824 */ /* 0x000fe200000e0e26 */
[----:B------:R-:W-:Y:S02]  /*38270*/  PLOP3.LUT P0, PT, PT, PT, PT, 0x80, 0x8 ;  /* 0x000000000008781c */ /* 0x000fe40003f0f070 */
[----:B------:R-:W-:Y:S01]  /*38280*/  ISETP.GE.U32.AND.EX P4, PT, R97, R118, PT, P4 ;  /* 0x000000766100720c */ /* 0x000fe20003f86140 */
[----:B------:R-:W-:-:S12]  /*38290*/  @!P5 BRA P2, `(.L_x_253) ;  /* 0x000000000064d947 */ /* 0x000fd80001000000 */
        /* <DEDUP_REMOVED lines=25> */
.L_x_253:
[----:B------:R-:W-:Y:S01]  /*38430*/  @P4 ISETP.EQ.U32.AND P2, PT, R20, R55, PT ;  /* 0x000000371400420c */ /* 0x000fe20003f42070 */
[----:B------:R-:W-:Y:S01]  /*38440*/  IMAD.SHL.U32 R95, R59, 0x2, RZ ;  /* 0x000000023b5f7824 */ /* 0x000fe200078e00ff */
[C---:B------:R-:W-:Y:S02]  /*38450*/  ISETP.NE.U32.AND P5, PT, R18.reuse, R61, PT ;  /* 0x0000003d1200720c */ /* 0x040fe40003fa5070 */
[----:B------:R-:W-:Y:S02]  /*38460*/  ISETP.NE.U32.AND P6, PT, R18, R66, PT ;  /* 0x000000421200720c */ /* 0x000fe40003fc5070 */
[----:B------:R-:W-:Y:S02]  /*38470*/  @P4 ISETP.EQ.AND.EX P0, PT, R97, R118, P3, P2 ;  /* 0x000000766100420c */ /* 0x000fe40001f02320 */
[----:B------:R-:W-:Y:S02]  /*38480*/  ISETP.NE.AND.EX P5, PT, R53, R58, PT, P5 ;  /* 0x0000003a3500720c */ /* 0x000fe40003fa5350 */
[----:B------:R-:W-:-:S02]  /*38490*/  SHF.L.U64.HI R60, R59, 0x1, R106 ;  /* 0x000000013b3c7819 */ /* 0x000fc4000001026a */
[----:B------:R-:W-:Y:S02]  /*384a0*/  ISETP.LT.U32.AND P4, PT, R95, R68, PT ;  /* 0x000000445f00720c */ /* 0x000fe40003f81070 */
[----:B------:R-:W-:Y:S02]  /*384b0*/  ISETP.NE.AND.EX P6, PT, R53, R67, PT, P6 ;  /* 0x000000433500720c */ /* 0x000fe40003fc5360 */
[----:B------:R-:W-:Y:S02]  /*384c0*/  ISETP.LT.AND P5, PT, R106, RZ, !P5 ;  /* 0x000000ff6a00720c */ /* 0x000fe40006fa1270 */
[----:B------:R-:W-:Y:S02]  /*384d0*/  ISETP.LT.U32.AND P2, PT, R18, R66, PT ;  /* 0x000000421200720c */ /* 0x000fe40003f41070 */
[----:B------:R-:W-:Y:S02]  /*384e0*/  ISETP.LT.U32.AND.EX P4, PT, R60, R69, !P6, P4 ;  /* 0x000000453c00720c */ /* 0x000fe40007781140 */
[----:B------:R-:W-:-:S02]  /*384f0*/  SEL R89, RZ, 0x1, !P3 ;  /* 0x00000001ff597807 */ /* 0x000fc40005800000 */
[C---:B------:R-:W-:Y:S02]  /*38500*/  ISETP.LT.U32.OR.EX P3, PT, R53.reuse, R58, P5, P1 ;  /* 0x0000003a3500720c */ /* 0x040fe40002f61510 */
[----:B------:R-:W-:Y:S02]  /*38510*/  ISETP.LT.U32.OR.EX P5, PT, R53, R67, P4, P2 ;  /* 0x000000433500720c */ /* 0x000fe400027a1520 */
[----:B------:R-:W-:Y:S02]  /*38520*/  ISETP.EQ.U32.AND P6, PT, R88, R64, PT ;  /* 0x000000405800720c */ /* 0x000fe40003fc2070 */
[----:B------:R-:W-:Y:S02]  /*38530*/  LOP3.LUT R89, R54, R89, RZ, 0xfc, !PT ;  /* 0x0000005936597212 */ /* 0x000fe400078efcff */
[----:B------:R-:W-:Y:S02]  /*38540*/  ISETP.EQ.AND.EX P5, PT, R99, R65, P5, P6 ;  /* 0x000000416300720c */ /* 0x000fe40002fa2360 */
[----:B------:R-:W-:-:S02]  /*38550*/  ISETP.GE.U32.AND P6, PT, R89, R62, PT ;  /* 0x0000003e5900720c */ /* 0x000fc40003fc6070 */
[----:B------:R-:W-:Y:S02]  /*38560*/  SEL R20, RZ, 0x1, !P3 ;  /* 0x00000001ff147807 */ /* 0x000fe40005800000 */
[----:B------:R-:W-:Y:S02]  /*38570*/  ISETP.GE.U32.AND.EX P6, PT, R97, R63, PT, P6 ;  /* 0x0000003f6100720c */ /* 0x000fe40003fc6160 */
[----:B------:R-:W-:Y:S02]  /*38580*/  ISETP.LT.U32.AND P4, PT, R88, R64, PT ;  /* 0x000000405800720c */ /* 0x000fe40003f81070 */
[----:B------:R-:W-:Y:S02]  /*38590*/  LOP3.LUT R100, R91, R20, RZ, 0xfc, !PT ;  /* 0x000000145b647212 */ /* 0x000fe400078efcff */
[----:B------:R-:W-:Y:S02]  /*385a0*/  ISETP.LT.U32.OR.EX P4, PT, R99, R65, P5, P4 ;  /* 0x000000416300720c */ /* 0x000fe40002f81540 */
[----:B------:R-:W-:-:S04]  /*385b0*/  ISETP.EQ.U32.AND P5, PT, R100, R57, PT ;  /* 0x000000396400720c */ /* 0x000fc80003fa2070 */
[----:B------:R-:W-:Y:S02]  /*385c0*/  P2R R88, PR, RZ, 0x20 ;  /* 0x00000020ff587803 */ /* 0x000fe40000000000 */
[----:B------:R-:W-:Y:S01]  /*385d0*/  PLOP3.LUT P5, PT, PT, PT, PT, 0x8, 0x80 ;  /* 0x000000000080781c */ /* 0x000fe20003fae170 */
[----:B------:R-:W-:-:S12]  /*385e0*/  @!P6 BRA `(.L_x_254) ;  /* 0x000000000038e947 */ /* 0x000fd80003800000 */
        /* <DEDUP_REMOVED lines=14> */
.L_x_254:
[----:B------:R-:W-:Y:S02]  /*386d0*/  ISETP.NE.AND P6, PT, R88, RZ, PT ;  /* 0x000000ff5800720c */ /* 0x000fe40003fc5270 */
[----:B------:R-:W-:Y:S02]  /*386e0*/  ISETP.LT.U32.AND P1, PT, R100, R57, PT ;  /* 0x000000396400720c */ /* 0x000fe40003f21070 */
[----:B------:R-:W-:Y:S02]  /*386f0*/  ISETP.EQ.AND.EX P6, PT, R99, R56, P3, P6 ;  /* 0x000000386300720c */ /* 0x000fe40001fc2360 */
[----:B------:R-:W-:Y:S02]  /*38700*/  ISETP.GE.U32.AND P3, PT, R95, R68, PT ;  /* 0x000000445f00720c */ /* 0x000fe40003f66070 */
[----:B------:R-:W-:Y:S02]  /*38710*/  ISETP.LT.U32.OR.EX P1, PT, R99, R56, P6, P1 ;  /* 0x000000386300720c */ /* 0x000fe40003721510 */
[----:B------:R-:W-:-:S02]  /*38720*/  ISETP.EQ.U32.AND P6, PT, R18, R66, PT ;  /* 0x000000421200720c */ /* 0x000fc40003fc2070 */
[----:B------:R-:W-:Y:S02]  /*38730*/  ISETP.GE.U32.AND.EX P3, PT, R60, R69, PT, P3 ;  /* 0x000000453c00720c */ /* 0x000fe40003f66130 */
[----:B------:R-:W-:Y:S02]  /*38740*/  PLOP3.LUT P5, PT, P0, P5, PT, 0xf8, 0x8f ;  /* 0x00000000008f781c */ /* 0x000fe400007abf70 */
[CC--:B------:R-:W-:Y:S02]  /*38750*/  ISETP.EQ.AND.EX P6, PT, R53.reuse, R67.reuse, !P3, P6 ;  /* 0x000000433500720c */ /* 0x0c0fe40005fc2360 */
[----:B------:R-:W-:Y:S02]  /*38760*/  SEL R93, RZ, 0x1, P3 ;  /* 0x00000001ff5d7807 */ /* 0x000fe40001800000 */
[----:B------:R-:W-:Y:S02]  /*38770*/  SEL R89, RZ, 0x1, !P1 ;  /* 0x00000001ff597807 */ /* 0x000fe40004800000 */
[----:B------:R-:W-:-:S02]  /*38780*/  ISETP.LT.U32.OR.EX P6, PT, R53, R67, P6, P2 ;  /* 0x000000433500720c */ /* 0x000fc400037c1520 */
[----:B------:R-:W-:Y:S02]  /*38790*/  IADD3 R93, P3, PT, R93, R66, RZ ;  /* 0x000000425d5d7210 */ /* 0x000fe40007f7e0ff */
[----:B------:R-:W-:Y:S02]  /*387a0*/  SEL R94, R68, RZ, P5 ;  /* 0x000000ff445e7207 */ /* 0x000fe40002800000 */
[----:B------:R-:W-:Y:S01]  /*387b0*/  LOP3.LUT R113, R54, R89, RZ, 0xfc, !PT ;  /* 0x0000005936717212 */ /* 0x000fe200078efcff */
[----:B------:R-:W-:Y:S01]  /*387c0*/  IMAD.X R54, RZ, RZ, R67, P3 ;  /* 0x000000ffff367224 */ /* 0x000fe200018e0643 */
[----:B------:R-:W-:Y:S02]  /*387d0*/  SEL R91, RZ, 0x1, !P6 ;  /* 0x00000001ff5b7807 */ /* 0x000fe40007000000 */
[----:B------:R-:W-:Y:S02]  /*387e0*/  IADD3 R94, P0, PT, -R94, R95, RZ ;  /* 0x0000005f5e5e7210 */ /* 0x000fe40007f1e1ff */
[----:B------:R-:W-:-:S02]  /*387f0*/  SEL R93, R93, RZ, P5 ;  /* 0x000000ff5d5d7207 */ /* 0x000fc40002800000 */
[----:B------:R-:W-:Y:S02]  /*38800*/  SEL R95, R69, RZ, P5 ;  /* 0x000000ff455f7207 */ /* 0x000fe40002800000 */
[----:B------:R-:W-:Y:S02]  /*38810*/  IADD3 R90, P1, PT, R91, R64, RZ ;  /* 0x000000405b5a7210 */ /* 0x000fe40007f3e0ff */
[----:B------:R-:W-:Y:S01]  /*38820*/  SEL R89, RZ, 0x1, !P4 ;  /* 0x00000001ff597807 */ /* 0x000fe20006000000 */
[----:B------:R-:W-:Y:S01]  /*38830*/  IMAD.X R95, R60, 0x1, ~R95, P0 ;  /* 0x000000013c5f7824 */ /* 0x000fe200000e0e5f */
[----:B------:R-:W-:Y:S01]  /*38840*/  IADD3 R92, P6, PT, R18, -R93, RZ ;  /* 0x8000005d125c7210 */ /* 0x000fe20007fde0ff */
[----:B------:R-:W-:Y:S01]  /*38850*/  IMAD.X R20, RZ, RZ, R65, P1 ;  /* 0x000000ffff147224 */ /* 0x000fe200008e0641 */
[----:B------:R-:W-:Y:S02]  /*38860*/  SEL R54, R54, RZ, P5 ;  /* 0x000000ff36367207 */ /* 0x000fe40002800000 */
        /* <DEDUP_REMOVED lines=10> */
[----:B------:R-:W-:Y:S01]  /*38910*/  ISETP.EQ.AND.EX P1, PT, R96, R54, !P0, P1 ;  /* 0x000000366000720c */ /* 0x000fe20004722310 */
        /* <DEDUP_REMOVED lines=21> */
[----:B------:R-:W-:Y:S02]  /*38a70*/  IADD3 R90, P5, P0, R91, R105, -R90 ;  /* 0x000000695b5a7210 */ /* 0x000fe400078be85a */
[----:B------:R-:W-:Y:S02]  /*38a80*/  IADD3 R88, P1, P4, R89, R101, -R88 ;  /* 0x0000006559587210 */ /* 0x000fe40007c3e858 */
        /* <DEDUP_REMOVED lines=14> */
[----:B------:R-:W-:-:S04]  /*38b70*/  ISETP.LT.U32.OR.EX P1, PT, R18, R93, P1, P2 ;  /* 0x0000005d1200720c */ /* 0x000fc80000f21520 */
[----:B------:R-:W-:-:S04]  /*38b80*/  SEL R93, RZ, 0x1, !P1 ;  /* 0x00000001ff5d7807 */ /* 0x000fc80004800000 */
[----:B------:R-:W-:Y:S01]  /*38b90*/  IADD3 R97, P2, P3, R93, R64, R90 ;  /* 0x000000405d617210 */ /* 0x000fe20007b5e05a */
[----:B------:R-:W-:-:S03]  /*38ba0*/  IMAD.MOV.U32 R93, RZ, RZ, R18 ;  /* 0x000000ffff5d7224 */ /* 0x000fc600078e0012 */
[CC--:B------:R-:W-:Y:S02]  /*38bb0*/  ISETP.EQ.U32.AND P0, PT, R97.reuse, R90.reuse, PT ;  /* 0x0000005a6100720c */ /* 0x0c0fe40003f02070 */
[----:B------:R-:W-:Y:S02]  /*38bc0*/  IADD3.X R20, PT, PT, RZ, R65, R91, P2, P3 ;  /* 0x00000041ff147210 */ /* 0x000fe400017e645b */
        /* <DEDUP_REMOVED lines=8> */
.L_x_255:
        /* <DEDUP_REMOVED lines=21> */
[----:B------:R-:W-:Y:S01]  /*38da0*/  IADD3 R107, P5, P6, R111, R55, -R88 ;  /* 0x000000376f6b7210 */ /* 0x000fe20007ebe858 */
        /* <DEDUP_REMOVED lines=29> */
.L_x_256:
[----:B------:R-:W-:-:S04]  /*38f80*/  IMAD.WIDE.U32 R54, R49, R105, RZ ;  /* 0x0000006931367225 */ /* 0x000fc800078e00ff */
[-C--:B------:R-:W-:Y:S02]  /*38f90*/  IMAD R18, R104, R45.reuse, RZ ;  /* 0x0000002d68127224 */ /* 0x080fe400078e02ff */
[----:B------:R-:W-:-:S04]  /*38fa0*/  IMAD.WIDE.U32 R56, P0, R106, R45, R54 ;  /* 0x0000002d6a387225 */ /* 0x000fc80007800036 */
[----:B------:R-:W-:-:S04]  /*38fb0*/  IMAD.WIDE.U32 R54, R45, R105, RZ ;  /* 0x000000692d367225 */ /* 0x000fc800078e00ff */
[----:B------:R-:W-:Y:S01]  /*38fc0*/  IMAD.X R59, RZ, RZ, RZ, P0 ;  /* 0x000000ffff3b7224 */ /* 0x000fe200000e06ff */
[----:B------:R-:W-:Y:S01]  /*38fd0*/  IADD3 RZ, P0, PT, R55, R56, RZ ;  /* 0x0000003837ff7210 */ /* 0x000fe20007f1e0ff */
[----:B------:R-:W-:Y:S02]  /*38fe0*/  IMAD.MOV.U32 R58, RZ, RZ, R57 ;  /* 0x000000ffff3a7224 */ /* 0x000fe400078e0039 */
        /* <DEDUP_REMOVED lines=15> */
[----:B------:R-:W-:Y:S01]  /*390e0*/  IMAD R18, R109, R45, RZ ;  /* 0x0000002d6d127224 */ /* 0x000fe200078e02ff */
[----:B------:R-:W-:Y:S01]  /*390f0*/  SEL R119, RZ, 0x1, P0 ;  /* 0x00000001ff777807 */ /* 0x000fe20000000000 */
[----:B------:R-:W-:-:S04]  /*39100*/  IMAD.WIDE.U32 R96, R45, R53, RZ ;  /* 0x000000352d607225 */ /* 0x000fc800078e00ff */
[----:B------:R-:W-:-:S04]  /*39110*/  IMAD.WIDE.U32 R56, P2, R109, R45, R56 ;  /* 0x0000002d6d387225 */ /* 0x000fc80007840038 */
[----:B------:R-:W-:Y:S01]  /*39120*/  IMAD R20, R106, R46, RZ ;  /* 0x0000002e6a147224 */ /* 0x000fe200078e02ff */
[----:B------:R-:W-:Y:S01]  /*39130*/  IADD3 RZ, P4, PT, R97, R56, RZ ;  /* 0x0000003861ff7210 */ /* 0x000fe20007f9e0ff */
[----:B------:R-:W-:-:S04]  /*39140*/  IMAD.WIDE.U32 R58, R53, R45, RZ ;  /* 0x0000002d353a7225 */ /* 0x000fc800078e00ff */
[-C--:B------:R-:W-:Y:S02]  /*39150*/  IMAD R113, R53, R49.reuse, R18 ;  /* 0x0000003135717224 */ /* 0x080fe400078e0212 */
[----:B------:R-:W-:-:S04]  /*39160*/  IMAD.WIDE.U32.X R100, R104, R49, R100, P1 ;  /* 0x0000003168647225 */ /* 0x000fc800008e0464 */
[----:B------:R-:W-:Y:S01]  /*39170*/  IMAD.WIDE.U32 R54, R49, R107, RZ ;  /* 0x0000006b31367225 */ /* 0x000fe200078e00ff */
[----:B------:R-:W-:-:S03]  /*39180*/  IADD3 R119, P3, P6, R58, R100, R119 ;  /* 0x000000643a777210 */ /* 0x000fc60007e7e077 */
[----:B------:R-:W-:Y:S02]  /*39190*/  IMAD R117, R105, R50, R20 ;  /* 0x0000003269757224 */ /* 0x000fe400078e0214 */
[----:B------:R-:W-:Y:S02]  /*391a0*/  IMAD.IADD R20, R59, 0x1, R113 ;  /* 0x000000013b147824 */ /* 0x000fe400078e0271 */
[----:B------:R-:W-:-:S03]  /*391b0*/  IMAD.WIDE.U32 R96, R105, R46, RZ ;  /* 0x0000002e69607225 */ /* 0x000fc600078e00ff */
[----:B------:R-:W-:Y:S01]  /*391c0*/  IADD3.X R121, PT, PT, R20, R101, RZ, P3, P6 ;  /* 0x0000006514797210 */ /* 0x000fe20001fec4ff */
[----:B------:R-:W-:Y:S01]  /*391d0*/  IMAD.WIDE.U32 R60, R50, R105, RZ ;  /* 0x00000069323c7225 */ /* 0x000fe200078e00ff */
[----:B------:R-:W-:-:S03]  /*391e0*/  IADD3 R115, P3, PT, R115, R96, RZ ;  /* 0x0000006073737210 */ /* 0x000fc60007f7e0ff */
[----:B------:R-:W-:-:S04]  /*391f0*/  IMAD.WIDE.U32 R98, R45, R107, RZ ;  /* 0x0000006b2d627225 */ /* 0x000fc800078e00ff */
[----:B------:R-:W-:-:S04]  /*39200*/  IMAD.WIDE.U32 R54, P5, R111, R45, R54 ;  /* 0x0000002d6f367225 */ /* 0x000fc800078a0036 */
[----:B------:R-:W-:Y:S01]  /*39210*/  IMAD.WIDE.U32 R112, R46, R105, RZ ;  /* 0x000000692e707225 */ /* 0x000fe200078e00ff */
[----:B------:R-:W-:-:S03]  /*39220*/  IADD3 RZ, P1, PT, R99, R54, RZ ;  /* 0x0000003663ff7210 */ /* 0x000fc60007f3e0ff */
[----:B------:R-:W-:-:S04]  /*39230*/  IMAD.WIDE.U32 R60, P0, R106, R46, R60 ;  /* 0x0000002e6a3c7225 */ /* 0x000fc8000780003c */
        /* <DEDUP_REMOVED lines=8> */
[----:B------:R-:W-:-:S03]  /*392c0*/  IMAD.WIDE.U32 R96, R103, R46, RZ ;  /* 0x0000002e67607225 */ /* 0x000fc600078e00ff */
[----:B------:R-:W-:Y:S01]  /*392d0*/  SEL R117, RZ, 0x1, P0 ;  /* 0x00000001ff757807 */ /* 0x000fe20000000000 */
[----:B------:R-:W-:Y:S01]  /*392e0*/  IMAD R113, R103, R50, R18 ;  /* 0x0000003267717224 */ /* 0x000fe200078e0212 */
[----:B------:R-:W-:Y:S01]  /*392f0*/  ISETP.GE.U32.AND P0, PT, R119, R58, PT ;  /* 0x0000003a7700720c */ /* 0x000fe20003f06070 */
[----:B------:R-:W-:Y:S02]  /*39300*/  IMAD.MOV.U32 R98, RZ, RZ, R61 ;  /* 0x000000ffff627224 */ /* 0x000fe400078e003d */
[----:B------:R-:W-:Y:S01]  /*39310*/  IMAD.WIDE.U32 R60, R46, R103, RZ ;  /* 0x000000672e3c7225 */ /* 0x000fe200078e00ff */
[----:B------:R-:W-:-:S03]  /*39320*/  ISETP.GE.U32.AND.EX P0, PT, R121, R20, PT, P0 ;  /* 0x000000147900720c */ /* 0x000fc60003f06100 */
[----:B------:R-:W-:-:S04]  /*39330*/  IMAD.WIDE.U32 R100, P3, R104, R46, R100 ;  /* 0x0000002e68647225 */ /* 0x000fc80007860064 */
[----:B------:R-:W-:Y:S02]  /*39340*/  IMAD.IADD R18, R97, 0x1, R113 ;  /* 0x0000000161127824 */ /* 0x000fe400078e0271 */
[----:B------:R-:W-:Y:S01]  /*39350*/  IMAD.X R59, RZ, RZ, RZ, P2 ;  /* 0x000000ffff3b7224 */ /* 0x000fe200010e06ff */
[----:B------:R-:W-:Y:S01]  /*39360*/  IADD3 R97, P2, PT, R119, R96, RZ ;  /* 0x0000006077617210 */ /* 0x000fe20007f5e0ff */
[----:B------:R-:W-:Y:S01]  /*39370*/  IMAD.WIDE.U32.X R98, R106, R50, R98, P6 ;  /* 0x000000326a627225 */ /* 0x000fe200030e0462 */
[----:B------:R-:W-:-:S03]  /*39380*/  IADD3 RZ, P6, PT, R61, R100, RZ ;  /* 0x000000643dff7210 */ /* 0x000fc60007fde0ff */
[----:B------:R-:W-:Y:S02]  /*39390*/  IMAD.X R61, RZ, RZ, RZ, P3 ;  /* 0x000000ffff3d7224 */ /* 0x000fe400018e06ff */
[----:B------:R-:W-:Y:S01]  /*393a0*/  IMAD.X R113, R18, 0x1, R121, P2 ;  /* 0x0000000112717824 */ /* 0x000fe200010e0679 */
[----:B------:R-:W-:Y:S01]  /*393b0*/  IADD3 R117, P2, P3, R97, R98, R117 ;  /* 0x0000006261757210 */ /* 0x000fe20007b5e075 */
[----:B------:R-:W-:Y:S02]  /*393c0*/  IMAD.MOV.U32 R58, RZ, RZ, R57 ;  /* 0x000000ffff3a7224 */ /* 0x000fe400078e0039 */
[----:B------:R-:W-:Y:S01]  /*393d0*/  IMAD R20, R111, R45, RZ ;  /* 0x0000002d6f147224 */ /* 0x000fe200078e02ff */
[----:B------:R-:W-:Y:S01]  /*393e0*/  IADD3.X R108, PT, PT, R113, R99, RZ, P2, P3 ;  /* 0x00000063716c7210 */ /* 0x000fe200017e64ff */
[----:B------:R-:W-:Y:S01]  /*393f0*/  IMAD.WIDE.U32 R56, R107, R45, RZ ;  /* 0x0000002d6b387225 */ /* 0x000fe200078e00ff */
[----:B------:R-:W-:Y:S02]  /*39400*/  ISETP.GE.U32.AND P2, PT, R97, R96, PT ;  /* 0x000000606100720c */ /* 0x000fe40003f46070 */
[----:B------:R-:W-:Y:S01]  /*39410*/  ISETP.GE.U32.AND P3, PT, R117, R97, PT ;  /* 0x000000617500720c */ /* 0x000fe20003f66070 */
[-C--:B------:R-:W-:Y:S01]  /*39420*/  IMAD R99, R107, R49.reuse, R20 ;  /* 0x000000316b637224 */ /* 0x080fe200078e0214 */
[----:B------:R-:W-:Y:S01]  /*39430*/  ISETP.GE.U32.AND.EX P2, PT, R113, R18, PT, P2 ;  /* 0x000000127100720c */ /* 0x000fe20003f46120 */
[----:B------:R-:W-:Y:S01]  /*39440*/  IMAD.WIDE.U32.X R96, R109, R49, R58, P4 ;  /* 0x000000316d607225 */ /* 0x000fe200020e043a */
[----:B------:R-:W-:-:S02]  /*39450*/  SEL R59, RZ, 0x1, P0 ;  /* 0x00000001ff3b7807 */ /* 0x000fc40000000000 */
[----:B------:R-:W-:Y:S01]  /*39460*/  ISETP.GE.U32.AND.EX P3, PT, R108, R113, PT, P3 ;  /* 0x000000716c00720c */ /* 0x000fe20003f66130 */
[----:B------:R-:W-:Y:S01]  /*39470*/  IMAD.IADD R110, R57, 0x1, R99 ;  /* 0x00000001396e7824 */ /* 0x000fe200078e0263 */
[----:B------:R-:W-:Y:S01]  /*39480*/  IADD3 R57, P0, P4, R56, R96, R59 ;  /* 0x0000006038397210 */ /* 0x000fe20007c1e03b */
[----:B------:R-:W-:Y:S01]  /*39490*/  IMAD.MOV.U32 R60, RZ, RZ, R101 ;  /* 0x000000ffff3c7224 */ /* 0x000fe200078e0065 */
[----:B------:R-:W-:Y:S01]  /*394a0*/  SEL R18, RZ, 0x1, P2 ;  /* 0x00000001ff127807 */ /* 0x000fe20001000000 */
[----:B------:R-:W-:Y:S01]  /*394b0*/  IMAD.WIDE.U32 R58, R50, R53, RZ ;  /* 0x00000035323a7225 */ /* 0x000fe200078e00ff */
[----:B------:R-:W-:Y:S02]  /*394c0*/  SEL R119, RZ, 0x1, P3 ;  /* 0x00000001ff777807 */ /* 0x000fe40001800000 */
[----:B------:R-:W-:Y:S01]  /*394d0*/  IADD3.X R121, PT, PT, R110, R97, RZ, P0, P4 ;  /* 0x000000616e797210 */ /* 0x000fe200007e84ff */
[----:B------:R-:W-:-:S04]  /*394e0*/  IMAD.WIDE.U32.X R98, R104, R50, R60, P6 ;  /* 0x0000003268627225 */ /* 0x000fc800030e043c */
[----:B------:R-:W-:Y:S01]  /*394f0*/  IMAD.WIDE.U32 R100, R46, R53, RZ ;  /* 0x000000352e647225 */ /* 0x000fe200078e00ff */
[----:B------:R-:W-:-:S03]  /*39500*/  IADD3 R119, P2, P3, R119, R98, R18 ;  /* 0x0000006277777210 */ /* 0x000fc60007b5e012 */
[----:B------:R-:W-:-:S04]  /*39510*/  IMAD.WIDE.U32 R58, P0, R109, R46, R58 ;  /* 0x0000002e6d3a7225 */ /* 0x000fc8000780003a */
[----:B------:R-:W-:Y:S01]  /*39520*/  IMAD.WIDE.U32 R60, R50, R107, RZ ;  /* 0x0000006b323c7225 */ /* 0x000fe200078e00ff */
[----:B------:R-:W-:Y:S02]  /*39530*/  IADD3 RZ, P6, PT, R101, R58, RZ ;  /* 0x0000003a65ff7210 */ /* 0x000fe40007fde0ff */
[----:B------:R-:W-:Y:S01]  /*39540*/  IADD3.X R58, PT, PT, RZ, R99, RZ, P2, P3 ;  /* 0x00000063ff3a7210 */ /* 0x000fe200017e64ff */
[----:B------:R-:W-:Y:S01]  /*39550*/  IMAD.WIDE.U32 R112, R46, R107, RZ ;  /* 0x0000006b2e707225 */ /* 0x000fe200078e00ff */
[----:B------:R-:W-:-:S03]  /*39560*/  ISETP.GE.U32.AND P3, PT, R57, R56, PT ;  /* 0x000000383900720c */ /* 0x000fc60003f66070 */
[----:B------:R-:W-:Y:S01]  /*39570*/  IMAD.WIDE.U32 R60, P4, R111, R46, R60 ;  /* 0x0000002e6f3c7225 */ /* 0x000fe2000788003c */
[----:B------:R-:W-:-:S03]  /*39580*/  ISETP.GE.U32.AND.EX P3, PT, R121, R110, PT, P3 ;  /* 0x0000006e7900720c */ /* 0x000fc60003f66130 */
[----:B------:R-:W-:-:S04]  /*39590*/  IMAD.WIDE.U32 R98, R105, R45, RZ ;  /* 0x0000002d69627225 */ /* 0x000fc800078e00ff */
[-C--:B------:R-:W-:Y:S02]  /*395a0*/  IMAD R20, R109, R46.reuse, RZ ;  /* 0x0000002e6d147224 */ /* 0x080fe400078e02ff */
[----:B------:R-:W-:Y:S02]  /*395b0*/  IMAD R18, R106, R45, RZ ;  /* 0x0000002d6a127224 */ /* 0x000fe400078e02ff */
[----:B------:R-:W-:-:S04]  /*395c0*/  IMAD.WIDE.U32 R100, R53, R46, RZ ;  /* 0x0000002e35647225 */ /* 0x000fc800078e00ff */
[----:B------:R-:W-:Y:S01]  /*395d0*/  IMAD.X R97, RZ, RZ, RZ, P5 ;  /* 0x000000ffff617224 */ /* 0x000fe200028e06ff */
[----:B------:R-:W-:Y:S01]  /*395e0*/  IADD3 RZ, P5, PT, R113, R60, RZ ;  /* 0x0000003c71ff7210 */ /* 0x000fe20007fbe0ff */
[----:B------:R-:W-:Y:S02]  /*395f0*/  IMAD.MOV.U32 R96, RZ, RZ, R55 ;  /* 0x000000ffff607224 */ /* 0x000fe400078e0037 */
[----:B------:R-:W-:Y:S02]  /*39600*/  IMAD R113, R53, R50, R20 ;  /* 0x0000003235717224 */ /* 0x000fe400078e0214 */
[----:B------:R-:W-:-:S04]  /*39610*/  IMAD.WIDE.U32 R54, R98, R70, RZ ;  /* 0x0000004662367225 */ /* 0x000fc800078e00ff */
[-C--:B------:R-:W-:Y:S01]  /*39620*/  IMAD R45, R105, R49.reuse, R18 ;  /* 0x00000031692d7224 */ /* 0x080fe200078e0212 */
[-C--:B------:R-:W-:Y:S01]  /*39630*/  IADD3 R18, P2, PT, R57, R100.reuse, RZ ;  /* 0x0000006439127210 */ /* 0x080fe20007f5e0ff */
[----:B------:R-:W-:Y:S02]  /*39640*/  IMAD.IADD R20, R101, 0x1, R113 ;  /* 0x0000000165147824 */ /* 0x000fe400078e0271 */
[----:B------:R-:W-:Y:S01]  /*39650*/  IMAD.WIDE.U32.X R96, R111, R49, R96, P1 ;  /* 0x000000316f607225 */ /* 0x000fe200008e0460 */
[----:B------:R-:W-:-:S03]  /*39660*/  ISETP.GE.U32.AND P1, PT, R18, R100, PT ;  /* 0x000000641200720c */ /* 0x000fc60003f26070 */
[----:B------:R-:W-:Y:S01]  /*39670*/  IMAD.X R101, RZ, RZ, RZ, P0 ;  /* 0x000000ffff657224 */ /* 0x000fe200000e06ff */
[----:B------:R-:W-:Y:S01]  /*39680*/  IADD3 R113, P0, PT, R18, R119, RZ ;  /* 0x0000007712717210 */ /* 0x000fe20007f1e0ff */
[----:B------:R-:W-:-:S04]  /*39690*/  IMAD.WIDE.U32 R56, R54, R68, RZ ;  /* 0x0000004436387225 */ /* 0x000fc800078e00ff */
[----:B------:R-:W-:Y:S01]  /*396a0*/  IMAD.MOV.U32 R100, RZ, RZ, R59 ;  /* 0x000000ffff647224 */ /* 0x000fe200078e003b */
[----:B------:R-:W-:Y:S01]  /*396b0*/  LOP3.LUT R49, RZ, R56, RZ, 0x33, !PT ;  /* 0x00000038ff317212 */ /* 0x000fe200078e33ff */
[----:B------:R-:W-:Y:S02]  /*396c0*/  IMAD.IADD R45, R99, 0x1, R45 ;  /* 0x00000001632d7824 */ /* 0x000fe400078e022d */
[----:B------:R-:W-:Y:S01]  /*396d0*/  IMAD.X R59, R20, 0x1, R121, P2 ;  /* 0x00000001143b7824 */ /* 0x000fe200010e0679 */
[----:B------:R-:W-:Y:S01]  /*396e0*/  ISETP.GE.U32.AND P2, PT, R113, R18, PT ;  /* 0x000000127100720c */ /* 0x000fe20003f46070 */
[----:B------:R-:W-:Y:S02]  /*396f0*/  IMAD R56, R45, R70, RZ ;  /* 0x000000462d387224 */ /* 0x000fe400078e02ff */
[C---:B------:R-:W-:Y:S01]  /*39700*/  IMAD.X R18, R59.reuse, 0x1, R58, P0 ;  /* 0x000000013b127824 */ /* 0x040fe200000e063a */
[----:B------:R-:W-:Y:S01]  /*39710*/  ISETP.GE.U32.AND.EX P1, PT, R59, R20, PT, P1 ;  /* 0x000000143b00720c */ /* 0x000fe20003f26110 */
[C---:B------:R-:W-:Y:S01]  /*39720*/  IMAD R125, R98.reuse, R71, R56 ;  /* 0x00000047627d7224 */ /* 0x040fe200078e0238 */
[----:B------:R-:W-:Y:S01]  /*39730*/  ISETP.GT.U32.AND P0, PT, R98, R49, PT ;  /* 0x000000316200720c */ /* 0x000fe20003f04070 */
[----:B------:R-:W-:Y:S01]  /*39740*/  IMAD R56, R106, R47, RZ ;  /* 0x0000002f6a387224 */ /* 0x000fe200078e02ff */
[----:B------:R-:W-:Y:S01]  /*39750*/  ISETP.GE.U32.AND.EX P2, PT, R18, R59, PT, P2 ;  /* 0x0000003b1200720c */ /* 0x000fe20003f46120 */
[----:B------:R-:W-:Y:S01]  /*39760*/  IMAD.WIDE.U32.X R58, R109, R50, R100, P6 ;  /* 0x000000326d3a7225 */ /* 0x000fe200030e0464 */
[----:B------:R-:W-:-:S02]  /*39770*/  SEL R20, RZ, 0x1, P1 ;  /* 0x00000001ff147807 */ /* 0x000fc40000800000 */
[----:B------:R-:W-:Y:S01]  /*39780*/  SEL R123, RZ, 0x1, P2 ;  /* 0x00000001ff7b7807 */ /* 0x000fe20001000000 */
[----:B------:R-:W-:Y:S02]  /*39790*/  IMAD R49, R111, R46, RZ ;  /* 0x0000002e6f317224 */ /* 0x000fe400078e02ff */
[----:B------:R-:W-:Y:S01]  /*397a0*/  IMAD.WIDE.U32 R100, R105, R47, RZ ;  /* 0x0000002f69647225 */ /* 0x000fe200078e00ff */
[----:B------:R-:W-:-:S03]  /*397b0*/  IADD3 R123, P2, P6, R123, R58, R20 ;  /* 0x0000003a7b7b7210 */ /* 0x000fc60007e5e014 */
[----:B------:R-:W-:Y:S01]  /*397c0*/  IMAD R121, R105, R51, R56 ;  /* 0x0000003369797224 */ /* 0x000fe200078e0238 */
[----:B------:R-:W-:Y:S01]  /*397d0*/  IADD3.X R110, PT, PT, RZ, R59, RZ, P2, P6 ;  /* 0x0000003bff6e7210 */ /* 0x000fe200017ec4ff */
[----:B------:R-:W-:Y:S01]  /*397e0*/  IMAD R119, R107, R50, R49 ;  /* 0x000000326b777224 */ /* 0x000fe200078e0231 */
[----:B------:R-:W-:Y:S01]  /*397f0*/  IADD3 R117, P1, PT, R117, R100, RZ ;  /* 0x0000006475757210 */ /* 0x000fe20007f3e0ff */
[----:B------:R-:W-:-:S04]  /*39800*/  IMAD.WIDE.U32 R98, R107, R46, RZ ;  /* 0x0000002e6b627225 */ /* 0x000fc800078e00ff */
[----:B------:R-:W-:Y:S01]  /*39810*/  IMAD.IADD R49, R101, 0x1, R121 ;  /* 0x0000000165317824 */ /* 0x000fe200078e0279 */
[----:B------:R-:W-:Y:S01]  /*39820*/  SEL R101, RZ, 0x1, P3 ;  /* 0x00000001ff657807 */ /* 0x000fe20001800000 */
[----:B------:R-:W-:Y:S01]  /*39830*/  IMAD.IADD R116, R99, 0x1, R119 ;  /* 0x0000000163747824 */ /* 0x000fe200078e0277 */
[----:B------:R-:W-:Y:S01]  /*39840*/  ISETP.GE.U32.AND P3, PT, R117, R100, PT ;  /* 0x000000647500720c */ /* 0x000fe20003f66070 */
[-C--:B------:R-:W-:Y:S01]  /*39850*/  IMAD R20, R104, R47.reuse, RZ ;  /* 0x0000002f68147224 */ /* 0x080fe200078e02ff */
[----:B------:R-:W-:Y:S01]  /*39860*/  IADD3 R114, P2, P6, R98, R96, R101 ;  /* 0x0000006062727210 */ /* 0x000fe20007e5e065 */
[----:B------:R-:W-:-:S03]  /*39870*/  IMAD.WIDE.U32 R58, R103, R47, RZ ;  /* 0x0000002f673a7225 */ /* 0x000fc600078e00ff */
[----:B------:R-:W-:Y:S01]  /*39880*/  IADD3.X R121, PT, PT, R116, R97, RZ, P2, P6 ;  /* 0x0000006174797210 */ /* 0x000fe200017ec4ff */
[----:B------:R-:W-:Y:S01]  /*39890*/  IMAD R97, R103, R51, R20 ;  /* 0x0000003367617224 */ /* 0x000fe200078e0214 */
[-C--:B------:R-:W-:Y:S01]  /*398a0*/  IADD3 R99, P6, PT, R113, R58.reuse, RZ ;  /* 0x0000003a71637210 */ /* 0x080fe20007fde0ff */
[----:B------:R-:W-:Y:S02]  /*398b0*/  IMAD.X R108, R49, 0x1, R108, P1 ;  /* 0x00000001316c7824 */ /* 0x000fe400008e066c */
[----:B------:R-:W-:Y:S01]  /*398c0*/  IMAD.IADD R20, R59, 0x1, R97 ;  /* 0x000000013b147824 */ /* 0x000fe200078e0261 */
[----:B------:R-:W-:Y:S01]  /*398d0*/  ISETP.GE.U32.AND P2, PT, R99, R58, PT ;  /* 0x0000003a6300720c */ /* 0x000fe20003f46070 */
[----:B------:R-:W-:Y:S01]  /*398e0*/  IMAD.WIDE.U32 R96, R51, R105, RZ ;  /* 0x0000006933607225 */ /* 0x000fe200078e00ff */
[----:B------:R-:W-:-:S03]  /*398f0*/  ISETP.GE.U32.AND.EX P3, PT, R108, R49, PT, P3 ;  /* 0x000000316c00720c */ /* 0x000fc60003f66130 */
[----:B------:R-:W-:Y:S01]  /*39900*/  IMAD.X R59, RZ, RZ, RZ, P4 ;  /* 0x000000ffff3b7224 */ /* 0x000fe200020e06ff */
[----:B------:R-:W-:Y:S01]  /*39910*/  SEL R49, RZ, 0x1, P3 ;  /* 0x00000001ff317807 */ /* 0x000fe20001800000 */
[----:B------:R-:W-:Y:S02]  /*39920*/  IMAD.MOV.U32 R58, RZ, RZ, R61 ;  /* 0x000000ffff3a7224 */ /* 0x000fe400078e003d */
[----:B------:R-:W-:-:S04]  /*39930*/  IMAD.WIDE.U32 R96, P4, R106, R47, R96 ;  /* 0x0000002f6a607225 */ /* 0x000fc80007880060 */
[----:B------:R-:W-:-:S04]  /*39940*/  IMAD.WIDE.U32 R60, R47, R105, RZ ;  /* 0x000000692f3c7225 */ /* 0x000fc800078e00ff */
[----:B------:R-:W-:Y:S01]  /*39950*/  IMAD.WIDE.U32.X R58, R111, R50, R58, P5 ;  /* 0x000000326f3a7225 */ /* 0x000fe200028e043a */
[----:B------:R-:W-:-:S03]  /*39960*/  IADD3 RZ, P5, PT, R61, R96, RZ ;  /* 0x000000603dff7210 */ /* 0x000fc60007fbe0ff */
[----:B------:R-:W-:-:S04]  /*39970*/  IMAD.WIDE.U32 R60, R51, R103, RZ ;  /* 0x00000067333c7225 */ /* 0x000fc800078e00ff */
[----:B------:R-:W-:-:S04]  /*39980*/  IMAD.WIDE.U32 R112, R47, R103, RZ ;  /* 0x000000672f707225 */ /* 0x000fc800078e00ff */
[----:B------:R-:W-:-:S04]  /*39990*/  IMAD.WIDE.U32 R60, P1, R104, R47, R60 ;  /* 0x0000002f683c7225 */ /* 0x000fc8000782003c */
[----:B------:R-:W-:Y:S01]  /*399a0*/  IMAD.X R101, RZ, RZ, RZ, P4 ;  /* 0x000000ffff657224 */ /* 0x000fe200020e06ff */
[----:B------:R-:W-:Y:S01]  /*399b0*/  IADD3 RZ, P4, PT, R113, R60, RZ ;  /* 0x0000003c71ff7210 */ /* 0x000fe20007f9e0ff */
[----:B------:R-:W-:Y:S02]  /*399c0*/  IMAD.MOV.U32 R100, RZ, RZ, R97 ;  /* 0x000000ffff647224 */ /* 0x000fe400078e0061 */
[----:B------:R-:W-:Y:S02]  /*399d0*/  IMAD.IADD R113, R55, 0x1, R125 ;  /* 0x0000000137717824 */ /* 0x000fe400078e027d */
[----:B------:R-:W-:-:S04]  /*399e0*/  IMAD.WIDE.U32.X R100, R106, R51, R100, P5 ;  /* 0x000000336a647225 */ /* 0x000fc800028e0464 */
[----:B------:R-:W-:Y:S01]  /*399f0*/  IMAD.X R119, R20, 0x1, R18, P6 ;  /* 0x0000000114777824 */ /* 0x000fe200030e0612 */
[----:B------:R-:W-:Y:S01]  /*39a00*/  IADD3 R49, P3, P6, R99, R100, R49 ;  /* 0x0000006463317210 */ /* 0x000fe20007e7e031 */
[----:B------:R-:W-:-:S03]  /*39a10*/  IMAD.WIDE.U32 R96, R113, R68, RZ ;  /* 0x0000004471607225 */ /* 0x000fc600078e00ff */
[C---:B------:R-:W-:Y:S01]  /*39a20*/  IADD3.X R46, PT, PT, R119.reuse, R101, RZ, P3, P6 ;  /* 0x00000065772e7210 */ /* 0x040fe20001fec4ff */
[----:B------:R-:W-:Y:S01]  /*39a30*/  IMAD.MOV.U32 R56, RZ, RZ, R61 ;  /* 0x000000ffff387224 */ /* 0x000fe200078e003d */
[----:B------:R-:W-:Y:S01]  /*39a40*/  IADD3 R55, P3, PT, R114, R123, RZ ;  /* 0x0000007b72377210 */ /* 0x000fe20007f7e0ff */
[----:B------:R-:W-:Y:S01]  /*39a50*/  IMAD.WIDE.U32 R96, P5, R54, R69, R96 ;  /* 0x0000004536607225 */ /* 0x000fe200078a0060 */
[----:B------:R-:W-:-:S03]  /*39a60*/  ISETP.GE.U32.AND.EX P2, PT, R119, R20, PT, P2 ;  /* 0x000000147700720c */ /* 0x000fc60003f46120 */
[----:B------:R-:W-:Y:S01]  /*39a70*/  IMAD.X R110, R121, 0x1, R110, P3 ;  /* 0x00000001796e7824 */ /* 0x000fe200018e066e */
[----:B------:R-:W-:Y:S01]  /*39a80*/  ISETP.GE.U32.AND P3, PT, R49, R99, PT ;  /* 0x000000633100720c */ /* 0x000fe20003f66070 */
[-C--:B------:R-:W-:Y:S01]  /*39a90*/  IMAD.WIDE.U32 R60, R51, R53.reuse, RZ ;  /* 0x00000035333c7225 */ /* 0x080fe200078e00ff */
[----:B------:R-:W-:Y:S02]  /*39aa0*/  IADD3 R18, P6, PT, R57, R96, RZ ;  /* 0x0000006039127210 */ /* 0x000fe40007fde0ff */
[----:B------:R-:W-:Y:S01]  /*39ab0*/  SEL R112, RZ, 0x1, P2 ;  /* 0x00000001ff707807 */ /* 0x000fe20001000000 */
[----:B------:R-:W-:Y:S01]  /*39ac0*/  IMAD.X R57, RZ, RZ, RZ, P1 ;  /* 0x000000ffff397224 */ /* 0x000fe200008e06ff */
[----:B------:R-:W-:Y:S01]  /*39ad0*/  ISETP.GE.U32.AND P1, PT, R114, R98, PT ;  /* 0x000000627200720c */ /* 0x000fe20003f26070 */
[----:B------:R-:W-:Y:S01]  /*39ae0*/  IMAD.WIDE.U32 R98, R47, R53, RZ ;  /* 0x000000352f627225 */ /* 0x000fe200078e00ff */
[----:B------:R-:W-:Y:S02]  /*39af0*/  ISETP.GE.U32.AND.EX P3, PT, R46, R119, PT, P3 ;  /* 0x000000772e00720c */ /* 0x000fe40003f66130 */
[----:B------:R-:W-:Y:S01]  /*39b00*/  ISETP.GE.U32.AND P2, PT, R55, R114, PT ;  /* 0x000000723700720c */ /* 0x000fe20003f46070 */
[----:B------:R-:W-:Y:S01]  /*39b10*/  IMAD.WIDE.U32.X R100, R104, R51, R56, P4 ;  /* 0x0000003368647225 */ /* 0x000fe200020e0438 */
[----:B------:R-:W-:-:S02]  /*39b20*/  ISETP.GE.U32.AND.EX P1, PT, R121, R116, PT, P1 ;  /* 0x000000747900720c */ /* 0x000fc40003f26110 */
[----:B------:R-:W-:Y:S01]  /*39b30*/  SEL R119, RZ, 0x1, P3 ;  /* 0x00000001ff777807 */ /* 0x000fe20001800000 */
[----:B------:R-:W-:Y:S01]  /*39b40*/  IMAD.WIDE.U32 R56, P3, R109, R47, R60 ;  /* 0x0000002f6d387225 */ /* 0x000fe2000786003c */
[----:B------:R-:W-:Y:S02]  /*39b50*/  ISETP.GE.U32.AND.EX P2, PT, R110, R121, PT, P2 ;  /* 0x000000796e00720c */ /* 0x000fe40003f46120 */
[----:B------:R-:W-:Y:S01]  /*39b60*/  SEL R50, RZ, 0x1, P1 ;  /* 0x00000001ff327807 */ /* 0x000fe20000800000 */
[----:B------:R-:W-:Y:S01]  /*39b70*/  IMAD.X R61, RZ, RZ, RZ, P5 ;  /* 0x000000ffff3d7224 */ /* 0x000fe200028e06ff */
[----:B------:R-:W-:Y:S01]  /*39b80*/  LOP3.LUT R18, RZ, R18, RZ, 0x33, !PT ;  /* 0x00000012ff127212 */ /* 0x000fe200078e33ff */
[----:B------:R-:W-:Y:S01]  /*39b90*/  IMAD.MOV.U32 R60, RZ, RZ, R97 ;  /* 0x000000ffff3c7224 */ /* 0x000fe200078e0061 */
[----:B------:R-:W-:Y:S01]  /*39ba0*/  IADD3 R112, P1, P5, R119, R100, R112 ;  /* 0x0000006477707210 */ /* 0x000fe20007d3e070 */
[----:B------:R-:W-:Y:S01]  /*39bb0*/  IMAD.WIDE.U32 R96, R113, R66, RZ ;  /* 0x0000004271607225 */ /* 0x000fe200078e00ff */
[----:B------:R-:W-:-:S02]  /*39bc0*/  SEL R119, RZ, 0x1, P2 ;  /* 0x00000001ff777807 */ /* 0x000fc40001000000 */
[----:B------:R-:W-:Y:S01]  /*39bd0*/  IADD3 RZ, P4, PT, R99, R56, RZ ;  /* 0x0000003863ff7210 */ /* 0x000fe20007f9e0ff */
[C---:B------:R-:W-:Y:S01]  /*39be0*/  IMAD.WIDE.U32 R98, R54.reuse, R66, RZ ;  /* 0x0000004236627225 */ /* 0x040fe200078e00ff */
[----:B------:R-:W-:Y:S02]  /*39bf0*/  ISETP.GT.U32.AND.EX P0, PT, R45, R18, PT, P0 ;  /* 0x000000122d00720c */ /* 0x000fe40003f04100 */
[----:B------:R-:W-:Y:S01]  /*39c00*/  IADD3.X R56, PT, PT, RZ, R101, RZ, P1, P5 ;  /* 0x00000065ff387210 */ /* 0x000fe20000fea4ff */
[----:B------:R-:W-:Y:S01]  /*39c10*/  IMAD.WIDE.U32.X R60, R113, R69, R60, P6 ;  /* 0x00000045713c7225 */ /* 0x000fe200030e043c */
[----:B------:R-:W-:Y:S02]  /*39c20*/  IADD3 R50, P1, P2, R119, R58, R50 ;  /* 0x0000003a77327210 */ /* 0x000fe40007a3e032 */
[----:B------:R-:W-:Y:S02]  /*39c30*/  SEL R45, RZ, 0x1, !P0 ;  /* 0x00000001ff2d7807 */ /* 0x000fe40004000000 */
[----:B------:R-:W-:Y:S01]  /*39c40*/  IADD3.X R20, PT, PT, RZ, R59, RZ, P1, P2 ;  /* 0x0000003bff147210 */ /* 0x000fe20000fe44ff */
[----:B------:R-:W-:Y:S01]  /*39c50*/  IMAD.WIDE.U32 R58, P1, R54, R67, R96 ;  /* 0x00000043363a7225 */ /* 0x000fe20007820060 */
[----:B------:R-:W-:-:S02]  /*39c60*/  IADD3 R115, P2, PT, R115, R98, RZ ;  /* 0x0000006273737210 */ /* 0x000fc40007f5e0ff */
[----:B------:R-:W-:Y:S01]  /*39c70*/  IADD3 R45, P5, PT, R45, R60, RZ ;  /* 0x0000003c2d2d7210 */ /* 0x000fe20007fbe0ff */
[-C--:B------:R-:W-:Y:S01]  /*39c80*/  IMAD.WIDE.U32 R96, R52, R105.reuse, RZ ;  /* 0x0000006934607225 */ /* 0x080fe200078e00ff */
[----:B------:R-:W-:Y:S02]  /*39c90*/  ISETP.GE.U32.AND P0, PT, R115, R98, PT ;  /* 0x000000627300720c */ /* 0x000fe40003f06070 */
[----:B------:R-:W-:Y:S01]  /*39ca0*/  IADD3 R101, P6, PT, R99, R58, RZ ;  /* 0x0000003a63657210 */ /* 0x000fe20007fde0ff */
[----:B------:R-:W-:Y:S02]  /*39cb0*/  IMAD.X R100, RZ, RZ, R61, P5 ;  /* 0x000000ffff647224 */ /* 0x000fe400028e063d */
[----:B------:R-:W-:Y:S02]  /*39cc0*/  IMAD.X R99, RZ, RZ, RZ, P1 ;  /* 0x000000ffff637224 */ /* 0x000fe400008e06ff */
[----:B------:R-:W-:Y:S02]  /*39cd0*/  IMAD.MOV.U32 R98, RZ, RZ, R59 ;  /* 0x000000ffff627224 */ /* 0x000fe400078e003b */
[----:B------:R-:W-:-:S04]  /*39ce0*/  IMAD.WIDE.U32 R60, R48, R105, RZ ;  /* 0x00000069303c7225 */ /* 0x000fc800078e00ff */
[----:B------:R-:W-:-:S04]  /*39cf0*/  IMAD.WIDE.U32 R96, P5, R106, R48, R96 ;  /* 0x000000306a607225 */ /* 0x000fc800078a0060 */
[----:B------:R-:W-:Y:S01]  /*39d00*/  IMAD R60, R106, R48, RZ ;  /* 0x000000306a3c7224 */ /* 0x000fe200078e02ff */
[----:B------:R-:W-:Y:S01]  /*39d10*/  IADD3 RZ, P1, PT, R61, R96, RZ ;  /* 0x000000603dff7210 */ /* 0x000fe20007f3e0ff */
[----:B------:R-:W-:Y:S01]  /*39d20*/  IMAD.WIDE.U32.X R58, R113, R67, R98, P6 ;  /* 0x00000043713a7225 */ /* 0x000fe200030e0462 */
[----:B------:R-:W-:-:S03]  /*39d30*/  IADD3 R18, P6, PT, R115, R45, RZ ;  /* 0x0000002d73127210 */ /* 0x000fc60007fde0ff */
[----:B------:R-:W-:Y:S01]  /*39d40*/  IMAD.X R102, R101, 0x1, R102, P2 ;  /* 0x0000000165667824 */ /* 0x000fe200010e0666 */
[----:B------:R-:W-:Y:S01]  /*39d50*/  ISETP.GE.U32.AND P2, PT, R18, R45, PT ;  /* 0x0000002d1200720c */ /* 0x000fe20003f46070 */
[C---:B------:R-:W-:Y:S02]  /*39d60*/  IMAD R99, R105.reuse, R52, R60 ;  /* 0x0000003469637224 */ /* 0x040fe400078e023c */
[----:B------:R-:W-:Y:S01]  /*39d70*/  IMAD.WIDE.U32 R60, R105, R48, RZ ;  /* 0x00000030693c7225 */ /* 0x000fe200078e00ff */
[----:B------:R-:W-:-:S03]  /*39d80*/  ISETP.GE.U32.AND.EX P0, PT, R102, R101, PT, P0 ;  /* 0x000000656600720c */ /* 0x000fc60003f06100 */
[----:B------:R-:W-:Y:S01]  /*39d90*/  IMAD.X R45, R102, 0x1, R100, P6 ;  /* 0x00000001662d7824 */ /* 0x000fe200030e0664 */
[----:B------:R-:W-:Y:S01]  /*39da0*/  IADD3 R49, P6, PT, R49, R60, RZ ;  /* 0x0000003c31317210 */ /* 0x000fe20007fde0ff */
[----:B------:R-:W-:Y:S01]  /*39db0*/  IMAD.IADD R105, R61, 0x1, R99 ;  /* 0x000000013d697824 */ /* 0x000fe200078e0263 */
[----:B------:R-:W-:Y:S01]  /*39dc0*/  SEL R96, RZ, 0x1, P0 ;  /* 0x00000001ff607807 */ /* 0x000fe20000000000 */
[----:B------:R-:W-:Y:S01]  /*39dd0*/  IMAD.X R101, RZ, RZ, RZ, P5 ;  /* 0x000000ffff657224 */ /* 0x000fe200028e06ff */
[----:B------:R-:W-:Y:S01]  /*39de0*/  ISETP.GE.U32.AND.EX P2, PT, R45, R100, PT, P2 ;  /* 0x000000642d00720c */ /* 0x000fe20003f46120 */
[----:B------:R-:W-:Y:S01]  /*39df0*/  IMAD.X R46, R105, 0x1, R46, P6 ;  /* 0x00000001692e7824 */ /* 0x000fe200030e062e */
[----:B------:R-:W-:Y:S01]  /*39e00*/  ISETP.GE.U32.AND P0, PT, R49, R60, PT ;  /* 0x0000003c3100720c */ /* 0x000fe20003f06070 */
[----:B------:R-:W-:Y:S01]  /*39e10*/  IMAD.WIDE.U32 R60, R113, R64, RZ ;  /* 0x00000040713c7225 */ /* 0x000fe200078e00ff */
[----:B------:R-:W-:-:S03]  /*39e20*/  SEL R99, RZ, 0x1, P2 ;  /* 0x00000001ff637807 */ /* 0x000fc60001000000 */
[----:B------:R-:W-:Y:S01]  /*39e30*/  IMAD.MOV.U32 R100, RZ, RZ, R97 ;  /* 0x000000ffff647224 */ /* 0x000fe200078e0061 */
[----:B------:R-:W-:Y:S01]  /*39e40*/  IADD3 R58, P5, P6, R99, R58, R96 ;  /* 0x0000003a633a7210 */ /* 0x000fe20007ebe060 */
[----:B------:R-:W-:-:S04]  /*39e50*/  IMAD.WIDE.U32 R98, R54, R64, RZ ;  /* 0x0000004036627225 */ /* 0x000fc800078e00ff */
[----:B------:R-:W-:-:S04]  /*39e60*/  IMAD.WIDE.U32 R60, P2, R54, R65, R60 ;  /* 0x00000041363c7225 */ /* 0x000fc8000784003c */
[----:B------:R-:W-:Y:S01]  /*39e70*/  IMAD.WIDE.U32.X R96, R106, R52, R100, P1 ;  /* 0x000000346a607225 */ /* 0x000fe200008e0464 */
[----:B------:R-:W-:Y:S02]  /*39e80*/  IADD3.X R101, PT, PT, RZ, R59, RZ, P5, P6 ;  /* 0x0000003bff657210 */ /* 0x000fe40002fec4ff */
[----:B------:R-:W-:Y:S01]  /*39e90*/  IADD3 R117, P1, PT, R117, R98, RZ ;  /* 0x0000006275757210 */ /* 0x000fe20007f3e0ff */
[----:B------:R-:W-:Y:S01]  /*39ea0*/  IMAD R100, R109, R47, RZ ;  /* 0x0000002f6d647224 */ /* 0x000fe200078e02ff */
[----:B------:R-:W-:Y:S02]  /*39eb0*/  IADD3 R59, P5, PT, R99, R60, RZ ;  /* 0x0000003c633b7210 */ /* 0x000fe40007fbe0ff */
[----:B------:R-:W-:Y:S01]  /*39ec0*/  ISETP.GE.U32.AND.EX P6, PT, R46, R105, PT, P0 ;  /* 0x000000692e00720c */ /* 0x000fe20003fc6100 */
[----:B------:R-:W-:Y:S01]  /*39ed0*/  IMAD R121, R53, R51, R100 ;  /* 0x0000003335797224 */ /* 0x000fe200078e0264 */
[----:B------:R-:W-:Y:S01]  /*39ee0*/  ISETP.GE.U32.AND P0, PT, R117, R98, PT ;  /* 0x000000627500720c */ /* 0x000fe20003f06070 */
[----:B------:R-:W-:Y:S01]  /*39ef0*/  IMAD.X R108, R59, 0x1, R108, P1 ;  /* 0x000000013b6c7824 */ /* 0x000fe200008e066c */
[----:B------:R-:W-:Y:S01]  /*39f00*/  SEL R60, RZ, 0x1, P6 ;  /* 0x00000001ff3c7807 */ /* 0x000fe20003000000 */
[----:B------:R-:W-:Y:S01]  /*39f10*/  IMAD.WIDE.U32 R98, R53, R47, RZ ;  /* 0x0000002f35627225 */ /* 0x000fe200078e00ff */
[----:B------:R-:W-:-:S02]  /*39f20*/  IADD3 R106, P6, PT, R117, R58, RZ ;  /* 0x0000003a756a7210 */ /* 0x000fc40007fde0ff */
[----:B------:R-:W-:Y:S01]  /*39f30*/  ISETP.GE.U32.AND.EX P0, PT, R108, R59, PT, P0 ;  /* 0x0000003b6c00720c */ /* 0x000fe20003f06100 */
[----:B------:R-:W-:Y:S01]  /*39f40*/  IMAD.IADD R121, R99, 0x1, R121 ;  /* 0x0000000163797824 */ /* 0x000fe200078e0279 */
[----:B------:R-:W-:Y:S01]  /*39f50*/  ISETP.GE.U32.AND P1, PT, R106, R58, PT ;  /* 0x0000003a6a00720c */ /* 0x000fe20003f26070 */
[----:B------:R-:W-:Y:S01]  /*39f60*/  IMAD.X R108, R108, 0x1, R101, P6 ;  /* 0x000000016c6c7824 */ /* 0x000fe200030e0665 */
[----:B------:R-:W-:Y:S01]  /*39f70*/  IADD3 R99, P6, PT, R55, R98, RZ ;  /* 0x0000006237637210 */ /* 0x000fe20007fde0ff */
[----:B------:R-:W-:Y:S01]  /*39f80*/  IMAD R58, R104, R48, RZ ;  /* 0x00000030683a7224 */ /* 0x000fe200078e02ff */
[----:B------:R-:W-:Y:S01]  /*39f90*/  SEL R114, RZ, 0x1, P0 ;  /* 0x00000001ff727807 */ /* 0x000fe20000000000 */
[----:B------:R-:W-:Y:S01]  /*39fa0*/  IMAD.MOV.U32 R100, RZ, RZ, R61 ;  /* 0x000000ffff647224 */ /* 0x000fe200078e003d */
[----:B------:R-:W-:Y:S01]  /*39fb0*/  ISETP.GE.U32.AND.EX P1, PT, R108, R101, PT, P1 ;  /* 0x000000656c00720c */ /* 0x000fe20003f26110 */
[----:B------:R-:W-:Y:S02]  /*39fc0*/  IMAD R115, R103, R52, R58 ;  /* 0x0000003467737224 */ /* 0x000fe400078e023a */
[----:B------:R-:W-:Y:S01]  /*39fd0*/  IMAD.X R101, RZ, RZ, RZ, P2 ;  /* 0x000000ffff657224 */ /* 0x000fe200010e06ff */
[----:B------:R-:W-:Y:S01]  /*39fe0*/  IADD3 R55, P2, PT, R99, R112, RZ ;  /* 0x0000007063377210 */ /* 0x000fe20007f5e0ff */
[----:B------:R-:W-:-:S04]  /*39ff0*/  IMAD.WIDE.U32 R58, R103, R48, RZ ;  /* 0x00000030673a7225 */ /* 0x000fc800078e00ff */
[----:B------:R-:W-:Y:S01]  /*3a000*/  IMAD.X R102, R121, 0x1, R110, P6 ;  /* 0x0000000179667824 */ /* 0x000fe200030e066e */
[----:B------:R-:W-:Y:S01]  /*3a010*/  IADD3 R119, P6, PT, R55, R58, RZ ;  /* 0x0000003a37777210 */ /* 0x000fe20007fde0ff */
[----:B------:R-:W-:Y:S02]  /*3a020*/  IMAD.IADD R116, R59, 0x1, R115 ;  /* 0x000000013b747824 */ /* 0x000fe400078e0273 */
[----:B------:R-:W-:Y:S01]  /*3a030*/  IMAD.X R105, R102, 0x1, R56, P2 ;  /* 0x0000000166697824 */ /* 0x000fe200010e0638 */
[----:B------:R-:W-:Y:S01]  /*3a040*/  ISETP.GE.U32.AND P2, PT, R99, R98, PT ;  /* 0x000000626300720c */ /* 0x000fe20003f46070 */
[----:B------:R-:W-:Y:S01]  /*3a050*/  IMAD.WIDE.U32.X R100, R113, R65, R100, P5 ;  /* 0x0000004171647225 */ /* 0x000fe200028e0464 */
[----:B------:R-:W-:Y:S02]  /*3a060*/  ISETP.GE.U32.AND P5, PT, R55, R99, PT ;  /* 0x000000633700720c */ /* 0x000fe40003fa6070 */
[----:B------:R-:W-:Y:S01]  /*3a070*/  SEL R55, RZ, 0x1, P1 ;  /* 0x00000001ff377807 */ /* 0x000fe20000800000 */
[----:B------:R-:W-:Y:S01]  /*3a080*/  IMAD.X R117, R116, 0x1, R105, P6 ;  /* 0x0000000174757824 */ /* 0x000fe200030e0669 */
[----:B------:R-:W-:Y:S01]  /*3a090*/  IADD3 R110, P0, P6, R119, R96, R60 ;  /* 0x00000060776e7210 */ /* 0x000fe20007e1e03c */
[----:B------:R-:W-:Y:S01]  /*3a0a0*/  IMAD.WIDE.U32 R60, R51, R107, RZ ;  /* 0x0000006b333c7225 */ /* 0x000fe200078e00ff */
[----:B------:R-:W-:-:S02]  /*3a0b0*/  ISETP.GE.U32.AND.EX P2, PT, R102, R121, PT, P2 ;  /* 0x000000796600720c */ /* 0x000fc40003f46120 */
[----:B------:R-:W-:Y:S01]  /*3a0c0*/  IADD3.X R112, PT, PT, R117, R97, RZ, P0, P6 ;  /* 0x0000006175707210 */ /* 0x000fe200007ec4ff */
[----:B------:R-:W-:Y:S01]  /*3a0d0*/  IMAD.X R99, RZ, RZ, RZ, P3 ;  /* 0x000000ffff637224 */ /* 0x000fe200018e06ff */
[----:B------:R-:W-:Y:S01]  /*3a0e0*/  IADD3 R114, P1, P6, R55, R100, R114 ;  /* 0x0000006437727210 */ /* 0x000fe20007e3e072 */
[----:B------:R-:W-:Y:S01]  /*3a0f0*/  IMAD.WIDE.U32 R96, P0, R111, R47, R60 ;  /* 0x0000002f6f607225 */ /* 0x000fe2000780003c */
[----:B------:R-:W-:Y:S02]  /*3a100*/  ISETP.GE.U32.AND.EX P5, PT, R105, R102, PT, P5 ;  /* 0x000000666900720c */ /* 0x000fe40003fa6150 */
[----:B------:R-:W-:Y:S01]  /*3a110*/  IADD3.X R115, PT, PT, RZ, R101, RZ, P1, P6 ;  /* 0x00000065ff737210 */ /* 0x000fe20000fec4ff */
[----:B------:R-:W-:-:S04]  /*3a120*/  IMAD.WIDE.U32 R60, R47, R107, RZ ;  /* 0x0000006b2f3c7225 */ /* 0x000fc800078e00ff */
[----:B------:R-:W-:Y:S01]  /*3a130*/  IMAD.WIDE.U32 R100, R52, R103, RZ ;  /* 0x0000006734647225 */ /* 0x000fe200078e00ff */
[----:B------:R-:W-:-:S03]  /*3a140*/  IADD3 RZ, P1, PT, R61, R96, RZ ;  /* 0x000000603dff7210 */ /* 0x000fc60007f3e0ff */
[----:B------:R-:W-:-:S04]  /*3a150*/  IMAD.WIDE.U32 R60, R48, R103, RZ ;  /* 0x00000067303c7225 */ /* 0x000fc800078e00ff */
[----:B------:R-:W-:-:S04]  /*3a160*/  IMAD.WIDE.U32 R100, P6, R104, R48, R100 ;  /* 0x0000003068647225 */ /* 0x000fc800078c0064 */
[----:B------:R-:W-:Y:S01]  /*3a170*/  IMAD.WIDE.U32 R102, R52, R53, RZ ;  /* 0x0000003534667225 */ /* 0x000fe200078e00ff */
[----:B------:R-:W-:-:S03]  /*3a180*/  IADD3 RZ, P3, PT, R61, R100, RZ ;  /* 0x000000643dff7210 */ /* 0x000fc60007f7e0ff */
[----:B------:R-:W-:Y:S02]  /*3a190*/  IMAD.X R61, RZ, RZ, RZ, P6 ;  /* 0x000000ffff3d7224 */ /* 0x000fe400030e06ff */
[----:B------:R-:W-:Y:S02]  /*3a1a0*/  IMAD.MOV.U32 R98, RZ, RZ, R57 ;  /* 0x000000ffff627224 */ /* 0x000fe400078e0039 */
[----:B------:R-:W-:-:S04]  /*3a1b0*/  IMAD.WIDE.U32 R56, P6, R109, R48, R102 ;  /* 0x000000306d387225 */ /* 0x000fc800078c0066 */
[----:B------:R-:W-:-:S04]  /*3a1c0*/  IMAD.WIDE.U32 R102, R48, R53, RZ ;  /* 0x0000003530667225 */ /* 0x000fc800078e00ff */
[----:B------:R-:W-:Y:S02]  /*3a1d0*/  IMAD.MOV.U32 R60, RZ, RZ, R101 ;  /* 0x000000ffff3c7224 */ /* 0x000fe400078e0065 */
[----:B------:R-:W-:Y:S01]  /*3a1e0*/  IMAD.X R101, RZ, RZ, RZ, P0 ;  /* 0x000000ffff657224 */ /* 0x000fe200000e06ff */
[----:B------:R-:W-:Y:S01]  /*3a1f0*/  IADD3 RZ, P0, PT, R103, R56, RZ ;  /* 0x0000003867ff7210 */ /* 0x000fe20007f1e0ff */
[----:B------:R-:W-:Y:S01]  /*3a200*/  IMAD.MOV.U32 R100, RZ, RZ, R97 ;  /* 0x000000ffff647224 */ /* 0x000fe200078e0061 */
[----:B------:R-:W-:Y:S01]  /*3a210*/  SEL R56, RZ, 0x1, P2 ;  /* 0x00000001ff387807 */ /* 0x000fe20001000000 */
[----:B------:R-:W-:Y:S01]  /*3a220*/  IMAD.WIDE.U32.X R96, R109, R51, R98, P4 ;  /* 0x000000336d607225 */ /* 0x000fe200020e0462 */
[----:B------:R-:W-:Y:S02]  /*3a230*/  ISETP.GE.U32.AND P4, PT, R119, R58, PT ;  /* 0x0000003a7700720c */ /* 0x000fe40003f86070 */
[----:B------:R-:W-:Y:S01]  /*3a240*/  ISETP.GE.U32.AND P2, PT, R110, R119, PT ;  /* 0x000000776e00720c */ /* 0x000fe20003f46070 */
[----:B------:R-:W-:Y:S01]  /*3a250*/  IMAD.WIDE.U32 R102, R52, R107, RZ ;  /* 0x0000006b34667225 */ /* 0x000fe200078e00ff */
[----:B------:R-:W-:-:S02]  /*3a260*/  ISETP.GE.U32.AND.EX P4, PT, R117, R116, PT, P4 ;  /* 0x000000747500720c */ /* 0x000fc40003f86140 */
[----:B------:R-:W-:Y:S01]  /*3a270*/  ISETP.GE.U32.AND.EX P2, PT, R112, R117, PT, P2 ;  /* 0x000000757000720c */ /* 0x000fe20003f46120 */
[----:B------:R-:W-:-:S04]  /*3a280*/  IMAD.WIDE.U32.X R58, R111, R51, R100, P1 ;  /* 0x000000336f3a7225 */ /* 0x000fc800008e0464 */
[----:B------:R-:W-:-:S04]  /*3a290*/  IMAD.WIDE.U32 R100, R113, R62, RZ ;  /* 0x0000003e71647225 */ /* 0x000fc800078e00ff */
[----:B------:R-:W-:-:S04]  /*3a2a0*/  IMAD.WIDE.U32.X R60, R104, R52, R60, P3 ;  /* 0x00000034683c7225 */ /* 0x000fc800018e043c */
[----:B------:R-:W-:-:S04]  /*3a2b0*/  IMAD.WIDE.U32 R104, R48, R107, RZ ;  /* 0x0000006b30687225 */ /* 0x000fc800078e00ff */
[----:B------:R-:W-:-:S04]  /*3a2c0*/  IMAD.WIDE.U32 R98, P1, R111, R48, R102 ;  /* 0x000000306f627225 */ /* 0x000fc80007820066 */
[----:B------:R-:W-:Y:S01]  /*3a2d0*/  IMAD.X R55, RZ, RZ, RZ, P6 ;  /* 0x000000ffff377224 */ /* 0x000fe200030e06ff */
[----:B------:R-:W-:Y:S01]  /*3a2e0*/  IADD3 RZ, P3, PT, R105, R98, RZ ;  /* 0x0000006269ff7210 */ /* 0x000fe20007f7e0ff */
[----:B------:R-:W-:-:S04]  /*3a2f0*/  IMAD.WIDE.U32 R100, P6, R54, R63, R100 ;  /* 0x0000003f36647225 */ /* 0x000fc800078c0064 */
[----:B------:R-:W-:-:S04]  /*3a300*/  IMAD.WIDE.U32 R102, R54, R62, RZ ;  /* 0x0000003e36667225 */ /* 0x000fc800078e00ff */
[----:B------:R-:W-:Y:S01]  /*3a310*/  IMAD.X R105, RZ, RZ, RZ, P6 ;  /* 0x000000ffff697224 */ /* 0x000fe200030e06ff */
[----:B------:R-:W-:Y:S01]  /*3a320*/  IADD3 R103, P6, PT, R103, R100, RZ ;  /* 0x0000006467677210 */ /* 0x000fe20007fde0ff */
[----:B------:R-:W-:Y:S02]  /*3a330*/  IMAD.MOV.U32 R104, RZ, RZ, R101 ;  /* 0x000000ffff687224 */ /* 0x000fe400078e0065 */
[----:B------:R-:W-:Y:S02]  /*3a340*/  IMAD R54, R111, R47, RZ ;  /* 0x0000002f6f367224 */ /* 0x000fe400078e02ff */
[----:B------:R-:W-:Y:S01]  /*3a350*/  IMAD.WIDE.U32.X R104, R113, R63, R104, P6 ;  /* 0x0000003f71687225 */ /* 0x000fe200030e0468 */
[----:B------:R-:W-:-:S03]  /*3a360*/  SEL R113, RZ, 0x1, P5 ;  /* 0x00000001ff717807 */ /* 0x000fc60002800000 */
[----:B------:R-:W-:Y:S02]  /*3a370*/  IMAD R51, R107, R51, R54 ;  /* 0x000000336b337224 */ /* 0x000fe400078e0236 */
[----:B------:R-:W-:Y:S02]  /*3a380*/  IMAD.MOV.U32 R54, RZ, RZ, R57 ;  /* 0x000000ffff367224 */ /* 0x000fe400078e0039 */
[----:B------:R-:W-:Y:S01]  /*3a390*/  IMAD.X R57, RZ, RZ, RZ, P1 ;  /* 0x000000ffff397224 */ /* 0x000fe200008e06ff */
[----:B------:R-:W-:Y:S01]  /*3a3a0*/  IADD3 R113, P1, P5, R113, R96, R56 ;  /* 0x0000006071717210 */ /* 0x000fe20007d3e038 */
[----:B------:R-:W-:-:S04]  /*3a3b0*/  IMAD.WIDE.U32 R100, R107, R47, RZ ;  /* 0x0000002f6b647225 */ /* 0x000fc800078e00ff */
[----:B------:R-:W-:Y:S01]  /*3a3c0*/  IMAD.MOV.U32 R56, RZ, RZ, R99 ;  /* 0x000000ffff387224 */ /* 0x000fe200078e0063 */
[----:B------:R-:W-:Y:S01]  /*3a3d0*/  IADD3.X R99, PT, PT, RZ, R97, RZ, P1, P5 ;  /* 0x00000061ff637210 */ /* 0x000fe20000fea4ff */
[----:B------:R-:W-:Y:S01]  /*3a3e0*/  IMAD.IADD R97, R101, 0x1, R51 ;  /* 0x0000000165617824 */ /* 0x000fe200078e0233 */
[----:B------:R-:W-:Y:S01]  /*3a3f0*/  IADD3 R96, P1, PT, R50, R100, RZ ;  /* 0x0000006432607210 */ /* 0x000fe20007f3e0ff */
[----:B------:R-:W-:-:S03]  /*3a400*/  IMAD.WIDE.U32.X R54, R109, R52, R54, P0 ;  /* 0x000000346d367225 */ /* 0x000fc600000e0436 */
[C---:B------:R-:W-:Y:S01]  /*3a410*/  ISETP.GE.U32.AND P0, PT, R96.reuse, R100, PT ;  /* 0x000000646000720c */ /* 0x040fe20003f06070 */
[----:B------:R-:W-:Y:S01]  /*3a420*/  IMAD R109, R109, R48, RZ ;  /* 0x000000306d6d7224 */ /* 0x000fe200078e02ff */
[----:B------:R-:W-:Y:S01]  /*3a430*/  IADD3 R47, P5, PT, R96, R113, RZ ;  /* 0x00000071602f7210 */ /* 0x000fe20007fbe0ff */
[----:B------:R-:W-:Y:S01]  /*3a440*/  IMAD.X R98, R97, 0x1, R20, P1 ;  /* 0x0000000161627824 */ /* 0x000fe200008e0614 */
[----:B------:R-:W-:Y:S01]  /*3a450*/  SEL R20, RZ, 0x1, P4 ;  /* 0x00000001ff147807 */ /* 0x000fe20002000000 */
[----:B------:R-:W-:Y:S01]  /*3a460*/  IMAD R109, R53, R52, R109 ;  /* 0x00000034356d7224 */ /* 0x000fe200078e026d */
[----:B------:R-:W-:Y:S01]  /*3a470*/  ISETP.GE.U32.AND P1, PT, R47, R96, PT ;  /* 0x000000602f00720c */ /* 0x000fe20003f26070 */
[----:B------:R-:W-:Y:S01]  /*3a480*/  IMAD.WIDE.U32 R50, R53, R48, RZ ;  /* 0x0000003035327225 */ /* 0x000fe200078e00ff */
[----:B------:R-:W-:Y:S02]  /*3a490*/  SEL R53, RZ, 0x1, P2 ;  /* 0x00000001ff357807 */ /* 0x000fe40001000000 */
[C---:B------:R-:W-:Y:S01]  /*3a4a0*/  ISETP.GE.U32.AND.EX P0, PT, R98.reuse, R97, PT, P0 ;  /* 0x000000616200720c */ /* 0x040fe20003f06100 */
[----:B------:R-:W-:Y:S01]  /*3a4b0*/  IMAD.X R97, R98, 0x1, R99, P5 ;  /* 0x0000000162617824 */ /* 0x000fe200028e0663 */
[----:B------:R-:W-:Y:S01]  /*3a4c0*/  IADD3 R53, P4, P5, R53, R60, R20 ;  /* 0x0000003c35357210 */ /* 0x000fe20007d9e014 */
[----:B------:R-:W-:Y:S01]  /*3a4d0*/  IMAD.IADD R96, R51, 0x1, R109 ;  /* 0x0000000133607824 */ /* 0x000fe200078e026d */
[----:B------:R-:W-:-:S02]  /*3a4e0*/  IADD3 R20, P2, PT, R47, R50, RZ ;  /* 0x000000322f147210 */ /* 0x000fc40007f5e0ff */
[----:B------:R-:W-:Y:S02]  /*3a4f0*/  IADD3.X R60, PT, PT, RZ, R61, RZ, P4, P5 ;  /* 0x0000003dff3c7210 */ /* 0x000fe400027ea4ff */
[----:B------:R-:W-:Y:S01]  /*3a500*/  ISETP.GE.U32.AND P4, PT, R20, R50, PT ;  /* 0x000000321400720c */ /* 0x000fe20003f86070 */
[----:B------:R-:W-:Y:S01]  /*3a510*/  IMAD.X R47, R96, 0x1, R97, P2 ;  /* 0x00000001602f7824 */ /* 0x000fe200010e0661 */
[----:B------:R-:W-:Y:S02]  /*3a520*/  IADD3 R61, P2, PT, R20, R53, RZ ;  /* 0x00000035143d7210 */ /* 0x000fe40007f5e0ff */
[----:B------:R-:W-:Y:S02]  /*3a530*/  SEL R53, RZ, 0x1, P0 ;  /* 0x00000001ff357807 */ /* 0x000fe40000000000 */
[----:B------:R-:W-:Y:S01]  /*3a540*/  ISETP.GE.U32.AND.EX P1, PT, R97, R98, PT, P1 ;  /* 0x000000626100720c */ /* 0x000fe20003f26110 */
[----:B------:R-:W-:Y:S01]  /*3a550*/  IMAD.X R60, R47, 0x1, R60, P2 ;  /* 0x000000012f3c7824 */ /* 0x000fe200010e063c */
[----:B------:R-:W-:Y:S01]  /*3a560*/  ISETP.GE.U32.AND P0, PT, R61, R20, PT ;  /* 0x000000143d00720c */ /* 0x000fe20003f06070 */
[----:B------:R-:W-:Y:S01]  /*3a570*/  IMAD R20, R111, R48, RZ ;  /* 0x000000306f147224 */ /* 0x000fe200078e02ff */
[----:B------:R-:W-:-:S02]  /*3a580*/  IADD3 R49, P5, PT, R49, R102, RZ ;  /* 0x0000006631317210 */ /* 0x000fc40007fbe0ff */
[----:B------:R-:W-:Y:S02]  /*3a590*/  ISETP.GE.U32.AND.EX P4, PT, R47, R96, PT, P4 ;  /* 0x000000602f00720c */ /* 0x000fe40003f86140 */
[----:B------:R-:W-:Y:S01]  /*3a5a0*/  SEL R51, RZ, 0x1, P1 ;  /* 0x00000001ff337807 */ /* 0x000fe20000800000 */
[----:B------:R-:W-:Y:S01]  /*3a5b0*/  IMAD.X R46, R103, 0x1, R46, P5 ;  /* 0x00000001672e7824 */ /* 0x000fe200028e062e */
[----:B------:R-:W-:Y:S02]  /*3a5c0*/  ISETP.GE.U32.AND.EX P0, PT, R60, R47, PT, P0 ;  /* 0x0000002f3c00720c */ /* 0x000fe40003f06100 */
[C---:B------:R-:W-:Y:S02]  /*3a5d0*/  IADD3 R109, P6, PT, R49.reuse, R114, RZ ;  /* 0x00000072316d7210 */ /* 0x040fe40007fde0ff */
[----:B------:R-:W-:Y:S02]  /*3a5e0*/  SEL R50, RZ, 0x1, P4 ;  /* 0x00000001ff327807 */ /* 0x000fe40002000000 */
[----:B------:R-:W-:Y:S01]  /*3a5f0*/  ISETP.GE.U32.AND P1, PT, R49, R102, PT ;  /* 0x000000663100720c */ /* 0x000fe20003f26070 */
[----:B------:R-:W-:Y:S01]  /*3a600*/  IMAD.WIDE.U32 R48, R107, R48, RZ ;  /* 0x000000306b307225 */ /* 0x000fe200078e00ff */
[----:B------:R-:W-:-:S02]  /*3a610*/  IADD3 R51, P4, P5, R51, R58, R53 ;  /* 0x0000003a33337210 */ /* 0x000fc40007d9e035 */
[----:B------:R-:W-:Y:S01]  /*3a620*/  SEL R47, RZ, 0x1, P0 ;  /* 0x00000001ff2f7807 */ /* 0x000fe20000000000 */
[----:B------:R-:W-:Y:S01]  /*3a630*/  IMAD R53, R107, R52, R20 ;  /* 0x000000346b357224 */ /* 0x000fe200078e0214 */
[----:B------:R-:W-:Y:S01]  /*3a640*/  ISETP.GE.U32.AND P2, PT, R109, R114, PT ;  /* 0x000000726d00720c */ /* 0x000fe20003f46070 */
[C---:B------:R-:W-:Y:S01]  /*3a650*/  IMAD.X R20, R46.reuse, 0x1, R115, P6 ;  /* 0x000000012e147824 */ /* 0x040fe200030e0673 */
[----:B------:R-:W-:Y:S01]  /*3a660*/  IADD3 R58, P0, P6, R47, R54, R50 ;  /* 0x000000362f3a7210 */ /* 0x000fe20007e1e032 */
[----:B------:R-:W-:Y:S01]  /*3a670*/  IMAD.IADD R49, R49, 0x1, R53 ;  /* 0x0000000131317824 */ /* 0x000fe200078e0235 */
[----:B------:R-:W-:Y:S01]  /*3a680*/  IADD3.X R50, PT, PT, RZ, R59, RZ, P4, P5 ;  /* 0x0000003bff327210 */ /* 0x000fe200027ea4ff */
[----:B------:R-:W-:Y:S01]  /*3a690*/  IMAD.WIDE.U32.X R52, R111, R52, R56, P3 ;  /* 0x000000346f347225 */ /* 0x000fe200018e0438 */
[----:B------:R-:W-:Y:S02]  /*3a6a0*/  IADD3 R51, P4, PT, R51, R48, RZ ;  /* 0x0000003033337210 */ /* 0x000fe40007f9e0ff */
[----:B------:R-:W-:-:S02]  /*3a6b0*/  ISETP.GE.U32.AND.EX P1, PT, R46, R103, PT, P1 ;  /* 0x000000672e00720c */ /* 0x000fc40003f26110 */
[----:B------:R-:W-:Y:S01]  /*3a6c0*/  ISETP.GE.U32.AND.EX P2, PT, R20, R115, PT, P2 ;  /* 0x000000731400720c */ /* 0x000fe20003f46120 */
[----:B------:R-:W-:Y:S01]  /*3a6d0*/  IMAD.X R50, R49, 0x1, R50, P4 ;  /* 0x0000000131327824 */ /* 0x000fe200020e0632 */
[C---:B------:R-:W-:Y:S02]  /*3a6e0*/  IADD3 R58, P5, PT, R51.reuse, R58, RZ ;  /* 0x0000003a333a7210 */ /* 0x040fe40007fbe0ff */
[----:B------:R-:W-:Y:S02]  /*3a6f0*/  SEL R46, RZ, 0x1, P1 ;  /* 0x00000001ff2e7807 */ /* 0x000fe40000800000 */
[----:B------:R-:W-:Y:S02]  /*3a700*/  SEL R47, RZ, 0x1, P2 ;  /* 0x00000001ff2f7807 */ /* 0x000fe40001000000 */
[----:B------:R-:W-:Y:S02]  /*3a710*/  IADD3.X R55, PT, PT, RZ, R55, RZ, P0, P6 ;  /* 0x00000037ff377210 */ /* 0x000fe400007ec4ff */
        /* <DEDUP_REMOVED lines=38> */
.L_x_257:
[----:B------:R-:W-:-:S04]  /*3a980*/  IMAD.WIDE.U32 R50, R22, R37, RZ ;  /* 0x0000002516327225 */ /* 0x000fc800078e00ff */
[----:B------:R-:W-:-:S04]  /*3a990*/  IMAD.WIDE.U32 R48, R21, R37, RZ ;  /* 0x0000002515307225 */ /* 0x000fc800078e00ff */
[----:B------:R-:W-:-:S04]  /*3a9a0*/  IMAD.WIDE.U32 R50, P0, R38, R21, R50 ;  /* 0x0000001526327225 */ /* 0x000fc80007800032 */
[----:B------:R-:W-:Y:S01]  /*3a9b0*/  IMAD.WIDE.U32 R52, R22, R39, RZ ;  /* 0x0000002716347225 */ /* 0x000fe200078e00ff */
[----:B------:R-:W-:-:S03]  /*3a9c0*/  IADD3 RZ, P5, PT, R49, R50, RZ ;  /* 0x0000003231ff7210 */ /* 0x000fc60007fbe0ff */
[-C--:B------:R-:W-:Y:S02]  /*3a9d0*/  IMAD R56, R45, R70.reuse, RZ ;  /* 0x000000462d387224 */ /* 0x080fe400078e02ff */
[----:B------:R-:W-:-:S04]  /*3a9e0*/  IMAD.WIDE.U32 R54, R18, R70, RZ ;  /* 0x0000004612367225 */ /* 0x000fc800078e00ff */
[----:B------:R-:W-:-:S04]  /*3a9f0*/  IMAD.WIDE.U32 R46, R22, R41, RZ ;  /* 0x00000029162e7225 */ /* 0x000fc800078e00ff */
[----:B------:R-:W-:Y:S02]  /*3aa00*/  IMAD R105, R18, R71, R56 ;  /* 0x0000004712697224 */ /* 0x000fe400078e0238 */
[----:B------:R-:W-:-:S04]  /*3aa10*/  IMAD.WIDE.U32 R48, R21, R39, RZ ;  /* 0x0000002715307225 */ /* 0x000fc800078e00ff */
[----:B------:R-:W-:-:S04]  /*3aa20*/  IMAD.WIDE.U32 R52, P2, R40, R21, R52 ;  /* 0x0000001528347225 */ /* 0x000fc80007840034 */
[----:B------:R-:W-:Y:S01]  /*3aa30*/  IMAD.IADD R105, R55, 0x1, R105 ;  /* 0x0000000137697824 */ /* 0x000fe200078e0269 */
[----:B------:R-:W-:Y:S01]  /*3aa40*/  IADD3 RZ, P3, PT, R49, R52, RZ ;  /* 0x0000003431ff7210 */ /* 0x000fe20007f7e0ff */
[----:B------:R-:W-:-:S04]  /*3aa50*/  IMAD.WIDE.U32 R98, R21, R41, RZ ;  /* 0x0000002915627225 */ /* 0x000fc800078e00ff */
[----:B------:R-:W-:-:S04]  /*3aa60*/  IMAD.WIDE.U32 R46, P1, R42, R21, R46 ;  /* 0x000000152a2e7225 */ /* 0x000fc8000782002e */
[----:B------:R-:W-:Y:S01]  /*3aa70*/  IMAD.WIDE.U32 R48, R54, R68, RZ ;  /* 0x0000004436307225 */ /* 0x000fe200078e00ff */
[----:B------:R-:W-:-:S03]  /*3aa80*/  IADD3 RZ, P4, PT, R99, R46, RZ ;  /* 0x0000002e63ff7210 */ /* 0x000fc60007f9e0ff */
[----:B------:R-:W-:Y:S01]  /*3aa90*/  IMAD.WIDE.U32 R100, R105, R68, RZ ;  /* 0x0000004469647225 */ /* 0x000fe200078e00ff */
[----:B------:R-:W-:-:S03]  /*3aaa0*/  LOP3.LUT R55, RZ, R48, RZ, 0x33, !PT ;  /* 0x00000030ff377212 */ /* 0x000fc600078e33ff */
[----:B------:R-:W-:Y:S01]  /*3aab0*/  IMAD.X R57, RZ, RZ, RZ, P0 ;  /* 0x000000ffff397224 */ /* 0x000fe200000e06ff */
[----:B------:R-:W-:Y:S01]  /*3aac0*/  ISETP.GT.U32.AND P0, PT, R18, R55, PT ;  /* 0x000000371200720c */ /* 0x000fe20003f04070 */
[----:B------:R-:W-:Y:S02]  /*3aad0*/  IMAD.MOV.U32 R56, RZ, RZ, R51 ;  /* 0x000000ffff387224 */ /* 0x000fe400078e0033 */
[-C--:B------:R-:W-:Y:S02]  /*3aae0*/  IMAD R46, R40, R21.reuse, RZ ;  /* 0x00000015282e7224 */ /* 0x080fe400078e02ff */
[----:B------:R-:W-:-:S04]  /*3aaf0*/  IMAD.WIDE.U32 R50, R39, R21, RZ ;  /* 0x0000001527327225 */ /* 0x000fc800078e00ff */
[----:B------:R-:W-:-:S04]  /*3ab00*/  IMAD.WIDE.U32 R100, P6, R54, R69, R100 ;  /* 0x0000004536647225 */ /* 0x000fc800078c0064 */
[----:B------:R-:W-:Y:S01]  /*3ab10*/  IMAD.WIDE.U32.X R56, R38, R22, R56, P5 ;  /* 0x0000001626387225 */ /* 0x000fe200028e0438 */
[----:B------:R-:W-:-:S03]  /*3ab20*/  IADD3 R18, P5, PT, R49, R100, RZ ;  /* 0x0000006431127210 */ /* 0x000fc60007fbe0ff */
[----:B------:R-:W-:Y:S01]  /*3ab30*/  IMAD R55, R39, R22, R46 ;  /* 0x0000001627377224 */ /* 0x000fe200078e022e */
[----:B------:R-:W-:Y:S01]  /*3ab40*/  LOP3.LUT R18, RZ, R18, RZ, 0x33, !PT ;  /* 0x00000012ff127212 */ /* 0x000fe200078e33ff */
[----:B------:R-:W-:Y:S01]  /*3ab50*/  IMAD.X R103, RZ, RZ, RZ, P6 ;  /* 0x000000ffff677224 */ /* 0x000fe200030e06ff */
[----:B------:R-:W-:Y:S01]  /*3ab60*/  IADD3 R117, P6, PT, R56, R50, RZ ;  /* 0x0000003238757210 */ /* 0x000fe20007fde0ff */
[----:B------:R-:W-:Y:S01]  /*3ab70*/  IMAD.IADD R49, R51, 0x1, R55 ;  /* 0x0000000133317824 */ /* 0x000fe200078e0237 */
[----:B------:R-:W-:Y:S01]  /*3ab80*/  ISETP.GT.U32.AND.EX P0, PT, R45, R18, PT, P0 ;  /* 0x000000122d00720c */ /* 0x000fe20003f04100 */
[----:B------:R-:W-:Y:S01]  /*3ab90*/  IMAD.X R99, RZ, RZ, RZ, P2 ;  /* 0x000000ffff637224 */ /* 0x000fe200010e06ff */
[----:B------:R-:W-:Y:S01]  /*3aba0*/  ISETP.GE.U32.AND P2, PT, R117, R50, PT ;  /* 0x000000327500720c */ /* 0x000fe20003f46070 */
[----:B------:R-:W-:Y:S01]  /*3abb0*/  IMAD.X R104, R49, 0x1, R57, P6 ;  /* 0x0000000131687824 */ /* 0x000fe200030e0639 */
[----:B------:R-:W-:Y:S01]  /*3abc0*/  SEL R45, RZ, 0x1, !P0 ;  /* 0x00000001ff2d7807 */ /* 0x000fe20004000000 */
[----:B------:R-:W-:-:S02]  /*3abd0*/  IMAD.MOV.U32 R102, RZ, RZ, R101 ;  /* 0x000000ffff667224 */ /* 0x000fc400078e0065 */
[----:B------:R-:W-:Y:S01]  /*3abe0*/  IMAD.MOV.U32 R98, RZ, RZ, R53 ;  /* 0x000000ffff627224 */ /* 0x000fe200078e0035 */
[----:B------:R-:W-:Y:S01]  /*3abf0*/  ISETP.GE.U32.AND.EX P2, PT, R104, R49, PT, P2 ;  /* 0x000000316800720c */ /* 0x000fe20003f46120 */
[----:B------:R-:W-:Y:S02]  /*3ac00*/  IMAD R46, R42, R21, RZ ;  /* 0x000000152a2e7224 */ /* 0x000fe400078e02ff */
[----:B------:R-:W-:Y:S01]  /*3ac10*/  IMAD.WIDE.U32.X R102, R105, R69, R102, P5 ;  /* 0x0000004569667225 */ /* 0x000fe200028e0466 */
[----:B------:R-:W-:-:S03]  /*3ac20*/  SEL R111, RZ, 0x1, P2 ;  /* 0x00000001ff6f7807 */ /* 0x000fc60001000000 */
[----:B------:R-:W-:Y:S01]  /*3ac30*/  IMAD.WIDE.U32 R52, R105, R66, RZ ;  /* 0x0000004269347225 */ /* 0x000fe200078e00ff */
[----:B------:R-:W-:-:S03]  /*3ac40*/  IADD3 R18, P0, PT, R45, R102, RZ ;  /* 0x000000662d127210 */ /* 0x000fc60007f1e0ff */
[----:B------:R-:W-:-:S04]  /*3ac50*/  IMAD.WIDE.U32 R56, R41, R21, RZ ;  /* 0x0000001529387225 */ /* 0x000fc800078e00ff */
[-C--:B------:R-:W-:Y:S02]  /*3ac60*/  IMAD R51, R41, R22.reuse, R46 ;  /* 0x0000001629337224 */ /* 0x080fe400078e022e */
[----:B------:R-:W-:-:S04]  /*3ac70*/  IMAD.WIDE.U32.X R98, R40, R22, R98, P3 ;  /* 0x0000001628627225 */ /* 0x000fc800018e0462 */
[----:B------:R-:W-:Y:S01]  /*3ac80*/  IMAD.IADD R45, R57, 0x1, R51 ;  /* 0x00000001392d7824 */ /* 0x000fe200078e0233 */
[----:B------:R-:W-:Y:S01]  /*3ac90*/  IADD3 R111, P3, P5, R56, R98, R111 ;  /* 0x00000062386f7210 */ /* 0x000fe20007d7e06f */
[----:B------:R-:W-:-:S03]  /*3aca0*/  IMAD.WIDE.U32 R48, R54, R66, RZ ;  /* 0x0000004236307225 */ /* 0x000fc600078e00ff */
[----:B------:R-:W-:Y:S01]  /*3acb0*/  IADD3.X R46, PT, PT, R45, R99, RZ, P3, P5 ;  /* 0x000000632d2e7210 */ /* 0x000fe20001fea4ff */
[----:B------:R-:W-:-:S04]  /*3acc0*/  IMAD.WIDE.U32 R52, P2, R54, R67, R52 ;  /* 0x0000004336347225 */ /* 0x000fc80007840034 */
[----:B------:R-:W-:Y:S01]  /*3acd0*/  IMAD.WIDE.U32 R100, R105, R64, RZ ;  /* 0x0000004069647225 */ /* 0x000fe200078e00ff */
[----:B------:R-:W-:-:S03]  /*3ace0*/  IADD3 R52, P3, PT, R49, R52, RZ ;  /* 0x0000003431347210 */ /* 0x000fc60007f7e0ff */
[----:B------:R-:W-:Y:S01]  /*3acf0*/  IMAD.X R102, RZ, RZ, R103, P0 ;  /* 0x000000ffff667224 */ /* 0x000fe200000e0667 */
[----:B------:R-:W-:Y:S01]  /*3ad00*/  IADD3 R103, P0, PT, R106, R48, RZ ;  /* 0x000000306a677210 */ /* 0x000fe20007f1e0ff */
[----:B------:R-:W-:-:S04]  /*3ad10*/  IMAD.WIDE.U32 R50, R54, R64, RZ ;  /* 0x0000004036327225 */ /* 0x000fc800078e00ff */
[----:B------:R-:W-:Y:S01]  /*3ad20*/  IMAD.WIDE.U32 R100, P5, R54, R65, R100 ;  /* 0x0000004136647225 */ /* 0x000fe200078a0064 */
[----:B------:R-:W-:-:S03]  /*3ad30*/  IADD3 R115, P6, PT, R109, R50, RZ ;  /* 0x000000326d737210 */ /* 0x000fc60007fde0ff */
[----:B------:R-:W-:Y:S01]  /*3ad40*/  IMAD.X R99, RZ, RZ, RZ, P2 ;  /* 0x000000ffff637224 */ /* 0x000fe200010e06ff */
[----:B------:R-:W-:Y:S01]  /*3ad50*/  ISETP.GE.U32.AND P2, PT, R103, R48, PT ;  /* 0x000000306700720c */ /* 0x000fe20003f46070 */
[----:B------:R-:W-:Y:S02]  /*3ad60*/  IMAD.MOV.U32 R98, RZ, RZ, R53 ;  /* 0x000000ffff627224 */ /* 0x000fe400078e0035 */
[----:B------:R-:W-:Y:S01]  /*3ad70*/  IMAD.X R107, R52, 0x1, R108, P0 ;  /* 0x00000001346b7824 */ /* 0x000fe200000e066c */
[----:B------:R-:W-:Y:S01]  /*3ad80*/  ISETP.GE.U32.AND P0, PT, R115, R50, PT ;  /* 0x000000327300720c */ /* 0x000fe20003f06070 */
[----:B------:R-:W-:Y:S01]  /*3ad90*/  IMAD.X R49, RZ, RZ, RZ, P5 ;  /* 0x000000ffff317224 */ /* 0x000fe200028e06ff */
[----:B------:R-:W-:Y:S01]  /*3ada0*/  IADD3 R119, P5, PT, R51, R100, RZ ;  /* 0x0000006433777210 */ /* 0x000fe20007fbe0ff */
[----:B------:R-:W-:Y:S01]  /*3adb0*/  IMAD R55, R38, R23, RZ ;  /* 0x0000001726377224 */ /* 0x000fe200078e02ff */
[----:B------:R-:W-:Y:S01]  /*3adc0*/  ISETP.GE.U32.AND.EX P2, PT, R107, R52, PT, P2 ;  /* 0x000000346b00720c */ /* 0x000fe20003f46120 */
[----:B------:R-:W-:Y:S01]  /*3add0*/  IMAD.WIDE.U32.X R98, R105, R67, R98, P3 ;  /* 0x0000004369627225 */ /* 0x000fe200018e0462 */
[----:B------:R-:W-:-:S02]  /*3ade0*/  IADD3 R103, P3, PT, R103, R18, RZ ;  /* 0x0000001267677210 */ /* 0x000fc40007f7e0ff */
[----:B------:R-:W-:Y:S01]  /*3adf0*/  SEL R114, RZ, 0x1, P2 ;  /* 0x00000001ff727807 */ /* 0x000fe20001000000 */
[----:B------:R-:W-:-:S04]  /*3ae00*/  IMAD.WIDE.U32 R50, R105, R62, RZ ;  /* 0x0000003e69327225 */ /* 0x000fc800078e00ff */
[----:B------:R-:W-:-:S04]  /*3ae10*/  IMAD.WIDE.U32 R52, R37, R23, RZ ;  /* 0x0000001725347225 */ /* 0x000fc800078e00ff */
[----:B------:R-:W-:Y:S01]  /*3ae20*/  IMAD R55, R37, R26, R55 ;  /* 0x0000001a25377224 */ /* 0x000fe200078e0237 */
[----:B------:R-:W-:Y:S01]  /*3ae30*/  IADD3 R117, P2, PT, R117, R52, RZ ;  /* 0x0000003475757210 */ /* 0x000fe20007f5e0ff */
[----:B------:R-:W-:Y:S02]  /*3ae40*/  IMAD.X R107, R107, 0x1, R102, P3 ;  /* 0x000000016b6b7824 */ /* 0x000fe400018e0666 */
[----:B------:R-:W-:-:S04]  /*3ae50*/  IMAD.WIDE.U32 R50, P3, R54, R63, R50 ;  /* 0x0000003f36327225 */ /* 0x000fc80007860032 */
[----:B------:R-:W-:Y:S02]  /*3ae60*/  IMAD.IADD R57, R53, 0x1, R55 ;  /* 0x0000000135397824 */ /* 0x000fe400078e0237 */
[----:B------:R-:W-:Y:S02]  /*3ae70*/  IMAD.MOV.U32 R48, RZ, RZ, R101 ;  /* 0x000000ffff307224 */ /* 0x000fe400078e0065 */
[----:B------:R-:W-:-:S04]  /*3ae80*/  IMAD.WIDE.U32 R54, R54, R62, RZ ;  /* 0x0000003e36367225 */ /* 0x000fc800078e00ff */
[----:B------:R-:W-:-:S04]  /*3ae90*/  IMAD.WIDE.U32 R100, R22, R43, RZ ;  /* 0x0000002b16647225 */ /* 0x000fc800078e00ff */
[----:B------:R-:W-:Y:S01]  /*3aea0*/  IMAD.WIDE.U32.X R48, R105, R65, R48, P5 ;  /* 0x0000004169307225 */ /* 0x000fe200028e0430 */
[----:B------:R-:W-:-:S03]  /*3aeb0*/  ISETP.GE.U32.AND P5, PT, R117, R52, PT ;  /* 0x000000347500720c */ /* 0x000fc60003fa6070 */
[----:B------:R-:W-:Y:S01]  /*3aec0*/  IMAD.X R53, RZ, RZ, RZ, P3 ;  /* 0x000000ffff357224 */ /* 0x000fe200018e06ff */
[----:B------:R-:W-:Y:S01]  /*3aed0*/  IADD3 R55, P3, PT, R55, R50, RZ ;  /* 0x0000003237377210 */ /* 0x000fe20007f7e0ff */
[----:B------:R-:W-:Y:S02]  /*3aee0*/  IMAD.MOV.U32 R52, RZ, RZ, R51 ;  /* 0x000000ffff347224 */ /* 0x000fe400078e0033 */
[----:B------:R-:W-:Y:S02]  /*3aef0*/  IMAD.X R20, R119, 0x1, R20, P6 ;  /* 0x0000000177147824 */ /* 0x000fe400030e0614 */
[----:B------:R-:W-:-:S03]  /*3af00*/  IMAD.WIDE.U32 R50, P6, R44, R21, R100 ;  /* 0x000000152c327225 */ /* 0x000fc600078c0064 */
[----:B------:R-:W-:Y:S01]  /*3af10*/  ISETP.GE.U32.AND.EX P0, PT, R20, R119, PT, P0 ;  /* 0x000000771400720c */ /* 0x000fe20003f06100 */
[----:B------:R-:W-:-:S04]  /*3af20*/  IMAD.WIDE.U32 R100, R21, R43, RZ ;  /* 0x0000002b15647225 */ /* 0x000fc800078e00ff */
[----:B------:R-:W-:Y:S01]  /*3af30*/  IMAD.WIDE.U32.X R52, R105, R63, R52, P3 ;  /* 0x0000003f69347225 */ /* 0x000fe200018e0434 */
[----:B------:R-:W-:-:S03]  /*3af40*/  IADD3 RZ, P3, PT, R101, R50, RZ ;  /* 0x0000003265ff7210 */ /* 0x000fc60007f7e0ff */
[----:B------:R-:W-:Y:S01]  /*3af50*/  IMAD.X R106, R57, 0x1, R104, P2 ;  /* 0x00000001396a7824 */ /* 0x000fe200010e0668 */
[----:B------:R-:W-:Y:S01]  /*3af60*/  ISETP.GE.U32.AND P2, PT, R111, R56, PT ;  /* 0x000000386f00720c */ /* 0x000fe20003f46070 */
[----:B------:R-:W-:-:S03]  /*3af70*/  IMAD.WIDE.U32 R104, R26, R37, RZ ;  /* 0x000000251a687225 */ /* 0x000fc600078e00ff */
[----:B------:R-:W-:Y:S01]  /*3af80*/  ISETP.GE.U32.AND.EX P5, PT, R106, R57, PT, P5 ;  /* 0x000000396a00720c */ /* 0x000fe20003fa6150 */
[----:B------:R-:W-:Y:S01]  /*3af90*/  IMAD.X R101, RZ, RZ, RZ, P1 ;  /* 0x000000ffff657224 */ /* 0x000fe200008e06ff */
[----:B------:R-:W-:Y:S01]  /*3afa0*/  ISETP.GE.U32.AND.EX P2, PT, R46, R45, PT, P2 ;  /* 0x0000002d2e00720c */ /* 0x000fe20003f46120 */
[----:B------:R-:W-:Y:S01]  /*3afb0*/  IMAD.WIDE.U32 R104, P1, R38, R23, R104 ;  /* 0x0000001726687225 */ /* 0x000fe20007820068 */
[----:B------:R-:W-:-:S03]  /*3afc0*/  SEL R113, RZ, 0x1, P5 ;  /* 0x00000001ff717807 */ /* 0x000fc60002800000 */
[----:B------:R-:W-:-:S04]  /*3afd0*/  IMAD.WIDE.U32 R56, R23, R37, RZ ;  /* 0x0000002517387225 */ /* 0x000fc800078e00ff */
[----:B------:R-:W-:Y:S01]  /*3afe0*/  IMAD.X R109, RZ, RZ, RZ, P1 ;  /* 0x000000ffff6d7224 */ /* 0x000fe200008e06ff */
[----:B------:R-:W-:Y:S01]  /*3aff0*/  ISETP.GE.U32.AND P1, PT, R103, R18, PT ;  /* 0x000000126700720c */ /* 0x000fe20003f26070 */
[-C--:B------:R-:W-:Y:S01]  /*3b000*/  IMAD R18, R40, R23.reuse, RZ ;  /* 0x0000001728127224 */ /* 0x080fe200078e02ff */
[----:B------:R-:W-:Y:S01]  /*3b010*/  IADD3 RZ, P5, PT, R57, R104, RZ ;  /* 0x0000006839ff7210 */ /* 0x000fe20007fbe0ff */
[----:B------:R-:W-:Y:S01]  /*3b020*/  IMAD.WIDE.U32 R56, R39, R23, RZ ;  /* 0x0000001727387225 */ /* 0x000fe200078e00ff */
[----:B------:R-:W-:-:S03]  /*3b030*/  ISETP.GE.U32.AND.EX P1, PT, R107, R102, PT, P1 ;  /* 0x000000666b00720c */ /* 0x000fc60003f26110 */
[----:B------:R-:W-:Y:S01]  /*3b040*/  IMAD.MOV.U32 R108, RZ, RZ, R105 ;  /* 0x000000ffff6c7224 */ /* 0x000fe200078e0069 */
[----:B------:R-:W-:Y:S01]  /*3b050*/  SEL R45, RZ, 0x1, P1 ;  /* 0x00000001ff2d7807 */ /* 0x000fe20000800000 */
[-C--:B------:R-:W-:Y:S02]  /*3b060*/  IMAD R121, R39, R26.reuse, R18 ;  /* 0x0000001a27797224 */ /* 0x080fe400078e0212 */
[----:B------:R-:W-:Y:S01]  /*3b070*/  IMAD.WIDE.U32.X R108, R38, R26, R108, P5 ;  /* 0x0000001a266c7225 */ /* 0x000fe200028e046c */
[----:B------:R-:W-:-:S03]  /*3b080*/  IADD3 R105, P5, PT, R111, R56, RZ ;  /* 0x000000386f697210 */ /* 0x000fc60007fbe0ff */
[----:B------:R-:W-:Y:S02]  /*3b090*/  IMAD.IADD R121, R57, 0x1, R121 ;  /* 0x0000000139797824 */ /* 0x000fe400078e0279 */
[----:B------:R-:W-:Y:S02]  /*3b0a0*/  IMAD.MOV.U32 R100, RZ, RZ, R47 ;  /* 0x000000ffff647224 */ /* 0x000fe400078e002f */
[----:B------:R-:W-:Y:S01]  /*3b0b0*/  IMAD.X R18, R121, 0x1, R46, P5 ;  /* 0x0000000179127824 */ /* 0x000fe200028e062e */
[----:B------:R-:W-:Y:S01]  /*3b0c0*/  IADD3 R113, P1, P5, R105, R108, R113 ;  /* 0x0000006c69717210 */ /* 0x000fe20007d3e071 */
[-C--:B------:R-:W-:Y:S02]  /*3b0d0*/  IMAD R57, R44, R21.reuse, RZ ;  /* 0x000000152c397224 */ /* 0x080fe400078e02ff */
[----:B------:R-:W-:Y:S01]  /*3b0e0*/  IMAD.WIDE.U32 R46, R43, R21, RZ ;  /* 0x000000152b2e7225 */ /* 0x000fe200078e00ff */
[----:B------:R-:W-:Y:S02]  /*3b0f0*/  IADD3.X R109, PT, PT, R18, R109, RZ, P1, P5 ;  /* 0x0000006d126d7210 */ /* 0x000fe40000fea4ff */
[----:B------:R-:W-:Y:S01]  /*3b100*/  IADD3 R50, P1, P5, R45, R98, R114 ;  /* 0x000000622d327210 */ /* 0x000fe20007d3e072 */
[-C--:B------:R-:W-:Y:S01]  /*3b110*/  IMAD R45, R43, R22.reuse, R57 ;  /* 0x000000162b2d7224 */ /* 0x080fe200078e0239 */
[----:B------:R-:W-:Y:S01]  /*3b120*/  SEL R57, RZ, 0x1, P2 ;  /* 0x00000001ff397807 */ /* 0x000fe20001000000 */
[----:B------:R-:W-:Y:S01]  /*3b130*/  IMAD.WIDE.U32.X R100, R42, R22, R100, P4 ;  /* 0x000000162a647225 */ /* 0x000fe200020e0464 */
[----:B------:R-:W-:-:S02]  /*3b140*/  IADD3.X R119, PT, PT, RZ, R99, RZ, P1, P5 ;  /* 0x00000063ff777210 */ /* 0x000fc40000fea4ff */
[----:B------:R-:W-:Y:S01]  /*3b150*/  IADD3 R111, P1, PT, R115, R50, RZ ;  /* 0x00000032736f7210 */ /* 0x000fe20007f3e0ff */
[----:B------:R-:W-:Y:S01]  /*3b160*/  IMAD.IADD R45, R47, 0x1, R45 ;  /* 0x000000012f2d7824 */ /* 0x000fe200078e022d */
[----:B------:R-:W-:Y:S01]  /*3b170*/  IADD3 R47, P2, P4, R46, R100, R57 ;  /* 0x000000642e2f7210 */ /* 0x000fe20007c5e039 */
[----:B------:R-:W-:-:S03]  /*3b180*/  IMAD.WIDE.U32 R98, R26, R39, RZ ;  /* 0x000000271a627225 */ /* 0x000fc600078e00ff */
[----:B------:R-:W-:Y:S01]  /*3b190*/  IADD3.X R114, PT, PT, R45, R101, RZ, P2, P4 ;  /* 0x000000652d727210 */ /* 0x000fe200017e84ff */
[----:B------:R-:W-:Y:S01]  /*3b1a0*/  IMAD.X R108, R20, 0x1, R119, P1 ;  /* 0x00000001146c7824 */ /* 0x000fe200008e0677 */
[----:B------:R-:W-:Y:S01]  /*3b1b0*/  IADD3 R115, P1, PT, R110, R54, RZ ;  /* 0x000000366e737210 */ /* 0x000fe20007f3e0ff */
[----:B------:R-:W-:Y:S01]  /*3b1c0*/  IMAD.WIDE.U32 R98, P5, R40, R23, R98 ;  /* 0x0000001728627225 */ /* 0x000fe200078a0062 */
[----:B------:R-:W-:-:S03]  /*3b1d0*/  ISETP.GE.U32.AND P4, PT, R111, R50, PT ;  /* 0x000000326f00720c */ /* 0x000fc60003f86070 */
[----:B------:R-:W-:Y:S01]  /*3b1e0*/  IMAD.WIDE.U32 R100, R23, R39, RZ ;  /* 0x0000002717647225 */ /* 0x000fe200078e00ff */
[----:B------:R-:W-:Y:S02]  /*3b1f0*/  ISETP.GE.U32.AND.EX P4, PT, R108, R119, PT, P4 ;  /* 0x000000776c00720c */ /* 0x000fe40003f86140 */
[----:B------:R-:W-:Y:S01]  /*3b200*/  SEL R100, RZ, 0x1, P0 ;  /* 0x00000001ff647807 */ /* 0x000fe20000000000 */
[----:B------:R-:W-:Y:S01]  /*3b210*/  IMAD.X R50, R112, 0x1, R55, P1 ;  /* 0x0000000170327824 */ /* 0x000fe200008e0637 */
[----:B------:R-:W-:Y:S01]  /*3b220*/  ISETP.GE.U32.AND P1, PT, R105, R56, PT ;  /* 0x000000386900720c */ /* 0x000fe20003f26070 */
[----:B------:R-:W-:Y:S01]  /*3b230*/  IMAD.X R57, RZ, RZ, RZ, P5 ;  /* 0x000000ffff397224 */ /* 0x000fe200028e06ff */
[----:B------:R-:W-:Y:S01]  /*3b240*/  ISETP.GE.U32.AND P0, PT, R113, R105, PT ;  /* 0x000000697100720c */ /* 0x000fe20003f06070 */
[----:B------:R-:W-:Y:S01]  /*3b250*/  IMAD.MOV.U32 R56, RZ, RZ, R99 ;  /* 0x000000ffff387224 */ /* 0x000fe200078e0063 */
[----:B------:R-:W-:Y:S01]  /*3b260*/  IADD3 RZ, P2, PT, R101, R98, RZ ;  /* 0x0000006265ff7210 */ /* 0x000fe20007f5e0ff */
[----:B------:R-:W-:Y:S01]  /*3b270*/  IMAD.WIDE.U32 R98, R26, R41, RZ ;  /* 0x000000291a627225 */ /* 0x000fe200078e00ff */
[----:B------:R-:W-:-:S02]  /*3b280*/  ISETP.GE.U32.AND.EX P1, PT, R18, R121, PT, P1 ;  /* 0x000000791200720c */ /* 0x000fc40003f26110 */
[----:B------:R-:W-:Y:S01]  /*3b290*/  SEL R101, RZ, 0x1, P4 ;  /* 0x00000001ff657807 */ /* 0x000fe20002000000 */
[----:B------:R-:W-:Y:S01]  /*3b2a0*/  IMAD.WIDE.U32.X R56, R40, R26, R56, P2 ;  /* 0x0000001a28387225 */ /* 0x000fe200010e0438 */
[----:B------:R-:W-:Y:S02]  /*3b2b0*/  ISETP.GE.U32.AND.EX P0, PT, R109, R18, PT, P0 ;  /* 0x000000126d00720c */ /* 0x000fe40003f06100 */
[----:B------:R-:W-:Y:S01]  /*3b2c0*/  SEL R20, RZ, 0x1, P1 ;  /* 0x00000001ff147807 */ /* 0x000fe20000800000 */
[----:B------:R-:W-:Y:S01]  /*3b2d0*/  IMAD R18, R42, R23, RZ ;  /* 0x000000172a127224 */ /* 0x000fe200078e02ff */
[----:B------:R-:W-:Y:S01]  /*3b2e0*/  IADD3 R100, P1, P4, R101, R48, R100 ;  /* 0x0000003065647210 */ /* 0x000fe20007c3e064 */
[----:B------:R-:W-:Y:S01]  /*3b2f0*/  IMAD.WIDE.U32 R104, R23, R43, RZ ;  /* 0x0000002b17687225 */ /* 0x000fe200078e00ff */
[----:B------:R-:W-:Y:S02]  /*3b300*/  SEL R119, RZ, 0x1, P0 ;  /* 0x00000001ff777807 */ /* 0x000fe40000000000 */
[----:B------:R-:W-:Y:S01]  /*3b310*/  ISETP.GE.U32.AND P5, PT, R115, R54, PT ;  /* 0x000000367300720c */ /* 0x000fe20003fa6070 */
[----:B------:R-:W-:Y:S01]  /*3b320*/  IMAD R101, R41, R26, R18 ;  /* 0x0000001a29657224 */ /* 0x000fe200078e0212 */
[----:B------:R-:W-:Y:S01]  /*3b330*/  IADD3.X R110, PT, PT, RZ, R49, RZ, P1, P4 ;  /* 0x00000031ff6e7210 */ /* 0x000fe20000fe84ff */
[----:B------:R-:W-:Y:S01]  /*3b340*/  IMAD.WIDE.U32 R48, R26, R43, RZ ;  /* 0x0000002b1a307225 */ /* 0x000fe200078e00ff */
[----:B------:R-:W-:-:S02]  /*3b350*/  IADD3 R119, P2, P4, R119, R56, R20 ;  /* 0x0000003877777210 */ /* 0x000fc40007c5e014 */
[----:B------:R-:W-:Y:S01]  /*3b360*/  ISETP.GE.U32.AND.EX P5, PT, R50, R55, PT, P5 ;  /* 0x000000373200720c */ /* 0x000fe20003fa6150 */
[----:B------:R-:W-:Y:S01]  /*3b370*/  IMAD.WIDE.U32 R54, R41, R23, RZ ;  /* 0x0000001729367225 */ /* 0x000fe200078e00ff */
[----:B------:R-:W-:Y:S02]  /*3b380*/  IADD3.X R112, PT, PT, RZ, R57, RZ, P2, P4 ;  /* 0x00000039ff707210 */ /* 0x000fe400017e84ff */
[----:B------:R-:W-:Y:S01]  /*3b390*/  IADD3 R102, P4, PT, R115, R100, RZ ;  /* 0x0000006473667210 */ /* 0x000fe20007f9e0ff */
[----:B------:R-:W-:Y:S01]  /*3b3a0*/  IMAD.IADD R20, R55, 0x1, R101 ;  /* 0x0000000137147824 */ /* 0x000fe200078e0265 */
[----:B------:R-:W-:Y:S01]  /*3b3b0*/  IADD3 R18, P0, PT, R47, R54, RZ ;  /* 0x000000362f127210 */ /* 0x000fe20007f1e0ff */
[----:B------:R-:W-:-:S03]  /*3b3c0*/  IMAD.WIDE.U32 R98, P2, R42, R23, R98 ;  /* 0x000000172a627225 */ /* 0x000fc60007840062 */
[----:B------:R-:W-:Y:S01]  /*3b3d0*/  ISETP.GE.U32.AND P1, PT, R18, R54, PT ;  /* 0x000000361200720c */ /* 0x000fe20003f26070 */
[----:B------:R-:W-:Y:S01]  /*3b3e0*/  IMAD.X R101, R50, 0x1, R110, P4 ;  /* 0x0000000132657824 */ /* 0x000fe200020e066e */
[----:B------:R-:W-:Y:S01]  /*3b3f0*/  IADD3 R119, P4, PT, R18, R119, RZ ;  /* 0x0000007712777210 */ /* 0x000fe20007f9e0ff */
[----:B------:R-:W-:Y:S02]  /*3b400*/  IMAD.X R115, R20, 0x1, R114, P0 ;  /* 0x0000000114737824 */ /* 0x000fe400000e0672 */
[----:B------:R-:W-:Y:S01]  /*3b410*/  IMAD.WIDE.U32 R54, R23, R41, RZ ;  /* 0x0000002917367225 */ /* 0x000fe200078e00ff */
[----:B------:R-:W-:Y:S02]  /*3b420*/  ISETP.GE.U32.AND P0, PT, R119, R18, PT ;  /* 0x000000127700720c */ /* 0x000fe40003f06070 */
[C---:B------:R-:W-:Y:S01]  /*3b430*/  ISETP.GE.U32.AND.EX P1, PT, R115.reuse, R20, PT, P1 ;  /* 0x000000147300720c */ /* 0x040fe20003f26110 */
[----:B------:R-:W-:Y:S02]  /*3b440*/  IMAD.X R112, R115, 0x1, R112, P4 ;  /* 0x0000000173707824 */ /* 0x000fe400020e0670 */
[----:B------:R-:W-:Y:S01]  /*3b450*/  IMAD.X R57, RZ, RZ, RZ, P6 ;  /* 0x000000ffff397224 */ /* 0x000fe200030e06ff */
[----:B------:R-:W-:Y:S01]  /*3b460*/  IADD3 RZ, P6, PT, R55, R98, RZ ;  /* 0x0000006237ff7210 */ /* 0x000fe20007fde0ff */
[----:B------:R-:W-:Y:S01]  /*3b470*/  IMAD.WIDE.U32 R48, P4, R44, R23, R48 ;  /* 0x000000172c307225 */ /* 0x000fe20007880030 */
[----:B------:R-:W-:-:S02]  /*3b480*/  ISETP.GE.U32.AND.EX P0, PT, R112, R115, PT, P0 ;  /* 0x000000737000720c */ /* 0x000fc40003f06100 */
[----:B------:R-:W-:Y:S01]  /*3b490*/  SEL R18, RZ, 0x1, P1 ;  /* 0x00000001ff127807 */ /* 0x000fe20000800000 */
[-C--:B------:R-:W-:Y:S01]  /*3b4a0*/  IMAD.WIDE.U32 R54, R37, R21.reuse, RZ ;  /* 0x0000001525367225 */ /* 0x080fe200078e00ff */
[----:B------:R-:W-:Y:S02]  /*3b4b0*/  IADD3 RZ, P1, PT, R105, R48, RZ ;  /* 0x0000003069ff7210 */ /* 0x000fe40007f3e0ff */
[----:B------:R-:W-:Y:S01]  /*3b4c0*/  SEL R105, RZ, 0x1, P0 ;  /* 0x00000001ff697807 */ /* 0x000fe20000000000 */
[----:B------:R-:W-:Y:S01]  /*3b4d0*/  IMAD R20, R38, R21, RZ ;  /* 0x0000001526147224 */ /* 0x000fe200078e02ff */
[----:B------:R-:W-:Y:S01]  /*3b4e0*/  ISETP.GE.U32.AND P0, PT, R47, R46, PT ;  /* 0x0000002e2f00720c */ /* 0x000fe20003f06070 */
[----:B------:R-:W-:Y:S01]  /*3b4f0*/  IMAD.WIDE.U32 R46, R54, R70, RZ ;  /* 0x00000046362e7225 */ /* 0x000fe200078e00ff */
[----:B------:R-:W-:Y:S02]  /*3b500*/  SEL R48, RZ, 0x1, P5 ;  /* 0x00000001ff307807 */ /* 0x000fe40002800000 */
[----:B------:R-:W-:Y:S01]  /*3b510*/  ISETP.GE.U32.AND.EX P0, PT, R114, R45, PT, P0 ;  /* 0x0000002d7200720c */ /* 0x000fe20003f06100 */
[----:B------:R-:W-:-:S02]  /*3b520*/  IMAD R125, R37, R22, R20 ;  /* 0x00000016257d7224 */ /* 0x000fc400078e0214 */
[----:B------:R-:W-:Y:S01]  /*3b530*/  IMAD.X R21, RZ, RZ, RZ, P2 ;  /* 0x000000ffff157224 */ /* 0x000fe200010e06ff */
[----:B------:R-:W-:Y:S01]  /*3b540*/  ISETP.GE.U32.AND P2, PT, R102, R100, PT ;  /* 0x000000646600720c */ /* 0x000fe20003f46070 */
[----:B------:R-:W-:Y:S02]  /*3b550*/  IMAD.MOV.U32 R20, RZ, RZ, R99 ;  /* 0x000000ffff147224 */ /* 0x000fe400078e0063 */
[----:B------:R-:W-:Y:S01]  /*3b560*/  IMAD.MOV.U32 R56, RZ, RZ, R51 ;  /* 0x000000ffff387224 */ /* 0x000fe200078e0033 */
[----:B------:R-:W-:Y:S01]  /*3b570*/  ISETP.GE.U32.AND.EX P2, PT, R101, R110, PT, P2 ;  /* 0x0000006e6500720c */ /* 0x000fe20003f46120 */
[----:B------:R-:W-:-:S03]  /*3b580*/  IMAD.WIDE.U32.X R20, R42, R26, R20, P6 ;  /* 0x0000001a2a147225 */ /* 0x000fc600030e0414 */
[----:B------:R-:W-:Y:S01]  /*3b590*/  SEL R99, RZ, 0x1, P2 ;  /* 0x00000001ff637807 */ /* 0x000fe20001000000 */
[----:B------:R-:W-:Y:S01]  /*3b5a0*/  IMAD.WIDE.U32 R50, R46, R68, RZ ;  /* 0x000000442e327225 */ /* 0x000fe200078e00ff */
[----:B------:R-:W-:-:S03]  /*3b5b0*/  IADD3 R105, P5, P6, R105, R20, R18 ;  /* 0x0000001469697210 */ /* 0x000fc60007ebe012 */
[----:B------:R-:W-:Y:S01]  /*3b5c0*/  IMAD.IADD R125, R55, 0x1, R125 ;  /* 0x00000001377d7824 */ /* 0x000fe200078e027d */
[----:B------:R-:W-:Y:S01]  /*3b5d0*/  LOP3.LUT R55, RZ, R50, RZ, 0x33, !PT ;  /* 0x00000032ff377212 */ /* 0x000fe200078e33ff */
[----:B------:R-:W-:Y:S01]  /*3b5e0*/  IMAD R50, R38, R24, RZ ;  /* 0x0000001826327224 */ /* 0x000fe200078e02ff */
[----:B------:R-:W-:Y:S01]  /*3b5f0*/  IADD3.X R104, PT, PT, RZ, R21, RZ, P5, P6 ;  /* 0x00000015ff687210 */ /* 0x000fe20002fec4ff */
[----:B------:R-:W-:Y:S01]  /*3b600*/  IMAD R20, R125, R70, RZ ;  /* 0x000000467d147224 */ /* 0x000fe200078e02ff */
[----:B------:R-:W-:Y:S01]  /*3b610*/  IADD3 R18, P5, P6, R99, R52, R48 ;  /* 0x0000003463127210 */ /* 0x000fe20007ebe030 */
[----:B------:R-:W-:Y:S01]  /*3b620*/  IMAD R48, R44, R23, RZ ;  /* 0x000000172c307224 */ /* 0x000fe200078e02ff */
[C---:B------:R-:W-:Y:S01]  /*3b630*/  ISETP.GT.U32.AND P2, PT, R54.reuse, R55, PT ;  /* 0x000000373600720c */ /* 0x040fe20003f44070 */
[----:B------:R-:W-:Y:S01]  /*3b640*/  IMAD R99, R54, R71, R20 ;  /* 0x0000004736637224 */ /* 0x000fe200078e0214 */
[----:B------:R-:W-:Y:S01]  /*3b650*/  IADD3.X R45, PT, PT, RZ, R53, RZ, P5, P6 ;  /* 0x00000035ff2d7210 */ /* 0x000fe20002fec4ff */
[----:B------:R-:W-:-:S04]  /*3b660*/  IMAD.WIDE.U32 R54, R37, R24, RZ ;  /* 0x0000001825367225 */ /* 0x000fc800078e00ff */
[----:B------:R-:W-:Y:S01]  /*3b670*/  IMAD.IADD R100, R47, 0x1, R99 ;  /* 0x000000012f647824 */ /* 0x000fe200078e0263 */
[----:B------:R-:W-:Y:S01]  /*3b680*/  IADD3 R99, P6, PT, R113, R54, RZ ;  /* 0x0000003671637210 */ /* 0x000fe20007fde0ff */
[----:B------:R-:W-:Y:S01]  /*3b690*/  IMAD.WIDE.U32.X R20, R44, R22, R56, P3 ;  /* 0x000000162c147225 */ /* 0x000fe200018e0438 */
[----:B------:R-:W-:Y:S02]  /*3b6a0*/  SEL R57, RZ, 0x1, P0 ;  /* 0x00000001ff397807 */ /* 0x000fe40000000000 */
[----:B------:R-:W-:Y:S01]  /*3b6b0*/  ISETP.GE.U32.AND P0, PT, R99, R54, PT ;  /* 0x000000366300720c */ /* 0x000fe20003f06070 */
[----:B------:R-:W-:Y:S02]  /*3b6c0*/  IMAD R121, R37, R27, R50 ;  /* 0x0000001b25797224 */ /* 0x000fe400078e0232 */
[----:B------:R-:W-:-:S04]  /*3b6d0*/  IMAD.WIDE.U32 R22, R43, R23, RZ ;  /* 0x000000172b167225 */ /* 0x000fc800078e00ff */
[----:B------:R-:W-:Y:S02]  /*3b6e0*/  IMAD R115, R43, R26, R48 ;  /* 0x0000001a2b737224 */ /* 0x000fe400078e0230 */
[----:B------:R-:W-:Y:S02]  /*3b6f0*/  IMAD.IADD R48, R55, 0x1, R121 ;  /* 0x0000000137307824 */ /* 0x000fe400078e0279 */
[----:B------:R-:W-:-:S04]  /*3b700*/  IMAD.WIDE.U32 R52, R27, R37, RZ ;  /* 0x000000251b347225 */ /* 0x000fc800078e00ff */
[----:B------:R-:W-:Y:S01]  /*3b710*/  IMAD.IADD R115, R23, 0x1, R115 ;  /* 0x0000000117737824 */ /* 0x000fe200078e0273 */
[----:B------:R-:W-:Y:S01]  /*3b720*/  IADD3 R23, P3, P5, R22, R20, R57 ;  /* 0x0000001416177210 */ /* 0x000fe20007d7e039 */
[----:B------:R-:W-:-:S03]  /*3b730*/  IMAD.WIDE.U32 R54, R100, R68, RZ ;  /* 0x0000004464367225 */ /* 0x000fc600078e00ff */
[----:B------:R-:W-:Y:S01]  /*3b740*/  IADD3.X R110, PT, PT, R115, R21, RZ, P3, P5 ;  /* 0x00000015736e7210 */ /* 0x000fe20001fea4ff */
[----:B------:R-:W-:-:S04]  /*3b750*/  IMAD.WIDE.U32 R52, P5, R38, R24, R52 ;  /* 0x0000001826347225 */ /* 0x000fc800078a0034 */
[----:B------:R-:W-:-:S04]  /*3b760*/  IMAD.WIDE.U32 R20, P3, R46, R69, R54 ;  /* 0x000000452e147225 */ /* 0x000fc80007860036 */
[----:B------:R-:W-:Y:S02]  /*3b770*/  IMAD.X R98, R48, 0x1, R109, P6 ;  /* 0x0000000130627824 */ /* 0x000fe400030e066d */
[----:B------:R-:W-:Y:S02]  /*3b780*/  IMAD R50, R40, R24, RZ ;  /* 0x0000001828327224 */ /* 0x000fe400078e02ff */
[----:B------:R-:W-:Y:S01]  /*3b790*/  IMAD.WIDE.U32 R56, R24, R37, RZ ;  /* 0x0000002518387225 */ /* 0x000fe200078e00ff */
[----:B------:R-:W-:-:S03]  /*3b7a0*/  ISETP.GE.U32.AND.EX P0, PT, R98, R48, PT, P0 ;  /* 0x000000306200720c */ /* 0x000fc60003f06100 */
[----:B------:R-:W-:Y:S01]  /*3b7b0*/  IMAD.X R55, RZ, RZ, RZ, P5 ;  /* 0x000000ffff377224 */ /* 0x000fe200028e06ff */
[----:B------:R-:W-:Y:S01]  /*3b7c0*/  IADD3 R20, P5, PT, R51, R20, RZ ;  /* 0x0000001433147210 */ /* 0x000fe20007fbe0ff */
[-C--:B------:R-:W-:Y:S01]  /*3b7d0*/  IMAD R123, R39, R27.reuse, R50 ;  /* 0x0000001b277b7224 */ /* 0x080fe200078e0232 */
[----:B------:R-:W-:Y:S01]  /*3b7e0*/  IADD3 RZ, P6, PT, R57, R52, RZ ;  /* 0x0000003439ff7210 */ /* 0x000fe20007fde0ff */
[----:B------:R-:W-:Y:S01]  /*3b7f0*/  IMAD.WIDE.U32 R50, R39, R24, RZ ;  /* 0x0000001827327225 */ /* 0x000fe200078e00ff */
[----:B------:R-:W-:Y:S02]  /*3b800*/  SEL R113, RZ, 0x1, P0 ;  /* 0x00000001ff717807 */ /* 0x000fe40000000000 */
[----:B------:R-:W-:Y:S01]  /*3b810*/  LOP3.LUT R20, RZ, R20, RZ, 0x33, !PT ;  /* 0x00000014ff147212 */ /* 0x000fe200078e33ff */
[----:B------:R-:W-:Y:S01]  /*3b820*/  IMAD.MOV.U32 R54, RZ, RZ, R53 ;  /* 0x000000ffff367224 */ /* 0x000fe200078e0035 */
[----:B------:R-:W-:Y:S01]  /*3b830*/  IADD3 R121, P0, PT, R119, R50, RZ ;  /* 0x0000003277797210 */ /* 0x000fe20007f1e0ff */
[----:B------:R-:W-:Y:S01]  /*3b840*/  IMAD.IADD R123, R51, 0x1, R123 ;  /* 0x00000001337b7824 */ /* 0x000fe200078e027b */
[----:B------:R-:W-:Y:S01]  /*3b850*/  ISETP.GT.U32.AND.EX P2, PT, R125, R20, PT, P2 ;  /* 0x000000147d00720c */ /* 0x000fe20003f44120 */
[----:B------:R-:W-:-:S03]  /*3b860*/  IMAD.WIDE.U32.X R54, R38, R27, R54, P6 ;  /* 0x0000001b26367225 */ /* 0x000fc600030e0436 */
[----:B------:R-:W-:Y:S01]  /*3b870*/  SEL R119, RZ, 0x1, !P2 ;  /* 0x00000001ff777807 */ /* 0x000fe20005000000 */
[----:B------:R-:W-:Y:S01]  /*3b880*/  IMAD.X R112, R123, 0x1, R112, P0 ;  /* 0x000000017b707824 */ /* 0x000fe200000e0670 */
[C---:B------:R-:W-:Y:S01]  /*3b890*/  IADD3 R113, P0, P6, R121.reuse, R54, R113 ;  /* 0x0000003679717210 */ /* 0x040fe20007e1e071 */
[----:B------:R-:W-:Y:S02]  /*3b8a0*/  IMAD.MOV.U32 R54, RZ, RZ, R49 ;  /* 0x000000ffff367224 */ /* 0x000fe400078e0031 */
[----:B------:R-:W-:Y:S01]  /*3b8b0*/  IMAD.WIDE.U32 R52, R46, R66, RZ ;  /* 0x000000422e347225 */ /* 0x000fe200078e00ff */
[----:B------:R-:W-:Y:S02]  /*3b8c0*/  IADD3.X R109, PT, PT, R112, R55, RZ, P0, P6 ;  /* 0x00000037706d7210 */ /* 0x000fe400007ec4ff */
[----:B------:R-:W-:Y:S01]  /*3b8d0*/  ISETP.GE.U32.AND P0, PT, R121, R50, PT ;  /* 0x000000327900720c */ /* 0x000fe20003f06070 */
[----:B------:R-:W-:Y:S01]  /*3b8e0*/  IMAD.WIDE.U32 R50, R100, R66, RZ ;  /* 0x0000004264327225 */ /* 0x000fe200078e00ff */
[----:B------:R-:W-:-:S03]  /*3b8f0*/  IADD3 R117, P6, PT, R117, R52, RZ ;  /* 0x0000003475757210 */ /* 0x000fc60007fde0ff */
[----:B------:R-:W-:Y:S02]  /*3b900*/  IMAD.X R55, RZ, RZ, RZ, P4 ;  /* 0x000000ffff377224 */ /* 0x000fe400020e06ff */
[----:B------:R-:W-:-:S04]  /*3b910*/  IMAD.WIDE.U32 R50, P4, R46, R67, R50 ;  /* 0x000000432e327225 */ /* 0x000fc80007880032 */
[----:B------:R-:W-:Y:S01]  /*3b920*/  IMAD.WIDE.U32.X R48, R44, R26, R54, P1 ;  /* 0x0000001a2c307225 */ /* 0x000fe200008e0436 */
[----:B------:R-:W-:-:S03]  /*3b930*/  ISETP.GE.U32.AND P1, PT, R117, R52, PT ;  /* 0x000000347500720c */ /* 0x000fc60003f26070 */
[----:B------:R-:W-:Y:S01]  /*3b940*/  IMAD.X R55, RZ, RZ, RZ, P3 ;  /* 0x000000ffff377224 */ /* 0x000fe200018e06ff */
[----:B------:R-:W-:Y:S01]  /*3b950*/  IADD3 R57, P3, PT, R53, R50, RZ ;  /* 0x0000003235397210 */ /* 0x000fe20007f7e0ff */
[----:B------:R-:W-:Y:S02]  /*3b960*/  IMAD.MOV.U32 R54, RZ, RZ, R21 ;  /* 0x000000ffff367224 */ /* 0x000fe400078e0015 */
[----:B------:R-:W-:-:S04]  /*3b970*/  IMAD.WIDE.U32 R52, R27, R39, RZ ;  /* 0x000000271b347225 */ /* 0x000fc800078e00ff */
[----:B------:R-:W-:-:S04]  /*3b980*/  IMAD.WIDE.U32.X R20, R100, R69, R54, P5 ;  /* 0x0000004564147225 */ /* 0x000fc800028e0436 */
[----:B------:R-:W-:Y:S01]  /*3b990*/  IMAD.X R106, R57, 0x1, R106, P6 ;  /* 0x00000001396a7824 */ /* 0x000fe200030e066a */
[----:B------:R-:W-:Y:S01]  /*3b9a0*/  IADD3 R50, P6, PT, R119, R20, RZ ;  /* 0x0000001477327210 */ /* 0x000fe20007fde0ff */
[----:B------:R-:W-:-:S03]  /*3b9b0*/  IMAD.WIDE.U32 R54, P5, R40, R24, R52 ;  /* 0x0000001828367225 */ /* 0x000fc600078a0034 */
[----:B------:R-:W-:Y:S01]  /*3b9c0*/  ISETP.GE.U32.AND.EX P1, PT, R106, R57, PT, P1 ;  /* 0x000000396a00720c */ /* 0x000fe20003f26110 */
[----:B------:R-:W-:Y:S01]  /*3b9d0*/  IMAD.X R114, RZ, RZ, R21, P6 ;  /* 0x000000ffff727224 */ /* 0x000fe200030e0615 */
[----:B------:R-:W-:Y:S01]  /*3b9e0*/  ISETP.GE.U32.AND P6, PT, R113, R121, PT ;  /* 0x000000797100720c */ /* 0x000fe20003fc6070 */
[----:B------:R-:W-:-:S03]  /*3b9f0*/  IMAD.WIDE.U32 R52, R24, R39, RZ ;  /* 0x0000002718347225 */ /* 0x000fc600078e00ff */
[----:B------:R-:W-:Y:S01]  /*3ba00*/  ISETP.GE.U32.AND.EX P6, PT, R109, R112, PT, P6 ;  /* 0x000000706d00720c */ /* 0x000fe20003fc6160 */
[----:B------:R-:W-:Y:S01]  /*3ba10*/  IMAD.WIDE.U32 R20, R103, R70, RZ ;  /* 0x0000004667147225 */ /* 0x000fe200078e00ff */
[----:B------:R-:W-:-:S03]  /*3ba20*/  IADD3 RZ, P2, PT, R53, R54, RZ ;  /* 0x0000003635ff7210 */ /* 0x000fc60007f5e0ff */
[----:B------:R-:W-:Y:S01]  /*3ba30*/  IMAD.X R57, RZ, RZ, RZ, P5 ;  /* 0x000000ffff397224 */ /* 0x000fe200028e06ff */
[----:B------:R-:W-:Y:S01]  /*3ba40*/  ISETP.GE.U32.AND.EX P5, PT, R112, R123, PT, P0 ;  /* 0x0000007b7000720c */ /* 0x000fe20003fa6100 */
[----:B------:R-:W-:-:S03]  /*3ba50*/  IMAD.WIDE.U32 R52, R20, R68, RZ ;  /* 0x0000004414347225 */ /* 0x000fc600078e00ff */
[----:B------:R-:W-:Y:S01]  /*3ba60*/  SEL R112, RZ, 0x1, P5 ;  /* 0x00000001ff707807 */ /* 0x000fe20002800000 */
[----:B------:R-:W-:Y:S01]  /*3ba70*/  IMAD.MOV.U32 R56, RZ, RZ, R55 ;  /* 0x000000ffff387224 */ /* 0x000fe200078e0037 */
[----:B------:R-:W-:Y:S01]  /*3ba80*/  LOP3.LUT R26, RZ, R52, RZ, 0x33, !PT ;  /* 0x00000034ff1a7212 */ /* 0x000fe200078e33ff */
[----:B------:R-:W-:Y:S02]  /*3ba90*/  IMAD R52, R107, R70, RZ ;  /* 0x000000466b347224 */ /* 0x000fe400078e02ff */
[----:B------:R-:W-:Y:S01]  /*3baa0*/  IMAD.WIDE.U32.X R54, R40, R27, R56, P2 ;  /* 0x0000001b28367225 */ /* 0x000fe200010e0438 */
[----:B------:R-:W-:Y:S02]  /*3bab0*/  ISETP.GT.U32.AND P0, PT, R103, R26, PT ;  /* 0x0000001a6700720c */ /* 0x000fe40003f04070 */
[----:B------:R-:W-:Y:S01]  /*3bac0*/  IADD3 R26, P5, PT, R117, R50, RZ ;  /* 0x00000032751a7210 */ /* 0x000fe20007fbe0ff */
[----:B------:R-:W-:Y:S01]  /*3bad0*/  IMAD R119, R103, R71, R52 ;  /* 0x0000004767777224 */ /* 0x000fe200078e0234 */
[----:B------:R-:W-:-:S02]  /*3bae0*/  SEL R57, RZ, 0x1, P6 ;  /* 0x00000001ff397807 */ /* 0x000fc40003000000 */
[----:B------:R-:W-:Y:S01]  /*3baf0*/  ISETP.GE.U32.AND P2, PT, R26, R50, PT ;  /* 0x000000321a00720c */ /* 0x000fe20003f46070 */
[----:B------:R-:W-:Y:S01]  /*3bb00*/  IMAD.X R103, R106, 0x1, R114, P5 ;  /* 0x000000016a677824 */ /* 0x000fe200028e0672 */
[----:B------:R-:W-:Y:S01]  /*3bb10*/  IADD3 R112, P5, P6, R57, R54, R112 ;  /* 0x0000003639707210 */ /* 0x000fe20007ebe070 */
[----:B------:R-:W-:Y:S02]  /*3bb20*/  IMAD.IADD R21, R21, 0x1, R119 ;  /* 0x0000000115157824 */ /* 0x000fe400078e0277 */
[----:B------:R-:W-:Y:S01]  /*3bb30*/  IMAD.MOV.U32 R54, RZ, RZ, R51 ;  /* 0x000000ffff367224 */ /* 0x000fe200078e0033 */
[----:B------:R-:W-:Y:S01]  /*3bb40*/  ISETP.GE.U32.AND.EX P2, PT, R103, R114, PT, P2 ;  /* 0x000000726700720c */ /* 0x000fe20003f46120 */
[----:B------:R-:W-:Y:S01]  /*3bb50*/  IMAD.WIDE.U32 R56, R21, R68, RZ ;  /* 0x0000004415387225 */ /* 0x000fe200078e00ff */
[----:B------:R-:W-:Y:S02]  /*3bb60*/  IADD3.X R114, PT, PT, RZ, R55, RZ, P5, P6 ;  /* 0x00000037ff727210 */ /* 0x000fe40002fec4ff */
[C---:B------:R-:W-:Y:S01]  /*3bb70*/  ISETP.GE.U32.AND P5, PT, R23.reuse, R22, PT ;  /* 0x000000161700720c */ /* 0x040fe20003fa6070 */
[----:B------:R-:W-:Y:S01]  /*3bb80*/  IMAD.X R55, RZ, RZ, RZ, P4 ;  /* 0x000000ffff377224 */ /* 0x000fe200020e06ff */
[----:B------:R-:W-:Y:S01]  /*3bb90*/  IADD3 R116, P4, PT, R23, R105, RZ ;  /* 0x0000006917747210 */ /* 0x000fe20007f9e0ff */
[----:B------:R-:W-:Y:S01]  /*3bba0*/  IMAD.WIDE.U32 R50, P6, R20, R69, R56 ;  /* 0x0000004514327225 */ /* 0x000fe200078c0038 */
[----:B------:R-:W-:-:S02]  /*3bbb0*/  ISETP.GE.U32.AND.EX P5, PT, R110, R115, PT, P5 ;  /* 0x000000736e00720c */ /* 0x000fc40003fa6150 */
[----:B------:R-:W-:Y:S01]  /*3bbc0*/  SEL R57, RZ, 0x1, P2 ;  /* 0x00000001ff397807 */ /* 0x000fe20001000000 */
[----:B------:R-:W-:Y:S01]  /*3bbd0*/  IMAD.X R117, R110, 0x1, R104, P4 ;  /* 0x000000016e757824 */ /* 0x000fe200020e0668 */
[----:B------:R-:W-:Y:S01]  /*3bbe0*/  ISETP.GE.U32.AND P4, PT, R116, R23, PT ;  /* 0x000000177400720c */ /* 0x000fe20003f86070 */
[----:B------:R-:W-:Y:S01]  /*3bbf0*/  IMAD.WIDE.U32 R22, R28, R37, RZ ;  /* 0x000000251c167225 */ /* 0x000fe200078e00ff */
[----:B------:R-:W-:Y:S02]  /*3bc00*/  SEL R104, RZ, 0x1, P1 ;  /* 0x00000001ff687807 */ /* 0x000fe40000800000 */
[----:B------:R-:W-:Y:S01]  /*3bc10*/  ISETP.GE.U32.AND.EX P4, PT, R117, R110, PT, P4 ;  /* 0x0000006e7500720c */ /* 0x000fe20003f86140 */
[----:B------:R-:W-:Y:S01]  /*3bc20*/  IMAD.WIDE.U32.X R54, R100, R67, R54, P3 ;  /* 0x0000004364367225 */ /* 0x000fe200018e0436 */
[----:B------:R-:W-:Y:S02]  /*3bc30*/  IADD3 R50, P3, PT, R53, R50, RZ ;  /* 0x0000003235327210 */ /* 0x000fe40007f7e0ff */
[----:B------:R-:W-:Y:S01]  /*3bc40*/  SEL R106, RZ, 0x1, P5 ;  /* 0x00000001ff6a7807 */ /* 0x000fe20002800000 */
[----:B------:R-:W-:Y:S01]  /*3bc50*/  IMAD.WIDE.U32 R52, R25, R37, RZ ;  /* 0x0000002519347225 */ /* 0x000fe200078e00ff */
[----:B------:R-:W-:-:S02]  /*3bc60*/  IADD3 R104, P2, P5, R57, R54, R104 ;  /* 0x0000003639687210 */ /* 0x000fc40007d5e068 */
[----:B------:R-:W-:Y:S01]  /*3bc70*/  SEL R115, RZ, 0x1, P4 ;  /* 0x00000001ff737807 */ /* 0x000fe20002000000 */
[----:B------:R-:W-:Y:S01]  /*3bc80*/  IMAD.WIDE.U32 R22, P1, R38, R25, R22 ;  /* 0x0000001926167225 */ /* 0x000fe20007820016 */
[----:B------:R-:W-:Y:S02]  /*3bc90*/  LOP3.LUT R50, RZ, R50, RZ, 0x33, !PT ;  /* 0x00000032ff327212 */ /* 0x000fe400078e33ff */
[----:B------:R-:W-:Y:S01]  /*3bca0*/  IADD3.X R105, PT, PT, RZ, R55, RZ, P2, P5 ;  /* 0x00000037ff697210 */ /* 0x000fe200017ea4ff */
[----:B------:R-:W-:Y:S01]  /*3bcb0*/  IMAD.X R55, RZ, RZ, RZ, P6 ;  /* 0x000000ffff377224 */ /* 0x000fe200030e06ff */
[----:B------:R-:W-:Y:S01]  /*3bcc0*/  IADD3 RZ, P4, PT, R53, R22, RZ ;  /* 0x0000001635ff7210 */ /* 0x000fe20007f9e0ff */
[----:B------:R-:W-:Y:S01]  /*3bcd0*/  IMAD.WIDE.U32 R52, R20, R66, RZ ;  /* 0x0000004214347225 */ /* 0x000fe200078e00ff */
[----:B------:R-:W-:Y:S02]  /*3bce0*/  IADD3 R106, P2, P5, R115, R48, R106 ;  /* 0x00000030736a7210 */ /* 0x000fe40007d5e06a */
[----:B------:R-:W-:Y:S01]  /*3bcf0*/  ISETP.GT.U32.AND.EX P0, PT, R107, R50, PT, P0 ;  /* 0x000000326b00720c */ /* 0x000fe20003f04100 */
[----:B------:R-:W-:Y:S01]  /*3bd00*/  IMAD.MOV.U32 R54, RZ, RZ, R51 ;  /* 0x000000ffff367224 */ /* 0x000fe200078e0033 */
[----:B------:R-:W-:Y:S01]  /*3bd10*/  IADD3.X R107, PT, PT, RZ, R49, RZ, P2, P5 ;  /* 0x00000031ff6b7210 */ /* 0x000fe200017ea4ff */
[----:B------:R-:W-:Y:S01]  /*3bd20*/  IMAD.WIDE.U32 R56, R21, R66, RZ ;  /* 0x0000004215387225 */ /* 0x000fe200078e00ff */
[----:B------:R-:W-:-:S02]  /*3bd30*/  IADD3 R111, P5, PT, R111, R52, RZ ;  /* 0x000000346f6f7210 */ /* 0x000fc40007fbe0ff */
[----:B------:R-:W-:Y:S01]  /*3bd40*/  SEL R51, RZ, 0x1, !P0 ;  /* 0x00000001ff337807 */ /* 0x000fe20004000000 */
[----:B------:R-:W-:Y:S01]  /*3bd50*/  IMAD.WIDE.U32.X R54, R21, R69, R54, P3 ;  /* 0x0000004515367225 */ /* 0x000fe200018e0436 */
[----:B------:R-:W-:-:S03]  /*3bd60*/  ISETP.GE.U32.AND P0, PT, R111, R52, PT ;  /* 0x000000346f00720c */ /* 0x000fc60003f06070 */
[----:B------:R-:W-:Y:S01]  /*3bd70*/  IMAD.WIDE.U32 R48, P2, R20, R67, R56 ;  /* 0x0000004314307225 */ /* 0x000fe20007840038 */
[----:B------:R-:W-:-:S03]  /*3bd80*/  IADD3 R52, P3, PT, R51, R54, RZ ;  /* 0x0000003633347210 */ /* 0x000fc60007f7e0ff */
[-C--:B------:R-:W-:Y:S01]  /*3bd90*/  IMAD R22, R38, R25.reuse, RZ ;  /* 0x0000001926167224 */ /* 0x080fe200078e02ff */
[----:B------:R-:W-:Y:S01]  /*3bda0*/  IADD3 R57, P6, PT, R53, R48, RZ ;  /* 0x0000003035397210 */ /* 0x000fe20007fde0ff */
[----:B------:R-:W-:-:S04]  /*3bdb0*/  IMAD.WIDE.U32 R50, R37, R25, RZ ;  /* 0x0000001925327225 */ /* 0x000fc800078e00ff */
[----:B------:R-:W-:Y:S02]  /*3bdc0*/  IMAD R53, R37, R28, R22 ;  /* 0x0000001c25357224 */ /* 0x000fe400078e0216 */
[----:B------:R-:W-:Y:S01]  /*3bdd0*/  IMAD.X R110, RZ, RZ, R55, P3 ;  /* 0x000000ffff6e7224 */ /* 0x000fe200018e0637 */
[----:B------:R-:W-:Y:S01]  /*3bde0*/  IADD3 R37, P3, PT, R113, R50, RZ ;  /* 0x0000003271257210 */ /* 0x000fe20007f7e0ff */
[----:B------:R-:W-:-:S04]  /*3bdf0*/  IMAD.WIDE.U32 R54, R28, R39, RZ ;  /* 0x000000271c367225 */ /* 0x000fc800078e00ff */
[----:B------:R-:W-:Y:S02]  /*3be00*/  IMAD.IADD R48, R51, 0x1, R53 ;  /* 0x0000000133307824 */ /* 0x000fe400078e0235 */
[----:B------:R-:W-:Y:S01]  /*3be10*/  IMAD.X R53, RZ, RZ, RZ, P2 ;  /* 0x000000ffff357224 */ /* 0x000fe200010e06ff */
[----:B------:R-:W-:Y:S01]  /*3be20*/  ISETP.GE.U32.AND P2, PT, R37, R50, PT ;  /* 0x000000322500720c */ /* 0x000fe20003f46070 */
[----:B------:R-:W-:Y:S02]  /*3be30*/  IMAD.X R56, R57, 0x1, R108, P5 ;  /* 0x0000000139387824 */ /* 0x000fe400028e066c */
[----:B------:R-:W-:-:S03]  /*3be40*/  IMAD.WIDE.U32 R50, P5, R40, R25, R54 ;  /* 0x0000001928327225 */ /* 0x000fc600078a0036 */
[----:B------:R-:W-:Y:S01]  /*3be50*/  ISETP.GE.U32.AND.EX P0, PT, R56, R57, PT, P0 ;  /* 0x000000393800720c */ /* 0x000fe20003f06100 */
[----:B------:R-:W-:-:S04]  /*3be60*/  IMAD.WIDE.U32 R54, R25, R39, RZ ;  /* 0x0000002719367225 */ /* 0x000fc800078e00ff */
[----:B------:R-:W-:Y:S01]  /*3be70*/  IMAD.X R109, R48, 0x1, R109, P3 ;  /* 0x00000001306d7824 */ /* 0x000fe200018e066d */
[----:B------:R-:W-:Y:S01]  /*3be80*/  IADD3 RZ, P3, PT, R55, R50, RZ ;  /* 0x0000003237ff7210 */ /* 0x000fe20007f7e0ff */
[----:B------:R-:W-:Y:S01]  /*3be90*/  IMAD.X R55, RZ, RZ, RZ, P1 ;  /* 0x000000ffff377224 */ /* 0x000fe200008e06ff */
[----:B------:R-:W-:Y:S01]  /*3bea0*/  IADD3 R108, P1, PT, R111, R52, RZ ;  /* 0x000000346f6c7210 */ /* 0x000fe20007f3e0ff */
[----:B------:R-:W-:Y:S01]  /*3beb0*/  IMAD.MOV.U32 R54, RZ, RZ, R23 ;  /* 0x000000ffff367224 */ /* 0x000fe200078e0017 */
[----:B------:R-:W-:Y:S02]  /*3bec0*/  ISETP.GE.U32.AND.EX P2, PT, R109, R48, PT, P2 ;  /* 0x000000306d00720c */ /* 0x000fe40003f46120 */
[----:B------:R-:W-:Y:S01]  /*3bed0*/  SEL R50, RZ, 0x1, P0 ;  /* 0x00000001ff327807 */ /* 0x000fe20000000000 */
[----:B------:R-:W-:Y:S01]  /*3bee0*/  IMAD.X R113, R56, 0x1, R110, P1 ;  /* 0x0000000138717824 */ /* 0x000fe200008e066e */
[----:B------:R-:W-:Y:S01]  /*3bef0*/  ISETP.GE.U32.AND P1, PT, R108, R52, PT ;  /* 0x000000346c00720c */ /* 0x000fe20003f26070 */
[----:B------:R-:W-:-:S02]  /*3bf00*/  IMAD.MOV.U32 R52, RZ, RZ, R49 ;  /* 0x000000ffff347224 */ /* 0x000fc400078e0031 */
[----:B------:R-:W-:Y:S01]  /*3bf10*/  IMAD.WIDE.U32.X R22, R38, R28, R54, P4 ;  /* 0x0000001c26167225 */ /* 0x000fe200020e0436 */
[----:B------:R-:W-:Y:S02]  /*3bf20*/  ISETP.GE.U32.AND.EX P1, PT, R113, R110, PT, P1 ;  /* 0x0000006e7100720c */ /* 0x000fe40003f26110 */
[----:B------:R-:W-:Y:S01]  /*3bf30*/  SEL R110, RZ, 0x1, P2 ;  /* 0x00000001ff6e7807 */ /* 0x000fe20001000000 */
[----:B------:R-:W-:Y:S01]  /*3bf40*/  IMAD R38, R42, R24, RZ ;  /* 0x000000182a267224 */ /* 0x000fe200078e02ff */
[----:B------:R-:W-:Y:S01]  /*3bf50*/  SEL R55, RZ, 0x1, P1 ;  /* 0x00000001ff377807 */ /* 0x000fe20000800000 */
[----:B------:R-:W-:-:S04]  /*3bf60*/  IMAD.WIDE.U32.X R52, R21, R67, R52, P6 ;  /* 0x0000004315347225 */ /* 0x000fc800030e0434 */
[----:B------:R-:W-:Y:S01]  /*3bf70*/  IMAD.WIDE.U32 R48, R41, R24, RZ ;  /* 0x0000001829307225 */ /* 0x000fe200078e00ff */
[----:B------:R-:W-:-:S03]  /*3bf80*/  IADD3 R50, P1, P4, R55, R52, R50 ;  /* 0x0000003437327210 */ /* 0x000fc60007c3e032 */
[----:B------:R-:W-:Y:S01]  /*3bf90*/  IMAD R57, R41, R27, R38 ;  /* 0x0000001b29397224 */ /* 0x000fe200078e0226 */
[----:B------:R-:W-:Y:S01]  /*3bfa0*/  IADD3 R55, P0, PT, R116, R48, RZ ;  /* 0x0000003074377210 */ /* 0x000fe20007f1e0ff */
[----:B------:R-:W-:Y:S01]  /*3bfb0*/  IMAD R54, R40, R25, RZ ;  /* 0x0000001928367224 */ /* 0x000fe200078e02ff */
[----:B------:R-:W-:Y:S01]  /*3bfc0*/  IADD3.X R115, PT, PT, RZ, R53, RZ, P1, P4 ;  /* 0x00000035ff737210 */ /* 0x000fe20000fe84ff */
[----:B------:R-:W-:Y:S01]  /*3bfd0*/  IMAD.IADD R56, R49, 0x1, R57 ;  /* 0x0000000131387824 */ /* 0x000fe200078e0239 */
[----:B------:R-:W-:Y:S01]  /*3bfe0*/  IADD3 R49, P4, PT, R55, R112, RZ ;  /* 0x0000007037317210 */ /* 0x000fe20007f9e0ff */
[----:B------:R-:W-:Y:S01]  /*3bff0*/  IMAD R111, R39, R28, R54 ;  /* 0x0000001c276f7224 */ /* 0x000fe200078e0236 */
[----:B------:R-:W-:Y:S01]  /*3c000*/  ISETP.GE.U32.AND P1, PT, R55, R48, PT ;  /* 0x000000303700720c */ /* 0x000fe20003f26070 */
[----:B------:R-:W-:Y:S01]  /*3c010*/  IMAD.WIDE.U32 R38, R39, R25, RZ ;  /* 0x0000001927267225 */ /* 0x000fe200078e00ff */
[----:B------:R-:W-:-:S03]  /*3c020*/  ISETP.GE.U32.AND P2, PT, R49, R55, PT ;  /* 0x000000373100720c */ /* 0x000fc60003f46070 */
[----:B------:R-:W-:Y:S01]  /*3c030*/  IMAD.X R57, R56, 0x1, R117, P0 ;  /* 0x0000000138397824 */ /* 0x000fe200000e0675 */
[----:B------:R-:W-:Y:S01]  /*3c040*/  IADD3 R121, P0, PT, R49, R38, RZ ;  /* 0x0000002631797210 */ /* 0x000fe20007f1e0ff */
[----:B------:R-:W-:Y:S02]  /*3c050*/  IMAD.IADD R117, R39, 0x1, R111 ;  /* 0x0000000127757824 */ /* 0x000fe400078e026f */
[----:B------:R-:W-:Y:S01]  /*3c060*/  IMAD.X R54, R57, 0x1, R114, P4 ;  /* 0x0000000139367824 */ /* 0x000fe200020e0672 */
[----:B------:R-:W-:Y:S01]  /*3c070*/  IADD3 R110, P4, P6, R121, R22, R110 ;  /* 0x00000016796e7210 */ /* 0x000fe20007e9e06e */
[----:B------:R-:W-:Y:S01]  /*3c080*/  IMAD.WIDE.U32 R52, R21, R64, RZ ;  /* 0x0000004015347225 */ /* 0x000fe200078e00ff */
[----:B------:R-:W-:Y:S02]  /*3c090*/  ISETP.GE.U32.AND.EX P1, PT, R57, R56, PT, P1 ;  /* 0x000000383900720c */ /* 0x000fe40003f26110 */
[----:B------:R-:W-:Y:S01]  /*3c0a0*/  ISETP.GE.U32.AND.EX P2, PT, R54, R57, PT, P2 ;  /* 0x000000393600720c */ /* 0x000fe20003f46120 */
[----:B------:R-:W-:-:S02]  /*3c0b0*/  IMAD.X R114, R117, 0x1, R54, P0 ;  /* 0x0000000175727824 */ /* 0x000fc400000e0636 */
[----:B------:R-:W-:-:S03]  /*3c0c0*/  IMAD.WIDE.U32 R48, R20, R64, RZ ;  /* 0x0000004014307225 */ /* 0x000fc600078e00ff */
[----:B------:R-:W-:Y:S01]  /*3c0d0*/  IADD3.X R111, PT, PT, R114, R23, RZ, P4, P6 ;  /* 0x00000017726f7210 */ /* 0x000fe200027ec4ff */
        /* <DEDUP_REMOVED lines=10> */
[----:B------:R-:W-:Y:S01]  /*3c180*/  IMAD.X R112, R102, 0x1, R101, P4 ;  /* 0x0000000166707824 */ /* 0x000fe200020e0665 */
[----:B------:R-:W-:Y:S01]  /*3c190*/  ISETP.GE.U32.AND P4, PT, R121, R38, PT ;  /* 0x000000267900720c */ /* 0x000fe20003f86070 */
[----:B------:R-:W-:Y:S01]  /*3c1a0*/  IMAD.X R55, RZ, RZ, RZ, P6 ;  /* 0x000000ffff377224 */ /* 0x000fe200030e06ff */
[----:B------:R-:W-:Y:S01]  /*3c1b0*/  IADD3 R119, P6, PT, R49, R52, RZ ;  /* 0x0000003431777210 */ /* 0x000fe20007fde0ff */
[----:B------:R-:W-:Y:S01]  /*3c1c0*/  IMAD.WIDE.U32 R38, R27, R41, RZ ;  /* 0x000000291b267225 */ /* 0x000fe200078e00ff */
[----:B------:R-:W-:Y:S02]  /*3c1d0*/  ISETP.GE.U32.AND.EX P4, PT, R114, R117, PT, P4 ;  /* 0x000000757200720c */ /* 0x000fe40003f86140 */
[----:B------:R-:W-:Y:S01]  /*3c1e0*/  ISETP.GE.U32.AND.EX P0, PT, R112, R102, PT, P0 ;  /* 0x000000667000720c */ /* 0x000fe20003f06100 */
[----:B------:R-:W-:Y:S02]  /*3c1f0*/  IMAD.MOV.U32 R54, RZ, RZ, R53 ;  /* 0x000000ffff367224 */ /* 0x000fe400078e0035 */
[----:B------:R-:W-:Y:S01]  /*3c200*/  IMAD.MOV.U32 R56, RZ, RZ, R51 ;  /* 0x000000ffff387224 */ /* 0x000fe200078e0033 */
[----:B------:R-:W-:Y:S01]  /*3c210*/  SEL R51, RZ, 0x1, P2 ;  /* 0x00000001ff337807 */ /* 0x000fe20001000000 */
[----:B------:R-:W-:Y:S01]  /*3c220*/  IMAD.WIDE.U32.X R20, R21, R63, R54, P6 ;  /* 0x0000003f15147225 */ /* 0x000fe200030e0436 */
[----:B------:R-:W-:-:S02]  /*3c230*/  ISETP.NE.U32.AND P2, PT, R18, RZ, PT ;  /* 0x000000ff1200720c */ /* 0x000fc40003f45070 */
[----:B------:R-:W-:Y:S01]  /*3c240*/  SEL R101, RZ, 0x1, P0 ;  /* 0x00000001ff657807 */ /* 0x000fe20000000000 */
[----:B------:R-:W-:Y:S01]  /*3c250*/  IMAD.WIDE.U32 R38, P6, R42, R24, R38 ;  /* 0x000000182a267225 */ /* 0x000fe200078c0026 */
[----:B------:R-:W-:Y:S02]  /*3c260*/  ISETP.NE.AND.EX P2, PT, R45, RZ, PT, P2 ;  /* 0x000000ff2d00720c */ /* 0x000fe40003f45320 */
[----:B------:R-:W-:Y:S01]  /*3c270*/  ISETP.GE.U32.AND P0, PT, R110, R121, PT ;  /* 0x000000796e00720c */ /* 0x000fe20003f06070 */
[----:B------:R-:W-:-:S03]  /*3c280*/  IMAD.WIDE.U32 R54, R24, R41, RZ ;  /* 0x0000002918367225 */ /* 0x000fc600078e00ff */
[----:B------:R-:W-:Y:S01]  /*3c290*/  ISETP.GE.U32.AND.EX P0, PT, R111, R114, PT, P0 ;  /* 0x000000726f00720c */ /* 0x000fe20003f06100 */
[----:B------:R-:W-:Y:S01]  /*3c2a0*/  IMAD.X R53, RZ, RZ, RZ, P6 ;  /* 0x000000ffff357224 */ /* 0x000fe200030e06ff */
[----:B------:R-:W-:Y:S01]  /*3c2b0*/  IADD3 RZ, P6, PT, R55, R38, RZ ;  /* 0x0000002637ff7210 */ /* 0x000fe20007fde0ff */
[----:B------:R-:W-:-:S04]  /*3c2c0*/  IMAD.WIDE.U32 R54, R27, R43, RZ ;  /* 0x0000002b1b367225 */ /* 0x000fc800078e00ff */
[----:B------:R-:W-:Y:S02]  /*3c2d0*/  IMAD.MOV.U32 R52, RZ, RZ, R39 ;  /* 0x000000ffff347224 */ /* 0x000fe400078e0027 */
[----:B------:R-:W-:Y:S02]  /*3c2e0*/  IMAD.X R57, RZ, RZ, RZ, P5 ;  /* 0x000000ffff397224 */ /* 0x000fe400028e06ff */
[----:B------:R-:W-:-:S04]  /*3c2f0*/  IMAD.WIDE.U32.X R38, R42, R27, R52, P6 ;  /* 0x0000001b2a267225 */ /* 0x000fc800030e0434 */
[----:B------:R-:W-:Y:S01]  /*3c300*/  IMAD.WIDE.U32.X R56, R40, R28, R56, P3 ;  /* 0x0000001c28387225 */ /* 0x000fe200018e0438 */
[----:B------:R-:W-:Y:S02]  /*3c310*/  IADD3 R117, P3, PT, R123, R50, RZ ;  /* 0x000000327b757210 */ /* 0x000fe40007f7e0ff */
[----:B------:R-:W-:Y:S01]  /*3c320*/  SEL R40, RZ, 0x1, P1 ;  /* 0x00000001ff287807 */ /* 0x000fe20000800000 */
[----:B------:R-:W-:Y:S01]  /*3c330*/  IMAD.WIDE.U32 R52, P6, R44, R24, R54 ;  /* 0x000000182c347225 */ /* 0x000fe200078c0036 */
[----:B------:R-:W-:-:S03]  /*3c340*/  ISETP.GE.U32.AND P1, PT, R117, R50, PT ;  /* 0x000000327500720c */ /* 0x000fc60003f26070 */
[----:B------:R-:W-:Y:S01]  /*3c350*/  IMAD.WIDE.U32 R54, R24, R43, RZ ;  /* 0x0000002b18367225 */ /* 0x000fe200078e00ff */
[----:B------:R-:W-:-:S03]  /*3c360*/  SEL R54, RZ, 0x1, P4 ;  /* 0x00000001ff367807 */ /* 0x000fc60002000000 */
[----:B------:R-:W-:Y:S01]  /*3c370*/  IMAD.X R112, R112, 0x1, R115, P3 ;  /* 0x0000000170707824 */ /* 0x000fe200018e0673 */
[----:B------:R-:W-:Y:S01]  /*3c380*/  IADD3 RZ, P5, PT, R55, R52, RZ ;  /* 0x0000003437ff7210 */ /* 0x000fe20007fbe0ff */
[----:B------:R-:W-:Y:S01]  /*3c390*/  IMAD R55, R113, R70, RZ ;  /* 0x0000004671377224 */ /* 0x000fe200078e02ff */
[----:B------:R-:W-:Y:S01]  /*3c3a0*/  IADD3 R40, P4, P3, R51, R38, R40 ;  /* 0x0000002633287210 */ /* 0x000fe20007b9e028 */
[----:B------:R-:W-:Y:S01]  /*3c3b0*/  IMAD.WIDE.U32 R50, R108, R70, RZ ;  /* 0x000000466c327225 */ /* 0x000fe200078e00ff */
[----:B------:R-:W-:-:S03]  /*3c3c0*/  ISETP.GE.U32.AND.EX P1, PT, R112, R115, PT, P1 ;  /* 0x000000737000720c */ /* 0x000fc60003f26110 */
[----:B------:R-:W-:Y:S01]  /*3c3d0*/  IMAD R115, R108, R71, R55 ;  /* 0x000000476c737224 */ /* 0x000fe200078e0237 */
[----:B------:R-:W-:Y:S09]  /*3c3e0*/  @!P2 BRA `(.L_x_258) ;  /* 0x000000000038a947 */ /* 0x000ff20003800000 */
        /* <DEDUP_REMOVED lines=14> */
.L_x_258:
[----:B------:R-:W-:Y:S01]  /*3c4d0*/  SEL R49, RZ, 0x1, P0 ;  /* 0x00000001ff317807 */ /* 0x000fe20000000000 */
[----:B------:R-:W-:Y:S01]  /*3c4e0*/  IMAD.IADD R45, R51, 0x1, R115 ;  /* 0x00000001332d7824 */ /* 0x000fe200078e0273 */
[----:B------:R-:W-:Y:S02]  /*3c4f0*/  SEL R55, RZ, 0x1, P1 ;  /* 0x00000001ff377807 */ /* 0x000fe40000800000 */
[----:B------:R-:W-:Y:S01]  /*3c500*/  IADD3.X R47, PT, PT, RZ, R39, RZ, P4, P3 ;  /* 0x00000027ff2f7210 */ /* 0x000fe200027e64ff */
[----:B------:R-:W-:Y:S01]  /*3c510*/  IMAD.WIDE.U32 R38, R50, R68, RZ ;  /* 0x0000004432267225 */ /* 0x000fe200078e00ff */
[----:B------:R-:W-:Y:S02]  /*3c520*/  IADD3 R18, P2, P3, R49, R56, R54 ;  /* 0x0000003831127210 */ /* 0x000fe40007b5e036 */
[----:B------:R-:W-:Y:S01]  /*3c530*/  IADD3 R22, P0, P1, R55, R22, R101 ;  /* 0x0000001637167210 */ /* 0x000fe2000791e065 */
[----:B------:R-:W-:Y:S01]  /*3c540*/  IMAD.WIDE.U32 R54, R45, R68, RZ ;  /* 0x000000442d367225 */ /* 0x000fe200078e00ff */
[----:B------:R-:W-:-:S02]  /*3c550*/  IADD3.X R51, PT, PT, RZ, R57, RZ, P2, P3 ;  /* 0x00000039ff337210 */ /* 0x000fc400017e64ff */
[----:B------:R-:W-:Y:S02]  /*3c560*/  IADD3.X R57, PT, PT, RZ, R23, RZ, P0, P1 ;  /* 0x00000017ff397210 */ /* 0x000fe400007e24ff */
[----:B------:R-:W-:Y:S01]  /*3c570*/  IADD3 R61, P1, PT, R61, R48, RZ ;  /* 0x000000303d3d7210 */ /* 0x000fe20007f3e0ff */
[----:B------:R-:W-:Y:S01]  /*3c580*/  IMAD.WIDE.U32 R54, P3, R50, R69, R54 ;  /* 0x0000004532367225 */ /* 0x000fe20007860036 */
[----:B------:R-:W-:Y:S02]  /*3c590*/  LOP3.LUT R23, RZ, R38, RZ, 0x33, !PT ;  /* 0x00000026ff177212 */ /* 0x000fe400078e33ff */
[C---:B------:R-:W-:Y:S01]  /*3c5a0*/  IADD3 R101, P2, PT, R61.reuse, R22, RZ ;  /* 0x000000163d657210 */ /* 0x040fe20007f5e0ff */
[----:B------:R-:W-:Y:S01]  /*3c5b0*/  IMAD.X R60, R60, 0x1, R119, P1 ;  /* 0x000000013c3c7824 */ /* 0x000fe200008e0677 */
[----:B------:R-:W-:Y:S01]  /*3c5c0*/  ISETP.GE.U32.AND P1, PT, R61, R48, PT ;  /* 0x000000303d00720c */ /* 0x000fe20003f26070 */
[----:B------:R-:W-:Y:S01]  /*3c5d0*/  IMAD.X R49, RZ, RZ, RZ, P3 ;  /* 0x000000ffff317224 */ /* 0x000fe200018e06ff */
[----:B------:R-:W-:Y:S01]  /*3c5e0*/  IADD3 R38, P3, PT, R39, R54, RZ ;  /* 0x0000003627267210 */ /* 0x000fe20007f7e0ff */
[----:B------:R-:W-:Y:S01]  /*3c5f0*/  IMAD.X R102, R60, 0x1, R57, P2 ;  /* 0x000000013c667824 */ /* 0x000fe200010e0639 */
[----:B------:R-:W-:Y:S01]  /*3c600*/  ISETP.GE.U32.AND P2, PT, R101, R22, PT ;  /* 0x000000166500720c */ /* 0x000fe20003f46070 */
[----:B------:R-:W-:Y:S01]  /*3c610*/  IMAD.MOV.U32 R48, RZ, RZ, R55 ;  /* 0x000000ffff307224 */ /* 0x000fe200078e0037 */
[----:B------:R-:W-:Y:S01]  /*3c620*/  ISETP.GT.U32.AND P0, PT, R108, R23, PT ;  /* 0x000000176c00720c */ /* 0x000fe20003f04070 */
[----:B------:R-:W-:Y:S01]  /*3c630*/  IMAD.WIDE.U32 R22, R28, R41, RZ ;  /* 0x000000291c167225 */ /* 0x000fe200078e00ff */
[----:B------:R-:W-:-:S02]  /*3c640*/  LOP3.LUT R38, RZ, R38, RZ, 0x33, !PT ;  /* 0x00000026ff267212 */ /* 0x000fc400078e33ff */
[----:B------:R-:W-:Y:S01]  /*3c650*/  ISETP.GE.U32.AND.EX P1, PT, R60, R119, PT, P1 ;  /* 0x000000773c00720c */ /* 0x000fe20003f26110 */
[----:B------:R-:W-:Y:S01]  /*3c660*/  IMAD.WIDE.U32 R54, R25, R41, RZ ;  /* 0x0000002919367225 */ /* 0x000fe200078e00ff */
[----:B------:R-:W-:Y:S02]  /*3c670*/  ISETP.GE.U32.AND.EX P2, PT, R102, R57, PT, P2 ;  /* 0x000000396600720c */ /* 0x000fe40003f46120 */
[----:B------:R-:W-:Y:S01]  /*3c680*/  ISETP.GT.U32.AND.EX P0, PT, R113, R38, PT, P0 ;  /* 0x000000267100720c */ /* 0x000fe20003f04100 */
[----:B------:R-:W-:Y:S01]  /*3c690*/  IMAD.WIDE.U32 R56, R45, R66, RZ ;  /* 0x000000422d387225 */ /* 0x000fe200078e00ff */
[----:B------:R-:W-:Y:S02]  /*3c6a0*/  SEL R38, RZ, 0x1, P1 ;  /* 0x00000001ff267807 */ /* 0x000fe40000800000 */
[----:B------:R-:W-:Y:S01]  /*3c6b0*/  SEL R113, RZ, 0x1, P2 ;  /* 0x00000001ff717807 */ /* 0x000fe20001000000 */
[----:B------:R-:W-:Y:S01]  /*3c6c0*/  IMAD.WIDE.U32 R22, P1, R42, R25, R22 ;  /* 0x000000192a167225 */ /* 0x000fe20007820016 */
[----:B------:R-:W-:-:S03]  /*3c6d0*/  SEL R115, RZ, 0x1, !P0 ;  /* 0x00000001ff737807 */ /* 0x000fc60004000000 */
[----:B------:R-:W-:-:S04]  /*3c6e0*/  IMAD.WIDE.U32 R56, P2, R50, R67, R56 ;  /* 0x0000004332387225 */ /* 0x000fc80007840038 */
[----:B------:R-:W-:Y:S01]  /*3c6f0*/  IMAD.WIDE.U32.X R60, R45, R69, R48, P3 ;  /* 0x000000452d3c7225 */ /* 0x000fe200018e0430 */
[----:B------:R-:W-:-:S03]  /*3c700*/  IADD3 R113, P3, P4, R113, R20, R38 ;  /* 0x0000001471717210 */ /* 0x000fc60007c7e026 */
[----:B------:R-:W-:Y:S01]  /*3c710*/  IMAD.X R49, RZ, RZ, RZ, P2 ;  /* 0x000000ffff317224 */ /* 0x000fe200010e06ff */
[----:B------:R-:W-:Y:S01]  /*3c720*/  IADD3 RZ, P2, PT, R55, R22, RZ ;  /* 0x0000001637ff7210 */ /* 0x000fe20007f5e0ff */
[----:B------:R-:W-:Y:S01]  /*3c730*/  IMAD.WIDE.U32 R38, R50, R66, RZ ;  /* 0x0000004232267225 */ /* 0x000fe200078e00ff */
[----:B------:R-:W-:Y:S02]  /*3c740*/  IADD3.X R108, PT, PT, RZ, R21, RZ, P3, P4 ;  /* 0x00000015ff6c7210 */ /* 0x000fe40001fe84ff */
[----:B------:R-:W-:Y:S01]  /*3c750*/  IADD3 R22, P3, PT, R115, R60, RZ ;  /* 0x0000003c73167210 */ /* 0x000fe20007f7e0ff */
[----:B------:R-:W-:Y:S01]  /*3c760*/  IMAD.WIDE.U32 R20, R100, R64, RZ ;  /* 0x0000004064147225 */ /* 0x000fe200078e00ff */
[----:B------:R-:W-:-:S03]  /*3c770*/  IADD3 R119, P0, PT, R39, R56, RZ ;  /* 0x0000003827777210 */ /* 0x000fc60007f1e0ff */
[----:B------:R-:W-:Y:S01]  /*3c780*/  IMAD.X R121, RZ, RZ, R61, P3 ;  /* 0x000000ffff797224 */ /* 0x000fe200018e063d */
[----:B------:R-:W-:Y:S01]  /*3c790*/  IADD3 R39, P3, PT, R117, R38, RZ ;  /* 0x0000002675277210 */ /* 0x000fe20007f7e0ff */
[----:B------:R-:W-:-:S04]  /*3c7a0*/  IMAD.WIDE.U32 R54, R46, R64, RZ ;  /* 0x000000402e367225 */ /* 0x000fc800078e00ff */
[----:B------:R-:W-:-:S04]  /*3c7b0*/  IMAD.WIDE.U32 R20, P4, R46, R65, R20 ;  /* 0x000000412e147225 */ /* 0x000fc80007880014 */
[----:B------:R-:W-:Y:S02]  /*3c7c0*/  IMAD.MOV.U32 R48, RZ, RZ, R57 ;  /* 0x000000ffff307224 */ /* 0x000fe400078e0039 */
[----:B------:R-:W-:Y:S01]  /*3c7d0*/  IMAD.X R112, R119, 0x1, R112, P3 ;  /* 0x0000000177707824 */ /* 0x000fe200018e0670 */
[----:B------:R-:W-:Y:S01]  /*3c7e0*/  IADD3 R99, P3, PT, R99, R54, RZ ;  /* 0x0000003663637210 */ /* 0x000fe20007f7e0ff */
[----:B------:R-:W-:Y:S01]  /*3c7f0*/  IMAD.X R57, RZ, RZ, RZ, P6 ;  /* 0x000000ffff397224 */ /* 0x000fe200030e06ff */
[----:B------:R-:W-:Y:S01]  /*3c800*/  IADD3 R55, P6, PT, R55, R20, RZ ;  /* 0x0000001437377210 */ /* 0x000fe20007fde0ff */
[----:B------:R-:W-:Y:S02]  /*3c810*/  IMAD.MOV.U32 R56, RZ, RZ, R53 ;  /* 0x000000ffff387224 */ /* 0x000fe400078e0035 */
[C---:B------:R-:W-:Y:S02]  /*3c820*/  IMAD R20, R44.reuse, R24, RZ ;  /* 0x000000182c147224 */ /* 0x040fe400078e02ff */
[----:B------:R-:W-:Y:S01]  /*3c830*/  IMAD.WIDE.U32.X R52, R44, R27, R56, P5 ;  /* 0x0000001b2c347225 */ /* 0x000fe200028e0438 */
[----:B------:R-:W-:-:S03]  /*3c840*/  IADD3 R115, P5, PT, R99, R104, RZ ;  /* 0x0000006863737210 */ /* 0x000fc60007fbe0ff */
[----:B------:R-:W-:Y:S01]  /*3c850*/  IMAD.X R98, R55, 0x1, R98, P3 ;  /* 0x0000000137627824 */ /* 0x000fe200018e0662 */
[----:B------:R-:W-:Y:S01]  /*3c860*/  ISETP.GE.U32.AND P3, PT, R115, R104, PT ;  /* 0x000000687300720c */ /* 0x000fe20003f66070 */
[----:B------:R-:W-:Y:S01]  /*3c870*/  IMAD.WIDE.U32.X R48, R45, R67, R48, P0 ;  /* 0x000000432d307225 */ /* 0x000fe200000e0430 */
[----:B------:R-:W-:-:S03]  /*3c880*/  ISETP.GE.U32.AND P0, PT, R99, R54, PT ;  /* 0x000000366300720c */ /* 0x000fc60003f06070 */
[C---:B------:R-:W-:Y:S01]  /*3c890*/  IMAD.X R104, R98.reuse, 0x1, R105, P5 ;  /* 0x0000000162687824 */ /* 0x040fe200028e0669 */
[----:B------:R-:W-:Y:S01]  /*3c8a0*/  ISETP.GE.U32.AND.EX P0, PT, R98, R55, PT, P0 ;  /* 0x000000376200720c */ /* 0x000fe20003f06100 */
[----:B------:R-:W-:Y:S01]  /*3c8b0*/  IMAD R61, R43, R27, R20 ;  /* 0x0000001b2b3d7224 */ /* 0x000fe200078e0214 */
[----:B------:R-:W-:Y:S01]  /*3c8c0*/  IADD3 R27, P5, PT, R39, R22, RZ ;  /* 0x00000016271b7210 */ /* 0x000fe20007fbe0ff */
[----:B------:R-:W-:Y:S01]  /*3c8d0*/  IMAD.WIDE.U32 R56, R43, R24, RZ ;  /* 0x000000182b387225 */ /* 0x000fe200078e00ff */
[----:B------:R-:W-:Y:S02]  /*3c8e0*/  ISETP.GE.U32.AND.EX P3, PT, R104, R105, PT, P3 ;  /* 0x000000696800720c */ /* 0x000fe40003f66130 */
[----:B------:R-:W-:Y:S01]  /*3c8f0*/  SEL R20, RZ, 0x1, P0 ;  /* 0x00000001ff147807 */ /* 0x000fe20000000000 */
[----:B------:R-:W-:Y:S01]  /*3c900*/  IMAD.X R55, RZ, RZ, RZ, P4 ;  /* 0x000000ffff377224 */ /* 0x000fe200020e06ff */
[----:B------:R-:W-:Y:S01]  /*3c910*/  IADD3 R117, P4, PT, R106, R56, RZ ;  /* 0x000000386a757210 */ /* 0x000fe20007f9e0ff */
[C---:B------:R-:W-:Y:S01]  /*3c920*/  IMAD.X R24, R112.reuse, 0x1, R121, P5 ;  /* 0x0000000170187824 */ /* 0x040fe200028e0679 */
[----:B------:R-:W-:Y:S01]  /*3c930*/  ISETP.GE.U32.AND P5, PT, R39, R38, PT ;  /* 0x000000262700720c */ /* 0x000fe20003fa6070 */
[----:B------:R-:W-:Y:S01]  /*3c940*/  IMAD.MOV.U32 R54, RZ, RZ, R21 ;  /* 0x000000ffff367224 */ /* 0x000fe200078e0015 */
[----:B------:R-:W-:Y:S01]  /*3c950*/  SEL R105, RZ, 0x1, P3 ;  /* 0x00000001ff697807 */ /* 0x000fe20001800000 */
[----:B------:R-:W-:Y:S01]  /*3c960*/  IMAD.IADD R116, R57, 0x1, R61 ;  /* 0x0000000139747824 */ /* 0x000fe200078e023d */
[----:B------:R-:W-:Y:S01]  /*3c970*/  ISETP.GE.U32.AND.EX P5, PT, R112, R119, PT, P5 ;  /* 0x000000777000720c */ /* 0x000fe20003fa6150 */
[----:B------:R-:W-:-:S03]  /*3c980*/  IMAD.WIDE.U32 R38, R28, R43, RZ ;  /* 0x0000002b1c267225 */ /* 0x000fc600078e00ff */
[----:B------:R-:W-:Y:S01]  /*3c990*/  SEL R118, RZ, 0x1, P5 ;  /* 0x00000001ff767807 */ /* 0x000fe20002800000 */
[----:B------:R-:W-:-:S04]  /*3c9a0*/  IMAD.WIDE.U32 R98, R100, R62, RZ ;  /* 0x0000003e64627225 */ /* 0x000fc800078e00ff */
[----:B------:R-:W-:Y:S01]  /*3c9b0*/  IMAD.WIDE.U32.X R60, R100, R65, R54, P6 ;  /* 0x00000041643c7225 */ /* 0x000fe200030e0436 */
[----:B------:R-:W-:-:S03]  /*3c9c0*/  ISETP.GE.U32.AND P6, PT, R27, R22, PT ;  /* 0x000000161b00720c */ /* 0x000fc60003fc6070 */
[----:B------:R-:W-:Y:S01]  /*3c9d0*/  IMAD.X R114, R116, 0x1, R107, P4 ;  /* 0x0000000174727824 */ /* 0x000fe200020e066b */
[----:B------:R-:W-:Y:S01]  /*3c9e0*/  ISETP.GE.U32.AND P4, PT, R117, R56, PT ;  /* 0x000000387500720c */ /* 0x000fe20003f86070 */
[----:B------:R-:W-:Y:S01]  /*3c9f0*/  IMAD.X R21, RZ, RZ, RZ, P1 ;  /* 0x000000ffff157224 */ /* 0x000fe200008e06ff */
[----:B------:R-:W-:Y:S01]  /*3ca00*/  ISETP.GE.U32.AND.EX P6, PT, R24, R121, PT, P6 ;  /* 0x000000791800720c */ /* 0x000fe20003fc6160 */
[----:B------:R-:W-:Y:S01]  /*3ca10*/  IMAD.WIDE.U32 R56, R25, R43, RZ ;  /* 0x0000002b19387225 */ /* 0x000fe200078e00ff */
[----:B------:R-:W-:Y:S02]  /*3ca20*/  ISETP.GE.U32.AND.EX P4, PT, R114, R116, PT, P4 ;  /* 0x000000747200720c */ /* 0x000fe40003f86140 */
[----:B------:R-:W-:Y:S01]  /*3ca30*/  SEL R107, RZ, 0x1, P6 ;  /* 0x00000001ff6b7807 */ /* 0x000fe20003000000 */
[----:B------:R-:W-:-:S04]  /*3ca40*/  IMAD.WIDE.U32 R38, P1, R44, R25, R38 ;  /* 0x000000192c267225 */ /* 0x000fc80007820026 */
[----:B------:R-:W-:Y:S01]  /*3ca50*/  IMAD.WIDE.U32 R98, P0, R46, R63, R98 ;  /* 0x0000003f2e627225 */ /* 0x000fe20007800062 */
[----:B------:R-:W-:-:S03]  /*3ca60*/  IADD3 RZ, P3, PT, R57, R38, RZ ;  /* 0x0000002639ff7210 */ /* 0x000fc60007f7e0ff */
[----:B------:R-:W-:-:S04]  /*3ca70*/  IMAD.WIDE.U32 R54, R46, R62, RZ ;  /* 0x0000003e2e367225 */ /* 0x000fc800078e00ff */
[----:B------:R-:W-:Y:S01]  /*3ca80*/  IMAD.X R57, RZ, RZ, RZ, P0 ;  /* 0x000000ffff397224 */ /* 0x000fe200000e06ff */
[----:B------:R-:W-:Y:S01]  /*3ca90*/  IADD3 R105, P0, P5, R105, R60, R20 ;  /* 0x0000003c69697210 */ /* 0x000fe20007d1e014 */
[----:B------:R-:W-:Y:S01]  /*3caa0*/  IMAD.MOV.U32 R56, RZ, RZ, R99 ;  /* 0x000000ffff387224 */ /* 0x000fe200078e0063 */
[----:B------:R-:W-:Y:S01]  /*3cab0*/  IADD3 R106, P6, PT, R55, R98, RZ ;  /* 0x00000062376a7210 */ /* 0x000fe20007fde0ff */
[----:B------:R-:W-:Y:S01]  /*3cac0*/  IMAD.MOV.U32 R20, RZ, RZ, R23 ;  /* 0x000000ffff147224 */ /* 0x000fe200078e0017 */
[----:B------:R-:W-:Y:S01]  /*3cad0*/  IADD3.X R112, PT, PT, RZ, R61, RZ, P0, P5 ;  /* 0x0000003dff707210 */ /* 0x000fe200007ea4ff */
[----:B------:R-:W-:Y:S01]  /*3cae0*/  IMAD.WIDE.U32 R60, R45, R62, RZ ;  /* 0x0000003e2d3c7225 */ /* 0x000fe200078e00ff */
[----:B------:R-:W-:-:S03]  /*3caf0*/  IADD3 R118, P0, P5, R107, R48, R118 ;  /* 0x000000306b767210 */ /* 0x000fc60007d1e076 */
[----:B------:R-:W-:Y:S01]  /*3cb00*/  IMAD.WIDE.U32.X R22, R100, R63, R56, P6 ;  /* 0x0000003f64167225 */ /* 0x000fe200030e0438 */
[----:B------:R-:W-:Y:S02]  /*3cb10*/  IADD3.X R119, PT, PT, RZ, R49, RZ, P0, P5 ;  /* 0x00000031ff777210 */ /* 0x000fe400007ea4ff */
[----:B------:R-:W-:Y:S01]  /*3cb20*/  IADD3 R40, P0, PT, R117, R40, RZ ;  /* 0x0000002875287210 */ /* 0x000fe20007f1e0ff */
[----:B------:R-:W-:-:S04]  /*3cb30*/  IMAD.WIDE.U32 R56, R45, R64, RZ ;  /* 0x000000402d387225 */ /* 0x000fc800078e00ff */
[----:B------:R-:W-:-:S04]  /*3cb40*/  IMAD.WIDE.U32 R48, R50, R64, RZ ;  /* 0x0000004032307225 */ /* 0x000fc800078e00ff */
[----:B------:R-:W-:Y:S01]  /*3cb50*/  IMAD.WIDE.U32 R56, P6, R50, R65, R56 ;  /* 0x0000004132387225 */ /* 0x000fe200078c0038 */
[----:B------:R-:W-:-:S03]  /*3cb60*/  IADD3 R101, P5, PT, R101, R48, RZ ;  /* 0x0000003065657210 */ /* 0x000fc60007fbe0ff */
[----:B------:R-:W-:Y:S02]  /*3cb70*/  IMAD.X R100, R114, 0x1, R47, P0 ;  /* 0x0000000172647824 */ /* 0x000fe400000e062f */
[----:B------:R-:W-:Y:S01]  /*3cb80*/  IMAD.X R47, RZ, RZ, RZ, P1 ;  /* 0x000000ffff2f7224 */ /* 0x000fe200008e06ff */
[----:B------:R-:W-:Y:S01]  /*3cb90*/  IADD3 R107, P1, PT, R49, R56, RZ ;  /* 0x00000038316b7210 */ /* 0x000fe20007f3e0ff */
[----:B------:R-:W-:Y:S02]  /*3cba0*/  IMAD.MOV.U32 R46, RZ, RZ, R39 ;  /* 0x000000ffff2e7224 */ /* 0x000fe400078e0027 */
[----:B------:R-:W-:-:S04]  /*3cbb0*/  IMAD.WIDE.U32 R60, P0, R50, R63, R60 ;  /* 0x0000003f323c7225 */ /* 0x000fc8000780003c */
[----:B------:R-:W-:-:S04]  /*3cbc0*/  IMAD.WIDE.U32 R38, R50, R62, RZ ;  /* 0x0000003e32267225 */ /* 0x000fc800078e00ff */
[----:B------:R-:W-:Y:S01]  /*3cbd0*/  IMAD.WIDE.U32.X R20, R42, R28, R20, P2 ;  /* 0x0000001c2a147225 */ /* 0x000fe200010e0414 */
[----:B------:R-:W-:-:S03]  /*3cbe0*/  ISETP.GE.U32.AND P2, PT, R101, R48, PT ;  /* 0x000000306500720c */ /* 0x000fc60003f46070 */
[----:B------:R-:W-:Y:S01]  /*3cbf0*/  IMAD.X R102, R107, 0x1, R102, P5 ;  /* 0x000000016b667824 */ /* 0x000fe200028e0666 */
[----:B------:R-:W-:Y:S01]  /*3cc00*/  IADD3 R50, P5, PT, R39, R60, RZ ;  /* 0x0000003c27327210 */ /* 0x000fe20007fbe0ff */
[----:B------:R-:W-:Y:S01]  /*3cc10*/  IMAD.X R49, RZ, RZ, RZ, P0 ;  /* 0x000000ffff317224 */ /* 0x000fe200000e06ff */
[----:B------:R-:W-:Y:S01]  /*3cc20*/  ISETP.GE.U32.AND P0, PT, R40, R117, PT ;  /* 0x000000752800720c */ /* 0x000fe20003f06070 */
[----:B------:R-:W-:Y:S01]  /*3cc30*/  IMAD.MOV.U32 R48, RZ, RZ, R61 ;  /* 0x000000ffff307224 */ /* 0x000fe200078e003d */
[----:B------:R-:W-:Y:S01]  /*3cc40*/  ISETP.GE.U32.AND.EX P2, PT, R102, R107, PT, P2 ;  /* 0x0000006b6600720c */ /* 0x000fe20003f46120 */
[----:B------:R-:W-:Y:S01]  /*3cc50*/  IMAD.X R99, RZ, RZ, RZ, P6 ;  /* 0x000000ffff637224 */ /* 0x000fe200030e06ff */
[----:B------:R-:W-:Y:S01]  /*3cc60*/  IADD3 R101, P6, PT, R101, R118, RZ ;  /* 0x0000007665657210 */ /* 0x000fe20007fde0ff */
[----:B------:R-:W-:Y:S01]  /*3cc70*/  IMAD.WIDE.U32.X R48, R45, R63, R48, P5 ;  /* 0x0000003f2d307225 */ /* 0x000fe200028e0430 */
[----:B------:R-:W-:Y:S02]  /*3cc80*/  ISETP.NE.U32.AND P5, PT, R113, RZ, PT ;  /* 0x000000ff7100720c */ /* 0x000fe40003fa5070 */
[----:B------:R-:W-:Y:S01]  /*3cc90*/  ISETP.GE.U32.AND.EX P0, PT, R100, R114, PT, P0 ;  /* 0x000000726400720c */ /* 0x000fe20003f06100 */
[----:B------:R-:W-:Y:S01]  /*3cca0*/  IMAD.MOV.U32 R98, RZ, RZ, R57 ;  /* 0x000000ffff627224 */ /* 0x000fe200078e0039 */
[----:B------:R-:W-:Y:S01]  /*3ccb0*/  ISETP.NE.AND.EX P5, PT, R108, RZ, PT, P5 ;  /* 0x000000ff6c00720c */ /* 0x000fe20003fa5350 */
[----:B------:R-:W-:-:S02]  /*3ccc0*/  IMAD R42, R42, R25, RZ ;  /* 0x000000192a2a7224 */ /* 0x000fc400078e02ff */
[----:B------:R-:W-:Y:S01]  /*3ccd0*/  IMAD.WIDE.U32.X R56, R45, R65, R98, P1 ;  /* 0x000000412d387225 */ /* 0x000fe200008e0462 */
[----:B------:R-:W-:-:S03]  /*3cce0*/  ISETP.GE.U32.AND P1, PT, R101, R118, PT ;  /* 0x000000766500720c */ /* 0x000fc60003f26070 */
[----:B------:R-:W-:Y:S02]  /*3ccf0*/  IMAD.X R98, R102, 0x1, R119, P6 ;  /* 0x0000000166627824 */ /* 0x000fe400030e0677 */
[----:B------:R-:W-:-:S03]  /*3cd00*/  IMAD.WIDE.U32 R60, R41, R25, RZ ;  /* 0x00000019293c7225 */ /* 0x000fc600078e00ff */
[----:B------:R-:W-:Y:S01]  /*3cd10*/  ISETP.GE.U32.AND.EX P1, PT, R98, R119, PT, P1 ;  /* 0x000000776200720c */ /* 0x000fe20003f26110 */
[----:B------:R-:W-:Y:S01]  /*3cd20*/  IMAD R107, R41, R28, R42 ;  /* 0x0000001c296b7224 */ /* 0x000fe200078e022a */
[----:B------:R-:W-:Y:S02]  /*3cd30*/  SEL R42, RZ, 0x1, P2 ;  /* 0x00000001ff2a7807 */ /* 0x000fe40001000000 */
[----:B------:R-:W-:Y:S01]  /*3cd40*/  IADD3 R45, P2, PT, R40, R60, RZ ;  /* 0x0000003c282d7210 */ /* 0x000fe20007f5e0ff */
[C---:B------:R-:W-:Y:S01]  /*3cd50*/  IMAD.WIDE.U32.X R40, R44.reuse, R28, R46, P3 ;  /* 0x0000001c2c287225 */ /* 0x040fe200018e042e */
[----:B------:R-:W-:Y:S02]  /*3cd60*/  SEL R99, RZ, 0x1, P1 ;  /* 0x00000001ff637807 */ /* 0x000fe40000800000 */
[----:B------:R-:W-:Y:S01]  /*3cd70*/  ISETP.GE.U32.AND P1, PT, R45, R60, PT ;  /* 0x0000003c2d00720c */ /* 0x000fe20003f26070 */
[----:B------:R-:W-:Y:S01]  /*3cd80*/  IMAD R44, R44, R25, RZ ;  /* 0x000000192c2c7224 */ /* 0x000fe200078e02ff */
[----:B------:R-:W-:Y:S01]  /*3cd90*/  IADD3 R46, P3, P6, R99, R56, R42 ;  /* 0x00000038632e7210 */ /* 0x000fe20007e7e02a */
[----:B------:R-:W-:-:S02]  /*3cda0*/  IMAD.IADD R47, R61, 0x1, R107 ;  /* 0x000000013d2f7824 */ /* 0x000fc400078e026b */
[----:B------:R-:W-:Y:S01]  /*3cdb0*/  IMAD R99, R43, R28, R44 ;  /* 0x0000001c2b637224 */ /* 0x000fe200078e022c */
[----:B------:R-:W-:Y:S09]  /*3cdc0*/  @!P5 BRA `(.L_x_259) ;  /* 0x000000000024d947 */ /* 0x000ff20003800000 */
        /* <DEDUP_REMOVED lines=9> */
.L_x_259:
[----:B------:R-:W-:Y:S01]  /*3ce60*/  IMAD.X R28, R47, 0x1, R100, P2 ;  /* 0x000000012f1c7824 */ /* 0x000fe200010e0664 */
[----:B------:R-:W-:Y:S02]  /*3ce70*/  IADD3 R39, P2, PT, R58, R38, RZ ;  /* 0x000000263a277210 */ /* 0x000fe40007f5e0ff */
[----:B------:R-:W-:Y:S02]  /*3ce80*/  IADD3 R61, P5, PT, R45, R18, RZ ;  /* 0x000000122d3d7210 */ /* 0x000fe40007fbe0ff */
[----:B------:R-:W-:Y:S01]  /*3ce90*/  SEL R18, RZ, 0x1, P4 ;  /* 0x00000001ff127807 */ /* 0x000fe20002000000 */
[----:B------:R-:W-:Y:S01]  /*3cea0*/  IMAD.X R59, R59, 0x1, R50, P2 ;  /* 0x000000013b3b7824 */ /* 0x000fe200010e0632 */
[----:B------:R-:W-:Y:S01]  /*3ceb0*/  IADD3.X R56, PT, PT, RZ, R57, RZ, P3, P6 ;  /* 0x00000039ff387210 */ /* 0x000fe20001fec4ff */
[----:B------:R-:W-:Y:S01]  /*3cec0*/  IMAD.X R42, R28, 0x1, R51, P5 ;  /* 0x000000011c2a7824 */ /* 0x000fe200028e0633 */
[----:B------:R-:W-:Y:S02]  /*3ced0*/  IADD3 R55, P4, PT, R39, R46, RZ ;  /* 0x0000002e27377210 */ /* 0x000fe40007f9e0ff */
[----:B------:R-:W-:-:S02]  /*3cee0*/  ISETP.GE.U32.AND P3, PT, R61, R45, PT ;  /* 0x0000002d3d00720c */ /* 0x000fc40003f66070 */
[----:B------:R-:W-:Y:S01]  /*3cef0*/  SEL R45, RZ, 0x1, P0 ;  /* 0x00000001ff2d7807 */ /* 0x000fe20000000000 */
[----:B------:R-:W-:Y:S01]  /*3cf00*/  IMAD.X R58, R59, 0x1, R56, P4 ;  /* 0x000000013b3a7824 */ /* 0x000fe200020e0638 */
[----:B------:R-:W-:Y:S01]  /*3cf10*/  ISETP.GE.U32.AND P2, PT, R39, R38, PT ;  /* 0x000000262700720c */ /* 0x000fe20003f46070 */
[----:B------:R-:W-:Y:S01]  /*3cf20*/  IMAD.WIDE.U32 R38, R43, R25, RZ ;  /* 0x000000192b267225 */ /* 0x000fe200078e00ff */
[----:B------:R-:W-:Y:S02]  /*3cf30*/  ISETP.GE.U32.AND P0, PT, R55, R46, PT ;  /* 0x0000002e3700720c */ /* 0x000fe40003f06070 */
[----:B------:R-:W-:Y:S02]  /*3cf40*/  ISETP.GE.U32.AND.EX P2, PT, R59, R50, PT, P2 ;  /* 0x000000323b00720c */ /* 0x000fe40003f46120 */
[----:B------:R-:W-:Y:S02]  /*3cf50*/  ISETP.GE.U32.AND.EX P0, PT, R58, R56, PT, P0 ;  /* 0x000000383a00720c */ /* 0x000fe40003f06100 */
[----:B------:R-:W-:-:S02]  /*3cf60*/  IADD3 R45, P5, P4, R45, R52, R18 ;  /* 0x000000342d2d7210 */ /* 0x000fc40007cbe012 */
[----:B------:R-:W-:Y:S02]  /*3cf70*/  ISETP.GE.U32.AND.EX P1, PT, R28, R47, PT, P1 ;  /* 0x0000002f1c00720c */ /* 0x000fe40003f26110 */
[----:B------:R-:W-:Y:S02]  /*3cf80*/  SEL R44, RZ, 0x1, P2 ;  /* 0x00000001ff2c7807 */ /* 0x000fe40001000000 */
[----:B------:R-:W-:Y:S02]  /*3cf90*/  SEL R25, RZ, 0x1, P0 ;  /* 0x00000001ff197807 */ /* 0x000fe40000000000 */
[----:B------:R-:W-:Y:S02]  /*3cfa0*/  ISETP.GE.U32.AND.EX P3, PT, R42, R28, PT, P3 ;  /* 0x0000001c2a00720c */ /* 0x000fe40003f66130 */
[----:B------:R-:W-:Y:S02]  /*3cfb0*/  IADD3.X R52, PT, PT, RZ, R53, RZ, P5, P4 ;  /* 0x00000035ff347210 */ /* 0x000fe40002fe84ff */
[----:B------:R-:W-:-:S02]  /*3cfc0*/  SEL R28, RZ, 0x1, P1 ;  /* 0x00000001ff1c7807 */ /* 0x000fc40000800000 */
[----:B------:R-:W-:Y:S02]  /*3cfd0*/  IADD3 R18, P5, PT, R45, R38, RZ ;  /* 0x000000262d127210 */ /* 0x000fe40007fbe0ff */
[----:B------:R-:W-:Y:S01]  /*3cfe0*/  IADD3 R45, P0, P1, R25, R48, R44 ;  /* 0x00000030192d7210 */ /* 0x000fe2000791e02c */
[----:B------:R-:W-:Y:S01]  /*3cff0*/  IMAD.IADD R25, R39, 0x1, R99 ;  /* 0x0000000127197824 */ /* 0x000fe200078e0263 */
[----:B------:R-:W-:Y:S02]  /*3d000*/  SEL R43, RZ, 0x1, P3 ;  /* 0x00000001ff2b7807 */ /* 0x000fe40001800000 */
[----:B------:R-:W-:Y:S02]  /*3d010*/  IADD3.X R48, PT, PT, RZ, R49, RZ, P0, P1 ;  /* 0x00000031ff307210 */ /* 0x000fe400007e24ff */
[----:B------:R-:W-:Y:S01]  /*3d020*/  IADD3 R39, P3, P4, R43, R20, R28 ;  /* 0x000000142b277210 */ /* 0x000fe20007c7e01c */
[----:B------:R-:W-:Y:S01]  /*3d030*/  IMAD.X R20, R25, 0x1, R52, P5 ;  /* 0x0000000119147824 */ /* 0x000fe200028e0634 */
[----:B------:R-:W-:-:S02]  /*3d040*/  IADD3 R37, P1, PT, R37, R54, RZ ;  /* 0x0000003625257210 */ /* 0x000fc40007f3e0ff */
[----:B------:R-:W-:Y:S02]  /*3d050*/  IADD3 R45, P0, PT, R96, R45, RZ ;  /* 0x0000002d602d7210 */ /* 0x000fe40007f1e0ff */
[----:B------:R-:W-:Y:S01]  /*3d060*/  IADD3.X R21, PT, PT, RZ, R21, RZ, P3, P4 ;  /* 0x00000015ff157210 */ /* 0x000fe20001fe84ff */
[----:B------:R-:W-:Y:S01]  /*3d070*/  IMAD.X R109, R106, 0x1, R109, P1 ;  /* 0x000000016a6d7824 */ /* 0x000fe200008e066d */
[----:B------:R-:W-:Y:S02]  /*3d080*/  IADD3 R49, P4, PT, R18, R39, RZ ;  /* 0x0000002712317210 */ /* 0x000fe40007f9e0ff */
[----:B------:R-:W-:Y:S02]  /*3d090*/  ISETP.NE.U32.AND P3, PT, R101, R66, PT ;  /* 0x000000426500720c */ /* 0x000fe40003f65070 */
[----:B------:R-:W-:Y:S01]  /*3d0a0*/  ISETP.GE.U32.AND P1, PT, R27, R68, PT ;  /* 0x000000441b00720c */ /* 0x000fe20003f26070 */
[----:B------:R-:W-:Y:S01]  /*3d0b0*/  IMAD.X R47, R20, 0x1, R21, P4 ;  /* 0x00000001142f7824 */ /* 0x000fe200020e0615 */
[----:B------:R-:W-:Y:S01]  /*3d0c0*/  ISETP.GE.U32.AND P2, PT, R18, R38, PT ;  /* 0x000000261200720c */ /* 0x000fe20003f46070 */
[----:B------:R-:W-:Y:S01]  /*3d0d0*/  IMAD.X R38, R97, 0x1, R48, P0 ;  /* 0x0000000161267824 */ /* 0x000fe200000e0630 */
[----:B------:R-:W-:-:S02]  /*3d0e0*/  ISETP.LT.U32.AND P0, PT, R27, R68, PT ;  /* 0x000000441b00720c */ /* 0x000fc40003f01070 */
[----:B------:R-:W-:Y:S02]  /*3d0f0*/  ISETP.NE.AND.EX P3, PT, R98, R67, PT, P3 ;  /* 0x000000436200720c */ /* 0x000fe40003f65330 */
[----:B------:R-:W-:Y:S02]  /*3d100*/  ISETP.GE.U32.AND.EX P1, PT, R24, R69, PT, P1 ;  /* 0x000000451800720c */ /* 0x000fe40003f26110 */
[----:B------:R-:W-:Y:S02]  /*3d110*/  ISETP.EQ.U32.AND P4, PT, R101, R66, PT ;  /* 0x000000426500720c */ /* 0x000fe40003f82070 */
[----:B------:R-:W-:Y:S02]  /*3d120*/  ISETP.GE.U32.AND.EX P2, PT, R20, R25, PT, P2 ;  /* 0x000000191400720c */ /* 0x000fe40003f46120 */
[----:B------:R-:W-:Y:S02]  /*3d130*/  ISETP.LT.U32.AND.EX P3, PT, R24, R69, !P3, P0 ;  /* 0x000000451800720c */ /* 0x000fe40005f61100 */
[----:B------:R-:W-:-:S02]  /*3d140*/  SEL R43, RZ, 0x1, P1 ;  /* 0x00000001ff2b7807 */ /* 0x000fc40000800000 */
[----:B------:R-:W-:Y:S02]  /*3d150*/  ISETP.LT.U32.AND P0, PT, R101, R66, PT ;  /* 0x000000426500720c */ /* 0x000fe40003f01070 */
[C---:B------:R-:W-:Y:S02]  /*3d160*/  ISETP.EQ.AND.EX P1, PT, R98.reuse, R67, !P1, P4 ;  /* 0x000000436200720c */ /* 0x040fe40004f22340 */
[----:B------:R-:W-:Y:S02]  /*3d170*/  ISETP.GE.U32.AND P4, PT, R45, R62, PT ;  /* 0x0000003e2d00720c */ /* 0x000fe40003f86070 */
[----:B------:R-:W-:Y:S02]  /*3d180*/  IADD3 R44, P5, PT, R37, R105, RZ ;  /* 0x00000069252c7210 */ /* 0x000fe40007fbe0ff */
[----:B------:R-:W-:Y:S02]  /*3d190*/  SEL R50, RZ, 0x1, P2 ;  /* 0x00000001ff327807 */ /* 0x000fe40001000000 */
[----:B------:R-:W-:Y:S01]  /*3d1a0*/  ISETP.LT.U32.OR.EX P2, PT, R98, R67, P3, P0 ;  /* 0x000000436200720c */ /* 0x000fe20001f41500 */
[----:B------:R-:W-:Y:S01]  /*3d1b0*/  IMAD.X R39, R109, 0x1, R112, P5 ;  /* 0x000000016d277824 */ /* 0x000fe200028e0670 */
[----:B------:R-:W-:-:S02]  /*3d1c0*/  ISETP.EQ.U32.AND P3, PT, R55, R64, PT ;  /* 0x000000403700720c */ /* 0x000fc40003f62070 */
[----:B------:R-:W-:Y:S02]  /*3d1d0*/  ISETP.GE.U32.AND P6, PT, R37, R54, PT ;  /* 0x000000362500720c */ /* 0x000fe40003fc6070 */
[----:B------:R-:W-:Y:S02]  /*3d1e0*/  ISETP.GE.U32.AND.EX P4, PT, R38, R63, PT, P4 ;  /* 0x0000003f2600720c */ /* 0x000fe40003f86140 */
[----:B------:R-:W-:Y:S02]  /*3d1f0*/  ISETP.EQ.AND.EX P2, PT, R58, R65, P2, P3 ;  /* 0x000000413a00720c */ /* 0x000fe40001742330 */
[----:B------:R-:W-:Y:S02]  /*3d200*/  ISETP.GE.U32.AND P5, PT, R49, R18, PT ;  /* 0x000000123100720c */ /* 0x000fe40003fa6070 */
[----:B------:R-:W-:Y:S02]  /*3d210*/  ISETP.GE.U32.AND.EX P6, PT, R109, R106, PT, P6 ;  /* 0x0000006a6d00720c */ /* 0x000fe40003fc6160 */
[----:B------:R-:W-:-:S02]  /*3d220*/  ISETP.GE.U32.AND P3, PT, R44, R105, PT ;  /* 0x000000692c00720c */ /* 0x000fc40003f66070 */
[----:B------:R-:W-:Y:S02]  /*3d230*/  ISETP.GE.U32.AND.EX P5, PT, R47, R20, PT, P5 ;  /* 0x000000142f00720c */ /* 0x000fe40003fa6150 */
[----:B------:R-:W-:Y:S02]  /*3d240*/  SEL R18, RZ, 0x1, P6 ;  /* 0x00000001ff127807 */ /* 0x000fe40003000000 */
[----:B------:R-:W-:Y:S02]  /*3d250*/  ISETP.GE.U32.AND.EX P3, PT, R39, R112, PT, P3 ;  /* 0x000000702700720c */ /* 0x000fe40003f66130 */
[----:B------:R-:W-:Y:S02]  /*3d260*/  ISETP.LT.U32.AND P6, PT, R55, R64, PT ;  /* 0x000000403700720c */ /* 0x000fe40003fc1070 */
[----:B------:R-:W-:Y:S02]  /*3d270*/  SEL R25, RZ, 0x1, P5 ;  /* 0x00000001ff197807 */ /* 0x000fe40002800000 */
[----:B------:R-:W-:-:S02]  /*3d280*/  SEL R21, RZ, 0x1, P3 ;  /* 0x00000001ff157807 */ /* 0x000fc40001800000 */
[----:B------:R-:W-:Y:S02]  /*3d290*/  ISETP.LT.U32.OR.EX P2, PT, R58, R65, P2, P6 ;  /* 0x000000413a00720c */ /* 0x000fe40001741560 */
[----:B------:R-:W-:Y:S02]  /*3d2a0*/  @P4 ISETP.NE.U32.AND P5, PT, R45, R62, PT ;  /* 0x0000003e2d00420c */ /* 0x000fe40003fa5070 */
[----:B------:R-:W-:Y:S02]  /*3d2b0*/  ISETP.LT.U32.OR.EX P1, PT, R98, R67, P1, P0 ;  /* 0x000000436200720c */ /* 0x000fe40000f21500 */
[----:B------:R-:W-:Y:S02]  /*3d2c0*/  PLOP3.LUT P3, PT, PT, PT, PT, 0x8, 0x80 ;  /* 0x000000000080781c */ /* 0x000fe40003f6e170 */
[----:B------:R-:W-:Y:S02]  /*3d2d0*/  IADD3 R57, P0, P6, R21, R22, R18 ;  /* 0x0000001615397210 */ /* 0x000fe40007e1e012 */
[----:B------:R-:W-:-:S02]  /*3d2e0*/  @P4 ISETP.NE.OR.EX P3, PT, R38, R63, !P2, P5 ;  /* 0x0000003f2600420c */ /* 0x000fc40005765750 */
[----:B------:R-:W-:Y:S02]  /*3d2f0*/  IADD3 R50, P4, P5, R25, R40, R50 ;  /* 0x0000002819327210 */ /* 0x000fe40007d9e032 */
[----:B------:R-:W-:Y:S02]  /*3d300*/  IADD3.X R22, PT, PT, RZ, R23, RZ, P0, P6 ;  /* 0x00000017ff167210 */ /* 0x000fe400007ec4ff */
[----:B------:R-:W-:Y:S02]  /*3d310*/  SEL R18, R68, RZ, P3 ;  /* 0x000000ff44127207 */ /* 0x000fe40001800000 */
[----:B------:R-:W-:Y:S02]  /*3d320*/  SEL R23, RZ, 0x1, !P1 ;  /* 0x00000001ff177807 */ /* 0x000fe40004800000 */
[----:B------:R-:W-:Y:S02]  /*3d330*/  SEL R21, RZ, 0x1, !P2 ;  /* 0x00000001ff157807 */ /* 0x000fe40005000000 */
[----:B------:R-:W-:-:S02]  /*3d340*/  ISETP.NE.U32.AND P0, PT, R57, RZ, PT ;  /* 0x000000ff3900720c */ /* 0x000fc40003f05070 */
[----:B------:R-:W-:Y:S02]  /*3d350*/  IADD3.X R54, PT, PT, RZ, R41, RZ, P4, P5 ;  /* 0x00000029ff367210 */ /* 0x000fe400027ea4ff */
[----:B------:R-:W-:Y:S02]  /*3d360*/  IADD3 R51, P5, PT, -R18, R27, RZ ;  /* 0x0000001b12337210 */ /* 0x000fe40007fbe1ff */
[----:B------:R-:W-:Y:S02]  /*3d370*/  IADD3 R20, P4, PT, R43, R66, RZ ;  /* 0x000000422b147210 */ /* 0x000fe40007f9e0ff */
[----:B------:R-:W-:Y:S02]  /*3d380*/  IADD3 R46, P6, PT, R23, R64, RZ ;  /* 0x00000040172e7210 */ /* 0x000fe40007fde0ff */
[----:B------:R-:W-:Y:S01]  /*3d390*/  IADD3 R18, P1, PT, R21, R62, RZ ;  /* 0x0000003e15127210 */ /* 0x000fe20007f3e0ff */
[----:B------:R-:W-:Y:S01]  /*3d3a0*/  IMAD.X R21, RZ, RZ, R67, P4 ;  /* 0x000000ffff157224 */ /* 0x000fe200020e0643 */
[----:B------:R-:W-:Y:S01]  /*3d3b0*/  ISETP.NE.AND.EX P0, PT, R22, RZ, PT, P0 ;  /* 0x000000ff1600720c */ /* 0x000fe20003f05300 */
        /* <DEDUP_REMOVED lines=42> */
.L_x_260:
[----:B------:R-:W-:Y:S01]  /*3d660*/  IMAD R22, R103, R70, RZ ;  /* 0x0000004667167224 */ /* 0x000fe200078e02ff */
[----:B------:R-:W-:Y:S01]  /*3d670*/  IADD3 R27, P0, PT, R78, R80, RZ ;  /* 0x000000504e1b7210 */ /* 0x000fe20007f1e0ff */
[----:B------:R-:W-:-:S03]  /*3d680*/  IMAD.WIDE.U32 R20, R26, R70, RZ ;  /* 0x000000461a147225 */ /* 0x000fc600078e00ff */
[----:B------:R-:W-:Y:S01]  /*3d690*/  ISETP.GE.U32.AND P1, PT, R27, R78, PT ;  /* 0x0000004e1b00720c */ /* 0x000fe20003f26070 */
[----:B------:R-:W-:Y:S02]  /*3d6a0*/  IMAD R97, R26, R71, R22 ;  /* 0x000000471a617224 */ /* 0x000fe400078e0216 */
[----:B------:R-:W-:Y:S02]  /*3d6b0*/  IMAD.X R38, R79, 0x1, R81, P0 ;  /* 0x000000014f267824 */ /* 0x000fe400000e0651 */
[----:B------:R-:W-:Y:S02]  /*3d6c0*/  IMAD.IADD R97, R21, 0x1, R97 ;  /* 0x0000000115617824 */ /* 0x000fe400078e0261 */
[----:B------:R-:W-:Y:S01]  /*3d6d0*/  IMAD.WIDE.U32 R24, R20, R68, RZ ;  /* 0x0000004414187225 */ /* 0x000fe200078e00ff */
[----:B------:R-:W-:-:S03]  /*3d6e0*/  ISETP.GE.U32.AND.EX P1, PT, R38, R79, PT, P1 ;  /* 0x0000004f2600720c */ /* 0x000fc60003f26110 */
[C---:B------:R-:W-:Y:S01]  /*3d6f0*/  IMAD.WIDE.U32 R22, R97.reuse, R68, RZ ;  /* 0x0000004461167225 */ /* 0x040fe200078e00ff */
[----:B------:R-:W-:Y:S02]  /*3d700*/  SEL R21, RZ, 0x1, P1 ;  /* 0x00000001ff157807 */ /* 0x000fe40000800000 */
[----:B------:R-:W-:Y:S01]  /*3d710*/  LOP3.LUT R43, RZ, R24, RZ, 0x33, !PT ;  /* 0x00000018ff2b7212 */ /* 0x000fe200078e33ff */
[----:B------:R-:W-:-:S03]  /*3d720*/  IMAD.WIDE.U32 R58, R97, R66, RZ ;  /* 0x00000042613a7225 */ /* 0x000fc600078e00ff */
[----:B------:R-:W-:Y:S01]  /*3d730*/  ISETP.GT.U32.AND P0, PT, R26, R43, PT ;  /* 0x0000002b1a00720c */ /* 0x000fe20003f04070 */
[----:B------:R-:W-:Y:S01]  /*3d740*/  IMAD.WIDE.U32 R40, P5, R20, R69, R22 ;  /* 0x0000004514287225 */ /* 0x000fe200078a0016 */
[----:B------:R-:W-:-:S03]  /*3d750*/  IADD3 R23, P2, P4, R21, R76, R82 ;  /* 0x0000004c15177210 */ /* 0x000fc60007c5e052 */
[----:B------:R-:W-:Y:S01]  /*3d760*/  IMAD.MOV.U32 R24, RZ, RZ, R41 ;  /* 0x000000ffff187224 */ /* 0x000fe200078e0029 */
[----:B------:R-:W-:Y:S01]  /*3d770*/  IADD3 R26, P3, PT, R25, R40, RZ ;  /* 0x00000028191a7210 */ /* 0x000fe20007f7e0ff */
[----:B------:R-:W-:Y:S01]  /*3d780*/  IMAD.X R25, RZ, RZ, RZ, P5 ;  /* 0x000000ffff197224 */ /* 0x000fe200028e06ff */
[----:B------:R-:W-:Y:S01]  /*3d790*/  IADD3.X R22, PT, PT, RZ, R77, R83, P2, P4 ;  /* 0x0000004dff167210 */ /* 0x000fe200017e8453 */
[----:B------:R-:W-:Y:S01]  /*3d7a0*/  IMAD.WIDE.U32 R56, R20, R66, RZ ;  /* 0x0000004214387225 */ /* 0x000fe200078e00ff */
[----:B------:R-:W-:Y:S02]  /*3d7b0*/  ISETP.EQ.U32.AND P2, PT, R23, R82, PT ;  /* 0x000000521700720c */ /* 0x000fe40003f42070 */
[----:B------:R-:W-:Y:S01]  /*3d7c0*/  LOP3.LUT R26, RZ, R26, RZ, 0x33, !PT ;  /* 0x0000001aff1a7212 */ /* 0x000fe200078e33ff */
[----:B------:R-:W-:Y:S01]  /*3d7d0*/  IMAD.WIDE.U32.X R40, R97, R69, R24, P3 ;  /* 0x0000004561287225 */ /* 0x000fe200018e0418 */
[----:B------:R-:W-:Y:S02]  /*3d7e0*/  ISETP.LT.U32.AND P4, PT, R23, R82, PT ;  /* 0x000000521700720c */ /* 0x000fe40003f81070 */
[----:B------:R-:W-:Y:S01]  /*3d7f0*/  ISETP.EQ.AND.EX P2, PT, R22, R83, !P1, P2 ;  /* 0x000000531600720c */ /* 0x000fe20004f42320 */
[----:B------:R-:W-:Y:S01]  /*3d800*/  IMAD.WIDE.U32 R58, P3, R20, R67, R58 ;  /* 0x00000043143a7225 */ /* 0x000fe2000786003a */
[----:B------:R-:W-:-:S02]  /*3d810*/  ISETP.GT.U32.AND.EX P1, PT, R103, R26, PT, P0 ;  /* 0x0000001a6700720c */ /* 0x000fc40003f24100 */
[----:B------:R-:W-:Y:S02]  /*3d820*/  ISETP.LT.U32.OR.EX P0, PT, R22, R83, P2, P4 ;  /* 0x000000531600720c */ /* 0x000fe40001701540 */
[----:B------:R-:W-:Y:S02]  /*3d830*/  SEL R21, RZ, 0x1, !P1 ;  /* 0x00000001ff157807 */ /* 0x000fe40004800000 */
[----:B------:R-:W-:Y:S02]  /*3d840*/  SEL R25, RZ, 0x1, !P0 ;  /* 0x00000001ff197807 */ /* 0x000fe40004000000 */
[----:B------:R-:W-:Y:S01]  /*3d850*/  IADD3 R26, P2, PT, R21, R40, RZ ;  /* 0x00000028151a7210 */ /* 0x000fe20007f5e0ff */
[----:B------:R-:W-:Y:S01]  /*3d860*/  IMAD.MOV.U32 R40, RZ, RZ, R59 ;  /* 0x000000ffff287224 */ /* 0x000fe200078e003b */
[----:B------:R-:W-:Y:S02]  /*3d870*/  IADD3 R115, P1, PT, R115, R56, RZ ;  /* 0x0000003873737210 */ /* 0x000fe40007f3e0ff */
[----:B------:R-:W-:Y:S01]  /*3d880*/  IADD3 R25, P5, P6, R25, R74, R84 ;  /* 0x0000004a19197210 */ /* 0x000fe20007ebe054 */
[----:B------:R-:W-:Y:S01]  /*3d890*/  IMAD.X R21, RZ, RZ, R41, P2 ;  /* 0x000000ffff157224 */ /* 0x000fe200010e0629 */
[----:B------:R-:W-:Y:S01]  /*3d8a0*/  IADD3 R57, P4, PT, R57, R58, RZ ;  /* 0x0000003a39397210 */ /* 0x000fe20007f9e0ff */
[----:B------:R-:W-:Y:S01]  /*3d8b0*/  IMAD.X R41, RZ, RZ, RZ, P3 ;  /* 0x000000ffff297224 */ /* 0x000fe200018e06ff */
[----:B------:R-:W-:-:S02]  /*3d8c0*/  ISETP.GE.U32.AND P2, PT, R115, R56, PT ;  /* 0x000000387300720c */ /* 0x000fc40003f46070 */
[----:B------:R-:W-:Y:S01]  /*3d8d0*/  IADD3.X R24, PT, PT, RZ, R75, R85, P5, P6 ;  /* 0x0000004bff187210 */ /* 0x000fe20002fec455 */
[----:B------:R-:W-:Y:S01]  /*3d8e0*/  IMAD.X R104, R57, 0x1, R104, P1 ;  /* 0x0000000139687824 */ /* 0x000fe200008e0668 */
[----:B------:R-:W-:Y:S01]  /*3d8f0*/  IADD3 R115, P6, PT, R115, R26, RZ ;  /* 0x0000001a73737210 */ /* 0x000fe20007fde0ff */
[----:B------:R-:W-:Y:S01]  /*3d900*/  IMAD.WIDE.U32.X R58, R97, R67, R40, P4 ;  /* 0x00000043613a7225 */ /* 0x000fe200020e0428 */
[CC--:B------:R-:W-:Y:S02]  /*3d910*/  ISETP.EQ.U32.AND P5, PT, R25.reuse, R84.reuse, PT ;  /* 0x000000541900720c */ /* 0x0c0fe40003fa2070 */
[----:B------:R-:W-:Y:S01]  /*3d920*/  ISETP.LT.U32.AND P3, PT, R25, R84, PT ;  /* 0x000000541900720c */ /* 0x000fe20003f61070 */
[----:B------:R-:W-:Y:S01]  /*3d930*/  IMAD.X R78, R104, 0x1, R21, P6 ;  /* 0x00000001684e7824 */ /* 0x000fe200030e0615 */
[----:B------:R-:W-:Y:S01]  /*3d940*/  ISETP.EQ.AND.EX P0, PT, R24, R85, P0, P5 ;  /* 0x000000551800720c */ /* 0x000fe20000702350 */
[----:B------:R-:W-:Y:S01]  /*3d950*/  IMAD.WIDE.U32 R40, R97, R64, RZ ;  /* 0x0000004061287225 */ /* 0x000fe200078e00ff */
[----:B------:R-:W-:-:S02]  /*3d960*/  ISETP.GE.U32.AND P1, PT, R115, R26, PT ;  /* 0x0000001a7300720c */ /* 0x000fc40003f26070 */
[----:B------:R-:W-:Y:S01]  /*3d970*/  ISETP.GE.U32.AND.EX P2, PT, R104, R57, PT, P2 ;  /* 0x000000396800720c */ /* 0x000fe20003f46120 */
[----:B------:R-:W-:Y:S01]  /*3d980*/  IMAD.WIDE.U32 R56, R97, R62, RZ ;  /* 0x0000003e61387225 */ /* 0x000fe200078e00ff */
[----:B------:R-:W-:Y:S02]  /*3d990*/  ISETP.LT.U32.OR.EX P3, PT, R24, R85, P0, P3 ;  /* 0x000000551800720c */ /* 0x000fe40000761530 */
[----:B------:R-:W-:Y:S01]  /*3d9a0*/  ISETP.GE.U32.AND.EX P1, PT, R78, R21, PT, P1 ;  /* 0x000000154e00720c */ /* 0x000fe20003f26110 */
[C---:B------:R-:W-:Y:S01]  /*3d9b0*/  IMAD.WIDE.U32 R76, P0, R20.reuse, R65, R40 ;  /* 0x00000041144c7225 */ /* 0x040fe20007800028 */
[----:B------:R-:W-:Y:S02]  /*3d9c0*/  SEL R79, RZ, 0x1, !P3 ;  /* 0x00000001ff4f7807 */ /* 0x000fe40005800000 */
[----:B------:R-:W-:Y:S01]  /*3d9d0*/  SEL R26, RZ, 0x1, P2 ;  /* 0x00000001ff1a7807 */ /* 0x000fe20001000000 */
[----:B------:R-:W-:Y:S01]  /*3d9e0*/  IMAD.WIDE.U32 R40, P4, R20, R63, R56 ;  /* 0x0000003f14287225 */ /* 0x000fe20007880038 */
[----:B------:R-:W-:-:S02]  /*3d9f0*/  SEL R21, RZ, 0x1, P1 ;  /* 0x00000001ff157807 */ /* 0x000fc40000800000 */
[----:B------:R-:W-:Y:S01]  /*3da00*/  IADD3 R79, P1, P2, R79, R72, R86 ;  /* 0x000000484f4f7210 */ /* 0x000fe20007a3e056 */
[C---:B------:R-:W-:Y:S01]  /*3da10*/  IMAD.WIDE.U32 R56, R20.reuse, R62, RZ ;  /* 0x0000003e14387225 */ /* 0x040fe200078e00ff */
[----:B------:R-:W-:Y:S02]  /*3da20*/  IADD3 R26, P5, P6, R21, R58, R26 ;  /* 0x0000003a151a7210 */ /* 0x000fe40007ebe01a */
[----:B------:R-:W-:Y:S01]  /*3da30*/  IADD3.X R80, PT, PT, RZ, R73, R87, P1, P2 ;  /* 0x00000049ff507210 */ /* 0x000fe20000fe4457 */
[----:B------:R-:W-:Y:S01]  /*3da40*/  IMAD.WIDE.U32 R74, R20, R64, RZ ;  /* 0x00000040144a7225 */ /* 0x000fe200078e00ff */
[----:B------:R-:W-:Y:S02]  /*3da50*/  IADD3.X R60, PT, PT, RZ, R59, RZ, P5, P6 ;  /* 0x0000003bff3c7210 */ /* 0x000fe40002fec4ff */
[----:B------:R-:W-:Y:S01]  /*3da60*/  IADD3 R55, P2, PT, R110, R56, RZ ;  /* 0x000000386e377210 */ /* 0x000fe20007f5e0ff */
[----:B------:R-:W-:Y:S01]  /*3da70*/  IMAD.X R45, RZ, RZ, RZ, P0 ;  /* 0x000000ffff2d7224 */ /* 0x000fe200000e06ff */
[----:B------:R-:W-:Y:S01]  /*3da80*/  IADD3 R81, P6, PT, R44, R74, RZ ;  /* 0x0000004a2c517210 */ /* 0x000fe20007fde0ff */
[----:B------:R-:W-:Y:S01]  /*3da90*/  IMAD.MOV.U32 R44, RZ, RZ, R77 ;  /* 0x000000ffff2c7224 */ /* 0x000fe200078e004d */
[----:B------:R-:W-:Y:S01]  /*3daa0*/  ISETP.GE.U32.AND P0, PT, R55, R56, PT ;  /* 0x000000383700720c */ /* 0x000fe20003f06070 */
[----:B------:R-:W-:Y:S01]  /*3dab0*/  IMAD R56, R78, R70, RZ ;  /* 0x000000464e387224 */ /* 0x000fe200078e02ff */
[----:B------:R-:W-:Y:S01]  /*3dac0*/  ISETP.GE.U32.AND P1, PT, R81, R74, PT ;  /* 0x0000004a5100720c */ /* 0x000fe20003f26070 */
[----:B------:R-:W-:Y:S01]  /*3dad0*/  IMAD.X R59, RZ, RZ, RZ, P4 ;  /* 0x000000ffff3b7224 */ /* 0x000fe200020e06ff */
[----:B------:R-:W-:Y:S01]  /*3dae0*/  IADD3 R74, P5, PT, R75, R76, RZ ;  /* 0x0000004c4b4a7210 */ /* 0x000fe20007fbe0ff */
[----:B------:R-:W-:Y:S01]  /*3daf0*/  IMAD.WIDE.U32 R20, R115, R70, RZ ;  /* 0x0000004673147225 */ /* 0x000fe200078e00ff */
[----:B------:R-:W-:-:S03]  /*3db00*/  ISETP.GE.U32.AND P4, PT, R79, R86, PT ;  /* 0x000000564f00720c */ /* 0x000fc60003f86070 */
[----:B------:R-:W-:Y:S01]  /*3db10*/  IMAD R43, R115, R71, R56 ;  /* 0x00000047732b7224 */ /* 0x000fe200078e0238 */
[----:B------:R-:W-:Y:S01]  /*3db20*/  ISETP.GE.U32.AND.EX P4, PT, R80, R87, PT, P4 ;  /* 0x000000575000720c */ /* 0x000fe20003f86140 */
[----:B------:R-:W-:Y:S01]  /*3db30*/  IMAD.WIDE.U32.X R44, R97, R65, R44, P5 ;  /* 0x00000041612c7225 */ /* 0x000fe200028e042c */
[----:B------:R-:W-:-:S03]  /*3db40*/  IADD3 R56, P5, PT, R57, R40, RZ ;  /* 0x0000002839387210 */ /* 0x000fc60007fbe0ff */
[----:B------:R-:W-:Y:S01]  /*3db50*/  IMAD.X R39, R74, 0x1, R39, P6 ;  /* 0x000000014a277824 */ /* 0x000fe200030e0627 */
[-C--:B------:R-:W-:Y:S01]  /*3db60*/  IADD3 R81, P6, PT, R81, R26.reuse, RZ ;  /* 0x0000001a51517210 */ /* 0x080fe20007fde0ff */
[----:B------:R-:W-:Y:S02]  /*3db70*/  IMAD.IADD R43, R21, 0x1, R43 ;  /* 0x00000001152b7824 */ /* 0x000fe400078e022b */
[----:B------:R-:W-:Y:S01]  /*3db80*/  IMAD.X R111, R111, 0x1, R56, P2 ;  /* 0x000000016f6f7824 */ /* 0x000fe200010e0638 */
[----:B------:R-:W-:Y:S01]  /*3db90*/  ISETP.GE.U32.AND P2, PT, R81, R26, PT ;  /* 0x0000001a5100720c */ /* 0x000fe20003f46070 */
[----:B------:R-:W-:Y:S01]  /*3dba0*/  IMAD.WIDE.U32 R72, R43, R68, RZ ;  /* 0x000000442b487225 */ /* 0x000fe200078e00ff */
[----:B------:R-:W-:Y:S02]  /*3dbb0*/  ISETP.GE.U32.AND.EX P1, PT, R39, R74, PT, P1 ;  /* 0x0000004a2700720c */ /* 0x000fe40003f26110 */
[----:B------:R-:W-:Y:S01]  /*3dbc0*/  ISETP.GE.U32.AND.EX P0, PT, R111, R56, PT, P0 ;  /* 0x000000386f00720c */ /* 0x000fe20003f06100 */
[----:B------:R-:W-:Y:S01]  /*3dbd0*/  IMAD.X R77, R39, 0x1, R60, P6 ;  /* 0x00000001274d7824 */ /* 0x000fe200030e063c */
[----:B------:R-:W-:Y:S01]  /*3dbe0*/  @P4 ISETP.EQ.U32.AND P6, PT, R79, R86, PT ;  /* 0x000000564f00420c */ /* 0x000fe20003fc2070 */
[----:B------:R-:W-:Y:S01]  /*3dbf0*/  IMAD.MOV.U32 R58, RZ, RZ, R41 ;  /* 0x000000ffff3a7224 */ /* 0x000fe200078e0029 */
[----:B------:R-:W-:Y:S01]  /*3dc00*/  SEL R76, RZ, 0x1, P0 ;  /* 0x00000001ff4c7807 */ /* 0x000fe20000000000 */
[----:B------:R-:W-:Y:S01]  /*3dc10*/  IMAD.WIDE.U32 R56, R20, R68, RZ ;  /* 0x0000004414387225 */ /* 0x000fe200078e00ff */
[----:B------:R-:W-:-:S02]  /*3dc20*/  ISETP.GE.U32.AND.EX P2, PT, R77, R60, PT, P2 ;  /* 0x0000003c4d00720c */ /* 0x000fc40003f46120 */
[----:B------:R-:W-:Y:S01]  /*3dc30*/  ISETP.EQ.U32.AND P0, PT, R25, R64, PT ;  /* 0x000000401900720c */ /* 0x000fe20003f02070 */
[----:B------:R-:W-:Y:S01]  /*3dc40*/  IMAD.WIDE.U32.X R40, R97, R63, R58, P5 ;  /* 0x0000003f61287225 */ /* 0x000fe200028e043a */
[----:B------:R-:W-:Y:S02]  /*3dc50*/  SEL R58, RZ, 0x1, P1 ;  /* 0x00000001ff3a7807 */ /* 0x000fe40000800000 */
[----:B------:R-:W-:Y:S01]  /*3dc60*/  SEL R39, RZ, 0x1, P2 ;  /* 0x00000001ff277807 */ /* 0x000fe20001000000 */
[----:B------:R-:W-:Y:S01]  /*3dc70*/  IMAD.WIDE.U32 R72, P5, R20, R69, R72 ;  /* 0x0000004514487225 */ /* 0x000fe200078a0048 */
[----:B------:R-:W-:Y:S02]  /*3dc80*/  LOP3.LUT R21, RZ, R56, RZ, 0x33, !PT ;  /* 0x00000038ff157212 */ /* 0x000fe400078e33ff */
[----:B------:R-:W-:Y:S01]  /*3dc90*/  PLOP3.LUT P1, PT, PT, PT, PT, 0x80, 0x8 ;  /* 0x000000000008781c */ /* 0x000fe20003f2f070 */
[----:B------:R-:W-:Y:S01]  /*3dca0*/  IMAD.MOV.U32 R56, RZ, RZ, R73 ;  /* 0x000000ffff387224 */ /* 0x000fe200078e0049 */
[----:B------:R-:W-:Y:S01]  /*3dcb0*/  IADD3 R26, P2, PT, R57, R72, RZ ;  /* 0x00000048391a7210 */ /* 0x000fe20007f5e0ff */
[----:B------:R-:W-:Y:S01]  /*3dcc0*/  IMAD.X R57, RZ, RZ, RZ, P5 ;  /* 0x000000ffff397224 */ /* 0x000fe200028e06ff */
[----:B------:R-:W-:-:S02]  /*3dcd0*/  @P4 ISETP.EQ.AND.EX P1, PT, R80, R87, P3, P6 ;  /* 0x000000575000420c */ /* 0x000fc40001f22360 */
[----:B------:R-:W-:Y:S02]  /*3dce0*/  IADD3 R44, P4, P5, R39, R44, R58 ;  /* 0x0000002c272c7210 */ /* 0x000fe40007d9e03a */
[----:B------:R-:W-:Y:S02]  /*3dcf0*/  ISETP.GT.U32.AND P3, PT, R115, R21, PT ;  /* 0x000000157300720c */ /* 0x000fe40003f64070 */
[----:B------:R-:W-:Y:S02]  /*3dd00*/  LOP3.LUT R21, RZ, R26, RZ, 0x33, !PT ;  /* 0x0000001aff157212 */ /* 0x000fe400078e33ff */
[----:B------:R-:W-:Y:S02]  /*3dd10*/  IADD3.X R26, PT, PT, RZ, R45, RZ, P4, P5 ;  /* 0x0000002dff1a7210 */ /* 0x000fe400027ea4ff */
[----:B------:R-:W-:Y:S02]  /*3dd20*/  IADD3 R85, P4, PT, R55, R44, RZ ;  /* 0x0000002c37557210 */ /* 0x000fe40007f9e0ff */
[----:B------:R-:W-:-:S02]  /*3dd30*/  ISETP.GT.U32.AND.EX P3, PT, R78, R21, PT, P3 ;  /* 0x000000154e00720c */ /* 0x000fc40003f64130 */
[----:B------:R-:W-:Y:S01]  /*3dd40*/  ISETP.NE.U32.AND P6, PT, R23, R66, PT ;  /* 0x000000421700720c */ /* 0x000fe20003fc5070 */
[----:B------:R-:W-:Y:S01]  /*3dd50*/  IMAD.X R78, R111, 0x1, R26, P4 ;  /* 0x000000016f4e7824 */ /* 0x000fe200020e061a */
[----:B------:R-:W-:Y:S01]  /*3dd60*/  ISETP.GE.U32.AND P4, PT, R85, R44, PT ;  /* 0x0000002c5500720c */ /* 0x000fe20003f86070 */
[----:B------:R-:W-:Y:S01]  /*3dd70*/  IMAD.WIDE.U32.X R44, R43, R69, R56, P2 ;  /* 0x000000452b2c7225 */ /* 0x000fe200010e0438 */
[----:B------:R-:W-:Y:S02]  /*3dd80*/  SEL R39, RZ, 0x1, !P3 ;  /* 0x00000001ff277807 */ /* 0x000fe40005800000 */
[----:B------:R-:W-:Y:S02]  /*3dd90*/  ISETP.LT.U32.AND P5, PT, R27, R68, PT ;  /* 0x000000441b00720c */ /* 0x000fe40003fa1070 */
[----:B------:R-:W-:Y:S02]  /*3dda0*/  ISETP.NE.AND.EX P6, PT, R22, R67, PT, P6 ;  /* 0x000000431600720c */ /* 0x000fe40003fc5360 */
[----:B------:R-:W-:-:S02]  /*3ddb0*/  ISETP.GE.U32.AND P3, PT, R79, R62, PT ;  /* 0x0000003e4f00720c */ /* 0x000fc40003f66070 */
[----:B------:R-:W-:Y:S02]  /*3ddc0*/  ISETP.LT.U32.AND P2, PT, R23, R66, PT ;  /* 0x000000421700720c */ /* 0x000fe40003f41070 */
[----:B------:R-:W-:Y:S02]  /*3ddd0*/  ISETP.LT.U32.AND.EX P5, PT, R38, R69, !P6, P5 ;  /* 0x000000452600720c */ /* 0x000fe400077a1150 */
[----:B------:R-:W-:Y:S02]  /*3dde0*/  ISETP.GE.U32.AND.EX P4, PT, R78, R26, PT, P4 ;  /* 0x0000001a4e00720c */ /* 0x000fe40003f86140 */
[----:B------:R-:W-:Y:S02]  /*3ddf0*/  ISETP.GE.U32.AND.EX P3, PT, R80, R63, PT, P3 ;  /* 0x0000003f5000720c */ /* 0x000fe40003f66130 */
[----:B------:R-:W-:Y:S02]  /*3de00*/  IADD3 R39, P6, PT, R39, R44, RZ ;  /* 0x0000002c27277210 */ /* 0x000fe40007fde0ff */
[----:B------:R-:W-:-:S02]  /*3de10*/  ISETP.LT.U32.OR.EX P5, PT, R22, R67, P5, P2 ;  /* 0x000000431600720c */ /* 0x000fc40002fa1520 */
[----:B------:R-:W-:Y:S01]  /*3de20*/  SEL R21, RZ, 0x1, P4 ;  /* 0x00000001ff157807 */ /* 0x000fe20002000000 */
[----:B------:R-:W-:Y:S01]  /*3de30*/  IMAD.X R56, RZ, RZ, R45, P6 ;  /* 0x000000ffff387224 */ /* 0x000fe200030e062d */
[----:B------:R-:W-:Y:S01]  /*3de40*/  ISETP.EQ.AND.EX P0, PT, R24, R65, P5, P0 ;  /* 0x000000411800720c */ /* 0x000fe20002f02300 */
[----:B------:R-:W-:Y:S01]  /*3de50*/  IMAD.WIDE.U32 R44, R43, R66, RZ ;  /* 0x000000422b2c7225 */ /* 0x000fe200078e00ff */
[----:B------:R-:W-:Y:S02]  /*3de60*/  IADD3 R76, P6, P4, R21, R40, R76 ;  /* 0x00000028154c7210 */ /* 0x000fe40007cde04c */
[----:B------:R-:W-:Y:S02]  /*3de70*/  ISETP.LT.U32.AND P5, PT, R25, R64, PT ;  /* 0x000000401900720c */ /* 0x000fe40003fa1070 */
[----:B------:R-:W-:Y:S01]  /*3de80*/  IADD3.X R75, PT, PT, RZ, R41, RZ, P6, P4 ;  /* 0x00000029ff4b7210 */ /* 0x000fe200037e84ff */
[----:B------:R-:W-:Y:S01]  /*3de90*/  IMAD.WIDE.U32 R40, R20, R66, RZ ;  /* 0x0000004214287225 */ /* 0x000fe200078e00ff */
[----:B------:R-:W-:-:S02]  /*3dea0*/  ISETP.LT.U32.OR.EX P0, PT, R24, R65, P0, P5 ;  /* 0x000000411800720c */ /* 0x000fc40000701550 */
[----:B------:R-:W-:Y:S01]  /*3deb0*/  @P3 ISETP.NE.U32.AND P6, PT, R79, R62, PT ;  /* 0x0000003e4f00320c */ /* 0x000fe20003fc5070 */
[----:B------:R-:W-:Y:S01]  /*3dec0*/  IMAD.WIDE.U32 R44, P4, R20, R67, R44 ;  /* 0x00000043142c7225 */ /* 0x000fe2000788002c */
[----:B------:R-:W-:Y:S02]  /*3ded0*/  PLOP3.LUT P5, PT, PT, PT, PT, 0x8, 0x80 ;  /* 0x000000000080781c */ /* 0x000fe40003fae170 */
[----:B------:R-:W-:Y:S02]  /*3dee0*/  @P3 ISETP.NE.OR.EX P5, PT, R80, R63, !P0, P6 ;  /* 0x0000003f5000320c */ /* 0x000fe400047a5760 */
[----:B------:R-:W-:Y:S02]  /*3def0*/  IADD3 R21, P6, PT, R81, R40, RZ ;  /* 0x0000002851157210 */ /* 0x000fe40007fde0ff */
[----:B------:R-:W-:Y:S01]  /*3df00*/  IADD3 R26, P3, PT, R41, R44, RZ ;  /* 0x0000002c291a7210 */ /* 0x000fe20007f7e0ff */
[----:B------:R-:W-:Y:S01]  /*3df10*/  IMAD.X R41, RZ, RZ, RZ, P4 ;  /* 0x000000ffff297224 */ /* 0x000fe200020e06ff */
[C---:B------:R-:W-:Y:S01]  /*3df20*/  ISETP.GE.U32.AND P4, PT, R21.reuse, R40, PT ;  /* 0x000000281500720c */ /* 0x040fe20003f86070 */
[----:B------:R-:W-:Y:S01]  /*3df30*/  IMAD.MOV.U32 R40, RZ, RZ, R45 ;  /* 0x000000ffff287224 */ /* 0x000fe200078e002d */
[----:B------:R-:W-:Y:S01]  /*3df40*/  PLOP3.LUT P1, PT, P1, P5, PT, 0xf8, 0x8f ;  /* 0x00000000008f781c */ /* 0x000fe20000f2bf70 */
[----:B------:R-:W-:Y:S01]  /*3df50*/  IMAD.X R59, R26, 0x1, R77, P6 ;  /* 0x000000011a3b7824 */ /* 0x000fe200030e064d */
[----:B------:R-:W-:Y:S01]  /*3df60*/  IADD3 R58, P6, PT, R21, R39, RZ ;  /* 0x00000027153a7210 */ /* 0x000fe20007fde0ff */
[----:B------:R-:W-:Y:S01]  /*3df70*/  IMAD.WIDE.U32.X R40, R43, R67, R40, P3 ;  /* 0x000000432b287225 */ /* 0x000fe200018e0428 */
[----:B------:R-:W-:-:S02]  /*3df80*/  SEL R98, R68, RZ, P1 ;  /* 0x000000ff44627207 */ /* 0x000fc40000800000 */
[C---:B------:R-:W-:Y:S01]  /*3df90*/  ISETP.GE.U32.AND.EX P4, PT, R59.reuse, R26, PT, P4 ;  /* 0x0000001a3b00720c */ /* 0x040fe20003f86140 */
[----:B------:R-:W-:Y:S01]  /*3dfa0*/  IMAD.X R59, R59, 0x1, R56, P6 ;  /* 0x000000013b3b7824 */ /* 0x000fe200030e0638 */
[----:B------:R-:W-:Y:S02]  /*3dfb0*/  ISETP.GE.U32.AND P3, PT, R27, R68, PT ;  /* 0x000000441b00720c */ /* 0x000fe40003f66070 */
[----:B------:R-:W-:Y:S02]  /*3dfc0*/  ISETP.GE.U32.AND P5, PT, R58, R39, PT ;  /* 0x000000273a00720c */ /* 0x000fe40003fa6070 */
[----:B------:R-:W-:Y:S01]  /*3dfd0*/  IADD3 R98, P6, PT, -R98, R27, RZ ;  /* 0x0000001b62627210 */ /* 0x000fe20007fde1ff */
[----:B------:R-:W-:Y:S01]  /*3dfe0*/  IMAD.WIDE.U32 R26, R43, R64, RZ ;  /* 0x000000402b1a7225 */ /* 0x000fe200078e00ff */
[----:B------:R-:W-:Y:S02]  /*3dff0*/  ISETP.GE.U32.AND.EX P3, PT, R38, R69, PT, P3 ;  /* 0x000000452600720c */ /* 0x000fe40003f66130 */
[----:B------:R-:W-:-:S02]  /*3e000*/  ISETP.GE.U32.AND.EX P5, PT, R59, R56, PT, P5 ;  /* 0x000000383b00720c */ /* 0x000fc40003fa6150 */
[----:B------:R-:W-:Y:S02]  /*3e010*/  SEL R81, R69, RZ, P1 ;  /* 0x000000ff45517207 */ /* 0x000fe40000800000 */
[----:B------:R-:W-:Y:S02]  /*3e020*/  SEL R21, RZ, 0x1, P3 ;  /* 0x00000001ff157807 */ /* 0x000fe40001800000 */
[----:B------:R-:W-:Y:S01]  /*3e030*/  SEL R60, RZ, 0x1, P4 ;  /* 0x00000001ff3c7807 */ /* 0x000fe20002000000 */
[----:B------:R-:W-:Y:S01]  /*3e040*/  IMAD.X R81, R38, 0x1, ~R81, P6 ;  /* 0x0000000126517824 */ /* 0x000fe200030e0e51 */
[----:B------:R-:W-:Y:S01]  /*3e050*/  SEL R55, RZ, 0x1, P5 ;  /* 0x00000001ff377807 */ /* 0x000fe20002800000 */
[----:B------:R-:W-:Y:S01]  /*3e060*/  IMAD.WIDE.U32 R44, P5, R20, R65, R26 ;  /* 0x00000041142c7225 */ /* 0x000fe200078a001a */
[-C--:B------:R-:W-:Y:S02]  /*3e070*/  ISETP.EQ.U32.AND P4, PT, R23, R66.reuse, PT ;  /* 0x000000421700720c */ /* 0x080fe40003f82070 */
[----:B------:R-:W-:Y:S01]  /*3e080*/  IADD3 R74, P6, PT, R21, R66, RZ ;  /* 0x00000042154a7210 */ /* 0x000fe20007fde0ff */
[----:B------:R-:W-:Y:S01]  /*3e090*/  IMAD.X R39, RZ, RZ, RZ, P5 ;  /* 0x000000ffff277224 */ /* 0x000fe200028e06ff */
[----:B------:R-:W-:Y:S01]  /*3e0a0*/  ISETP.EQ.AND.EX P3, PT, R22, R67, !P3, P4 ;  /* 0x000000431600720c */ /* 0x000fe20005f62340 */
[----:B------:R-:W-:Y:S01]  /*3e0b0*/  IMAD.WIDE.U32 R26, R20, R64, RZ ;  /* 0x00000040141a7225 */ /* 0x000fe200078e00ff */
[----:B------:R-:W-:-:S02]  /*3e0c0*/  IADD3 R60, P4, P5, R55, R40, R60 ;  /* 0x00000028373c7210 */ /* 0x000fc40007d9e03c */
[----:B------:R-:W-:Y:S01]  /*3e0d0*/  SEL R74, R74, RZ, P1 ;  /* 0x000000ff4a4a7207 */ /* 0x000fe20000800000 */
[----:B------:R-:W-:Y:S01]  /*3e0e0*/  IMAD.X R73, RZ, RZ, R67, P6 ;  /* 0x000000ffff497224 */ /* 0x000fe200030e0643 */
[----:B------:R-:W-:Y:S01]  /*3e0f0*/  ISETP.LT.U32.OR.EX P2, PT, R22, R67, P3, P2 ;  /* 0x000000431600720c */ /* 0x000fe20001f41520 */
[----:B------:R-:W-:Y:S01]  /*3e100*/  IMAD.MOV.U32 R38, RZ, RZ, R45 ;  /* 0x000000ffff267224 */ /* 0x000fe200078e002d */
[----:B------:R-:W-:Y:S01]  /*3e110*/  IADD3.X R83, PT, PT, RZ, R41, RZ, P4, P5 ;  /* 0x00000029ff537210 */ /* 0x000fe200027ea4ff */
[----:B------:R-:W-:Y:S01]  /*3e120*/  IMAD.WIDE.U32 R40, R81, R98, RZ ;  /* 0x0000006251287225 */ /* 0x000fe200078e00ff */
[----:B------:R-:W-:Y:S02]  /*3e130*/  IADD3 R27, P3, PT, R27, R44, RZ ;  /* 0x0000002c1b1b7210 */ /* 0x000fe40007f7e0ff */
[----:B------:R-:W-:Y:S01]  /*3e140*/  IADD3 R77, P6, PT, R85, R26, RZ ;  /* 0x0000001a554d7210 */ /* 0x000fe20007fde0ff */
[----:B------:R-:W-:Y:S01]  /*3e150*/  IMAD.WIDE.U32 R44, R98, R98, RZ ;  /* 0x00000062622c7225 */ /* 0x000fe200078e00ff */
[----:B------:R-:W-:-:S02]  /*3e160*/  IADD3 R74, P5, PT, -R74, R23, RZ ;  /* 0x000000174a4a7210 */ /* 0x000fc40007fbe1ff */
[----:B------:R-:W-:Y:S01]  /*3e170*/  SEL R73, R73, RZ, P1 ;  /* 0x000000ff49497207 */ /* 0x000fe20000800000 */
[----:B------:R-:W-:Y:S01]  /*3e180*/  IMAD.X R78, R27, 0x1, R78, P6 ;  /* 0x000000011b4e7824 */ /* 0x000fe200030e064e */
[----:B------:R-:W-:Y:S01]  /*3e190*/  SEL R21, RZ, 0x1, !P2 ;  /* 0x00000001ff157807 */ /* 0x000fe20005000000 */
[----:B------:R-:W-:Y:S01]  /*3e1a0*/  IMAD.WIDE.U32 R40, P6, R98, R81, R40 ;  /* 0x0000005162287225 */ /* 0x000fe200078c0028 */
[----:B------:R-:W-:Y:S02]  /*3e1b0*/  ISETP.GE.U32.AND P2, PT, R77, R26, PT ;  /* 0x0000001a4d00720c */ /* 0x000fe40003f46070 */
[----:B------:R-:W-:Y:S01]  /*3e1c0*/  IADD3 R72, P4, PT, R21, R64, RZ ;  /* 0x0000004015487210 */ /* 0x000fe20007f9e0ff */
[----:B------:R-:W-:Y:S01]  /*3e1d0*/  IMAD.X R73, R22, 0x1, ~R73, P5 ;  /* 0x0000000116497824 */ /* 0x000fe200028e0e49 */
[----:B------:R-:W-:Y:S01]  /*3e1e0*/  ISETP.GE.U32.AND.EX P2, PT, R78, R27, PT, P2 ;  /* 0x0000001b4e00720c */ /* 0x000fe20003f46120 */
[----:B------:R-:W-:Y:S01]  /*3e1f0*/  IMAD.X R57, RZ, RZ, RZ, P6 ;  /* 0x000000ffff397224 */ /* 0x000fe200030e06ff */
[----:B------:R-:W-:Y:S01]  /*3e200*/  IADD3 R99, P6, PT, R45, R40, RZ ;  /* 0x000000282d637210 */ /* 0x000fe20007fde0ff */
[----:B------:R-:W-:Y:S01]  /*3e210*/  IMAD.WIDE.U32 R22, R73, R98, RZ ;  /* 0x0000006249167225 */ /* 0x000fe200078e00ff */
[----:B------:R-:W-:-:S02]  /*3e220*/  SEL R72, R72, RZ, P1 ;  /* 0x000000ff48487207 */ /* 0x000fc40000800000 */
[----:B------:R-:W-:Y:S01]  /*3e230*/  SEL R86, RZ, 0x1, P2 ;  /* 0x00000001ff567807 */ /* 0x000fe20001000000 */
[----:B------:R-:W-:Y:S01]  /*3e240*/  IMAD.MOV.U32 R56, RZ, RZ, R41 ;  /* 0x000000ffff387224 */ /* 0x000fe200078e0029 */
[----:B------:R-:W-:Y:S01]  /*3e250*/  IADD3 R72, P5, PT, -R72, R25, RZ ;  /* 0x0000001948487210 */ /* 0x000fe20007fbe1ff */
[----:B------:R-:W-:Y:S01]  /*3e260*/  IMAD.WIDE.U32.X R38, R43, R65, R38, P3 ;  /* 0x000000412b267225 */ /* 0x000fe200018e0426 */
[----:B------:R-:W-:-:S03]  /*3e270*/  IADD3 R77, P3, PT, R77, R60, RZ ;  /* 0x0000003c4d4d7210 */ /* 0x000fc60007f7e0ff */
[----:B------:R-:W-:Y:S01]  /*3e280*/  IMAD.X R55, RZ, RZ, R65, P4 ;  /* 0x000000ffff377224 */ /* 0x000fe200020e0641 */
[----:B------:R-:W-:Y:S01]  /*3e290*/  ISETP.GE.U32.AND P2, PT, R77, R60, PT ;  /* 0x0000003c4d00720c */ /* 0x000fe20003f46070 */
[----:B------:R-:W-:-:S03]  /*3e2a0*/  IMAD.WIDE.U32 R26, R74, R98, RZ ;  /* 0x000000624a1a7225 */ /* 0x000fc600078e00ff */
[----:B------:R-:W-:Y:S01]  /*3e2b0*/  SEL R55, R55, RZ, P1 ;  /* 0x000000ff37377207 */ /* 0x000fe20000800000 */
[----:B------:R-:W-:-:S04]  /*3e2c0*/  IMAD.WIDE.U32 R22, P4, R74, R81, R22 ;  /* 0x000000514a167225 */ /* 0x000fc80007880016 */
[----:B------:R-:W-:-:S04]  /*3e2d0*/  IMAD.WIDE.U32.X R40, R81, R81, R56, P6 ;  /* 0x0000005151287225 */ /* 0x000fc800030e0438 */
[----:B------:R-:W-:Y:S01]  /*3e2e0*/  IMAD.WIDE.U32 R56, R81, R74, RZ ;  /* 0x0000004a51387225 */ /* 0x000fe200078e00ff */
[----:B------:R-:W-:-:S03]  /*3e2f0*/  IADD3 R85, P6, PT, R40, R26, RZ ;  /* 0x0000001a28557210 */ /* 0x000fc60007fde0ff */
[----:B------:R-:W-:Y:S01]  /*3e300*/  IMAD.X R78, R78, 0x1, R83, P3 ;  /* 0x000000014e4e7824 */ /* 0x000fe200018e0653 */
[----:B------:R-:W-:Y:S01]  /*3e310*/  IADD3 R97, P3, PT, R27, R22, RZ ;  /* 0x000000161b617210 */ /* 0x000fe20007f7e0ff */
[----:B------:R-:W-:Y:S02]  /*3e320*/  IMAD.X R55, R24, 0x1, ~R55, P5 ;  /* 0x0000000118377824 */ /* 0x000fe400028e0e37 */
[----:B------:R-:W-:Y:S01]  /*3e330*/  IMAD.WIDE.U32 R56, P5, R73, R98, R56 ;  /* 0x0000006249387225 */ /* 0x000fe200078a0038 */
[----:B------:R-:W-:-:S03]  /*3e340*/  ISETP.GE.U32.AND.EX P2, PT, R78, R83, PT, P2 ;  /* 0x000000534e00720c */ /* 0x000fc60003f46120 */
[----:B------:R-:W-:Y:S01]  /*3e350*/  IMAD.X R22, R97, 0x1, R41, P6 ;  /* 0x0000000161167824 */ /* 0x000fe200030e0629 */
[----:B------:R-:W-:Y:S01]  /*3e360*/  ISETP.GE.U32.AND P6, PT, R85, R26, PT ;  /* 0x0000001a5500720c */ /* 0x000fe20003fc6070 */
[----:B------:R-:W-:Y:S01]  /*3e370*/  IMAD.WIDE.U32 R24, R98, R74, RZ ;  /* 0x0000004a62187225 */ /* 0x000fe200078e00ff */
[----:B------:R-:W-:-:S03]  /*3e380*/  SEL R27, RZ, 0x1, P2 ;  /* 0x00000001ff1b7807 */ /* 0x000fc60001000000 */
[----:B------:R-:W-:Y:S01]  /*3e390*/  IMAD.X R41, RZ, RZ, RZ, P5 ;  /* 0x000000ffff297224 */ /* 0x000fe200028e06ff */
[----:B------:R-:W-:Y:S01]  /*3e3a0*/  ISETP.GE.U32.AND.EX P5, PT, R22, R97, PT, P6 ;  /* 0x000000611600720c */ /* 0x000fe20003fa6160 */
[----:B------:R-:W-:Y:S01]  /*3e3b0*/  IMAD.WIDE.U32 R82, R55, R98, RZ ;  /* 0x0000006237527225 */ /* 0x000fe200078e00ff */
[----:B------:R-:W-:Y:S02]  /*3e3c0*/  IADD3 RZ, P6, PT, R25, R56, RZ ;  /* 0x0000003819ff7210 */ /* 0x000fe40007fde0ff */
[----:B------:R-:W-:Y:S01]  /*3e3d0*/  SEL R21, RZ, 0x1, P5 ;  /* 0x00000001ff157807 */ /* 0x000fe20002800000 */
[----:B------:R-:W-:Y:S01]  /*3e3e0*/  IMAD.MOV.U32 R40, RZ, RZ, R57 ;  /* 0x000000ffff287224 */ /* 0x000fe200078e0039 */
[----:B------:R-:W-:Y:S01]  /*3e3f0*/  IADD3 R86, P2, P5, R27, R38, R86 ;  /* 0x000000261b567210 */ /* 0x000fe20007d5e056 */
[----:B------:R-:W-:-:S03]  /*3e400*/  IMAD.WIDE.U32 R24, R72, R98, RZ ;  /* 0x0000006248187225 */ /* 0x000fc600078e00ff */
[----:B------:R-:W-:Y:S01]  /*3e410*/  IADD3.X R107, PT, PT, RZ, R39, RZ, P2, P5 ;  /* 0x00000027ff6b7210 */ /* 0x000fe200017ea4ff */
[----:B------:R-:W-:-:S04]  /*3e420*/  IMAD.WIDE.U32.X R40, R73, R81, R40, P6 ;  /* 0x0000005149287225 */ /* 0x000fc800030e0428 */
[----:B------:R-:W-:-:S04]  /*3e430*/  IMAD.WIDE.U32 R56, P6, R72, R81, R82 ;  /* 0x0000005148387225 */ /* 0x000fc800078c0052 */
[----:B------:R-:W-:Y:S01]  /*3e440*/  IMAD.X R39, RZ, RZ, RZ, P4 ;  /* 0x000000ffff277224 */ /* 0x000fe200020e06ff */
[----:B------:R-:W-:Y:S01]  /*3e450*/  P2R R84, PR, RZ, 0x40 ;  /* 0x00000040ff547803 */ /* 0x000fe20000000000 */
[----:B------:R-:W-:Y:S01]  /*3e460*/  IMAD.MOV.U32 R38, RZ, RZ, R23 ;  /* 0x000000ffff267224 */ /* 0x000fe200078e0017 */
[----:B------:R-:W-:Y:S02]  /*3e470*/  IADD3 R105, P2, PT, R25, R56, RZ ;  /* 0x0000003819697210 */ /* 0x000fe40007f5e0ff */
[----:B------:R-:W-:Y:S01]  /*3e480*/  IADD3 R83, P5, P6, R24, R40, R21 ;  /* 0x0000002818537210 */ /* 0x000fe20007ebe015 */
[----:B------:R-:W-:-:S03]  /*3e490*/  IMAD.WIDE.U32.X R38, R73, R81, R38, P3 ;  /* 0x0000005149267225 */ /* 0x000fc600018e0426 */
        /* <DEDUP_REMOVED lines=8> */
[----:B------:R-:W-:Y:S01]  /*3e520*/  IMAD.WIDE.U32 R22, R43, R62, RZ ;  /* 0x0000003e2b167225 */ /* 0x000fe200078e00ff */
[----:B------:R-:W-:Y:S02]  /*3e530*/  IADD3 R97, P3, PT, R41, R26, RZ ;  /* 0x0000001a29617210 */ /* 0x000fe40007f7e0ff */
[----:B------:R-:W-:Y:S02]  /*3e540*/  SEL R103, RZ, 0x1, P4 ;  /* 0x00000001ff677807 */ /* 0x000fe40002000000 */
        /* <DEDUP_REMOVED lines=10> */
[----:B------:R-:W-:-:S04]  /*3e5f0*/  ISETP.NE.U32.AND P4, PT, R76, RZ, PT ;  /* 0x000000ff4c00720c */ /* 0x000fc80003f85070 */
[----:B------:R-:W-:-:S13]  /*3e600*/  ISETP.NE.AND.EX P4, PT, R75, RZ, PT, P4 ;  /* 0x000000ff4b00720c */ /* 0x000fda0003f85340 */
        /* <DEDUP_REMOVED lines=15> */
.L_x_261:
[----:B------:R-:W-:Y:S01]  /*3e700*/  IADD3 R61, P4, PT, R61, R20, RZ ;  /* 0x000000143d3d7210 */ /* 0x000fe20007f9e0ff */
[----:B------:R-:W-:-:S04]  /*3e710*/  IMAD R22, R59, R70, RZ ;  /* 0x000000463b167224 */ /* 0x000fc800078e02ff */
[----:B------:R-:W-:Y:S01]  /*3e720*/  IMAD.X R42, R42, 0x1, R101, P4 ;  /* 0x000000012a2a7824 */ /* 0x000fe200020e0665 */
[----:B------:R-:W-:-:S04]  /*3e730*/  ISETP.GE.U32.AND P4, PT, R61, R20, PT ;  /* 0x000000143d00720c */ /* 0x000fc80003f86070 */
[----:B------:R-:W-:Y:S01]  /*3e740*/  ISETP.GE.U32.AND.EX P4, PT, R42, R101, PT, P4 ;  /* 0x000000652a00720c */ /* 0x000fe20003f86140 */
[----:B------:R-:W-:-:S03]  /*3e750*/  IMAD R101, R58, R71, R22 ;  /* 0x000000473a657224 */ /* 0x000fc600078e0216 */
        /* <DEDUP_REMOVED lines=41> */
[----:B------:R-:W-:Y:S02]  /*3e9f0*/  ISETP.GE.U32.AND.EX P4, PT, R76, R25, PT, P4 ;  /* 0x000000194c00720c */ /* 0x000fe40003f86140 */
[----:B------:R-:W-:Y:S02]  /*3ea00*/  SEL R25, RZ, 0x1, !P0 ;  /* 0x00000001ff197807 */ /* 0x000fe40004000000 */
[----:B------:R-:W-:Y:S02]  /*3ea10*/  SEL R21, RZ, 0x1, P4 ;  /* 0x00000001ff157807 */ /* 0x000fe40002000000 */
[----:B------:R-:W-:Y:S02]  /*3ea20*/  IADD3 R26, P0, PT, R25, R62, RZ ;  /* 0x0000003e191a7210 */ /* 0x000fe40007f1e0ff */
[----:B------:R-:W-:Y:S02]  /*3ea30*/  IADD3 R102, P4, P6, R21, R22, R102 ;  /* 0x0000001615667210 */ /* 0x000fe40007e9e066 */
[----:B------:R-:W-:Y:S01]  /*3ea40*/  SEL R26, R26, RZ, P1 ;  /* 0x000000ff1a1a7207 */ /* 0x000fe20000800000 */
[----:B------:R-:W-:Y:S01]  /*3ea50*/  IMAD.X R25, RZ, RZ, R63, P0 ;  /* 0x000000ffff197224 */ /* 0x000fe200000e063f */
[----:B------:R-:W-:Y:S01]  /*3ea60*/  IADD3.X R61, PT, PT, RZ, R23, RZ, P4, P6 ;  /* 0x00000017ff3d7210 */ /* 0x000fe200027ec4ff */
[----:B------:R-:W-:Y:S01]  /*3ea70*/  IMAD.WIDE.U32 R38, P4, R20, R65, R38 ;  /* 0x0000004114267225 */ /* 0x000fe20007880026 */
[----:B------:R-:W-:-:S02]  /*3ea80*/  ISETP.NE.AND P6, PT, R84, RZ, PT ;  /* 0x000000ff5400720c */ /* 0x000fc40003fc5270 */
[----:B------:R-:W-:Y:S01]  /*3ea90*/  SEL R25, R25, RZ, P1 ;  /* 0x000000ff19197207 */ /* 0x000fe20000800000 */
[----:B------:R-:W-:Y:S01]  /*3eaa0*/  IMAD.X R59, RZ, RZ, RZ, P4 ;  /* 0x000000ffff3b7224 */ /* 0x000fe200020e06ff */
[----:B------:R-:W-:Y:S01]  /*3eab0*/  IADD3 R56, P4, PT, R43, R38, RZ ;  /* 0x000000262b387210 */ /* 0x000fe20007f9e0ff */
[----:B------:R-:W-:Y:S01]  /*3eac0*/  IMAD.WIDE.U32 R22, R101, R62, RZ ;  /* 0x0000003e65167225 */ /* 0x000fe200078e00ff */
[----:B------:R-:W-:-:S03]  /*3ead0*/  IADD3 R79, P0, PT, -R26, R79, RZ ;  /* 0x0000004f1a4f7210 */ /* 0x000fc60007f1e1ff */
[----:B------:R-:W-:Y:S02]  /*3eae0*/  IMAD.MOV.U32 R58, RZ, RZ, R39 ;  /* 0x000000ffff3a7224 */ /* 0x000fe400078e0027 */
[----:B------:R-:W-:Y:S02]  /*3eaf0*/  IMAD.X R80, R80, 0x1, ~R25, P0 ;  /* 0x0000000150507824 */ /* 0x000fe400000e0e19 */
[----:B------:R-:W-:-:S04]  /*3eb00*/  IMAD.WIDE.U32.X R38, R101, R65, R58, P4 ;  /* 0x0000004165267225 */ /* 0x000fc800020e043a */
[----:B------:R-:W-:-:S04]  /*3eb10*/  IMAD.WIDE.U32 R22, P4, R20, R63, R22 ;  /* 0x0000003f14167225 */ /* 0x000fc80007880016 */
[----:B------:R-:W-:Y:S01]  /*3eb20*/  IMAD.X R59, RZ, RZ, RZ, P4 ;  /* 0x000000ffff3b7224 */ /* 0x000fe200020e06ff */
[----:B------:R-:W-:Y:S01]  /*3eb30*/  IADD3 R41, P4, PT, R41, R42, RZ ;  /* 0x0000002a29297210 */ /* 0x000fe20007f9e0ff */
[----:B------:R-:W-:-:S04]  /*3eb40*/  IMAD.WIDE.U32 R20, R20, R62, RZ ;  /* 0x0000003e14147225 */ /* 0x000fc800078e00ff */
[----:B------:R-:W-:Y:S01]  /*3eb50*/  IMAD.X R45, R56, 0x1, R45, P4 ;  /* 0x00000001382d7824 */ /* 0x000fe200020e062d */
[----:B------:R-:W-:Y:S01]  /*3eb60*/  IADD3 R84, P4, PT, R21, R22, RZ ;  /* 0x0000001615547210 */ /* 0x000fe20007f9e0ff */
[----:B------:R-:W-:-:S04]  /*3eb70*/  IMAD.MOV.U32 R58, RZ, RZ, R23 ;  /* 0x000000ffff3a7224 */ /* 0x000fc800078e0017 */
[----:B------:R-:W-:Y:S01]  /*3eb80*/  IMAD.WIDE.U32.X R22, R101, R63, R58, P4 ;  /* 0x0000003f65167225 */ /* 0x000fe200020e043a */
[----:B------:R-:W-:-:S03]  /*3eb90*/  IADD3 R77, P4, PT, R41, R102, RZ ;  /* 0x00000066294d7210 */ /* 0x000fc60007f9e0ff */
[----:B------:R-:W-:Y:S01]  /*3eba0*/  IMAD.WIDE.U32 R58, R98, R72, RZ ;  /* 0x00000048623a7225 */ /* 0x000fe200078e00ff */
[----:B------:R-:W-:-:S03]  /*3ebb0*/  ISETP.GE.U32.AND P1, PT, R77, R102, PT ;  /* 0x000000664d00720c */ /* 0x000fc60003f26070 */
[----:B------:R-:W-:Y:S01]  /*3ebc0*/  IMAD.X R78, R45, 0x1, R61, P4 ;  /* 0x000000012d4e7824 */ /* 0x000fe200020e063d */
[----:B------:R-:W-:Y:S01]  /*3ebd0*/  ISETP.GE.U32.AND P4, PT, R41, R42, PT ;  /* 0x0000002a2900720c */ /* 0x000fe20003f86070 */
[----:B------:R-:W-:Y:S01]  /*3ebe0*/  IMAD.X R41, RZ, RZ, RZ, P5 ;  /* 0x000000ffff297224 */ /* 0x000fe200028e06ff */
[----:B------:R-:W-:Y:S01]  /*3ebf0*/  ISETP.GE.U32.AND P5, PT, R103, R60, PT ;  /* 0x0000003c6700720c */ /* 0x000fe20003fa6070 */
[----:B------:R-:W-:Y:S01]  /*3ec00*/  IMAD.WIDE.U32 R42, R81, R72, RZ ;  /* 0x00000048512a7225 */ /* 0x000fe200078e00ff */
[----:B------:R-:W-:Y:S02]  /*3ec10*/  ISETP.GE.U32.AND.EX P4, PT, R45, R56, PT, P4 ;  /* 0x000000382d00720c */ /* 0x000fe40003f86140 */
[----:B------:R-:W-:Y:S01]  /*3ec20*/  ISETP.GE.U32.AND.EX P1, PT, R78, R61, PT, P1 ;  /* 0x0000003d4e00720c */ /* 0x000fe20003f26110 */
[----:B------:R-:W-:Y:S01]  /*3ec30*/  IMAD.MOV.U32 R58, RZ, RZ, R57 ;  /* 0x000000ffff3a7224 */ /* 0x000fe200078e0039 */
[----:B------:R-:W-:Y:S01]  /*3ec40*/  SEL R26, RZ, 0x1, P4 ;  /* 0x00000001ff1a7807 */ /* 0x000fe20002000000 */
[----:B------:R-:W-:Y:S01]  /*3ec50*/  IMAD.WIDE.U32 R42, P0, R55, R98, R42 ;  /* 0x00000062372a7225 */ /* 0x000fe2000780002a */
[----:B------:R-:W-:-:S02]  /*3ec60*/  ISETP.GE.U32.AND P4, PT, R60, R40, PT ;  /* 0x000000283c00720c */ /* 0x000fc40003f86070 */
[----:B------:R-:W-:Y:S01]  /*3ec70*/  SEL R25, RZ, 0x1, P1 ;  /* 0x00000001ff197807 */ /* 0x000fe20000800000 */
[----:B------:R-:W-:Y:S01]  /*3ec80*/  IMAD.MOV.U32 R40, RZ, RZ, R27 ;  /* 0x000000ffff287224 */ /* 0x000fe200078e001b */
[----:B------:R-:W-:Y:S01]  /*3ec90*/  ISETP.GE.U32.AND.EX P4, PT, R100, R97, PT, P4 ;  /* 0x000000616400720c */ /* 0x000fe20003f86140 */
[----:B------:R-:W-:Y:S01]  /*3eca0*/  IMAD.X R61, RZ, RZ, RZ, P0 ;  /* 0x000000ffff3d7224 */ /* 0x000fe200000e06ff */
[----:B------:R-:W-:Y:S01]  /*3ecb0*/  ISETP.GE.U32.AND.EX P5, PT, R104, R100, PT, P5 ;  /* 0x000000646800720c */ /* 0x000fe20003fa6150 */
[----:B------:R-:W-:Y:S01]  /*3ecc0*/  IMAD.WIDE.U32.X R40, R73, R73, R40, P3 ;  /* 0x0000004949287225 */ /* 0x000fe200018e0428 */
[----:B------:R-:W-:Y:S02]  /*3ecd0*/  SEL R110, RZ, 0x1, P4 ;  /* 0x00000001ff6e7807 */ /* 0x000fe40002000000 */
[----:B------:R-:W-:Y:S01]  /*3ece0*/  IADD3 R100, P3, P4, R25, R38, R26 ;  /* 0x0000002619647210 */ /* 0x000fe20007c7e01a */
[----:B------:R-:W-:Y:S01]  /*3ecf0*/  IMAD R26, R99, R70, RZ ;  /* 0x00000046631a7224 */ /* 0x000fe200078e02ff */
[----:B------:R-:W-:Y:S01]  /*3ed00*/  SEL R25, RZ, 0x1, P5 ;  /* 0x00000001ff197807 */ /* 0x000fe20002800000 */
[----:B------:R-:W-:Y:S01]  /*3ed10*/  IMAD.MOV.U32 R60, RZ, RZ, R43 ;  /* 0x000000ffff3c7224 */ /* 0x000fe200078e002b */
[----:B------:R-:W-:Y:S01]  /*3ed20*/  IADD3.X R102, PT, PT, RZ, R39, RZ, P3, P4 ;  /* 0x00000027ff667210 */ /* 0x000fe20001fe84ff */
[----:B------:R-:W-:Y:S01]  /*3ed30*/  IMAD R97, R44, R71, R26 ;  /* 0x000000472c617224 */ /* 0x000fe200078e021a */
[----:B------:R-:W-:Y:S01]  /*3ed40*/  IADD3 R110, P4, P5, R25, R40, R110 ;  /* 0x00000028196e7210 */ /* 0x000fe20007d9e06e */
[----:B------:R-:W-:Y:S01]  /*3ed50*/  IMAD.WIDE.U32 R26, R79, R98, RZ ;  /* 0x000000624f1a7225 */ /* 0x000fe200078e00ff */
[----:B------:R-:W-:-:S02]  /*3ed60*/  IADD3 R103, P3, PT, R103, R24, RZ ;  /* 0x0000001867677210 */ /* 0x000fc40007f7e0ff */
[----:B------:R-:W-:Y:S01]  /*3ed70*/  IADD3 RZ, P1, PT, R59, R42, RZ ;  /* 0x0000002a3bff7210 */ /* 0x000fe20007f3e0ff */
[----:B------:R-:W-:Y:S01]  /*3ed80*/  IMAD.WIDE.U32 R42, R80, R98, RZ ;  /* 0x00000062502a7225 */ /* 0x000fe200078e00ff */
[-C--:B------:R-:W-:Y:S02]  /*3ed90*/  ISETP.GE.U32.AND P0, PT, R83, R24.reuse, PT ;  /* 0x000000185300720c */ /* 0x080fe40003f06070 */
[----:B------:R-:W-:Y:S01]  /*3eda0*/  IADD3.X R112, PT, PT, RZ, R41, RZ, P4, P5 ;  /* 0x00000029ff707210 */ /* 0x000fe200027ea4ff */
[----:B------:R-:W-:Y:S01]  /*3edb0*/  IMAD.WIDE.U32.X R60, R55, R81, R60, P1 ;  /* 0x00000051373c7225 */ /* 0x000fe200008e043c */
[----:B------:R-:W-:Y:S02]  /*3edc0*/  ISETP.GE.U32.AND P4, PT, R103, R24, PT ;  /* 0x000000186700720c */ /* 0x000fe40003f86070 */
[----:B------:R-:W-:Y:S01]  /*3edd0*/  ISETP.GE.U32.AND.EX P0, PT, R82, R105, PT, P0 ;  /* 0x000000695200720c */ /* 0x000fe20003f06100 */
[----:B------:R-:W-:-:S03]  /*3ede0*/  IMAD.WIDE.U32 R24, R44, R70, RZ ;  /* 0x000000462c187225 */ /* 0x000fc600078e00ff */
[----:B------:R-:W-:Y:S01]  /*3edf0*/  SEL R107, RZ, 0x1, P0 ;  /* 0x00000001ff6b7807 */ /* 0x000fe20000000000 */
[----:B------:R-:W-:-:S04]  /*3ee00*/  IMAD.WIDE.U32 R42, P5, R79, R81, R42 ;  /* 0x000000514f2a7225 */ /* 0x000fc800078a002a */
[----:B------:R-:W-:Y:S01]  /*3ee10*/  IMAD.IADD R97, R25, 0x1, R97 ;  /* 0x0000000119617824 */ /* 0x000fe200078e0261 */
[----:B------:R-:W-:Y:S01]  /*3ee20*/  IADD3 R101, P0, PT, R27, R42, RZ ;  /* 0x0000002a1b657210 */ /* 0x000fe20007f1e0ff */
[----:B------:R-:W-:-:S04]  /*3ee30*/  IMAD.WIDE.U32 R40, R55, R74, RZ ;  /* 0x0000004a37287225 */ /* 0x000fc800078e00ff */
[----:B------:R-:W-:-:S04]  /*3ee40*/  IMAD.WIDE.U32 R82, R97, R68, RZ ;  /* 0x0000004461527225 */ /* 0x000fc800078e00ff */
[----:B------:R-:W-:Y:S01]  /*3ee50*/  IMAD.X R104, R104, 0x1, R105, P3 ;  /* 0x0000000168687824 */ /* 0x000fe200018e0669 */
[----:B------:R-:W-:Y:S01]  /*3ee60*/  IADD3 R107, P1, P3, R26, R60, R107 ;  /* 0x0000003c1a6b7210 */ /* 0x000fe20007b3e06b */
[----:B------:R-:W-:Y:S02]  /*3ee70*/  IMAD.X R59, RZ, RZ, RZ, P6 ;  /* 0x000000ffff3b7224 */ /* 0x000fe400030e06ff */
[----:B------:R-:W-:Y:S01]  /*3ee80*/  IMAD.WIDE.U32 R38, R72, R74, RZ ;  /* 0x0000004a48267225 */ /* 0x000fe200078e00ff */
[----:B------:R-:W-:Y:S02]  /*3ee90*/  IADD3.X R108, PT, PT, R101, R61, RZ, P1, P3 ;  /* 0x0000003d656c7210 */ /* 0x000fe40000fe64ff */
[----:B------:R-:W-:Y:S01]  /*3eea0*/  ISETP.GE.U32.AND.EX P4, PT, R104, R105, PT, P4 ;  /* 0x000000696800720c */ /* 0x000fe20003f86140 */
[----:B------:R-:W-:-:S03]  /*3eeb0*/  IMAD.WIDE.U32 R40, P6, R72, R73, R40 ;  /* 0x0000004948287225 */ /* 0x000fc600078c0028 */
[----:B------:R-:W-:Y:S01]  /*3eec0*/  SEL R105, RZ, 0x1, P4 ;  /* 0x00000001ff697807 */ /* 0x000fe20002000000 */
[----:B------:R-:W-:Y:S01]  /*3eed0*/  IMAD.WIDE.U32 R56, R24, R68, RZ ;  /* 0x0000004418387225 */ /* 0x000fe200078e00ff */
[----:B------:R-:W-:-:S03]  /*3eee0*/  IADD3 R40, P1, PT, R39, R40, RZ ;  /* 0x0000002827287210 */ /* 0x000fc60007f3e0ff */
[----:B------:R-:W-:Y:S01]  /*3eef0*/  IMAD.WIDE.U32 R60, P3, R24, R69, R82 ;  /* 0x00000045183c7225 */ /* 0x000fe20007860052 */
[----:B------:R-:W-:-:S03]  /*3ef00*/  LOP3.LUT R39, RZ, R56, RZ, 0x33, !PT ;  /* 0x00000038ff277212 */ /* 0x000fc600078e33ff */
[----:B------:R-:W-:Y:S01]  /*3ef10*/  IMAD.WIDE.U32.X R58, R55, R81, R58, P2 ;  /* 0x00000051373a7225 */ /* 0x000fe200010e043a */
[----:B------:R-:W-:Y:S02]  /*3ef20*/  IADD3 R111, P2, PT, R107, R38, RZ ;  /* 0x000000266b6f7210 */ /* 0x000fe40007f5e0ff */
[----:B------:R-:W-:Y:S01]  /*3ef30*/  IADD3 R42, P4, PT, R57, R60, RZ ;  /* 0x0000003c392a7210 */ /* 0x000fe20007f9e0ff */
[----:B------:R-:W-:Y:S01]  /*3ef40*/  IMAD.X R57, RZ, RZ, RZ, P3 ;  /* 0x000000ffff397224 */ /* 0x000fe200018e06ff */
[----:B------:R-:W-:Y:S01]  /*3ef50*/  ISETP.GT.U32.AND P3, PT, R44, R39, PT ;  /* 0x000000272c00720c */ /* 0x000fe20003f64070 */
[----:B------:R-:W-:Y:S01]  /*3ef60*/  IMAD.X R109, R40, 0x1, R108, P2 ;  /* 0x00000001286d7824 */ /* 0x000fe200010e066c */
[----:B------:R-:W-:Y:S01]  /*3ef70*/  IADD3 R110, P2, PT, R111, R110, RZ ;  /* 0x0000006e6f6e7210 */ /* 0x000fe20007f5e0ff */
[----:B------:R-:W-:Y:S01]  /*3ef80*/  IMAD.MOV.U32 R56, RZ, RZ, R61 ;  /* 0x000000ffff387224 */ /* 0x000fe200078e003d */
[----:B------:R-:W-:Y:S01]  /*3ef90*/  LOP3.LUT R42, RZ, R42, RZ, 0x33, !PT ;  /* 0x0000002aff2a7212 */ /* 0x000fe200078e33ff */
[----:B------:R-:W-:-:S03]  /*3efa0*/  IMAD.WIDE.U32 R44, R81, R79, RZ ;  /* 0x0000004f512c7225 */ /* 0x000fc600078e00ff */
[----:B------:R-:W-:Y:S01]  /*3efb0*/  ISETP.GT.U32.AND.EX P3, PT, R99, R42, PT, P3 ;  /* 0x0000002a6300720c */ /* 0x000fe20003f64130 */
[----:B------:R-:W-:Y:S01]  /*3efc0*/  IMAD.WIDE.U32.X R56, R97, R69, R56, P4 ;  /* 0x0000004561387225 */ /* 0x000fe200020e0438 */
[----:B------:R-:W-:Y:S02]  /*3efd0*/  IADD3 R113, P4, PT, R110, R38, RZ ;  /* 0x000000266e717210 */ /* 0x000fe40007f9e0ff */
[----:B------:R-:W-:Y:S01]  /*3efe0*/  SEL R39, RZ, 0x1, !P3 ;  /* 0x00000001ff277807 */ /* 0x000fe20005800000 */
[----:B------:R-:W-:Y:S02]  /*3eff0*/  IMAD.X R112, R109, 0x1, R112, P2 ;  /* 0x000000016d707824 */ /* 0x000fe400010e0670 */
[----:B------:R-:W-:-:S04]  /*3f000*/  IMAD.WIDE.U32 R60, P2, R80, R98, R44 ;  /* 0x00000062503c7225 */ /* 0x000fc8000784002c */
[----:B------:R-:W-:Y:S01]  /*3f010*/  IMAD.X R115, R112, 0x1, R40, P4 ;  /* 0x0000000170737824 */ /* 0x000fe200020e0628 */
[----:B------:R-:W-:Y:S01]  /*3f020*/  IADD3 R105, P3, P4, R113, R58, R105 ;  /* 0x0000003a71697210 */ /* 0x000fe20007c7e069 */
[----:B------:R-:W-:-:S03]  /*3f030*/  IMAD.WIDE.U32 R44, R98, R79, RZ ;  /* 0x0000004f622c7225 */ /* 0x000fc600078e00ff */
[----:B------:R-:W-:Y:S01]  /*3f040*/  IADD3.X R106, PT, PT, R115, R59, RZ, P3, P4 ;  /* 0x0000003b736a7210 */ /* 0x000fe20001fe84ff */
[----:B------:R-:W-:Y:S01]  /*3f050*/  IMAD.WIDE.U32 R98, R97, R66, RZ ;  /* 0x0000004261627225 */ /* 0x000fe200078e00ff */
[----:B------:R-:W-:Y:S02]  /*3f060*/  IADD3 RZ, P4, PT, R45, R60, RZ ;  /* 0x0000003c2dff7210 */ /* 0x000fe40007f9e0ff */
[----:B------:R-:W-:Y:S01]  /*3f070*/  IADD3 R60, P3, PT, R39, R56, RZ ;  /* 0x00000038273c7210 */ /* 0x000fe20007f7e0ff */
[----:B------:R-:W-:Y:S02]  /*3f080*/  IMAD.X R45, RZ, RZ, RZ, P2 ;  /* 0x000000ffff2d7224 */ /* 0x000fe400010e06ff */
[----:B------:R-:W-:-:S04]  /*3f090*/  IMAD.WIDE.U32 R82, R24, R66, RZ ;  /* 0x0000004218527225 */ /* 0x000fc800078e00ff */
[----:B------:R-:W-:-:S04]  /*3f0a0*/  IMAD.WIDE.U32 R58, P2, R24, R67, R98 ;  /* 0x00000043183a7225 */ /* 0x000fc80007840062 */
[----:B------:R-:W-:Y:S01]  /*3f0b0*/  IMAD.X R98, RZ, RZ, R57, P3 ;  /* 0x000000ffff627224 */ /* 0x000fe200018e0639 */
[----:B------:R-:W-:Y:S01]  /*3f0c0*/  IADD3 R87, P3, PT, R87, R82, RZ ;  /* 0x0000005257577210 */ /* 0x000fe20007f7e0ff */
[----:B------:R-:W-:Y:S01]  /*3f0d0*/  IMAD.X R57, RZ, RZ, RZ, P5 ;  /* 0x000000ffff397224 */ /* 0x000fe200028e06ff */
[----:B------:R-:W-:Y:S01]  /*3f0e0*/  IADD3 R42, P5, PT, R83, R58, RZ ;  /* 0x0000003a532a7210 */ /* 0x000fe20007fbe0ff */
[----:B------:R-:W-:Y:S02]  /*3f0f0*/  IMAD.MOV.U32 R44, RZ, RZ, R61 ;  /* 0x000000ffff2c7224 */ /* 0x000fe400078e003d */
[----:B------:R-:W-:Y:S01]  /*3f100*/  IMAD.X R61, RZ, RZ, RZ, P2 ;  /* 0x000000ffff3d7224 */ /* 0x000fe200010e06ff */
[C---:B------:R-:W-:Y:S01]  /*3f110*/  IADD3 R83, P2, PT, R87.reuse, R60, RZ ;  /* 0x0000003c57537210 */ /* 0x040fe20007f5e0ff */
[----:B------:R-:W-:Y:S01]  /*3f120*/  IMAD.X R39, R42, 0x1, R85, P3 ;  /* 0x000000012a277824 */ /* 0x000fe200018e0655 */
[----:B------:R-:W-:Y:S01]  /*3f130*/  ISETP.GE.U32.AND P3, PT, R87, R82, PT ;  /* 0x000000525700720c */ /* 0x000fe20003f66070 */
[----:B------:R-:W-:-:S03]  /*3f140*/  IMAD.WIDE.U32.X R44, R80, R81, R44, P4 ;  /* 0x00000051502c7225 */ /* 0x000fc600020e042c */
[C---:B------:R-:W-:Y:S01]  /*3f150*/  ISETP.GE.U32.AND.EX P3, PT, R39.reuse, R42, PT, P3 ;  /* 0x0000002a2700720c */ /* 0x040fe20003f66130 */
[----:B------:R-:W-:Y:S01]  /*3f160*/  IMAD.X R85, R39, 0x1, R98, P2 ;  /* 0x0000000127557824 */ /* 0x000fe200010e0662 */
[----:B------:R-:W-:Y:S01]  /*3f170*/  ISETP.GE.U32.AND P2, PT, R83, R60, PT ;  /* 0x0000003c5300720c */ /* 0x000fe20003f46070 */
[----:B------:R-:W-:Y:S01]  /*3f180*/  IMAD.MOV.U32 R60, RZ, RZ, R59 ;  /* 0x000000ffff3c7224 */ /* 0x000fe200078e003b */
[----:B------:R-:W-:Y:S01]  /*3f190*/  SEL R82, RZ, 0x1, P3 ;  /* 0x00000001ff527807 */ /* 0x000fe20001800000 */
[----:B------:R-:W-:Y:S01]  /*3f1a0*/  IMAD.WIDE.U32 R58, R73, R72, RZ ;  /* 0x00000048493a7225 */ /* 0x000fe200078e00ff */
[----:B------:R-:W-:Y:S02]  /*3f1b0*/  ISETP.GE.U32.AND.EX P2, PT, R85, R98, PT, P2 ;  /* 0x000000625500720c */ /* 0x000fe40003f46120 */
[----:B------:R-:W-:Y:S01]  /*3f1c0*/  ISETP.GE.U32.AND P3, PT, R107, R26, PT ;  /* 0x0000001a6b00720c */ /* 0x000fe20003f66070 */
[----:B------:R-:W-:Y:S01]  /*3f1d0*/  IMAD.WIDE.U32.X R60, R97, R67, R60, P5 ;  /* 0x00000043613c7225 */ /* 0x000fe200028e043c */
[----:B------:R-:W-:-:S02]  /*3f1e0*/  SEL R39, RZ, 0x1, P2 ;  /* 0x00000001ff277807 */ /* 0x000fc40001000000 */
[----:B------:R-:W-:Y:S01]  /*3f1f0*/  ISETP.GE.U32.AND.EX P3, PT, R108, R101, PT, P3 ;  /* 0x000000656c00720c */ /* 0x000fe20003f66130 */
[----:B------:R-:W-:Y:S01]  /*3f200*/  IMAD.MOV.U32 R56, RZ, RZ, R43 ;  /* 0x000000ffff387224 */ /* 0x000fe200078e002b */
[----:B------:R-:W-:Y:S01]  /*3f210*/  IADD3 R82, P4, P5, R39, R60, R82 ;  /* 0x0000003c27527210 */ /* 0x000fe20007d9e052 */
[----:B------:R-:W-:Y:S01]  /*3f220*/  IMAD.X R39, RZ, RZ, RZ, P6 ;  /* 0x000000ffff277224 */ /* 0x000fe200030e06ff */
[----:B------:R-:W-:Y:S01]  /*3f230*/  ISETP.NE.U32.AND P6, PT, R96, RZ, PT ;  /* 0x000000ff6000720c */ /* 0x000fe20003fc5070 */
[----:B------:R-:W-:-:S03]  /*3f240*/  IMAD.WIDE.U32 R42, R74, R72, RZ ;  /* 0x000000484a2a7225 */ /* 0x000fc600078e00ff */
[----:B------:R-:W-:Y:S01]  /*3f250*/  ISETP.NE.AND.EX P6, PT, R86, RZ, PT, P6 ;  /* 0x000000ff5600720c */ /* 0x000fe20003fc5360 */
[----:B------:R-:W-:-:S04]  /*3f260*/  IMAD.WIDE.U32 R58, P2, R55, R74, R58 ;  /* 0x0000004a373a7225 */ /* 0x000fc8000784003a */
[----:B------:R-:W-:Y:S01]  /*3f270*/  IMAD.WIDE.U32.X R56, R80, R81, R56, P0 ;  /* 0x0000005150387225 */ /* 0x000fe200000e0438 */
[----:B------:R-:W-:Y:S02]  /*3f280*/  IADD3 RZ, P0, PT, R43, R58, RZ ;  /* 0x0000003a2bff7210 */ /* 0x000fe40007f1e0ff */
[----:B------:R-:W-:Y:S01]  /*3f290*/  IADD3.X R81, PT, PT, RZ, R61, RZ, P4, P5 ;  /* 0x0000003dff517210 */ /* 0x000fe200027ea4ff */
[----:B------:R-:W-:Y:S01]  /*3f2a0*/  IMAD.X R43, RZ, RZ, RZ, P2 ;  /* 0x000000ffff2b7224 */ /* 0x000fe200010e06ff */
[-C--:B------:R-:W-:Y:S01]  /*3f2b0*/  ISETP.GE.U32.AND P4, PT, R111, R38.reuse, PT ;  /* 0x000000266f00720c */ /* 0x080fe20003f86070 */
[----:B------:R-:W-:Y:S01]  /*3f2c0*/  IMAD.MOV.U32 R42, RZ, RZ, R59 ;  /* 0x000000ffff2a7224 */ /* 0x000fe200078e003b */
[----:B------:R-:W-:Y:S01]  /*3f2d0*/  ISETP.GE.U32.AND P2, PT, R113, R38, PT ;  /* 0x000000267100720c */ /* 0x000fe20003f46070 */
[----:B------:R-:W-:Y:S01]  /*3f2e0*/  IMAD.MOV.U32 R38, RZ, RZ, R41 ;  /* 0x000000ffff267224 */ /* 0x000fe200078e0029 */
[----:B------:R-:W-:Y:S01]  /*3f2f0*/  ISETP.GE.U32.AND P5, PT, R110, R111, PT ;  /* 0x0000006f6e00720c */ /* 0x000fe20003fa6070 */
        /* <DEDUP_REMOVED lines=10> */
.L_x_262:
[----:B------:R-:W-:Y:S01]  /*3f3a0*/  ISETP.GE.U32.AND.EX P4, PT, R109, R40, PT, P4 ;  /* 0x000000286d00720c */ /* 0x000fe20003f86140 */
[----:B------:R-:W-:Y:S01]  /*3f3b0*/  IMAD.WIDE.U32.X R42, R55, R73, R42, P0 ;  /* 0x00000049372a7225 */ /* 0x000fe200000e042a */
[----:B------:R-:W-:Y:S02]  /*3f3c0*/  ISETP.GE.U32.AND.EX P5, PT, R112, R109, PT, P5 ;  /* 0x0000006d7000720c */ /* 0x000fe40003fa6150 */
[----:B------:R-:W-:Y:S01]  /*3f3d0*/  IADD3 R49, P6, PT, R49, R20, RZ ;  /* 0x0000001431317210 */ /* 0x000fe20007fde0ff */
[----:B------:R-:W-:Y:S01]  /*3f3e0*/  IMAD.WIDE.U32.X R38, R55, R73, R38, P1 ;  /* 0x0000004937267225 */ /* 0x000fe200008e0426 */
[----:B------:R-:W-:Y:S02]  /*3f3f0*/  SEL R98, RZ, 0x1, P4 ;  /* 0x00000001ff627807 */ /* 0x000fe40002000000 */
[----:B------:R-:W-:Y:S01]  /*3f400*/  SEL R21, RZ, 0x1, P5 ;  /* 0x00000001ff157807 */ /* 0x000fe20002800000 */
[----:B------:R-:W-:Y:S01]  /*3f410*/  IMAD.X R47, R47, 0x1, R84, P6 ;  /* 0x000000012f2f7824 */ /* 0x000fe200030e0654 */
[----:B------:R-:W-:Y:S01]  /*3f420*/  ISETP.GE.U32.AND P4, PT, R105, R113, PT ;  /* 0x000000716900720c */ /* 0x000fe20003f86070 */
[----:B------:R-:W-:Y:S01]  /*3f430*/  IMAD.WIDE.U32 R58, R97, R64, RZ ;  /* 0x00000040613a7225 */ /* 0x000fe200078e00ff */
[----:B------:R-:W-:-:S02]  /*3f440*/  ISETP.GE.U32.AND P5, PT, R49, R20, PT ;  /* 0x000000143100720c */ /* 0x000fc40003fa6070 */
[----:B------:R-:W-:Y:S01]  /*3f450*/  IADD3 R49, P0, PT, R49, R100, RZ ;  /* 0x0000006431317210 */ /* 0x000fe20007f1e0ff */
[----:B------:R-:W-:Y:S01]  /*3f460*/  IMAD.WIDE.U32 R60, R80, R74, RZ ;  /* 0x0000004a503c7225 */ /* 0x000fe200078e00ff */
[----:B------:R-:W-:Y:S02]  /*3f470*/  ISETP.GE.U32.AND.EX P2, PT, R115, R40, PT, P2 ;  /* 0x000000287300720c */ /* 0x000fe40003f46120 */
[----:B------:R-:W-:Y:S01]  /*3f480*/  ISETP.GE.U32.AND.EX P4, PT, R106, R115, PT, P4 ;  /* 0x000000736a00720c */ /* 0x000fe20003f86140 */
[----:B------:R-:W-:Y:S01]  /*3f490*/  IMAD.WIDE.U32 R40, R24, R64, RZ ;  /* 0x0000004018287225 */ /* 0x000fe200078e00ff */
[----:B------:R-:W-:Y:S02]  /*3f4a0*/  IADD3 R98, P6, P1, R21, R42, R98 ;  /* 0x0000002a15627210 */ /* 0x000fe400079de062 */
[----:B------:R-:W-:Y:S01]  /*3f4b0*/  SEL R86, RZ, 0x1, P2 ;  /* 0x00000001ff567807 */ /* 0x000fe20001000000 */
[----:B------:R-:W-:Y:S01]  /*3f4c0*/  IMAD.X R42, R47, 0x1, R102, P0 ;  /* 0x000000012f2a7824 */ /* 0x000fe200000e0666 */
[----:B------:R-:W-:-:S02]  /*3f4d0*/  ISETP.GE.U32.AND P2, PT, R49, R100, PT ;  /* 0x000000643100720c */ /* 0x000fc40003f46070 */
[----:B------:R-:W-:Y:S02]  /*3f4e0*/  SEL R21, RZ, 0x1, P4 ;  /* 0x00000001ff157807 */ /* 0x000fe40002000000 */
[----:B------:R-:W-:Y:S02]  /*3f4f0*/  ISETP.GE.U32.AND.EX P5, PT, R47, R84, PT, P5 ;  /* 0x000000542f00720c */ /* 0x000fe40003fa6150 */
[----:B------:R-:W-:Y:S02]  /*3f500*/  IADD3.X R87, PT, PT, RZ, R43, RZ, P6, P1 ;  /* 0x0000002bff577210 */ /* 0x000fe400037e24ff */
[----:B------:R-:W-:Y:S02]  /*3f510*/  ISETP.GE.U32.AND.EX P2, PT, R42, R102, PT, P2 ;  /* 0x000000662a00720c */ /* 0x000fe40003f46120 */
[----:B------:R-:W-:Y:S02]  /*3f520*/  IADD3 R86, P0, P1, R21, R38, R86 ;  /* 0x0000002615567210 */ /* 0x000fe4000791e056 */
[----:B------:R-:W-:-:S02]  /*3f530*/  SEL R20, RZ, 0x1, P5 ;  /* 0x00000001ff147807 */ /* 0x000fc40002800000 */
[----:B------:R-:W-:Y:S02]  /*3f540*/  SEL R107, RZ, 0x1, P2 ;  /* 0x00000001ff6b7807 */ /* 0x000fe40001000000 */
[----:B------:R-:W-:Y:S01]  /*3f550*/  IADD3.X R96, PT, PT, RZ, R39, RZ, P0, P1 ;  /* 0x00000027ff607210 */ /* 0x000fe200007e24ff */
[----:B------:R-:W-:Y:S01]  /*3f560*/  IMAD.WIDE.U32 R58, P0, R24, R65, R58 ;  /* 0x00000041183a7225 */ /* 0x000fe2000780003a */
[----:B------:R-:W-:Y:S02]  /*3f570*/  IADD3 R107, P5, P6, R107, R22, R20 ;  /* 0x000000166b6b7210 */ /* 0x000fe40007ebe014 */
[----:B------:R-:W-:Y:S01]  /*3f580*/  IADD3 R103, P2, PT, R103, R40, RZ ;  /* 0x0000002867677210 */ /* 0x000fe20007f5e0ff */
[----:B------:R-:W-:Y:S01]  /*3f590*/  IMAD.WIDE.U32 R20, R79, R74, RZ ;  /* 0x0000004a4f147225 */ /* 0x000fe200078e00ff */
[----:B------:R-:W-:Y:S02]  /*3f5a0*/  IADD3 R25, P1, PT, R41, R58, RZ ;  /* 0x0000003a29197210 */ /* 0x000fe40007f3e0ff */
[----:B------:R-:W-:Y:S01]  /*3f5b0*/  IADD3.X R109, PT, PT, RZ, R23, RZ, P5, P6 ;  /* 0x00000017ff6d7210 */ /* 0x000fe20002fec4ff */
[----:B------:R-:W-:Y:S01]  /*3f5c0*/  IMAD.WIDE.U32 R38, P4, R79, R73, R60 ;  /* 0x000000494f267225 */ /* 0x000fe2000788003c */
[----:B------:R-:W-:-:S02]  /*3f5d0*/  SEL R61, RZ, 0x1, P3 ;  /* 0x00000001ff3d7807 */ /* 0x000fc40001800000 */
[----:B------:R-:W-:Y:S01]  /*3f5e0*/  LOP3.LUT R2, R2, 0xfffffffd, RZ, 0xc0, !PT ;  /* 0xfffffffd02027812 */ /* 0x000fe200078ec0ff */
[----:B------:R-:W-:Y:S01]  /*3f5f0*/  IMAD.X R41, RZ, RZ, RZ, P0 ;  /* 0x000000ffff297224 */ /* 0x000fe200000e06ff */
[----:B------:R-:W-:Y:S01]  /*3f600*/  IADD3 R43, P0, PT, R21, R38, RZ ;  /* 0x00000026152b7210 */ /* 0x000fe20007f1e0ff */
[----:B------:R-:W-:Y:S01]  /*3f610*/  IMAD.WIDE.U32 R22, R55, R72, RZ ;  /* 0x0000004837167225 */ /* 0x000fe200078e00ff */
[----:B------:R-:W-:-:S03]  /*3f620*/  IADD3 R21, P5, PT, R103, R82, RZ ;  /* 0x0000005267157210 */ /* 0x000fc60007fbe0ff */
[----:B------:R-:W-:Y:S01]  /*3f630*/  IMAD.X R104, R25, 0x1, R104, P2 ;  /* 0x0000000119687824 */ /* 0x000fe200010e0668 */
[----:B------:R-:W-:Y:S02]  /*3f640*/  IADD3 R61, P2, P3, R20, R44, R61 ;  /* 0x0000002c143d7210 */ /* 0x000fe40007b5e03d */
[----:B------:R-:W-:Y:S01]  /*3f650*/  @P4 LOP3.LUT R2, R2, 0x2, RZ, 0xfc, !PT ;  /* 0x0000000202024812 */ /* 0x000fe200078efcff */
[----:B------:R-:W-:Y:S01]  /*3f660*/  IMAD.X R38, R104, 0x1, R81, P5 ;  /* 0x0000000168267824 */ /* 0x000fe200028e0651 */
[----:B------:R-:W-:Y:S01]  /*3f670*/  IADD3.X R58, PT, PT, R43, R45, RZ, P2, P3 ;  /* 0x0000002d2b3a7210 */ /* 0x000fe200017e64ff */
[----:B------:R-:W-:Y:S01]  /*3f680*/  IMAD.WIDE.U32 R22, P5, R72, R55, R22 ;  /* 0x0000003748167225 */ /* 0x000fe200078a0016 */
[----:B------:R-:W-:Y:S02]  /*3f690*/  IADD3 R105, P3, PT, R105, R26, RZ ;  /* 0x0000001a69697210 */ /* 0x000fe40007f7e0ff */
[----:B------:R-:W-:Y:S01]  /*3f6a0*/  ISETP.GE.U32.AND P2, PT, R21, R82, PT ;  /* 0x000000521500720c */ /* 0x000fe20003f46070 */
[----:B------:R-:W-:Y:S01]  /*3f6b0*/  IMAD.WIDE.U32 R44, R97, R62, RZ ;  /* 0x0000003e612c7225 */ /* 0x000fe200078e00ff */
[----:B------:R-:W-:-:S02]  /*3f6c0*/  LOP3.LUT R2, R2, 0xfffffffe, RZ, 0xc0, !PT ;  /* 0xfffffffe02027812 */ /* 0x000fc400078ec0ff */
[----:B------:R-:W-:Y:S01]  /*3f6d0*/  ISETP.GE.U32.AND P4, PT, R103, R40, PT ;  /* 0x000000286700720c */ /* 0x000fe20003f86070 */
[----:B------:R-:W-:Y:S01]  /*3f6e0*/  IMAD.X R106, R106, 0x1, R101, P3 ;  /* 0x000000016a6a7824 */ /* 0x000fe200018e0665 */
[----:B------:R-:W-:Y:S01]  /*3f6f0*/  ISETP.GE.U32.AND P3, PT, R105, R26, PT ;  /* 0x0000001a6900720c */ /* 0x000fe20003f66070 */
[----:B------:R-:W-:Y:S01]  /*3f700*/  IMAD.MOV.U32 R40, RZ, RZ, R59 ;  /* 0x000000ffff287224 */ /* 0x000fe200078e003b */
[----:B------:R-:W-:Y:S01]  /*3f710*/  ISETP.GE.U32.AND.EX P2, PT, R38, R81, PT, P2 ;  /* 0x000000512600720c */ /* 0x000fe20003f46120 */
[----:B------:R-:W-:Y:S01]  /*3f720*/  IMAD.WIDE.U32 R26, R72, R72, RZ ;  /* 0x00000048481a7225 */ /* 0x000fe200078e00ff */
[----:B------:R-:W-:Y:S02]  /*3f730*/  @P5 LOP3.LUT R2, R2, 0x1, RZ, 0xfc, !PT ;  /* 0x0000000102025812 */ /* 0x000fe400078efcff */
[----:B------:R-:W-:Y:S01]  /*3f740*/  IADD3 R84, P5, PT, R61, R98, RZ ;  /* 0x000000623d547210 */ /* 0x000fe20007fbe0ff */
[----:B------:R-:W-:Y:S01]  /*3f750*/  IMAD.WIDE.U32.X R40, R97, R65, R40, P1 ;  /* 0x0000004161287225 */ /* 0x000fe200008e0428 */
[----:B------:R-:W-:-:S02]  /*3f760*/  ISETP.GE.U32.AND.EX P4, PT, R104, R25, PT, P4 ;  /* 0x000000196800720c */ /* 0x000fc40003f86140 */
[----:B------:R-:W-:Y:S01]  /*3f770*/  SEL R47, RZ, 0x1, P2 ;  /* 0x00000001ff2f7807 */ /* 0x000fe20001000000 */
[----:B------:R-:W-:Y:S01]  /*3f780*/  IMAD.X R59, R58, 0x1, R87, P5 ;  /* 0x000000013a3b7824 */ /* 0x000fe200028e0657 */
[----:B------:R-:W-:Y:S02]  /*3f790*/  IADD3 R22, P1, PT, R27, R22, RZ ;  /* 0x000000161b167210 */ /* 0x000fe40007f3e0ff */
[----:B------:R-:W-:Y:S02]  /*3f7a0*/  IADD3 R99, P2, PT, R84, R26, RZ ;  /* 0x0000001a54637210 */ /* 0x000fe40007f5e0ff */
[----:B------:R-:W-:Y:S02]  /*3f7b0*/  SEL R25, RZ, 0x1, P4 ;  /* 0x00000001ff197807 */ /* 0x000fe40002000000 */
[----:B------:R-:W-:Y:S01]  /*3f7c0*/  ISETP.GE.U32.AND.EX P4, PT, R106, R101, PT, P3 ;  /* 0x000000656a00720c */ /* 0x000fe20003f86130 */
[----:B------:R-:W-:Y:S01]  /*3f7d0*/  IMAD.X R101, R22, 0x1, R59, P2 ;  /* 0x0000000116657824 */ /* 0x000fe200010e063b */
[----:B------:R-:W-:-:S02]  /*3f7e0*/  IADD3 R60, P3, PT, R99, R86, RZ ;  /* 0x00000056633c7210 */ /* 0x000fc40007f7e0ff */
[----:B------:R-:W-:Y:S02]  /*3f7f0*/  SEL R27, RZ, 0x1, P4 ;  /* 0x00000001ff1b7807 */ /* 0x000fe40002000000 */
[----:B------:R-:W-:Y:S01]  /*3f800*/  IADD3 R47, P2, P4, R47, R40, R25 ;  /* 0x000000282f2f7210 */ /* 0x000fe20007c5e019 */
[----:B------:R-:W-:Y:S01]  /*3f810*/  IMAD.X R82, R101, 0x1, R96, P3 ;  /* 0x0000000165527824 */ /* 0x000fe200018e0660 */
[----:B------:R-:W-:Y:S02]  /*3f820*/  IADD3 R87, P3, PT, R60, R20, RZ ;  /* 0x000000143c577210 */ /* 0x000fe40007f7e0ff */
[----:B------:R-:W-:Y:S01]  /*3f830*/  IADD3.X R86, PT, PT, RZ, R41, RZ, P2, P4 ;  /* 0x00000029ff567210 */ /* 0x000fe200017e84ff */
[----:B------:R-:W-:Y:S01]  /*3f840*/  IMAD.WIDE.U32 R40, R24, R62, RZ ;  /* 0x0000003e18287225 */ /* 0x000fe200078e00ff */
[----:B------:R-:W-:-:S03]  /*3f850*/  IADD3 R27, P2, P4, R87, R56, R27 ;  /* 0x00000038571b7210 */ /* 0x000fc60007c5e01b */
[----:B------:R-:W-:Y:S01]  /*3f860*/  IMAD.X R81, R82, 0x1, R43, P3 ;  /* 0x0000000152517824 */ /* 0x000fe200018e062b */
[----:B------:R-:W-:-:S04]  /*3f870*/  ISETP.NE.U32.AND P3, PT, R77, R66, PT ;  /* 0x000000424d00720c */ /* 0x000fc80003f65070 */
[----:B------:R-:W-:Y:S02]  /*3f880*/  IADD3.X R56, PT, PT, R81, R57, RZ, P2, P4 ;  /* 0x0000003951387210 */ /* 0x000fe400017e84ff */
[----:B------:R-:W-:Y:S02]  /*3f890*/  IADD3 R103, P4, PT, R50, R107, RZ ;  /* 0x0000006b32677210 */ /* 0x000fe40007f9e0ff */
[----:B------:R-:W-:Y:S02]  /*3f8a0*/  ISETP.LT.U32.AND P2, PT, R75, R68, PT ;  /* 0x000000444b00720c */ /* 0x000fe40003f41070 */
[----:B------:R-:W-:Y:S01]  /*3f8b0*/  ISETP.NE.AND.EX P3, PT, R78, R67, PT, P3 ;  /* 0x000000434e00720c */ /* 0x000fe20003f65330 */
[----:B------:R-:W-:Y:S01]  /*3f8c0*/  IMAD.X R54, R54, 0x1, R109, P4 ;  /* 0x0000000136367824 */ /* 0x000fe200020e066d */
[----:B------:R-:W-:Y:S02]  /*3f8d0*/  ISETP.GE.U32.AND P5, PT, R103, R62, PT ;  /* 0x0000003e6700720c */ /* 0x000fe40003fa6070 */
[----:B------:R-:W-:-:S02]  /*3f8e0*/  ISETP.LT.U32.AND P4, PT, R77, R66, PT ;  /* 0x000000424d00720c */ /* 0x000fc40003f81070 */
[----:B------:R-:W-:Y:S02]  /*3f8f0*/  ISETP.LT.U32.AND.EX P2, PT, R76, R69, !P3, P2 ;  /* 0x000000454c00720c */ /* 0x000fe40005f41120 */
[----:B------:R-:W-:Y:S02]  /*3f900*/  ISETP.GE.U32.AND.EX P5, PT, R54, R63, PT, P5 ;  /* 0x0000003f3600720c */ /* 0x000fe40003fa6150 */
[----:B------:R-:W-:Y:S02]  /*3f910*/  ISETP.LT.U32.OR.EX P2, PT, R78, R67, P2, P4 ;  /* 0x000000434e00720c */ /* 0x000fe40001741540 */
[----:B------:R-:W-:-:S04]  /*3f920*/  ISETP.EQ.U32.AND P3, PT, R49, R64, PT ;  /* 0x000000403100720c */ /* 0x000fc80003f62070 */
[----:B------:R-:W-:Y:S02]  /*3f930*/  ISETP.EQ.AND.EX P2, PT, R42, R65, P2, P3 ;  /* 0x000000412a00720c */ /* 0x000fe40001742330 */
[----:B------:R-:W-:-:S03]  /*3f940*/  ISETP.LT.U32.AND P3, PT, R49, R64, PT ;  /* 0x000000403100720c */ /* 0x000fc60003f61070 */
[----:B------:R-:W-:Y:S02]  /*3f950*/  @P5 ISETP.NE.U32.AND P6, PT, R103, R62, PT ;  /* 0x0000003e6700520c */ /* 0x000fe40003fc5070 */
[----:B------:R-:W-:Y:S02]  /*3f960*/  ISETP.LT.U32.OR.EX P3, PT, R42, R65, P2, P3 ;  /* 0x000000412a00720c */ /* 0x000fe40001761530 */
[----:B------:R-:W-:Y:S02]  /*3f970*/  PLOP3.LUT P2, PT, PT, PT, PT, 0x8, 0x80 ;  /* 0x000000000080781c */ /* 0x000fe40003f4e170 */
[-C--:B------:R-:W-:Y:S01]  /*3f980*/  @P5 ISETP.NE.OR.EX P2, PT, R54, R63.reuse, !P3, P6 ;  /* 0x0000003f3600520c */ /* 0x080fe20005f45760 */
[----:B------:R-:W-:-:S03]  /*3f990*/  IMAD.WIDE.U32 R44, P5, R24, R63, R44 ;  /* 0x0000003f182c7225 */ /* 0x000fc600078a002c */
[----:B------:R-:W-:Y:S01]  /*3f9a0*/  SEL R107, R69, RZ, P2 ;  /* 0x000000ff456b7207 */ /* 0x000fe20001000000 */
        /* <DEDUP_REMOVED lines=12> */
[----:B------:R-:W-:Y:S02]  /*3fa70*/  ISETP.GE.U32.AND.EX P5, PT, R45, R86, PT, P5 ;  /* 0x000000562d00720c */ /* 0x000fe40003fa6150 */
[----:B------:R-:W-:Y:S02]  /*3fa80*/  SEL R86, R68, RZ, P2 ;  /* 0x000000ff44567207 */ /* 0x000fe40001000000 */
[----:B------:R-:W-:-:S04]  /*3fa90*/  SEL R41, RZ, 0x1, P5 ;  /* 0x00000001ff297807 */ /* 0x000fc80002800000 */
[----:B------:R-:W-:-:S04]  /*3faa0*/  IADD3 R50, P5, P6, R41, R24, R50 ;  /* 0x0000001829327210 */ /* 0x000fc80007ebe032 */
[----:B------:R-:W-:Y:S02]  /*3fab0*/  IADD3.X R57, PT, PT, RZ, R25, RZ, P5, P6 ;  /* 0x00000019ff397210 */ /* 0x000fe40002fec4ff */
[----:B------:R-:W-:Y:S02]  /*3fac0*/  IADD3 R86, P5, PT, -R86, R75, RZ ;  /* 0x0000004b56567210 */ /* 0x000fe40007fbe1ff */
[----:B------:R-:W-:-:S03]  /*3fad0*/  ISETP.EQ.U32.AND P6, PT, R77, R66, PT ;  /* 0x000000424d00720c */ /* 0x000fc60003fc2070 */
[----:B------:R-:W-:Y:S01]  /*3fae0*/  IMAD.X R107, R76, 0x1, ~R107, P5 ;  /* 0x000000014c6b7824 */ /* 0x000fe200028e0e6b */
[----:B------:R-:W-:-:S04]  /*3faf0*/  ISETP.GE.U32.AND P5, PT, R75, R68, PT ;  /* 0x000000444b00720c */ /* 0x000fc80003fa6070 */
[----:B------:R-:W-:-:S04]  /*3fb00*/  ISETP.GE.U32.AND.EX P5, PT, R76, R69, PT, P5 ;  /* 0x000000454c00720c */ /* 0x000fc80003fa6150 */
[----:B------:R-:W-:Y:S02]  /*3fb10*/  SEL R25, RZ, 0x1, P5 ;  /* 0x00000001ff197807 */ /* 0x000fe40002800000 */
[CC--:B------:R-:W-:Y:S02]  /*3fb20*/  ISETP.EQ.AND.EX P6, PT, R78.reuse, R67.reuse, !P5, P6 ;  /* 0x000000434e00720c */ /* 0x0c0fe40006fc2360 */
[----:B------:R-:W-:Y:S02]  /*3fb30*/  IADD3 R40, P5, PT, R25, R66, RZ ;  /* 0x0000004219287210 */ /* 0x000fe40007fbe0ff */
[----:B------:R-:W-:Y:S02]  /*3fb40*/  ISETP.LT.U32.OR.EX P6, PT, R78, R67, P6, P4 ;  /* 0x000000434e00720c */ /* 0x000fe400037c1540 */
[----:B------:R-:W-:Y:S01]  /*3fb50*/  SEL R40, R40, RZ, P2 ;  /* 0x000000ff28287207 */ /* 0x000fe20001000000 */
[----:B------:R-:W-:Y:S01]  /*3fb60*/  IMAD.X R47, RZ, RZ, R67, P5 ;  /* 0x000000ffff2f7224 */ /* 0x000fe200028e0643 */
[----:B------:R-:W-:-:S02]  /*3fb70*/  SEL R25, RZ, 0x1, !P6 ;  /* 0x00000001ff197807 */ /* 0x000fc40007000000 */
[----:B------:R-:W-:Y:S02]  /*3fb80*/  IADD3 R40, P4, PT, -R40, R77, RZ ;  /* 0x0000004d28287210 */ /* 0x000fe40007f9e1ff */
[----:B------:R-:W-:Y:S02]  /*3fb90*/  SEL R47, R47, RZ, P2 ;  /* 0x000000ff2f2f7207 */ /* 0x000fe40001000000 */
[C---:B------:R-:W-:Y:S02]  /*3fba0*/  LOP3.LUT P5, RZ, R2.reuse, 0x1, RZ, 0xc0, !PT ;  /* 0x0000000102ff7812 */ /* 0x040fe400078ac0ff */
[----:B------:R-:W-:Y:S01]  /*3fbb0*/  LOP3.LUT P6, RZ, R2, 0x2, RZ, 0xc0, !PT ;  /* 0x0000000202ff7812 */ /* 0x000fe200078cc0ff */
[----:B------:R-:W-:Y:S01]  /*3fbc0*/  IMAD.X R47, R78, 0x1, ~R47, P4 ;  /* 0x000000014e2f7824 */ /* 0x000fe200020e0e2f */
[----:B------:R-:W-:Y:S02]  /*3fbd0*/  IADD3 R76, P4, PT, R25, R64, RZ ;  /* 0x00000040194c7210 */ /* 0x000fe40007f9e0ff */
[----:B------:R-:W-:-:S02]  /*3fbe0*/  SEL R25, RZ, 0x1, !P3 ;  /* 0x00000001ff197807 */ /* 0x000fc40005800000 */
[----:B------:R-:W-:Y:S01]  /*3fbf0*/  SEL R76, R76, RZ, P2 ;  /* 0x000000ff4c4c7207 */ /* 0x000fe20001000000 */
[----:B------:R-:W-:Y:S01]  /*3fc00*/  IMAD.X R77, RZ, RZ, R65, P4 ;  /* 0x000000ffff4d7224 */ /* 0x000fe200020e0641 */
[----:B------:R-:W-:Y:S02]  /*3fc10*/  IADD3 R24, P3, PT, R25, R62, RZ ;  /* 0x0000003e19187210 */ /* 0x000fe40007f7e0ff */
[----:B------:R-:W-:Y:S02]  /*3fc20*/  IADD3 R76, P4, PT, -R76, R49, RZ ;  /* 0x000000314c4c7210 */ /* 0x000fe40007f9e1ff */
[----:B------:R-:W-:Y:S01]  /*3fc30*/  SEL R77, R77, RZ, P2 ;  /* 0x000000ff4d4d7207 */ /* 0x000fe20001000000 */
[----:B------:R-:W-:Y:S01]  /*3fc40*/  IMAD.X R41, RZ, RZ, R63, P3 ;  /* 0x000000ffff297224 */ /* 0x000fe200018e063f */
[----:B------:R-:W-:Y:S02]  /*3fc50*/  SHF.L.W.U32.HI R49, R107, 0x1, R40 ;  /* 0x000000016b317819 */ /* 0x000fe40000010e28 */
[----:B------:R-:W-:Y:S01]  /*3fc60*/  SEL R24, R24, RZ, P2 ;  /* 0x000000ff18187207 */ /* 0x000fe20001000000 */
[----:B------:R-:W-:Y:S01]  /*3fc70*/  IMAD.X R77, R42, 0x1, ~R77, P4 ;  /* 0x000000012a4d7824 */ /* 0x000fe200020e0e4d */
[----:B------:R-:W-:-:S02]  /*3fc80*/  SHF.L.W.U32.HI R42, R40, 0x1, R47 ;  /* 0x00000001282a7819 */ /* 0x000fc40000010e2f */
[CC--:B------:R-:W-:Y:S02]  /*3fc90*/  ISETP.NE.U32.AND P4, PT, R49.reuse, R40.reuse, PT ;  /* 0x000000283100720c */ /* 0x0c0fe40003f85070 */
[----:B------:R-:W-:Y:S02]  /*3fca0*/  ISETP.LT.U32.AND P3, PT, R49, R40, PT ;  /* 0x000000283100720c */ /* 0x000fe40003f61070 */
[----:B------:R-:W-:Y:S02]  /*3fcb0*/  ISETP.NE.AND.EX P4, PT, R42, R47, PT, P4 ;  /* 0x0000002f2a00720c */ /* 0x000fe40003f85340 */
[----:B------:R-:W-:Y:S02]  /*3fcc0*/  SEL R41, R41, RZ, P2 ;  /* 0x000000ff29297207 */ /* 0x000fe40001000000 */
[----:B------:R-:W-:Y:S02]  /*3fcd0*/  ISETP.LT.AND P4, PT, R107, RZ, !P4 ;  /* 0x000000ff6b00720c */ /* 0x000fe40006781270 */
[----:B------:R-:W-:Y:S01]  /*3fce0*/  IADD3 R78, P2, PT, -R24, R103, RZ ;  /* 0x00000067184e7210 */ /* 0x000fe20007f5e1ff */
[----:B------:R-:W-:Y:S01]  /*3fcf0*/  IMAD.WIDE.U32 R24, R73, R79, RZ ;  /* 0x0000004f49187225 */ /* 0x000fe200078e00ff */
[----:B------:R-:W-:-:S03]  /*3fd00*/  ISETP.LT.U32.OR.EX P3, PT, R42, R47, P4, P3 ;  /* 0x0000002f2a00720c */ /* 0x000fc60002761530 */
[----:B------:R-:W-:Y:S01]  /*3fd10*/  IMAD.SHL.U32 R47, R76, 0x2, RZ ;  /* 0x000000024c2f7824 */ /* 0x000fe200078e00ff */
[----:B------:R-:W-:Y:S01]  /*3fd20*/  SEL R40, RZ, 0x1, !P3 ;  /* 0x00000001ff287807 */ /* 0x000fe20005800000 */
[----:B------:R-:W-:Y:S01]  /*3fd30*/  IMAD.X R97, R54, 0x1, ~R41, P2 ;  /* 0x0000000136617824 */ /* 0x000fe200010e0e29 */
[----:B------:R-:W-:Y:S01]  /*3fd40*/  SHF.L.U64.HI R54, R76, 0x1, R77 ;  /* 0x000000014c367819 */ /* 0x000fe2000001024d */
[----:B------:R-:W-:Y:S01]  /*3fd50*/  IMAD.WIDE.U32 R24, P4, R80, R74, R24 ;  /* 0x0000004a50187225 */ /* 0x000fe20007880018 */
[----:B------:R-:W-:-:S03]  /*3fd60*/  LOP3.LUT R47, R47, R40, RZ, 0xfc, !PT ;  /* 0x000000282f2f7212 */ /* 0x000fc600078efcff */
[----:B------:R-:W-:Y:S01]  /*3fd70*/  IMAD.WIDE.U32 R74, R74, R79, RZ ;  /* 0x0000004f4a4a7225 */ /* 0x000fe200078e00ff */
[----:B------:R-:W-:-:S03]  /*3fd80*/  ISETP.EQ.U32.AND P2, PT, R47, R76, PT ;  /* 0x0000004c2f00720c */ /* 0x000fc60003f42070 */
[----:B------:R-:W-:Y:S01]  /*3fd90*/  IMAD.X R41, RZ, RZ, RZ, P4 ;  /* 0x000000ffff297224 */ /* 0x000fe200020e06ff */
[CC--:B------:R-:W-:Y:S01]  /*3fda0*/  ISETP.EQ.AND.EX P2, PT, R54.reuse, R77.reuse, P3, P2 ;  /* 0x0000004d3600720c */ /* 0x0c0fe20001f42320 */
[----:B------:R-:W-:Y:S01]  /*3fdb0*/  IMAD.MOV.U32 R40, RZ, RZ, R25 ;  /* 0x000000ffff287224 */ /* 0x000fe200078e0019 */
[----:B------:R-:W-:Y:S01]  /*3fdc0*/  ISETP.LT.U32.AND P4, PT, R47, R76, PT ;  /* 0x0000004c2f00720c */ /* 0x000fe20003f81070 */
[----:B------:R-:W-:Y:S01]  /*3fdd0*/  IMAD.MOV.U32 R74, RZ, RZ, R23 ;  /* 0x000000ffff4a7224 */ /* 0x000fe200078e0017 */
[----:B------:R-:W-:Y:S01]  /*3fde0*/  IADD3 RZ, P3, PT, R75, R24, RZ ;  /* 0x000000184bff7210 */ /* 0x000fe20007f7e0ff */
[----:B------:R-:W-:Y:S01]  /*3fdf0*/  IMAD.X R75, RZ, RZ, RZ, P5 ;  /* 0x000000ffff4b7224 */ /* 0x000fe200028e06ff */
[----:B------:R-:W-:Y:S02]  /*3fe00*/  ISETP.LT.U32.OR.EX P2, PT, R54, R77, P2, P4 ;  /* 0x0000004d3600720c */ /* 0x000fe40001741540 */
[----:B------:R-:W-:Y:S01]  /*3fe10*/  ISETP.GE.U32.AND P4, PT, R84, R61, PT ;  /* 0x0000003d5400720c */ /* 0x000fe20003f86070 */
[----:B------:R-:W-:Y:S01]  /*3fe20*/  IMAD.WIDE.U32.X R24, R80, R73, R40, P3 ;  /* 0x0000004950187225 */ /* 0x000fe200018e0428 */
[----:B------:R-:W-:-:S02]  /*3fe30*/  ISETP.GE.U32.AND P3, PT, R61, R20, PT ;  /* 0x000000143d00720c */ /* 0x000fc40003f66070 */
[----:B------:R-:W-:Y:S01]  /*3fe40*/  SEL R41, RZ, 0x1, !P2 ;  /* 0x00000001ff297807 */ /* 0x000fe20005000000 */
[----:B------:R-:W-:Y:S01]  /*3fe50*/  IMAD.SHL.U32 R40, R78, 0x2, RZ ;  /* 0x000000024e287824 */ /* 0x000fe200078e00ff */
[----:B------:R-:W-:Y:S01]  /*3fe60*/  ISETP.GE.U32.AND.EX P3, PT, R58, R43, PT, P3 ;  /* 0x0000002b3a00720c */ /* 0x000fe20003f66130 */
[----:B------:R-:W-:Y:S01]  /*3fe70*/  IMAD.WIDE.U32.X R74, R55, R55, R74, P1 ;  /* 0x00000037374a7225 */ /* 0x000fe200008e044a */
[----:B------:R-:W-:Y:S02]  /*3fe80*/  ISETP.GE.U32.AND.EX P4, PT, R59, R58, PT, P4 ;  /* 0x0000003a3b00720c */ /* 0x000fe40003f86140 */
[----:B------:R-:W-:Y:S01]  /*3fe90*/  LOP3.LUT R59, R40, R41, RZ, 0xfc, !PT ;  /* 0x00000029283b7212 */ /* 0x000fe200078efcff */
[----:B------:R-:W-:Y:S01]  /*3fea0*/  IMAD.X R41, RZ, RZ, RZ, P6 ;  /* 0x000000ffff297224 */ /* 0x000fe200030e06ff */
[----:B------:R-:W-:Y:S02]  /*3feb0*/  SEL R40, RZ, 0x1, P3 ;  /* 0x00000001ff287807 */ /* 0x000fe40001800000 */
[----:B------:R-:W-:-:S02]  /*3fec0*/  SHF.L.U64.HI R58, R78, 0x1, R97 ;  /* 0x000000014e3a7819 */ /* 0x000fc40000010261 */
[----:B------:R-:W-:Y:S02]  /*3fed0*/  ISETP.GE.U32.AND P3, PT, R59, R78, PT ;  /* 0x0000004e3b00720c */ /* 0x000fe40003f66070 */
[----:B------:R-:W-:Y:S02]  /*3fee0*/  SEL R103, RZ, 0x1, P4 ;  /* 0x00000001ff677807 */ /* 0x000fe40002000000 */
[----:B------:R-:W-:Y:S02]  /*3fef0*/  ISETP.GE.U32.AND.EX P3, PT, R58, R97, PT, P3 ;  /* 0x000000613a00720c */ /* 0x000fe40003f66130 */
[----:B------:R-:W-:Y:S01]  /*3ff00*/  IADD3 R103, P4, P5, R103, R24, R40 ;  /* 0x0000001867677210 */ /* 0x000fe20007d9e028 */
[----:B------:R-:W-:-:S03]  /*3ff10*/  IMAD.MOV.U32 R40, RZ, RZ, R39 ;  /* 0x000000ffff287224 */ /* 0x000fc600078e0027 */
[----:B------:R-:W-:Y:S01]  /*3ff20*/  IADD3.X R105, PT, PT, RZ, R25, RZ, P4, P5 ;  /* 0x00000019ff697210 */ /* 0x000fe200027ea4ff */
[----:B------:R-:W-:Y:S01]  /*3ff30*/  IMAD.WIDE.U32 R24, R79, R72, RZ ;  /* 0x000000484f187225 */ /* 0x000fe200078e00ff */
[----:B------:R-:W-:Y:S02]  /*3ff40*/  ISETP.GE.U32.AND P4, PT, R99, R26, PT ;  /* 0x0000001a6300720c */ /* 0x000fe40003f86070 */
[----:B------:R-:W-:Y:S01]  /*3ff50*/  ISETP.GE.U32.AND P5, PT, R60, R99, PT ;  /* 0x000000633c00720c */ /* 0x000fe20003fa6070 */
[----:B------:R-:W-:Y:S01]  /*3ff60*/  IMAD.WIDE.U32 R60, R55, R79, RZ ;  /* 0x0000004f373c7225 */ /* 0x000fe200078e00ff */
[----:B------:R-:W-:Y:S02]  /*3ff70*/  ISETP.GE.U32.AND.EX P4, PT, R101, R22, PT, P4 ;  /* 0x000000166500720c */ /* 0x000fe40003f86140 */
[----:B------:R-:W-:Y:S01]  /*3ff80*/  ISETP.GE.U32.AND.EX P5, PT, R82, R101, PT, P5 ;  /* 0x000000655200720c */ /* 0x000fe20003fa6150 */
[----:B------:R-:W-:Y:S01]  /*3ff90*/  IMAD.WIDE.U32 R22, R72, R79, RZ ;  /* 0x0000004f48167225 */ /* 0x000fe200078e00ff */
[----:B------:R-:W-:-:S02]  /*3ffa0*/  @P3 ISETP.EQ.U32.AND P1, PT, R59, R78, PT ;  /* 0x0000004e3b00320c */ /* 0x000fc40003f22070 */
[----:B------:R-:W-:Y:S01]  /*3ffb0*/  SEL R22, RZ, 0x1, P4 ;  /* 0x00000001ff167807 */ /* 0x000fe20002000000 */
[----:B------:R-:W-:Y:S01]  /*3ffc0*/  IMAD.WIDE.U32 R60, P6, R80, R72, R60 ;  /* 0x00000048503c7225 */ /* 0x000fe200078c003c */
[----:B------:R-:W-:Y:S02]  /*3ffd0*/  SEL R77, RZ, 0x1, P5 ;  /* 0x00000001ff4d7807 */ /* 0x000fe40002800000 */
[----:B------:R-:W-:Y:S01]  /*3ffe0*/  PLOP3.LUT P4, PT, PT, PT, PT, 0x80, 0x8 ;  /* 0x000000000008781c */ /* 0x000fe20003f8f070 */
[----:B------:R-:W-:Y:S01]  /*3fff0*/  IMAD.SHL.U32 R99, R86, 0x2, RZ ;  /* 0x0000000256637824 */ /* 0x000fe200078e00ff */
[----:B------:R-:W-:Y:S01]  /*40000*/  @P3 ISETP.EQ.AND.EX P4, PT, R58, R97, P2, P1 ;  /* 0x000000613a00320c */ /* 0x000fe20001782310 */
[C---:B------:R-:W-:Y:S01]  /*40010*/  IMAD.WIDE.U32.X R40, R80.reuse, R73, R40, P0 ;  /* 0x0000004950287225 */ /* 0x040fe200000e0428 */
[----:B------:R-:W-:Y:S02]  /*40020*/  IADD3 R77, P2, P3, R77, R74, R22 ;  /* 0x0000004a4d4d7210 */ /* 0x000fe40007b5e016 */
[----:B------:R-:W-:Y:S01]  /*40030*/  ISETP.NE.U32.AND P1, PT, R49, R66, PT ;  /* 0x000000423100720c */ /* 0x000fe20003f25070 */
[----:B------:R-:W-:Y:S01]  /*40040*/  IMAD.MOV.U32 R74, RZ, RZ, R61 ;  /* 0x000000ffff4a7224 */ /* 0x000fe200078e003d */
[----:B------:R-:W-:Y:S01]  /*40050*/  IADD3 RZ, P5, PT, R23, R60, RZ ;  /* 0x0000003c17ff7210 */ /* 0x000fe20007fbe0ff */
[----:B------:R-:W-:Y:S01]  /*40060*/  IMAD.WIDE.U32 R22, R80, R72, RZ ;  /* 0x0000004850167225 */ /* 0x000fe200078e00ff */
[----:B------:R-:W-:-:S02]  /*40070*/  IADD3.X R97, PT, PT, RZ, R75, RZ, P2, P3 ;  /* 0x0000004bff617210 */ /* 0x000fc400017e64ff */
[----:B------:R-:W-:Y:S01]  /*40080*/  ISETP.NE.AND.EX P3, PT, R42, R67, PT, P1 ;  /* 0x000000432a00720c */ /* 0x000fe20003f65310 */
[----:B------:R-:W-:Y:S01]  /*40090*/  IMAD.X R75, RZ, RZ, RZ, P6 ;  /* 0x000000ffff4b7224 */ /* 0x000fe200030e06ff */
[----:B------:R-:W-:Y:S01]  /*400a0*/  SHF.L.U64.HI R86, R86, 0x1, R107 ;  /* 0x0000000156567819 */ /* 0x000fe2000001026b */
[-C--:B------:R-:W-:Y:S01]  /*400b0*/  IMAD.WIDE.U32 R22, P6, R79, R55.reuse, R22 ;  /* 0x000000374f167225 */ /* 0x080fe200078c0016 */
[----:B------:R-:W-:Y:S02]  /*400c0*/  ISETP.LT.U32.AND P2, PT, R99, R68, PT ;  /* 0x000000446300720c */ /* 0x000fe40003f41070 */
[----:B------:R-:W-:Y:S01]  /*400d0*/  ISETP.GE.U32.AND P1, PT, R87, R20, PT ;  /* 0x000000145700720c */ /* 0x000fe20003f26070 */
[----:B------:R-:W-:Y:S01]  /*400e0*/  IMAD.WIDE.U32.X R60, R80, R55, R74, P5 ;  /* 0x00000037503c7225 */ /* 0x000fe200028e044a */
[----:B------:R-:W-:Y:S02]  /*400f0*/  ISETP.LT.U32.AND.EX P2, PT, R86, R69, !P3, P2 ;  /* 0x000000455600720c */ /* 0x000fe40005f41120 */
[----:B------:R-:W-:Y:S01]  /*40100*/  ISETP.GE.U32.AND.EX P1, PT, R81, R43, PT, P1 ;  /* 0x0000002b5100720c */ /* 0x000fe20003f26110 */
[----:B------:R-:W-:Y:S01]  /*40110*/  IMAD.X R73, RZ, RZ, RZ, P6 ;  /* 0x000000ffff497224 */ /* 0x000fe200030e06ff */
[----:B------:R-:W-:Y:S01]  /*40120*/  ISETP.GE.U32.AND P3, PT, R27, R87, PT ;  /* 0x000000571b00720c */ /* 0x000fe20003f66070 */
[----:B------:R-:W-:Y:S01]  /*40130*/  IMAD.MOV.U32 R72, RZ, RZ, R23 ;  /* 0x000000ffff487224 */ /* 0x000fe200078e0017 */
[----:B------:R-:W-:-:S02]  /*40140*/  SEL R20, RZ, 0x1, P1 ;  /* 0x00000001ff147807 */ /* 0x000fc40000800000 */
[----:B------:R-:W-:Y:S02]  /*40150*/  ISETP.GE.U32.AND.EX P3, PT, R56, R81, PT, P3 ;  /* 0x000000513800720c */ /* 0x000fe40003f66130 */
[----:B------:R-:W-:Y:S02]  /*40160*/  IADD3 R76, P0, PT, R25, R22, RZ ;  /* 0x00000016194c7210 */ /* 0x000fe40007f1e0ff */
[----:B------:R-:W-:Y:S02]  /*40170*/  ISETP.LT.U32.AND P1, PT, R49, R66, PT ;  /* 0x000000423100720c */ /* 0x000fe40003f21070 */
[----:B------:R-:W-:Y:S02]  /*40180*/  IADD3 R22, P5, PT, R103, R24, RZ ;  /* 0x0000001867167210 */ /* 0x000fe40007fbe0ff */
[----:B------:R-:W-:Y:S02]  /*40190*/  ISETP.LT.U32.OR.EX P2, PT, R42, R67, P2, P1 ;  /* 0x000000432a00720c */ /* 0x000fe40001741510 */
[----:B------:R-:W-:Y:S01]  /*401a0*/  ISETP.EQ.U32.AND P6, PT, R47, R64, PT ;  /* 0x000000402f00720c */ /* 0x000fe20003fc2070 */
[----:B------:R-:W-:Y:S01]  /*401b0*/  IMAD.X R26, R76, 0x1, R105, P5 ;  /* 0x000000014c1a7824 */ /* 0x000fe200028e0669 */
[----:B------:R-:W-:-:S02]  /*401c0*/  SEL R25, RZ, 0x1, P3 ;  /* 0x00000001ff197807 */ /* 0x000fc40001800000 */
[----:B------:R-:W-:Y:S02]  /*401d0*/  IADD3 R39, P3, PT, R22, R77, RZ ;  /* 0x0000004d16277210 */ /* 0x000fe40007f7e0ff */
[----:B------:R-:W-:Y:S02]  /*401e0*/  ISETP.EQ.AND.EX P6, PT, R54, R65, P2, P6 ;  /* 0x000000413600720c */ /* 0x000fe400017c2360 */
[----:B------:R-:W-:Y:S01]  /*401f0*/  ISETP.GE.U32.AND P5, PT, R59, R62, PT ;  /* 0x0000003e3b00720c */ /* 0x000fe20003fa6070 */
[----:B------:R-:W-:Y:S01]  /*40200*/  IMAD.X R43, R26, 0x1, R97, P3 ;  /* 0x000000011a2b7824 */ /* 0x000fe200018e0661 */
[----:B------:R-:W-:Y:S02]  /*40210*/  ISETP.GE.U32.AND P2, PT, R22, R24, PT ;  /* 0x000000181600720c */ /* 0x000fe40003f46070 */
[----:B------:R-:W-:Y:S02]  /*40220*/  ISETP.GE.U32.AND P3, PT, R39, R22, PT ;  /* 0x000000162700720c */ /* 0x000fe40003f66070 */
[----:B------:R-:W-:-:S02]  /*40230*/  ISETP.GE.U32.AND.EX P5, PT, R58, R63, PT, P5 ;  /* 0x0000003f3a00720c */ /* 0x000fc40003fa6150 */
[----:B------:R-:W-:Y:S02]  /*40240*/  ISETP.GE.U32.AND.EX P2, PT, R26, R76, PT, P2 ;  /* 0x0000004c1a00720c */ /* 0x000fe40003f46120 */
[----:B------:R-:W-:Y:S02]  /*40250*/  ISETP.GE.U32.AND.EX P3, PT, R43, R26, PT, P3 ;  /* 0x0000001a2b00720c */ /* 0x000fe40003f66130 */
[----:B------:R-:W-:Y:S02]  /*40260*/  SEL R22, RZ, 0x1, P2 ;  /* 0x00000001ff167807 */ /* 0x000fe40001000000 */
[----:B------:R-:W-:Y:S02]  /*40270*/  ISETP.LT.U32.AND P2, PT, R47, R64, PT ;  /* 0x000000402f00720c */ /* 0x000fe40003f41070 */
[----:B------:R-:W-:Y:S02]  /*40280*/  SEL R75, RZ, 0x1, P3 ;  /* 0x00000001ff4b7807 */ /* 0x000fe40001800000 */
[----:B------:R-:W-:-:S02]  /*40290*/  ISETP.LT.U32.OR.EX P6, PT, R54, R65, P6, P2 ;  /* 0x000000413600720c */ /* 0x000fc400037c1520 */
[----:B------:R-:W-:Y:S01]  /*402a0*/  IADD3 R75, P2, P3, R75, R60, R22 ;  /* 0x0000003c4b4b7210 */ /* 0x000fe20007b5e016 */
[C---:B------:R-:W-:Y:S01]  /*402b0*/  IMAD.WIDE.U32.X R22, R80.reuse, R55, R72, P0 ;  /* 0x0000003750167225 */ /* 0x040fe200000e0448 */
[----:B------:R-:W-:Y:S02]  /*402c0*/  @P5 ISETP.NE.U32.AND P0, PT, R59, R62, PT ;  /* 0x0000003e3b00520c */ /* 0x000fe40003f05070 */
[----:B------:R-:W-:Y:S01]  /*402d0*/  IADD3.X R72, PT, PT, RZ, R61, RZ, P2, P3 ;  /* 0x0000003dff487210 */ /* 0x000fe200017e64ff */
[----:B------:R-:W-:Y:S01]  /*402e0*/  IMAD.WIDE.U32 R60, R80, R79, RZ ;  /* 0x0000004f503c7225 */ /* 0x000fe200078e00ff */
[----:B------:R-:W-:Y:S02]  /*402f0*/  PLOP3.LUT P2, PT, PT, PT, PT, 0x8, 0x80 ;  /* 0x000000000080781c */ /* 0x000fe40003f4e170 */
[----:B------:R-:W-:Y:S02]  /*40300*/  @P5 ISETP.NE.OR.EX P2, PT, R58, R63, !P6, P0 ;  /* 0x0000003f3a00520c */ /* 0x000fe40007745700 */
[----:B------:R-:W-:-:S02]  /*40310*/  IADD3 R20, P0, P5, R25, R40, R20 ;  /* 0x0000002819147210 */ /* 0x000fc40007d1e014 */
[----:B------:R-:W-:Y:S02]  /*40320*/  IADD3 R25, P3, PT, R39, R24, RZ ;  /* 0x0000001827197210 */ /* 0x000fe40007f7e0ff */
[----:B------:R-:W-:Y:S01]  /*40330*/  IADD3.X R26, PT, PT, RZ, R41, RZ, P0, P5 ;  /* 0x00000029ff1a7210 */ /* 0x000fe200007ea4ff */
[----:B------:R-:W-:Y:S01]  /*40340*/  IMAD.WIDE.U32 R60, P5, R79, R80, R60 ;  /* 0x000000504f3c7225 */ /* 0x000fe200078a003c */
[----:B------:R-:W-:Y:S02]  /*40350*/  ISETP.GE.U32.AND P0, PT, R25, R24, PT ;  /* 0x000000181900720c */ /* 0x000fe40003f06070 */
[----:B------:R-:W-:Y:S01]  /*40360*/  PLOP3.LUT P4, PT, P4, P2, PT, 0xf8, 0x8f ;  /* 0x00000000008f781c */ /* 0x000fe20002785f70 */
[----:B------:R-:W-:Y:S01]  /*40370*/  IMAD.X R39, R43, 0x1, R76, P3 ;  /* 0x000000012b277824 */ /* 0x000fe200018e064c */
[----:B------:R-:W-:Y:S01]  /*40380*/  IADD3 R20, P3, PT, R25, R20, RZ ;  /* 0x0000001419147210 */ /* 0x000fe20007f7e0ff */
[----:B------:R-:W-:Y:S01]  /*40390*/  IMAD.X R41, RZ, RZ, RZ, P5 ;  /* 0x000000ffff297224 */ /* 0x000fe200028e06ff */
[----:B------:R-:W-:Y:S01]  /*403a0*/  SEL R74, R68, RZ, P4 ;  /* 0x000000ff444a7207 */ /* 0x000fe20002000000 */
[----:B------:R-:W-:Y:S01]  /*403b0*/  IMAD.MOV.U32 R40, RZ, RZ, R61 ;  /* 0x000000ffff287224 */ /* 0x000fe200078e003d */
[C---:B------:R-:W-:Y:S01]  /*403c0*/  ISETP.GE.U32.AND.EX P0, PT, R39.reuse, R76, PT, P0 ;  /* 0x0000004c2700720c */ /* 0x040fe20003f06100 */
[----:B------:R-:W-:Y:S01]  /*403d0*/  IMAD.X R26, R39, 0x1, R26, P3 ;  /* 0x00000001271a7824 */ /* 0x000fe200018e061a */
[----:B------:R-:W-:Y:S01]  /*403e0*/  ISETP.GE.U32.AND P3, PT, R20, R25, PT ;  /* 0x000000191400720c */ /* 0x000fe20003f66070 */
[----:B------:R-:W-:Y:S01]  /*403f0*/  IMAD.WIDE.U32 R24, R79, R79, RZ ;  /* 0x0000004f4f187225 */ /* 0x000fe200078e00ff */
[----:B------:R-:W-:-:S02]  /*40400*/  SEL R43, RZ, 0x1, P0 ;  /* 0x00000001ff2b7807 */ /* 0x000fc40000000000 */
[----:B------:R-:W-:Y:S02]  /*40410*/  ISETP.GE.U32.AND P0, PT, R99, R68, PT ;  /* 0x000000446300720c */ /* 0x000fe40003f06070 */
[----:B------:R-:W-:Y:S02]  /*40420*/  IADD3 R25, P5, PT, R25, R60, RZ ;  /* 0x0000003c19197210 */ /* 0x000fe40007fbe0ff */
[----:B------:R-:W-:Y:S02]  /*40430*/  ISETP.GE.U32.AND.EX P0, PT, R86, R69, PT, P0 ;  /* 0x000000455600720c */ /* 0x000fe40003f06100 */
[----:B------:R-:W-:Y:S01]  /*40440*/  ISETP.GE.U32.AND.EX P3, PT, R26, R39, PT, P3 ;  /* 0x000000271a00720c */ /* 0x000fe20003f66130 */
[----:B------:R-:W-:Y:S01]  /*40450*/  IMAD.WIDE.U32.X R80, R80, R80, R40, P5 ;  /* 0x0000005050507225 */ /* 0x000fe200028e0428 */
[----:B------:R-:W-:Y:S02]  /*40460*/  SEL R41, RZ, 0x1, P0 ;  /* 0x00000001ff297807 */ /* 0x000fe40000000000 */
[----:B------:R-:W-:-:S02]  /*40470*/  SEL R39, RZ, 0x1, P3 ;  /* 0x00000001ff277807 */ /* 0x000fc40001800000 */
[-C--:B------:R-:W-:Y:S02]  /*40480*/  ISETP.EQ.U32.AND P3, PT, R49, R66.reuse, PT ;  /* 0x000000423100720c */ /* 0x080fe40003f62070 */
[----:B------:R-:W-:Y:S02]  /*40490*/  IADD3 R60, P2, PT, R41, R66, RZ ;  /* 0x00000042293c7210 */ /* 0x000fe40007f5e0ff */
[-C--:B------:R-:W-:Y:S02]  /*404a0*/  ISETP.EQ.AND.EX P3, PT, R42, R67.reuse, !P0, P3 ;  /* 0x000000432a00720c */ /* 0x080fe40004762330 */
[----:B------:R-:W-:Y:S01]  /*404b0*/  IADD3 R39, P0, P5, R39, R22, R43 ;  /* 0x0000001627277210 */ /* 0x000fe20007d1e02b */
[----:B------:R-:W-:Y:S01]  /*404c0*/  IMAD.X R43, RZ, RZ, R67, P2 ;  /* 0x000000ffff2b7224 */ /* 0x000fe200010e0643 */
[----:B------:R-:W-:Y:S02]  /*404d0*/  SEL R60, R60, RZ, P4 ;  /* 0x000000ff3c3c7207 */ /* 0x000fe40002000000 */
[----:B------:R-:W-:-:S02]  /*404e0*/  ISETP.LT.U32.OR.EX P3, PT, R42, R67, P3, P1 ;  /* 0x000000432a00720c */ /* 0x000fc40001f61510 */
[----:B------:R-:W-:Y:S02]  /*404f0*/  IADD3 R60, P1, PT, R49, -R60, RZ ;  /* 0x8000003c313c7210 */ /* 0x000fe40007f3e0ff */
[----:B------:R-:W-:Y:S02]  /*40500*/  SEL R43, R43, RZ, P4 ;  /* 0x000000ff2b2b7207 */ /* 0x000fe40002000000 */
[----:B------:R-:W-:Y:S02]  /*40510*/  IADD3.X R23, PT, PT, RZ, R23, RZ, P0, P5 ;  /* 0x00000017ff177210 */ /* 0x000fe400007ea4ff */
[----:B------:R-:W-:Y:S01]  /*40520*/  IADD3 R74, P0, PT, -R74, R99, RZ ;  /* 0x000000634a4a7210 */ /* 0x000fe20007f1e1ff */
[----:B------:R-:W-:Y:S01]  /*40530*/  IMAD.X R43, R42, 0x1, ~R43, P1 ;  /* 0x000000012a2b7824 */ /* 0x000fe200008e0e2b */
[----:B------:R-:W-:Y:S02]  /*40540*/  SEL R61, R69, RZ, P4 ;  /* 0x000000ff453d7207 */ /* 0x000fe40002000000 */
[----:B------:R-:W-:-:S02]  /*40550*/  SEL R41, RZ, 0x1, !P3 ;  /* 0x00000001ff297807 */ /* 0x000fc40005800000 */
[----:B------:R-:W-:Y:S01]  /*40560*/  IADD3 R22, P2, PT, R75, R24, RZ ;  /* 0x000000184b167210 */ /* 0x000fe20007f5e0ff */
[----:B------:R-:W-:Y:S01]  /*40570*/  IMAD.X R61, R86, 0x1, ~R61, P0 ;  /* 0x00000001563d7824 */ /* 0x000fe200000e0e3d */
[----:B------:R-:W-:Y:S02]  /*40580*/  IADD3 R40, P3, PT, R41, R64, RZ ;  /* 0x0000004029287210 */ /* 0x000fe40007f7e0ff */
[C---:B------:R-:W-:Y:S02]  /*40590*/  IADD3 R39, P1, PT, R22.reuse, R39, RZ ;  /* 0x0000002716277210 */ /* 0x040fe40007f3e0ff */
[----:B------:R-:W-:Y:S01]  /*405a0*/  ISETP.GE.U32.AND P0, PT, R22, R24, PT ;  /* 0x000000181600720c */ /* 0x000fe20003f06070 */
[----:B------:R-:W-:Y:S01]  /*405b0*/  IMAD.X R24, R25, 0x1, R72, P2 ;  /* 0x0000000119187824 */ /* 0x000fe200010e0648 */
[----:B------:R-:W-:Y:S02]  /*405c0*/  SEL R40, R40, RZ, P4 ;  /* 0x000000ff28287207 */ /* 0x000fe40002000000 */
[----:B------:R-:W-:Y:S01]  /*405d0*/  ISETP.GE.U32.AND P2, PT, R39, R22, PT ;  /* 0x000000162700720c */ /* 0x000fe20003f46070 */
[----:B------:R-:W-:Y:S01]  /*405e0*/  IMAD.X R22, RZ, RZ, R65, P3 ;  /* 0x000000ffff167224 */ /* 0x000fe200018e0641 */
[----:B------:R-:W-:Y:S01]  /*405f0*/  IADD3 R55, P3, PT, -R40, R47, RZ ;  /* 0x0000002f28377210 */ /* 0x000fe20007f7e1ff */
[----:B------:R-:W-:Y:S01]  /*40600*/  IMAD.X R47, R24, 0x1, R23, P1 ;  /* 0x00000001182f7824 */ /* 0x000fe200008e0617 */
[----:B------:R-:W-:-:S02]  /*40610*/  ISETP.GE.U32.AND P1, PT, R51, R74, PT ;  /* 0x0000004a3300720c */ /* 0x000fc40003f26070 */
[----:B------:R-:W-:Y:S02]  /*40620*/  SEL R23, R22, RZ, P4 ;  /* 0x000000ff16177207 */ /* 0x000fe40002000000 */
[----:B------:R-:W-:Y:S02]  /*40630*/  ISETP.GE.U32.AND.EX P0, PT, R24, R25, PT, P0 ;  /* 0x000000191800720c */ /* 0x000fe40003f06100 */
[----:B------:R-:W-:Y:S01]  /*40640*/  ISETP.GE.U32.AND.EX P2, PT, R47, R24, PT, P2 ;  /* 0x000000182f00720c */ /* 0x000fe20003f46120 */
[----:B------:R-:W-:Y:S01]  /*40650*/  IMAD.X R54, R54, 0x1, ~R23, P3 ;  /* 0x0000000136367824 */ /* 0x000fe200018e0e17 */
[----:B------:R-:W-:Y:S02]  /*40660*/  SEL R23, RZ, 0x1, !P6 ;  /* 0x00000001ff177807 */ /* 0x000fe40007000000 */
[----:B------:R-:W-:Y:S02]  /*40670*/  ISETP.GE.U32.AND.EX P1, PT, R48, R61, PT, P1 ;  /* 0x0000003d3000720c */ /* 0x000fe40003f26110 */
[----:B------:R-:W-:-:S02]  /*40680*/  SEL R22, RZ, 0x1, P0 ;  /* 0x00000001ff167807 */ /* 0x000fc40000000000 */
[----:B------:R-:W-:Y:S02]  /*40690*/  ISETP.EQ.U32.AND P0, PT, R53, R60, PT ;  /* 0x0000003c3500720c */ /* 0x000fe40003f02070 */
[----:B------:R-:W-:Y:S02]  /*406a0*/  SEL R49, RZ, 0x1, P2 ;  /* 0x00000001ff317807 */ /* 0x000fe40001000000 */
[----:B------:R-:W-:Y:S02]  /*406b0*/  IADD3 R24, P2, PT, R23, R62, RZ ;  /* 0x0000003e17187210 */ /* 0x000fe40007f5e0ff */
[----:B------:R-:W-:Y:S02]  /*406c0*/  SEL R41, RZ, 0xffffffff, P1 ;  /* 0xffffffffff297807 */ /* 0x000fe40000800000 */
[----:B------:R-:W-:Y:S01]  /*406d0*/  ISETP.EQ.AND.EX P1, PT, R52, R43, !P1, P0 ;  /* 0x0000002b3400720c */ /* 0x000fe20004f22300 */
[----:B------:R-:W-:Y:S01]  /*406e0*/  IMAD.X R23, RZ, RZ, R63, P2 ;  /* 0x000000ffff177224 */ /* 0x000fe200010e063f */
[----:B------:R-:W-:-:S02]  /*406f0*/  ISETP.LT.U32.AND P0, PT, R53, R60, PT ;  /* 0x0000003c3500720c */ /* 0x000fc40003f01070 */
[----:B------:R-:W-:Y:S02]  /*40700*/  SEL R24, R24, RZ, P4 ;  /* 0x000000ff18187207 */ /* 0x000fe40002000000 */
[----:B------:R-:W-:Y:S02]  /*40710*/  ISETP.LT.U32.OR.EX P1, PT, R52, R43, P1, P0 ;  /* 0x0000002b3400720c */ /* 0x000fe40000f21500 */
[----:B------:R-:W-:Y:S02]  /*40720*/  ISETP.EQ.U32.AND P0, PT, R46, R55, PT ;  /* 0x000000372e00720c */ /* 0x000fe40003f02070 */
[----:B------:R-:W-:Y:S02]  /*40730*/  IADD3 R59, P6, PT, -R24, R59, RZ ;  /* 0x0000003b183b7210 */ /* 0x000fe40007fde1ff */
[----:B------:R-:W-:Y:S02]  /*40740*/  SEL R23, R23, RZ, P4 ;  /* 0x000000ff17177207 */ /* 0x000fe40002000000 */
[----:B------:R-:W-:-:S02]  /*40750*/  IADD3 R40, P3, P5, R41, R53, -R60 ;  /* 0x0000003529287210 */ /* 0x000fc40007d7e83c */
[----:B------:R-:W-:Y:S01]  /*40760*/  IADD3 R42, P4, PT, -R74, R51, RZ ;  /* 0x000000334a2a7210 */ /* 0x000fe20007f9e1ff */
[----:B------:R-:W-:Y:S01]  /*40770*/  IMAD.X R51, R58, 0x1, ~R23, P6 ;  /* 0x000000013a337824 */ /* 0x000fe200030e0e17 */
[----:B------:R-:W-:Y:S02]  /*40780*/  ISETP.LT.U32.AND P2, PT, R46, R55, PT ;  /* 0x000000372e00720c */ /* 0x000fe40003f41070 */
[----:B------:R-:W-:Y:S02]  /*40790*/  ISETP.EQ.AND.EX P0, PT, R37, R54, P1, P0 ;  /* 0x000000362500720c */ /* 0x000fe40000f02300 */
[----:B------:R-:W-:Y:S01]  /*407a0*/  IADD3.X R41, PT, PT, R41, R52, ~R43, P3, P5 ;  /* 0x0000003429297210 */ /* 0x000fe20001feac2b */
[----:B------:R-:W-:Y:S01]  /*407b0*/  IMAD.X R43, R48, 0x1, ~R61, P4 ;  /* 0x00000001302b7824 */ /* 0x000fe200020e0e3d */
[----:B------:R-:W-:Y:S02]  /*407c0*/  SEL R23, RZ, 0xffffffff, !P1 ;  /* 0xffffffffff177807 */ /* 0x000fe40004800000 */
[----:B------:R-:W-:-:S02]  /*407d0*/  ISETP.EQ.U32.AND P4, PT, R18, R59, PT ;  /* 0x0000003b1200720c */ /* 0x000fc40003f82070 */
[----:B------:R-:W-:Y:S02]  /*407e0*/  ISETP.LT.U32.OR.EX P2, PT, R37, R54, P0, P2 ;  /* 0x000000362500720c */ /* 0x000fe40000741520 */
[----:B------:R-:W-:Y:S02]  /*407f0*/  ISETP.GE.U32.AND P1, PT, R18, R59, PT ;  /* 0x0000003b1200720c */ /* 0x000fe40003f26070 */
[CC--:B------:R-:W-:Y:S02]  /*40800*/  ISETP.EQ.AND.EX P4, PT, R28.reuse, R51.reuse, P2, P4 ;  /* 0x000000331c00720c */ /* 0x0c0fe40001782340 */
[----:B------:R-:W-:Y:S02]  /*40810*/  ISETP.GE.U32.AND.EX P1, PT, R28, R51, PT, P1 ;  /* 0x000000331c00720c */ /* 0x000fe40003f26110 */
[----:B------:R-:W-:Y:S02]  /*40820*/  IADD3 R49, P3, P5, R49, R80, R22 ;  /* 0x0000005031317210 */ /* 0x000fe40007d7e016 */
[----:B------:R-:W-:-:S02]  /*40830*/  SEL R25, RZ, 0xffffffff, !P2 ;  /* 0xffffffffff197807 */ /* 0x000fc40005000000 */
[C---:B------:R-:W-:Y:S02]  /*40840*/  IADD3 R22, P6, P2, R23.reuse, R46, -R55 ;  /* 0x0000002e17167210 */ /* 0x040fe40007ade837 */
[----:B------:R-:W-:Y:S02]  /*40850*/  ISETP.NE.U32.AND P0, PT, R50, RZ, PT ;  /* 0x000000ff3200720c */ /* 0x000fe40003f05070 */
[----:B------:R-:W-:Y:S02]  /*40860*/  IADD3.X R23, PT, PT, R23, R37, ~R54, P6, P2 ;  /* 0x0000002517177210 */ /* 0x000fe400037e4c36 */
[----:B------:R-:W-:Y:S02]  /*40870*/  IADD3 R24, P2, P6, R25, R18, -R59 ;  /* 0x0000001219187210 */ /* 0x000fe40007e5e83b */
[----:B------:R-:W-:Y:S02]  /*40880*/  ISETP.NE.AND.EX P0, PT, R57, RZ, PT, P0 ;  /* 0x000000ff3900720c */ /* 0x000fe40003f05300 */
        /* <DEDUP_REMOVED lines=27> */
.L_x_263:
        /* <DEDUP_REMOVED lines=27> */
.L_x_264:
        /* <DEDUP_REMOVED lines=21> */
[----:B------:R-:W-:Y:S01]  /*40d40*/  IADD3 R57, P4, PT, R59, R60, RZ ;  /* 0x0000003c3b397210 */ /* 0x000fe20007f9e0ff */
[----:B------:R-:W-:Y:S01]  /*40d50*/  IMAD.WIDE.U32 R72, R50, R64, RZ ;  /* 0x0000004032487225 */ /* 0x000fe200078e00ff */
[----:B------:R-:W-:Y:S02]  /*40d60*/  IADD3 R28, P0, PT, R37, R52, RZ ;  /* 0x00000034251c7210 */ /* 0x000fe40007f1e0ff */
[----:B------:R-:W-:Y:S01]  /*40d70*/  ISETP.GE.U32.AND P2, PT, R21, R58, PT ;  /* 0x0000003a1500720c */ /* 0x000fe20003f46070 */
        /* <DEDUP_REMOVED lines=8> */
[----:B------:R-:W-:Y:S01]  /*40e00*/  IMAD.X R51, RZ, RZ, RZ, P6 ;  /* 0x000000ffff337224 */ /* 0x000fe200030e06ff */
[----:B------:R-:W-:Y:S01]  /*40e10*/  IADD3 R73, P6, PT, R21, R28, RZ ;  /* 0x0000001c15497210 */ /* 0x000fe20007fde0ff */
[----:B------:R-:W-:Y:S02]  /*40e20*/  IMAD.X R61, RZ, RZ, R53, P0 ;  /* 0x000000ffff3d7224 */ /* 0x000fe400000e0635 */
[----:B------:R-:W-:-:S04]  /*40e30*/  IMAD.WIDE.U32 R76, P0, R50, R63, R76 ;  /* 0x0000003f324c7225 */ /* 0x000fc8000780004c */
[----:B------:R-:W-:Y:S02]  /*40e40*/  IMAD.X R38, R57, 0x1, R38, P5 ;  /* 0x0000000139267824 */ /* 0x000fe400028e0626 */
[----:B------:R-:W-:Y:S01]  /*40e50*/  IMAD.X R59, RZ, RZ, RZ, P0 ;  /* 0x000000ffff3b7224 */ /* 0x000fe200000e06ff */
[----:B------:R-:W-:Y:S01]  /*40e60*/  ISETP.GE.U32.AND P0, PT, R73, R28, PT ;  /* 0x0000001c4900720c */ /* 0x000fe20003f06070 */
[C---:B------:R-:W-:Y:S01]  /*40e70*/  IMAD.X R46, R38.reuse, 0x1, R61, P6 ;  /* 0x00000001262e7824 */ /* 0x040fe200030e063d */
[----:B------:R-:W-:Y:S01]  /*40e80*/  ISETP.GE.U32.AND.EX P2, PT, R38, R57, PT, P2 ;  /* 0x000000392600720c */ /* 0x000fe20003f46120 */
[----:B------:R-:W-:-:S03]  /*40e90*/  IMAD.WIDE.U32 R52, R50, R62, RZ ;  /* 0x0000003e32347225 */ /* 0x000fc600078e00ff */
[C---:B------:R-:W-:Y:S01]  /*40ea0*/  ISETP.GE.U32.AND.EX P0, PT, R46.reuse, R61, PT, P0 ;  /* 0x0000003d2e00720c */ /* 0x040fe20003f06100 */
[----:B------:R-:W-:Y:S01]  /*40eb0*/  IMAD.MOV.U32 R50, RZ, RZ, R75 ;  /* 0x000000ffff327224 */ /* 0x000fe200078e004b */
[----:B------:R-:W-:Y:S01]  /*40ec0*/  IADD3 R79, P5, PT, R27, R52, RZ ;  /* 0x000000341b4f7210 */ /* 0x000fe20007fbe0ff */
[----:B------:R-:W-:Y:S01]  /*40ed0*/  IMAD R38, R46, R70, RZ ;  /* 0x000000462e267224 */ /* 0x000fe200078e02ff */
[----:B------:R-:W-:Y:S01]  /*40ee0*/  SEL R28, RZ, 0x1, P2 ;  /* 0x00000001ff1c7807 */ /* 0x000fe20001000000 */
[----:B------:R-:W-:Y:S01]  /*40ef0*/  IMAD.X R27, R72, 0x1, R45, P1 ;  /* 0x00000001481b7824 */ /* 0x000fe200008e062d */
[----:B------:R-:W-:Y:S01]  /*40f00*/  SEL R57, RZ, 0x1, P0 ;  /* 0x00000001ff397807 */ /* 0x000fe20000000000 */
[----:B------:R-:W-:Y:S01]  /*40f10*/  IMAD.MOV.U32 R58, RZ, RZ, R77 ;  /* 0x000000ffff3a7224 */ /* 0x000fe200078e004d */
[----:B------:R-:W-:Y:S01]  /*40f20*/  IADD3 R21, P6, PT, R53, R76, RZ ;  /* 0x0000004c35157210 */ /* 0x000fe20007fde0ff */
[----:B------:R-:W-:Y:S01]  /*40f30*/  IMAD.WIDE.U32.X R44, R81, R65, R50, P4 ;  /* 0x00000041512c7225 */ /* 0x000fe200020e0432 */
[----:B------:R-:W-:-:S02]  /*40f40*/  IADD3 R28, P0, P2, R57, R54, R28 ;  /* 0x00000036391c7210 */ /* 0x000fc40007a1e01c */
[----:B------:R-:W-:Y:S01]  /*40f50*/  ISETP.GE.U32.AND P1, PT, R79, R52, PT ;  /* 0x000000344f00720c */ /* 0x000fe20003f26070 */
[----:B------:R-:W-:Y:S01]  /*40f60*/  IMAD.WIDE.U32 R50, R73, R70, RZ ;  /* 0x0000004649327225 */ /* 0x000fe200078e00ff */
[----:B------:R-:W-:Y:S02]  /*40f70*/  IADD3 R37, P4, PT, R37, R28, RZ ;  /* 0x0000001c25257210 */ /* 0x000fe40007f9e0ff */
[----:B------:R-:W-:Y:S01]  /*40f80*/  ISETP.GE.U32.AND.EX P3, PT, R27, R72, PT, P3 ;  /* 0x000000481b00720c */ /* 0x000fe20003f66130 */
[----:B------:R-:W-:Y:S01]  /*40f90*/  IMAD R77, R73, R71, R38 ;  /* 0x00000047494d7224 */ /* 0x000fe200078e0226 */
[----:B------:R-:W-:Y:S01]  /*40fa0*/  IADD3.X R38, PT, PT, RZ, R55, RZ, P0, P2 ;  /* 0x00000037ff267210 */ /* 0x000fe200007e44ff */
[----:B------:R-:W-:Y:S01]  /*40fb0*/  IMAD.X R48, R56, 0x1, R21, P5 ;  /* 0x0000000138307824 */ /* 0x000fe200028e0615 */
[----:B------:R-:W-:Y:S01]  /*40fc0*/  ISETP.GE.U32.AND P0, PT, R37, R28, PT ;  /* 0x0000001c2500720c */ /* 0x000fe20003f06070 */
[----:B------:R-:W-:Y:S01]  /*40fd0*/  IMAD.IADD R77, R51, 0x1, R77 ;  /* 0x00000001334d7824 */ /* 0x000fe200078e024d */
[----:B------:R-:W-:Y:S01]  /*40fe0*/  SEL R28, RZ, 0x1, P3 ;  /* 0x00000001ff1c7807 */ /* 0x000fe20001800000 */
[----:B------:R-:W-:Y:S01]  /*40ff0*/  IMAD.WIDE.U32 R56, R50, R68, RZ ;  /* 0x0000004432387225 */ /* 0x000fe200078e00ff */
[----:B------:R-:W-:-:S03]  /*41000*/  ISETP.GE.U32.AND.EX P1, PT, R48, R21, PT, P1 ;  /* 0x000000153000720c */ /* 0x000fc60003f26110 */
[----:B------:R-:W-:Y:S01]  /*41010*/  IMAD.WIDE.U32 R54, R77, R68, RZ ;  /* 0x000000444d367225 */ /* 0x000fe200078e00ff */
[----:B------:R-:W-:-:S03]  /*41020*/  LOP3.LUT R21, RZ, R56, RZ, 0x33, !PT ;  /* 0x00000038ff157212 */ /* 0x000fc600078e33ff */
[----:B------:R-:W-:Y:S01]  /*41030*/  IMAD.X R76, R27, 0x1, R38, P4 ;  /* 0x000000011b4c7824 */ /* 0x000fe200020e0626 */
[----:B------:R-:W-:Y:S01]  /*41040*/  ISETP.GT.U32.AND P2, PT, R73, R21, PT ;  /* 0x000000154900720c */ /* 0x000fe20003f44070 */
[----:B------:R-:W-:-:S03]  /*41050*/  IMAD.WIDE.U32 R54, P4, R50, R69, R54 ;  /* 0x0000004532367225 */ /* 0x000fc60007880036 */
[----:B------:R-:W-:Y:S01]  /*41060*/  ISETP.GE.U32.AND.EX P0, PT, R76, R38, PT, P0 ;  /* 0x000000264c00720c */ /* 0x000fe20003f06100 */
[----:B------:R-:W-:Y:S01]  /*41070*/  IMAD.WIDE.U32.X R52, R81, R63, R58, P6 ;  /* 0x0000003f51347225 */ /* 0x000fe200030e043a */
[----:B------:R-:W-:Y:S02]  /*41080*/  IADD3 R21, P5, PT, R57, R54, RZ ;  /* 0x0000003639157210 */ /* 0x000fe40007fbe0ff */
[----:B------:R-:W-:Y:S01]  /*41090*/  SEL R81, RZ, 0x1, P0 ;  /* 0x00000001ff517807 */ /* 0x000fe20000000000 */
[----:B------:R-:W-:Y:S01]  /*410a0*/  IMAD.WIDE.U32 R58, R77, R66, RZ ;  /* 0x000000424d3a7225 */ /* 0x000fe200078e00ff */
[----:B------:R-:W-:-:S03]  /*410b0*/  LOP3.LUT R21, RZ, R21, RZ, 0x33, !PT ;  /* 0x00000015ff157212 */ /* 0x000fc600078e33ff */
[----:B------:R-:W-:Y:S01]  /*410c0*/  IMAD.WIDE.U32 R74, R77, R64, RZ ;  /* 0x000000404d4a7225 */ /* 0x000fe200078e00ff */
[----:B------:R-:W-:Y:S02]  /*410d0*/  ISETP.GT.U32.AND.EX P2, PT, R46, R21, PT, P2 ;  /* 0x000000152e00720c */ /* 0x000fe40003f44120 */
[----:B------:R-:W-:Y:S01]  /*410e0*/  SEL R46, RZ, 0x1, P1 ;  /* 0x00000001ff2e7807 */ /* 0x000fe20000800000 */
[----:B------:R-:W-:Y:S01]  /*410f0*/  IMAD.WIDE.U32 R72, P6, R50, R67, R58 ;  /* 0x0000004332487225 */ /* 0x000fe200078c003a */
[----:B------:R-:W-:-:S03]  /*41100*/  SEL R51, RZ, 0x1, !P2 ;  /* 0x00000001ff337807 */ /* 0x000fc60005000000 */
[----:B------:R-:W-:Y:S02]  /*41110*/  IMAD.X R59, RZ, RZ, RZ, P4 ;  /* 0x000000ffff3b7224 */ /* 0x000fe400020e06ff */
[----:B------:R-:W-:Y:S02]  /*41120*/  IMAD.MOV.U32 R58, RZ, RZ, R55 ;  /* 0x000000ffff3a7224 */ /* 0x000fe400078e0037 */
[----:B------:R-:W-:-:S04]  /*41130*/  IMAD.WIDE.U32 R60, R50, R66, RZ ;  /* 0x00000042323c7225 */ /* 0x000fc800078e00ff */
[----:B------:R-:W-:Y:S01]  /*41140*/  IMAD.X R57, RZ, RZ, RZ, P6 ;  /* 0x000000ffff397224 */ /* 0x000fe200030e06ff */
[----:B------:R-:W-:Y:S01]  /*41150*/  IADD3 R27, P3, PT, R37, R60, RZ ;  /* 0x0000003c251b7210 */ /* 0x000fe20007f7e0ff */
[----:B------:R-:W-:Y:S01]  /*41160*/  IMAD.WIDE.U32 R74, P6, R50, R65, R74 ;  /* 0x00000041324a7225 */ /* 0x000fe200078c004a */
[----:B------:R-:W-:Y:S02]  /*41170*/  IADD3 R37, P0, PT, R61, R72, RZ ;  /* 0x000000483d257210 */ /* 0x000fe40007f1e0ff */
[----:B------:R-:W-:Y:S01]  /*41180*/  ISETP.GE.U32.AND P4, PT, R27, R60, PT ;  /* 0x0000003c1b00720c */ /* 0x000fe20003f86070 */
[----:B------:R-:W-:Y:S01]  /*41190*/  IMAD.WIDE.U32.X R58, R77, R69, R58, P5 ;  /* 0x000000454d3a7225 */ /* 0x000fe200028e043a */
[----:B------:R-:W-:-:S03]  /*411a0*/  IADD3 R44, P5, P2, R81, R44, R28 ;  /* 0x0000002c512c7210 */ /* 0x000fc60007abe01c */
[----:B------:R-:W-:Y:S01]  /*411b0*/  IMAD.X R55, RZ, RZ, RZ, P6 ;  /* 0x000000ffff377224 */ /* 0x000fe200030e06ff */
[----:B------:R-:W-:Y:S01]  /*411c0*/  IADD3 R38, P6, PT, R51, R58, RZ ;  /* 0x0000003a33267210 */ /* 0x000fe20007fde0ff */
[----:B------:R-:W-:Y:S01]  /*411d0*/  IMAD.MOV.U32 R56, RZ, RZ, R73 ;  /* 0x000000ffff387224 */ /* 0x000fe200078e0049 */
[----:B------:R-:W-:Y:S01]  /*411e0*/  IADD3.X R45, PT, PT, RZ, R45, RZ, P5, P2 ;  /* 0x0000002dff2d7210 */ /* 0x000fe20002fe44ff */
[----:B------:R-:W-:Y:S01]  /*411f0*/  IMAD.X R28, R37, 0x1, R76, P3 ;  /* 0x00000001251c7824 */ /* 0x000fe200018e064c */
[----:B------:R-:W-:Y:S01]  /*41200*/  IADD3 R73, P2, PT, R27, R38, RZ ;  /* 0x000000261b497210 */ /* 0x000fe20007f5e0ff */
[----:B------:R-:W-:Y:S01]  /*41210*/  IMAD.X R59, RZ, RZ, R59, P6 ;  /* 0x000000ffff3b7224 */ /* 0x000fe200030e063b */
[----:B------:R-:W-:Y:S01]  /*41220*/  IADD3 R79, P5, PT, R79, R44, RZ ;  /* 0x0000002c4f4f7210 */ /* 0x000fe20007fbe0ff */
[----:B------:R-:W-:Y:S01]  /*41230*/  IMAD.WIDE.U32 R60, R50, R64, RZ ;  /* 0x00000040323c7225 */ /* 0x000fe200078e00ff */
[----:B------:R-:W-:Y:S02]  /*41240*/  ISETP.GE.U32.AND P1, PT, R73, R38, PT ;  /* 0x000000264900720c */ /* 0x000fe40003f26070 */
[C---:B------:R-:W-:Y:S01]  /*41250*/  ISETP.GE.U32.AND.EX P4, PT, R28.reuse, R37, PT, P4 ;  /* 0x000000251c00720c */ /* 0x040fe20003f86140 */
[----:B------:R-:W-:Y:S01]  /*41260*/  IMAD.X R81, R28, 0x1, R59, P2 ;  /* 0x000000011c517824 */ /* 0x000fe200010e063b */
[----:B------:R-:W-:Y:S01]  /*41270*/  IADD3 R21, P3, PT, R61, R74, RZ ;  /* 0x0000004a3d157210 */ /* 0x000fe20007f7e0ff */
[----:B------:R-:W-:Y:S01]  /*41280*/  IMAD.X R48, R48, 0x1, R45, P5 ;  /* 0x0000000130307824 */ /* 0x000fe200028e062d */
[----:B------:R-:W-:Y:S01]  /*41290*/  ISETP.GE.U32.AND P5, PT, R79, R44, PT ;  /* 0x0000002c4f00720c */ /* 0x000fe20003fa6070 */
[----:B------:R-:W-:Y:S01]  /*412a0*/  IMAD.MOV.U32 R54, RZ, RZ, R75 ;  /* 0x000000ffff367224 */ /* 0x000fe200078e004b */
[----:B------:R-:W-:Y:S01]  /*412b0*/  ISETP.GE.U32.AND.EX P1, PT, R81, R59, PT, P1 ;  /* 0x0000003b5100720c */ /* 0x000fe20003f26110 */
[----:B------:R-:W-:Y:S01]  /*412c0*/  IMAD.WIDE.U32.X R58, R77, R67, R56, P0 ;  /* 0x000000434d3a7225 */ /* 0x000fe200000e0438 */
[----:B------:R-:W-:-:S02]  /*412d0*/  ISETP.GE.U32.AND.EX P5, PT, R48, R45, PT, P5 ;  /* 0x0000002d3000720c */ /* 0x000fc40003fa6150 */
[----:B------:R-:W-:Y:S01]  /*412e0*/  SEL R38, RZ, 0x1, P4 ;  /* 0x00000001ff267807 */ /* 0x000fe20002000000 */
[----:B------:R-:W-:Y:S01]  /*412f0*/  IMAD.WIDE.U32 R44, R73, R70, RZ ;  /* 0x00000046492c7225 */ /* 0x000fe200078e00ff */
[----:B------:R-:W-:Y:S02]  /*41300*/  SEL R37, RZ, 0x1, P1 ;  /* 0x00000001ff257807 */ /* 0x000fe40000800000 */
[----:B------:R-:W-:Y:S01]  /*41310*/  IADD3 R27, P6, PT, R79, R60, RZ ;  /* 0x0000003c4f1b7210 */ /* 0x000fe20007fde0ff */
[----:B------:R-:W-:Y:S01]  /*41320*/  IMAD.WIDE.U32.X R54, R77, R65, R54, P3 ;  /* 0x000000414d367225 */ /* 0x000fe200018e0436 */
[----:B------:R-:W-:Y:S02]  /*41330*/  SEL R51, RZ, 0x1, P5 ;  /* 0x00000001ff337807 */ /* 0x000fe40002800000 */
[----:B------:R-:W-:Y:S01]  /*41340*/  IADD3 R38, P1, P4, R37, R58, R38 ;  /* 0x0000003a25267210 */ /* 0x000fe20007c3e026 */
[----:B------:R-:W-:Y:S01]  /*41350*/  IMAD.X R28, R21, 0x1, R48, P6 ;  /* 0x00000001151c7824 */ /* 0x000fe200030e0630 */
[----:B------:R-:W-:Y:S01]  /*41360*/  IADD3 R75, P0, P5, R51, R52, R46 ;  /* 0x00000034334b7210 */ /* 0x000fe20007d1e02e */
[----:B------:R-:W-:Y:S01]  /*41370*/  IMAD.WIDE.U32 R56, R44, R68, RZ ;  /* 0x000000442c387225 */ /* 0x000fe200078e00ff */
[----:B------:R-:W-:-:S02]  /*41380*/  ISETP.GE.U32.AND P2, PT, R27, R60, PT ;  /* 0x0000003c1b00720c */ /* 0x000fc40003f46070 */
[----:B------:R-:W-:Y:S01]  /*41390*/  IADD3 R83, P6, PT, R27, R38, RZ ;  /* 0x000000261b537210 */ /* 0x000fe20007fde0ff */
[----:B------:R-:W-:Y:S01]  /*413a0*/  IMAD R48, R81, R70, RZ ;  /* 0x0000004651307224 */ /* 0x000fe200078e02ff */
[----:B------:R-:W-:Y:S01]  /*413b0*/  IADD3.X R27, PT, PT, RZ, R59, RZ, P1, P4 ;  /* 0x0000003bff1b7210 */ /* 0x000fe20000fe84ff */
[----:B------:R-:W-:Y:S01]  /*413c0*/  IMAD.WIDE.U32 R60, R77, R62, RZ ;  /* 0x0000003e4d3c7225 */ /* 0x000fe200078e00ff */
[----:B------:R-:W-:Y:S02]  /*413d0*/  IADD3.X R79, PT, PT, RZ, R53, RZ, P0, P5 ;  /* 0x00000035ff4f7210 */ /* 0x000fe400007ea4ff */
[----:B------:R-:W-:Y:S01]  /*413e0*/  ISETP.NE.U32.AND P4, PT, R75, RZ, PT ;  /* 0x000000ff4b00720c */ /* 0x000fe20003f85070 */
[----:B------:R-:W-:Y:S01]  /*413f0*/  IMAD R37, R73, R71, R48 ;  /* 0x0000004749257224 */ /* 0x000fe200078e0230 */
[----:B------:R-:W-:Y:S01]  /*41400*/  ISETP.GE.U32.AND.EX P2, PT, R28, R21, PT, P2 ;  /* 0x000000151c00720c */ /* 0x000fe20003f46120 */
[----:B------:R-:W-:Y:S01]  /*41410*/  IMAD.WIDE.U32 R60, P5, R50, R63, R60 ;  /* 0x0000003f323c7225 */ /* 0x000fe200078a003c */
[----:B------:R-:W-:-:S02]  /*41420*/  LOP3.LUT R21, RZ, R56, RZ, 0x33, !PT ;  /* 0x00000038ff157212 */ /* 0x000fc400078e33ff */
[----:B------:R-:W-:Y:S01]  /*41430*/  ISETP.NE.AND.EX P4, PT, R79, RZ, PT, P4 ;  /* 0x000000ff4f00720c */ /* 0x000fe20003f85340 */
[----:B------:R-:W-:Y:S01]  /*41440*/  IMAD.WIDE.U32 R52, R50, R62, RZ ;  /* 0x0000003e32347225 */ /* 0x000fe200078e00ff */
[----:B------:R-:W-:Y:S02]  /*41450*/  ISETP.GT.U32.AND P0, PT, R73, R21, PT ;  /* 0x000000154900720c */ /* 0x000fe40003f04070 */
[----:B------:R-:W-:Y:S01]  /*41460*/  ISETP.GE.U32.AND P1, PT, R83, R38, PT ;  /* 0x000000265300720c */ /* 0x000fe20003f26070 */
        /* <DEDUP_REMOVED lines=25> */
.L_x_265:
        /* <DEDUP_REMOVED lines=11> */
[----:B------:R-:W-:-:S02]  /*416b0*/  IADD3 R46, P4, P6, R45, R54, R46 ;  /* 0x000000362d2e7210 */ /* 0x000fc40007e9e02e */
[----:B------:R-:W-:Y:S01]  /*416c0*/  SEL R37, RZ, 0x1, !P0 ;  /* 0x00000001ff257807 */ /* 0x000fe20004000000 */
[----:B------:R-:W-:Y:S01]  /*416d0*/  IMAD.MOV.U32 R58, RZ, RZ, R73 ;  /* 0x000000ffff3a7224 */ /* 0x000fe200078e0049 */
[----:B------:R-:W-:Y:S02]  /*416e0*/  IADD3 R45, P0, PT, R20, R52, RZ ;  /* 0x00000034142d7210 */ /* 0x000fe40007f1e0ff */
[----:B------:R-:W-:Y:S02]  /*416f0*/  IADD3 R28, P5, PT, R37, R56, RZ ;  /* 0x00000038251c7210 */ /* 0x000fe40007fbe0ff */
[----:B------:R-:W-:Y:S01]  /*41700*/  IADD3.X R54, PT, PT, RZ, R55, RZ, P4, P6 ;  /* 0x00000037ff367210 */ /* 0x000fe200027ec4ff */
[----:B------:R-:W-:Y:S01]  /*41710*/  IMAD.X R37, R26, 0x1, R38, P0 ;  /* 0x000000011a257824 */ /* 0x000fe200000e0626 */
[----:B------:R-:W-:Y:S01]  /*41720*/  IADD3 R73, P6, PT, R45, R46, RZ ;  /* 0x0000002e2d497210 */ /* 0x000fe20007fde0ff */
[----:B------:R-:W-:Y:S01]  /*41730*/  IMAD.X R57, RZ, RZ, R57, P5 ;  /* 0x000000ffff397224 */ /* 0x000fe200028e0639 */
[----:B------:R-:W-:-:S02]  /*41740*/  IADD3 R27, P3, PT, R83, R60, RZ ;  /* 0x0000003c531b7210 */ /* 0x000fc40007f7e0ff */
[----:B------:R-:W-:Y:S02]  /*41750*/  IADD3 R61, P1, PT, R61, R72, RZ ;  /* 0x000000483d3d7210 */ /* 0x000fe40007f3e0ff */
[----:B------:R-:W-:Y:S01]  /*41760*/  ISETP.GE.U32.AND P0, PT, R73, R46, PT ;  /* 0x0000002e4900720c */ /* 0x000fe20003f06070 */
[----:B------:R-:W-:Y:S01]  /*41770*/  IMAD.X R46, R37, 0x1, R54, P6 ;  /* 0x00000001252e7824 */ /* 0x000fe200030e0636 */
[----:B------:R-:W-:Y:S01]  /*41780*/  IADD3 R75, P5, PT, R27, R28, RZ ;  /* 0x0000001c1b4b7210 */ /* 0x000fe20007fbe0ff */
[----:B------:R-:W-:Y:S01]  /*41790*/  IMAD.X R20, R61, 0x1, R48, P3 ;  /* 0x000000013d147824 */ /* 0x000fe200018e0630 */
[----:B------:R-:W-:Y:S01]  /*417a0*/  ISETP.GE.U32.AND P4, PT, R45, R52, PT ;  /* 0x000000342d00720c */ /* 0x000fe20003f86070 */
[----:B------:R-:W-:Y:S01]  /*417b0*/  IMAD.WIDE.U32 R52, R44, R64, RZ ;  /* 0x000000402c347225 */ /* 0x000fe200078e00ff */
[----:B------:R-:W-:Y:S02]  /*417c0*/  ISETP.GE.U32.AND P2, PT, R27, R60, PT ;  /* 0x0000003c1b00720c */ /* 0x000fe40003f46070 */
[----:B------:R-:W-:Y:S01]  /*417d0*/  ISETP.GE.U32.AND.EX P4, PT, R37, R38, PT, P4 ;  /* 0x000000262500720c */ /* 0x000fe20003f86140 */
[----:B------:R-:W-:Y:S01]  /*417e0*/  IMAD.WIDE.U32 R26, R21, R64, RZ ;  /* 0x00000040151a7225 */ /* 0x000fe200078e00ff */
[----:B------:R-:W-:-:S02]  /*417f0*/  ISETP.GE.U32.AND.EX P0, PT, R46, R54, PT, P0 ;  /* 0x000000362e00720c */ /* 0x000fc40003f06100 */
[----:B------:R-:W-:Y:S01]  /*41800*/  ISETP.GE.U32.AND P3, PT, R75, R28, PT ;  /* 0x0000001c4b00720c */ /* 0x000fe20003f66070 */
[C---:B------:R-:W-:Y:S01]  /*41810*/  IMAD.X R60, R20.reuse, 0x1, R57, P5 ;  /* 0x00000001143c7824 */ /* 0x040fe200028e0639 */
[----:B------:R-:W-:Y:S01]  /*41820*/  ISETP.GE.U32.AND.EX P2, PT, R20, R61, PT, P2 ;  /* 0x0000003d1400720c */ /* 0x000fe20003f46120 */
[----:B------:R-:W-:Y:S01]  /*41830*/  IMAD.WIDE.U32 R54, P5, R44, R65, R26 ;  /* 0x000000412c367225 */ /* 0x000fe200078a001a */
[----:B------:R-:W-:Y:S02]  /*41840*/  SEL R20, RZ, 0x1, P4 ;  /* 0x00000001ff147807 */ /* 0x000fe40002000000 */
[----:B------:R-:W-:Y:S01]  /*41850*/  SEL R45, RZ, 0x1, P0 ;  /* 0x00000001ff2d7807 */ /* 0x000fe20000000000 */
[----:B------:R-:W-:Y:S01]  /*41860*/  IMAD.WIDE.U32.X R26, R21, R67, R58, P1 ;  /* 0x00000043151a7225 */ /* 0x000fe200008e043a */
[----:B------:R-:W-:Y:S02]  /*41870*/  ISETP.GE.U32.AND.EX P3, PT, R60, R57, PT, P3 ;  /* 0x000000393c00720c */ /* 0x000fe40003f66130 */
[----:B------:R-:W-:Y:S01]  /*41880*/  IADD3 R38, P0, P1, R45, R50, R20 ;  /* 0x000000322d267210 */ /* 0x000fe2000791e014 */
[----:B------:R-:W-:Y:S01]  /*41890*/  IMAD.X R57, RZ, RZ, RZ, P5 ;  /* 0x000000ffff397224 */ /* 0x000fe200028e06ff */
[----:B------:R-:W-:Y:S01]  /*418a0*/  SEL R28, RZ, 0x1, P2 ;  /* 0x00000001ff1c7807 */ /* 0x000fe20001000000 */
[----:B------:R-:W-:Y:S01]  /*418b0*/  IMAD.MOV.U32 R56, RZ, RZ, R55 ;  /* 0x000000ffff387224 */ /* 0x000fe200078e0037 */
[----:B------:R-:W-:-:S02]  /*418c0*/  SEL R37, RZ, 0x1, P3 ;  /* 0x00000001ff257807 */ /* 0x000fc40001800000 */
[----:B------:R-:W-:Y:S02]  /*418d0*/  IADD3.X R48, PT, PT, RZ, R51, RZ, P0, P1 ;  /* 0x00000033ff307210 */ /* 0x000fe400007e24ff */
[----:B------:R-:W-:Y:S02]  /*418e0*/  IADD3 R28, P2, P3, R37, R26, R28 ;  /* 0x0000001a251c7210 */ /* 0x000fe40007b5e01c */
[----:B------:R-:W-:Y:S02]  /*418f0*/  ISETP.NE.U32.AND P1, PT, R38, RZ, PT ;  /* 0x000000ff2600720c */ /* 0x000fe40003f25070 */
[----:B------:R-:W-:Y:S02]  /*41900*/  IADD3 R45, P4, PT, R53, R54, RZ ;  /* 0x00000036352d7210 */ /* 0x000fe40007f9e0ff */
        /* <DEDUP_REMOVED lines=26> */
.L_x_266:
        /* <DEDUP_REMOVED lines=22> */
[----:B------:R-:W-:Y:S02]  /*41c10*/  ISETP.EQ.U32.AND P2, PT, R55, R66, PT ;  /* 0x000000423700720c */ /* 0x000fe40003f42070 */
[----:B------:R-:W-:Y:S01]  /*41c20*/  ISETP.LT.U32.AND P4, PT, R45, R64, PT ;  /* 0x000000402d00720c */ /* 0x000fe20003f81070 */
[----:B------:R-:W-:Y:S01]  /*41c30*/  IMAD.X R26, R18, 0x1, R21, P0 ;  /* 0x00000001121a7824 */ /* 0x000fe200000e0615 */
[----:B------:R-:W-:Y:S02]  /*41c40*/  ISETP.GE.U32.AND P0, PT, R49, R62, PT ;  /* 0x0000003e3100720c */ /* 0x000fe40003f06070 */
[----:B------:R-:W-:-:S02]  /*41c50*/  ISETP.EQ.AND.EX P2, PT, R52, R67, !P1, P2 ;  /* 0x000000433400720c */ /* 0x000fc40004f42320 */
[----:B------:R-:W-:Y:S02]  /*41c60*/  ISETP.GE.U32.AND.EX P0, PT, R26, R63, PT, P0 ;  /* 0x0000003f1a00720c */ /* 0x000fe40003f06100 */
[----:B------:R-:W-:Y:S02]  /*41c70*/  ISETP.LT.U32.OR.EX P2, PT, R52, R67, P2, P3 ;  /* 0x000000433400720c */ /* 0x000fe40001741530 */
[----:B------:R-:W-:Y:S02]  /*41c80*/  ISETP.EQ.U32.AND P3, PT, R45, R64, PT ;  /* 0x000000402d00720c */ /* 0x000fe40003f62070 */
[----:B------:R-:W-:Y:S02]  /*41c90*/  SEL R37, RZ, 0x1, P1 ;  /* 0x00000001ff257807 */ /* 0x000fe40000800000 */
[----:B------:R-:W-:Y:S02]  /*41ca0*/  ISETP.EQ.AND.EX P3, PT, R46, R65, P2, P3 ;  /* 0x000000412e00720c */ /* 0x000fe40001762330 */
[----:B------:R-:W-:-:S02]  /*41cb0*/  SEL R21, RZ, 0x1, !P2 ;  /* 0x00000001ff157807 */ /* 0x000fc40005000000 */
[----:B------:R-:W-:Y:S02]  /*41cc0*/  ISETP.LT.U32.OR.EX P5, PT, R46, R65, P3, P4 ;  /* 0x000000412e00720c */ /* 0x000fe40001fa1540 */
[----:B------:R-:W-:Y:S02]  /*41cd0*/  @P0 ISETP.NE.U32.AND P3, PT, R49, R62, PT ;  /* 0x0000003e3100020c */ /* 0x000fe40003f65070 */
[----:B------:R-:W-:Y:S02]  /*41ce0*/  PLOP3.LUT P4, PT, PT, PT, PT, 0x8, 0x80 ;  /* 0x000000000080781c */ /* 0x000fe40003f8e170 */
[----:B------:R-:W-:Y:S02]  /*41cf0*/  @P0 ISETP.NE.OR.EX P4, PT, R26, R63, !P5, P3 ;  /* 0x0000003f1a00020c */ /* 0x000fe40006f85730 */
[----:B------:R-:W-:Y:S02]  /*41d00*/  IADD3 R37, P3, PT, R37, R66, RZ ;  /* 0x0000004225257210 */ /* 0x000fe40007f7e0ff */
[----:B------:R-:W-:-:S02]  /*41d10*/  SEL R20, R68, RZ, P4 ;  /* 0x000000ff44147207 */ /* 0x000fc40002000000 */
[----:B------:R-:W-:Y:S01]  /*41d20*/  SEL R37, R37, RZ, P4 ;  /* 0x000000ff25257207 */ /* 0x000fe20002000000 */
[----:B------:R-:W-:Y:S01]  /*41d30*/  IMAD.X R27, RZ, RZ, R67, P3 ;  /* 0x000000ffff1b7224 */ /* 0x000fe200018e0643 */
[----:B------:R-:W-:Y:S02]  /*41d40*/  IADD3 R20, P1, PT, -R20, R75, RZ ;  /* 0x0000004b14147210 */ /* 0x000fe40007f3e1ff */
[----:B------:R-:W-:Y:S02]  /*41d50*/  SEL R38, R69, RZ, P4 ;  /* 0x000000ff45267207 */ /* 0x000fe40002000000 */
[----:B------:R-:W-:Y:S02]  /*41d60*/  IADD3 R18, P2, PT, R21, R64, RZ ;  /* 0x0000004015127210 */ /* 0x000fe40007f5e0ff */
[----:B------:R-:W-:Y:S01]  /*41d70*/  SEL R39, RZ, 0x1, !P5 ;  /* 0x00000001ff277807 */ /* 0x000fe20006800000 */
[----:B------:R-:W-:Y:S01]  /*41d80*/  IMAD.X R38, R60, 0x1, ~R38, P1 ;  /* 0x000000013c267824 */ /* 0x000fe200008e0e26 */
[----:B------:R-:W-:Y:S01]  /*41d90*/  IADD3 R37, P6, PT, -R37, R55, RZ ;  /* 0x0000003725257210 */ /* 0x000fe20007fde1ff */
[----:B------:R-:W-:Y:S01]  /*41da0*/  IMAD.X R44, RZ, RZ, R65, P2 ;  /* 0x000000ffff2c7224 */ /* 0x000fe200010e0641 */
[----:B------:R-:W-:-:S02]  /*41db0*/  SEL R27, R27, RZ, P4 ;  /* 0x000000ff1b1b7207 */ /* 0x000fc40002000000 */
[----:B------:R-:W-:Y:S02]  /*41dc0*/  ISETP.GE.U32.AND P1, PT, R20, R3, PT ;  /* 0x000000031400720c */ /* 0x000fe40003f26070 */
[----:B------:R-:W-:Y:S01]  /*41dd0*/  IADD3 R39, P0, PT, R39, R62, RZ ;  /* 0x0000003e27277210 */ /* 0x000fe20007f1e0ff */
[----:B------:R-:W-:Y:S01]  /*41de0*/  IMAD.X R27, R52, 0x1, ~R27, P6 ;  /* 0x00000001341b7824 */ /* 0x000fe200030e0e1b */
[----:B------:R-:W-:Y:S02]  /*41df0*/  SEL R18, R18, RZ, P4 ;  /* 0x000000ff12127207 */ /* 0x000fe40002000000 */
[----:B------:R-:W-:Y:S02]  /*41e00*/  ISETP.EQ.U32.AND P2, PT, R37, R4, PT ;  /* 0x000000042500720c */ /* 0x000fe40003f42070 */
[----:B------:R-:W-:Y:S02]  /*41e10*/  ISETP.GE.U32.AND.EX P1, PT, R38, R7, PT, P1 ;  /* 0x000000072600720c */ /* 0x000fe40003f26110 */
[----:B------:R-:W-:Y:S01]  /*41e20*/  IADD3 R18, P5, PT, -R18, R45, RZ ;  /* 0x0000002d12127210 */ /* 0x000fe20007fbe1ff */
[----:B------:R-:W-:Y:S01]  /*41e30*/  IMAD.X R45, RZ, RZ, R63, P0 ;  /* 0x000000ffff2d7224 */ /* 0x000fe200000e063f */
[----:B------:R-:W-:-:S02]  /*41e40*/  SEL R44, R44, RZ, P4 ;  /* 0x000000ff2c2c7207 */ /* 0x000fc40002000000 */
[----:B------:R-:W-:Y:S02]  /*41e50*/  ISETP.LT.U32.AND P0, PT, R37, R4, PT ;  /* 0x000000042500720c */ /* 0x000fe40003f01070 */
[-C--:B------:R-:W-:Y:S01]  /*41e60*/  ISETP.EQ.AND.EX P6, PT, R27, R8.reuse, !P1, P2 ;  /* 0x000000081b00720c */ /* 0x080fe20004fc2320 */
        /* <DEDUP_REMOVED lines=51> */
.L_x_267:
        /* <DEDUP_REMOVED lines=43> */
[----:B------:R-:W-:Y:S02]  /*42450*/  ISETP.LT.U32.AND P2, PT, R6, R3, PT ;  /* 0x000000030600720c */ /* 0x000fe40003f41070 */
[----:B------:R-:W-:-:S04]  /*42460*/  ISETP.EQ.AND.EX P0, PT, R7, R8, P0, P1 ;  /* 0x000000080700720c */ /* 0x000fc80000702310 */
[----:B------:R-:W-:Y:S01]  /*42470*/  ISETP.LT.U32.OR.EX P0, PT, R7, R8, P0, P2 ;  /* 0x000000080700720c */ /* 0x000fe20000701520 */
[----:B------:R-:W-:-:S03]  /*42480*/  IMAD.MOV.U32 R8, RZ, RZ, R7 ;  /* 0x000000ffff087224 */ /* 0x000fc600078e0007 */
[----:B------:R-:W-:-:S04]  /*42490*/  SEL R3, RZ, 0x1, !P0 ;  /* 0x00000001ff037807 */ /* 0x000fc80004000000 */
[----:B------:R-:W-:Y:S01]  /*424a0*/  IADD3 R5, P0, P1, R3, R62, R5 ;  /* 0x0000003e03057210 */ /* 0x000fe2000791e005 */
[----:B------:R-:W-:-:S03]  /*424b0*/  IMAD.MOV.U32 R3, RZ, RZ, R6 ;  /* 0x000000ffff037224 */ /* 0x000fc600078e0006 */
[----:B------:R-:W-:-:S09]  /*424c0*/  IADD3.X R4, PT, PT, RZ, R63, R4, P0, P1 ;  /* 0x0000003fff047210 */ /* 0x000fd200007e2404 */
.L_x_268:
[----:B------:R-:W-:-:S04]  /*424d0*/  IMAD.WIDE.U32 R12, R20, R35, RZ ;  /* 0x00000023140c7225 */ /* 0x000fc800078e00ff */
[----:B------:R-:W-:-:S04]  /*424e0*/  IMAD.WIDE.U32 R14, R20, R29, RZ ;  /* 0x0000001d140e7225 */ /* 0x000fc800078e00ff */
[----:B------:R-:W-:-:S04]  /*424f0*/  IMAD.WIDE.U32 R38, R20, R31, RZ ;  /* 0x0000001f14267225 */ /* 0x000fc800078e00ff */
[----:B------:R-:W-:-:S04]  /*42500*/  IMAD.WIDE.U32 R6, R11, R35, RZ ;  /* 0x000000230b067225 */ /* 0x000fc800078e00ff */
[----:B------:R-:W-:-:S04]  /*42510*/  IMAD.WIDE.U32 R12, P0, R36, R11, R12 ;  /* 0x0000000b240c7225 */ /* 0x000fc8000780000c */
[----:B------:R-:W-:Y:S01]  /*42520*/  IMAD.WIDE.U32 R18, P2, R30, R11, R14 ;  /* 0x0000000b1e127225 */ /* 0x000fe2000784000e */
[----:B------:R-:W-:-:S03]  /*42530*/  IADD3 RZ, P1, PT, R7, R12, RZ ;  /* 0x0000000c07ff7210 */ /* 0x000fc60007f3e0ff */
[----:B------:R-:W-:-:S04]  /*42540*/  IMAD.WIDE.U32 R16, R11, R29, RZ ;  /* 0x0000001d0b107225 */ /* 0x000fc800078e00ff */
[----:B------:R-:W-:Y:S01]  /*42550*/  IMAD.WIDE.U32 R26, R11, R31, RZ ;  /* 0x0000001f0b1a7225 */ /* 0x000fe200078e00ff */
[----:B------:R-:W-:-:S03]  /*42560*/  IADD3 RZ, P3, PT, R17, R18, RZ ;  /* 0x0000001211ff7210 */ /* 0x000fc60007f7e0ff */
[----:B------:R-:W-:-:S04]  /*42570*/  IMAD.WIDE.U32 R38, P4, R32, R11, R38 ;  /* 0x0000000b20267225 */ /* 0x000fc80007880026 */
[----:B------:R-:W-:Y:S01]  /*42580*/  IMAD.X R15, RZ, RZ, RZ, P0 ;  /* 0x000000ffff0f7224 */ /* 0x000fe200000e06ff */
[----:B------:R-:W-:Y:S01]  /*42590*/  IADD3 RZ, P0, PT, R27, R38, RZ ;  /* 0x000000261bff7210 */ /* 0x000fe20007f1e0ff */
[----:B------:R-:W-:Y:S02]  /*425a0*/  IMAD.MOV.U32 R14, RZ, RZ, R13 ;  /* 0x000000ffff0e7224 */ /* 0x000fe400078e000d */
[-C--:B------:R-:W-:Y:S02]  /*425b0*/  IMAD R16, R30, R11.reuse, RZ ;  /* 0x0000000b1e107224 */ /* 0x080fe400078e02ff */
[----:B------:R-:W-:-:S04]  /*425c0*/  IMAD.WIDE.U32 R12, R29, R11, RZ ;  /* 0x0000000b1d0c7225 */ /* 0x000fc800078e00ff */
[----:B------:R-:W-:-:S04]  /*425d0*/  IMAD.WIDE.U32.X R6, R36, R20, R14, P1 ;  /* 0x0000001424067225 */ /* 0x000fc800008e040e */
[----:B------:R-:W-:Y:S01]  /*425e0*/  IMAD R27, R29, R20, R16 ;  /* 0x000000141d1b7224 */ /* 0x000fe200078e0210 */
[----:B------:R-:W-:Y:S01]  /*425f0*/  IADD3 R21, P1, PT, R6, R12, RZ ;  /* 0x0000000c06157210 */ /* 0x000fe20007f3e0ff */
[-C--:B------:R-:W-:Y:S02]  /*42600*/  IMAD R26, R36, R9.reuse, RZ ;  /* 0x00000009241a7224 */ /* 0x080fe400078e02ff */
[----:B------:R-:W-:Y:S02]  /*42610*/  IMAD.MOV.U32 R14, RZ, RZ, R19 ;  /* 0x000000ffff0e7224 */ /* 0x000fe400078e0013 */
[----:B------:R-:W-:Y:S02]  /*42620*/  IMAD.IADD R18, R13, 0x1, R27 ;  /* 0x000000010d127824 */ /* 0x000fe400078e021b */
[----:B------:R-:W-:-:S04]  /*42630*/  IMAD.WIDE.U32 R16, R35, R9, RZ ;  /* 0x0000000923107225 */ /* 0x000fc800078e00ff */
[----:B------:R-:W-:Y:S01]  /*42640*/  IMAD R19, R35, R10, R26 ;  /* 0x0000000a23137224 */ /* 0x000fe200078e021a */
[C---:B------:R-:W-:Y:S01]  /*42650*/  IADD3 R6, P5, PT, R21.reuse, R16, RZ ;  /* 0x0000001015067210 */ /* 0x040fe20007fbe0ff */
[----:B------:R-:W-:Y:S01]  /*42660*/  IMAD.X R15, RZ, RZ, RZ, P2 ;  /* 0x000000ffff0f7224 */ /* 0x000fe200010e06ff */
[----:B------:R-:W-:Y:S01]  /*42670*/  ISETP.GE.U32.AND P2, PT, R21, R12, PT ;  /* 0x0000000c1500720c */ /* 0x000fe20003f46070 */
[----:B------:R-:W-:Y:S01]  /*42680*/  IMAD.X R7, R18, 0x1, R7, P1 ;  /* 0x0000000112077824 */ /* 0x000fe200008e0607 */
[----:B------:R-:W-:Y:S01]  /*42690*/  ISETP.GE.U32.AND P1, PT, R6, R16, PT ;  /* 0x000000100600720c */ /* 0x000fe20003f26070 */
[----:B------:R-:W-:-:S03]  /*426a0*/  IMAD.WIDE.U32 R12, R10, R35, RZ ;  /* 0x000000230a0c7225 */ /* 0x000fc600078e00ff */
[----:B------:R-:W-:Y:S01]  /*426b0*/  ISETP.GE.U32.AND.EX P2, PT, R7, R18, PT, P2 ;  /* 0x000000120700720c */ /* 0x000fe20003f46120 */
[----:B------:R-:W-:Y:S02]  /*426c0*/  IMAD.IADD R28, R17, 0x1, R19 ;  /* 0x00000001111c7824 */ /* 0x000fe400078e0213 */
[----:B------:R-:W-:Y:S01]  /*426d0*/  IMAD R19, R32, R11, RZ ;  /* 0x0000000b20137224 */ /* 0x000fe200078e02ff */
[----:B------:R-:W-:Y:S01]  /*426e0*/  SEL R37, RZ, 0x1, P2 ;  /* 0x00000001ff257807 */ /* 0x000fe20001000000 */
[----:B------:R-:W-:-:S04]  /*426f0*/  IMAD.WIDE.U32 R26, P6, R36, R9, R12 ;  /* 0x00000009241a7225 */ /* 0x000fc800078c000c */
[----:B------:R-:W-:Y:S02]  /*42700*/  IMAD R55, R31, R20, R19 ;  /* 0x000000141f377224 */ /* 0x000fe400078e0213 */
[----:B------:R-:W-:-:S04]  /*42710*/  IMAD.WIDE.U32 R18, R9, R35, RZ ;  /* 0x0000002309127225 */ /* 0x000fc800078e00ff */
[----:B------:R-:W-:Y:S01]  /*42720*/  IMAD.WIDE.U32 R16, R31, R11, RZ ;  /* 0x0000000b1f107225 */ /* 0x000fe200078e00ff */
[----:B------:R-:W-:-:S03]  /*42730*/  IADD3 RZ, P2, PT, R19, R26, RZ ;  /* 0x0000001a13ff7210 */ /* 0x000fc60007f5e0ff */
[----:B------:R-:W-:-:S04]  /*42740*/  IMAD.WIDE.U32.X R12, R30, R20, R14, P3 ;  /* 0x000000141e0c7225 */ /* 0x000fc800018e040e */
[----:B------:R-:W-:Y:S01]  /*42750*/  IMAD.X R7, R28, 0x1, R7, P5 ;  /* 0x000000011c077824 */ /* 0x000fe200028e0607 */
[----:B------:R-:W-:Y:S01]  /*42760*/  IADD3 R37, P3, P5, R16, R12, R37 ;  /* 0x0000000c10257210 */ /* 0x000fe20007d7e025 */
[----:B------:R-:W-:Y:S02]  /*42770*/  IMAD.MOV.U32 R44, RZ, RZ, R27 ;  /* 0x000000ffff2c7224 */ /* 0x000fe400078e001b */
[----:B------:R-:W-:Y:S01]  /*42780*/  IMAD.IADD R55, R17, 0x1, R55 ;  /* 0x0000000111377824 */ /* 0x000fe200078e0237 */
[----:B------:R-:W-:Y:S01]  /*42790*/  ISETP.GE.U32.AND.EX P1, PT, R7, R28, PT, P1 ;  /* 0x0000001c0700720c */ /* 0x000fe20003f26110 */
[----:B------:R-:W-:-:S03]  /*427a0*/  IMAD.WIDE.U32 R26, R10, R29, RZ ;  /* 0x0000001d0a1a7225 */ /* 0x000fc600078e00ff */
[----:B------:R-:W-:Y:S01]  /*427b0*/  IADD3.X R28, PT, PT, R55, R13, RZ, P3, P5 ;  /* 0x0000000d371c7210 */ /* 0x000fe20001fea4ff */
[-C--:B------:R-:W-:Y:S01]  /*427c0*/  IMAD R12, R30, R9.reuse, RZ ;  /* 0x000000091e0c7224 */ /* 0x080fe200078e02ff */
[----:B------:R-:W-:Y:S01]  /*427d0*/  SEL R50, RZ, 0x1, P1 ;  /* 0x00000001ff327807 */ /* 0x000fe20000800000 */
[----:B------:R-:W-:Y:S02]  /*427e0*/  IMAD.X R45, RZ, RZ, RZ, P6 ;  /* 0x000000ffff2d7224 */ /* 0x000fe400030e06ff */
[----:B------:R-:W-:-:S04]  /*427f0*/  IMAD.WIDE.U32 R46, R29, R9, RZ ;  /* 0x000000091d2e7225 */ /* 0x000fc800078e00ff */
[----:B------:R-:W-:Y:S02]  /*42800*/  IMAD R21, R29, R10, R12 ;  /* 0x0000000a1d157224 */ /* 0x000fe400078e020c */
[----:B------:R-:W-:-:S04]  /*42810*/  IMAD.WIDE.U32 R52, P3, R30, R9, R26 ;  /* 0x000000091e347225 */ /* 0x000fc8000786001a */
[----:B------:R-:W-:Y:S01]  /*42820*/  IMAD.WIDE.U32.X R26, R36, R10, R44, P2 ;  /* 0x0000000a241a7225 */ /* 0x000fe200010e042c */
[----:B------:R-:W-:-:S03]  /*42830*/  IADD3 R17, P2, PT, R37, R46, RZ ;  /* 0x0000002e25117210 */ /* 0x000fc60007f5e0ff */
[----:B------:R-:W-:-:S04]  /*42840*/  IMAD.WIDE.U32 R14, R20, R33, RZ ;  /* 0x00000021140e7225 */ /* 0x000fc800078e00ff */
[----:B------:R-:W-:Y:S02]  /*42850*/  IMAD.IADD R21, R47, 0x1, R21 ;  /* 0x000000012f157824 */ /* 0x000fe400078e0215 */
[----:B------:R-:W-:-:S04]  /*42860*/  IMAD.WIDE.U32 R12, R11, R33, RZ ;  /* 0x000000210b0c7225 */ /* 0x000fc800078e00ff */
[----:B------:R-:W-:Y:S01]  /*42870*/  IMAD.X R12, R21, 0x1, R28, P2 ;  /* 0x00000001150c7824 */ /* 0x000fe200010e061c */
[----:B------:R-:W-:Y:S01]  /*42880*/  IADD3 R50, P1, P2, R17, R26, R50 ;  /* 0x0000001a11327210 */ /* 0x000fe20007a3e032 */
[----:B------:R-:W-:-:S03]  /*42890*/  IMAD.WIDE.U32 R18, P5, R34, R11, R14 ;  /* 0x0000000b22127225 */ /* 0x000fc600078a000e */
[----:B------:R-:W-:Y:S01]  /*428a0*/  IADD3.X R51, PT, PT, R12, R27, RZ, P1, P2 ;  /* 0x0000001b0c337210 */ /* 0x000fe20000fe44ff */
[----:B------:R-:W-:Y:S01]  /*428b0*/  IMAD.MOV.U32 R14, RZ, RZ, R39 ;  /* 0x000000ffff0e7224 */ /* 0x000fe200078e0027 */
[----:B------:R-:W-:Y:S01]  /*428c0*/  ISETP.GE.U32.AND P2, PT, R17, R46, PT ;  /* 0x0000002e1100720c */ /* 0x000fe20003f46070 */
[----:B------:R-:W-:Y:S01]  /*428d0*/  IMAD.X R39, RZ, RZ, RZ, P3 ;  /* 0x000000ffff277224 */ /* 0x000fe200018e06ff */
[----:B------:R-:W-:Y:S01]  /*428e0*/  ISETP.GE.U32.AND P3, PT, R37, R16, PT ;  /* 0x000000102500720c */ /* 0x000fe20003f66070 */
[----:B------:R-:W-:Y:S01]  /*428f0*/  IMAD.WIDE.U32 R48, R9, R29, RZ ;  /* 0x0000001d09307225 */ /* 0x000fe200078e00ff */
[----:B------:R-:W-:Y:S02]  /*42900*/  ISETP.GE.U32.AND P1, PT, R50, R17, PT ;  /* 0x000000113200720c */ /* 0x000fe40003f26070 */
[----:B------:R-:W-:Y:S01]  /*42910*/  ISETP.GE.U32.AND.EX P3, PT, R28, R55, PT, P3 ;  /* 0x000000371c00720c */ /* 0x000fe20003f66130 */
[----:B------:R-:W-:Y:S01]  /*42920*/  IMAD.X R15, RZ, RZ, RZ, P4 ;  /* 0x000000ffff0f7224 */ /* 0x000fe200020e06ff */
[----:B------:R-:W-:Y:S01]  /*42930*/  IADD3 RZ, P4, PT, R13, R18, RZ ;  /* 0x000000120dff7210 */ /* 0x000fe20007f9e0ff */
[----:B------:R-:W-:Y:S01]  /*42940*/  IMAD R18, R34, R11, RZ ;  /* 0x0000000b22127224 */ /* 0x000fe200078e02ff */
[----:B------:R-:W-:Y:S01]  /*42950*/  IADD3 RZ, P6, PT, R49, R52, RZ ;  /* 0x0000003431ff7210 */ /* 0x000fe20007fde0ff */
[----:B------:R-:W-:Y:S01]  /*42960*/  IMAD.WIDE.U32 R16, R10, R31, RZ ;  /* 0x0000001f0a107225 */ /* 0x000fe200078e00ff */
[----:B------:R-:W-:-:S02]  /*42970*/  ISETP.GE.U32.AND.EX P2, PT, R12, R21, PT, P2 ;  /* 0x000000150c00720c */ /* 0x000fc40003f46120 */
[----:B------:R-:W-:Y:S01]  /*42980*/  ISETP.GE.U32.AND.EX P1, PT, R51, R12, PT, P1 ;  /* 0x0000000c3300720c */ /* 0x000fe20003f26110 */
[----:B------:R-:W-:Y:S01]  /*42990*/  IMAD.WIDE.U32 R26, R10, R33, RZ ;  /* 0x000000210a1a7225 */ /* 0x000fe200078e00ff */
[----:B------:R-:W-:-:S03]  /*429a0*/  SEL R73, RZ, 0x1, P3 ;  /* 0x00000001ff497807 */ /* 0x000fc60001800000 */
[----:B------:R-:W-:Y:S02]  /*429b0*/  IMAD.MOV.U32 R38, RZ, RZ, R53 ;  /* 0x000000ffff267224 */ /* 0x000fe400078e0035 */
[----:B------:R-:W-:-:S04]  /*429c0*/  IMAD.WIDE.U32 R12, R33, R11, RZ ;  /* 0x0000000b210c7225 */ /* 0x000fc800078e00ff */
[-C--:B------:R-:W-:Y:S02]  /*429d0*/  IMAD R21, R33, R20.reuse, R18 ;  /* 0x0000001421157224 */ /* 0x080fe400078e0212 */
[----:B------:R-:W-:-:S04]  /*429e0*/  IMAD.WIDE.U32.X R14, R32, R20, R14, P0 ;  /* 0x00000014200e7225 */ /* 0x000fc800000e040e */
[----:B------:R-:W-:Y:S01]  /*429f0*/  IMAD.WIDE.U32 R46, P3, R32, R9, R16 ;  /* 0x00000009202e7225 */ /* 0x000fe20007860010 */
[----:B------:R-:W-:-:S03]  /*42a00*/  SEL R16, RZ, 0x1, P2 ;  /* 0x00000001ff107807 */ /* 0x000fc60001000000 */
[----:B------:R-:W-:-:S04]  /*42a10*/  IMAD.WIDE.U32 R52, P0, R34, R9, R26 ;  /* 0x0000000922347225 */ /* 0x000fc8000780001a */
[----:B------:R-:W-:-:S04]  /*42a20*/  IMAD.WIDE.U32 R44, R9, R31, RZ ;  /* 0x0000001f092c7225 */ /* 0x000fc800078e00ff */
[----:B------:R-:W-:Y:S01]  /*42a30*/  IMAD.IADD R72, R13, 0x1, R21 ;  /* 0x000000010d487824 */ /* 0x000fe200078e0215 */
[----:B------:R-:W-:Y:S01]  /*42a40*/  SEL R13, RZ, 0x1, P1 ;  /* 0x00000001ff0d7807 */ /* 0x000fe20000800000 */
[----:B------:R-:W-:Y:S01]  /*42a50*/  IMAD.X R17, RZ, RZ, RZ, P5 ;  /* 0x000000ffff117224 */ /* 0x000fe200028e06ff */
[----:B------:R-:W-:Y:S01]  /*42a60*/  IADD3 RZ, P1, PT, R45, R46, RZ ;  /* 0x0000002e2dff7210 */ /* 0x000fe20007f3e0ff */
[----:B------:R-:W-:Y:S01]  /*42a70*/  IMAD.WIDE.U32.X R26, R30, R10, R38, P6 ;  /* 0x0000000a1e1a7225 */ /* 0x000fe200030e0426 */
[----:B------:R-:W-:-:S03]  /*42a80*/  IADD3 R73, P5, P6, R12, R14, R73 ;  /* 0x0000000e0c497210 */ /* 0x000fc60007ebe049 */
[----:B------:R-:W-:Y:S01]  /*42a90*/  IMAD R14, R36, R11, RZ ;  /* 0x0000000b240e7224 */ /* 0x000fe200078e02ff */
[----:B------:R-:W-:Y:S01]  /*42aa0*/  IADD3.X R75, PT, PT, R72, R15, RZ, P5, P6 ;  /* 0x0000000f484b7210 */ /* 0x000fe20002fec4ff */
[----:B------:R-:W-:Y:S01]  /*42ab0*/  IMAD.WIDE.U32 R44, R8, R29, RZ ;  /* 0x0000001d082c7225 */ /* 0x000fe200078e00ff */
[----:B------:R-:W-:-:S03]  /*42ac0*/  IADD3 R46, P5, P6, R13, R26, R16 ;  /* 0x0000001a0d2e7210 */ /* 0x000fc60007ebe010 */
[----:B------:R-:W-:Y:S01]  /*42ad0*/  IMAD R13, R32, R9, RZ ;  /* 0x00000009200d7224 */ /* 0x000fe200078e02ff */
[----:B------:R-:W-:Y:S01]  /*42ae0*/  IADD3.X R60, PT, PT, RZ, R27, RZ, P5, P6 ;  /* 0x0000001bff3c7210 */ /* 0x000fe20002fec4ff */
[----:B------:R-:W-:Y:S02]  /*42af0*/  IMAD R77, R35, R20, R14 ;  /* 0x00000014234d7224 */ /* 0x000fe400078e020e */
[----:B------:R-:W-:Y:S02]  /*42b00*/  IMAD.MOV.U32 R16, RZ, RZ, R19 ;  /* 0x000000ffff107224 */ /* 0x000fe400078e0013 */
[----:B------:R-:W-:-:S04]  /*42b10*/  IMAD.WIDE.U32 R14, R31, R9, RZ ;  /* 0x000000091f0e7225 */ /* 0x000fc800078e00ff */
[----:B------:R-:W-:Y:S02]  /*42b20*/  IMAD R13, R31, R10, R13 ;  /* 0x0000000a1f0d7224 */ /* 0x000fe400078e020d */
[----:B------:R-:W-:-:S04]  /*42b30*/  IMAD.WIDE.U32.X R20, R34, R20, R16, P4 ;  /* 0x0000001422147225 */ /* 0x000fc800020e0410 */
[----:B------:R-:W-:Y:S01]  /*42b40*/  IMAD.IADD R28, R15, 0x1, R13 ;  /* 0x000000010f1c7824 */ /* 0x000fe200078e020d */
[----:B------:R-:W-:Y:S01]  /*42b50*/  IADD3 R13, P4, PT, R73, R14, RZ ;  /* 0x0000000e490d7210 */ /* 0x000fe20007f9e0ff */
[----:B------:R-:W-:-:S04]  /*42b60*/  IMAD.WIDE.U32 R18, R8, R35, RZ ;  /* 0x0000002308127225 */ /* 0x000fc800078e00ff */
[----:B------:R-:W-:Y:S01]  /*42b70*/  IMAD.X R15, R28, 0x1, R75, P4 ;  /* 0x000000011c0f7824 */ /* 0x000fe200020e064b */
[----:B------:R-:W-:Y:S01]  /*42b80*/  IADD3 R61, P4, PT, R13, R46, RZ ;  /* 0x0000002e0d3d7210 */ /* 0x000fe20007f9e0ff */
[----:B------:R-:W-:-:S04]  /*42b90*/  IMAD.WIDE.U32 R26, P5, R36, R3, R18 ;  /* 0x00000003241a7225 */ /* 0x000fc800078a0012 */
[----:B------:R-:W-:Y:S02]  /*42ba0*/  IMAD.X R19, RZ, RZ, RZ, P3 ;  /* 0x000000ffff137224 */ /* 0x000fe400018e06ff */
[----:B------:R-:W-:Y:S02]  /*42bb0*/  IMAD.MOV.U32 R18, RZ, RZ, R47 ;  /* 0x000000ffff127224 */ /* 0x000fe400078e002f */
[----:B------:R-:W-:-:S04]  /*42bc0*/  IMAD.WIDE.U32 R16, R3, R35, RZ ;  /* 0x0000002303107225 */ /* 0x000fc800078e00ff */
[----:B------:R-:W-:Y:S01]  /*42bd0*/  IMAD.WIDE.U32 R38, R3, R29, RZ ;  /* 0x0000001d03267225 */ /* 0x000fe200078e00ff */
[----:B------:R-:W-:-:S03]  /*42be0*/  IADD3 RZ, P3, PT, R17, R26, RZ ;  /* 0x0000001a11ff7210 */ /* 0x000fc60007f7e0ff */
[----:B------:R-:W-:-:S04]  /*42bf0*/  IMAD.WIDE.U32 R44, P6, R30, R3, R44 ;  /* 0x000000031e2c7225 */ /* 0x000fc800078c002c */
        /* <DEDUP_REMOVED lines=8> */
[----:B------:R-:W-:Y:S01]  /*42c80*/  IMAD.X R17, RZ, RZ, RZ, P0 ;  /* 0x000000ffff117224 */ /* 0x000fe200000e06ff */
[----:B------:R-:W-:Y:S01]  /*42c90*/  IADD3 RZ, P0, PT, R39, R44, RZ ;  /* 0x0000002c27ff7210 */ /* 0x000fe20007f1e0ff */
[----:B------:R-:W-:Y:S01]  /*42ca0*/  IMAD.WIDE.U32 R38, R8, R33, RZ ;  /* 0x0000002108267225 */ /* 0x000fe200078e00ff */
[----:B------:R-:W-:-:S02]  /*42cb0*/  IADD3 RZ, P2, PT, R49, R52, RZ ;  /* 0x0000003431ff7210 */ /* 0x000fc40007f5e0ff */
[----:B------:R-:W-:Y:S01]  /*42cc0*/  SEL R37, RZ, 0x1, P1 ;  /* 0x00000001ff257807 */ /* 0x000fe20000800000 */
[----:B------:R-:W-:-:S04]  /*42cd0*/  IMAD.WIDE.U32 R14, R8, R31, RZ ;  /* 0x0000001f080e7225 */ /* 0x000fc800078e00ff */
[----:B------:R-:W-:Y:S02]  /*42ce0*/  IMAD.MOV.U32 R16, RZ, RZ, R53 ;  /* 0x000000ffff107224 */ /* 0x000fe400078e0035 */
[----:B------:R-:W-:-:S04]  /*42cf0*/  IMAD.WIDE.U32 R58, R4, R35, RZ ;  /* 0x00000023043a7225 */ /* 0x000fc800078e00ff */
[----:B------:R-:W-:-:S04]  /*42d00*/  IMAD.WIDE.U32.X R16, R34, R10, R16, P2 ;  /* 0x0000000a22107225 */ /* 0x000fc800010e0410 */
[----:B------:R-:W-:-:S04]  /*42d10*/  IMAD.WIDE.U32 R52, R3, R33, RZ ;  /* 0x0000002103347225 */ /* 0x000fc800078e00ff */
[----:B------:R-:W-:-:S04]  /*42d20*/  IMAD.WIDE.U32 R54, P4, R34, R3, R38 ;  /* 0x0000000322367225 */ /* 0x000fc80007880026 */
[----:B------:R-:W-:-:S04]  /*42d30*/  IMAD.WIDE.U32 R48, P2, R32, R3, R14 ;  /* 0x0000000320307225 */ /* 0x000fc8000784000e */
[----:B------:R-:W-:-:S04]  /*42d40*/  IMAD.WIDE.U32 R56, R5, R35, RZ ;  /* 0x0000002305387225 */ /* 0x000fc800078e00ff */
[----:B------:R-:W-:-:S04]  /*42d50*/  IMAD.WIDE.U32 R14, P1, R36, R5, R58 ;  /* 0x00000005240e7225 */ /* 0x000fc8000782003a */
[----:B------:R-:W-:Y:S01]  /*42d60*/  IMAD.X R13, RZ, RZ, RZ, P6 ;  /* 0x000000ffff0d7224 */ /* 0x000fe200030e06ff */
[----:B------:R-:W-:Y:S01]  /*42d70*/  IADD3 RZ, P6, PT, R53, R54, RZ ;  /* 0x0000003635ff7210 */ /* 0x000fe20007fde0ff */
[----:B------:R-:W-:Y:S01]  /*42d80*/  IMAD.X R53, RZ, RZ, RZ, P2 ;  /* 0x000000ffff357224 */ /* 0x000fe200010e06ff */
[----:B------:R-:W-:Y:S01]  /*42d90*/  IADD3 RZ, P2, PT, R57, R14, RZ ;  /* 0x0000000e39ff7210 */ /* 0x000fe20007f5e0ff */
[----:B------:R-:W-:Y:S01]  /*42da0*/  IMAD.X R57, RZ, RZ, RZ, P4 ;  /* 0x000000ffff397224 */ /* 0x000fe200020e06ff */
[----:B------:R-:W-:Y:S01]  /*42db0*/  ISETP.GE.U32.AND P4, PT, R73, R12, PT ;  /* 0x0000000c4900720c */ /* 0x000fe20003f86070 */
[----:B------:R-:W-:Y:S02]  /*42dc0*/  IMAD R26, R34, R9, RZ ;  /* 0x00000009221a7224 */ /* 0x000fe400078e02ff */
[----:B------:R-:W-:Y:S01]  /*42dd0*/  IMAD.WIDE.U32 R46, R3, R31, RZ ;  /* 0x0000001f032e7225 */ /* 0x000fe200078e00ff */
[----:B------:R-:W-:-:S03]  /*42de0*/  ISETP.GE.U32.AND.EX P4, PT, R75, R72, PT, P4 ;  /* 0x000000484b00720c */ /* 0x000fc60003f86140 */
[----:B------:R-:W-:Y:S01]  /*42df0*/  IMAD.X R39, RZ, RZ, RZ, P5 ;  /* 0x000000ffff277224 */ /* 0x000fe200028e06ff */
[----:B------:R-:W-:Y:S01]  /*42e00*/  IADD3 RZ, P5, PT, R47, R48, RZ ;  /* 0x000000302fff7210 */ /* 0x000fe20007fbe0ff */
[----:B------:R-:W-:Y:S02]  /*42e10*/  IMAD.MOV.U32 R38, RZ, RZ, R27 ;  /* 0x000000ffff267224 */ /* 0x000fe400078e001b */
[----:B------:R-:W-:Y:S02]  /*42e20*/  IMAD.MOV.U32 R12, RZ, RZ, R45 ;  /* 0x000000ffff0c7224 */ /* 0x000fe400078e002d */
[----:B------:R-:W-:Y:S02]  /*42e30*/  IMAD R79, R33, R10, R26 ;  /* 0x0000000a214f7224 */ /* 0x000fe400078e021a */
[----:B------:R-:W-:-:S04]  /*42e40*/  IMAD.WIDE.U32.X R26, R36, R8, R38, P3 ;  /* 0x00000008241a7225 */ /* 0x000fc800018e0426 */
[----:B------:R-:W-:Y:S01]  /*42e50*/  IMAD.WIDE.U32.X R44, R30, R8, R12, P0 ;  /* 0x000000081e2c7225 */ /* 0x000fe200000e040c */
[----:B------:R-:W-:-:S03]  /*42e60*/  IADD3 R28, P0, P3, R37, R18, R28 ;  /* 0x00000012251c7210 */ /* 0x000fc60007b1e01c */
[----:B------:R-:W-:Y:S01]  /*42e70*/  IMAD R10, R30, R3, RZ ;  /* 0x000000031e0a7224 */ /* 0x000fe200078e02ff */
[----:B------:R-:W-:Y:S01]  /*42e80*/  IADD3.X R37, PT, PT, RZ, R19, RZ, P0, P3 ;  /* 0x00000013ff257210 */ /* 0x000fe200007e64ff */
[----:B------:R-:W-:-:S04]  /*42e90*/  IMAD.WIDE.U32 R38, R33, R9, RZ ;  /* 0x0000000921267225 */ /* 0x000fc800078e00ff */
[-C--:B------:R-:W-:Y:S02]  /*42ea0*/  IMAD R12, R34, R3.reuse, RZ ;  /* 0x00000003220c7224 */ /* 0x080fe400078e02ff */
[----:B------:R-:W-:Y:S01]  /*42eb0*/  IMAD.MOV.U32 R52, RZ, RZ, R49 ;  /* 0x000000ffff347224 */ /* 0x000fe200078e0031 */
[----:B------:R-:W-:Y:S01]  /*42ec0*/  SEL R49, RZ, 0x1, P4 ;  /* 0x00000001ff317807 */ /* 0x000fe20002000000 */
[-C--:B------:R-:W-:Y:S02]  /*42ed0*/  IMAD R9, R36, R3.reuse, RZ ;  /* 0x0000000324097224 */ /* 0x080fe400078e02ff */
[-C--:B------:R-:W-:Y:S02]  /*42ee0*/  IMAD R18, R32, R3.reuse, RZ ;  /* 0x0000000320127224 */ /* 0x080fe400078e02ff */
[----:B------:R-:W-:Y:S02]  /*42ef0*/  IMAD.MOV.U32 R56, RZ, RZ, R55 ;  /* 0x000000ffff387224 */ /* 0x000fe400078e0037 */
[----:B------:R-:W-:-:S04]  /*42f00*/  IMAD.WIDE.U32 R46, R35, R3, RZ ;  /* 0x00000003232e7225 */ /* 0x000fc800078e00ff */
[----:B------:R-:W-:Y:S01]  /*42f10*/  IMAD R73, R29, R8, R10 ;  /* 0x000000081d497224 */ /* 0x000fe200078e020a */
[----:B------:R-:W-:Y:S01]  /*42f20*/  IADD3 R50, P3, PT, R50, R46, RZ ;  /* 0x0000002e32327210 */ /* 0x000fe20007f7e0ff */
[-C--:B------:R-:W-:Y:S02]  /*42f30*/  IMAD R10, R33, R8.reuse, R12 ;  /* 0x00000008210a7224 */ /* 0x080fe400078e020c */
[----:B------:R-:W-:Y:S01]  /*42f40*/  IMAD R55, R35, R8, R9 ;  /* 0x0000000823377224 */ /* 0x000fe200078e0209 */
[----:B------:R-:W-:Y:S01]  /*42f50*/  ISETP.GE.U32.AND P0, PT, R50, R46, PT ;  /* 0x0000002e3200720c */ /* 0x000fe20003f06070 */
[-C--:B------:R-:W-:Y:S02]  /*42f60*/  IMAD R18, R31, R8.reuse, R18 ;  /* 0x000000081f127224 */ /* 0x080fe400078e0212 */
[----:B------:R-:W-:-:S04]  /*42f70*/  IMAD.WIDE.U32.X R12, R32, R8, R52, P5 ;  /* 0x00000008200c7225 */ /* 0x000fc800028e0434 */
[----:B------:R-:W-:Y:S01]  /*42f80*/  IMAD.WIDE.U32.X R8, R34, R8, R56, P6 ;  /* 0x0000000822087225 */ /* 0x000fe200030e0438 */
[----:B------:R-:W-:-:S03]  /*42f90*/  IADD3 R19, P4, P6, R38, R20, R49 ;  /* 0x0000001426137210 */ /* 0x000fc60007e9e031 */
[----:B------:R-:W-:Y:S01]  /*42fa0*/  IMAD.IADD R49, R39, 0x1, R79 ;  /* 0x0000000127317824 */ /* 0x000fe200078e024f */
[----:B------:R-:W-:Y:S01]  /*42fb0*/  IADD3 R28, P5, PT, R19, R28, RZ ;  /* 0x0000001c131c7210 */ /* 0x000fe20007fbe0ff */
[----:B------:R-:W-:-:S03]  /*42fc0*/  IMAD.IADD R14, R47, 0x1, R55 ;  /* 0x000000012f0e7824 */ /* 0x000fc600078e0237 */
[----:B------:R-:W-:Y:S01]  /*42fd0*/  IADD3.X R46, PT, PT, R49, R21, RZ, P4, P6 ;  /* 0x00000015312e7210 */ /* 0x000fe200027ec4ff */
[----:B------:R-:W-:Y:S01]  /*42fe0*/  IMAD.X R51, R14, 0x1, R51, P3 ;  /* 0x000000010e337824 */ /* 0x000fe200018e0633 */
[----:B------:R-:W-:Y:S01]  /*42ff0*/  ISETP.GE.U32.AND P4, PT, R19, R38, PT ;  /* 0x000000261300720c */ /* 0x000fe20003f86070 */
[----:B------:R-:W-:Y:S01]  /*43000*/  IMAD.WIDE.U32 R38, R35, R11, RZ ;  /* 0x0000000b23267225 */ /* 0x000fe200078e00ff */
[----:B------:R-:W-:Y:S02]  /*43010*/  ISETP.GE.U32.AND P3, PT, R28, R19, PT ;  /* 0x000000131c00720c */ /* 0x000fe40003f66070 */
[----:B------:R-:W-:Y:S01]  /*43020*/  ISETP.GE.U32.AND.EX P0, PT, R51, R14, PT, P0 ;  /* 0x0000000e3300720c */ /* 0x000fe20003f06100 */
[----:B------:R-:W-:Y:S01]  /*43030*/  IMAD.WIDE.U32 R20, R29, R3, RZ ;  /* 0x000000031d147225 */ /* 0x000fe200078e00ff */
[C---:B------:R-:W-:Y:S02]  /*43040*/  ISETP.GE.U32.AND.EX P4, PT, R46.reuse, R49, PT, P4 ;  /* 0x000000312e00720c */ /* 0x040fe40003f86140 */
[----:B------:R-:W-:Y:S01]  /*43050*/  SEL R52, RZ, 0x1, P0 ;  /* 0x00000001ff347807 */ /* 0x000fe20000000000 */
[----:B------:R-:W-:Y:S01]  /*43060*/  IMAD.X R37, R46, 0x1, R37, P5 ;  /* 0x000000012e257824 */ /* 0x000fe200028e0625 */
[----:B------:R-:W-:Y:S01]  /*43070*/  IADD3 R59, P6, PT, R61, R20, RZ ;  /* 0x000000143d3b7210 */ /* 0x000fe20007fde0ff */
[----:B------:R-:W-:Y:S01]  /*43080*/  IMAD.IADD R75, R39, 0x1, R77 ;  /* 0x00000001274b7824 */ /* 0x000fe200078e024d */
[----:B------:R-:W-:Y:S01]  /*43090*/  SEL R11, RZ, 0x1, P4 ;  /* 0x00000001ff0b7807 */ /* 0x000fe20002000000 */
[----:B------:R-:W-:Y:S01]  /*430a0*/  IMAD.IADD R53, R21, 0x1, R73 ;  /* 0x0000000115357824 */ /* 0x000fe200078e0249 */
[----:B------:R-:W-:Y:S01]  /*430b0*/  ISETP.GE.U32.AND.EX P3, PT, R37, R46, PT, P3 ;  /* 0x0000002e2500720c */ /* 0x000fe20003f66130 */
[----:B------:R-:W-:Y:S01]  /*430c0*/  IMAD R14, R75, R70, RZ ;  /* 0x000000464b0e7224 */ /* 0x000fe200078e02ff */
[----:B------:R-:W-:Y:S01]  /*430d0*/  ISETP.GE.U32.AND P5, PT, R59, R20, PT ;  /* 0x000000143b00720c */ /* 0x000fe20003fa6070 */
[----:B------:R-:W-:Y:S01]  /*430e0*/  IMAD.WIDE.U32 R20, R38, R70, RZ ;  /* 0x0000004626147225 */ /* 0x000fe200078e00ff */
[----:B------:R-:W-:-:S03]  /*430f0*/  SEL R19, RZ, 0x1, P3 ;  /* 0x00000001ff137807 */ /* 0x000fc60001800000 */
[----:B------:R-:W-:Y:S01]  /*43100*/  IMAD R77, R38, R71, R14 ;  /* 0x00000047264d7224 */ /* 0x000fe200078e020e */
[----:B------:R-:W-:Y:S01]  /*43110*/  IADD3 R19, P0, P4, R19, R16, R11 ;  /* 0x0000001013137210 */ /* 0x000fe20007c1e00b */
[----:B------:R-:W-:-:S03]  /*43120*/  IMAD.WIDE.U32 R48, R4, R29, RZ ;  /* 0x0000001d04307225 */ /* 0x000fc600078e00ff */
[----:B------:R-:W-:Y:S01]  /*43130*/  IADD3.X R11, PT, PT, RZ, R17, RZ, P0, P4 ;  /* 0x00000011ff0b7210 */ /* 0x000fe200007e84ff */
[----:B------:R-:W-:Y:S02]  /*43140*/  IMAD.IADD R77, R21, 0x1, R77 ;  /* 0x00000001154d7824 */ /* 0x000fe400078e024d */
[----:B------:R-:W-:Y:S01]  /*43150*/  IMAD.X R14, R53, 0x1, R60, P6 ;  /* 0x00000001350e7824 */ /* 0x000fe200030e063c */
[----:B------:R-:W-:Y:S01]  /*43160*/  IADD3 R52, P0, P6, R59, R26, R52 ;  /* 0x0000001a3b347210 */ /* 0x000fe20007e1e034 */
[----:B------:R-:W-:-:S03]  /*43170*/  IMAD.WIDE.U32 R56, R77, R68, RZ ;  /* 0x000000444d387225 */ /* 0x000fc600078e00ff */
[----:B------:R-:W-:Y:S01]  /*43180*/  ISETP.GE.U32.AND.EX P5, PT, R14, R53, PT, P5 ;  /* 0x000000350e00720c */ /* 0x000fe20003fa6150 */
[----:B------:R-:W-:Y:S01]  /*43190*/  IMAD.WIDE.U32 R54, P3, R30, R5, R48 ;  /* 0x000000051e367225 */ /* 0x000fe20007860030 */
[----:B------:R-:W-:Y:S02]  /*431a0*/  IADD3.X R53, PT, PT, R14, R27, RZ, P0, P6 ;  /* 0x0000001b0e357210 */ /* 0x000fe400007ec4ff */
[----:B------:R-:W-:Y:S01]  /*431b0*/  ISETP.GE.U32.AND P0, PT, R52, R59, PT ;  /* 0x0000003b3400720c */ /* 0x000fe20003f06070 */
[C---:B------:R-:W-:Y:S01]  /*431c0*/  IMAD.WIDE.U32 R48, R20.reuse, R68, RZ ;  /* 0x0000004414307225 */ /* 0x040fe200078e00ff */
[----:B------:R-:W-:Y:S02]  /*431d0*/  SEL R78, RZ, 0x1, P5 ;  /* 0x00000001ff4e7807 */ /* 0x000fe40002800000 */
[----:B------:R-:W-:Y:S01]  /*431e0*/  ISETP.GE.U32.AND.EX P0, PT, R53, R14, PT, P0 ;  /* 0x0000000e3500720c */ /* 0x000fe20003f06100 */
[----:B------:R-:W-:Y:S01]  /*431f0*/  IMAD.WIDE.U32 R56, P6, R20, R69, R56 ;  /* 0x0000004514387225 */ /* 0x000fe200078c0038 */
[----:B------:R-:W-:-:S02]  /*43200*/  LOP3.LUT R21, RZ, R48, RZ, 0x33, !PT ;  /* 0x00000030ff157212 */ /* 0x000fc400078e33ff */
[----:B------:R-:W-:Y:S01]  /*43210*/  SEL R73, RZ, 0x1, P0 ;  /* 0x00000001ff497807 */ /* 0x000fe20000000000 */
[----:B------:R-:W-:Y:S01]  /*43220*/  IMAD.WIDE.U32 R46, R5, R29, RZ ;  /* 0x0000001d052e7225 */ /* 0x000fe200078e00ff */
[----:B------:R-:W-:-:S03]  /*43230*/  ISETP.GT.U32.AND P0, PT, R38, R21, PT ;  /* 0x000000152600720c */ /* 0x000fc60003f04070 */
[----:B------:R-:W-:Y:S01]  /*43240*/  IMAD.WIDE.U32 R26, R4, R31, RZ ;  /* 0x0000001f041a7225 */ /* 0x000fe200078e00ff */
[----:B------:R-:W-:-:S03]  /*43250*/  IADD3 RZ, P4, PT, R47, R54, RZ ;  /* 0x000000362fff7210 */ /* 0x000fc60007f9e0ff */
[----:B------:R-:W-:Y:S01]  /*43260*/  IMAD.X R59, RZ, RZ, RZ, P6 ;  /* 0x000000ffff3b7224 */ /* 0x000fe200030e06ff */
[----:B------:R-:W-:Y:S01]  /*43270*/  IADD3 R14, P6, PT, R49, R56, RZ ;  /* 0x00000038310e7210 */ /* 0x000fe20007fde0ff */
[----:B------:R-:W-:-:S03]  /*43280*/  IMAD.WIDE.U32 R48, R4, R33, RZ ;  /* 0x0000002104307225 */ /* 0x000fc600078e00ff */
[----:B------:R-:W-:Y:S01]  /*43290*/  LOP3.LUT R14, RZ, R14, RZ, 0x33, !PT ;  /* 0x0000000eff0e7212 */ /* 0x000fe200078e33ff */
[----:B------:R-:W-:-:S03]  /*432a0*/  IMAD.WIDE.U32 R16, R5, R31, RZ ;  /* 0x0000001f05107225 */ /* 0x000fc600078e00ff */
[----:B------:R-:W-:Y:S01]  /*432b0*/  ISETP.GT.U32.AND.EX P0, PT, R75, R14, PT, P0 ;  /* 0x0000000e4b00720c */ /* 0x000fe20003f04100 */
[----:B------:R-:W-:-:S03]  /*432c0*/  IMAD.WIDE.U32 R46, P5, R32, R5, R26 ;  /* 0x00000005202e7225 */ /* 0x000fc600078a001a */
[----:B------:R-:W-:Y:S01]  /*432d0*/  SEL R75, RZ, 0x1, !P0 ;  /* 0x00000001ff4b7807 */ /* 0x000fe20004000000 */
[----:B------:R-:W-:-:S04]  /*432e0*/  IMAD.WIDE.U32 R60, R77, R66, RZ ;  /* 0x000000424d3c7225 */ /* 0x000fc800078e00ff */
[----:B------:R-:W-:Y:S01]  /*432f0*/  IMAD.X R39, RZ, RZ, RZ, P1 ;  /* 0x000000ffff277224 */ /* 0x000fe200008e06ff */
[----:B------:R-:W-:Y:S01]  /*43300*/  IADD3 RZ, P1, PT, R17, R46, RZ ;  /* 0x0000002e11ff7210 */ /* 0x000fe20007f3e0ff */
[----:B------:R-:W-:Y:S02]  /*43310*/  IMAD.MOV.U32 R58, RZ, RZ, R57 ;  /* 0x000000ffff3a7224 */ /* 0x000fe400078e0039 */
[----:B------:R-:W-:Y:S02]  /*43320*/  IMAD.X R27, RZ, RZ, RZ, P3 ;  /* 0x000000ffff1b7224 */ /* 0x000fe400018e06ff */
[----:B------:R-:W-:-:S04]  /*43330*/  IMAD.WIDE.U32 R56, R5, R33, RZ ;  /* 0x0000002105387225 */ /* 0x000fc800078e00ff */
[----:B------:R-:W-:-:S04]  /*43340*/  IMAD.WIDE.U32 R48, P3, R34, R5, R48 ;  /* 0x0000000522307225 */ /* 0x000fc80007860030 */
[----:B------:R-:W-:Y:S02]  /*43350*/  IMAD.X R17, RZ, RZ, RZ, P5 ;  /* 0x000000ffff117224 */ /* 0x000fe400028e06ff */
[----:B------:R-:W-:-:S04]  /*43360*/  IMAD.WIDE.U32 R60, P5, R20, R67, R60 ;  /* 0x00000043143c7225 */ /* 0x000fc800078a003c */
[----:B------:R-:W-:Y:S01]  /*43370*/  IMAD.WIDE.U32.X R58, R77, R69, R58, P6 ;  /* 0x000000454d3a7225 */ /* 0x000fe200030e043a */
[----:B------:R-:W-:-:S03]  /*43380*/  IADD3 RZ, P6, PT, R57, R48, RZ ;  /* 0x0000003039ff7210 */ /* 0x000fc60007fde0ff */
[----:B------:R-:W-:Y:S01]  /*43390*/  IMAD.X R57, RZ, RZ, RZ, P5 ;  /* 0x000000ffff397224 */ /* 0x000fe200028e06ff */
[----:B------:R-:W-:Y:S01]  /*433a0*/  IADD3 R78, P0, P5, R73, R44, R78 ;  /* 0x0000002c494e7210 */ /* 0x000fe20007d1e04e */
[----:B------:R-:W-:Y:S02]  /*433b0*/  IMAD.MOV.U32 R38, RZ, RZ, R15 ;  /* 0x000000ffff267224 */ /* 0x000fe400078e000f */
[----:B------:R-:W-:Y:S01]  /*433c0*/  IMAD.WIDE.U32 R14, R20, R66, RZ ;  /* 0x00000042140e7225 */ /* 0x000fe200078e00ff */
[----:B------:R-:W-:Y:S02]  /*433d0*/  IADD3.X R79, PT, PT, RZ, R45, RZ, P0, P5 ;  /* 0x0000002dff4f7210 */ /* 0x000fe400007ea4ff */
[----:B------:R-:W-:Y:S01]  /*433e0*/  IADD3 R75, P5, PT, R75, R58, RZ ;  /* 0x0000003a4b4b7210 */ /* 0x000fe20007fbe0ff */
[----:B------:R-:W-:Y:S01]  /*433f0*/  IMAD.WIDE.U32 R44, R77, R64, RZ ;  /* 0x000000404d2c7225 */ /* 0x000fe200078e00ff */
[----:B------:R-:W-:-:S03]  /*43400*/  IADD3 R74, P0, PT, R15, R60, RZ ;  /* 0x0000003c0f4a7210 */ /* 0x000fc60007f1e0ff */
[----:B------:R-:W-:Y:S02]  /*43410*/  IMAD.MOV.U32 R26, RZ, RZ, R55 ;  /* 0x000000ffff1a7224 */ /* 0x000fe400078e0037 */
[----:B------:R-:W-:Y:S01]  /*43420*/  IMAD.X R15, RZ, RZ, RZ, P3 ;  /* 0x000000ffff0f7224 */ /* 0x000fe200018e06ff */
[----:B------:R-:W-:Y:S01]  /*43430*/  IADD3 R73, P3, PT, R6, R14, RZ ;  /* 0x0000000e06497210 */ /* 0x000fe20007f7e0ff */
[----:B------:R-:W-:Y:S02]  /*43440*/  IMAD.MOV.U32 R16, RZ, RZ, R47 ;  /* 0x000000ffff107224 */ /* 0x000fe400078e002f */
[----:B------:R-:W-:Y:S02]  /*43450*/  IMAD.MOV.U32 R56, RZ, RZ, R61 ;  /* 0x000000ffff387224 */ /* 0x000fe400078e003d */
[----:B------:R-:W-:Y:S02]  /*43460*/  IMAD.X R76, RZ, RZ, R59, P5 ;  /* 0x000000ffff4c7224 */ /* 0x000fe400028e063b */
[----:B------:R-:W-:-:S04]  /*43470*/  IMAD.WIDE.U32 R54, R77, R62, RZ ;  /* 0x0000003e4d367225 */ /* 0x000fc800078e00ff */
[----:B------:R-:W-:-:S04]  /*43480*/  IMAD.WIDE.U32 R46, P5, R20, R65, R44 ;  /* 0x00000041142e7225 */ /* 0x000fc800078a002c */
[----:B------:R-:W-:-:S04]  /*43490*/  IMAD.WIDE.U32 R60, R20, R64, RZ ;  /* 0x00000040143c7225 */ /* 0x000fc800078e00ff */
[----:B------:R-:W-:Y:S01]  /*434a0*/  IMAD.X R48, R74, 0x1, R7, P3 ;  /* 0x000000014a307824 */ /* 0x000fe200018e0607 */
[----:B------:R-:W-:Y:S01]  /*434b0*/  IADD3 R44, P3, PT, R73, R75, RZ ;  /* 0x0000004b492c7210 */ /* 0x000fe20007f7e0ff */
[----:B------:R-:W-:Y:S02]  /*434c0*/  IMAD.X R21, RZ, RZ, RZ, P5 ;  /* 0x000000ffff157224 */ /* 0x000fe400028e06ff */
[----:B------:R-:W-:Y:S01]  /*434d0*/  IMAD.WIDE.U32.X R58, R77, R67, R56, P0 ;  /* 0x000000434d3a7225 */ /* 0x000fe200000e0438 */
[----:B------:R-:W-:-:S03]  /*434e0*/  IADD3 R72, P0, PT, R61, R46, RZ ;  /* 0x0000002e3d487210 */ /* 0x000fc60007f1e0ff */
[----:B------:R-:W-:-:S04]  /*434f0*/  IMAD.WIDE.U32 R54, P5, R20, R63, R54 ;  /* 0x0000003f14367225 */ /* 0x000fc800078a0036 */
[----:B------:R-:W-:-:S04]  /*43500*/  IMAD.WIDE.U32 R6, R20, R62, RZ ;  /* 0x0000003e14067225 */ /* 0x000fc800078e00ff */
[----:B------:R-:W-:Y:S02]  /*43510*/  IMAD.MOV.U32 R20, RZ, RZ, R47 ;  /* 0x000000ffff147224 */ /* 0x000fe400078e002f */
        /* <DEDUP_REMOVED lines=8> */
[----:B------:R-:W-:Y:S01]  /*435a0*/  IADD3 R54, P5, PT, R7, R54, RZ ;  /* 0x0000003607367210 */ /* 0x000fe20007fbe0ff */
[----:B------:R-:W-:Y:S01]  /*435b0*/  IMAD.MOV.U32 R14, RZ, RZ, R49 ;  /* 0x000000ffff0e7224 */ /* 0x000fe200078e0031 */
[----:B------:R-:W-:Y:S01]  /*435c0*/  SEL R56, RZ, 0x1, P3 ;  /* 0x00000001ff387807 */ /* 0x000fe20001800000 */
[----:B------:R-:W-:Y:S01]  /*435d0*/  IMAD.WIDE.U32.X R48, R36, R4, R38, P2 ;  /* 0x0000000424307225 */ /* 0x000fe200010e0426 */
[----:B------:R-:W-:-:S02]  /*435e0*/  SEL R55, RZ, 0x1, P0 ;  /* 0x00000001ff377807 */ /* 0x000fc40000000000 */
[----:B------:R-:W-:Y:S01]  /*435f0*/  IADD3 R7, P3, PT, R50, R60, RZ ;  /* 0x0000003c32077210 */ /* 0x000fe20007f7e0ff */
        /* <DEDUP_REMOVED lines=13> */
[----:B------:R-:W-:Y:S01]  /*436d0*/  IMAD.WIDE.U32.X R38, R30, R4, R26, P4 ;  /* 0x000000041e267225 */ /* 0x000fe200020e041a */
[----:B------:R-:W-:-:S03]  /*436e0*/  ISETP.GE.U32.AND P4, PT, R59, R56, PT ;  /* 0x000000383b00720c */ /* 0x000fc60003f86070 */
[----:B------:R-:W-:Y:S02]  /*436f0*/  IMAD.IADD R26, R57, 0x1, R61 ;  /* 0x00000001391a7824 */ /* 0x000fe400078e023d */
[----:B------:R-:W-:Y:S01]  /*43700*/  IMAD.X R27, R55, 0x1, R58, P3 ;  /* 0x00000001371b7824 */ /* 0x000fe200018e063a */
[----:B------:R-:W-:Y:S01]  /*43710*/  IADD3 R7, P3, PT, R28, R50, RZ ;  /* 0x000000321c077210 */ /* 0x000fe20007f7e0ff */
[----:B------:R-:W-:Y:S02]  /*43720*/  IMAD.IADD R51, R51, 0x1, R18 ;  /* 0x0000000133337824 */ /* 0x000fe400078e0212 */
[-C--:B------:R-:W-:Y:S01]  /*43730*/  IMAD R30, R30, R5.reuse, RZ ;  /* 0x000000051e1e7224 */ /* 0x080fe200078e02ff */
[----:B------:R-:W-:Y:S01]  /*43740*/  ISETP.GE.U32.AND.EX P0, PT, R27, R58, PT, P0 ;  /* 0x0000003a1b00720c */ /* 0x000fe20003f06100 */
[----:B------:R-:W-:Y:S02]  /*43750*/  IMAD.X R53, R26, 0x1, R53, P5 ;  /* 0x000000011a357824 */ /* 0x000fe400028e0635 */
[----:B------:R-:W-:Y:S01]  /*43760*/  IMAD.X R18, R51, 0x1, R37, P3 ;  /* 0x0000000133127824 */ /* 0x000fe200018e0625 */
[----:B------:R-:W-:Y:S01]  /*43770*/  IADD3 R35, P3, PT, R7, R78, RZ ;  /* 0x0000004e07237210 */ /* 0x000fe20007f7e0ff */
[----:B------:R-:W-:Y:S01]  /*43780*/  IMAD R55, R29, R4, R30 ;  /* 0x000000041d377224 */ /* 0x000fe200078e021e */
[----:B------:R-:W-:Y:S01]  /*43790*/  ISETP.GE.U32.AND.EX P4, PT, R53, R26, PT, P4 ;  /* 0x0000001a3500720c */ /* 0x000fe20003f86140 */
[----:B------:R-:W-:Y:S01]  /*437a0*/  IMAD.WIDE.U32 R28, R29, R5, RZ ;  /* 0x000000051d1c7225 */ /* 0x000fe200078e00ff */
[----:B------:R-:W-:-:S02]  /*437b0*/  SEL R30, RZ, 0x1, P2 ;  /* 0x00000001ff1e7807 */ /* 0x000fc40001000000 */
[----:B------:R-:W-:Y:S01]  /*437c0*/  ISETP.GE.U32.AND P2, PT, R7, R50, PT ;  /* 0x000000320700720c */ /* 0x000fe20003f46070 */
[----:B------:R-:W-:Y:S01]  /*437d0*/  IMAD.X R37, R18, 0x1, R79, P3 ;  /* 0x0000000112257824 */ /* 0x000fe200018e064f */
[----:B------:R-:W-:Y:S01]  /*437e0*/  ISETP.GE.U32.AND P3, PT, R35, R7, PT ;  /* 0x000000072300720c */ /* 0x000fe20003f66070 */
[----:B------:R-:W-:Y:S01]  /*437f0*/  IMAD.IADD R50, R29, 0x1, R55 ;  /* 0x000000011d327824 */ /* 0x000fe200078e0237 */
[----:B------:R-:W-:Y:S01]  /*43800*/  SEL R26, RZ, 0x1, P4 ;  /* 0x00000001ff1a7807 */ /* 0x000fe20002000000 */
[----:B------:R-:W-:Y:S01]  /*43810*/  IMAD.WIDE.U32.X R16, R32, R4, R16, P1 ;  /* 0x0000000420107225 */ /* 0x000fe200008e0410 */
[----:B------:R-:W-:Y:S02]  /*43820*/  IADD3 R35, P4, PT, R35, R28, RZ ;  /* 0x0000001c23237210 */ /* 0x000fe40007f9e0ff */
[----:B------:R-:W-:Y:S01]  /*43830*/  ISETP.GE.U32.AND.EX P2, PT, R18, R51, PT, P2 ;  /* 0x000000331200720c */ /* 0x000fe20003f46120 */
[----:B------:R-:W-:Y:S01]  /*43840*/  IMAD R32, R32, R5, RZ ;  /* 0x0000000520207224 */ /* 0x000fe200078e02ff */
[----:B------:R-:W-:Y:S01]  /*43850*/  ISETP.GE.U32.AND.EX P3, PT, R37, R18, PT, P3 ;  /* 0x000000122500720c */ /* 0x000fe20003f66130 */
[----:B------:R-:W-:Y:S01]  /*43860*/  IMAD.X R37, R50, 0x1, R37, P4 ;  /* 0x0000000132257824 */ /* 0x000fe200020e0625 */
[----:B------:R-:W-:Y:S01]  /*43870*/  IADD3 R26, P4, P5, R35, R48, R26 ;  /* 0x00000030231a7210 */ /* 0x000fe20007d9e01a */
[----:B------:R-:W-:Y:S01]  /*43880*/  IMAD.WIDE.U32.X R14, R34, R4, R14, P6 ;  /* 0x00000004220e7225 */ /* 0x000fe200030e040e */
[----:B------:R-:W-:-:S02]  /*43890*/  SEL R48, RZ, 0x1, P2 ;  /* 0x00000001ff307807 */ /* 0x000fc40001000000 */
[----:B------:R-:W-:Y:S02]  /*438a0*/  SEL R29, RZ, 0x1, P3 ;  /* 0x00000001ff1d7807 */ /* 0x000fe40001800000 */
[----:B------:R-:W-:Y:S02]  /*438b0*/  SEL R7, RZ, 0x1, P0 ;  /* 0x00000001ff077807 */ /* 0x000fe40000000000 */
[----:B------:R-:W-:Y:S02]  /*438c0*/  IADD3.X R18, PT, PT, R37, R49, RZ, P4, P5 ;  /* 0x0000003125127210 */ /* 0x000fe400027ea4ff */
[----:B------:R-:W-:Y:S02]  /*438d0*/  ISETP.GE.U32.AND P0, PT, R35, R28, PT ;  /* 0x0000001c2300720c */ /* 0x000fe40003f06070 */
[----:B------:R-:W-:Y:S01]  /*438e0*/  IADD3 R48, P5, P4, R29, R12, R48 ;  /* 0x0000000c1d307210 */ /* 0x000fe20007cbe030 */
[----:B------:R-:W-:Y:S01]  /*438f0*/  IMAD.WIDE.U32 R28, R33, R3, RZ ;  /* 0x00000003211c7225 */ /* 0x000fe200078e00ff */
[----:B------:R-:W-:-:S02]  /*43900*/  IADD3 R30, P3, P2, R7, R46, R30 ;  /* 0x0000002e071e7210 */ /* 0x000fc40007a7e01e */
[----:B------:R-:W-:Y:S01]  /*43910*/  ISETP.GE.U32.AND.EX P0, PT, R37, R50, PT, P0 ;  /* 0x000000322500720c */ /* 0x000fe20003f06100 */
[----:B------:R-:W-:Y:S01]  /*43920*/  IMAD.IADD R7, R29, 0x1, R10 ;  /* 0x000000011d077824 */ /* 0x000fe200078e020a */
[----:B------:R-:W-:Y:S01]  /*43930*/  IADD3.X R46, PT, PT, RZ, R47, RZ, P3, P2 ;  /* 0x0000002fff2e7210 */ /* 0x000fe20001fe44ff */
[----:B------:R-:W-:Y:S01]  /*43940*/  IMAD R29, R31, R4, R32 ;  /* 0x000000041f1d7224 */ /* 0x000fe200078e0220 */
[-C--:B------:R-:W-:Y:S02]  /*43950*/  IADD3 R19, P3, PT, R19, R28.reuse, RZ ;  /* 0x0000001c13137210 */ /* 0x080fe40007f7e0ff */
[----:B------:R-:W-:Y:S02]  /*43960*/  ISETP.GE.U32.AND P2, PT, R26, R35, PT ;  /* 0x000000231a00720c */ /* 0x000fe40003f46070 */
[----:B------:R-:W-:Y:S01]  /*43970*/  IADD3.X R35, PT, PT, RZ, R13, RZ, P5, P4 ;  /* 0x0000000dff237210 */ /* 0x000fe20002fe84ff */
[----:B------:R-:W-:Y:S01]  /*43980*/  IMAD.X R32, R7, 0x1, R11, P3 ;  /* 0x0000000107207824 */ /* 0x000fe200018e060b */
[----:B------:R-:W-:Y:S01]  /*43990*/  ISETP.GE.U32.AND P1, PT, R19, R28, PT ;  /* 0x0000001c1300720c */ /* 0x000fe20003f26070 */
[----:B------:R-:W-:Y:S01]  /*439a0*/  IMAD.WIDE.U32 R12, R31, R5, RZ ;  /* 0x000000051f0c7225 */ /* 0x000fe200078e00ff */
[----:B------:R-:W-:-:S02]  /*439b0*/  ISETP.GE.U32.AND.EX P2, PT, R18, R37, PT, P2 ;  /* 0x000000251200720c */ /* 0x000fc40003f46120 */
[----:B------:R-:W-:Y:S01]  /*439c0*/  IADD3 R11, P3, PT, R19, R48, RZ ;  /* 0x00000030130b7210 */ /* 0x000fe20007f7e0ff */
[----:B------:R-:W-:Y:S01]  /*439d0*/  IMAD.IADD R28, R13, 0x1, R29 ;  /* 0x000000010d1c7824 */ /* 0x000fe200078e021d */
[----:B------:R-:W-:Y:S02]  /*439e0*/  SEL R10, RZ, 0x1, P0 ;  /* 0x00000001ff0a7807 */ /* 0x000fe40000000000 */
[----:B------:R-:W-:Y:S02]  /*439f0*/  SEL R3, RZ, 0x1, P2 ;  /* 0x00000001ff037807 */ /* 0x000fe40001000000 */
[C---:B------:R-:W-:Y:S01]  /*43a00*/  ISETP.GE.U32.AND.EX P0, PT, R32.reuse, R7, PT, P1 ;  /* 0x000000072000720c */ /* 0x040fe20003f06110 */
[----:B------:R-:W-:Y:S01]  /*43a10*/  IMAD.X R7, R32, 0x1, R35, P3 ;  /* 0x0000000120077824 */ /* 0x000fe200018e0623 */
[C---:B------:R-:W-:Y:S02]  /*43a20*/  ISETP.GE.U32.AND P1, PT, R11.reuse, R19, PT ;  /* 0x000000130b00720c */ /* 0x040fe40003f26070 */
[----:B------:R-:W-:-:S02]  /*43a30*/  IADD3 R11, P2, PT, R11, R12, RZ ;  /* 0x0000000c0b0b7210 */ /* 0x000fc40007f5e0ff */
[----:B------:R-:W-:Y:S02]  /*43a40*/  IADD3 R10, P3, P4, R3, R38, R10 ;  /* 0x00000026030a7210 */ /* 0x000fe40007c7e00a */
[----:B------:R-:W-:Y:S01]  /*43a50*/  ISETP.GE.U32.AND.EX P1, PT, R7, R32, PT, P1 ;  /* 0x000000200700720c */ /* 0x000fe20003f26110 */
[----:B------:R-:W-:Y:S01]  /*43a60*/  IMAD.X R13, R28, 0x1, R7, P2 ;  /* 0x000000011c0d7824 */ /* 0x000fe200010e0607 */
[----:B------:R-:W-:Y:S02]  /*43a70*/  IADD3.X R38, PT, PT, RZ, R39, RZ, P3, P4 ;  /* 0x00000027ff267210 */ /* 0x000fe40001fe84ff */
[----:B------:R-:W-:Y:S02]  /*43a80*/  IADD3 R7, P2, PT, R11, R10, RZ ;  /* 0x0000000a0b077210 */ /* 0x000fe40007f5e0ff */
[----:B------:R-:W-:Y:S02]  /*43a90*/  IADD3 R3, P4, PT, R59, R6, RZ ;  /* 0x000000063b037210 */ /* 0x000fe40007f9e0ff */
[----:B------:R-:W-:Y:S01]  /*43aa0*/  ISETP.GE.U32.AND P3, PT, R11, R12, PT ;  /* 0x0000000c0b00720c */ /* 0x000fe20003f66070 */
[----:B------:R-:W-:Y:S01]  /*43ab0*/  IMAD.X R10, R13, 0x1, R38, P2 ;  /* 0x000000010d0a7824 */ /* 0x000fe200010e0626 */
[----:B------:R-:W-:-:S02]  /*43ac0*/  SEL R12, RZ, 0x1, P0 ;  /* 0x00000001ff0c7807 */ /* 0x000fc40000000000 */
[----:B------:R-:W-:Y:S01]  /*43ad0*/  ISETP.GE.U32.AND P0, PT, R7, R11, PT ;  /* 0x0000000b0700720c */ /* 0x000fe20003f06070 */
[----:B------:R-:W-:Y:S01]  /*43ae0*/  IMAD R11, R34, R5, RZ ;  /* 0x00000005220b7224 */ /* 0x000fe200078e02ff */
[----:B------:R-:W-:Y:S02]  /*43af0*/  SEL R19, RZ, 0x1, P1 ;  /* 0x00000001ff137807 */ /* 0x000fe40000800000 */
[----:B------:R-:W-:Y:S01]  /*43b00*/  IADD3 R31, P5, PT, R3, R30, RZ ;  /* 0x0000001e031f7210 */ /* 0x000fe20007fbe0ff */
[----:B------:R-:W-:Y:S01]  /*43b10*/  IMAD R29, R33, R4, R11 ;  /* 0x00000004211d7224 */ /* 0x000fe200078e020b */
[----:B------:R-:W-:Y:S01]  /*43b20*/  ISETP.GE.U32.AND P1, PT, R3, R6, PT ;  /* 0x000000060300720c */ /* 0x000fe20003f26070 */
[----:B------:R-:W-:Y:S01]  /*43b30*/  IMAD.X R3, R54, 0x1, R53, P4 ;  /* 0x0000000136037824 */ /* 0x000fe200020e0635 */
[----:B------:R-:W-:Y:S02]  /*43b40*/  ISETP.GE.U32.AND.EX P3, PT, R13, R28, PT, P3 ;  /* 0x0000001c0d00720c */ /* 0x000fe40003f66130 */
[----:B------:R-:W-:Y:S01]  /*43b50*/  ISETP.GE.U32.AND.EX P0, PT, R10, R13, PT, P0 ;  /* 0x0000000d0a00720c */ /* 0x000fe20003f06100 */
[----:B------:R-:W-:Y:S01]  /*43b60*/  IMAD.X R37, R3, 0x1, R46, P5 ;  /* 0x0000000103257824 */ /* 0x000fe200028e062e */
[----:B------:R-:W-:-:S02]  /*43b70*/  SEL R6, RZ, 0x1, P3 ;  /* 0x00000001ff067807 */ /* 0x000fc40001800000 */
[----:B------:R-:W-:Y:S02]  /*43b80*/  ISETP.GE.U32.AND P2, PT, R31, R30, PT ;  /* 0x0000001e1f00720c */ /* 0x000fe40003f46070 */
[----:B------:R-:W-:Y:S01]  /*43b90*/  IADD3 R19, P3, P4, R19, R8, R12 ;  /* 0x0000000813137210 */ /* 0x000fe20007c7e00c */
[----:B------:R-:W-:Y:S01]  /*43ba0*/  IMAD.WIDE.U32 R12, R33, R5, RZ ;  /* 0x00000005210c7225 */ /* 0x000fe200078e00ff */
[----:B------:R-:W-:Y:S02]  /*43bb0*/  SEL R11, RZ, 0x1, P0 ;  /* 0x00000001ff0b7807 */ /* 0x000fe40000000000 */
[----:B------:R-:W-:Y:S02]  /*43bc0*/  ISETP.GE.U32.AND.EX P1, PT, R3, R54, PT, P1 ;  /* 0x000000360300720c */ /* 0x000fe40003f26110 */
[----:B------:R-:W-:Y:S02]  /*43bd0*/  ISETP.GE.U32.AND.EX P2, PT, R37, R46, PT, P2 ;  /* 0x0000002e2500720c */ /* 0x000fe40003f46120 */
[----:B------:R-:W-:Y:S01]  /*43be0*/  IADD3 R8, P0, P5, R11, R16, R6 ;  /* 0x000000100b087210 */ /* 0x000fe20007d1e006 */
[----:B------:R-:W-:Y:S01]  /*43bf0*/  IMAD.IADD R11, R13, 0x1, R29 ;  /* 0x000000010d0b7824 */ /* 0x000fe200078e021d */
[----:B------:R-:W-:-:S02]  /*43c00*/  IADD3.X R16, PT, PT, RZ, R9, RZ, P3, P4 ;  /* 0x00000009ff107210 */ /* 0x000fc40001fe84ff */
[----:B------:R-:W-:Y:S02]  /*43c10*/  IADD3 R5, P3, PT, R19, R12, RZ ;  /* 0x0000000c13057210 */ /* 0x000fe40007f7e0ff */
[----:B------:R-:W-:Y:S02]  /*43c20*/  SEL R6, RZ, 0x1, P1 ;  /* 0x00000001ff067807 */ /* 0x000fe40000800000 */
[----:B------:R-:W-:Y:S02]  /*43c30*/  SEL R9, RZ, 0x1, P2 ;  /* 0x00000001ff097807 */ /* 0x000fe40001000000 */
[----:B------:R-:W-:Y:S01]  /*43c40*/  IADD3 R3, P4, PT, R5, R8, RZ ;  /* 0x0000000805037210 */ /* 0x000fe20007f9e0ff */
[----:B------:R-:W-:Y:S01]  /*43c50*/  IMAD.X R8, R11, 0x1, R16, P3 ;  /* 0x000000010b087824 */ /* 0x000fe200018e0610 */
[----:B------:R-:W-:Y:S02]  /*43c60*/  IADD3.X R17, PT, PT, RZ, R17, RZ, P0, P5 ;  /* 0x00000011ff117210 */ /* 0x000fe400007ea4ff */
[----:B------:R-:W-:-:S02]  /*43c70*/  ISETP.GE.U32.AND P0, PT, R5, R12, PT ;  /* 0x0000000c0500720c */ /* 0x000fc40003f06070 */
[----:B------:R-:W-:Y:S02]  /*43c80*/  IADD3 R13, P2, P3, R9, R20, R6 ;  /* 0x00000014090d7210 */ /* 0x000fe40007b5e006 */
[C---:B------:R-:W-:Y:S02]  /*43c90*/  ISETP.GE.U32.AND.EX P0, PT, R8.reuse, R11, PT, P0 ;  /* 0x0000000b0800720c */ /* 0x040fe40003f06100 */
[----:B------:R-:W-:Y:S02]  /*43ca0*/  IADD3.X R21, PT, PT, RZ, R21, RZ, P2, P3 ;  /* 0x00000015ff157210 */ /* 0x000fe400017e64ff */
[----:B------:R-:W-:Y:S02]  /*43cb0*/  ISETP.NE.U32.AND P2, PT, R13, RZ, PT ;  /* 0x000000ff0d00720c */ /* 0x000fe40003f45070 */
[----:B------:R-:W-:Y:S01]  /*43cc0*/  ISETP.GE.U32.AND P1, PT, R3, R5, PT ;  /* 0x000000050300720c */ /* 0x000fe20003f26070 */
[----:B------:R-:W-:Y:S01]  /*43cd0*/  IMAD.X R5, R8, 0x1, R17, P4 ;  /* 0x0000000108057824 */ /* 0x000fe200020e0611 */
        /* <DEDUP_REMOVED lines=32> */
.L_x_269:
        /* <DEDUP_REMOVED lines=40> */
[C---:B------:R-:W-:Y:S01]  /*44160*/  IMAD.WIDE.U32 R20, R8.reuse, R62, RZ ;  /* 0x0000003e08147225 */ /* 0x040fe200078e00ff */
[----:B------:R-:W-:Y:S02]  /*44170*/  IADD3.X R32, PT, PT, RZ, R13, RZ, P0, P3 ;  /* 0x0000000dff207210 */ /* 0x000fe400007e64ff */
[----:B------:R-:W-:Y:S01]  /*44180*/  IADD3 R11, P2, PT, R31, R14, RZ ;  /* 0x0000000e1f0b7210 */ /* 0x000fe20007f5e0ff */
        /* <DEDUP_REMOVED lines=13> */
[----:B------:R-:W-:Y:S02]  /*44260*/  IMAD.MOV.U32 R8, RZ, RZ, R17 ;  /* 0x000000ffff087224 */ /* 0x000fe400078e0011 */
[----:B------:R-:W-:-:S04]  /*44270*/  IMAD.WIDE.U32 R20, R33, R68, RZ ;  /* 0x0000004421147225 */ /* 0x000fc800078e00ff */
[----:B------:R-:W-:-:S04]  /*44280*/  IMAD.WIDE.U32 R16, R12, R68, RZ ;  /* 0x000000440c107225 */ /* 0x000fc800078e00ff */
[----:B------:R-:W-:Y:S01]  /*44290*/  IMAD.X R13, R26, 0x1, R37, P2 ;  /* 0x000000011a0d7824 */ /* 0x000fe200010e0625 */
[----:B------:R-:W-:Y:S01]  /*442a0*/  ISETP.GE.U32.AND P2, PT, R47, R30, PT ;  /* 0x0000001e2f00720c */ /* 0x000fe20003f46070 */
[----:B------:R-:W-:Y:S01]  /*442b0*/  IMAD.MOV.U32 R14, RZ, RZ, R29 ;  /* 0x000000ffff0e7224 */ /* 0x000fe200078e001d */
[----:B------:R-:W-:Y:S01]  /*442c0*/  LOP3.LUT R11, RZ, R16, RZ, 0x33, !PT ;  /* 0x00000010ff0b7212 */ /* 0x000fe200078e33ff */
[----:B------:R-:W-:Y:S01]  /*442d0*/  IMAD.WIDE.U32.X R8, R19, R65, R8, P4 ;  /* 0x0000004113087225 */ /* 0x000fe200020e0408 */
[----:B------:R-:W-:-:S03]  /*442e0*/  ISETP.GE.U32.AND.EX P0, PT, R13, R26, PT, P0 ;  /* 0x0000001a0d00720c */ /* 0x000fc60003f06100 */
[----:B------:R-:W-:Y:S01]  /*442f0*/  IMAD.X R34, R13, 0x1, R32, P6 ;  /* 0x000000010d227824 */ /* 0x000fe200030e0620 */
[----:B------:R-:W-:Y:S01]  /*44300*/  ISETP.GT.U32.AND P6, PT, R39, R11, PT ;  /* 0x0000000b2700720c */ /* 0x000fe20003fc4070 */
[----:B------:R-:W-:-:S04]  /*44310*/  IMAD.WIDE.U32 R20, P4, R12, R69, R20 ;  /* 0x000000450c147225 */ /* 0x000fc80007880014 */
[----:B------:R-:W-:Y:S01]  /*44320*/  IMAD.WIDE.U32.X R14, R19, R63, R14, P5 ;  /* 0x0000003f130e7225 */ /* 0x000fe200028e040e */
[----:B------:R-:W-:Y:S02]  /*44330*/  ISETP.GE.U32.AND.EX P5, PT, R34, R32, PT, P2 ;  /* 0x000000202200720c */ /* 0x000fe40003fa6120 */
[----:B------:R-:W-:Y:S01]  /*44340*/  IADD3 R11, P2, PT, R17, R20, RZ ;  /* 0x00000014110b7210 */ /* 0x000fe20007f5e0ff */
[----:B------:R-:W-:Y:S01]  /*44350*/  IMAD.X R17, RZ, RZ, RZ, P4 ;  /* 0x000000ffff117224 */ /* 0x000fe200020e06ff */
[----:B------:R-:W-:Y:S01]  /*44360*/  SEL R32, RZ, 0x1, P0 ;  /* 0x00000001ff207807 */ /* 0x000fe20000000000 */
[----:B------:R-:W-:Y:S01]  /*44370*/  IMAD.MOV.U32 R16, RZ, RZ, R21 ;  /* 0x000000ffff107224 */ /* 0x000fe200078e0015 */
[----:B------:R-:W-:Y:S01]  /*44380*/  LOP3.LUT R11, RZ, R11, RZ, 0x33, !PT ;  /* 0x0000000bff0b7212 */ /* 0x000fe200078e33ff */
[----:B------:R-:W-:Y:S01]  /*44390*/  IMAD.X R30, R18, 0x1, R35, P3 ;  /* 0x00000001121e7824 */ /* 0x000fe200018e0623 */
[----:B------:R-:W-:Y:S01]  /*443a0*/  SEL R13, RZ, 0x1, P5 ;  /* 0x00000001ff0d7807 */ /* 0x000fe20002800000 */
[----:B------:R-:W-:Y:S01]  /*443b0*/  IMAD.WIDE.U32 R26, R33, R66, RZ ;  /* 0x00000042211a7225 */ /* 0x000fe200078e00ff */
[----:B------:R-:W-:-:S02]  /*443c0*/  ISETP.GT.U32.AND.EX P6, PT, R45, R11, PT, P6 ;  /* 0x0000000b2d00720c */ /* 0x000fc40003fc4160 */
[----:B------:R-:W-:Y:S01]  /*443d0*/  IADD3 R32, P3, P4, R13, R8, R32 ;  /* 0x000000080d207210 */ /* 0x000fe20007c7e020 */
[----:B------:R-:W-:Y:S01]  /*443e0*/  IMAD.WIDE.U32.X R16, R33, R69, R16, P2 ;  /* 0x0000004521107225 */ /* 0x000fe200010e0410 */
[----:B------:R-:W-:Y:S02]  /*443f0*/  SEL R13, RZ, 0x1, !P6 ;  /* 0x00000001ff0d7807 */ /* 0x000fe40007000000 */
[----:B------:R-:W-:Y:S01]  /*44400*/  ISETP.GE.U32.AND.EX P1, PT, R30, R35, PT, P1 ;  /* 0x000000231e00720c */ /* 0x000fe20003f26110 */
[C---:B------:R-:W-:Y:S01]  /*44410*/  IMAD.WIDE.U32 R18, R12.reuse, R66, RZ ;  /* 0x000000420c127225 */ /* 0x040fe200078e00ff */
[----:B------:R-:W-:Y:S02]  /*44420*/  IADD3.X R35, PT, PT, RZ, R9, RZ, P3, P4 ;  /* 0x00000009ff237210 */ /* 0x000fe40001fe84ff */
[----:B------:R-:W-:Y:S01]  /*44430*/  IADD3 R28, P3, PT, R13, R16, RZ ;  /* 0x000000100d1c7210 */ /* 0x000fe20007f7e0ff */
[----:B------:R-:W-:Y:S01]  /*44440*/  IMAD.WIDE.U32 R26, P5, R12, R67, R26 ;  /* 0x000000430c1a7225 */ /* 0x000fe200078a001a */
[----:B------:R-:W-:-:S03]  /*44450*/  IADD3 R11, P0, PT, R47, R18, RZ ;  /* 0x000000122f0b7210 */ /* 0x000fc60007f1e0ff */
[----:B------:R-:W-:Y:S01]  /*44460*/  IMAD.WIDE.U32 R20, R33, R64, RZ ;  /* 0x0000004021147225 */ /* 0x000fe200078e00ff */
[----:B------:R-:W-:Y:S02]  /*44470*/  IADD3 R29, P6, PT, R19, R26, RZ ;  /* 0x0000001a131d7210 */ /* 0x000fe40007fde0ff */
[----:B------:R-:W-:Y:S01]  /*44480*/  ISETP.GE.U32.AND P2, PT, R11, R18, PT ;  /* 0x000000120b00720c */ /* 0x000fe20003f46070 */
[----:B------:R-:W-:Y:S01]  /*44490*/  IMAD.X R17, RZ, RZ, R17, P3 ;  /* 0x000000ffff117224 */ /* 0x000fe200018e0611 */
[----:B------:R-:W-:Y:S01]  /*444a0*/  IADD3 R31, P3, PT, R31, R32, RZ ;  /* 0x000000201f1f7210 */ /* 0x000fe20007f7e0ff */
[----:B------:R-:W-:-:S04]  /*444b0*/  IMAD.WIDE.U32 R20, P4, R12, R65, R20 ;  /* 0x000000410c147225 */ /* 0x000fc80007880014 */
[----:B------:R-:W-:-:S04]  /*444c0*/  IMAD.WIDE.U32 R8, R12, R64, RZ ;  /* 0x000000400c087225 */ /* 0x000fc800078e00ff */
[----:B------:R-:W-:Y:S01]  /*444d0*/  IMAD.X R19, RZ, RZ, RZ, P5 ;  /* 0x000000ffff137224 */ /* 0x000fe200028e06ff */
[----:B------:R-:W-:Y:S01]  /*444e0*/  IADD3 R9, P5, PT, R9, R20, RZ ;  /* 0x0000001409097210 */ /* 0x000fe20007fbe0ff */
[----:B------:R-:W-:Y:S01]  /*444f0*/  IMAD.X R16, R29, 0x1, R34, P0 ;  /* 0x000000011d107824 */ /* 0x000fe200000e0622 */
[----:B------:R-:W-:Y:S01]  /*44500*/  IADD3 R13, P0, PT, R31, R8, RZ ;  /* 0x000000081f0d7210 */ /* 0x000fe20007f1e0ff */
[----:B------:R-:W-:Y:S01]  /*44510*/  IMAD.X R30, R30, 0x1, R35, P3 ;  /* 0x000000011e1e7824 */ /* 0x000fe200018e0623 */
[----:B------:R-:W-:Y:S01]  /*44520*/  IADD3 R37, P3, PT, R11, R28, RZ ;  /* 0x0000001c0b257210 */ /* 0x000fe20007f7e0ff */
[----:B------:R-:W-:Y:S01]  /*44530*/  IMAD.MOV.U32 R18, RZ, RZ, R27 ;  /* 0x000000ffff127224 */ /* 0x000fe200078e001b */
[C---:B------:R-:W-:Y:S01]  /*44540*/  ISETP.GE.U32.AND.EX P2, PT, R16.reuse, R29, PT, P2 ;  /* 0x0000001d1000720c */ /* 0x040fe20003f46120 */
[----:B------:R-:W-:Y:S01]  /*44550*/  IMAD.X R27, RZ, RZ, RZ, P4 ;  /* 0x000000ffff1b7224 */ /* 0x000fe200020e06ff */
[----:B------:R-:W-:Y:S01]  /*44560*/  ISETP.GE.U32.AND P4, PT, R31, R32, PT ;  /* 0x000000201f00720c */ /* 0x000fe20003f86070 */
[----:B------:R-:W-:Y:S01]  /*44570*/  IMAD.X R36, R16, 0x1, R17, P3 ;  /* 0x0000000110247824 */ /* 0x000fe200018e0611 */
[----:B------:R-:W-:Y:S01]  /*44580*/  ISETP.GE.U32.AND P3, PT, R13, R8, PT ;  /* 0x000000080d00720c */ /* 0x000fe20003f66070 */
[----:B------:R-:W-:Y:S01]  /*44590*/  IMAD.X R32, R9, 0x1, R30, P0 ;  /* 0x0000000109207824 */ /* 0x000fe200000e061e */
[----:B------:R-:W-:Y:S01]  /*445a0*/  ISETP.GE.U32.AND P0, PT, R37, R28, PT ;  /* 0x0000001c2500720c */ /* 0x000fe20003f06070 */
[----:B------:R-:W-:Y:S01]  /*445b0*/  IMAD.MOV.U32 R26, RZ, RZ, R21 ;  /* 0x000000ffff1a7224 */ /* 0x000fe200078e0015 */
[----:B------:R-:W-:-:S02]  /*445c0*/  ISETP.GE.U32.AND.EX P4, PT, R30, R35, PT, P4 ;  /* 0x000000231e00720c */ /* 0x000fc40003f86140 */
[----:B------:R-:W-:Y:S01]  /*445d0*/  ISETP.GE.U32.AND.EX P3, PT, R32, R9, PT, P3 ;  /* 0x000000092000720c */ /* 0x000fe20003f66130 */
[----:B------:R-:W-:Y:S01]  /*445e0*/  IMAD.WIDE.U32 R8, R37, R70, RZ ;  /* 0x0000004625087225 */ /* 0x000fe200078e00ff */
[----:B------:R-:W-:Y:S02]  /*445f0*/  ISETP.GE.U32.AND.EX P0, PT, R36, R17, PT, P0 ;  /* 0x000000112400720c */ /* 0x000fe40003f06100 */
[----:B------:R-:W-:Y:S01]  /*44600*/  SEL R28, RZ, 0x1, P1 ;  /* 0x00000001ff1c7807 */ /* 0x000fe20000800000 */
[----:B------:R-:W-:Y:S01]  /*44610*/  IMAD.WIDE.U32.X R16, R33, R67, R18, P6 ;  /* 0x0000004321107225 */ /* 0x000fe200030e0412 */
[----:B------:R-:W-:Y:S02]  /*44620*/  SEL R11, RZ, 0x1, P4 ;  /* 0x00000001ff0b7807 */ /* 0x000fe40002000000 */
[----:B------:R-:W-:Y:S01]  /*44630*/  SEL R18, RZ, 0x1, P2 ;  /* 0x00000001ff127807 */ /* 0x000fe20001000000 */
[----:B------:R-:W-:Y:S01]  /*44640*/  IMAD.WIDE.U32 R20, R8, R68, RZ ;  /* 0x0000004408147225 */ /* 0x000fe200078e00ff */
[----:B------:R-:W-:-:S02]  /*44650*/  SEL R19, RZ, 0x1, P0 ;  /* 0x00000001ff137807 */ /* 0x000fc40000000000 */
[----:B------:R-:W-:Y:S01]  /*44660*/  IADD3 R34, P0, P4, R11, R14, R28 ;  /* 0x0000000e0b227210 */ /* 0x000fe20007c1e01c */
[----:B------:R-:W-:Y:S01]  /*44670*/  IMAD R70, R36, R70, RZ ;  /* 0x0000004624467224 */ /* 0x000fe200078e02ff */
[----:B------:R-:W-:Y:S01]  /*44680*/  IADD3 R14, P1, P2, R19, R16, R18 ;  /* 0x00000010130e7210 */ /* 0x000fe20007a3e012 */
[----:B------:R-:W-:Y:S01]  /*44690*/  IMAD.WIDE.U32 R18, R33, R62, RZ ;  /* 0x0000003e21127225 */ /* 0x000fe200078e00ff */
[----:B------:R-:W-:Y:S02]  /*446a0*/  LOP3.LUT R11, RZ, R20, RZ, 0x33, !PT ;  /* 0x00000014ff0b7212 */ /* 0x000fe400078e33ff */
[----:B------:R-:W-:Y:S01]  /*446b0*/  IADD3.X R35, PT, PT, RZ, R15, RZ, P0, P4 ;  /* 0x0000000fff237210 */ /* 0x000fe200007e84ff */
[C---:B------:R-:W-:Y:S01]  /*446c0*/  IMAD R31, R37.reuse, R71, R70 ;  /* 0x00000047251f7224 */ /* 0x040fe200078e0246 */
[----:B------:R-:W-:Y:S01]  /*446d0*/  ISETP.GT.U32.AND P0, PT, R37, R11, PT ;  /* 0x0000000b2500720c */ /* 0x000fe20003f04070 */
[----:B------:R-:W-:Y:S01]  /*446e0*/  IMAD.WIDE.U32 R18, P6, R12, R63, R18 ;  /* 0x0000003f0c127225 */ /* 0x000fe200078c0012 */
[----:B------:R-:W-:-:S02]  /*446f0*/  IADD3.X R11, PT, PT, RZ, R17, RZ, P1, P2 ;  /* 0x00000011ff0b7210 */ /* 0x000fc40000fe44ff */
[----:B------:R-:W-:Y:S01]  /*44700*/  ISETP.NE.U32.AND P2, PT, R34, RZ, PT ;  /* 0x000000ff2200720c */ /* 0x000fe20003f45070 */
[----:B------:R-:W-:Y:S01]  /*44710*/  IMAD.X R17, RZ, RZ, RZ, P6 ;  /* 0x000000ffff117224 */ /* 0x000fe200030e06ff */
[-C--:B------:R-:W-:Y:S01]  /*44720*/  IADD3 R37, P4, PT, R13, R14.reuse, RZ ;  /* 0x0000000e0d257210 */ /* 0x080fe20007f9e0ff */
[----:B------:R-:W-:Y:S01]  /*44730*/  IMAD.IADD R31, R9, 0x1, R31 ;  /* 0x00000001091f7824 */ /* 0x000fe200078e021f */
[----:B------:R-:W-:Y:S01]  /*44740*/  ISETP.NE.AND.EX P6, PT, R35, RZ, PT, P2 ;  /* 0x000000ff2300720c */ /* 0x000fe20003fc5320 */
[----:B------:R-:W-:Y:S01]  /*44750*/  IMAD.MOV.U32 R16, RZ, RZ, R19 ;  /* 0x000000ffff107224 */ /* 0x000fe200078e0013 */
[----:B------:R-:W-:Y:S01]  /*44760*/  ISETP.GE.U32.AND P1, PT, R37, R14, PT ;  /* 0x0000000e2500720c */ /* 0x000fe20003f26070 */
[----:B------:R-:W-:-:S04]  /*44770*/  IMAD.WIDE.U32 R14, R12, R62, RZ ;  /* 0x0000003e0c0e7225 */ /* 0x000fc800078e00ff */
[----:B------:R-:W-:-:S04]  /*44780*/  IMAD.WIDE.U32 R28, R31, R68, RZ ;  /* 0x000000441f1c7225 */ /* 0x000fc800078e00ff */
[----:B------:R-:W-:Y:S01]  /*44790*/  IMAD.WIDE.U32.X R12, R33, R65, R26, P5 ;  /* 0x00000041210c7225 */ /* 0x000fe200028e041a */
[----:B------:R-:W-:-:S03]  /*447a0*/  IADD3 R30, P5, PT, R15, R18, RZ ;  /* 0x000000120f1e7210 */ /* 0x000fc60007fbe0ff */
        /* <DEDUP_REMOVED lines=20> */
.L_x_270:
[----:B------:R-:W-:Y:S02]  /*448f0*/  ISETP.GE.U32.AND.EX P1, PT, R38, R11, PT, P1 ;  /* 0x0000000b2600720c */ /* 0x000fe40003f26110 */
[----:B------:R-:W-:Y:S01]  /*44900*/  IADD3 R11, P4, PT, R21, R28, RZ ;  /* 0x0000001c150b7210 */ /* 0x000fe20007f9e0ff */
[----:B------:R-:W-:Y:S01]  /*44910*/  IMAD.WIDE.U32 R20, P5, R8, R67, R18 ;  /* 0x0000004308147225 */ /* 0x000fe200078a0012 */
[----:B------:R-:W-:Y:S02]  /*44920*/  SEL R28, RZ, 0x1, P3 ;  /* 0x00000001ff1c7807 */ /* 0x000fe40001800000 */
[----:B------:R-:W-:Y:S01]  /*44930*/  LOP3.LUT R11, RZ, R11, RZ, 0x33, !PT ;  /* 0x0000000bff0b7212 */ /* 0x000fe200078e33ff */
[----:B------:R-:W-:Y:S01]  /*44940*/  IMAD.X R19, RZ, RZ, RZ, P2 ;  /* 0x000000ffff137224 */ /* 0x000fe200010e06ff */
[----:B------:R-:W-:Y:S01]  /*44950*/  SEL R15, RZ, 0x1, P1 ;  /* 0x00000001ff0f7807 */ /* 0x000fe20000800000 */
[----:B------:R-:W-:Y:S01]  /*44960*/  IMAD.MOV.U32 R18, RZ, RZ, R29 ;  /* 0x000000ffff127224 */ /* 0x000fe200078e001d */
[----:B------:R-:W-:-:S02]  /*44970*/  ISETP.GT.U32.AND.EX P0, PT, R36, R11, PT, P0 ;  /* 0x0000000b2400720c */ /* 0x000fc40003f04100 */
[----:B------:R-:W-:Y:S01]  /*44980*/  IADD3 R20, P1, PT, R27, R20, RZ ;  /* 0x000000141b147210 */ /* 0x000fe20007f3e0ff */
[----:B------:R-:W-:Y:S01]  /*44990*/  IMAD.WIDE.U32.X R18, R31, R69, R18, P4 ;  /* 0x000000451f127225 */ /* 0x000fe200020e0412 */
[----:B------:R-:W-:Y:S02]  /*449a0*/  SEL R11, RZ, 0x1, !P0 ;  /* 0x00000001ff0b7807 */ /* 0x000fe40004000000 */
[----:B------:R-:W-:Y:S01]  /*449b0*/  IADD3 R28, P4, P6, R15, R12, R28 ;  /* 0x0000000c0f1c7210 */ /* 0x000fe20007e9e01c */
[----:B------:R-:W-:Y:S01]  /*449c0*/  IMAD.X R27, RZ, RZ, RZ, P5 ;  /* 0x000000ffff1b7224 */ /* 0x000fe200028e06ff */
[----:B------:R-:W-:Y:S02]  /*449d0*/  IADD3 R7, P0, PT, R7, R14, RZ ;  /* 0x0000000e07077210 */ /* 0x000fe40007f1e0ff */
[----:B------:R-:W-:Y:S02]  /*449e0*/  IADD3 R12, P5, PT, R11, R18, RZ ;  /* 0x000000120b0c7210 */ /* 0x000fe40007fbe0ff */
[----:B------:R-:W-:-:S02]  /*449f0*/  IADD3 R9, P3, PT, R37, R26, RZ ;  /* 0x0000001a25097210 */ /* 0x000fc40007f7e0ff */
[----:B------:R-:W-:Y:S01]  /*44a00*/  IADD3.X R32, PT, PT, RZ, R13, RZ, P4, P6 ;  /* 0x0000000dff207210 */ /* 0x000fe200027ec4ff */
[----:B------:R-:W-:Y:S01]  /*44a10*/  IMAD.X R13, R10, 0x1, R30, P0 ;  /* 0x000000010a0d7824 */ /* 0x000fe200000e061e */
        /* <DEDUP_REMOVED lines=8> */
[----:B------:R-:W-:-:S02]  /*44aa0*/  ISETP.GE.U32.AND P3, PT, R35, R12, PT ;  /* 0x0000000c2300720c */ /* 0x000fc40003f66070 */
[----:B------:R-:W-:Y:S01]  /*44ab0*/  ISETP.GE.U32.AND.EX P4, PT, R13, R30, PT, P4 ;  /* 0x0000001e0d00720c */ /* 0x000fe20003f86140 */
[----:B------:R-:W-:Y:S01]  /*44ac0*/  IMAD.X R34, R7, 0x1, R18, P5 ;  /* 0x0000000107227824 */ /* 0x000fe200028e0612 */
[----:B------:R-:W-:Y:S01]  /*44ad0*/  ISETP.GE.U32.AND.EX P0, PT, R33, R32, PT, P0 ;  /* 0x000000202100720c */ /* 0x000fe20003f06100 */
[----:B------:R-:W-:Y:S01]  /*44ae0*/  IMAD.WIDE.U32 R14, P5, R8, R65, R10 ;  /* 0x00000041080e7225 */ /* 0x000fe200078a000a */
[----:B------:R-:W-:Y:S02]  /*44af0*/  ISETP.GE.U32.AND P2, PT, R9, R26, PT ;  /* 0x0000001a0900720c */ /* 0x000fe40003f46070 */
[----:B------:R-:W-:Y:S01]  /*44b00*/  ISETP.GE.U32.AND.EX P3, PT, R34, R18, PT, P3 ;  /* 0x000000122200720c */ /* 0x000fe20003f66130 */
[----:B------:R-:W-:Y:S01]  /*44b10*/  IMAD.MOV.U32 R26, RZ, RZ, R21 ;  /* 0x000000ffff1a7224 */ /* 0x000fe200078e0015 */
[----:B------:R-:W-:Y:S01]  /*44b20*/  SEL R18, RZ, 0x1, P4 ;  /* 0x00000001ff127807 */ /* 0x000fe20002000000 */
[----:B------:R-:W-:Y:S01]  /*44b30*/  IMAD.WIDE.U32 R12, R8, R64, RZ ;  /* 0x00000040080c7225 */ /* 0x000fe200078e00ff */
[----:B------:R-:W-:-:S02]  /*44b40*/  SEL R21, RZ, 0x1, P0 ;  /* 0x00000001ff157807 */ /* 0x000fc40000000000 */
[----:B------:R-:W-:Y:S01]  /*44b50*/  ISETP.GE.U32.AND.EX P2, PT, R7, R20, PT, P2 ;  /* 0x000000140700720c */ /* 0x000fe20003f46120 */
[----:B------:R-:W-:Y:S01]  /*44b60*/  IMAD.WIDE.U32.X R10, R31, R67, R26, P1 ;  /* 0x000000431f0a7225 */ /* 0x000fe200008e041a */
[----:B------:R-:W-:Y:S02]  /*44b70*/  IADD3 R26, P0, P1, R21, R16, R18 ;  /* 0x00000010151a7210 */ /* 0x000fe4000791e012 */
[----:B------:R-:W-:Y:S01]  /*44b80*/  SEL R9, RZ, 0x1, P2 ;  /* 0x00000001ff097807 */ /* 0x000fe20001000000 */
[----:B------:R-:W-:Y:S01]  /*44b90*/  IMAD.X R19, RZ, RZ, RZ, P5 ;  /* 0x000000ffff137224 */ /* 0x000fe200028e06ff */
[----:B------:R-:W-:Y:S01]  /*44ba0*/  SEL R7, RZ, 0x1, P3 ;  /* 0x00000001ff077807 */ /* 0x000fe20001800000 */
[----:B------:R-:W-:Y:S01]  /*44bb0*/  IMAD.MOV.U32 R18, RZ, RZ, R15 ;  /* 0x000000ffff127224 */ /* 0x000fe200078e000f */
[----:B------:R-:W-:Y:S02]  /*44bc0*/  IADD3.X R28, PT, PT, RZ, R17, RZ, P0, P1 ;  /* 0x00000011ff1c7210 */ /* 0x000fe400007e24ff */
[----:B------:R-:W-:-:S02]  /*44bd0*/  IADD3 R16, P2, P3, R7, R10, R9 ;  /* 0x0000000a07107210 */ /* 0x000fc40007b5e009 */
[----:B------:R-:W-:Y:S02]  /*44be0*/  ISETP.NE.U32.AND P1, PT, R26, RZ, PT ;  /* 0x000000ff1a00720c */ /* 0x000fe40003f25070 */
[----:B------:R-:W-:Y:S02]  /*44bf0*/  IADD3 R14, P4, PT, R13, R14, RZ ;  /* 0x0000000e0d0e7210 */ /* 0x000fe40007f9e0ff */
[----:B------:R-:W-:Y:S02]  /*44c00*/  IADD3 R7, P5, PT, R29, R12, RZ ;  /* 0x0000000c1d077210 */ /* 0x000fe40007fbe0ff */
[----:B------:R-:W-:Y:S01]  /*44c10*/  IADD3.X R20, PT, PT, RZ, R11, RZ, P2, P3 ;  /* 0x0000000bff147210 */ /* 0x000fe200017e64ff */
[----:B------:R-:W-:Y:S01]  /*44c20*/  IMAD.WIDE.U32 R10, R31, R62, RZ ;  /* 0x0000003e1f0a7225 */ /* 0x000fe200078e00ff */
[----:B------:R-:W-:Y:S02]  /*44c30*/  ISETP.NE.AND.EX P1, PT, R28, RZ, PT, P1 ;  /* 0x000000ff1c00720c */ /* 0x000fe40003f25310 */
[C---:B------:R-:W-:Y:S01]  /*44c40*/  IADD3 R15, P3, PT, R7.reuse, R16, RZ ;  /* 0x00000010070f7210 */ /* 0x040fe20007f7e0ff */
[----:B------:R-:W-:Y:S01]  /*44c50*/  IMAD.X R9, R14, 0x1, R33, P5 ;  /* 0x000000010e097824 */ /* 0x000fe200028e0621 */
[----:B------:R-:W-:-:S02]  /*44c60*/  ISETP.GE.U32.AND P2, PT, R7, R12, PT ;  /* 0x0000000c0700720c */ /* 0x000fc40003f46070 */
        /* <DEDUP_REMOVED lines=19> */
.L_x_271:
        /* <DEDUP_REMOVED lines=35> */
[----:B------:R-:W-:Y:S02]  /*44fd0*/  SEL R3, RZ, 0x1, !P3 ;  /* 0x00000001ff037807 */ /* 0x000fe40005800000 */
[----:B------:R-:W-:Y:S02]  /*44fe0*/  PLOP3.LUT P4, PT, PT, PT, PT, 0x8, 0x80 ;  /* 0x000000000080781c */ /* 0x000fe40003f8e170 */
[----:B------:R-:W-:Y:S02]  /*44ff0*/  @P1 ISETP.NE.OR.EX P4, PT, R6, R63, !P3, P5 ;  /* 0x0000003f0600120c */ /* 0x000fe40005f85750 */
[----:B------:R-:W-:-:S02]  /*45000*/  IADD3 R82, P6, PT, R9, R66, RZ ;  /* 0x0000004209527210 */ /* 0x000fc40007fde0ff */
[----:B------:R-:W-:Y:S02]  /*45010*/  IADD3 R84, P5, PT, R11, R64, RZ ;  /* 0x000000400b547210 */ /* 0x000fe40007fbe0ff */
[----:B------:R-:W-:Y:S01]  /*45020*/  IADD3 R86, P3, PT, R3, R62, RZ ;  /* 0x0000003e03567210 */ /* 0x000fe20007f7e0ff */
[----:B------:R-:W-:Y:S01]  /*45030*/  IMAD.X R83, RZ, RZ, R67, P6 ;  /* 0x000000ffff537224 */ /* 0x000fe200030e0643 */
[----:B------:R-:W-:Y:S01]  /*45040*/  SEL R68, R68, RZ, P4 ;  /* 0x000000ff44447207 */ /* 0x000fe20002000000 */
[----:B------:R-:W-:Y:S01]  /*45050*/  IMAD.X R85, RZ, RZ, R65, P5 ;  /* 0x000000ffff557224 */ /* 0x000fe200028e0641 */
[----:B------:R-:W-:Y:S01]  /*45060*/  SEL R82, R82, RZ, P4 ;  /* 0x000000ff52527207 */ /* 0x000fe20002000000 */
[----:B------:R-:W-:Y:S01]  /*45070*/  IMAD.X R87, RZ, RZ, R63, P3 ;  /* 0x000000ffff577224 */ /* 0x000fe200018e063f */
        /* <DEDUP_REMOVED lines=13> */
[----:B------:R-:W-:-:S07]  /*45150*/  IMAD.X R87, R6, 0x1, ~R87, P6 ;  /* 0x0000000106577824 */ /* 0x000fce00030e0e57 */
.L_x_213:
[C---:B------:R-:W-:Y:S01]  /*45160*/  ISETP.GT.AND P0, PT, R0.reuse, RZ, PT ;  /* 0x000000ff0000720c */ /* 0x040fe20003f04270 */
[----:B------:R-:W-:-:S12]  /*45170*/  VIADD R0, R0, 0xffffffff ;  /* 0xffffffff00007836 */ /* 0x000fd80000000000 */
[----:B------:R-:W-:Y:S05]  /*45180*/  @P0 BRA `(.L_x_272) ;  /* 0xfffffbb000040947 */ /* 0x000fea000383ffff */
.L_x_183:
[----:B------:R-:W1:Y:S02]  /*45190*/  LDC.64 R2, c[0x0][0x388] ;  /* 0x0000e200ff027b82 */ /* 0x000e640000000a00 */
[----:B-1---5:R-:W-:Y:S04]  /*451a0*/  STG.E.64 desc[UR6][R2.64], R94 ;  /* 0x0000005e02007986 */ /* 0x022fe8000c101b06 */
[----:B------:R-:W-:Y:S04]  /*451b0*/  STG.E.64 desc[UR6][R2.64+0x8], R92 ;  /* 0x0000085c02007986 */ /* 0x000fe8000c101b06 */
        /* <DEDUP_REMOVED lines=9> */
[----:B------:R-:W-:Y:S01]  /*45250*/  STG.E.64 desc[UR6][R2.64+0x58], R86 ;  /* 0x0000585602007986 */ /* 0x000fe2000c101b06 */
[----:B------:R-:W-:Y:S05]  /*45260*/  EXIT ;  /* 0x000000000000794d */ /* 0x000fea0003800000 */
.L_x_273:
        /* <DEDUP_REMOVED lines=9> */
.L_x_456:


//--------------------- .text.msm_bucket_reduce   --------------------------
	.section	.text.msm_bucket_reduce,"ax",@progbits
	.align	128
        .global         msm_bucket_reduce
        .type           msm_bucket_reduce,@function
        .size           msm_bucket_reduce,(.L_x_457 - msm_bucket_reduce)
        .other          msm_bucket_reduce,@"STO_CUDA_ENTRY STV_DEFAULT"
msm_bucket_reduce:
.text.msm_bucket_reduce:
[----:B------:R-:W-:Y:S01]  /*0000*/  LDC R1, c[0x0][0x37c] ;  /* 0x0000df00ff017b82 */ /* 0x000fe20000000800 */
[----:B------:R-:W0:Y:S02]  /*0010*/  S2R R0, SR_TID.X ;  /* 0x0000000000007919 */ /* 0x000e240000002100 */
[----:B0-----:R-:W-:-:S13]  /*0020*/  ISETP.NE.AND P0, PT, R0, RZ, PT ;  /* 0x000000ff0000720c */ /* 0x001fda0003f05270 */
[----:B------:R-:W-:Y:S05]  /*0030*/  @P0 EXIT ;  /* 0x000000000000094d */ /* 0x000fea0003800000 */
[----:B------:R-:W0:Y:S01]  /*0040*/  LDCU UR8, c[0x0][0x390] ;  /* 0x00007200ff0877ac */ /* 0x000e220008000800 */
[----:B------:R-:W-:Y:S01]  /*0050*/  CS2R R2, SRZ ;  /* 0x0000000000027805 */ /* 0x000fe2000001ff00 */
[----:B------:R-:W-:Y:S01]  /*0060*/  IMAD.MOV.U32 R0, RZ, RZ, RZ ;  /* 0x000000ffff007224 */ /* 0x000fe200078e00ff */
        /* <DEDUP_REMOVED lines=17> */
[----:B------:R-:W-:Y:S01]  /*0180*/  IMAD.MOV.U32 R99, RZ, RZ, 0x1 ;  /* 0x00000001ff637424 */ /* 0x000fe200078e00ff */
[----:B------:R-:W-:Y:S01]  /*0190*/  CS2R R84, SRZ ;  /* 0x0000000000547805 */ /* 0x000fe2000001ff00 */
[----:B------:R-:W-:Y:S01]  /*01a0*/  IMAD.MOV.U32 R74, RZ, RZ, RZ ;  /* 0x000000ffff4a7224 */ /* 0x000fe200078e00ff */
[----:B------:R-:W-:Y:S01]  /*01b0*/  CS2R R82, SRZ ;  /* 0x0000000000527805 */ /* 0x000fe2000001ff00 */
[----:B------:R-:W-:Y:S01]  /*01c0*/  IMAD.MOV.U32 R42, RZ, RZ, RZ ;  /* 0x000000ffff2a7224 */ /* 0x000fe200078e00ff */
[----:B------:R-:W-:Y:S01]  /*01d0*/  UMOV UR10, 0xfe ;  /* 0x000000fe000a7882 */ /* 0x000fe20000000000 */
[----:B------:R-:W-:Y:S01]  /*01e0*/  IMAD.MOV.U32 R91, RZ, RZ, RZ ;  /* 0x000000ffff5b7224 */ /* 0x000fe200078e00ff */
[----:B------:R-:W1:Y:S01]  /*01f0*/  LDCU.64 UR12, c[0x0][0x358] ;  /* 0x00006b00ff0c77ac */ /* 0x000e620008000a00 */
[----:B------:R-:W-:-:S02]  /*0200*/  IMAD.MOV.U32 R44, RZ, RZ, RZ ;  /* 0x000000ffff2c7224 */ /* 0x000fc400078e00ff */
[----:B------:R-:W-:Y:S01]  /*0210*/  IMAD.MOV.U32 R115, RZ, RZ, RZ ;  /* 0x000000ffff737224 */ /* 0x000fe200078e00ff */
[----:B------:R-:W2:Y:S01]  /*0220*/  LDCU.64 UR16, c[0x0][0x380] ;  /* 0x00007000ff1077ac */ /* 0x000ea20008000a00 */
[----:B------:R-:W-:Y:S02]  /*0230*/  IMAD.MOV.U32 R46, RZ, RZ, RZ ;  /* 0x000000ffff2e7224 */ /* 0x000fe400078e00ff */
[----:B------:R-:W-:Y:S01]  /*0240*/  IMAD.MOV.U32 R117, RZ, RZ, RZ ;  /* 0x000000ffff757224 */ /* 0x000fe200078e00ff */
[----:B0-----:R-:W-:Y:S01]  /*0250*/  UIMAD UR8, UR8, 0xff, URZ ;  /* 0x000000ff080878a4 */ /* 0x001fe2000f8e02ff */
[----:B------:R-:W-:Y:S01]  /*0260*/  IMAD.MOV.U32 R119, RZ, RZ, RZ ;  /* 0x000000ffff777224 */ /* 0x000fe200078e00ff */
[----:B------:R-:W-:Y:S01]  /*0270*/  UMOV UR5, URZ ;  /* 0x000000ff00057c82 */ /* 0x000fe20008000000 */
[----:B------:R-:W-:Y:S01]  /*0280*/  IMAD.MOV.U32 R48, RZ, RZ, RZ ;  /* 0x000000ffff307224 */ /* 0x000fe200078e00ff */
[----:B------:R-:W-:Y:S01]  /*0290*/  UMOV UR4, URZ ;  /* 0x000000ff00047c82 */ /* 0x000fe20008000000 */
[----:B------:R-:W-:-:S02]  /*02a0*/  IMAD.MOV.U32 R56, RZ, RZ, 0x1 ;  /* 0x00000001ff387424 */ /* 0x000fc400078e00ff */
[----:B------:R-:W-:Y:S02]  /*02b0*/  IMAD.MOV.U32 R57, RZ, RZ, RZ ;  /* 0x000000ffff397224 */ /* 0x000fe400078e00ff */
[----:B------:R-:W-:-:S07]  /*02c0*/  IMAD.MOV.U32 R11, RZ, RZ, RZ ;  /* 0x000000ffff0b7224 */ /* 0x000fce00078e00ff */
.L_x_389:
[----:B------:R-:W-:Y:S01]  /*02d0*/  LOP3.LUT R10, R58, R60, R62, 0xfe, !PT ;  /* 0x0000003c3a0a7212 */ /* 0x000fe200078efe3e */
[----:B------:R-:W-:Y:S01]  /*02e0*/  UIADD3 UR6, UPT, UPT, UR8, 0xfe, URZ ;  /* 0x000000fe08067890 */ /* 0x000fe2000fffe0ff */
[----:B------:R-:W-:Y:S02]  /*02f0*/  LOP3.LUT R8, R59, R61, R63, 0xfe, !PT ;  /* 0x0000003d3b087212 */ /* 0x000fe400078efe3f */
[----:B------:R-:W-:Y:S01]  /*0300*/  LOP3.LUT P0, RZ, R10, UR5, RZ, 0xfc, !PT ;  /* 0x000000050aff7c12 */ /* 0x000fe2000f80fcff */
[----:B--2---:R-:W-:-:S03]  /*0310*/  UIMAD.WIDE.U32 UR6, UR6, 0x60, UR16 ;  /* 0x00000060060678a5 */ /* 0x004fc6000f8e0010 */
[----:B------:R-:W-:-:S03]  /*0320*/  LOP3.LUT P0, RZ, R8, R11, RZ, 0xfc, P0 ;  /* 0x0000000b08ff7212 */ /* 0x000fc6000000fcff */
[----:B------:R-:W-:Y:S02]  /*0330*/  IMAD.U32 R24, RZ, RZ, UR6 ;  /* 0x00000006ff187e24 */ /* 0x000fe4000f8e00ff */
[----:B------:R-:W-:-:S08]  /*0340*/  IMAD.U32 R25, RZ, RZ, UR7 ;  /* 0x00000007ff197e24 */ /* 0x000fd0000f8e00ff */
[----:B-1----:R-:W2:Y:S01]  /*0350*/  @!P0 LDG.E.64.CONSTANT R10, desc[UR12][R24.64+0x58] ;  /* 0x0000580c180a8981 */ /* 0x002ea2000c1e9b00 */
[----:B------:R-:W-:Y:S01]  /*0360*/  IMAD.U32 R12, RZ, RZ, UR6 ;  /* 0x00000006ff0c7e24 */ /* 0x000fe2000f8e00ff */
[----:B------:R-:W-:Y:S01]  /*0370*/  UIADD3 UR10, UPT, UPT, UR10, -0x1, URZ ;  /* 0xffffffff0a0a7890 */ /* 0x000fe2000fffe0ff */
[----:B------:R-:W-:Y:S01]  /*0380*/  IMAD.U32 R13, RZ, RZ, UR7 ;  /* 0x00000007ff0d7e24 */ /* 0x000fe2000f8e00ff */
[----:B------:R-:W5:Y:S01]  /*0390*/  @!P0 LDG.E.64.CONSTANT R52, desc[UR12][R24.64+0x30] ;  /* 0x0000300c18348981 */ /* 0x000f62000c1e9b00 */
[----:B------:R-:W-:Y:S02]  /*03a0*/  IMAD.U32 R14, RZ, RZ, UR6 ;  /* 0x00000006ff0e7e24 */ /* 0x000fe4000f8e00ff */
[----:B------:R-:W-:Y:S01]  /*03b0*/  IMAD.U32 R15, RZ, RZ, UR7 ;  /* 0x00000007ff0f7e24 */ /* 0x000fe2000f8e00ff */
[----:B------:R0:W5:Y:S01]  /*03c0*/  @!P0 LDG.E.64.CONSTANT R82, desc[UR12][R12.64] ;  /* 0x0000000c0c528981 */ /* 0x000162000c1e9b00 */
[----:B------:R-:W-:Y:S02]  /*03d0*/  IMAD.U32 R16, RZ, RZ, UR6 ;  /* 0x00000006ff107e24 */ /* 0x000fe4000f8e00ff */
[----:B------:R-:W-:Y:S01]  /*03e0*/  IMAD.U32 R17, RZ, RZ, UR7 ;  /* 0x00000007ff117e24 */ /* 0x000fe2000f8e00ff */
[----:B------:R1:W5:Y:S01]  /*03f0*/  @!P0 LDG.E.64.CONSTANT R84, desc[UR12][R14.64+0x8] ;  /* 0x0000080c0e548981 */ /* 0x000362000c1e9b00 */
[----:B------:R-:W-:-:S02]  /*0400*/  IMAD.U32 R18, RZ, RZ, UR6 ;  /* 0x00000006ff127e24 */ /* 0x000fc4000f8e00ff */
[----:B------:R-:W-:Y:S01]  /*0410*/  IMAD.U32 R19, RZ, RZ, UR7 ;  /* 0x00000007ff137e24 */ /* 0x000fe2000f8e00ff */
[----:B------:R3:W5:Y:S01]  /*0420*/  @!P0 LDG.E.64.CONSTANT R86, desc[UR12][R16.64+0x10] ;  /* 0x0000100c10568981 */ /* 0x000762000c1e9b00 */
        /* <DEDUP_REMOVED lines=18> */
[----:B------:R-:W-:Y:S01]  /*0550*/  UISETP.NE.AND UP1, UPT, UR10, -0x1, UPT ;  /* 0xffffffff0a00788c */ /* 0x000fe2000bf25270 */
[----:B------:R-:W-:Y:S02]  /*0560*/  UMOV UR9, UR4 ;  /* 0x0000000400097c82 */ /* 0x000fe40008000000 */
[----:B------:R4:W5:Y:S01]  /*0570*/  @!P0 LDG.E.64.CONSTANT R58, desc[UR12][R32.64+0x50] ;  /* 0x0000500c203a8981 */ /* 0x000962000c1e9b00 */
[----:B------:R-:W-:Y:S02]  /*0580*/  IMAD.MOV.U32 R8, RZ, RZ, R80 ;  /* 0x000000ffff087224 */ /* 0x000fe400078e0050 */
[----:B0-----:R-:W-:Y:S02]  /*0590*/  IMAD.MOV.U32 R13, RZ, RZ, R103 ;  /* 0x000000ffff0d7224 */ /* 0x001fe400078e0067 */
[----:B-1----:R-:W-:-:S02]  /*05a0*/  IMAD.MOV.U32 R15, RZ, RZ, R101 ;  /* 0x000000ffff0f7224 */ /* 0x002fc400078e0065 */
[----:B------:R-:W-:Y:S02]  /*05b0*/  IMAD.MOV.U32 R12, RZ, RZ, R76 ;  /* 0x000000ffff0c7224 */ /* 0x000fe400078e004c */
[----:B---3--:R-:W-:Y:S02]  /*05c0*/  IMAD.MOV.U32 R17, RZ, RZ, R95 ;  /* 0x000000ffff117224 */ /* 0x008fe400078e005f */
[----:B------:R-:W-:Y:S02]  /*05d0*/  IMAD.MOV.U32 R14, RZ, RZ, R99 ;  /* 0x000000ffff0e7224 */ /* 0x000fe400078e0063 */
[----:B----4-:R-:W-:Y:S02]  /*05e0*/  IMAD.MOV.U32 R19, RZ, RZ, R74 ;  /* 0x000000ffff137224 */ /* 0x010fe400078e004a */
[----:B------:R-:W-:Y:S02]  /*05f0*/  IMAD.MOV.U32 R16, RZ, RZ, R42 ;  /* 0x000000ffff107224 */ /* 0x000fe400078e002a */
[----:B------:R-:W-:-:S02]  /*0600*/  IMAD.MOV.U32 R18, RZ, RZ, R91 ;  /* 0x000000ffff127224 */ /* 0x000fc400078e005b */
[----:B------:R-:W-:Y:S02]  /*0610*/  IMAD.MOV.U32 R20, RZ, RZ, R44 ;  /* 0x000000ffff147224 */ /* 0x000fe400078e002c */
[----:B------:R-:W-:Y:S02]  /*0620*/  IMAD.MOV.U32 R21, RZ, RZ, R115 ;  /* 0x000000ffff157224 */ /* 0x000fe400078e0073 */
[----:B------:R-:W-:Y:S02]  /*0630*/  IMAD.MOV.U32 R22, RZ, RZ, R46 ;  /* 0x000000ffff167224 */ /* 0x000fe400078e002e */
[----:B------:R-:W-:Y:S02]  /*0640*/  IMAD.MOV.U32 R23, RZ, RZ, R117 ;  /* 0x000000ffff177224 */ /* 0x000fe400078e0075 */
        /* <DEDUP_REMOVED lines=8> */
[----:B------:R-:W-:Y:S01]  /*06d0*/  IMAD.MOV.U32 R33, RZ, RZ, R4 ;  /* 0x000000ffff217224 */ /* 0x000fe200078e0004 */
[----:B--2---:R-:W-:Y:S01]  /*06e0*/  @!P0 R2UR UR5, R10 ;  /* 0x000000000a0582ca */ /* 0x004fe200000e0000 */
[----:B------:R-:W-:Y:S01]  /*06f0*/  IMAD.MOV.U32 R10, RZ, RZ, R78 ;  /* 0x000000ffff0a7224 */ /* 0x000fe200078e004e */
[----:B------:R-:W-:-:S13]  /*0700*/  @!P0 BRA `(.L_x_274) ;  /* 0x000002ec00308947 */ /* 0x000fda0003800000 */
[----:B------:R-:W-:Y:S02]  /*0710*/  IMAD.U32 R64, RZ, RZ, UR6 ;  /* 0x00000006ff407e24 */ /* 0x000fe4000f8e00ff */
[----:B------:R-:W-:Y:S02]  /*0720*/  IMAD.U32 R65, RZ, RZ, UR7 ;  /* 0x00000007ff417e24 */ /* 0x000fe4000f8e00ff */
[----:B------:R-:W-:Y:S02]  /*0730*/  IMAD.U32 R66, RZ, RZ, UR6 ;  /* 0x00000006ff427e24 */ /* 0x000fe4000f8e00ff */
[----:B------:R-:W-:Y:S02]  /*0740*/  IMAD.U32 R67, RZ, RZ, UR7 ;  /* 0x00000007ff437e24 */ /* 0x000fe4000f8e00ff */
[----:B------:R-:W-:Y:S01]  /*0750*/  IMAD.U32 R68, RZ, RZ, UR6 ;  /* 0x00000006ff447e24 */ /* 0x000fe2000f8e00ff */
[----:B------:R-:W2:Y:S01]  /*0760*/  LDG.E.64.CONSTANT R64, desc[UR12][R64.64+0x40] ;  /* 0x0000400c40407981 */ /* 0x000ea2000c1e9b00 */
[----:B------:R-:W-:-:S02]  /*0770*/  IMAD.U32 R69, RZ, RZ, UR7 ;  /* 0x00000007ff457e24 */ /* 0x000fc4000f8e00ff */
[----:B------:R-:W-:Y:S01]  /*0780*/  IMAD.U32 R70, RZ, RZ, UR6 ;  /* 0x00000006ff467e24 */ /* 0x000fe2000f8e00ff */
[----:B------:R-:W2:Y:S01]  /*0790*/  LDG.E.64.CONSTANT R66, desc[UR12][R66.64+0x48] ;  /* 0x0000480c42427981 */ /* 0x000ea2000c1e9b00 */
[----:B------:R-:W-:-:S03]  /*07a0*/  IMAD.U32 R71, RZ, RZ, UR7 ;  /* 0x00000007ff477e24 */ /* 0x000fc6000f8e00ff */
[----:B------:R-:W2:Y:S04]  /*07b0*/  LDG.E.64.CONSTANT R68, desc[UR12][R68.64+0x50] ;  /* 0x0000500c44447981 */ /* 0x000ea8000c1e9b00 */
[----:B------:R-:W3:Y:S01]  /*07c0*/  LDG.E.64.CONSTANT R70, desc[UR12][R70.64+0x58] ;  /* 0x0000580c46467981 */ /* 0x000ee2000c1e9b00 */
[----:B--2---:R-:W-:Y:S02]  /*07d0*/  LOP3.LUT R35, R68, R66, R64, 0xfe, !PT ;  /* 0x0000004244237212 */ /* 0x004fe400078efe40 */
[----:B------:R-:W-:Y:S02]  /*07e0*/  LOP3.LUT R37, R69, R67, R65, 0xfe, !PT ;  /* 0x0000004345257212 */ /* 0x000fe400078efe41 */
[----:B---3--:R-:W-:-:S04]  /*07f0*/  LOP3.LUT P0, RZ, R35, R70, RZ, 0xfc, !PT ;  /* 0x0000004623ff7212 */ /* 0x008fc8000780fcff */
[----:B------:R-:W-:-:S13]  /*0800*/  LOP3.LUT P0, RZ, R37, R71, RZ, 0xfc, P0 ;  /* 0x0000004725ff7212 */ /* 0x000fda000000fcff */
[----:B------:R-:W-:Y:S05]  /*0810*/  @!P0 BRA `(.L_x_274) ;  /* 0x000002e800ec8947 */ /* 0x000fea0003800000 */
[----:B-----5:R-:W-:Y:S01]  /*0820*/  IMAD.WIDE.U32 R34, R63, R62, RZ ;  /* 0x0000003e3f227225 */ /* 0x020fe200078e00ff */
[----:B------:R-:W-:-:S03]  /*0830*/  UIMAD.WIDE.U32 UR14, UR5, UR5, URZ ;  /* 0x00000005050e72a5 */ /* 0x000fc6000f8e00ff */
        /* <DEDUP_REMOVED lines=8> */
[----:B------:R-:W-:-:S04]  /*08c0*/  IMAD.WIDE.U32.X R34, R63, R63, R36, P1 ;  /* 0x0000003f3f227225 */ /* 0x000fc800008e0424 */
[----:B------:R-:W-:-:S04]  /*08d0*/  IMAD.WIDE.U32 R38, R60, R62, RZ ;  /* 0x0000003e3c267225 */ /* 0x000fc800078e00ff */
[----:B------:R-:W-:-:S04]  /*08e0*/  IMAD.WIDE.U32 R36, P5, R63, R60, R40 ;  /* 0x0000003c3f247225 */ /* 0x000fc800078a0028 */
[----:B------:R-:W-:Y:S01]  /*08f0*/  IMAD.X R49, RZ, RZ, RZ, P0 ;  /* 0x000000ffff317224 */ /* 0x000fe200000e06ff */
[----:B------:R-:W-:Y:S01]  /*0900*/  IADD3 R41, P0, PT, R34, R38, RZ ;  /* 0x0000002622297210 */ /* 0x000fe20007f1e0ff */
[----:B------:R-:W-:Y:S01]  /*0910*/  IMAD.WIDE.U32 R42, R62, R60, RZ ;  /* 0x0000003c3e2a7225 */ /* 0x000fe200078e00ff */
[----:B------:R-:W-:Y:S02]  /*0920*/  IADD3 R36, P2, PT, R39, R36, RZ ;  /* 0x0000002427247210 */ /* 0x000fe40007f5e0ff */
[----:B------:R-:W-:Y:S01]  /*0930*/  IADD3 R32, P4, PT, R41, R38, RZ ;  /* 0x0000002629207210 */ /* 0x000fe20007f9e0ff */
[----:B------:R-:W-:Y:S01]  /*0940*/  IMAD.MOV.U32 R48, RZ, RZ, R47 ;  /* 0x000000ffff307224 */ /* 0x000fe200078e002f */
[----:B------:R-:W-:Y:S01]  /*0950*/  IADD3 RZ, P3, PT, R43, R46, RZ ;  /* 0x0000002e2bff7210 */ /* 0x000fe20007f7e0ff */
[----:B------:R-:W-:Y:S01]  /*0960*/  IMAD.X R47, R36, 0x1, R35, P0 ;  /* 0x00000001242f7824 */ /* 0x000fe200000e0623 */
[----:B------:R-:W-:Y:S01]  /*0970*/  ISETP.GE.U32.AND P1, PT, R41, R38, PT ;  /* 0x000000262900720c */ /* 0x000fe20003f26070 */
[----:B------:R-:W-:Y:S01]  /*0980*/  IMAD.WIDE.U32 R38, R59, R62, RZ ;  /* 0x0000003e3b267225 */ /* 0x000fe200078e00ff */
[----:B------:R-:W-:-:S02]  /*0990*/  ISETP.GE.U32.AND P0, PT, R32, R41, PT ;  /* 0x000000292000720c */ /* 0x000fc40003f06070 */
[----:B------:R-:W-:Y:S01]  /*09a0*/  ISETP.GE.U32.AND.EX P1, PT, R47, R36, PT, P1 ;  /* 0x000000242f00720c */ /* 0x000fe20003f26110 */
[----:B------:R-:W-:-:S03]  /*09b0*/  IMAD.WIDE.U32.X R34, R63, R61, R48, P3 ;  /* 0x0000003d3f227225 */ /* 0x000fc600018e0430 */
[----:B------:R-:W-:Y:S01]  /*09c0*/  SEL R77, RZ, 0x1, P1 ;  /* 0x00000001ff4d7807 */ /* 0x000fe20000800000 */
[----:B------:R-:W-:-:S04]  /*09d0*/  IMAD.WIDE.U32 R72, R61, R60, RZ ;  /* 0x0000003c3d487225 */ /* 0x000fc800078e00ff */
[----:B------:R-:W-:Y:S02]  /*09e0*/  IMAD.X R48, R47, 0x1, R36, P4 ;  /* 0x000000012f307824 */ /* 0x000fe400020e0624 */
[----:B------:R-:W-:-:S03]  /*09f0*/  IMAD.WIDE.U32 R40, R58, R62, RZ ;  /* 0x0000003e3a287225 */ /* 0x000fc600078e00ff */
[----:B------:R-:W-:Y:S01]  /*0a00*/  ISETP.GE.U32.AND.EX P4, PT, R48, R47, PT, P0 ;  /* 0x0000002f3000720c */ /* 0x000fe20003f86100 */
[----:B------:R-:W-:Y:S01]  /*0a10*/  IMAD.WIDE.U32 R38, P6, R63, R58, R38 ;  /* 0x0000003a3f267225 */ /* 0x000fe200078c0026 */
[----:B------:R-:W-:Y:S02]  /*0a20*/  IADD3 R77, P3, P1, R40, R34, R77 ;  /* 0x00000022284d7210 */ /* 0x000fe4000797e04d */
[----:B------:R-:W-:Y:S01]  /*0a30*/  SEL R49, RZ, 0x1, P4 ;  /* 0x00000001ff317807 */ /* 0x000fe20002000000 */
[----:B------:R-:W-:Y:S01]  /*0a40*/  IMAD.X R43, RZ, RZ, RZ, P5 ;  /* 0x000000ffff2b7224 */ /* 0x000fe200028e06ff */
[----:B------:R-:W-:Y:S01]  /*0a50*/  IADD3 R81, P5, PT, R41, R38, RZ ;  /* 0x0000002629517210 */ /* 0x000fe20007fbe0ff */
[----:B------:R-:W-:-:S03]  /*0a60*/  IMAD.WIDE.U32 R46, R60, R60, RZ ;  /* 0x0000003c3c2e7225 */ /* 0x000fc600078e00ff */
[----:B------:R-:W-:Y:S01]  /*0a70*/  IADD3.X R79, PT, PT, R81, R35, RZ, P3, P1 ;  /* 0x00000023514f7210 */ /* 0x000fe20001fe24ff */
[----:B------:R-:W-:Y:S01]  /*0a80*/  IMAD.WIDE.U32 R72, P0, R60, R61, R72 ;  /* 0x0000003d3c487225 */ /* 0x000fe20007800048 */
[----:B------:R-:W-:-:S03]  /*0a90*/  IADD3 R41, P1, PT, R77, R46, RZ ;  /* 0x0000002e4d297210 */ /* 0x000fc60007f3e0ff */
[----:B------:R-:W-:Y:S01]  /*0aa0*/  IMAD.MOV.U32 R42, RZ, RZ, R37 ;  /* 0x000000ffff2a7224 */ /* 0x000fe200078e0025 */
[----:B------:R-:W-:Y:S01]  /*0ab0*/  IADD3 R38, P3, PT, R47, R72, RZ ;  /* 0x000000482f267210 */ /* 0x000fe20007f7e0ff */
[----:B------:R-:W-:Y:S02]  /*0ac0*/  IMAD.X R75, RZ, RZ, RZ, P0 ;  /* 0x000000ffff4b7224 */ /* 0x000fe400000e06ff */
        /* <DEDUP_REMOVED lines=22> */
[----:B------:R-:W-:Y:S01]  /*0c30*/  IMAD.MOV.U32 R42, RZ, RZ, R37 ;  /* 0x000000ffff2a7224 */ /* 0x000fe200078e0025 */
[----:B------:R-:W-:Y:S01]  /*0c40*/  IADD3 R49, P1, PT, R49, R40, RZ ;  /* 0x0000002831317210 */ /* 0x000fe20007f3e0ff */
[----:B------:R-:W-:Y:S01]  /*0c50*/  IMAD.WIDE.U32 R34, R62, UR5, RZ ;  /* 0x000000053e227c25 */ /* 0x000fe2000f8e00ff */
[----:B------:R-:W-:-:S03]  /*0c60*/  IADD3.X R80, PT, PT, RZ, R73, RZ, P2, P3 ;  /* 0x00000049ff507210 */ /* 0x000fc600017e64ff */
[----:B------:R-:W-:-:S04]  /*0c70*/  IMAD.WIDE.U32 R36, P4, R63, UR5, R46 ;  /* 0x000000053f247c25 */ /* 0x000fc8000f88002e */
[----:B------:R-:W-:Y:S01]  /*0c80*/  IMAD.WIDE.U32.X R42, R63, R59, R42, P0 ;  /* 0x0000003b3f2a7225 */ /* 0x000fe200000e042a */
[----:B------:R-:W-:-:S03]  /*0c90*/  IADD3 R36, P3, PT, R35, R36, RZ ;  /* 0x0000002423247210 */ /* 0x000fc60007f7e0ff */
[----:B------:R-:W-:Y:S01]  /*0ca0*/  IMAD.WIDE.U32 R72, R59, R60, RZ ;  /* 0x0000003c3b487225 */ /* 0x000fe200078e00ff */
[----:B------:R-:W-:-:S03]  /*0cb0*/  IADD3 R101, P0, P2, R34, R42, R101 ;  /* 0x0000002a22657210 */ /* 0x000fc60007a1e065 */
[----:B------:R-:W-:Y:S01]  /*0cc0*/  IMAD.WIDE.U32 R46, R61, R58, RZ ;  /* 0x0000003a3d2e7225 */ /* 0x000fe200078e00ff */
[----:B------:R-:W-:Y:S02]  /*0cd0*/  IADD3.X R94, PT, PT, R36, R43, RZ, P0, P2 ;  /* 0x0000002b245e7210 */ /* 0x000fe400007e44ff */
[----:B------:R-:W-:Y:S01]  /*0ce0*/  ISETP.GE.U32.AND P0, PT, R49, R40, PT ;  /* 0x000000283100720c */ /* 0x000fe20003f06070 */
[----:B------:R-:W-:Y:S02]  /*0cf0*/  IMAD.X R90, R90, 0x1, R81, P1 ;  /* 0x000000015a5a7824 */ /* 0x000fe400008e0651 */
[----:B------:R-:W-:-:S03]  /*0d00*/  IMAD.WIDE.U32 R40, R58, R60, RZ ;  /* 0x0000003c3a287225 */ /* 0x000fc600078e00ff */
[----:B------:R-:W-:Y:S01]  /*0d10*/  ISETP.GE.U32.AND.EX P0, PT, R90, R81, PT, P0 ;  /* 0x000000515a00720c */ /* 0x000fe20003f06100 */
[----:B------:R-:W-:-:S03]  /*0d20*/  IMAD.WIDE.U32 R72, P1, R61, R58, R72 ;  /* 0x0000003a3d487225 */ /* 0x000fc60007820048 */
[----:B------:R-:W-:Y:S01]  /*0d30*/  SEL R35, RZ, 0x1, P0 ;  /* 0x00000001ff237807 */ /* 0x000fe20000000000 */
[----:B------:R-:W-:-:S04]  /*0d40*/  IMAD.WIDE.U32 R42, P2, R60, R59, R46 ;  /* 0x0000003b3c2a7225 */ /* 0x000fc8000784002e */
[----:B------:R-:W-:Y:S01]  /*0d50*/  IMAD.X R93, RZ, RZ, RZ, P6 ;  /* 0x000000ffff5d7224 */ /* 0x000fe200030e06ff */
[----:B------:R-:W-:Y:S01]  /*0d60*/  IADD3 R99, P6, PT, R41, R72, RZ ;  /* 0x0000004829637210 */ /* 0x000fe20007fde0ff */
[----:B------:R-:W-:Y:S01]  /*0d70*/  IMAD.X R81, RZ, RZ, RZ, P2 ;  /* 0x000000ffff517224 */ /* 0x000fe200010e06ff */
[----:B------:R-:W-:Y:S01]  /*0d80*/  IADD3 R72, P2, PT, R101, R40, RZ ;  /* 0x0000002865487210 */ /* 0x000fe20007f5e0ff */
[----:B------:R-:W-:Y:S02]  /*0d90*/  IMAD.MOV.U32 R92, RZ, RZ, R39 ;  /* 0x000000ffff5c7224 */ /* 0x000fe400078e0027 */
[----:B------:R-:W-:-:S04]  /*0da0*/  IMAD.WIDE.U32 R38, R63, UR5, RZ ;  /* 0x000000053f267c25 */ /* 0x000fc8000f8e00ff */
[----:B------:R-:W-:Y:S01]  /*0db0*/  IMAD.X R97, R99, 0x1, R94, P2 ;  /* 0x0000000163617824 */ /* 0x000fe200010e065e */
[----:B------:R-:W-:Y:S01]  /*0dc0*/  IADD3 R95, P2, PT, R72, R95, RZ ;  /* 0x0000005f485f7210 */ /* 0x000fe20007f5e0ff */
[----:B------:R-:W-:-:S04]  /*0dd0*/  IMAD.WIDE.U32 R78, R60, R58, RZ ;  /* 0x0000003a3c4e7225 */ /* 0x000fc800078e00ff */
[----:B------:R-:W-:Y:S01]  /*0de0*/  IMAD.WIDE.U32.X R92, R63, R59, R92, P5 ;  /* 0x0000003b3f5c7225 */ /* 0x000fe200028e045c */
[----:B------:R-:W-:-:S03]  /*0df0*/  IADD3 R41, P5, PT, R95, R40, RZ ;  /* 0x000000285f297210 */ /* 0x000fc60007fbe0ff */
[----:B------:R-:W-:Y:S02]  /*0e00*/  IMAD.X R47, RZ, RZ, RZ, P1 ;  /* 0x000000ffff2f7224 */ /* 0x000fe400008e06ff */
[----:B------:R-:W-:-:S04]  /*0e10*/  IMAD.WIDE.U32 R76, P1, R62, R11, R38 ;  /* 0x0000000b3e4c7225 */ /* 0x000fc80007820026 */
[----:B------:R-:W-:Y:S01]  /*0e20*/  IMAD.X R78, R97, 0x1, R80, P2 ;  /* 0x00000001614e7824 */ /* 0x000fe200010e0650 */
[----:B------:R-:W-:Y:S01]  /*0e30*/  IADD3 RZ, P2, PT, R79, R42, RZ ;  /* 0x0000002a4fff7210 */ /* 0x000fe20007f5e0ff */
[----:B------:R-:W-:Y:S02]  /*0e40*/  IMAD.X R39, RZ, RZ, RZ, P1 ;  /* 0x000000ffff277224 */ /* 0x000fe400008e06ff */
[----:B------:R-:W-:Y:S01]  /*0e50*/  IMAD.X R42, R78, 0x1, R99, P5 ;  /* 0x000000014e2a7824 */ /* 0x000fe200028e0663 */
[----:B------:R-:W-:Y:S01]  /*0e60*/  IADD3 R35, P1, P5, R41, R92, R35 ;  /* 0x0000005c29237210 */ /* 0x000fe20007d3e023 */
[----:B------:R-:W-:-:S03]  /*0e70*/  IMAD.WIDE.U32 R74, R62, UR5, RZ ;  /* 0x000000053e4a7c25 */ /* 0x000fc6000f8e00ff */
[----:B------:R-:W-:Y:S01]  /*0e80*/  IADD3.X R91, PT, PT, R42, R93, RZ, P1, P5 ;  /* 0x0000005d2a5b7210 */ /* 0x000fe20000fea4ff */
[----:B------:R-:W-:Y:S01]  /*0e90*/  IMAD.MOV.U32 R80, RZ, RZ, R43 ;  /* 0x000000ffff507224 */ /* 0x000fe200078e002b */
[----:B------:R-:W-:Y:S01]  /*0ea0*/  ISETP.GE.U32.AND P5, PT, R72, R40, PT ;  /* 0x000000284800720c */ /* 0x000fe20003fa6070 */
[----:B------:R-:W-:Y:S01]  /*0eb0*/  IMAD.MOV.U32 R46, RZ, RZ, R73 ;  /* 0x000000ffff2e7224 */ /* 0x000fe200078e0049 */
[----:B------:R-:W-:Y:S01]  /*0ec0*/  IADD3 RZ, P0, PT, R75, R76, RZ ;  /* 0x0000004c4bff7210 */ /* 0x000fe20007f1e0ff */
[----:B------:R-:W-:Y:S01]  /*0ed0*/  IMAD.MOV.U32 R38, RZ, RZ, R77 ;  /* 0x000000ffff267224 */ /* 0x000fe200078e004d */
[----:B------:R-:W-:Y:S01]  /*0ee0*/  ISETP.GE.U32.AND P1, PT, R95, R72, PT ;  /* 0x000000485f00720c */ /* 0x000fe20003f26070 */
[----:B------:R-:W-:Y:S01]  /*0ef0*/  IMAD.WIDE.U32.X R72, R61, R59, R80, P2 ;  /* 0x0000003b3d487225 */ /* 0x000fe200010e0450 */
[----:B------:R-:W-:Y:S02]  /*0f00*/  ISETP.GE.U32.AND.EX P5, PT, R97, R99, PT, P5 ;  /* 0x000000636100720c */ /* 0x000fe40003fa6150 */
[----:B------:R-:W-:Y:S01]  /*0f10*/  ISETP.GE.U32.AND P2, PT, R41, R40, PT ;  /* 0x000000282900720c */ /* 0x000fe20003f46070 */
[----:B------:R-:W-:Y:S01]  /*0f20*/  IMAD.WIDE.U32.X R74, R61, R59, R46, P6 ;  /* 0x0000003b3d4a7225 */ /* 0x000fe200030e042e */
[----:B------:R-:W-:-:S02]  /*0f30*/  ISETP.GE.U32.AND P6, PT, R35, R41, PT ;  /* 0x000000292300720c */ /* 0x000fc40003fc6070 */
[----:B------:R-:W-:Y:S01]  /*0f40*/  SEL R43, RZ, 0x1, P5 ;  /* 0x00000001ff2b7807 */ /* 0x000fe20002800000 */
[----:B------:R-:W-:Y:S01]  /*0f50*/  IMAD.WIDE.U32 R40, R11, R60, RZ ;  /* 0x0000003c0b287225 */ /* 0x000fe200078e00ff */
[----:B------:R-:W-:Y:S02]  /*0f60*/  ISETP.GE.U32.AND P5, PT, R101, R34, PT ;  /* 0x000000226500720c */ /* 0x000fe40003fa6070 */
[----:B------:R-:W-:Y:S01]  /*0f70*/  ISETP.GE.U32.AND.EX P1, PT, R78, R97, PT, P1 ;  /* 0x000000614e00720c */ /* 0x000fe20003f26110 */
[----:B------:R-:W-:Y:S01]  /*0f80*/  IMAD.WIDE.U32.X R38, R63, R11, R38, P0 ;  /* 0x0000000b3f267225 */ /* 0x000fe200000e0426 */
[----:B------:R-:W-:Y:S02]  /*0f90*/  ISETP.GE.U32.AND.EX P2, PT, R42, R99, PT, P2 ;  /* 0x000000632a00720c */ /* 0x000fe40003f46120 */
[----:B------:R-:W-:Y:S01]  /*0fa0*/  ISETP.GE.U32.AND.EX P6, PT, R91, R42, PT, P6 ;  /* 0x0000002a5b00720c */ /* 0x000fe20003fc6160 */
[----:B------:R-:W-:Y:S01]  /*0fb0*/  IMAD.WIDE.U32 R40, P0, R61, UR5, R40 ;  /* 0x000000053d287c25 */ /* 0x000fe2000f800028 */
[----:B------:R-:W-:-:S02]  /*0fc0*/  ISETP.GE.U32.AND.EX P5, PT, R94, R36, PT, P5 ;  /* 0x000000245e00720c */ /* 0x000fc40003fa6150 */
[----:B------:R-:W-:Y:S01]  /*0fd0*/  SEL R95, RZ, 0x1, P1 ;  /* 0x00000001ff5f7807 */ /* 0x000fe20000800000 */
[----:B------:R-:W-:Y:S01]  /*0fe0*/  IMAD.WIDE.U32 R46, R61, UR5, RZ ;  /* 0x000000053d2e7c25 */ /* 0x000fe2000f8e00ff */
[----:B------:R-:W-:Y:S02]  /*0ff0*/  SEL R42, RZ, 0x1, P2 ;  /* 0x00000001ff2a7807 */ /* 0x000fe40001000000 */
[----:B------:R-:W-:Y:S01]  /*1000*/  SEL R101, RZ, 0x1, P6 ;  /* 0x00000001ff657807 */ /* 0x000fe20003000000 */
[----:B------:R-:W-:Y:S01]  /*1010*/  IMAD.WIDE.U32 R92, R59, UR5, RZ ;  /* 0x000000053b5c7c25 */ /* 0x000fe2000f8e00ff */
[----:B------:R-:W-:Y:S02]  /*1020*/  SEL R77, RZ, 0x1, P5 ;  /* 0x00000001ff4d7807 */ /* 0x000fe40002800000 */
[----:B------:R-:W-:Y:S01]  /*1030*/  IADD3 R95, P1, P2, R95, R72, R43 ;  /* 0x000000485f5f7210 */ /* 0x000fe20007a3e02b */
[----:B------:R-:W-:Y:S01]  /*1040*/  IMAD.WIDE.U32 R96, R58, R58, RZ ;  /* 0x0000003a3a607225 */ /* 0x000fe200078e00ff */
[----:B------:R-:W-:-:S02]  /*1050*/  IADD3 R101, P5, P6, R101, R74, R42 ;  /* 0x0000004a65657210 */ /* 0x000fc40007ebe02a */
[----:B------:R-:W-:Y:S01]  /*1060*/  IADD3.X R102, PT, PT, RZ, R73, RZ, P1, P2 ;  /* 0x00000049ff667210 */ /* 0x000fe20000fe44ff */
[----:B------:R-:W-:Y:S01]  /*1070*/  IMAD.WIDE.U32 R42, R60, UR5, RZ ;  /* 0x000000053c2a7c25 */ /* 0x000fe2000f8e00ff */
[----:B------:R-:W-:-:S03]  /*1080*/  IADD3.X R105, PT, PT, RZ, R75, RZ, P5, P6 ;  /* 0x0000004bff697210 */ /* 0x000fc60002fec4ff */
[----:B------:R-:W-:Y:S01]  /*1090*/  IMAD.WIDE.U32 R72, P2, R60, R11, R46 ;  /* 0x0000000b3c487225 */ /* 0x000fe2000784002e */
[----:B------:R-:W-:Y:S02]  /*10a0*/  IADD3 R94, P1, PT, R43, R40, RZ ;  /* 0x000000282b5e7210 */ /* 0x000fe40007f3e0ff */
[----:B------:R-:W-:Y:S01]  /*10b0*/  IADD3 R38, P5, P6, R42, R38, R77 ;  /* 0x000000262a267210 */ /* 0x000fe20007ebe04d */
[----:B------:R-:W-:-:S03]  /*10c0*/  IMAD.WIDE.U32 R46, R60, UR5, RZ ;  /* 0x000000053c2e7c25 */ /* 0x000fc6000f8e00ff */
[----:B------:R-:W-:Y:S01]  /*10d0*/  IADD3.X R43, PT, PT, R94, R39, RZ, P5, P6 ;  /* 0x000000275e2b7210 */ /* 0x000fe20002fec4ff */
[----:B------:R-:W-:Y:S01]  /*10e0*/  IMAD.X R39, RZ, RZ, RZ, P2 ;  /* 0x000000ffff277224 */ /* 0x000fe200010e06ff */
[----:B------:R-:W-:Y:S01]  /*10f0*/  IADD3 R95, P5, PT, R38, R95, RZ ;  /* 0x0000005f265f7210 */ /* 0x000fe20007fbe0ff */
[----:B------:R-:W-:Y:S01]  /*1100*/  IMAD.WIDE.U32 R74, R58, UR5, RZ ;  /* 0x000000053a4a7c25 */ /* 0x000fe2000f8e00ff */
[----:B------:R-:W-:Y:S02]  /*1110*/  IADD3 RZ, P6, PT, R47, R72, RZ ;  /* 0x000000482fff7210 */ /* 0x000fe40007fde0ff */
[----:B------:R-:W-:Y:S01]  /*1120*/  ISETP.GE.U32.AND P2, PT, R38, R42, PT ;  /* 0x0000002a2600720c */ /* 0x000fe20003f46070 */
[----:B------:R-:W-:Y:S01]  /*1130*/  IMAD.X R102, R43, 0x1, R102, P5 ;  /* 0x000000012b667824 */ /* 0x000fe200028e0666 */
[----:B------:R-:W-:Y:S01]  /*1140*/  ISETP.GE.U32.AND P5, PT, R95, R38, PT ;  /* 0x000000265f00720c */ /* 0x000fe20003fa6070 */
[----:B------:R-:W-:Y:S01]  /*1150*/  IMAD.WIDE.U32 R46, R59, R58, RZ ;  /* 0x0000003a3b2e7225 */ /* 0x000fe200078e00ff */
[----:B------:R-:W-:-:S02]  /*1160*/  ISETP.GE.U32.AND.EX P2, PT, R43, R94, PT, P2 ;  /* 0x0000005e2b00720c */ /* 0x000fc40003f46120 */
[----:B------:R-:W-:Y:S01]  /*1170*/  ISETP.GE.U32.AND.EX P5, PT, R102, R43, PT, P5 ;  /* 0x0000002b6600720c */ /* 0x000fe20003fa6150 */
[----:B------:R-:W-:Y:S01]  /*1180*/  IMAD.MOV.U32 R38, RZ, RZ, R73 ;  /* 0x000000ffff267224 */ /* 0x000fe200078e0049 */
[----:B------:R-:W-:Y:S01]  /*1190*/  SEL R40, RZ, 0x1, P2 ;  /* 0x00000001ff287807 */ /* 0x000fe20001000000 */
[----:B------:R-:W0:Y:S01]  /*11a0*/  LDC.64 R72, c[0x3][0x20] ;  /* 0x00c00800ff487b82 */ /* 0x000e220000000a00 */
[----:B------:R-:W-:Y:S01]  /*11b0*/  SEL R81, RZ, 0x1, P5 ;  /* 0x00000001ff517807 */ /* 0x000fe20002800000 */
[----:B------:R-:W-:-:S04]  /*11c0*/  IMAD.WIDE.U32.X R38, R61, R11, R38, P6 ;  /* 0x0000000b3d267225 */ /* 0x000fc800030e0426 */
[----:B------:R-:W-:-:S04]  /*11d0*/  IMAD.WIDE.U32 R46, P6, R58, R59, R46 ;  /* 0x0000003b3a2e7225 */ /* 0x000fc800078c002e */
[----:B------:R-:W-:-:S04]  /*11e0*/  IMAD.WIDE.U32 R92, P5, R58, R11, R92 ;  /* 0x0000000b3a5c7225 */ /* 0x000fc800078a005c */
[----:B------:R-:W-:Y:S01]  /*11f0*/  IMAD.X R79, RZ, RZ, RZ, P6 ;  /* 0x000000ffff4f7224 */ /* 0x000fe200030e06ff */
[----:B------:R-:W-:Y:S01]  /*1200*/  IADD3 R81, P2, P6, R81, R38, R40 ;  /* 0x0000002651517210 */ /* 0x000fe20007e5e028 */
[----:B------:R-:W-:Y:S01]  /*1210*/  IMAD.X R77, RZ, RZ, RZ, P4 ;  /* 0x000000ffff4d7224 */ /* 0x000fe200020e06ff */
[----:B------:R-:W-:Y:S01]  /*1220*/  IADD3 RZ, P4, PT, R75, R92, RZ ;  /* 0x0000005c4bff7210 */ /* 0x000fe20007f9e0ff */
[----:B------:R-:W-:Y:S01]  /*1230*/  IMAD.MOV.U32 R78, RZ, RZ, R47 ;  /* 0x000000ffff4e7224 */ /* 0x000fe200078e002f */
[----:B------:R-:W-:Y:S01]  /*1240*/  IADD3.X R80, PT, PT, RZ, R39, RZ, P2, P6 ;  /* 0x00000027ff507210 */ /* 0x000fe200017ec4ff */
[----:B------:R-:W1:Y:S01]  /*1250*/  LDC.64 R74, c[0x3][RZ] ;  /* 0x00c00000ff4a7b82 */ /* 0x000e620000000a00 */
[----:B------:R-:W-:Y:S01]  /*1260*/  IADD3 R43, P6, PT, R35, R34, RZ ;  /* 0x00000022232b7210 */ /* 0x000fe20007fde0ff */
[----:B------:R-:W-:Y:S01]  /*1270*/  IMAD.X R47, RZ, RZ, RZ, P0 ;  /* 0x000000ffff2f7224 */ /* 0x000fe200000e06ff */
[----:B------:R-:W-:Y:S01]  /*1280*/  IADD3 R109, P2, PT, R97, R46, RZ ;  /* 0x0000002e616d7210 */ /* 0x000fe20007f5e0ff */
[----:B------:R-:W-:Y:S01]  /*1290*/  IMAD.X R39, RZ, RZ, RZ, P5 ;  /* 0x000000ffff277224 */ /* 0x000fe200028e06ff */
[----:B------:R-:W-:Y:S01]  /*12a0*/  ISETP.GE.U32.AND P0, PT, R43, R34, PT ;  /* 0x000000222b00720c */ /* 0x000fe20003f06070 */
[----:B------:R-:W-:Y:S01]  /*12b0*/  IMAD.X R91, R91, 0x1, R36, P6 ;  /* 0x000000015b5b7824 */ /* 0x000fe200030e0624 */
[----:B------:R-:W-:Y:S01]  /*12c0*/  IADD3 R100, P5, PT, R95, R96, RZ ;  /* 0x000000605f647210 */ /* 0x000fe20007fbe0ff */
[----:B------:R-:W-:-:S02]  /*12d0*/  IMAD.MOV.U32 R76, RZ, RZ, R37 ;  /* 0x000000ffff4c7224 */ /* 0x000fc400078e0025 */
[----:B------:R-:W-:Y:S01]  /*12e0*/  IMAD.MOV.U32 R38, RZ, RZ, R93 ;  /* 0x000000ffff267224 */ /* 0x000fe200078e005d */
[----:B------:R-:W-:Y:S01]  /*12f0*/  ISETP.GE.U32.AND.EX P6, PT, R91, R36, PT, P0 ;  /* 0x000000245b00720c */ /* 0x000fe20003fc6100 */
[----:B0-----:R-:W-:Y:S01]  /*1300*/  IMAD R36, R45, R72, RZ ;  /* 0x000000482d247224 */ /* 0x001fe200078e02ff */
[C---:B------:R-:W-:Y:S01]  /*1310*/  ISETP.GE.U32.AND P0, PT, R100.reuse, R96, PT ;  /* 0x000000606400720c */ /* 0x040fe20003f06070 */
[----:B------:R-:W-:Y:S01]  /*1320*/  IMAD.X R102, R109, 0x1, R102, P5 ;  /* 0x000000016d667824 */ /* 0x000fe200028e0666 */
[----:B------:R-:W-:Y:S01]  /*1330*/  IADD3 R101, P5, PT, R100, R101, RZ ;  /* 0x0000006564657210 */ /* 0x000fe20007fbe0ff */
[----:B------:R-:W-:Y:S01]  /*1340*/  IMAD.WIDE.U32 R34, R44, R72, RZ ;  /* 0x000000482c227225 */ /* 0x000fe200078e00ff */
[----:B------:R-:W-:Y:S02]  /*1350*/  SEL R107, RZ, 0x1, P6 ;  /* 0x00000001ff6b7807 */ /* 0x000fe40003000000 */
[----:B------:R-:W-:Y:S01]  /*1360*/  ISETP.GE.U32.AND.EX P0, PT, R102, R109, PT, P0 ;  /* 0x0000006d6600720c */ /* 0x000fe20003f06100 */
[----:B------:R-:W-:-:S02]  /*1370*/  IMAD R37, R44, R73, R36 ;  /* 0x000000492c257224 */ /* 0x000fc400078e0224 */
[----:B------:R-:W-:-:S04]  /*1380*/  IMAD.WIDE.U32 R92, R11, R58, RZ ;  /* 0x0000003a0b5c7225 */ /* 0x000fc800078e00ff */
[----:B------:R-:W-:Y:S01]  /*1390*/  IMAD.WIDE.U32.X R96, R63, R11, R76, P3 ;  /* 0x0000000b3f607225 */ /* 0x000fe200018e044c */
[----:B------:R-:W-:Y:S01]  /*13a0*/  IADD3 R95, P3, PT, R101, R42, RZ ;  /* 0x0000002a655f7210 */ /* 0x000fe20007f7e0ff */
[----:B------:R-:W0:Y:S02]  /*13b0*/  LDC.64 R76, c[0x3][0x8] ;  /* 0x00c00200ff4c7b82 */ /* 0x000e240000000a00 */
[----:B------:R-:W-:Y:S02]  /*13c0*/  IMAD.X R105, R102, 0x1, R105, P5 ;  /* 0x0000000166697824 */ /* 0x000fe400028e0669 */
[----:B------:R-:W-:Y:S02]  /*13d0*/  IMAD.IADD R35, R35, 0x1, R37 ;  /* 0x0000000123237824 */ /* 0x000fe400078e0225 */
[----:B------:R-:W-:Y:S02]  /*13e0*/  IMAD.MOV.U32 R46, RZ, RZ, R41 ;  /* 0x000000ffff2e7224 */ /* 0x000fe400078e0029 */
[----:B------:R-:W-:-:S04]  /*13f0*/  IMAD.WIDE.U32 R92, P5, R59, UR5, R92 ;  /* 0x000000053b5c7c25 */ /* 0x000fc8000f8a005c */
[----:B------:R-:W-:Y:S01]  /*1400*/  IMAD.X R103, R105, 0x1, R94, P3 ;  /* 0x0000000169677824 */ /* 0x000fe200018e065e */
[----:B------:R-:W-:Y:S01]  /*1410*/  IADD3 R107, P3, P6, R95, R96, R107 ;  /* 0x000000605f6b7210 */ /* 0x000fe20007e7e06b */
[----:B------:R-:W-:-:S03]  /*1420*/  IMAD.WIDE.U32 R40, R58, UR5, RZ ;  /* 0x000000053a287c25 */ /* 0x000fc6000f8e00ff */
[----:B------:R-:W-:Y:S01]  /*1430*/  IADD3.X R106, PT, PT, R103, R97, RZ, P3, P6 ;  /* 0x00000061676a7210 */ /* 0x000fe20001fec4ff */
[----:B-1----:R-:W-:Y:S01]  /*1440*/  IMAD.WIDE.U32 R98, R35, R74, RZ ;  /* 0x0000004a23627225 */ /* 0x002fe200078e00ff */
[----:B------:R-:W-:-:S03]  /*1450*/  IADD3 R97, P3, PT, R41, R92, RZ ;  /* 0x0000005c29617210 */ /* 0x000fc60007f7e0ff */
[----:B------:R-:W-:Y:S01]  /*1460*/  IMAD.X R37, RZ, RZ, RZ, P5 ;  /* 0x000000ffff257224 */ /* 0x000fe200028e06ff */
[----:B------:R-:W-:Y:S01]  /*1470*/  ISETP.GE.U32.AND P5, PT, R101, R100, PT ;  /* 0x000000646500720c */ /* 0x000fe20003fa6070 */
[----:B------:R-:W-:-:S03]  /*1480*/  IMAD.WIDE.U32 R100, R34, R74, RZ ;  /* 0x0000004a22647225 */ /* 0x000fc600078e00ff */
[----:B------:R-:W-:Y:S01]  /*1490*/  ISETP.GE.U32.AND.EX P5, PT, R105, R102, PT, P5 ;  /* 0x000000666900720c */ /* 0x000fe20003fa6150 */
[----:B------:R-:W-:Y:S01]  /*14a0*/  IMAD.MOV.U32 R36, RZ, RZ, R93 ;  /* 0x000000ffff247224 */ /* 0x000fe200078e005d */
[----:B------:R-:W-:Y:S01]  /*14b0*/  LOP3.LUT R41, RZ, R100, RZ, 0x33, !PT ;  /* 0x00000064ff297212 */ /* 0x000fe200078e33ff */
[----:B------:R-:W-:-:S04]  /*14c0*/  IMAD.WIDE.U32 R92, P6, R34, R75, R98 ;  /* 0x0000004b225c7225 */ /* 0x000fc800078c0062 */
[----:B------:R-:W-:Y:S01]  /*14d0*/  IMAD.WIDE.U32.X R78, R59, R59, R78, P2 ;  /* 0x0000003b3b4e7225 */ /* 0x000fe200010e044e */
[----:B------:R-:W-:Y:S02]  /*14e0*/  IADD3 R100, P2, PT, R101, R92, RZ ;  /* 0x0000005c65647210 */ /* 0x000fe40007f5e0ff */
[----:B------:R-:W-:Y:S01]  /*14f0*/  SEL R92, RZ, 0x1, P0 ;  /* 0x00000001ff5c7807 */ /* 0x000fe20000000000 */
[----:B------:R-:W-:Y:S01]  /*1500*/  IMAD.X R99, RZ, RZ, RZ, P6 ;  /* 0x000000ffff637224 */ /* 0x000fe200030e06ff */
[----:B------:R-:W-:Y:S01]  /*1510*/  ISETP.GT.U32.AND P0, PT, R44, R41, PT ;  /* 0x000000292c00720c */ /* 0x000fe20003f04070 */
[----:B------:R-:W-:Y:S01]  /*1520*/  IMAD.MOV.U32 R98, RZ, RZ, R93 ;  /* 0x000000ffff627224 */ /* 0x000fe200078e005d */
[----:B------:R-:W-:Y:S02]  /*1530*/  LOP3.LUT R44, RZ, R100, RZ, 0x33, !PT ;  /* 0x00000064ff2c7212 */ /* 0x000fe400078e33ff */
[----:B------:R-:W-:Y:S02]  /*1540*/  SEL R101, RZ, 0x1, P5 ;  /* 0x00000001ff657807 */ /* 0x000fe40002800000 */
[----:B------:R-:W-:Y:S01]  /*1550*/  ISETP.GT.U32.AND.EX P0, PT, R45, R44, PT, P0 ;  /* 0x0000002c2d00720c */ /* 0x000fe20003f04100 */
[----:B------:R-:W-:Y:S01]  /*1560*/  IMAD.WIDE.U32.X R44, R35, R75, R98, P2 ;  /* 0x0000004b232c7225 */ /* 0x000fe200010e0462 */
[----:B------:R-:W-:-:S02]  /*1570*/  IADD3 R101, P2, P6, R101, R78, R92 ;  /* 0x0000004e65657210 */ /* 0x000fc40007e5e05c */
[----:B------:R-:W-:Y:S01]  /*1580*/  SEL R41, RZ, 0x1, !P0 ;  /* 0x00000001ff297807 */ /* 0x000fe20004000000 */
[----:B0-----:R-:W-:Y:S01]  /*1590*/  IMAD.WIDE.U32 R92, R35, R76, RZ ;  /* 0x0000004c235c7225 */ /* 0x001fe200078e00ff */
[----:B------:R-:W-:Y:S02]  /*15a0*/  ISETP.GE.U32.AND P5, PT, R95, R42, PT ;  /* 0x0000002a5f00720c */ /* 0x000fe40003fa6070 */
[----:B------:R-:W-:Y:S02]  /*15b0*/  IADD3.X R105, PT, PT, RZ, R79, RZ, P2, P6 ;  /* 0x0000004fff697210 */ /* 0x000fe400017ec4ff */
[----:B------:R-:W-:Y:S01]  /*15c0*/  IADD3 R42, P6, PT, R41, R44, RZ ;  /* 0x0000002c292a7210 */ /* 0x000fe20007fde0ff */
[C---:B------:R-:W-:Y:S01]  /*15d0*/  IMAD.WIDE.U32 R92, P2, R34.reuse, R77, R92 ;  /* 0x0000004d225c7225 */ /* 0x040fe2000784005c */
[----:B------:R-:W-:Y:S01]  /*15e0*/  ISETP.GE.U32.AND.EX P5, PT, R103, R94, PT, P5 ;  /* 0x0000005e6700720c */ /* 0x000fe20003fa6150 */
[----:B------:R-:W0:Y:S01]  /*15f0*/  LDC.64 R78, c[0x3][0x10] ;  /* 0x00c00400ff4e7b82 */ /* 0x000e220000000a00 */
[----:B------:R-:W-:Y:S01]  /*1600*/  ISETP.GE.U32.AND P0, PT, R107, R95, PT ;  /* 0x0000005f6b00720c */ /* 0x000fe20003f06070 */
[----:B------:R-:W-:Y:S01]  /*1610*/  IMAD.WIDE.U32 R94, R34, R76, RZ ;  /* 0x0000004c225e7225 */ /* 0x000fe200078e00ff */
[----:B------:R-:W-:-:S02]  /*1620*/  SEL R104, RZ, 0x1, P5 ;  /* 0x00000001ff687807 */ /* 0x000fc40002800000 */
[----:B------:R-:W-:Y:S01]  /*1630*/  ISETP.GE.U32.AND.EX P0, PT, R106, R103, PT, P0 ;  /* 0x000000676a00720c */ /* 0x000fe20003f06100 */
[----:B------:R-:W-:Y:S01]  /*1640*/  IMAD.X R96, RZ, RZ, R45, P6 ;  /* 0x000000ffff607224 */ /* 0x000fe200030e062d */
[----:B------:R-:W-:Y:S01]  /*1650*/  IADD3 R99, P6, PT, R95, R92, RZ ;  /* 0x0000005c5f637210 */ /* 0x000fe20007fde0ff */
[----:B------:R-:W-:Y:S01]  /*1660*/  IMAD.WIDE.U32.X R44, R61, R11, R46, P1 ;  /* 0x0000000b3d2c7225 */ /* 0x000fe200008e042e */
        /* <DEDUP_REMOVED lines=10> */
[----:B------:R-:W-:Y:S02]  /*1710*/  SEL R99, RZ, 0x1, P0 ;  /* 0x00000001ff637807 */ /* 0x000fe40000000000 */
[----:B------:R-:W-:Y:S01]  /*1720*/  ISETP.GE.U32.AND.EX P0, PT, R47, R96, PT, P1 ;  /* 0x000000602f00720c */ /* 0x000fe20003f06110 */
[----:B0-----:R-:W-:Y:S01]  /*1730*/  IMAD.WIDE.U32 R94, R34, R78, RZ ;  /* 0x0000004e225e7225 */ /* 0x001fe200078e00ff */
[----:B------:R-:W-:-:S02]  /*1740*/  IADD3 R42, P1, PT, R81, R40, RZ ;  /* 0x00000028512a7210 */ /* 0x000fc40007f3e0ff */
[----:B------:R-:W-:Y:S02]  /*1750*/  IADD3 R104, P5, P6, R99, R44, R104 ;  /* 0x0000002c63687210 */ /* 0x000fe40007ebe068 */
[----:B------:R-:W-:Y:S01]  /*1760*/  SEL R32, RZ, 0x1, P2 ;  /* 0x00000001ff207807 */ /* 0x000fe20001000000 */
[----:B------:R-:W-:Y:S01]  /*1770*/  IMAD.X R46, R97, 0x1, R80, P1 ;  /* 0x00000001612e7824 */ /* 0x000fe200008e0650 */
[----:B------:R-:W-:Y:S02]  /*1780*/  SEL R81, RZ, 0x1, P0 ;  /* 0x00000001ff517807 */ /* 0x000fe40000000000 */
[C---:B------:R-:W-:Y:S02]  /*1790*/  IADD3 R99, P2, PT, R42.reuse, R101, RZ ;  /* 0x000000652a637210 */ /* 0x040fe40007f5e0ff */
[----:B------:R-:W-:Y:S01]  /*17a0*/  IADD3.X R103, PT, PT, RZ, R45, RZ, P5, P6 ;  /* 0x0000002dff677210 */ /* 0x000fe20002fec4ff */
[----:B------:R-:W-:Y:S01]  /*17b0*/  IMAD.WIDE.U32 R44, R35, R78, RZ ;  /* 0x0000004e232c7225 */ /* 0x000fe200078e00ff */
[----:B------:R-:W-:-:S02]  /*17c0*/  ISETP.GE.U32.AND P0, PT, R42, R40, PT ;  /* 0x000000282a00720c */ /* 0x000fc40003f06070 */
[----:B------:R-:W-:Y:S01]  /*17d0*/  ISETP.GE.U32.AND P1, PT, R99, R42, PT ;  /* 0x0000002a6300720c */ /* 0x000fe20003f26070 */
[----:B------:R-:W-:Y:S01]  /*17e0*/  IMAD.X R42, R46, 0x1, R105, P2 ;  /* 0x000000012e2a7824 */ /* 0x000fe200010e0669 */
[----:B------:R-:W-:Y:S02]  /*17f0*/  IADD3 R32, P6, P5, R81, R92, R32 ;  /* 0x0000005c51207210 */ /* 0x000fe40007dde020 */
[----:B------:R-:W0:Y:S01]  /*1800*/  LDC.64 R80, c[0x3][0x18] ;  /* 0x00c00600ff507b82 */ /* 0x000e220000000a00 */
[----:B------:R-:W-:Y:S02]  /*1810*/  IADD3 R99, P2, PT, R99, R40, RZ ;  /* 0x0000002863637210 */ /* 0x000fe40007f5e0ff */
[----:B------:R-:W-:Y:S02]  /*1820*/  ISETP.GE.U32.AND.EX P1, PT, R42, R46, PT, P1 ;  /* 0x0000002e2a00720c */ /* 0x000fe40003f26110 */
[----:B------:R-:W-:Y:S01]  /*1830*/  ISETP.GE.U32.AND.EX P0, PT, R46, R97, PT, P0 ;  /* 0x000000612e00720c */ /* 0x000fe20003f06100 */
[----:B------:R-:W-:Y:S01]  /*1840*/  IMAD.X R42, R42, 0x1, R97, P2 ;  /* 0x000000012a2a7824 */ /* 0x000fe200010e0661 */
[----:B------:R-:W-:-:S02]  /*1850*/  ISETP.GE.U32.AND P2, PT, R99, R40, PT ;  /* 0x000000286300720c */ /* 0x000fc40003f46070 */
[----:B------:R-:W-:Y:S01]  /*1860*/  IADD3.X R40, PT, PT, RZ, R93, RZ, P6, P5 ;  /* 0x0000005dff287210 */ /* 0x000fe200037ea4ff */
[----:B------:R-:W-:Y:S01]  /*1870*/  IMAD.WIDE.U32 R92, P5, R34, R79, R44 ;  /* 0x0000004f225c7225 */ /* 0x000fe200078a002c */
[----:B------:R-:W-:Y:S02]  /*1880*/  ISETP.GE.U32.AND.EX P2, PT, R42, R97, PT, P2 ;  /* 0x000000612a00720c */ /* 0x000fe40003f46120 */
[----:B------:R-:W-:Y:S01]  /*1890*/  SEL R97, RZ, 0x1, P1 ;  /* 0x00000001ff617807 */ /* 0x000fe20000800000 */
[----:B------:R-:W-:Y:S01]  /*18a0*/  IMAD.WIDE.U32.X R44, R59, R11, R38, P4 ;  /* 0x0000000b3b2c7225 */ /* 0x000fe200020e0426 */
[----:B------:R-:W-:-:S03]  /*18b0*/  IADD3 R104, P4, PT, R99, R104, RZ ;  /* 0x0000006863687210 */ /* 0x000fc60007f9e0ff */
[----:B------:R-:W-:Y:S01]  /*18c0*/  IMAD.WIDE.U32.X R38, R59, R11, R36, P3 ;  /* 0x0000000b3b267225 */ /* 0x000fe200018e0424 */
[----:B------:R-:W-:Y:S02]  /*18d0*/  IADD3 R101, P3, PT, R95, R92, RZ ;  /* 0x0000005c5f657210 */ /* 0x000fe40007f7e0ff */
[----:B------:R-:W-:Y:S01]  /*18e0*/  IADD3 R37, P6, PT, R49, R94, RZ ;  /* 0x0000005e31257210 */ /* 0x000fe20007fde0ff */
[----:B------:R-:W-:Y:S01]  /*18f0*/  IMAD.X R95, RZ, RZ, RZ, P5 ;  /* 0x000000ffff5f7224 */ /* 0x000fe200028e06ff */
[----:B------:R-:W-:Y:S02]  /*1900*/  SEL R36, RZ, 0x1, P0 ;  /* 0x00000001ff247807 */ /* 0x000fe40000000000 */
[----:B------:R-:W-:Y:S01]  /*1910*/  IADD3 R49, P5, PT, R37, R32, RZ ;  /* 0x0000002025317210 */ /* 0x000fe20007fbe0ff */
[----:B------:R-:W-:Y:S01]  /*1920*/  IMAD.X R90, R101, 0x1, R90, P6 ;  /* 0x00000001655a7824 */ /* 0x000fe200030e065a */
[----:B------:R-:W-:Y:S01]  /*1930*/  ISETP.GE.U32.AND P0, PT, R104, R99, PT ;  /* 0x000000636800720c */ /* 0x000fe20003f06070 */
[----:B------:R-:W-:Y:S01]  /*1940*/  IMAD.X R99, R42, 0x1, R103, P4 ;  /* 0x000000012a637824 */ /* 0x000fe200020e0667 */
[----:B------:R-:W-:Y:S01]  /*1950*/  ISETP.GE.U32.AND P1, PT, R37, R94, PT ;  /* 0x0000005e2500720c */ /* 0x000fe20003f26070 */
[----:B------:R-:W-:Y:S01]  /*1960*/  IMAD.X R37, R90, 0x1, R40, P5 ;  /* 0x000000015a257824 */ /* 0x000fe200028e0628 */
[----:B------:R-:W-:Y:S01]  /*1970*/  IADD3 R36, P4, P6, R97, R44, R36 ;  /* 0x0000002c61247210 */ /* 0x000fe20007e9e024 */
[----:B0-----:R-:W-:Y:S01]  /*1980*/  IMAD.WIDE.U32 R96, R35, R80, RZ ;  /* 0x0000005023607225 */ /* 0x001fe200078e00ff */
[----:B------:R-:W-:-:S02]  /*1990*/  ISETP.GE.U32.AND P5, PT, R49, R32, PT ;  /* 0x000000203100720c */ /* 0x000fc40003fa6070 */
[----:B------:R-:W-:Y:S01]  /*19a0*/  ISETP.GE.U32.AND.EX P0, PT, R99, R42, PT, P0 ;  /* 0x0000002a6300720c */ /* 0x000fe20003f06100 */
[----:B------:R-:W-:Y:S01]  /*19b0*/  IMAD.MOV.U32 R94, RZ, RZ, R93 ;  /* 0x000000ffff5e7224 */ /* 0x000fe200078e005d */
[----:B------:R-:W-:Y:S02]  /*19c0*/  ISETP.GE.U32.AND.EX P5, PT, R37, R40, PT, P5 ;  /* 0x000000282500720c */ /* 0x000fe40003fa6150 */
[----:B------:R-:W-:Y:S01]  /*19d0*/  ISETP.GE.U32.AND.EX P1, PT, R90, R101, PT, P1 ;  /* 0x000000655a00720c */ /* 0x000fe20003f26110 */
[----:B------:R-:W-:Y:S01]  /*19e0*/  IMAD.WIDE.U32.X R94, R35, R79, R94, P3 ;  /* 0x0000004f235e7225 */ /* 0x000fe200018e045e */
[----:B------:R-:W-:Y:S02]  /*19f0*/  SEL R40, RZ, 0x1, P2 ;  /* 0x00000001ff287807 */ /* 0x000fe40001000000 */
[----:B------:R-:W-:Y:S01]  /*1a00*/  SEL R32, RZ, 0x1, P1 ;  /* 0x00000001ff207807 */ /* 0x000fe20000800000 */
[----:B------:R-:W-:Y:S01]  /*1a10*/  IMAD.WIDE.U32 R92, P2, R34, R81, R96 ;  /* 0x00000051225c7225 */ /* 0x000fe20007840060 */
[----:B------:R-:W-:-:S02]  /*1a20*/  SEL R97, RZ, 0x1, P0 ;  /* 0x00000001ff617807 */ /* 0x000fc40000000000 */
[----:B------:R-:W-:Y:S01]  /*1a30*/  SEL R101, RZ, 0x1, P5 ;  /* 0x00000001ff657807 */ /* 0x000fe20002800000 */
[----:B------:R-:W-:Y:S01]  /*1a40*/  IMAD.MOV.U32 R44, RZ, RZ, R93 ;  /* 0x000000ffff2c7224 */ /* 0x000fe200078e005d */
[----:B------:R-:W-:Y:S01]  /*1a50*/  IADD3 R40, P0, P1, R97, R38, R40 ;  /* 0x0000002661287210 */ /* 0x000fe2000791e028 */
[----:B------:R-:W-:Y:S01]  /*1a60*/  IMAD.WIDE.U32 R96, R34, R80, RZ ;  /* 0x0000005022607225 */ /* 0x000fe200078e00ff */
[----:B------:R-:W-:Y:S02]  /*1a70*/  IADD3.X R103, PT, PT, RZ, R45, RZ, P4, P6 ;  /* 0x0000002dff677210 */ /* 0x000fe400027ec4ff */
[----:B------:R-:W-:Y:S01]  /*1a80*/  IADD3 R34, P3, P4, R101, R94, R32 ;  /* 0x0000005e65227210 */ /* 0x000fe20007c7e020 */
[----:B------:R-:W-:Y:S01]  /*1a90*/  IMAD.X R45, RZ, RZ, RZ, P2 ;  /* 0x000000ffff2d7224 */ /* 0x000fe200010e06ff */
[----:B------:R-:W-:Y:S01]  /*1aa0*/  IADD3.X R42, PT, PT, RZ, R39, RZ, P0, P1 ;  /* 0x00000027ff2a7210 */ /* 0x000fe200007e24ff */
[----:B------:R-:W-:Y:S01]  /*1ab0*/  IMAD.WIDE.U32 R38, R11, UR5, RZ ;  /* 0x000000050b267c25 */ /* 0x000fe2000f8e00ff */
[----:B------:R-:W-:-:S02]  /*1ac0*/  IADD3.X R94, PT, PT, RZ, R95, RZ, P3, P4 ;  /* 0x0000005fff5e7210 */ /* 0x000fc40001fe84ff */
[----:B------:R-:W-:Y:S02]  /*1ad0*/  IADD3 R43, P0, PT, R43, R96, RZ ;  /* 0x000000602b2b7210 */ /* 0x000fe40007f1e0ff */
[----:B------:R-:W-:Y:S01]  /*1ae0*/  IADD3 R32, P4, PT, R97, R92, RZ ;  /* 0x0000005c61207210 */ /* 0x000fe20007f9e0ff */
[----:B------:R-:W-:Y:S01]  /*1af0*/  IMAD.WIDE.U32 R38, P3, R11, UR5, R38 ;  /* 0x000000050b267c25 */ /* 0x000fe2000f860026 */
[----:B------:R-:W-:-:S03]  /*1b00*/  IADD3 R93, P2, PT, R43, R34, RZ ;  /* 0x000000222b5d7210 */ /* 0x000fc60007f5e0ff */
[----:B------:R-:W-:Y:S01]  /*1b10*/  IMAD.X R91, R32, 0x1, R91, P0 ;  /* 0x00000001205b7824 */ /* 0x000fe200000e065b */
[----:B------:R-:W-:Y:S01]  /*1b20*/  ISETP.GE.U32.AND P0, PT, R43, R96, PT ;  /* 0x000000602b00720c */ /* 0x000fe20003f06070 */
[----:B------:R-:W-:Y:S01]  /*1b30*/  IMAD.WIDE.U32.X R44, R35, R81, R44, P4 ;  /* 0x00000051232c7225 */ /* 0x000fe200020e042c */
[----:B------:R-:W-:Y:S02]  /*1b40*/  ISETP.GE.U32.AND P1, PT, R93, R34, PT ;  /* 0x000000225d00720c */ /* 0x000fe40003f26070 */
[C---:B------:R-:W-:Y:S01]  /*1b50*/  ISETP.GE.U32.AND.EX P0, PT, R91.reuse, R32, PT, P0 ;  /* 0x000000205b00720c */ /* 0x040fe20003f06100 */
[----:B------:R-:W-:Y:S01]  /*1b60*/  IMAD.X R92, R91, 0x1, R94, P2 ;  /* 0x000000015b5c7824 */ /* 0x000fe200010e065e */
[----:B------:R-:W-:Y:S01]  /*1b70*/  IADD3 R91, P4, PT, R36, UR14, RZ ;  /* 0x0000000e245b7c10 */ /* 0x000fe2000ff9e0ff */
[----:B------:R-:W-:Y:S01]  /*1b80*/  IMAD.X R43, RZ, RZ, RZ, P3 ;  /* 0x000000ffff2b7224 */ /* 0x000fe200018e06ff */
[----:B------:R-:W-:Y:S02]  /*1b90*/  IADD3 R38, P2, PT, R38, UR15, RZ ;  /* 0x0000000f26267c10 */ /* 0x000fe4000ff5e0ff */
[----:B------:R-:W-:-:S02]  /*1ba0*/  ISETP.GE.U32.AND.EX P1, PT, R92, R94, PT, P1 ;  /* 0x0000005e5c00720c */ /* 0x000fc40003f26110 */
[----:B------:R-:W-:Y:S01]  /*1bb0*/  IADD3 R32, P3, PT, R91, R40, RZ ;  /* 0x000000285b207210 */ /* 0x000fe20007f7e0ff */
[----:B------:R-:W-:Y:S01]  /*1bc0*/  IMAD.X R95, R38, 0x1, R103, P4 ;  /* 0x00000001265f7824 */ /* 0x000fe200020e0667 */
[----:B------:R-:W-:Y:S02]  /*1bd0*/  SEL R36, RZ, 0x1, P0 ;  /* 0x00000001ff247807 */ /* 0x000fe40000000000 */
[----:B------:R-:W-:Y:S01]  /*1be0*/  SEL R35, RZ, 0x1, P1 ;  /* 0x00000001ff237807 */ /* 0x000fe20000800000 */
[----:B------:R-:W-:Y:S01]  /*1bf0*/  IMAD.X R34, R95, 0x1, R42, P3 ;  /* 0x000000015f227824 */ /* 0x000fe200018e062a */
[----:B------:R-:W-:Y:S01]  /*1c00*/  ISETP.GE.U32.AND P0, PT, R91, UR14, PT ;  /* 0x0000000e5b007c0c */ /* 0x000fe2000bf06070 */
[----:B------:R-:W-:Y:S01]  /*1c10*/  IMAD.MOV.U32 R42, RZ, RZ, R39 ;  /* 0x000000ffff2a7224 */ /* 0x000fe200078e0027 */
[----:B------:R-:W-:Y:S02]  /*1c20*/  IADD3 R40, P3, P4, R35, R44, R36 ;  /* 0x0000002c23287210 */ /* 0x000fe40007c7e024 */
        /* <DEDUP_REMOVED lines=37> */
.L_x_275:
[-C--:B------:R-:W-:Y:S02]  /*1e80*/  IMAD R38, R47, R72.reuse, RZ ;  /* 0x000000482f267224 */ /* 0x080fe400078e02ff */
[----:B------:R-:W-:-:S04]  /*1e90*/  IMAD.WIDE.U32 R44, R41, R72, RZ ;  /* 0x00000048292c7225 */ /* 0x000fc800078e00ff */
[----:B------:R-:W-:Y:S02]  /*1ea0*/  IMAD R105, R41, R73, R38 ;  /* 0x0000004929697224 */ /* 0x000fe400078e0226 */
[----:B------:R-:W-:-:S04]  /*1eb0*/  IMAD.WIDE.U32 R38, R44, R74, RZ ;  /* 0x0000004a2c267225 */ /* 0x000fc800078e00ff */
[----:B------:R-:W-:Y:S01]  /*1ec0*/  IMAD.IADD R105, R45, 0x1, R105 ;  /* 0x000000012d697824 */ /* 0x000fe200078e0269 */
[----:B------:R-:W-:Y:S01]  /*1ed0*/  LOP3.LUT R38, RZ, R38, RZ, 0x33, !PT ;  /* 0x00000026ff267212 */ /* 0x000fe200078e33ff */
[----:B------:R-:W-:-:S04]  /*1ee0*/  IMAD.WIDE.U32 R94, R65, R64, RZ ;  /* 0x00000040415e7225 */ /* 0x000fc800078e00ff */
[----:B------:R-:W-:-:S04]  /*1ef0*/  IMAD.WIDE.U32 R42, R105, R74, RZ ;  /* 0x0000004a692a7225 */ /* 0x000fc800078e00ff */
[----:B------:R-:W-:-:S04]  /*1f00*/  IMAD.WIDE.U32 R90, R105, R76, RZ ;  /* 0x0000004c695a7225 */ /* 0x000fc800078e00ff */
[----:B------:R-:W-:-:S04]  /*1f10*/  IMAD.WIDE.U32 R42, P0, R44, R75, R42 ;  /* 0x0000004b2c2a7225 */ /* 0x000fc8000780002a */
[----:B------:R-:W-:Y:S01]  /*1f20*/  IMAD.WIDE.U32 R90, P3, R44, R77, R90 ;  /* 0x0000004d2c5a7225 */ /* 0x000fe2000786005a */
[----:B------:R-:W-:-:S03]  /*1f30*/  IADD3 R42, P2, PT, R39, R42, RZ ;  /* 0x0000002a272a7210 */ /* 0x000fc60007f5e0ff */
[----:B------:R-:W-:Y:S01]  /*1f40*/  IMAD.X R39, RZ, RZ, RZ, P0 ;  /* 0x000000ffff277224 */ /* 0x000fe200000e06ff */
[----:B------:R-:W-:Y:S01]  /*1f50*/  ISETP.GT.U32.AND P0, PT, R41, R38, PT ;  /* 0x000000262900720c */ /* 0x000fe20003f04070 */
[----:B------:R-:W-:Y:S01]  /*1f60*/  IMAD.MOV.U32 R38, RZ, RZ, R43 ;  /* 0x000000ffff267224 */ /* 0x000fe200078e002b */
[----:B------:R-:W-:Y:S01]  /*1f70*/  LOP3.LUT R42, RZ, R42, RZ, 0x33, !PT ;  /* 0x0000002aff2a7212 */ /* 0x000fe200078e33ff */
[----:B------:R-:W-:-:S03]  /*1f80*/  IMAD.WIDE.U32 R40, R44, R76, RZ ;  /* 0x0000004c2c287225 */ /* 0x000fc600078e00ff */
[----:B------:R-:W-:Y:S01]  /*1f90*/  ISETP.GT.U32.AND.EX P0, PT, R47, R42, PT, P0 ;  /* 0x0000002a2f00720c */ /* 0x000fe20003f04100 */
[----:B------:R-:W-:Y:S01]  /*1fa0*/  IMAD.WIDE.U32.X R42, R105, R75, R38, P2 ;  /* 0x0000004b692a7225 */ /* 0x000fe200010e0426 */
[-C--:B------:R-:W-:Y:S02]  /*1fb0*/  IADD3 R49, P1, PT, R49, R40.reuse, RZ ;  /* 0x0000002831317210 */ /* 0x080fe40007f3e0ff */
[----:B------:R-:W-:Y:S01]  /*1fc0*/  SEL R45, RZ, 0x1, !P0 ;  /* 0x00000001ff2d7807 */ /* 0x000fe20004000000 */
[----:B------:R-:W-:Y:S01]  /*1fd0*/  IMAD.WIDE.U32 R94, P4, R64, R65, R94 ;  /* 0x00000041405e7225 */ /* 0x000fe2000788005e */
[----:B------:R-:W-:-:S03]  /*1fe0*/  ISETP.GE.U32.AND P0, PT, R49, R40, PT ;  /* 0x000000283100720c */ /* 0x000fc60003f06070 */
[----:B------:R-:W-:Y:S01]  /*1ff0*/  IMAD.X R39, RZ, RZ, RZ, P3 ;  /* 0x000000ffff277224 */ /* 0x000fe200018e06ff */
[----:B------:R-:W-:Y:S01]  /*2000*/  IADD3 R45, P3, PT, R45, R42, RZ ;  /* 0x0000002a2d2d7210 */ /* 0x000fe20007f7e0ff */
[----:B------:R-:W-:Y:S01]  /*2010*/  IMAD.X R47, RZ, RZ, RZ, P4 ;  /* 0x000000ffff2f7224 */ /* 0x000fe200020e06ff */
[----:B------:R-:W-:Y:S01]  /*2020*/  IADD3 R90, P4, PT, R41, R90, RZ ;  /* 0x0000005a295a7210 */ /* 0x000fe20007f9e0ff */
[----:B------:R-:W-:-:S04]  /*2030*/  IMAD.WIDE.U32 R102, R64, R64, RZ ;  /* 0x0000004040667225 */ /* 0x000fc800078e00ff */
[----:B------:R-:W-:Y:S01]  /*2040*/  IMAD.X R96, RZ, RZ, R43, P3 ;  /* 0x000000ffff607224 */ /* 0x000fe200018e062b */
[-C--:B------:R-:W-:Y:S01]  /*2050*/  IADD3 R108, P3, PT, R49, R45.reuse, RZ ;  /* 0x0000002d316c7210 */ /* 0x080fe20007f7e0ff */
[----:B------:R-:W-:Y:S01]  /*2060*/  IMAD.X R37, R90, 0x1, R37, P1 ;  /* 0x000000015a257824 */ /* 0x000fe200008e0625 */
[----:B------:R-:W-:Y:S01]  /*2070*/  IADD3 R127, P2, PT, R103, R94, RZ ;  /* 0x0000005e677f7210 */ /* 0x000fe20007f5e0ff */
[----:B------:R-:W-:Y:S01]  /*2080*/  IMAD.WIDE.U32 R42, R67, R64, RZ ;  /* 0x00000040432a7225 */ /* 0x000fe200078e00ff */
[----:B------:R-:W-:Y:S02]  /*2090*/  ISETP.GE.U32.AND P1, PT, R108, R45, PT ;  /* 0x0000002d6c00720c */ /* 0x000fe40003f26070 */
[C---:B------:R-:W-:Y:S01]  /*20a0*/  ISETP.GE.U32.AND.EX P0, PT, R37.reuse, R90, PT, P0 ;  /* 0x0000005a2500720c */ /* 0x040fe20003f06100 */
[----:B------:R-:W-:Y:S02]  /*20b0*/  IMAD.X R109, R37, 0x1, R96, P3 ;  /* 0x00000001256d7824 */ /* 0x000fe400018e0660 */
[----:B------:R-:W-:-:S02]  /*20c0*/  IMAD.MOV.U32 R46, RZ, RZ, R95 ;  /* 0x000000ffff2e7224 */ /* 0x000fc400078e005f */
[----:B------:R-:W-:Y:S01]  /*20d0*/  IMAD.WIDE.U32 R40, R66, R64, RZ ;  /* 0x0000004042287225 */ /* 0x000fe200078e00ff */
[----:B------:R-:W-:Y:S02]  /*20e0*/  ISETP.GE.U32.AND.EX P1, PT, R109, R96, PT, P1 ;  /* 0x000000606d00720c */ /* 0x000fe40003f26110 */
[----:B------:R-:W-:Y:S01]  /*20f0*/  SEL R96, RZ, 0x1, P0 ;  /* 0x00000001ff607807 */ /* 0x000fe20000000000 */
[----:B------:R-:W-:-:S04]  /*2100*/  IMAD.WIDE.U32 R42, P5, R65, R66, R42 ;  /* 0x00000042412a7225 */ /* 0x000fc800078a002a */
[----:B------:R-:W-:Y:S01]  /*2110*/  IMAD.MOV.U32 R38, RZ, RZ, R91 ;  /* 0x000000ffff267224 */ /* 0x000fe200078e005b */
[----:B------:R-:W-:Y:S01]  /*2120*/  IADD3 R122, P3, PT, R41, R42, RZ ;  /* 0x0000002a297a7210 */ /* 0x000fe20007f7e0ff */
[----:B------:R-:W-:Y:S01]  /*2130*/  IMAD.WIDE.U32.X R46, R65, R65, R46, P2 ;  /* 0x00000041412e7225 */ /* 0x000fe200010e042e */
[----:B------:R-:W-:-:S03]  /*2140*/  SEL R41, RZ, 0x1, P1 ;  /* 0x00000001ff297807 */ /* 0x000fc60000800000 */
[----:B------:R-:W-:Y:S01]  /*2150*/  IMAD.WIDE.U32 R48, R65, R66, RZ ;  /* 0x0000004241307225 */ /* 0x000fe200078e00ff */
[----:B------:R-:W-:-:S03]  /*2160*/  IADD3 R37, P1, PT, R46, R40, RZ ;  /* 0x000000282e257210 */ /* 0x000fc60007f3e0ff */
[----:B------:R-:W-:Y:S01]  /*2170*/  IMAD.WIDE.U32.X R38, R105, R77, R38, P4 ;  /* 0x0000004d69267225 */ /* 0x000fe200020e0426 */
[----:B------:R-:W-:-:S03]  /*2180*/  IADD3 R125, P4, PT, R37, R40, RZ ;  /* 0x00000028257d7210 */ /* 0x000fc60007f9e0ff */
[----:B------:R-:W-:Y:S01]  /*2190*/  IMAD.WIDE.U32 R94, P6, R64, R67, R48 ;  /* 0x00000043405e7225 */ /* 0x000fe200078c0030 */
[----:B------:R-:W-:-:S03]  /*21a0*/  IADD3 R96, P0, P2, R41, R38, R96 ;  /* 0x0000002629607210 */ /* 0x000fc60007a1e060 */
[----:B------:R-:W-:Y:S01]  /*21b0*/  IMAD.WIDE.U32 R90, R64, R66, RZ ;  /* 0x00000042405a7225 */ /* 0x000fe200078e00ff */
[----:B------:R-:W-:Y:S02]  /*21c0*/  IADD3.X R112, PT, PT, RZ, R39, RZ, P0, P2 ;  /* 0x00000027ff707210 */ /* 0x000fe400007e44ff */
[----:B------:R-:W-:Y:S01]  /*21d0*/  ISETP.GE.U32.AND P0, PT, R125, R37, PT ;  /* 0x000000257d00720c */ /* 0x000fe20003f06070 */
[----:B------:R-:W-:Y:S01]  /*21e0*/  IMAD.X R45, R122, 0x1, R47, P1 ;  /* 0x000000017a2d7824 */ /* 0x000fe200008e062f */
[----:B------:R-:W-:Y:S01]  /*21f0*/  ISETP.GE.U32.AND P1, PT, R37, R40, PT ;  /* 0x000000282500720c */ /* 0x000fe20003f26070 */
[----:B------:R-:W-:Y:S01]  /*2200*/  IMAD.X R49, RZ, RZ, RZ, P6 ;  /* 0x000000ffff317224 */ /* 0x000fe200030e06ff */
[----:B------:R-:W-:Y:S01]  /*2210*/  IADD3 RZ, P6, PT, R91, R94, RZ ;  /* 0x0000005e5bff7210 */ /* 0x000fe20007fde0ff */
[----:B------:R-:W-:Y:S01]  /*2220*/  IMAD.WIDE.U32 R38, R69, R64, RZ ;  /* 0x0000004045267225 */ /* 0x000fe200078e00ff */
[----:B------:R-:W-:-:S03]  /*2230*/  ISETP.GE.U32.AND.EX P1, PT, R45, R122, PT, P1 ;  /* 0x0000007a2d00720c */ /* 0x000fc60003f26110 */
[----:B------:R-:W-:Y:S01]  /*2240*/  IMAD.MOV.U32 R48, RZ, RZ, R95 ;  /* 0x000000ffff307224 */ /* 0x000fe200078e005f */
[----:B------:R-:W-:Y:S01]  /*2250*/  SEL R113, RZ, 0x1, P1 ;  /* 0x00000001ff717807 */ /* 0x000fe20000800000 */
[----:B------:R-:W-:-:S04]  /*2260*/  IMAD.WIDE.U32 R90, R67, R66, RZ ;  /* 0x00000042435a7225 */ /* 0x000fc800078e00ff */
[----:B------:R-:W-:-:S04]  /*2270*/  IMAD.WIDE.U32 R40, R68, R64, RZ ;  /* 0x0000004044287225 */ /* 0x000fc800078e00ff */
[----:B------:R-:W-:-:S04]  /*2280*/  IMAD.WIDE.U32 R38, P2, R65, R68, R38 ;  /* 0x0000004441267225 */ /* 0x000fc80007840026 */
[----:B------:R-:W-:Y:S01]  /*2290*/  IMAD.WIDE.U32.X R110, R65, R67, R48, P6 ;  /* 0x00000043416e7225 */ /* 0x000fe200030e0430 */
[----:B------:R-:W-:-:S03]  /*22a0*/  IADD3 R37, P6, PT, R41, R38, RZ ;  /* 0x0000002629257210 */ /* 0x000fc60007fde0ff */
[----:B------:R-:W-:Y:S02]  /*22b0*/  IMAD.X R122, R45, 0x1, R122, P4 ;  /* 0x000000012d7a7824 */ /* 0x000fe400020e067a */
[----:B------:R-:W-:-:S03]  /*22c0*/  IMAD.WIDE.U32 R48, P1, R66, R67, R90 ;  /* 0x0000004342307225 */ /* 0x000fc6000782005a */
[----:B------:R-:W-:Y:S01]  /*22d0*/  ISETP.GE.U32.AND.EX P0, PT, R122, R45, PT, P0 ;  /* 0x0000002d7a00720c */ /* 0x000fe20003f06100 */
[----:B------:R-:W-:Y:S01]  /*22e0*/  IMAD.X R91, RZ, RZ, RZ, P5 ;  /* 0x000000ffff5b7224 */ /* 0x000fe200028e06ff */
[----:B------:R-:W-:Y:S01]  /*22f0*/  IADD3 R113, P4, P5, R40, R110, R113 ;  /* 0x0000006e28717210 */ /* 0x000fe20007d9e071 */
[----:B------:R-:W-:Y:S01]  /*2300*/  IMAD.WIDE.U32 R46, R66, R66, RZ ;  /* 0x00000042422e7225 */ /* 0x000fe200078e00ff */
[----:B------:R-:W-:Y:S02]  /*2310*/  SEL R121, RZ, 0x1, P0 ;  /* 0x00000001ff797807 */ /* 0x000fe40000000000 */
[----:B------:R-:W-:Y:S01]  /*2320*/  IADD3.X R110, PT, PT, R37, R111, RZ, P4, P5 ;  /* 0x0000006f256e7210 */ /* 0x000fe200027ea4ff */
[----:B------:R-:W-:Y:S01]  /*2330*/  IMAD.MOV.U32 R90, RZ, RZ, R43 ;  /* 0x000000ffff5a7224 */ /* 0x000fe200078e002b */
[----:B------:R-:W-:Y:S01]  /*2340*/  IADD3 R47, P5, PT, R47, R48, RZ ;  /* 0x000000302f2f7210 */ /* 0x000fe20007fbe0ff */
[----:B------:R-:W-:Y:S01]  /*2350*/  IMAD.WIDE.U32 R94, R105, R78, RZ ;  /* 0x0000004e695e7225 */ /* 0x000fe200078e00ff */
[----:B------:R-:W-:-:S03]  /*2360*/  IADD3 R115, P0, PT, R113, R46, RZ ;  /* 0x0000002e71737210 */ /* 0x000fc60007f1e0ff */
[----:B------:R-:W-:-:S04]  /*2370*/  IMAD.WIDE.U32.X R90, R65, R67, R90, P3 ;  /* 0x00000043415a7225 */ /* 0x000fc800018e045a */
[----:B------:R-:W-:Y:S01]  /*2380*/  IMAD.X R111, R47, 0x1, R110, P0 ;  /* 0x000000012f6f7824 */ /* 0x000fe200000e066e */
[----:B------:R-:W-:Y:S01]  /*2390*/  IADD3 R121, P3, P4, R115, R90, R121 ;  /* 0x0000005a73797210 */ /* 0x000fe20007c7e079 */
[----:B------:R-:W-:-:S03]  /*23a0*/  IMAD.WIDE.U32 R42, R44, R78, RZ ;  /* 0x0000004e2c2a7225 */ /* 0x000fc600078e00ff */
[----:B------:R-:W-:Y:S01]  /*23b0*/  IADD3.X R98, PT, PT, R111, R91, RZ, P3, P4 ;  /* 0x0000005b6f627210 */ /* 0x000fe20001fe84ff */
[----:B------:R-:W-:Y:S01]  /*23c0*/  IMAD.WIDE.U32 R94, P0, R44, R79, R94 ;  /* 0x0000004f2c5e7225 */ /* 0x000fe2000780005e */
[----:B------:R-:W-:-:S03]  /*23d0*/  IADD3 R97, P4, PT, R93, R42, RZ ;  /* 0x0000002a5d617210 */ /* 0x000fc60007f9e0ff */
[----:B------:R-:W-:Y:S01]  /*23e0*/  IMAD R48, R109, R72, RZ ;  /* 0x000000486d307224 */ /* 0x000fe200078e02ff */
[----:B------:R-:W-:Y:S01]  /*23f0*/  IADD3 R45, P3, PT, R43, R94, RZ ;  /* 0x0000005e2b2d7210 */ /* 0x000fe20007f7e0ff */
[----:B------:R-:W-:Y:S01]  /*2400*/  IMAD.X R93, RZ, RZ, RZ, P0 ;  /* 0x000000ffff5d7224 */ /* 0x000fe200000e06ff */
[----:B------:R-:W-:Y:S01]  /*2410*/  ISETP.GE.U32.AND P0, PT, R97, R42, PT ;  /* 0x0000002a6100720c */ /* 0x000fe20003f06070 */
[----:B------:R-:W-:-:S04]  /*2420*/  IMAD.WIDE.U32 R42, R108, R72, RZ ;  /* 0x000000486c2a7225 */ /* 0x000fc800078e00ff */
[----:B------:R-:W-:Y:S02]  /*2430*/  IMAD R101, R108, R73, R48 ;  /* 0x000000496c657224 */ /* 0x000fe400078e0230 */
[----:B------:R-:W-:-:S04]  /*2440*/  IMAD.WIDE.U32 R90, R105, R80, RZ ;  /* 0x00000050695a7225 */ /* 0x000fc800078e00ff */
[----:B------:R-:W-:Y:S02]  /*2450*/  IMAD.X R117, R45, 0x1, R92, P4 ;  /* 0x000000012d757824 */ /* 0x000fe400020e065c */
[----:B------:R-:W-:Y:S02]  /*2460*/  IMAD.MOV.U32 R92, RZ, RZ, R95 ;  /* 0x000000ffff5c7224 */ /* 0x000fe400078e005f */
[----:B------:R-:W-:Y:S01]  /*2470*/  IMAD.IADD R43, R43, 0x1, R101 ;  /* 0x000000012b2b7824 */ /* 0x000fe200078e0265 */
[----:B------:R-:W-:Y:S01]  /*2480*/  ISETP.GE.U32.AND.EX P0, PT, R117, R45, PT, P0 ;  /* 0x0000002d7500720c */ /* 0x000fe20003f06100 */
[----:B------:R-:W-:-:S03]  /*2490*/  IMAD.WIDE.U32 R90, P4, R44, R81, R90 ;  /* 0x000000512c5a7225 */ /* 0x000fc6000788005a */
[----:B------:R-:W-:Y:S01]  /*24a0*/  SEL R114, RZ, 0x1, P0 ;  /* 0x00000001ff727807 */ /* 0x000fe20000000000 */
[----:B------:R-:W-:Y:S01]  /*24b0*/  IMAD.WIDE.U32.X R92, R105, R79, R92, P3 ;  /* 0x0000004f695c7225 */ /* 0x000fe200018e045c */
[----:B------:R-:W-:-:S03]  /*24c0*/  IADD3 R119, P3, PT, R97, R96, RZ ;  /* 0x0000006061777210 */ /* 0x000fc60007f7e0ff */
[----:B------:R-:W-:Y:S01]  /*24d0*/  IMAD.WIDE.U32 R44, R44, R80, RZ ;  /* 0x000000502c2c7225 */ /* 0x000fe200078e00ff */
[----:B------:R-:W-:-:S03]  /*24e0*/  ISETP.GE.U32.AND P0, PT, R119, R96, PT ;  /* 0x000000607700720c */ /* 0x000fc60003f06070 */
[----:B------:R-:W-:-:S04]  /*24f0*/  IMAD.WIDE.U32 R100, R43, R74, RZ ;  /* 0x0000004a2b647225 */ /* 0x000fc800078e00ff */
[----:B------:R-:W-:Y:S01]  /*2500*/  IMAD.X R95, RZ, RZ, RZ, P4 ;  /* 0x000000ffff5f7224 */ /* 0x000fe200020e06ff */
[----:B------:R-:W-:Y:S01]  /*2510*/  IADD3 R45, P4, PT, R45, R90, RZ ;  /* 0x0000005a2d2d7210 */ /* 0x000fe20007f9e0ff */
[----:B------:R-:W-:Y:S02]  /*2520*/  IMAD.X R117, R117, 0x1, R112, P3 ;  /* 0x0000000175757824 */ /* 0x000fe400018e0670 */
[----:B------:R-:W-:-:S03]  /*2530*/  IMAD.WIDE.U32 R96, R42, R74, RZ ;  /* 0x0000004a2a607225 */ /* 0x000fc600078e00ff */
[----:B------:R-:W-:Y:S01]  /*2540*/  ISETP.GE.U32.AND.EX P0, PT, R117, R112, PT, P0 ;  /* 0x000000707500720c */ /* 0x000fe20003f06100 */
[----:B------:R-:W-:-:S04]  /*2550*/  IMAD.WIDE.U32 R100, P3, R42, R75, R100 ;  /* 0x0000004b2a647225 */ /* 0x000fc80007860064 */
[----:B------:R-:W-:-:S04]  /*2560*/  IMAD.MOV.U32 R94, RZ, RZ, R91 ;  /* 0x000000ffff5e7224 */ /* 0x000fc800078e005b */
[----:B------:R-:W-:Y:S01]  /*2570*/  IMAD.WIDE.U32.X R90, R105, R81, R94, P4 ;  /* 0x00000051695a7225 */ /* 0x000fe200020e045e */
[----:B------:R-:W-:Y:S02]  /*2580*/  LOP3.LUT R95, RZ, R96, RZ, 0x33, !PT ;  /* 0x00000060ff5f7212 */ /* 0x000fe400078e33ff */
[----:B------:R-:W-:Y:S01]  /*2590*/  IADD3 R48, P4, PT, R97, R100, RZ ;  /* 0x0000006461307210 */ /* 0x000fe20007f9e0ff */
[----:B------:R-:W-:Y:S01]  /*25a0*/  IMAD.MOV.U32 R96, RZ, RZ, R101 ;  /* 0x000000ffff607224 */ /* 0x000fe200078e0065 */
[----:B------:R-:W-:Y:S01]  /*25b0*/  SEL R105, RZ, 0x1, P0 ;  /* 0x00000001ff697807 */ /* 0x000fe20000000000 */
[----:B------:R-:W-:Y:S01]  /*25c0*/  IMAD.X R97, RZ, RZ, RZ, P3 ;  /* 0x000000ffff617224 */ /* 0x000fe200018e06ff */
[----:B------:R-:W-:Y:S01]  /*25d0*/  ISETP.GT.U32.AND P3, PT, R108, R95, PT ;  /* 0x0000005f6c00720c */ /* 0x000fe20003f64070 */
[----:B------:R-:W-:Y:S01]  /*25e0*/  IMAD.WIDE.U32 R100, R43, R76, RZ ;  /* 0x0000004c2b647225 */ /* 0x000fe200078e00ff */
[----:B------:R-:W-:-:S03]  /*25f0*/  LOP3.LUT R48, RZ, R48, RZ, 0x33, !PT ;  /* 0x00000030ff307212 */ /* 0x000fc600078e33ff */
[----:B------:R-:W-:Y:S01]  /*2600*/  IMAD.X R95, RZ, RZ, RZ, P1 ;  /* 0x000000ffff5f7224 */ /* 0x000fe200008e06ff */
[----:B------:R-:W-:Y:S01]  /*2610*/  ISETP.GT.U32.AND.EX P3, PT, R109, R48, PT, P3 ;  /* 0x000000306d00720c */ /* 0x000fe20003f64130 */
[----:B------:R-:W-:Y:S01]  /*2620*/  IMAD.WIDE.U32.X R96, R43, R75, R96, P4 ;  /* 0x0000004b2b607225 */ /* 0x000fe200020e0460 */
[----:B------:R-:W-:-:S03]  /*2630*/  IADD3 R112, P1, P4, R105, R92, R114 ;  /* 0x0000005c69707210 */ /* 0x000fc60007c3e072 */
[----:B------:R-:W-:Y:S01]  /*2640*/  IMAD.WIDE.U32 R108, R42, R76, RZ ;  /* 0x0000004c2a6c7225 */ /* 0x000fe200078e00ff */
[----:B------:R-:W-:-:S03]  /*2650*/  IADD3.X R114, PT, PT, RZ, R93, RZ, P1, P4 ;  /* 0x0000005dff727210 */ /* 0x000fc60000fe84ff */
[----:B------:R-:W-:Y:S01]  /*2660*/  IMAD.WIDE.U32 R100, P0, R42, R77, R100 ;  /* 0x0000004d2a647225 */ /* 0x000fe20007800064 */
[----:B------:R-:W-:-:S03]  /*2670*/  IADD3 R105, P1, PT, R119, R108, RZ ;  /* 0x0000006c77697210 */ /* 0x000fc60007f3e0ff */
[----:B------:R-:W-:Y:S01]  /*2680*/  IMAD.MOV.U32 R94, RZ, RZ, R49 ;  /* 0x000000ffff5e7224 */ /* 0x000fe200078e0031 */
[----:B------:R-:W-:Y:S02]  /*2690*/  SEL R49, RZ, 0x1, !P3 ;  /* 0x00000001ff317807 */ /* 0x000fe40005800000 */
[----:B------:R-:W-:Y:S01]  /*26a0*/  IADD3 R48, P4, PT, R109, R100, RZ ;  /* 0x000000646d307210 */ /* 0x000fe20007f9e0ff */
[----:B------:R-:W-:Y:S01]  /*26b0*/  IMAD.WIDE.U32.X R94, R67, R67, R94, P5 ;  /* 0x00000043435e7225 */ /* 0x000fe200028e045e */
[----:B------:R-:W-:-:S03]  /*26c0*/  IADD3 R92, P3, PT, R49, R96, RZ ;  /* 0x00000060315c7210 */ /* 0x000fc60007f7e0ff */
[----:B------:R-:W-:Y:S01]  /*26d0*/  IMAD.X R49, RZ, RZ, RZ, P0 ;  /* 0x000000ffff317224 */ /* 0x000fe200000e06ff */
[----:B------:R-:W-:Y:S01]  /*26e0*/  ISETP.GE.U32.AND P0, PT, R105, R108, PT ;  /* 0x0000006c6900720c */ /* 0x000fe20003f06070 */
[----:B------:R-:W-:Y:S01]  /*26f0*/  IMAD.X R109, R48, 0x1, R117, P1 ;  /* 0x00000001306d7824 */ /* 0x000fe200008e0675 */
[----:B------:R-:W-:Y:S01]  /*2700*/  ISETP.GE.U32.AND P1, PT, R113, R40, PT ;  /* 0x000000287100720c */ /* 0x000fe20003f26070 */
[----:B------:R-:W-:Y:S01]  /*2710*/  IMAD.X R96, RZ, RZ, R97, P3 ;  /* 0x000000ffff607224 */ /* 0x000fe200018e0661 */
[----:B------:R-:W-:Y:S02]  /*2720*/  IADD3 R105, P3, PT, R105, R92, RZ ;  /* 0x0000005c69697210 */ /* 0x000fe40007f7e0ff */
[C---:B------:R-:W-:Y:S01]  /*2730*/  ISETP.GE.U32.AND.EX P0, PT, R109.reuse, R48, PT, P0 ;  /* 0x000000306d00720c */ /* 0x040fe20003f06100 */
        /* <DEDUP_REMOVED lines=9> */
[----:B------:R-:W-:Y:S02]  /*27d0*/  ISETP.GE.U32.AND P0, PT, R121, R115, PT ;  /* 0x000000737900720c */ /* 0x000fe40003f06070 */
[----:B------:R-:W-:Y:S01]  /*27e0*/  ISETP.GE.U32.AND.EX P3, PT, R111, R47, PT, P3 ;  /* 0x0000002f6f00720c */ /* 0x000fe20003f66130 */
[----:B------:R-:W-:Y:S01]  /*27f0*/  IMAD.WIDE.U32 R46, R64, R68, RZ ;  /* 0x00000044402e7225 */ /* 0x000fe200078e00ff */
[----:B------:R-:W-:Y:S02]  /*2800*/  SEL R97, RZ, 0x1, P4 ;  /* 0x00000001ff617807 */ /* 0x000fe40002000000 */
[----:B------:R-:W-:Y:S01]  /*2810*/  ISETP.GE.U32.AND.EX P0, PT, R98, R111, PT, P0 ;  /* 0x0000006f6200720c */ /* 0x000fe20003f06100 */
[----:B------:R-:W-:Y:S01]  /*2820*/  IMAD.WIDE.U32 R92, P4, R64, R69, R92 ;  /* 0x00000045405c7225 */ /* 0x000fe2000788005c */
[----:B------:R-:W-:-:S02]  /*2830*/  SEL R100, RZ, 0x1, P3 ;  /* 0x00000001ff647807 */ /* 0x000fc40001800000 */
[----:B------:R-:W-:Y:S01]  /*2840*/  IADD3 R116, P3, P5, R97, R48, R116 ;  /* 0x0000003061747210 */ /* 0x000fe20007d7e074 */
[----:B------:R-:W-:Y:S01]  /*2850*/  IMAD.MOV.U32 R96, RZ, RZ, R93 ;  /* 0x000000ffff607224 */ /* 0x000fe200078e005d */
[----:B------:R-:W-:Y:S02]  /*2860*/  SEL R97, RZ, 0x1, P0 ;  /* 0x00000001ff617807 */ /* 0x000fe40000000000 */
[----:B------:R-:W-:Y:S01]  /*2870*/  IADD3 RZ, P0, PT, R47, R92, RZ ;  /* 0x0000005c2fff7210 */ /* 0x000fe20007f1e0ff */
[----:B------:R-:W-:Y:S01]  /*2880*/  IMAD.WIDE.U32 R46, R71, R64, RZ ;  /* 0x00000040472e7225 */ /* 0x000fe200078e00ff */
[----:B------:R-:W-:Y:S02]  /*2890*/  IADD3.X R115, PT, PT, RZ, R49, RZ, P3, P5 ;  /* 0x00000031ff737210 */ /* 0x000fe40001fea4ff */
[----:B------:R-:W-:Y:S01]  /*28a0*/  IADD3 R100, P3, P5, R97, R94, R100 ;  /* 0x0000005e61647210 */ /* 0x000fe20007d7e064 */
[----:B------:R-:W-:Y:S01]  /*28b0*/  IMAD.X R97, RZ, RZ, RZ, P4 ;  /* 0x000000ffff617224 */ /* 0x000fe200020e06ff */
[----:B------:R-:W-:Y:S01]  /*28c0*/  SEL R111, RZ, 0x1, P1 ;  /* 0x00000001ff6f7807 */ /* 0x000fe20000800000 */
[----:B------:R-:W-:Y:S01]  /*28d0*/  IMAD.WIDE.U32 R48, R70, R64, RZ ;  /* 0x0000004046307225 */ /* 0x000fe200078e00ff */
[----:B------:R-:W-:-:S02]  /*28e0*/  IADD3 R107, P1, PT, R107, R44, RZ ;  /* 0x0000002c6b6b7210 */ /* 0x000fc40007f3e0ff */
[----:B------:R-:W-:Y:S01]  /*28f0*/  IADD3.X R108, PT, PT, RZ, R95, RZ, P3, P5 ;  /* 0x0000005fff6c7210 */ /* 0x000fe20001fea4ff */
[----:B------:R-:W-:-:S04]  /*2900*/  IMAD.WIDE.U32 R46, P4, R65, R70, R46 ;  /* 0x00000046412e7225 */ /* 0x000fc8000788002e */
[----:B------:R-:W-:Y:S01]  /*2910*/  IMAD.WIDE.U32.X R96, R65, R69, R96, P0 ;  /* 0x0000004541607225 */ /* 0x000fe200000e0460 */
[----:B------:R-:W-:Y:S02]  /*2920*/  ISETP.GE.U32.AND P0, PT, R107, R44, PT ;  /* 0x0000002c6b00720c */ /* 0x000fe40003f06070 */
[----:B------:R-:W-:Y:S01]  /*2930*/  IADD3 R120, P5, PT, R49, R46, RZ ;  /* 0x0000002e31787210 */ /* 0x000fe20007fbe0ff */
[----:B------:R-:W-:Y:S01]  /*2940*/  IMAD.X R44, R106, 0x1, R45, P1 ;  /* 0x000000016a2c7824 */ /* 0x000fe200008e062d */
[----:B------:R-:W-:Y:S01]  /*2950*/  IADD3 R111, P1, P3, R48, R96, R111 ;  /* 0x00000060306f7210 */ /* 0x000fe20007b3e06f */
[----:B------:R-:W-:-:S03]  /*2960*/  IMAD.WIDE.U32 R92, R43, R78, RZ ;  /* 0x0000004e2b5c7225 */ /* 0x000fc600078e00ff */
[----:B------:R-:W-:Y:S02]  /*2970*/  ISETP.GE.U32.AND.EX P0, PT, R44, R45, PT, P0 ;  /* 0x0000002d2c00720c */ /* 0x000fe40003f06100 */
[----:B------:R-:W-:Y:S01]  /*2980*/  IADD3.X R45, PT, PT, R120, R97, RZ, P1, P3 ;  /* 0x00000061782d7210 */ /* 0x000fe20000fe64ff */
[C---:B------:R-:W-:Y:S01]  /*2990*/  IMAD.WIDE.U32 R92, P1, R42.reuse, R79, R92 ;  /* 0x0000004f2a5c7225 */ /* 0x040fe2000782005c */
[----:B------:R-:W-:Y:S02]  /*29a0*/  IADD3 R107, P3, PT, R107, R112, RZ ;  /* 0x000000706b6b7210 */ /* 0x000fe40007f7e0ff */
[----:B------:R-:W-:Y:S01]  /*29b0*/  SEL R106, RZ, 0x1, P0 ;  /* 0x00000001ff6a7807 */ /* 0x000fe20000000000 */
[----:B------:R-:W-:Y:S01]  /*29c0*/  IMAD.WIDE.U32 R96, R42, R78, RZ ;  /* 0x0000004e2a607225 */ /* 0x000fe200078e00ff */
[----:B------:R-:W-:-:S03]  /*29d0*/  ISETP.GE.U32.AND P0, PT, R107, R112, PT ;  /* 0x000000706b00720c */ /* 0x000fc60003f06070 */
[----:B------:R-:W-:Y:S01]  /*29e0*/  IMAD.X R95, RZ, RZ, RZ, P1 ;  /* 0x000000ffff5f7224 */ /* 0x000fe200008e06ff */
[----:B------:R-:W-:Y:S01]  /*29f0*/  IADD3 R101, P1, PT, R97, R92, RZ ;  /* 0x0000005c61657210 */ /* 0x000fe20007f3e0ff */
[----:B------:R-:W-:Y:S01]  /*2a00*/  IMAD.X R44, R44, 0x1, R114, P3 ;  /* 0x000000012c2c7824 */ /* 0x000fe200018e0672 */
[----:B------:R-:W-:Y:S01]  /*2a10*/  IADD3 R97, P3, PT, R107, R96, RZ ;  /* 0x000000606b617210 */ /* 0x000fe20007f7e0ff */
[----:B------:R-:W-:Y:S02]  /*2a20*/  IMAD.MOV.U32 R94, RZ, RZ, R93 ;  /* 0x000000ffff5e7224 */ /* 0x000fe400078e005d */
[----:B------:R-:W-:Y:S01]  /*2a30*/  IMAD.WIDE.U32 R92, R43, R80, RZ ;  /* 0x000000502b5c7225 */ /* 0x000fe200078e00ff */
[----:B------:R-:W-:-:S03]  /*2a40*/  ISETP.GE.U32.AND.EX P0, PT, R44, R114, PT, P0 ;  /* 0x000000722c00720c */ /* 0x000fc60003f06100 */
[----:B------:R-:W-:Y:S01]  /*2a50*/  IMAD.X R44, R101, 0x1, R44, P3 ;  /* 0x00000001652c7824 */ /* 0x000fe200018e062c */
[----:B------:R-:W-:Y:S01]  /*2a60*/  IADD3 R113, P3, PT, R97, R116, RZ ;  /* 0x0000007461717210 */ /* 0x000fe20007f7e0ff */
[----:B------:R-:W-:Y:S01]  /*2a70*/  IMAD.WIDE.U32.X R94, R43, R79, R94, P1 ;  /* 0x0000004f2b5e7225 */ /* 0x000fe200008e045e */
[----:B------:R-:W-:Y:S02]  /*2a80*/  SEL R107, RZ, 0x1, P0 ;  /* 0x00000001ff6b7807 */ /* 0x000fe40000000000 */
[----:B------:R-:W-:Y:S01]  /*2a90*/  ISETP.GE.U32.AND P0, PT, R97, R96, PT ;  /* 0x000000606100720c */ /* 0x000fe20003f06070 */
[C---:B------:R-:W-:Y:S01]  /*2aa0*/  IMAD.X R110, R44.reuse, 0x1, R115, P3 ;  /* 0x000000012c6e7824 */ /* 0x040fe200018e0673 */
[----:B------:R-:W-:Y:S02]  /*2ab0*/  ISETP.GE.U32.AND P3, PT, R113, R116, PT ;  /* 0x000000747100720c */ /* 0x000fe40003f66070 */
[----:B------:R-:W-:Y:S02]  /*2ac0*/  ISETP.GE.U32.AND.EX P0, PT, R44, R101, PT, P0 ;  /* 0x000000652c00720c */ /* 0x000fe40003f06100 */
[----:B------:R-:W-:-:S02]  /*2ad0*/  ISETP.GE.U32.AND.EX P3, PT, R110, R115, PT, P3 ;  /* 0x000000736e00720c */ /* 0x000fc40003f66130 */
[----:B------:R-:W-:Y:S02]  /*2ae0*/  SEL R96, RZ, 0x1, P0 ;  /* 0x00000001ff607807 */ /* 0x000fe40000000000 */
[----:B------:R-:W-:Y:S02]  /*2af0*/  IADD3 R107, P0, P1, R107, R90, R106 ;  /* 0x0000005a6b6b7210 */ /* 0x000fe4000791e06a */
[----:B------:R-:W-:Y:S01]  /*2b00*/  SEL R97, RZ, 0x1, P3 ;  /* 0x00000001ff617807 */ /* 0x000fe20001800000 */
[C---:B------:R-:W-:Y:S01]  /*2b10*/  IMAD.WIDE.U32 R92, P3, R42.reuse, R81, R92 ;  /* 0x000000512a5c7225 */ /* 0x040fe2000786005c */
[----:B------:R-:W-:Y:S02]  /*2b20*/  IADD3.X R44, PT, PT, RZ, R91, RZ, P0, P1 ;  /* 0x0000005bff2c7210 */ /* 0x000fe400007e24ff */
[----:B------:R-:W-:Y:S01]  /*2b30*/  IADD3 R96, P0, P1, R97, R94, R96 ;  /* 0x0000005e61607210 */ /* 0x000fe2000791e060 */
[----:B------:R-:W-:-:S03]  /*2b40*/  IMAD.WIDE.U32 R90, R42, R80, RZ ;  /* 0x000000502a5a7225 */ /* 0x000fc600078e00ff */
[----:B------:R-:W-:Y:S01]  /*2b50*/  IADD3.X R101, PT, PT, RZ, R95, RZ, P0, P1 ;  /* 0x0000005fff657210 */ /* 0x000fe200007e24ff */
[----:B------:R-:W-:Y:S01]  /*2b60*/  IMAD.X R97, RZ, RZ, RZ, P3 ;  /* 0x000000ffff617224 */ /* 0x000fe200018e06ff */
[----:B------:R-:W-:Y:S02]  /*2b70*/  ISETP.NE.U32.AND P0, PT, R107, RZ, PT ;  /* 0x000000ff6b00720c */ /* 0x000fe40003f05070 */
[----:B------:R-:W-:Y:S02]  /*2b80*/  IADD3 R42, P1, PT, R91, R92, RZ ;  /* 0x0000005c5b2a7210 */ /* 0x000fe40007f3e0ff */
[----:B------:R-:W-:-:S13]  /*2b90*/  ISETP.NE.AND.EX P0, PT, R44, RZ, PT, P0 ;  /* 0x000000ff2c00720c */ /* 0x000fda0003f05300 */
        /* <DEDUP_REMOVED lines=15> */
.L_x_276:
[-C--:B------:R-:W-:Y:S01]  /*2c90*/  IADD3 R41, P3, PT, R104, R90.reuse, RZ ;  /* 0x0000005a68297210 */ /* 0x080fe20007f7e0ff */
[----:B------:R-:W-:Y:S02]  /*2ca0*/  IMAD.MOV.U32 R94, RZ, RZ, R93 ;  /* 0x000000ffff5e7224 */ /* 0x000fe400078e005d */
[----:B------:R-:W-:Y:S01]  /*2cb0*/  IMAD.MOV.U32 R95, RZ, RZ, R97 ;  /* 0x000000ffff5f7224 */ /* 0x000fe200078e0061 */
[----:B------:R-:W-:Y:S01]  /*2cc0*/  ISETP.GE.U32.AND P0, PT, R41, R90, PT ;  /* 0x0000005a2900720c */ /* 0x000fe20003f06070 */
[----:B------:R-:W-:Y:S01]  /*2cd0*/  IMAD.X R38, R99, 0x1, R42, P3 ;  /* 0x0000000163267824 */ /* 0x000fe200018e062a */
[----:B------:R-:W-:Y:S01]  /*2ce0*/  IADD3 R44, P3, PT, R41, R96, RZ ;  /* 0x00000060292c7210 */ /* 0x000fe20007f7e0ff */
[----:B------:R-:W-:-:S03]  /*2cf0*/  IMAD.WIDE.U32.X R94, R43, R81, R94, P1 ;  /* 0x000000512b5e7225 */ /* 0x000fc600008e045e */
[----:B------:R-:W-:Y:S01]  /*2d00*/  ISETP.GE.U32.AND.EX P0, PT, R38, R42, PT, P0 ;  /* 0x0000002a2600720c */ /* 0x000fe20003f06100 */
[----:B------:R-:W-:Y:S01]  /*2d10*/  IMAD.WIDE.U32 R42, R69, R66, RZ ;  /* 0x00000042452a7225 */ /* 0x000fe200078e00ff */
[----:B------:R-:W-:Y:S02]  /*2d20*/  ISETP.GE.U32.AND P1, PT, R44, R96, PT ;  /* 0x000000602c00720c */ /* 0x000fe40003f26070 */
[----:B------:R-:W-:Y:S01]  /*2d30*/  SEL R41, RZ, 0x1, P0 ;  /* 0x00000001ff297807 */ /* 0x000fe20000000000 */
[----:B------:R-:W-:Y:S02]  /*2d40*/  IMAD.X R93, RZ, RZ, RZ, P2 ;  /* 0x000000ffff5d7224 */ /* 0x000fe400010e06ff */
[----:B------:R-:W-:Y:S01]  /*2d50*/  IMAD.X R38, R38, 0x1, R101, P3 ;  /* 0x0000000126267824 */ /* 0x000fe200018e0665 */
[----:B------:R-:W-:Y:S01]  /*2d60*/  IADD3 R121, P3, PT, R121, R40, RZ ;  /* 0x0000002879797210 */ /* 0x000fe20007f7e0ff */
[----:B------:R-:W-:-:S03]  /*2d70*/  IMAD.WIDE.U32 R96, R68, R66, RZ ;  /* 0x0000004244607225 */ /* 0x000fc600078e00ff */
[----:B------:R-:W-:Y:S01]  /*2d80*/  ISETP.GE.U32.AND P0, PT, R121, R40, PT ;  /* 0x000000287900720c */ /* 0x000fe20003f06070 */
[----:B------:R-:W-:Y:S01]  /*2d90*/  IMAD.WIDE.U32 R42, P2, R67, R68, R42 ;  /* 0x00000044432a7225 */ /* 0x000fe2000784002a */
[----:B------:R-:W-:-:S03]  /*2da0*/  ISETP.GE.U32.AND.EX P1, PT, R38, R101, PT, P1 ;  /* 0x000000652600720c */ /* 0x000fc60003f26110 */
[----:B------:R-:W-:Y:S01]  /*2db0*/  IMAD.MOV.U32 R92, RZ, RZ, R39 ;  /* 0x000000ffff5c7224 */ /* 0x000fe200078e0027 */
[----:B------:R-:W-:Y:S01]  /*2dc0*/  SEL R39, RZ, 0x1, P1 ;  /* 0x00000001ff277807 */ /* 0x000fe20000800000 */
        /* <DEDUP_REMOVED lines=8> */
[----:B------:R-:W-:Y:S01]  /*2e50*/  IADD3 R40, P1, PT, R97, R100, RZ ;  /* 0x0000006461287210 */ /* 0x000fe20007f3e0ff */
[----:B------:R-:W-:Y:S01]  /*2e60*/  IMAD.X R103, R46, 0x1, R45, P3 ;  /* 0x000000012e677824 */ /* 0x000fe200018e062d */
[----:B------:R-:W-:Y:S01]  /*2e70*/  SEL R119, RZ, 0x1, P0 ;  /* 0x00000001ff777807 */ /* 0x000fe20000000000 */
[----:B------:R-:W-:Y:S01]  /*2e80*/  IMAD.IADD R118, R91, 0x1, R49 ;  /* 0x000000015b767824 */ /* 0x000fe200078e0231 */
[----:B------:R-:W-:Y:S01]  /*2e90*/  IADD3 R39, P0, P3, R39, R94, R41 ;  /* 0x0000005e27277210 */ /* 0x000fe20007b1e029 */
[----:B------:R-:W-:Y:S01]  /*2ea0*/  IMAD.X R112, R103, 0x1, R108, P1 ;  /* 0x0000000167707824 */ /* 0x000fe200008e066c */
[----:B------:R-:W-:Y:S01]  /*2eb0*/  IADD3 R115, P1, PT, R40, R96, RZ ;  /* 0x0000006028737210 */ /* 0x000fe20007f3e0ff */
[----:B------:R-:W-:Y:S01]  /*2ec0*/  IMAD.WIDE.U32 R100, R118, R74, RZ ;  /* 0x0000004a76647225 */ /* 0x000fe200078e00ff */
[----:B------:R-:W-:-:S02]  /*2ed0*/  IADD3.X R41, PT, PT, RZ, R95, RZ, P0, P3 ;  /* 0x0000005fff297210 */ /* 0x000fc400007e64ff */
[----:B------:R-:W-:Y:S01]  /*2ee0*/  IADD3 R119, P0, P3, R115, R92, R119 ;  /* 0x0000005c73777210 */ /* 0x000fe20007b1e077 */
[----:B------:R-:W-:-:S04]  /*2ef0*/  IMAD.WIDE.U32 R98, R90, R74, RZ ;  /* 0x0000004a5a627225 */ /* 0x000fc800078e00ff */
[----:B------:R-:W-:Y:S01]  /*2f00*/  IMAD.X R49, R112, 0x1, R46, P1 ;  /* 0x0000000170317824 */ /* 0x000fe200008e062e */
[----:B------:R-:W-:Y:S01]  /*2f10*/  LOP3.LUT R92, RZ, R98, RZ, 0x33, !PT ;  /* 0x00000062ff5c7212 */ /* 0x000fe200078e33ff */
[----:B------:R-:W-:-:S03]  /*2f20*/  IMAD.WIDE.U32 R94, P1, R90, R75, R100 ;  /* 0x0000004b5a5e7225 */ /* 0x000fc60007820064 */
[----:B------:R-:W-:Y:S01]  /*2f30*/  IADD3.X R91, PT, PT, R49, R93, RZ, P0, P3 ;  /* 0x0000005d315b7210 */ /* 0x000fe200007e64ff */
[----:B------:R-:W-:Y:S01]  /*2f40*/  IMAD.MOV.U32 R104, RZ, RZ, R95 ;  /* 0x000000ffff687224 */ /* 0x000fe200078e005f */
[----:B------:R-:W-:Y:S01]  /*2f50*/  IADD3 R37, P3, PT, R99, R94, RZ ;  /* 0x0000005e63257210 */ /* 0x000fe20007f7e0ff */
[----:B------:R-:W-:Y:S01]  /*2f60*/  IMAD.WIDE.U32 R106, R118, R76, RZ ;  /* 0x0000004c766a7225 */ /* 0x000fe200078e00ff */
[----:B------:R-:W-:Y:S02]  /*2f70*/  ISETP.GT.U32.AND P0, PT, R105, R92, PT ;  /* 0x0000005c6900720c */ /* 0x000fe40003f04070 */
[----:B------:R-:W-:Y:S01]  /*2f80*/  LOP3.LUT R92, RZ, R37, RZ, 0x33, !PT ;  /* 0x00000025ff5c7212 */ /* 0x000fe200078e33ff */
[----:B------:R-:W-:Y:S02]  /*2f90*/  IMAD.X R105, RZ, RZ, RZ, P1 ;  /* 0x000000ffff697224 */ /* 0x000fe400008e06ff */
[----:B------:R-:W-:Y:S01]  /*2fa0*/  IMAD.WIDE.U32 R94, R90, R76, RZ ;  /* 0x0000004c5a5e7225 */ /* 0x000fe200078e00ff */
[----:B------:R-:W-:-:S03]  /*2fb0*/  ISETP.GT.U32.AND.EX P0, PT, R109, R92, PT, P0 ;  /* 0x0000005c6d00720c */ /* 0x000fc60003f04100 */
[----:B------:R-:W-:Y:S01]  /*2fc0*/  IMAD.WIDE.U32.X R104, R118, R75, R104, P3 ;  /* 0x0000004b76687225 */ /* 0x000fe200018e0468 */
[----:B------:R-:W-:-:S03]  /*2fd0*/  SEL R37, RZ, 0x1, !P0 ;  /* 0x00000001ff257807 */ /* 0x000fc60004000000 */
[----:B------:R-:W-:Y:S01]  /*2fe0*/  IMAD.WIDE.U32 R106, P3, R90, R77, R106 ;  /* 0x0000004d5a6a7225 */ /* 0x000fe2000786006a */
[----:B------:R-:W-:-:S03]  /*2ff0*/  IADD3 R104, P0, PT, R37, R104, RZ ;  /* 0x0000006825687210 */ /* 0x000fc60007f1e0ff */
[----:B------:R-:W-:-:S04]  /*3000*/  IMAD.WIDE.U32 R98, R67, R68, RZ ;  /* 0x0000004443627225 */ /* 0x000fc800078e00ff */
[----:B------:R-:W-:Y:S01]  /*3010*/  IMAD.X R105, RZ, RZ, R105, P0 ;  /* 0x000000ffff697224 */ /* 0x000fe200000e0669 */
[----:B------:R-:W-:Y:S01]  /*3020*/  IADD3 R95, P0, PT, R95, R106, RZ ;  /* 0x0000006a5f5f7210 */ /* 0x000fe20007f1e0ff */
[----:B------:R-:W-:Y:S01]  /*3030*/  IMAD.X R93, RZ, RZ, RZ, P3 ;  /* 0x000000ffff5d7224 */ /* 0x000fe200018e06ff */
[----:B------:R-:W-:Y:S01]  /*3040*/  IADD3 R113, P3, PT, R113, R94, RZ ;  /* 0x0000005e71717210 */ /* 0x000fe20007f7e0ff */
[----:B------:R-:W-:Y:S02]  /*3050*/  IMAD.MOV.U32 R92, RZ, RZ, R107 ;  /* 0x000000ffff5c7224 */ /* 0x000fe400078e006b */
[----:B------:R-:W-:-:S04]  /*3060*/  IMAD.WIDE.U32 R98, P1, R66, R69, R98 ;  /* 0x0000004542627225 */ /* 0x000fc80007820062 */
[----:B------:R-:W-:-:S04]  /*3070*/  IMAD.WIDE.U32 R108, R66, R68, RZ ;  /* 0x00000044426c7225 */ /* 0x000fc800078e00ff */
[----:B------:R-:W-:Y:S01]  /*3080*/  IMAD.WIDE.U32.X R92, R118, R77, R92, P0 ;  /* 0x0000004d765c7225 */ /* 0x000fe200000e045c */
[----:B------:R-:W-:-:S03]  /*3090*/  IADD3 R37, P0, PT, R113, R104, RZ ;  /* 0x0000006871257210 */ /* 0x000fc60007f1e0ff */
[----:B------:R-:W-:Y:S01]  /*30a0*/  IMAD.X R101, RZ, RZ, RZ, P1 ;  /* 0x000000ffff657224 */ /* 0x000fe200008e06ff */
[----:B------:R-:W-:Y:S01]  /*30b0*/  IADD3 RZ, P1, PT, R109, R98, RZ ;  /* 0x000000626dff7210 */ /* 0x000fe20007f3e0ff */
[----:B------:R-:W-:Y:S01]  /*30c0*/  IMAD.X R110, R95, 0x1, R110, P3 ;  /* 0x000000015f6e7824 */ /* 0x000fe200018e066e */
[----:B------:R-:W-:Y:S01]  /*30d0*/  ISETP.GE.U32.AND P3, PT, R40, R97, PT ;  /* 0x000000612800720c */ /* 0x000fe20003f66070 */
[----:B------:R-:W-:Y:S02]  /*30e0*/  IMAD.MOV.U32 R100, RZ, RZ, R99 ;  /* 0x000000ffff647224 */ /* 0x000fe400078e0063 */
[----:B------:R-:W-:Y:S01]  /*30f0*/  IMAD.X R99, RZ, RZ, RZ, P2 ;  /* 0x000000ffff637224 */ /* 0x000fe200010e06ff */
[-C--:B------:R-:W-:Y:S01]  /*3100*/  ISETP.GE.U32.AND P2, PT, R97, R96.reuse, PT ;  /* 0x000000606100720c */ /* 0x080fe20003f46070 */
[----:B------:R-:W-:Y:S01]  /*3110*/  IMAD.X R40, R110, 0x1, R105, P0 ;  /* 0x000000016e287824 */ /* 0x000fe200000e0669 */
[----:B------:R-:W-:Y:S01]  /*3120*/  ISETP.GE.U32.AND P0, PT, R115, R96, PT ;  /* 0x000000607300720c */ /* 0x000fe20003f06070 */
[----:B------:R-:W-:Y:S01]  /*3130*/  IMAD.WIDE.U32.X R96, R67, R69, R100, P1 ;  /* 0x0000004543607225 */ /* 0x000fe200008e0464 */
[----:B------:R-:W-:-:S02]  /*3140*/  ISETP.GE.U32.AND P1, PT, R113, R94, PT ;  /* 0x0000005e7100720c */ /* 0x000fc40003f26070 */
[----:B------:R-:W-:Y:S01]  /*3150*/  ISETP.GE.U32.AND.EX P2, PT, R103, R46, PT, P2 ;  /* 0x0000002e6700720c */ /* 0x000fe20003f46120 */
[----:B------:R-:W-:Y:S01]  /*3160*/  IMAD.MOV.U32 R98, RZ, RZ, R43 ;  /* 0x000000ffff627224 */ /* 0x000fe200078e002b */
[----:B------:R-:W-:Y:S01]  /*3170*/  ISETP.GE.U32.AND.EX P1, PT, R110, R95, PT, P1 ;  /* 0x0000005f6e00720c */ /* 0x000fe20003f26110 */
[----:B------:R-:W-:Y:S01]  /*3180*/  IMAD.WIDE.U32 R94, R65, R70, RZ ;  /* 0x00000046415e7225 */ /* 0x000fe200078e00ff */
[----:B------:R-:W-:Y:S02]  /*3190*/  SEL R43, RZ, 0x1, P2 ;  /* 0x00000001ff2b7807 */ /* 0x000fe40001000000 */
[----:B------:R-:W-:Y:S01]  /*31a0*/  ISETP.GE.U32.AND P2, PT, R37, R104, PT ;  /* 0x000000682500720c */ /* 0x000fe20003f46070 */
[----:B------:R-:W-:Y:S01]  /*31b0*/  IMAD.WIDE.U32.X R98, R67, R69, R98, P6 ;  /* 0x0000004543627225 */ /* 0x000fe200030e0462 */
[----:B------:R-:W-:Y:S02]  /*31c0*/  ISETP.GE.U32.AND.EX P0, PT, R49, R46, PT, P0 ;  /* 0x0000002e3100720c */ /* 0x000fe40003f06100 */
[----:B------:R-:W-:Y:S01]  /*31d0*/  ISETP.GE.U32.AND.EX P3, PT, R112, R103, PT, P3 ;  /* 0x000000677000720c */ /* 0x000fe20003f66130 */
[----:B------:R-:W-:Y:S01]  /*31e0*/  IMAD.WIDE.U32 R94, P6, R64, R71, R94 ;  /* 0x00000047405e7225 */ /* 0x000fe200078c005e */
[----:B------:R-:W-:-:S02]  /*31f0*/  SEL R46, RZ, 0x1, P1 ;  /* 0x00000001ff2e7807 */ /* 0x000fc40000800000 */
[----:B------:R-:W-:Y:S01]  /*3200*/  ISETP.GE.U32.AND P1, PT, R119, R115, PT ;  /* 0x000000737700720c */ /* 0x000fe20003f26070 */
[----:B------:R-:W-:Y:S01]  /*3210*/  IMAD.X R107, RZ, RZ, RZ, P4 ;  /* 0x000000ffff6b7224 */ /* 0x000fe200020e06ff */
[----:B------:R-:W-:Y:S01]  /*3220*/  ISETP.GE.U32.AND.EX P2, PT, R40, R105, PT, P2 ;  /* 0x000000692800720c */ /* 0x000fe20003f46120 */
[-C--:B------:R-:W-:Y:S01]  /*3230*/  IMAD.WIDE.U32 R104, R64, R70.reuse, RZ ;  /* 0x0000004640687225 */ /* 0x080fe200078e00ff */
[----:B------:R-:W-:Y:S02]  /*3240*/  SEL R129, RZ, 0x1, P3 ;  /* 0x00000001ff817807 */ /* 0x000fe40001800000 */
[----:B------:R-:W-:Y:S01]  /*3250*/  ISETP.GE.U32.AND.EX P1, PT, R91, R49, PT, P1 ;  /* 0x000000315b00720c */ /* 0x000fe20003f26110 */
[----:B------:R-:W-:Y:S01]  /*3260*/  IMAD.MOV.U32 R104, RZ, RZ, R95 ;  /* 0x000000ffff687224 */ /* 0x000fe200078e005f */
[----:B------:R-:W-:Y:S01]  /*3270*/  SEL R101, RZ, 0x1, P2 ;  /* 0x00000001ff657807 */ /* 0x000fe20001000000 */
[----:B------:R-:W-:Y:S01]  /*3280*/  IMAD.WIDE.U32 R112, R69, R70, RZ ;  /* 0x0000004645707225 */ /* 0x000fe200078e00ff */
[----:B------:R-:W-:-:S02]  /*3290*/  IADD3 R129, P2, P3, R129, R96, R43 ;  /* 0x0000006081817210 */ /* 0x000fc40007b5e02b */
[----:B------:R-:W-:Y:S01]  /*32a0*/  SEL R49, RZ, 0x1, P0 ;  /* 0x00000001ff317807 */ /* 0x000fe20000000000 */
[----:B------:R-:W-:Y:S01]  /*32b0*/  IMAD.WIDE.U32 R114, R68, R68, RZ ;  /* 0x0000004444727225 */ /* 0x000fe200078e00ff */
[----:B------:R-:W-:Y:S02]  /*32c0*/  SEL R123, RZ, 0x1, P1 ;  /* 0x00000001ff7b7807 */ /* 0x000fe40000800000 */
[----:B------:R-:W-:Y:S01]  /*32d0*/  IADD3 R43, P0, P1, R101, R92, R46 ;  /* 0x0000005c652b7210 */ /* 0x000fe2000791e02e */
[----:B------:R-:W-:Y:S01]  /*32e0*/  IMAD.WIDE.U32 R100, R67, R70, RZ ;  /* 0x0000004643647225 */ /* 0x000fe200078e00ff */
[----:B------:R-:W-:Y:S02]  /*32f0*/  IADD3.X R103, PT, PT, RZ, R97, RZ, P2, P3 ;  /* 0x00000061ff677210 */ /* 0x000fe400017e64ff */
[----:B------:R-:W-:Y:S01]  /*3300*/  IADD3 RZ, P2, PT, R105, R94, RZ ;  /* 0x0000005e69ff7210 */ /* 0x000fe20007f5e0ff */
[----:B------:R-:W-:Y:S01]  /*3310*/  IMAD.X R105, RZ, RZ, RZ, P6 ;  /* 0x000000ffff697224 */ /* 0x000fe200030e06ff */
[----:B------:R-:W-:Y:S01]  /*3320*/  IADD3.X R46, PT, PT, RZ, R93, RZ, P0, P1 ;  /* 0x0000005dff2e7210 */ /* 0x000fe200007e24ff */
[----:B------:R-:W-:Y:S01]  /*3330*/  IMAD.WIDE.U32 R92, R71, R66, RZ ;  /* 0x00000042475c7225 */ /* 0x000fe200078e00ff */
[----:B------:R-:W-:-:S02]  /*3340*/  ISETP.GE.U32.AND P6, PT, R111, R48, PT ;  /* 0x000000306f00720c */ /* 0x000fc40003fc6070 */
[----:B------:R-:W-:Y:S01]  /*3350*/  IADD3 R123, P1, P3, R123, R98, R49 ;  /* 0x000000627b7b7210 */ /* 0x000fe20007b3e031 */
[C---:B------:R-:W-:Y:S01]  /*3360*/  IMAD.WIDE.U32 R96, R66.reuse, R70, RZ ;  /* 0x0000004642607225 */ /* 0x040fe200078e00ff */
[----:B------:R-:W-:Y:S02]  /*3370*/  ISETP.GE.U32.AND.EX P6, PT, R45, R120, PT, P6 ;  /* 0x000000782d00720c */ /* 0x000fe40003fc6160 */
[----:B------:R-:W-:Y:S01]  /*3380*/  IADD3.X R124, PT, PT, RZ, R99, RZ, P1, P3 ;  /* 0x00000063ff7c7210 */ /* 0x000fe20000fe64ff */
[----:B------:R-:W-:Y:S01]  /*3390*/  IMAD.WIDE.U32 R100, P0, R66, R71, R100 ;  /* 0x0000004742647225 */ /* 0x000fe20007800064 */
[----:B------:R-:W-:-:S03]  /*33a0*/  SEL R49, RZ, 0x1, P6 ;  /* 0x00000001ff317807 */ /* 0x000fc60003000000 */
[----:B------:R-:W-:Y:S01]  /*33b0*/  IMAD.WIDE.U32 R94, R70, R66, RZ ;  /* 0x00000042465e7225 */ /* 0x000fe200078e00ff */
[----:B------:R-:W-:-:S03]  /*33c0*/  IADD3 RZ, P1, PT, R97, R100, RZ ;  /* 0x0000006461ff7210 */ /* 0x000fc60007f3e0ff */
[----:B------:R-:W-:-:S04]  /*33d0*/  IMAD.WIDE.U32 R92, P3, R67, R70, R92 ;  /* 0x00000046435c7225 */ /* 0x000fc8000786005c */
[----:B------:R-:W-:Y:S01]  /*33e0*/  IMAD.WIDE.U32.X R104, R65, R71, R104, P2 ;  /* 0x0000004741687225 */ /* 0x000fe200010e0468 */
[----:B------:R-:W-:-:S03]  /*33f0*/  IADD3 R45, P2, PT, R95, R92, RZ ;  /* 0x0000005c5f2d7210 */ /* 0x000fc60007f5e0ff */
[-C--:B------:R-:W-:Y:S02]  /*3400*/  IMAD R98, R127, R72.reuse, RZ ;  /* 0x000000487f627224 */ /* 0x080fe400078e02ff */
[----:B------:R-:W-:-:S04]  /*3410*/  IMAD.WIDE.U32 R96, R102, R72, RZ ;  /* 0x0000004866607225 */ /* 0x000fc800078e00ff */
[----:B------:R-:W-:Y:S01]  /*3420*/  IMAD.X R99, RZ, RZ, RZ, P0 ;  /* 0x000000ffff637224 */ /* 0x000fe200000e06ff */
[----:B------:R-:W-:Y:S01]  /*3430*/  IADD3 R92, P0, P6, R94, R104, R49 ;  /* 0x000000685e5c7210 */ /* 0x000fe20007e1e031 */
[----:B------:R-:W-:Y:S02]  /*3440*/  IMAD R49, R102, R73, R98 ;  /* 0x0000004966317224 */ /* 0x000fe400078e0262 */
[----:B------:R-:W-:Y:S01]  /*3450*/  IMAD.WIDE.U32 R108, R96, R74, RZ ;  /* 0x0000004a606c7225 */ /* 0x000fe200078e00ff */
[----:B------:R-:W-:Y:S02]  /*3460*/  IADD3.X R110, PT, PT, R45, R105, RZ, P0, P6 ;  /* 0x000000692d6e7210 */ /* 0x000fe400007ec4ff */
[C---:B------:R-:W-:Y:S01]  /*3470*/  ISETP.GE.U32.AND P6, PT, R92.reuse, R94, PT ;  /* 0x0000005e5c00720c */ /* 0x040fe20003fc6070 */
[----:B------:R-:W-:Y:S01]  /*3480*/  IMAD.IADD R49, R97, 0x1, R49 ;  /* 0x0000000161317824 */ /* 0x000fe200078e0231 */
[----:B------:R-:W-:Y:S01]  /*3490*/  IADD3 R129, P0, PT, R92, R129, RZ ;  /* 0x000000815c817210 */ /* 0x000fe20007f1e0ff */
[----:B------:R-:W-:Y:S01]  /*34a0*/  IMAD.MOV.U32 R98, RZ, RZ, R101 ;  /* 0x000000ffff627224 */ /* 0x000fe200078e0065 */
[----:B------:R-:W-:Y:S01]  /*34b0*/  LOP3.LUT R95, RZ, R108, RZ, 0x33, !PT ;  /* 0x0000006cff5f7212 */ /* 0x000fe200078e33ff */
[----:B------:R-:W-:Y:S01]  /*34c0*/  IMAD.WIDE.U32 R100, R69, R68, RZ ;  /* 0x0000004445647225 */ /* 0x000fe200078e00ff */
[----:B------:R-:W-:-:S03]  /*34d0*/  ISETP.GE.U32.AND.EX P6, PT, R110, R45, PT, P6 ;  /* 0x0000002d6e00720c */ /* 0x000fc60003fc6160 */
[----:B------:R-:W-:Y:S01]  /*34e0*/  IMAD.WIDE.U32 R104, R49, R74, RZ ;  /* 0x0000004a31687225 */ /* 0x000fe200078e00ff */
[----:B------:R-:W-:-:S03]  /*34f0*/  SEL R106, RZ, 0x1, P6 ;  /* 0x00000001ff6a7807 */ /* 0x000fc60003000000 */
[----:B------:R-:W-:-:S04]  /*3500*/  IMAD.WIDE.U32.X R98, R67, R71, R98, P1 ;  /* 0x0000004743627225 */ /* 0x000fc800008e0462 */
[----:B------:R-:W-:Y:S01]  /*3510*/  IMAD.X R97, R110, 0x1, R103, P0 ;  /* 0x000000016e617824 */ /* 0x000fe200000e0667 */
[----:B------:R-:W-:Y:S01]  /*3520*/  ISETP.GT.U32.AND P0, PT, R102, R95, PT ;  /* 0x0000005f6600720c */ /* 0x000fe20003f04070 */
[----:B------:R-:W-:-:S04]  /*3530*/  IMAD.WIDE.U32 R100, P1, R68, R69, R100 ;  /* 0x0000004544647225 */ /* 0x000fc80007820064 */
[----:B------:R-:W-:-:S04]  /*3540*/  IMAD.WIDE.U32 R102, P6, R96, R75, R104 ;  /* 0x0000004b60667225 */ /* 0x000fc800078c0068 */
[----:B------:R-:W-:Y:S01]  /*3550*/  IMAD.X R105, RZ, RZ, RZ, P1 ;  /* 0x000000ffff697224 */ /* 0x000fe200008e06ff */
[----:B------:R-:W-:Y:S01]  /*3560*/  ISETP.GE.U32.AND P1, PT, R129, R92, PT ;  /* 0x0000005c8100720c */ /* 0x000fe20003f26070 */
[----:B------:R-:W-:Y:S01]  /*3570*/  IMAD.X R117, RZ, RZ, RZ, P6 ;  /* 0x000000ffff757224 */ /* 0x000fe200030e06ff */
[----:B------:R-:W-:Y:S01]  /*3580*/  IADD3 R92, P4, PT, R109, R102, RZ ;  /* 0x000000666d5c7210 */ /* 0x000fe20007f9e0ff */
[----:B------:R-:W-:Y:S01]  /*3590*/  IMAD.MOV.U32 R116, RZ, RZ, R103 ;  /* 0x000000ffff747224 */ /* 0x000fe200078e0067 */
[----:B------:R-:W-:Y:S01]  /*35a0*/  ISETP.GE.U32.AND.EX P1, PT, R97, R110, PT, P1 ;  /* 0x0000006e6100720c */ /* 0x000fe20003f26110 */
[----:B------:R-:W-:Y:S01]  /*35b0*/  IMAD.MOV.U32 R110, RZ, RZ, R93 ;  /* 0x000000ffff6e7224 */ /* 0x000fe200078e005d */
[----:B------:R-:W-:Y:S01]  /*35c0*/  LOP3.LUT R92, RZ, R92, RZ, 0x33, !PT ;  /* 0x0000005cff5c7212 */ /* 0x000fe200078e33ff */
[----:B------:R-:W-:Y:S01]  /*35d0*/  IMAD.WIDE.U32.X R116, R49, R75, R116, P4 ;  /* 0x0000004b31747225 */ /* 0x000fe200020e0474 */
[----:B------:R-:W-:Y:S02]  /*35e0*/  SEL R95, RZ, 0x1, P1 ;  /* 0x00000001ff5f7807 */ /* 0x000fe40000800000 */
[----:B------:R-:W-:Y:S01]  /*35f0*/  ISETP.GT.U32.AND.EX P6, PT, R127, R92, PT, P0 ;  /* 0x0000005c7f00720c */ /* 0x000fe20003fc4100 */
[----:B------:R-:W-:Y:S01]  /*3600*/  IMAD.WIDE.U32 R92, R49, R76, RZ ;  /* 0x0000004c315c7225 */ /* 0x000fe200078e00ff */
[----:B------:R-:W-:-:S02]  /*3610*/  IADD3 R102, P0, PT, R115, R100, RZ ;  /* 0x0000006473667210 */ /* 0x000fc40007f1e0ff */
[----:B------:R-:W-:Y:S01]  /*3620*/  SEL R103, RZ, 0x1, !P6 ;  /* 0x00000001ff677807 */ /* 0x000fe20007000000 */
[----:B------:R-:W-:Y:S01]  /*3630*/  IMAD.X R111, RZ, RZ, RZ, P3 ;  /* 0x000000ffff6f7224 */ /* 0x000fe200018e06ff */
[----:B------:R-:W-:Y:S01]  /*3640*/  IADD3 R95, P4, P6, R95, R98, R106 ;  /* 0x000000625f5f7210 */ /* 0x000fe20007e9e06a */
[----:B------:R-:W-:-:S04]  /*3650*/  IMAD.WIDE.U32 R112, P3, R68, R71, R112 ;  /* 0x0000004744707225 */ /* 0x000fc80007860070 */
[----:B------:R-:W-:Y:S01]  /*3660*/  IMAD.MOV.U32 R106, RZ, RZ, R47 ;  /* 0x000000ffff6a7224 */ /* 0x000fe200078e002f */
[----:B------:R-:W-:Y:S01]  /*3670*/  IADD3.X R47, PT, PT, RZ, R99, RZ, P4, P6 ;  /* 0x00000063ff2f7210 */ /* 0x000fe200027ec4ff */
[----:B------:R-:W-:Y:S02]  /*3680*/  IMAD.MOV.U32 R104, RZ, RZ, R101 ;  /* 0x000000ffff687224 */ /* 0x000fe400078e0065 */
[----:B------:R-:W-:Y:S01]  /*3690*/  IMAD.WIDE.U32 R108, R68, R70, RZ ;  /* 0x00000046446c7225 */ /* 0x000fe200078e00ff */
[----:B------:R-:W-:-:S03]  /*36a0*/  IADD3 R108, P6, PT, R103, R116, RZ ;  /* 0x00000074676c7210 */ /* 0x000fc60007fde0ff */
[----:B------:R-:W-:Y:S01]  /*36b0*/  IMAD.X R101, RZ, RZ, RZ, P3 ;  /* 0x000000ffff657224 */ /* 0x000fe200018e06ff */
[----:B------:R-:W-:Y:S01]  /*36c0*/  IADD3 R126, P3, PT, R129, R114, RZ ;  /* 0x00000072817e7210 */ /* 0x000fe20007f7e0ff */
[----:B------:R-:W-:Y:S01]  /*36d0*/  IMAD.WIDE.U32 R92, P4, R96, R77, R92 ;  /* 0x0000004d605c7225 */ /* 0x000fe2000788005c */
[----:B------:R-:W-:-:S03]  /*36e0*/  IADD3 RZ, P1, PT, R109, R112, RZ ;  /* 0x000000706dff7210 */ /* 0x000fc60007f3e0ff */
[----:B------:R-:W-:-:S04]  /*36f0*/  IMAD.WIDE.U32 R98, R96, R76, RZ ;  /* 0x0000004c60627225 */ /* 0x000fc800078e00ff */
[----:B------:R-:W-:Y:S01]  /*3700*/  IMAD.X R103, RZ, RZ, RZ, P4 ;  /* 0x000000ffff677224 */ /* 0x000fe200020e06ff */
[----:B------:R-:W-:Y:S01]  /*3710*/  IADD3 R123, P4, PT, R126, R123, RZ ;  /* 0x0000007b7e7b7210 */ /* 0x000fe20007f9e0ff */
[----:B------:R-:W-:Y:S01]  /*3720*/  IMAD.X R116, RZ, RZ, R117, P6 ;  /* 0x000000ffff747224 */ /* 0x000fe200030e0675 */
[----:B------:R-:W-:Y:S01]  /*3730*/  IADD3 R125, P6, PT, R125, R98, RZ ;  /* 0x000000627d7d7210 */ /* 0x000fe20007fde0ff */
[----:B------:R-:W-:Y:S01]  /*3740*/  IMAD.X R109, R102, 0x1, R97, P3 ;  /* 0x00000001666d7824 */ /* 0x000fe200018e0661 */
[----:B------:R-:W-:Y:S01]  /*3750*/  IADD3 R97, P3, PT, R99, R92, RZ ;  /* 0x0000005c63617210 */ /* 0x000fe20007f7e0ff */
[----:B------:R-:W-:Y:S01]  /*3760*/  IMAD.WIDE.U32.X R104, R69, R69, R104, P0 ;  /* 0x0000004545687225 */ /* 0x000fe200000e0468 */
[----:B------:R-:W-:-:S03]  /*3770*/  ISETP.GE.U32.AND P0, PT, R126, R114, PT ;  /* 0x000000727e00720c */ /* 0x000fc60003f06070 */
[----:B------:R-:W-:Y:S01]  /*3780*/  IMAD.X R124, R109, 0x1, R124, P4 ;  /* 0x000000016d7c7824 */ /* 0x000fe200020e067c */
[----:B------:R-:W-:Y:S01]  /*3790*/  IADD3 R114, P4, PT, R125, R108, RZ ;  /* 0x0000006c7d727210 */ /* 0x000fe20007f9e0ff */
[----:B------:R-:W-:Y:S01]  /*37a0*/  IMAD.X R122, R97, 0x1, R122, P6 ;  /* 0x00000001617a7824 */ /* 0x000fe200030e067a */
[----:B------:R-:W-:Y:S01]  /*37b0*/  ISETP.GE.U32.AND.EX P0, PT, R109, R102, PT, P0 ;  /* 0x000000666d00720c */ /* 0x000fe20003f06100 */
[----:B------:R-:W-:Y:S01]  /*37c0*/  IMAD.MOV.U32 R102, RZ, RZ, R93 ;  /* 0x000000ffff667224 */ /* 0x000fe200078e005d */
[----:B------:R-:W-:Y:S01]  /*37d0*/  ISETP.GE.U32.AND P6, PT, R123, R126, PT ;  /* 0x0000007e7b00720c */ /* 0x000fe20003fc6070 */
[----:B------:R-:W-:Y:S01]  /*37e0*/  IMAD.X R115, R122, 0x1, R116, P4 ;  /* 0x000000017a737824 */ /* 0x000fe200020e0674 */
[----:B------:R-:W-:Y:S01]  /*37f0*/  SEL R112, RZ, 0x1, P0 ;  /* 0x00000001ff707807 */ /* 0x000fe20000000000 */
[----:B------:R-:W-:Y:S01]  /*3800*/  IMAD.WIDE.U32 R92, R49, R78, RZ ;  /* 0x0000004e315c7225 */ /* 0x000fe200078e00ff */
[----:B------:R-:W-:Y:S02]  /*3810*/  ISETP.GE.U32.AND P0, PT, R125, R98, PT ;  /* 0x000000627d00720c */ /* 0x000fe40003f06070 */
[----:B------:R-:W-:Y:S01]  /*3820*/  ISETP.GE.U32.AND P4, PT, R114, R108, PT ;  /* 0x0000006c7200720c */ /* 0x000fe20003f86070 */
[----:B------:R-:W-:Y:S01]  /*3830*/  IMAD.WIDE.U32.X R102, R49, R77, R102, P3 ;  /* 0x0000004d31667225 */ /* 0x000fe200018e0466 */
[----:B------:R-:W-:-:S02]  /*3840*/  ISETP.GE.U32.AND.EX P6, PT, R124, R109, PT, P6 ;  /* 0x0000006d7c00720c */ /* 0x000fc40003fc6160 */
[----:B------:R-:W-:Y:S01]  /*3850*/  ISETP.GE.U32.AND.EX P0, PT, R122, R97, PT, P0 ;  /* 0x000000617a00720c */ /* 0x000fe20003f06100 */
[----:B------:R-:W-:Y:S01]  /*3860*/  IMAD.MOV.U32 R100, RZ, RZ, R113 ;  /* 0x000000ffff647224 */ /* 0x000fe200078e0071 */
[----:B------:R-:W-:Y:S01]  /*3870*/  ISETP.GE.U32.AND.EX P4, PT, R115, R116, PT, P4 ;  /* 0x000000747300720c */ /* 0x000fe20003f86140 */
[----:B------:R-:W-:Y:S01]  /*3880*/  IMAD.WIDE.U32 R98, R49, R80, RZ ;  /* 0x0000005031627225 */ /* 0x000fe200078e00ff */
[----:B------:R-:W-:Y:S02]  /*3890*/  SEL R109, RZ, 0x1, P6 ;  /* 0x00000001ff6d7807 */ /* 0x000fe40003000000 */
[----:B------:R-:W-:Y:S01]  /*38a0*/  SEL R122, RZ, 0x1, P0 ;  /* 0x00000001ff7a7807 */ /* 0x000fe20000000000 */
[C---:B------:R-:W-:Y:S01]  /*38b0*/  IMAD.WIDE.U32 R92, P6, R96.reuse, R79, R92 ;  /* 0x0000004f605c7225 */ /* 0x040fe200078c005c */
[----:B------:R-:W-:Y:S02]  /*38c0*/  SEL R97, RZ, 0x1, P4 ;  /* 0x00000001ff617807 */ /* 0x000fe40002000000 */
[----:B------:R-:W-:Y:S01]  /*38d0*/  IADD3 R116, P3, P0, R109, R104, R112 ;  /* 0x000000686d747210 */ /* 0x000fe2000787e070 */
[----:B------:R-:W-:Y:S01]  /*38e0*/  IMAD.X R113, RZ, RZ, RZ, P6 ;  /* 0x000000ffff717224 */ /* 0x000fe200030e06ff */
[----:B------:R-:W-:Y:S01]  /*38f0*/  IADD3 R122, P4, P6, R97, R102, R122 ;  /* 0x00000066617a7210 */ /* 0x000fe20007e9e07a */
[----:B------:R-:W-:Y:S01]  /*3900*/  IMAD.WIDE.U32 R108, R96, R78, RZ ;  /* 0x0000004e606c7225 */ /* 0x000fe200078e00ff */
[----:B------:R-:W-:-:S02]  /*3910*/  IADD3.X R117, PT, PT, RZ, R105, RZ, P3, P0 ;  /* 0x00000069ff757210 */ /* 0x000fc40001fe04ff */
[----:B------:R-:W-:Y:S01]  /*3920*/  IADD3.X R126, PT, PT, RZ, R103, RZ, P4, P6 ;  /* 0x00000067ff7e7210 */ /* 0x000fe200027ec4ff */
[C---:B------:R-:W-:Y:S01]  /*3930*/  IMAD.WIDE.U32 R98, P3, R96.reuse, R81, R98 ;  /* 0x0000005160627225 */ /* 0x040fe20007860062 */
[----:B------:R-:W-:Y:S02]  /*3940*/  IADD3 R127, P0, PT, R109, R92, RZ ;  /* 0x0000005c6d7f7210 */ /* 0x000fe40007f1e0ff */
[----:B------:R-:W-:Y:S01]  /*3950*/  IADD3 R125, P4, PT, R121, R108, RZ ;  /* 0x0000006c797d7210 */ /* 0x000fe20007f9e0ff */
[----:B------:R-:W-:Y:S01]  /*3960*/  IMAD.WIDE.U32 R96, R96, R80, RZ ;  /* 0x0000005060607225 */ /* 0x000fe200078e00ff */
[----:B------:R-:W-:-:S03]  /*3970*/  IADD3 R129, P6, PT, R119, R48, RZ ;  /* 0x0000003077817210 */ /* 0x000fc60007fde0ff */
[----:B------:R-:W-:-:S04]  /*3980*/  IMAD.WIDE.U32 R102, R118, R78, RZ ;  /* 0x0000004e76667225 */ /* 0x000fc800078e00ff */
[----:B------:R-:W-:Y:S02]  /*3990*/  IMAD.MOV.U32 R112, RZ, RZ, R93 ;  /* 0x000000ffff707224 */ /* 0x000fe400078e005d */
[----:B------:R-:W-:Y:S01]  /*39a0*/  IMAD.X R93, RZ, RZ, RZ, P3 ;  /* 0x000000ffff5d7224 */ /* 0x000fe200018e06ff */
[----:B------:R-:W-:Y:S01]  /*39b0*/  IADD3 R121, P3, PT, R97, R98, RZ ;  /* 0x0000006261797210 */ /* 0x000fe20007f7e0ff */
[----:B------:R-:W-:-:S04]  /*39c0*/  IMAD.WIDE.U32.X R112, R49, R79, R112, P0 ;  /* 0x0000004f31707225 */ /* 0x000fc800000e0470 */
[----:B------:R-:W-:-:S04]  /*39d0*/  IMAD.WIDE.U32 R104, R90, R78, RZ ;  /* 0x0000004e5a687225 */ /* 0x000fc800078e00ff */
[----:B------:R-:W-:-:S04]  /*39e0*/  IMAD.WIDE.U32 R102, P0, R90, R79, R102 ;  /* 0x0000004f5a667225 */ /* 0x000fc80007800066 */
[----:B------:R-:W-:Y:S02]  /*39f0*/  IMAD.MOV.U32 R92, RZ, RZ, R99 ;  /* 0x000000ffff5c7224 */ /* 0x000fe400078e0063 */
[----:B------:R-:W-:Y:S01]  /*3a00*/  IMAD.WIDE.U32.X R106, R65, R71, R106, P5 ;  /* 0x00000047416a7225 */ /* 0x000fe200028e046a */
[----:B------:R-:W-:-:S03]  /*3a10*/  IADD3 R128, P5, PT, R105, R102, RZ ;  /* 0x0000006669807210 */ /* 0x000fc60007fbe0ff */
[----:B------:R-:W-:Y:S01]  /*3a20*/  IMAD.WIDE.U32.X R92, R49, R81, R92, P3 ;  /* 0x00000051315c7225 */ /* 0x000fe200018e045c */
[----:B------:R-:W-:-:S03]  /*3a30*/  IADD3 R44, P3, PT, R44, R104, RZ ;  /* 0x000000682c2c7210 */ /* 0x000fc60007f7e0ff */
[----:B------:R-:W-:Y:S01]  /*3a40*/  IMAD.X R99, RZ, RZ, RZ, P0 ;  /* 0x000000ffff637224 */ /* 0x000fe200000e06ff */
[----:B------:R-:W-:Y:S01]  /*3a50*/  IADD3 R105, P0, PT, R44, R43, RZ ;  /* 0x0000002b2c697210 */ /* 0x000fe20007f1e0ff */
[----:B------:R-:W-:Y:S01]  /*3a60*/  IMAD.X R49, R128, 0x1, R38, P3 ;  /* 0x0000000180317824 */ /* 0x000fe200018e0626 */
[----:B------:R-:W-:Y:S01]  /*3a70*/  ISETP.GE.U32.AND P3, PT, R44, R104, PT ;  /* 0x000000682c00720c */ /* 0x000fe20003f66070 */
[----:B------:R-:W-:Y:S02]  /*3a80*/  IMAD.MOV.U32 R98, RZ, RZ, R103 ;  /* 0x000000ffff627224 */ /* 0x000fe400078e0067 */
[----:B------:R-:W-:Y:S01]  /*3a90*/  IMAD.X R42, R127, 0x1, R42, P4 ;  /* 0x000000017f2a7824 */ /* 0x000fe200020e062a */
[----:B------:R-:W-:Y:S01]  /*3aa0*/  IADD3 R97, P4, PT, R125, R122, RZ ;  /* 0x0000007a7d617210 */ /* 0x000fe20007f9e0ff */
[----:B------:R-:W-:Y:S01]  /*3ab0*/  IMAD.X R102, R91, 0x1, R120, P6 ;  /* 0x000000015b667824 */ /* 0x000fe200030e0678 */
[C---:B------:R-:W-:Y:S01]  /*3ac0*/  ISETP.GE.U32.AND.EX P3, PT, R49.reuse, R128, PT, P3 ;  /* 0x000000803100720c */ /* 0x040fe20003f66130 */
[----:B------:R-:W-:Y:S01]  /*3ad0*/  IMAD.X R104, R49, 0x1, R46, P0 ;  /* 0x0000000131687824 */ /* 0x000fe200000e062e */
[----:B------:R-:W-:Y:S01]  /*3ae0*/  ISETP.GE.U32.AND P0, PT, R129, R48, PT ;  /* 0x000000308100720c */ /* 0x000fe20003f06070 */
[----:B------:R-:W-:Y:S01]  /*3af0*/  IMAD.WIDE.U32.X R98, R118, R79, R98, P5 ;  /* 0x0000004f76627225 */ /* 0x000fe200028e0462 */
[----:B------:R-:W-:-:S02]  /*3b00*/  ISETP.GE.U32.AND P5, PT, R105, R43, PT ;  /* 0x0000002b6900720c */ /* 0x000fc40003fa6070 */
[----:B------:R-:W-:Y:S01]  /*3b10*/  ISETP.GE.U32.AND.EX P0, PT, R102, R120, PT, P0 ;  /* 0x000000786600720c */ /* 0x000fe20003f06100 */
[----:B------:R-:W-:Y:S01]  /*3b20*/  IMAD.X R109, R42, 0x1, R126, P4 ;  /* 0x000000012a6d7824 */ /* 0x000fe200020e067e */
[----:B------:R-:W-:Y:S01]  /*3b30*/  ISETP.GE.U32.AND P4, PT, R125, R108, PT ;  /* 0x0000006c7d00720c */ /* 0x000fe20003f86070 */
[-C--:B------:R-:W-:Y:S01]  /*3b40*/  IMAD.WIDE.U32.X R110, R67, R71.reuse, R110, P2 ;  /* 0x00000047436e7225 */ /* 0x080fe200010e046e */
[----:B------:R-:W-:Y:S02]  /*3b50*/  SEL R38, RZ, 0x1, P3 ;  /* 0x00000001ff267807 */ /* 0x000fe40001800000 */
[----:B------:R-:W-:Y:S01]  /*3b60*/  ISETP.GE.U32.AND.EX P5, PT, R104, R46, PT, P5 ;  /* 0x0000002e6800720c */ /* 0x000fe20003fa6150 */
[----:B------:R-:W-:Y:S01]  /*3b70*/  IMAD.WIDE.U32.X R100, R69, R71, R100, P1 ;  /* 0x0000004745647225 */ /* 0x000fe200008e0464 */
[----:B------:R-:W-:Y:S02]  /*3b80*/  ISETP.GE.U32.AND P3, PT, R97, R122, PT ;  /* 0x0000007a6100720c */ /* 0x000fe40003f66070 */
[----:B------:R-:W-:-:S02]  /*3b90*/  ISETP.GE.U32.AND.EX P4, PT, R42, R127, PT, P4 ;  /* 0x0000007f2a00720c */ /* 0x000fc40003f86140 */
[----:B------:R-:W-:Y:S02]  /*3ba0*/  SEL R46, RZ, 0x1, P0 ;  /* 0x00000001ff2e7807 */ /* 0x000fe40000000000 */
[----:B------:R-:W-:Y:S02]  /*3bb0*/  SEL R43, RZ, 0x1, P5 ;  /* 0x00000001ff2b7807 */ /* 0x000fe40002800000 */
[----:B------:R-:W-:Y:S02]  /*3bc0*/  IADD3 R123, P0, PT, R123, R94, RZ ;  /* 0x0000005e7b7b7210 */ /* 0x000fe40007f1e0ff */
[----:B------:R-:W-:Y:S02]  /*3bd0*/  ISETP.GE.U32.AND.EX P3, PT, R109, R126, PT, P3 ;  /* 0x0000007e6d00720c */ /* 0x000fe40003f66130 */
[----:B------:R-:W-:Y:S01]  /*3be0*/  SEL R44, RZ, 0x1, P4 ;  /* 0x00000001ff2c7807 */ /* 0x000fe20002000000 */
[----:B------:R-:W-:Y:S01]  /*3bf0*/  IMAD.X R119, R124, 0x1, R45, P0 ;  /* 0x000000017c777824 */ /* 0x000fe200000e062d */
[----:B------:R-:W-:Y:S01]  /*3c00*/  IADD3 R38, P4, P5, R43, R98, R38 ;  /* 0x000000622b267210 */ /* 0x000fe20007d9e026 */
[----:B------:R-:W-:Y:S01]  /*3c10*/  IMAD.WIDE.U32 R42, R71, R68, RZ ;  /* 0x00000044472a7225 */ /* 0x000fe200078e00ff */
[----:B------:R-:W-:-:S02]  /*3c20*/  SEL R49, RZ, 0x1, P3 ;  /* 0x00000001ff317807 */ /* 0x000fc40001800000 */
[----:B------:R-:W-:Y:S02]  /*3c30*/  IADD3 R46, P0, P3, R123, R106, R46 ;  /* 0x0000006a7b2e7210 */ /* 0x000fe40007b1e02e */
[----:B------:R-:W-:Y:S02]  /*3c40*/  IADD3.X R108, PT, PT, RZ, R99, RZ, P4, P5 ;  /* 0x00000063ff6c7210 */ /* 0x000fe400027ea4ff */
[----:B------:R-:W-:Y:S01]  /*3c50*/  IADD3.X R106, PT, PT, R119, R107, RZ, P0, P3 ;  /* 0x0000006b776a7210 */ /* 0x000fe200007e64ff */
[----:B------:R-:W-:Y:S01]  /*3c60*/  IMAD.WIDE.U32 R98, P3, R69, R70, R42 ;  /* 0x0000004645627225 */ /* 0x000fe2000786002a */
[----:B------:R-:W-:Y:S02]  /*3c70*/  IADD3 R44, P4, P6, R49, R112, R44 ;  /* 0x00000070312c7210 */ /* 0x000fe40007e9e02c */
[----:B------:R-:W-:Y:S01]  /*3c80*/  IADD3 R91, P5, PT, R129, R96, RZ ;  /* 0x00000060815b7210 */ /* 0x000fe20007fbe0ff */
[----:B------:R-:W-:Y:S01]  /*3c90*/  IMAD.X R49, RZ, RZ, RZ, P3 ;  /* 0x000000ffff317224 */ /* 0x000fe200018e06ff */
[----:B------:R-:W-:Y:S01]  /*3ca0*/  IADD3.X R113, PT, PT, RZ, R113, RZ, P4, P6 ;  /* 0x00000071ff717210 */ /* 0x000fe200027ec4ff */
[----:B------:R-:W-:Y:S01]  /*3cb0*/  IMAD.WIDE.U32 R42, R70, R68, RZ ;  /* 0x00000044462a7225 */ /* 0x000fe200078e00ff */
[----:B------:R-:W-:-:S02]  /*3cc0*/  ISETP.GE.U32.AND P4, PT, R123, R94, PT ;  /* 0x0000005e7b00720c */ /* 0x000fc40003f86070 */
[----:B------:R-:W-:Y:S01]  /*3cd0*/  ISETP.GE.U32.AND P3, PT, R46, R123, PT ;  /* 0x0000007b2e00720c */ /* 0x000fe20003f66070 */
[----:B------:R-:W-:Y:S01]  /*3ce0*/  IMAD.MOV.U32 R48, RZ, RZ, R99 ;  /* 0x000000ffff307224 */ /* 0x000fe200078e0063 */
[----:B------:R-:W-:Y:S01]  /*3cf0*/  ISETP.GE.U32.AND P0, PT, R91, R96, PT ;  /* 0x000000605b00720c */ /* 0x000fe20003f06070 */
[----:B------:R-:W-:Y:S01]  /*3d00*/  IMAD.X R96, R121, 0x1, R102, P5 ;  /* 0x0000000179607824 */ /* 0x000fe200028e0666 */
[----:B------:R-:W-:Y:S01]  /*3d10*/  ISETP.GE.U32.AND.EX P4, PT, R119, R45, PT, P4 ;  /* 0x0000002d7700720c */ /* 0x000fe20003f86140 */
[----:B------:R-:W-:Y:S01]  /*3d20*/  IMAD.WIDE.U32 R102, R118, R80, RZ ;  /* 0x0000005076667225 */ /* 0x000fe200078e00ff */
[----:B------:R-:W-:Y:S02]  /*3d30*/  ISETP.GE.U32.AND.EX P3, PT, R106, R119, PT, P3 ;  /* 0x000000776a00720c */ /* 0x000fe40003f66130 */
[----:B------:R-:W-:Y:S02]  /*3d40*/  IADD3 R98, P5, PT, R43, R98, RZ ;  /* 0x000000622b627210 */ /* 0x000fe40007fbe0ff */
[----:B------:R-:W-:Y:S01]  /*3d50*/  SEL R94, RZ, 0x1, P4 ;  /* 0x00000001ff5e7807 */ /* 0x000fe20002000000 */
[----:B------:R-:W-:Y:S01]  /*3d60*/  IMAD.WIDE.U32 R102, P2, R90, R81, R102 ;  /* 0x000000515a667225 */ /* 0x000fe20007840066 */
[----:B------:R-:W-:-:S02]  /*3d70*/  SEL R43, RZ, 0x1, P3 ;  /* 0x00000001ff2b7807 */ /* 0x000fc40001800000 */
[----:B------:R-:W-:Y:S01]  /*3d80*/  IADD3 R99, P4, PT, R91, R44, RZ ;  /* 0x0000002c5b637210 */ /* 0x000fe20007f9e0ff */
[----:B------:R-:W-:Y:S01]  /*3d90*/  IMAD.WIDE.U32 R90, R90, R80, RZ ;  /* 0x000000505a5a7225 */ /* 0x000fe200078e00ff */
[----:B------:R-:W-:Y:S02]  /*3da0*/  IADD3 R94, P3, P6, R43, R110, R94 ;  /* 0x0000006e2b5e7210 */ /* 0x000fe40007e7e05e */
[C---:B------:R-:W-:Y:S01]  /*3db0*/  ISETP.GE.U32.AND.EX P0, PT, R96.reuse, R121, PT, P0 ;  /* 0x000000796000720c */ /* 0x040fe20003f06100 */
[----:B------:R-:W-:Y:S01]  /*3dc0*/  IMAD.X R45, RZ, RZ, RZ, P2 ;  /* 0x000000ffff2d7224 */ /* 0x000fe200010e06ff */
[----:B------:R-:W-:Y:S01]  /*3dd0*/  ISETP.GE.U32.AND P2, PT, R99, R44, PT ;  /* 0x0000002c6300720c */ /* 0x000fe20003f46070 */
[----:B------:R-:W-:Y:S01]  /*3de0*/  IMAD.X R96, R96, 0x1, R113, P4 ;  /* 0x0000000160607824 */ /* 0x000fe200020e0671 */
[----:B------:R-:W-:Y:S01]  /*3df0*/  IADD3 R102, P4, PT, R91, R102, RZ ;  /* 0x000000665b667210 */ /* 0x000fe20007f9e0ff */
[----:B------:R-:W-:Y:S01]  /*3e00*/  IMAD.MOV.U32 R44, RZ, RZ, R103 ;  /* 0x000000ffff2c7224 */ /* 0x000fe200078e0067 */
[----:B------:R-:W-:Y:S01]  /*3e10*/  IADD3.X R111, PT, PT, RZ, R111, RZ, P3, P6 ;  /* 0x0000006fff6f7210 */ /* 0x000fe20001fec4ff */
[----:B------:R-:W-:Y:S01]  /*3e20*/  IMAD.WIDE.U32.X R48, R69, R71, R48, P5 ;  /* 0x0000004745307225 */ /* 0x000fe200028e0430 */
[----:B------:R-:W-:-:S02]  /*3e30*/  IADD3 R95, P3, PT, R95, R42, RZ ;  /* 0x0000002a5f5f7210 */ /* 0x000fc40007f7e0ff */
[----:B------:R-:W-:Y:S01]  /*3e40*/  ISETP.NE.U32.AND P5, PT, R39, RZ, PT ;  /* 0x000000ff2700720c */ /* 0x000fe20003fa5070 */
[----:B------:R-:W-:Y:S01]  /*3e50*/  IMAD.WIDE.U32.X R118, R118, R81, R44, P4 ;  /* 0x0000005176767225 */ /* 0x000fe200020e042c */
[----:B------:R-:W-:Y:S02]  /*3e60*/  IADD3 R45, P4, PT, R95, R116, RZ ;  /* 0x000000745f2d7210 */ /* 0x000fe40007f9e0ff */
[----:B------:R-:W-:Y:S01]  /*3e70*/  ISETP.GE.U32.AND.EX P2, PT, R96, R113, PT, P2 ;  /* 0x000000716000720c */ /* 0x000fe20003f46120 */
[----:B------:R-:W-:Y:S01]  /*3e80*/  IMAD.X R44, R98, 0x1, R47, P3 ;  /* 0x00000001622c7824 */ /* 0x000fe200018e062f */
[-C--:B------:R-:W-:Y:S02]  /*3e90*/  IADD3 R43, P6, PT, R45, R42.reuse, RZ ;  /* 0x0000002a2d2b7210 */ /* 0x080fe40007fde0ff */
[-C--:B------:R-:W-:Y:S01]  /*3ea0*/  ISETP.GE.U32.AND P3, PT, R95, R42.reuse, PT ;  /* 0x0000002a5f00720c */ /* 0x080fe20003f66070 */
[----:B------:R-:W-:Y:S01]  /*3eb0*/  IMAD.X R117, R44, 0x1, R117, P4 ;  /* 0x000000012c757824 */ /* 0x000fe200020e0675 */
[----:B------:R-:W-:-:S02]  /*3ec0*/  ISETP.GE.U32.AND P1, PT, R43, R42, PT ;  /* 0x0000002a2b00720c */ /* 0x000fc40003f26070 */
[----:B------:R-:W-:Y:S01]  /*3ed0*/  ISETP.GE.U32.AND P4, PT, R45, R95, PT ;  /* 0x0000005f2d00720c */ /* 0x000fe20003f86070 */
[----:B------:R-:W-:Y:S01]  /*3ee0*/  IMAD.X R42, R117, 0x1, R98, P6 ;  /* 0x00000001752a7824 */ /* 0x000fe200030e0662 */
[----:B------:R-:W-:Y:S02]  /*3ef0*/  ISETP.NE.AND.EX P6, PT, R41, RZ, PT, P5 ;  /* 0x000000ff2900720c */ /* 0x000fe40003fc5350 */
[----:B------:R-:W-:Y:S02]  /*3f00*/  ISETP.GE.U32.AND.EX P3, PT, R44, R98, PT, P3 ;  /* 0x000000622c00720c */ /* 0x000fe40003f66130 */
[----:B------:R-:W-:Y:S02]  /*3f10*/  ISETP.GE.U32.AND.EX P4, PT, R117, R44, PT, P4 ;  /* 0x0000002c7500720c */ /* 0x000fe40003f86140 */
[----:B------:R-:W-:Y:S02]  /*3f20*/  ISETP.GE.U32.AND.EX P1, PT, R42, R98, PT, P1 ;  /* 0x000000622a00720c */ /* 0x000fe40003f26110 */
[----:B------:R-:W-:-:S05]  /*3f30*/  IADD3 R44, P5, PT, R43, R94, RZ ;  /* 0x0000005e2b2c7210 */ /* 0x000fca0007fbe0ff */
[----:B------:R-:W-:Y:S08]  /*3f40*/  @!P6 BRA `(.L_x_277) ;  /* 0x000000000024e947 */ /* 0x000ff00003800000 */
        /* <DEDUP_REMOVED lines=9> */
.L_x_277:
[----:B------:R-:W-:Y:S01]  /*3fe0*/  IADD3 R45, P6, PT, R32, R90, RZ ;  /* 0x0000005a202d7210 */ /* 0x000fe20007fde0ff */
[----:B------:R-:W-:Y:S01]  /*3ff0*/  IMAD.X R41, R42, 0x1, R111, P5 ;  /* 0x000000012a297824 */ /* 0x000fe200028e066f */
[----:B------:R-:W-:Y:S02]  /*4000*/  SEL R39, RZ, 0x1, P3 ;  /* 0x00000001ff277807 */ /* 0x000fe40001800000 */
[----:B------:R-:W-:Y:S01]  /*4010*/  ISETP.GE.U32.AND P3, PT, R44, R43, PT ;  /* 0x0000002b2c00720c */ /* 0x000fe20003f66070 */
[----:B------:R-:W-:Y:S01]  /*4020*/  IMAD.X R43, R34, 0x1, R102, P6 ;  /* 0x00000001222b7824 */ /* 0x000fe200030e0666 */
[----:B------:R-:W-:Y:S02]  /*4030*/  IADD3 R95, P5, PT, R45, R38, RZ ;  /* 0x000000262d5f7210 */ /* 0x000fe40007fbe0ff */
[----:B------:R-:W-:Y:S02]  /*4040*/  SEL R47, RZ, 0x1, P4 ;  /* 0x00000001ff2f7807 */ /* 0x000fe40002000000 */
[----:B------:R-:W-:Y:S01]  /*4050*/  SEL R34, RZ, 0x1, P1 ;  /* 0x00000001ff227807 */ /* 0x000fe20000800000 */
[----:B------:R-:W-:Y:S01]  /*4060*/  IMAD.X R94, R43, 0x1, R108, P5 ;  /* 0x000000012b5e7824 */ /* 0x000fe200028e066c */
[----:B------:R-:W-:-:S02]  /*4070*/  ISETP.GE.U32.AND P4, PT, R45, R90, PT ;  /* 0x0000005a2d00720c */ /* 0x000fc40003f86070 */
[----:B------:R-:W-:Y:S02]  /*4080*/  ISETP.GE.U32.AND P1, PT, R95, R38, PT ;  /* 0x000000265f00720c */ /* 0x000fe40003f26070 */
[----:B------:R-:W-:Y:S02]  /*4090*/  ISETP.GE.U32.AND.EX P3, PT, R41, R42, PT, P3 ;  /* 0x0000002a2900720c */ /* 0x000fe40003f66130 */
[----:B------:R-:W-:Y:S02]  /*40a0*/  ISETP.GE.U32.AND.EX P4, PT, R43, R102, PT, P4 ;  /* 0x000000662b00720c */ /* 0x000fe40003f86140 */
[----:B------:R-:W-:Y:S02]  /*40b0*/  ISETP.GE.U32.AND.EX P1, PT, R94, R108, PT, P1 ;  /* 0x0000006c5e00720c */ /* 0x000fe40003f26110 */
[----:B------:R-:W-:Y:S02]  /*40c0*/  IADD3 R47, P5, P6, R47, R100, R39 ;  /* 0x000000642f2f7210 */ /* 0x000fe40007ebe027 */
[----:B------:R-:W-:-:S02]  /*40d0*/  SEL R45, RZ, 0x1, P3 ;  /* 0x00000001ff2d7807 */ /* 0x000fc40001800000 */
[----:B------:R-:W-:Y:S02]  /*40e0*/  SEL R38, RZ, 0x1, P4 ;  /* 0x00000001ff267807 */ /* 0x000fe40002000000 */
[----:B------:R-:W-:Y:S02]  /*40f0*/  SEL R43, RZ, 0x1, P1 ;  /* 0x00000001ff2b7807 */ /* 0x000fe40000800000 */
[----:B------:R-:W-:Y:S02]  /*4100*/  SEL R39, RZ, 0x1, P2 ;  /* 0x00000001ff277807 */ /* 0x000fe40001000000 */
[----:B------:R-:W-:Y:S02]  /*4110*/  IADD3.X R101, PT, PT, RZ, R101, RZ, P5, P6 ;  /* 0x00000065ff657210 */ /* 0x000fe40002fec4ff */
[----:B------:R-:W-:Y:S02]  /*4120*/  SEL R32, RZ, 0x1, P0 ;  /* 0x00000001ff207807 */ /* 0x000fe40000000000 */
[----:B------:R-:W-:-:S02]  /*4130*/  IADD3 R45, P2, P6, R45, R48, R34 ;  /* 0x000000302d2d7210 */ /* 0x000fc40007e5e022 */
[----:B------:R-:W-:Y:S01]  /*4140*/  IADD3 R34, P0, P1, R43, R118, R38 ;  /* 0x000000762b227210 */ /* 0x000fe2000791e026 */
[----:B------:R-:W-:Y:S01]  /*4150*/  IMAD.WIDE.U32 R42, R71, R70, RZ ;  /* 0x00000046472a7225 */ /* 0x000fe200078e00ff */
[----:B------:R-:W-:Y:S02]  /*4160*/  ISETP.GE.U32.AND P3, PT, R37, R74, PT ;  /* 0x0000004a2500720c */ /* 0x000fe40003f66070 */
[----:B------:R-:W-:Y:S02]  /*4170*/  IADD3.X R119, PT, PT, RZ, R119, RZ, P0, P1 ;  /* 0x00000077ff777210 */ /* 0x000fe400007e24ff */
[----:B------:R-:W-:Y:S02]  /*4180*/  ISETP.GE.U32.AND.EX P3, PT, R40, R75, PT, P3 ;  /* 0x0000004b2800720c */ /* 0x000fe40003f66130 */
[----:B------:R-:W-:Y:S02]  /*4190*/  ISETP.EQ.U32.AND P1, PT, R105, R76, PT ;  /* 0x0000004c6900720c */ /* 0x000fe40003f22070 */
[----:B------:R-:W-:Y:S01]  /*41a0*/  IADD3 R103, P5, P4, R39, R92, R32 ;  /* 0x0000005c27677210 */ /* 0x000fe20007cbe020 */
[----:B------:R-:W-:Y:S01]  /*41b0*/  IMAD.WIDE.U32 R38, R70, R70, RZ ;  /* 0x0000004646267225 */ /* 0x000fe200078e00ff */
[----:B------:R-:W-:-:S02]  /*41c0*/  IADD3.X R48, PT, PT, RZ, R49, RZ, P2, P6 ;  /* 0x00000031ff307210 */ /* 0x000fc400017ec4ff */
[----:B------:R-:W-:Y:S02]  /*41d0*/  ISETP.LT.U32.AND P2, PT, R105, R76, PT ;  /* 0x0000004c6900720c */ /* 0x000fe40003f41070 */
[----:B------:R-:W-:Y:S02]  /*41e0*/  ISETP.EQ.AND.EX P1, PT, R104, R77, !P3, P1 ;  /* 0x0000004d6800720c */ /* 0x000fe40005f22310 */
[----:B------:R-:W-:Y:S01]  /*41f0*/  IADD3 R49, P6, PT, R35, R34, RZ ;  /* 0x0000002223317210 */ /* 0x000fe20007fde0ff */
[----:B------:R-:W-:Y:S01]  /*4200*/  IMAD.WIDE.U32 R34, P0, R70, R71, R42 ;  /* 0x0000004746227225 */ /* 0x000fe2000780002a */
[----:B------:R-:W-:Y:S02]  /*4210*/  IADD3.X R107, PT, PT, RZ, R93, RZ, P5, P4 ;  /* 0x0000005dff6b7210 */ /* 0x000fe40002fe84ff */
[----:B------:R-:W-:Y:S01]  /*4220*/  ISETP.LT.U32.OR.EX P2, PT, R104, R77, P1, P2 ;  /* 0x0000004d6800720c */ /* 0x000fe20000f41520 */
[----:B------:R-:W-:Y:S01]  /*4230*/  IMAD.X R98, R36, 0x1, R119, P6 ;  /* 0x0000000124627824 */ /* 0x000fe200030e0677 */
[CC--:B------:R-:W-:Y:S01]  /*4240*/  ISETP.EQ.U32.AND P4, PT, R95.reuse, R78.reuse, PT ;  /* 0x0000004e5f00720c */ /* 0x0c0fe20003f82070 */
[----:B------:R-:W-:Y:S01]  /*4250*/  IMAD.X R93, RZ, RZ, RZ, P0 ;  /* 0x000000ffff5d7224 */ /* 0x000fe200000e06ff */
[----:B------:R-:W-:Y:S01]  /*4260*/  ISETP.LT.U32.AND P1, PT, R95, R78, PT ;  /* 0x0000004e5f00720c */ /* 0x000fe20003f21070 */
[----:B------:R-:W-:Y:S01]  /*4270*/  IMAD.MOV.U32 R92, RZ, RZ, R35 ;  /* 0x000000ffff5c7224 */ /* 0x000fe200078e0023 */
[----:B------:R-:W-:-:S02]  /*4280*/  ISETP.EQ.AND.EX P4, PT, R94, R79, P2, P4 ;  /* 0x0000004f5e00720c */ /* 0x000fc40001782340 */
[----:B------:R-:W-:Y:S02]  /*4290*/  ISETP.GE.U32.AND P0, PT, R49, R80, PT ;  /* 0x000000503100720c */ /* 0x000fe40003f06070 */
[----:B------:R-:W-:Y:S02]  /*42a0*/  IADD3 R34, P6, PT, R39, R34, RZ ;  /* 0x0000002227227210 */ /* 0x000fe40007fde0ff */
[-C--:B------:R-:W-:Y:S02]  /*42b0*/  IADD3 R32, P5, PT, R47, R38.reuse, RZ ;  /* 0x000000262f207210 */ /* 0x080fe40007fbe0ff */
[----:B------:R-:W-:Y:S01]  /*42c0*/  ISETP.LT.U32.OR.EX P1, PT, R94, R79, P4, P1 ;  /* 0x0000004f5e00720c */ /* 0x000fe20002721510 */
[----:B------:R-:W-:Y:S01]  /*42d0*/  IMAD.WIDE.U32.X R92, R71, R71, R92, P6 ;  /* 0x00000047475c7225 */ /* 0x000fe200030e045c */
[----:B------:R-:W-:Y:S02]  /*42e0*/  ISETP.GE.U32.AND.EX P0, PT, R98, R81, PT, P0 ;  /* 0x000000516200720c */ /* 0x000fe40003f06100 */
[----:B------:R-:W-:Y:S01]  /*42f0*/  IADD3 R45, P4, PT, R32, R45, RZ ;  /* 0x0000002d202d7210 */ /* 0x000fe20007f9e0ff */
[----:B------:R-:W-:Y:S01]  /*4300*/  IMAD.X R39, R34, 0x1, R101, P5 ;  /* 0x0000000122277824 */ /* 0x000fe200028e0665 */
[----:B------:R-:W-:-:S02]  /*4310*/  ISETP.GE.U32.AND P5, PT, R32, R38, PT ;  /* 0x000000262000720c */ /* 0x000fc40003fa6070 */
[----:B------:R-:W-:Y:S01]  /*4320*/  SEL R35, RZ, 0x1, !P1 ;  /* 0x00000001ff237807 */ /* 0x000fe20004800000 */
[----:B------:R-:W-:Y:S01]  /*4330*/  IMAD.X R90, R39, 0x1, R48, P4 ;  /* 0x00000001275a7824 */ /* 0x000fe200020e0630 */
[----:B------:R-:W-:Y:S02]  /*4340*/  ISETP.GE.U32.AND P4, PT, R45, R32, PT ;  /* 0x000000202d00720c */ /* 0x000fe40003f86070 */
[----:B------:R-:W-:Y:S02]  /*4350*/  ISETP.GE.U32.AND.EX P5, PT, R39, R34, PT, P5 ;  /* 0x000000222700720c */ /* 0x000fe40003fa6150 */
[----:B------:R-:W-:Y:S02]  /*4360*/  ISETP.GE.U32.AND.EX P4, PT, R90, R39, PT, P4 ;  /* 0x000000275a00720c */ /* 0x000fe40003f86140 */
[----:B------:R-:W-:Y:S02]  /*4370*/  SEL R43, RZ, 0x1, !P2 ;  /* 0x00000001ff2b7807 */ /* 0x000fe40005000000 */
[----:B------:R-:W-:-:S02]  /*4380*/  SEL R39, RZ, 0x1, P3 ;  /* 0x00000001ff277807 */ /* 0x000fc40001800000 */
[-C--:B------:R-:W-:Y:S02]  /*4390*/  IADD3 R35, P2, PT, R35, R80.reuse, RZ ;  /* 0x0000005023237210 */ /* 0x080fe40007f5e0ff */
[----:B------:R-:W-:Y:S02]  /*43a0*/  @P0 ISETP.NE.U32.AND P3, PT, R49, R80, PT ;  /* 0x000000503100020c */ /* 0x000fe40003f65070 */
[----:B------:R-:W-:Y:S01]  /*43b0*/  PLOP3.LUT P6, PT, PT, PT, PT, 0x8, 0x80 ;  /* 0x000000000080781c */ /* 0x000fe20003fce170 */
[----:B------:R-:W-:Y:S01]  /*43c0*/  IMAD.X R42, RZ, RZ, R81, P2 ;  /* 0x000000ffff2a7224 */ /* 0x000fe200010e0651 */
[----:B------:R-:W-:Y:S02]  /*43d0*/  SEL R32, RZ, 0x1, P5 ;  /* 0x00000001ff207807 */ /* 0x000fe40002800000 */
[----:B------:R-:W-:Y:S02]  /*43e0*/  SEL R91, RZ, 0x1, P4 ;  /* 0x00000001ff5b7807 */ /* 0x000fe40002000000 */
[----:B------:R-:W-:-:S02]  /*43f0*/  @P0 ISETP.NE.OR.EX P6, PT, R98, R81, !P1, P3 ;  /* 0x000000516200020c */ /* 0x000fc40004fc5730 */
[----:B------:R-:W-:Y:S02]  /*4400*/  IADD3 R36, P0, PT, R39, R76, RZ ;  /* 0x0000004c27247210 */ /* 0x000fe40007f1e0ff */
[----:B------:R-:W-:Y:S02]  /*4410*/  ISETP.NE.U32.AND P2, PT, R103, RZ, PT ;  /* 0x000000ff6700720c */ /* 0x000fe40003f45070 */
[----:B------:R-:W-:Y:S01]  /*4420*/  IADD3 R91, P1, P3, R91, R92, R32 ;  /* 0x0000005c5b5b7210 */ /* 0x000fe20007b3e020 */
[----:B------:R-:W-:Y:S01]  /*4430*/  IMAD.X R39, RZ, RZ, R77, P0 ;  /* 0x000000ffff277224 */ /* 0x000fe200000e064d */
[----:B------:R-:W-:Y:S02]  /*4440*/  IADD3 R34, P5, PT, R43, R78, RZ ;  /* 0x0000004e2b227210 */ /* 0x000fe40007fbe0ff */
[----:B------:R-:W-:Y:S02]  /*4450*/  SEL R36, R36, RZ, P6 ;  /* 0x000000ff24247207 */ /* 0x000fe40003000000 */
[----:B------:R-:W-:Y:S01]  /*4460*/  ISETP.NE.AND.EX P2, PT, R107, RZ, PT, P2 ;  /* 0x000000ff6b00720c */ /* 0x000fe20003f45320 */
[----:B------:R-:W-:Y:S01]  /*4470*/  IMAD.X R38, RZ, RZ, R79, P5 ;  /* 0x000000ffff267224 */ /* 0x000fe200028e064f */
[----:B------:R-:W-:-:S02]  /*4480*/  SEL R32, R35, RZ, P6 ;  /* 0x000000ff23207207 */ /* 0x000fc40003000000 */
[----:B------:R-:W-:Y:S02]  /*4490*/  IADD3.X R92, PT, PT, RZ, R93, RZ, P1, P3 ;  /* 0x0000005dff5c7210 */ /* 0x000fe40000fe64ff */
[----:B------:R-:W-:Y:S02]  /*44a0*/  IADD3 R35, P1, PT, -R36, R105, RZ ;  /* 0x0000006924237210 */ /* 0x000fe40007f3e1ff */
[----:B------:R-:W-:Y:S02]  /*44b0*/  SEL R36, R74, RZ, P6 ;  /* 0x000000ff4a247207 */ /* 0x000fe40003000000 */
[----:B------:R-:W-:Y:S02]  /*44c0*/  SEL R34, R34, RZ, P6 ;  /* 0x000000ff22227207 */ /* 0x000fe40003000000 */
[----:B------:R-:W-:Y:S02]  /*44d0*/  IADD3 R36, P5, PT, -R36, R37, RZ ;  /* 0x0000002524247210 */ /* 0x000fe40007fbe1ff */
[----:B------:R-:W-:-:S02]  /*44e0*/  IADD3 R32, P4, PT, -R32, R49, RZ ;  /* 0x0000003120207210 */ /* 0x000fc40007f9e1ff */
[----:B------:R-:W-:Y:S02]  /*44f0*/  IADD3 R34, P3, PT, -R34, R95, RZ ;  /* 0x0000005f22227210 */ /* 0x000fe40007f7e1ff */
[----:B------:R-:W-:Y:S02]  /*4500*/  SEL R37, R42, RZ, P6 ;  /* 0x000000ff2a257207 */ /* 0x000fe40003000000 */
[----:B------:R-:W-:Y:S02]  /*4510*/  SEL R38, R38, RZ, P6 ;  /* 0x000000ff26267207 */ /* 0x000fe40003000000 */
[----:B------:R-:W-:Y:S01]  /*4520*/  SEL R39, R39, RZ, P6 ;  /* 0x000000ff27277207 */ /* 0x000fe20003000000 */
[----:B------:R-:W-:Y:S01]  /*4530*/  IMAD.X R37, R98, 0x1, ~R37, P4 ;  /* 0x0000000162257824 */ /* 0x000fe200020e0e25 */
[----:B------:R-:W-:Y:S01]  /*4540*/  SEL R43, R75, RZ, P6 ;  /* 0x000000ff4b2b7207 */ /* 0x000fe20003000000 */
[----:B------:R-:W-:Y:S02]  /*4550*/  IMAD.X R38, R94, 0x1, ~R38, P3 ;  /* 0x000000015e267824 */ /* 0x000fe400018e0e26 */
[----:B------:R-:W-:-:S02]  /*4560*/  IMAD.X R39, R104, 0x1, ~R39, P1 ;  /* 0x0000000168277824 */ /* 0x000fc400008e0e27 */
        /* <DEDUP_REMOVED lines=27> */
.L_x_278:
        /* <DEDUP_REMOVED lines=11> */
[----:B------:R-:W-:Y:S01]  /*47d0*/  IMAD.X R113, RZ, RZ, RZ, P1 ;  /* 0x000000ffff717224 */ /* 0x000fe200008e06ff */
[----:B------:R-:W-:Y:S01]  /*47e0*/  IADD3 R48, P2, PT, R101, R48, RZ ;  /* 0x0000003065307210 */ /* 0x000fe20007f5e0ff */
[----:B------:R-:W-:Y:S02]  /*47f0*/  IMAD.MOV.U32 R112, RZ, RZ, R49 ;  /* 0x000000ffff707224 */ /* 0x000fe400078e0031 */
[----:B------:R-:W-:Y:S01]  /*4800*/  IMAD.WIDE.U32 R110, P1, R42, R77, R110 ;  /* 0x0000004d2a6e7225 */ /* 0x000fe2000782006e */
[----:B------:R-:W-:-:S03]  /*4810*/  LOP3.LUT R48, RZ, R48, RZ, 0x33, !PT ;  /* 0x00000030ff307212 */ /* 0x000fc600078e33ff */
[----:B------:R-:W-:Y:S01]  /*4820*/  IMAD.WIDE.U32 R104, R117, R78, RZ ;  /* 0x0000004e75687225 */ /* 0x000fe200078e00ff */
[----:B------:R-:W-:Y:S02]  /*4830*/  ISETP.GT.U32.AND.EX P0, PT, R115, R48, PT, P0 ;  /* 0x000000307300720c */ /* 0x000fe40003f04100 */
[----:B------:R-:W-:Y:S01]  /*4840*/  IADD3 R115, P5, PT, R97, R94, RZ ;  /* 0x0000005e61737210 */ /* 0x000fe20007fbe0ff */
[----:B------:R-:W-:Y:S01]  /*4850*/  IMAD.WIDE.U32 R48, R42, R78, RZ ;  /* 0x0000004e2a307225 */ /* 0x000fe200078e00ff */
[----:B------:R-:W-:Y:S02]  /*4860*/  SEL R43, RZ, 0x1, !P0 ;  /* 0x00000001ff2b7807 */ /* 0x000fe40004000000 */
[----:B------:R-:W-:Y:S01]  /*4870*/  IADD3 R108, P4, PT, R95, R110, RZ ;  /* 0x0000006e5f6c7210 */ /* 0x000fe20007f9e0ff */
[----:B------:R-:W-:Y:S01]  /*4880*/  IMAD.WIDE.U32.X R112, R117, R75, R112, P2 ;  /* 0x0000004b75707225 */ /* 0x000fe200010e0470 */
[----:B------:R-:W-:-:S03]  /*4890*/  ISETP.GE.U32.AND P2, PT, R115, R94, PT ;  /* 0x0000005e7300720c */ /* 0x000fc60003f46070 */
[----:B------:R-:W-:Y:S01]  /*48a0*/  IMAD.X R101, RZ, RZ, RZ, P1 ;  /* 0x000000ffff657224 */ /* 0x000fe200008e06ff */
[----:B------:R-:W-:Y:S01]  /*48b0*/  IADD3 R107, P1, PT, R99, R48, RZ ;  /* 0x00000030636b7210 */ /* 0x000fe20007f3e0ff */
[----:B------:R-:W-:Y:S01]  /*48c0*/  IMAD.WIDE.U32 R102, R117, R80, RZ ;  /* 0x0000005075667225 */ /* 0x000fe200078e00ff */
[----:B------:R-:W-:Y:S02]  /*48d0*/  IADD3 R112, P0, PT, R43, R112, RZ ;  /* 0x000000702b707210 */ /* 0x000fe40007f1e0ff */
[----:B------:R-:W-:Y:S01]  /*48e0*/  ISETP.GE.U32.AND P3, PT, R107, R48, PT ;  /* 0x000000306b00720c */ /* 0x000fe20003f66070 */
[----:B------:R-:W-:-:S04]  /*48f0*/  IMAD.WIDE.U32 R98, P6, R42, R79, R104 ;  /* 0x0000004f2a627225 */ /* 0x000fc800078c0068 */
[----:B------:R-:W-:Y:S02]  /*4900*/  IMAD.MOV.U32 R100, RZ, RZ, R111 ;  /* 0x000000ffff647224 */ /* 0x000fe400078e006f */
[----:B------:R-:W-:Y:S01]  /*4910*/  IMAD.X R47, RZ, RZ, RZ, P6 ;  /* 0x000000ffff2f7224 */ /* 0x000fe200030e06ff */
[----:B------:R-:W-:Y:S01]  /*4920*/  IADD3 R115, P6, PT, R115, R112, RZ ;  /* 0x0000007073737210 */ /* 0x000fe20007fde0ff */
[----:B------:R-:W-:Y:S02]  /*4930*/  IMAD.X R110, RZ, RZ, R113, P0 ;  /* 0x000000ffff6e7224 */ /* 0x000fe400000e0671 */
[----:B------:R-:W-:-:S04]  /*4940*/  IMAD.WIDE.U32 R102, P0, R42, R81, R102 ;  /* 0x000000512a667225 */ /* 0x000fc80007800066 */
[----:B------:R-:W-:Y:S02]  /*4950*/  IMAD.X R109, R108, 0x1, R109, P5 ;  /* 0x000000016c6d7824 */ /* 0x000fe400028e066d */
[----:B------:R-:W-:Y:S01]  /*4960*/  IMAD.WIDE.U32.X R94, R117, R77, R100, P4 ;  /* 0x0000004d755e7225 */ /* 0x000fe200020e0464 */
[----:B------:R-:W-:Y:S02]  /*4970*/  IADD3 R97, P4, PT, R49, R98, RZ ;  /* 0x0000006231617210 */ /* 0x000fe40007f9e0ff */
[----:B------:R-:W-:Y:S01]  /*4980*/  ISETP.GE.U32.AND.EX P2, PT, R109, R108, PT, P2 ;  /* 0x0000006c6d00720c */ /* 0x000fe20003f46120 */
[----:B------:R-:W-:-:S03]  /*4990*/  IMAD.WIDE.U32 R42, R42, R80, RZ ;  /* 0x000000502a2a7225 */ /* 0x000fc600078e00ff */
[----:B------:R-:W-:Y:S01]  /*49a0*/  SEL R100, RZ, 0x1, P2 ;  /* 0x00000001ff647807 */ /* 0x000fe20001000000 */
[----:B------:R-:W-:Y:S01]  /*49b0*/  IMAD.X R49, RZ, RZ, RZ, P0 ;  /* 0x000000ffff317224 */ /* 0x000fe200000e06ff */
[----:B------:R-:W-:Y:S01]  /*49c0*/  ISETP.GE.U32.AND P0, PT, R115, R112, PT ;  /* 0x000000707300720c */ /* 0x000fe20003f06070 */
[----:B------:R-:W-:Y:S01]  /*49d0*/  IMAD.X R119, R109, 0x1, R110, P6 ;  /* 0x000000016d777824 */ /* 0x000fe200030e066e */
[----:B------:R-:W-:Y:S01]  /*49e0*/  IADD3 R93, P5, PT, R46, R42, RZ ;  /* 0x0000002a2e5d7210 */ /* 0x000fe20007fbe0ff */
[----:B------:R-:W-:Y:S01]  /*49f0*/  IMAD.X R98, R97, 0x1, R96, P1 ;  /* 0x0000000161627824 */ /* 0x000fe200008e0660 */
[----:B------:R-:W-:Y:S01]  /*4a00*/  IADD3 R101, P6, PT, R43, R102, RZ ;  /* 0x000000662b657210 */ /* 0x000fe20007fde0ff */
[----:B------:R-:W-:Y:S01]  /*4a10*/  IMAD.MOV.U32 R46, RZ, RZ, R99 ;  /* 0x000000ffff2e7224 */ /* 0x000fe200078e0063 */
[C---:B------:R-:W-:Y:S01]  /*4a20*/  ISETP.GE.U32.AND.EX P0, PT, R119.reuse, R110, PT, P0 ;  /* 0x0000006e7700720c */ /* 0x040fe20003f06100 */
[----:B------:R-:W-:Y:S01]  /*4a30*/  IMAD R96, R119, R72, RZ ;  /* 0x0000004877607224 */ /* 0x000fe200078e02ff */
[----:B------:R-:W-:Y:S01]  /*4a40*/  ISETP.GE.U32.AND P1, PT, R93, R42, PT ;  /* 0x0000002a5d00720c */ /* 0x000fe20003f26070 */
[----:B------:R-:W-:Y:S01]  /*4a50*/  IMAD.WIDE.U32.X R42, R117, R79, R46, P4 ;  /* 0x0000004f752a7225 */ /* 0x000fe200020e042e */
[----:B------:R-:W-:-:S02]  /*4a60*/  ISETP.GE.U32.AND.EX P3, PT, R98, R97, PT, P3 ;  /* 0x000000616200720c */ /* 0x000fc40003f66130 */
[----:B------:R-:W-:Y:S01]  /*4a70*/  SEL R97, RZ, 0x1, P0 ;  /* 0x00000001ff617807 */ /* 0x000fe20000000000 */
[----:B------:R-:W-:Y:S01]  /*4a80*/  IMAD.WIDE.U32 R46, R115, R72, RZ ;  /* 0x00000048732e7225 */ /* 0x000fe200078e00ff */
[----:B------:R-:W-:Y:S02]  /*4a90*/  SEL R108, RZ, 0x1, P3 ;  /* 0x00000001ff6c7807 */ /* 0x000fe40001800000 */
[----:B------:R-:W-:Y:S01]  /*4aa0*/  IADD3 R100, P0, P2, R97, R94, R100 ;  /* 0x0000005e61647210 */ /* 0x000fe20007a1e064 */
[----:B------:R-:W-:Y:S02]  /*4ab0*/  IMAD R105, R115, R73, R96 ;  /* 0x0000004973697224 */ /* 0x000fe400078e0260 */
[----:B------:R-:W-:Y:S01]  /*4ac0*/  IMAD.MOV.U32 R48, RZ, RZ, R103 ;  /* 0x000000ffff307224 */ /* 0x000fe200078e0067 */
[----:B------:R-:W-:Y:S01]  /*4ad0*/  IADD3.X R103, PT, PT, RZ, R95, RZ, P0, P2 ;  /* 0x0000005fff677210 */ /* 0x000fe200007e44ff */
[----:B------:R-:W-:Y:S01]  /*4ae0*/  IMAD.IADD R105, R47, 0x1, R105 ;  /* 0x000000012f697824 */ /* 0x000fe200078e0269 */
[----:B------:R-:W-:Y:S01]  /*4af0*/  IADD3 R107, P4, PT, R107, R100, RZ ;  /* 0x000000646b6b7210 */ /* 0x000fe20007f9e0ff */
[----:B------:R-:W-:-:S03]  /*4b00*/  IMAD.WIDE.U32 R96, R46, R74, RZ ;  /* 0x0000004a2e607225 */ /* 0x000fc600078e00ff */
[----:B------:R-:W-:Y:S01]  /*4b10*/  ISETP.GE.U32.AND P0, PT, R107, R100, PT ;  /* 0x000000646b00720c */ /* 0x000fe20003f06070 */
[----:B------:R-:W-:Y:S01]  /*4b20*/  IMAD.WIDE.U32 R94, R105, R74, RZ ;  /* 0x0000004a695e7225 */ /* 0x000fe200078e00ff */
[----:B------:R-:W-:-:S03]  /*4b30*/  LOP3.LUT R47, RZ, R96, RZ, 0x33, !PT ;  /* 0x00000060ff2f7212 */ /* 0x000fc600078e33ff */
[----:B------:R-:W-:Y:S01]  /*4b40*/  IMAD.X R104, R106, 0x1, R101, P5 ;  /* 0x000000016a687824 */ /* 0x000fe200028e0665 */
[----:B------:R-:W-:Y:S01]  /*4b50*/  ISETP.GT.U32.AND P2, PT, R115, R47, PT ;  /* 0x0000002f7300720c */ /* 0x000fe20003f44070 */
[----:B------:R-:W-:Y:S02]  /*4b60*/  IMAD.X R110, R98, 0x1, R103, P4 ;  /* 0x00000001626e7824 */ /* 0x000fe400020e0667 */
[----:B------:R-:W-:Y:S01]  /*4b70*/  IMAD.WIDE.U32 R94, P4, R46, R75, R94 ;  /* 0x0000004b2e5e7225 */ /* 0x000fe2000788005e */
[----:B------:R-:W-:Y:S02]  /*4b80*/  ISETP.GE.U32.AND.EX P1, PT, R104, R101, PT, P1 ;  /* 0x000000656800720c */ /* 0x000fe40003f26110 */
[----:B------:R-:W-:Y:S01]  /*4b90*/  ISETP.GE.U32.AND.EX P0, PT, R110, R103, PT, P0 ;  /* 0x000000676e00720c */ /* 0x000fe20003f06100 */
[----:B------:R-:W-:Y:S01]  /*4ba0*/  IMAD.WIDE.U32 R100, R105, R76, RZ ;  /* 0x0000004c69647225 */ /* 0x000fe200078e00ff */
[----:B------:R-:W-:Y:S02]  /*4bb0*/  IADD3 R47, P5, PT, R97, R94, RZ ;  /* 0x0000005e612f7210 */ /* 0x000fe40007fbe0ff */
[----:B------:R-:W-:Y:S01]  /*4bc0*/  SEL R113, RZ, 0x1, P0 ;  /* 0x00000001ff717807 */ /* 0x000fe20000000000 */
[----:B------:R-:W-:Y:S01]  /*4bd0*/  IMAD.WIDE.U32 R98, R46, R76, RZ ;  /* 0x0000004c2e627225 */ /* 0x000fe200078e00ff */
[----:B------:R-:W-:-:S03]  /*4be0*/  LOP3.LUT R47, RZ, R47, RZ, 0x33, !PT ;  /* 0x0000002fff2f7212 */ /* 0x000fc600078e33ff */
[----:B------:R-:W-:Y:S01]  /*4bf0*/  IMAD.WIDE.U32.X R48, R117, R81, R48, P6 ;  /* 0x0000005175307225 */ /* 0x000fe200030e0430 */
[----:B------:R-:W-:Y:S02]  /*4c00*/  IADD3 R109, P3, PT, R107, R98, RZ ;  /* 0x000000626b6d7210 */ /* 0x000fe40007f7e0ff */
[----:B------:R-:W-:Y:S01]  /*4c10*/  ISETP.GT.U32.AND.EX P2, PT, R119, R47, PT, P2 ;  /* 0x0000002f7700720c */ /* 0x000fe20003f44120 */
[----:B------:R-:W-:-:S04]  /*4c20*/  IMAD.WIDE.U32 R100, P6, R46, R77, R100 ;  /* 0x0000004d2e647225 */ /* 0x000fc800078c0064 */
        /* <DEDUP_REMOVED lines=8> */
[----:B------:R-:W-:Y:S02]  /*4cb0*/  IMAD.MOV.U32 R96, RZ, RZ, R101 ;  /* 0x000000ffff607224 */ /* 0x000fe400078e0065 */
[----:B------:R-:W-:Y:S01]  /*4cc0*/  IMAD.WIDE.U32.X R102, R105, R75, R102, P5 ;  /* 0x0000004b69667225 */ /* 0x000fe200028e0466 */
[----:B------:R-:W-:-:S03]  /*4cd0*/  IADD3 R106, P5, P2, R113, R42, R108 ;  /* 0x0000002a716a7210 */ /* 0x000fc60007abe06c */
[----:B------:R-:W-:Y:S01]  /*4ce0*/  IMAD.WIDE.U32 R100, R46, R78, RZ ;  /* 0x0000004e2e647225 */ /* 0x000fe200078e00ff */
[----:B------:R-:W-:-:S03]  /*4cf0*/  IADD3.X R43, PT, PT, RZ, R43, RZ, P5, P2 ;  /* 0x0000002bff2b7210 */ /* 0x000fc60002fe44ff */
[----:B------:R-:W-:Y:S01]  /*4d00*/  IMAD.X R42, R111, 0x1, R110, P3 ;  /* 0x000000016f2a7824 */ /* 0x000fe200018e066e */
[----:B------:R-:W-:Y:S01]  /*4d10*/  IADD3 R47, P3, PT, R101, R98, RZ ;  /* 0x00000062652f7210 */ /* 0x000fe20007f7e0ff */
[----:B------:R-:W-:Y:S01]  /*4d20*/  IMAD.MOV.U32 R94, RZ, RZ, R99 ;  /* 0x000000ffff5e7224 */ /* 0x000fe200078e0063 */
[----:B------:R-:W-:Y:S01]  /*4d30*/  IADD3 R99, P5, PT, R93, R106, RZ ;  /* 0x0000006a5d637210 */ /* 0x000fe20007fbe0ff */
[----:B------:R-:W-:Y:S01]  /*4d40*/  IMAD.X R95, RZ, RZ, RZ, P6 ;  /* 0x000000ffff5f7224 */ /* 0x000fe200030e06ff */
[----:B------:R-:W-:Y:S02]  /*4d50*/  IADD3 R98, P6, PT, R107, R102, RZ ;  /* 0x000000666b627210 */ /* 0x000fe40007fde0ff */
[----:B------:R-:W-:Y:S01]  /*4d60*/  ISETP.GE.U32.AND.EX P4, PT, R42, R111, PT, P4 ;  /* 0x0000006f2a00720c */ /* 0x000fe20003f86140 */
[----:B------:R-:W-:Y:S01]  /*4d70*/  IMAD.X R104, R104, 0x1, R43, P5 ;  /* 0x0000000168687824 */ /* 0x000fe200028e062b */
[----:B------:R-:W-:Y:S01]  /*4d80*/  IADD3 R107, P2, PT, R109, R98, RZ ;  /* 0x000000626d6b7210 */ /* 0x000fe20007f5e0ff */
[----:B------:R-:W-:Y:S01]  /*4d90*/  IMAD.X R103, RZ, RZ, R103, P6 ;  /* 0x000000ffff677224 */ /* 0x000fe200030e0667 */
[----:B------:R-:W-:Y:S01]  /*4da0*/  ISETP.GE.U32.AND P5, PT, R99, R106, PT ;  /* 0x0000006a6300720c */ /* 0x000fe20003fa6070 */
[----:B------:R-:W-:Y:S01]  /*4db0*/  IMAD.WIDE.U32.X R94, R105, R79, R94, P3 ;  /* 0x0000004f695e7225 */ /* 0x000fe200018e045e */
[----:B------:R-:W-:-:S02]  /*4dc0*/  SEL R102, RZ, 0x1, P1 ;  /* 0x00000001ff667807 */ /* 0x000fc40000800000 */
[----:B------:R-:W-:Y:S01]  /*4dd0*/  ISETP.GE.U32.AND.EX P5, PT, R104, R43, PT, P5 ;  /* 0x0000002b6800720c */ /* 0x000fe20003fa6150 */
[----:B------:R-:W-:Y:S01]  /*4de0*/  IMAD.X R110, R42, 0x1, R103, P2 ;  /* 0x000000012a6e7824 */ /* 0x000fe200010e0667 */
[----:B------:R-:W-:Y:S01]  /*4df0*/  IADD3 R93, P6, PT, R99, R100, RZ ;  /* 0x00000064635d7210 */ /* 0x000fe20007fde0ff */
[C---:B------:R-:W-:Y:S01]  /*4e00*/  IMAD.WIDE.U32 R42, R107.reuse, R72, RZ ;  /* 0x000000486b2a7225 */ /* 0x040fe200078e00ff */
[----:B------:R-:W-:Y:S02]  /*4e10*/  ISETP.GE.U32.AND P1, PT, R107, R98, PT ;  /* 0x000000626b00720c */ /* 0x000fe40003f26070 */
[----:B------:R-:W-:Y:S01]  /*4e20*/  ISETP.GE.U32.AND P2, PT, R93, R100, PT ;  /* 0x000000645d00720c */ /* 0x000fe20003f46070 */
[----:B------:R-:W-:Y:S01]  /*4e30*/  IMAD.WIDE.U32.X R98, R105, R77, R96, P0 ;  /* 0x0000004d69627225 */ /* 0x000fe200000e0460 */
[----:B------:R-:W-:Y:S02]  /*4e40*/  ISETP.GE.U32.AND.EX P1, PT, R110, R103, PT, P1 ;  /* 0x000000676e00720c */ /* 0x000fe40003f26110 */
[----:B------:R-:W-:Y:S01]  /*4e50*/  SEL R103, RZ, 0x1, P5 ;  /* 0x00000001ff677807 */ /* 0x000fe20002800000 */
[----:B------:R-:W-:Y:S01]  /*4e60*/  IMAD.X R104, R47, 0x1, R104, P6 ;  /* 0x000000012f687824 */ /* 0x000fe200030e0668 */
[----:B------:R-:W-:Y:S01]  /*4e70*/  SEL R100, RZ, 0x1, P4 ;  /* 0x00000001ff647807 */ /* 0x000fe20002000000 */
[----:B------:R-:W-:Y:S01]  /*4e80*/  IMAD.WIDE.U32 R96, R42, R74, RZ ;  /* 0x0000004a2a607225 */ /* 0x000fe200078e00ff */
[----:B------:R-:W-:-:S02]  /*4e90*/  SEL R101, RZ, 0x1, P1 ;  /* 0x00000001ff657807 */ /* 0x000fc40000800000 */
[----:B------:R-:W-:Y:S01]  /*4ea0*/  ISETP.GE.U32.AND.EX P2, PT, R104, R47, PT, P2 ;  /* 0x0000002f6800720c */ /* 0x000fe20003f46120 */
[----:B------:R-:W-:Y:S01]  /*4eb0*/  IMAD R106, R110, R72, RZ ;  /* 0x000000486e6a7224 */ /* 0x000fe200078e02ff */
[----:B------:R-:W-:Y:S02]  /*4ec0*/  IADD3 R109, P0, P5, R103, R48, R102 ;  /* 0x00000030676d7210 */ /* 0x000fe40007d1e066 */
[----:B------:R-:W-:Y:S01]  /*4ed0*/  LOP3.LUT R47, RZ, R96, RZ, 0x33, !PT ;  /* 0x00000060ff2f7212 */ /* 0x000fe200078e33ff */
[----:B------:R-:W-:Y:S01]  /*4ee0*/  IMAD R103, R107, R73, R106 ;  /* 0x000000496b677224 */ /* 0x000fe200078e026a */
[----:B------:R-:W-:Y:S01]  /*4ef0*/  IADD3 R98, P1, P4, R101, R98, R100 ;  /* 0x0000006265627210 */ /* 0x000fe20007c3e064 */
[----:B------:R-:W-:Y:S01]  /*4f00*/  IMAD.WIDE.U32 R100, R105, R80, RZ ;  /* 0x0000005069647225 */ /* 0x000fe200078e00ff */
[----:B------:R-:W-:Y:S02]  /*4f10*/  IADD3.X R108, PT, PT, RZ, R49, RZ, P0, P5 ;  /* 0x00000031ff6c7210 */ /* 0x000fe400007ea4ff */
[----:B------:R-:W-:-:S02]  /*4f20*/  ISETP.GT.U32.AND P0, PT, R107, R47, PT ;  /* 0x0000002f6b00720c */ /* 0x000fc40003f04070 */
[----:B------:R-:W-:Y:S01]  /*4f30*/  IADD3.X R107, PT, PT, RZ, R99, RZ, P1, P4 ;  /* 0x00000063ff6b7210 */ /* 0x000fe20000fe84ff */
[C---:B------:R-:W-:Y:S01]  /*4f40*/  IMAD.WIDE.U32 R48, P5, R46.reuse, R81, R100 ;  /* 0x000000512e307225 */ /* 0x040fe200078a0064 */
[----:B------:R-:W-:Y:S02]  /*4f50*/  ISETP.NE.U32.AND P4, PT, R109, RZ, PT ;  /* 0x000000ff6d00720c */ /* 0x000fe40003f85070 */
[----:B------:R-:W-:Y:S01]  /*4f60*/  IADD3 R111, P6, PT, R93, R98, RZ ;  /* 0x000000625d6f7210 */ /* 0x000fe20007fde0ff */
[----:B------:R-:W-:Y:S01]  /*4f70*/  IMAD.WIDE.U32 R46, R46, R80, RZ ;  /* 0x000000502e2e7225 */ /* 0x000fe200078e00ff */
[----:B------:R-:W-:Y:S02]  /*4f80*/  ISETP.NE.AND.EX P4, PT, R108, RZ, PT, P4 ;  /* 0x000000ff6c00720c */ /* 0x000fe40003f85340 */
[----:B------:R-:W-:Y:S01]  /*4f90*/  ISETP.GE.U32.AND P1, PT, R111, R98, PT ;  /* 0x000000626f00720c */ /* 0x000fe20003f26070 */
[----:B------:R-:W-:Y:S01]  /*4fa0*/  IMAD.IADD R93, R43, 0x1, R103 ;  /* 0x000000012b5d7824 */ /* 0x000fe200078e0267 */
[----:B------:R-:W-:Y:S01]  /*4fb0*/  IADD3 R106, P3, PT, R47, R48, RZ ;  /* 0x000000302f6a7210 */ /* 0x000fe20007f7e0ff */
[----:B------:R-:W-:-:S02]  /*4fc0*/  IMAD.X R101, RZ, RZ, RZ, P5 ;  /* 0x000000ffff657224 */ /* 0x000fc400028e06ff */
        /* <DEDUP_REMOVED lines=22> */
.L_x_279:
[----:B------:R-:W-:Y:S01]  /*5130*/  IADD3 R47, P4, PT, R97, R98, RZ ;  /* 0x00000062612f7210 */ /* 0x000fe20007f9e0ff */
[----:B------:R-:W-:Y:S01]  /*5140*/  IMAD.WIDE.U32 R100, P6, R42, R77, R100 ;  /* 0x0000004d2a647225 */ /* 0x000fe200078c0064 */
[----:B------:R-:W-:Y:S02]  /*5150*/  ISETP.GE.U32.AND.EX P1, PT, R112, R107, PT, P1 ;  /* 0x0000006b7000720c */ /* 0x000fe40003f26110 */
[----:B------:R-:W-:Y:S01]  /*5160*/  LOP3.LUT R47, RZ, R47, RZ, 0x33, !PT ;  /* 0x0000002fff2f7212 */ /* 0x000fe200078e33ff */
[----:B------:R-:W-:Y:S01]  /*5170*/  IMAD.X R105, RZ, RZ, RZ, P5 ;  /* 0x000000ffff697224 */ /* 0x000fe200028e06ff */
[----:B------:R-:W-:Y:S01]  /*5180*/  IADD3 R43, P3, PT, R111, R102, RZ ;  /* 0x000000666f2b7210 */ /* 0x000fe20007f7e0ff */
[----:B------:R-:W-:Y:S01]  /*5190*/  IMAD.MOV.U32 R104, RZ, RZ, R99 ;  /* 0x000000ffff687224 */ /* 0x000fe200078e0063 */
[----:B------:R-:W-:Y:S01]  /*51a0*/  SEL R96, RZ, 0x1, P2 ;  /* 0x00000001ff607807 */ /* 0x000fe20001000000 */
[----:B------:R-:W-:Y:S01]  /*51b0*/  IMAD.X R97, RZ, RZ, RZ, P6 ;  /* 0x000000ffff617224 */ /* 0x000fe200030e06ff */
[----:B------:R-:W-:Y:S01]  /*51c0*/  SEL R107, RZ, 0x1, P1 ;  /* 0x00000001ff6b7807 */ /* 0x000fe20000800000 */
[----:B------:R-:W-:Y:S01]  /*51d0*/  IMAD.WIDE.U32.X R98, R93, R75, R104, P4 ;  /* 0x0000004b5d627225 */ /* 0x000fe200020e0468 */
[----:B------:R-:W-:-:S02]  /*51e0*/  ISETP.GT.U32.AND.EX P0, PT, R110, R47, PT, P0 ;  /* 0x0000002f6e00720c */ /* 0x000fc40003f04100 */
[----:B------:R-:W-:Y:S02]  /*51f0*/  ISETP.GE.U32.AND P2, PT, R43, R102, PT ;  /* 0x000000662b00720c */ /* 0x000fe40003f46070 */
[----:B------:R-:W-:Y:S02]  /*5200*/  IADD3 R102, P1, PT, R103, R100, RZ ;  /* 0x0000006467667210 */ /* 0x000fe40007f3e0ff */
[----:B------:R-:W-:Y:S02]  /*5210*/  SEL R47, RZ, 0x1, !P0 ;  /* 0x00000001ff2f7807 */ /* 0x000fe40004000000 */
[----:B------:R-:W-:Y:S01]  /*5220*/  IADD3 R94, P4, P6, R107, R94, R96 ;  /* 0x0000005e6b5e7210 */ /* 0x000fe20007e9e060 */
[----:B------:R-:W-:Y:S01]  /*5230*/  IMAD.MOV.U32 R96, RZ, RZ, R101 ;  /* 0x000000ffff607224 */ /* 0x000fe200078e0065 */
[----:B------:R-:W-:Y:S02]  /*5240*/  IADD3 R103, P0, PT, R44, R46, RZ ;  /* 0x0000002e2c677210 */ /* 0x000fe40007f1e0ff */
[----:B------:R-:W-:Y:S01]  /*5250*/  IADD3.X R100, PT, PT, RZ, R95, RZ, P4, P6 ;  /* 0x0000005fff647210 */ /* 0x000fe200027ec4ff */
[----:B------:R-:W-:Y:S01]  /*5260*/  IMAD.WIDE.U32.X R96, R93, R77, R96, P1 ;  /* 0x0000004d5d607225 */ /* 0x000fe200008e0460 */
[----:B------:R-:W-:-:S02]  /*5270*/  IADD3 R44, P5, PT, R47, R98, RZ ;  /* 0x000000622f2c7210 */ /* 0x000fc40007fbe0ff */
[----:B------:R-:W-:Y:S01]  /*5280*/  ISETP.GE.U32.AND P4, PT, R103, R46, PT ;  /* 0x0000002e6700720c */ /* 0x000fe20003f86070 */
[----:B------:R-:W-:Y:S01]  /*5290*/  IMAD.X R47, R41, 0x1, R106, P0 ;  /* 0x00000001292f7824 */ /* 0x000fe200000e066a */
[----:B------:R-:W-:Y:S01]  /*52a0*/  IADD3 R103, P6, PT, R103, R94, RZ ;  /* 0x0000005e67677210 */ /* 0x000fe20007fde0ff */
[----:B------:R-:W-:Y:S01]  /*52b0*/  IMAD.X R46, RZ, RZ, R99, P5 ;  /* 0x000000ffff2e7224 */ /* 0x000fe200028e0663 */
[----:B------:R-:W-:Y:S01]  /*52c0*/  IADD3 R107, P5, PT, R43, R44, RZ ;  /* 0x0000002c2b6b7210 */ /* 0x000fe20007fbe0ff */
        /* <DEDUP_REMOVED lines=8> */
[----:B------:R-:W-:Y:S02]  /*5350*/  SEL R44, RZ, 0x1, P4 ;  /* 0x00000001ff2c7807 */ /* 0x000fe40002000000 */
[----:B------:R-:W-:Y:S01]  /*5360*/  SEL R101, RZ, 0x1, P0 ;  /* 0x00000001ff657807 */ /* 0x000fe20000000000 */
[----:B------:R-:W-:Y:S01]  /*5370*/  IMAD.WIDE.U32 R98, P5, R42, R79, R98 ;  /* 0x0000004f2a627225 */ /* 0x000fe200078a0062 */
[----:B------:R-:W-:Y:S02]  /*5380*/  ISETP.GE.U32.AND.EX P2, PT, R41, R102, PT, P2 ;  /* 0x000000662900720c */ /* 0x000fe40003f46120 */
[----:B------:R-:W-:Y:S01]  /*5390*/  ISETP.GE.U32.AND.EX P3, PT, R104, R46, PT, P3 ;  /* 0x0000002e6800720c */ /* 0x000fe20003f66130 */
[----:B------:R-:W-:Y:S01]  /*53a0*/  IMAD.WIDE.U32 R46, R42, R78, RZ ;  /* 0x0000004e2a2e7225 */ /* 0x000fe200078e00ff */
[----:B------:R-:W-:Y:S02]  /*53b0*/  IADD3 R100, P0, P1, R101, R48, R44 ;  /* 0x0000003065647210 */ /* 0x000fe4000791e02c */
[----:B------:R-:W-:Y:S01]  /*53c0*/  SEL R43, RZ, 0x1, P2 ;  /* 0x00000001ff2b7807 */ /* 0x000fe20001000000 */
[----:B------:R-:W-:Y:S01]  /*53d0*/  IMAD.MOV.U32 R94, RZ, RZ, R99 ;  /* 0x000000ffff5e7224 */ /* 0x000fe200078e0063 */
[----:B------:R-:W-:Y:S01]  /*53e0*/  SEL R41, RZ, 0x1, P3 ;  /* 0x00000001ff297807 */ /* 0x000fe20001800000 */
[----:B------:R-:W-:Y:S01]  /*53f0*/  IMAD.X R95, RZ, RZ, RZ, P5 ;  /* 0x000000ffff5f7224 */ /* 0x000fe200028e06ff */
[----:B------:R-:W-:Y:S01]  /*5400*/  IADD3.X R99, PT, PT, RZ, R49, RZ, P0, P1 ;  /* 0x00000031ff637210 */ /* 0x000fe200007e24ff */
[----:B------:R-:W-:Y:S01]  /*5410*/  IMAD.WIDE.U32 R48, R93, R80, RZ ;  /* 0x000000505d307225 */ /* 0x000fe200078e00ff */
[----:B------:R-:W-:-:S02]  /*5420*/  IADD3 R96, P2, P3, R41, R96, R43 ;  /* 0x0000006029607210 */ /* 0x000fc40007b5e02b */
[----:B------:R-:W-:Y:S02]  /*5430*/  ISETP.NE.U32.AND P1, PT, R100, RZ, PT ;  /* 0x000000ff6400720c */ /* 0x000fe40003f25070 */
[----:B------:R-:W-:Y:S02]  /*5440*/  IADD3 R44, P4, PT, R47, R98, RZ ;  /* 0x000000622f2c7210 */ /* 0x000fe40007f9e0ff */
[----:B------:R-:W-:Y:S02]  /*5450*/  IADD3 R41, P5, PT, R103, R46, RZ ;  /* 0x0000002e67297210 */ /* 0x000fe40007fbe0ff */
[----:B------:R-:W-:Y:S01]  /*5460*/  IADD3.X R98, PT, PT, RZ, R97, RZ, P2, P3 ;  /* 0x00000061ff627210 */ /* 0x000fe200017e64ff */
[----:B------:R-:W-:Y:S01]  /*5470*/  IMAD.WIDE.U32.X R94, R93, R79, R94, P4 ;  /* 0x0000004f5d5e7225 */ /* 0x000fe200020e045e */
        /* <DEDUP_REMOVED lines=22> */
.L_x_280:
[----:B------:R-:W-:Y:S02]  /*55e0*/  IADD3 R44, P0, P1, R41, R94, R44 ;  /* 0x0000005e292c7210 */ /* 0x000fe4000791e02c */
[----:B------:R-:W-:Y:S02]  /*55f0*/  IADD3 R45, P5, PT, R45, R42, RZ ;  /* 0x0000002a2d2d7210 */ /* 0x000fe40007fbe0ff */
        /* <DEDUP_REMOVED lines=12> */
[----:B------:R-:W-:Y:S02]  /*56c0*/  ISETP.GE.U32.AND.EX P1, PT, R98, R95, PT, P1 ;  /* 0x0000005f6200720c */ /* 0x000fe40003f26110 */
        /* <DEDUP_REMOVED lines=28> */
[----:B------:R-:W-:Y:S01]  /*5890*/  SEL R95, RZ, 0x1, !P3 ;  /* 0x00000001ff5f7807 */ /* 0x000fe20005800000 */
[----:B------:R-:W-:Y:S01]  /*58a0*/  IMAD.WIDE.U32 R44, R83, R41, RZ ;  /* 0x00000029532c7225 */ /* 0x000fe200078e00ff */
[----:B------:R-:W-:-:S03]  /*58b0*/  IADD3 R42, P5, PT, -R42, R97, RZ ;  /* 0x000000612a2a7210 */ /* 0x000fc60007fbe1ff */
[----:B------:R-:W-:Y:S01]  /*58c0*/  IMAD.X R43, R104, 0x1, ~R43, P0 ;  /* 0x00000001682b7824 */ /* 0x000fe200000e0e2b */
[----:B------:R-:W-:Y:S01]  /*58d0*/  IADD3 R47, P0, PT, R47, R78, RZ ;  /* 0x0000004e2f2f7210 */ /* 0x000fe20007f1e0ff */
[----:B------:R-:W-:-:S04]  /*58e0*/  IMAD.WIDE.U32 R48, R82, R41, RZ ;  /* 0x0000002952307225 */ /* 0x000fc800078e00ff */
[----:B------:R-:W-:Y:S01]  /*58f0*/  IMAD.WIDE.U32 R90, P1, R43, R82, R44 ;  /* 0x000000522b5a7225 */ /* 0x000fe2000782002c */
[----:B------:R-:W-:Y:S02]  /*5900*/  SEL R45, R46, RZ, P4 ;  /* 0x000000ff2e2d7207 */ /* 0x000fe40002000000 */
[----:B------:R-:W-:Y:S01]  /*5910*/  SEL R44, R47, RZ, P4 ;  /* 0x000000ff2f2c7207 */ /* 0x000fe20002000000 */
[----:B------:R-:W-:Y:S01]  /*5920*/  IMAD.X R94, RZ, RZ, R79, P0 ;  /* 0x000000ffff5e7224 */ /* 0x000fe200000e064f */
[----:B------:R-:W-:Y:S01]  /*5930*/  IADD3 RZ, P3, PT, R49, R90, RZ ;  /* 0x0000005a31ff7210 */ /* 0x000fe20007f7e0ff */
[----:B------:R-:W-:Y:S01]  /*5940*/  IMAD.X R45, R102, 0x1, ~R45, P5 ;  /* 0x00000001662d7824 */ /* 0x000fe200028e0e2d */
[----:B------:R-:W-:Y:S01]  /*5950*/  IADD3 R44, P2, PT, -R44, R99, RZ ;  /* 0x000000632c2c7210 */ /* 0x000fe20007f5e1ff */
[----:B------:R-:W-:Y:S01]  /*5960*/  IMAD.X R47, RZ, RZ, RZ, P1 ;  /* 0x000000ffff2f7224 */ /* 0x000fe200008e06ff */
[----:B------:R-:W-:Y:S01]  /*5970*/  IADD3 R95, P1, PT, R95, R80, RZ ;  /* 0x000000505f5f7210 */ /* 0x000fe20007f3e0ff */
[----:B------:R-:W-:Y:S01]  /*5980*/  IMAD.MOV.U32 R46, RZ, RZ, R91 ;  /* 0x000000ffff2e7224 */ /* 0x000fe200078e005b */
[----:B------:R-:W-:Y:S01]  /*5990*/  SEL R94, R94, RZ, P4 ;  /* 0x000000ff5e5e7207 */ /* 0x000fe20002000000 */
[----:B------:R-:W-:Y:S01]  /*59a0*/  IMAD R96, R45, R82, RZ ;  /* 0x000000522d607224 */ /* 0x000fe200078e02ff */
[----:B------:R-:W-:Y:S01]  /*59b0*/  SEL R95, R95, RZ, P4 ;  /* 0x000000ff5f5f7207 */ /* 0x000fe20002000000 */
[----:B------:R-:W-:-:S04]  /*59c0*/  IMAD.WIDE.U32 R92, R83, R42, RZ ;  /* 0x0000002a535c7225 */ /* 0x000fc800078e00ff */
[----:B------:R-:W-:-:S04]  /*59d0*/  IMAD.WIDE.U32 R90, R42, R82, RZ ;  /* 0x000000522a5a7225 */ /* 0x000fc800078e00ff */
[----:B------:R-:W-:Y:S01]  /*59e0*/  IMAD.WIDE.U32.X R48, R43, R83, R46, P3 ;  /* 0x000000532b307225 */ /* 0x000fe200018e042e */
[----:B------:R-:W-:-:S03]  /*59f0*/  IADD3 R46, P3, PT, -R95, R101, RZ ;  /* 0x000000655f2e7210 */ /* 0x000fc60007f7e1ff */
[----:B------:R-:W-:Y:S02]  /*5a00*/  IMAD R99, R42, R83, R96 ;  /* 0x000000532a637224 */ /* 0x000fe400078e0260 */
[----:B------:R-:W-:Y:S01]  /*5a10*/  IMAD.X R47, R98, 0x1, ~R94, P2 ;  /* 0x00000001622f7824 */ /* 0x000fe200010e0e5e */
[----:B------:R-:W-:Y:S01]  /*5a20*/  IADD3 R107, P2, PT, R48, R90, RZ ;  /* 0x0000005a306b7210 */ /* 0x000fe20007f5e0ff */
[----:B------:R-:W-:-:S04]  /*5a30*/  IMAD.WIDE.U32 R96, P0, R45, R82, R92 ;  /* 0x000000522d607225 */ /* 0x000fc8000780005c */
[----:B------:R-:W-:-:S04]  /*5a40*/  IMAD.WIDE.U32 R94, R82, R42, RZ ;  /* 0x0000002a525e7225 */ /* 0x000fc800078e00ff */
[----:B------:R-:W-:Y:S02]  /*5a50*/  IMAD.IADD R91, R91, 0x1, R99 ;  /* 0x000000015b5b7824 */ /* 0x000fe400078e0263 */
[----:B------:R-:W-:Y:S01]  /*5a60*/  IMAD.X R102, RZ, RZ, R81, P1 ;  /* 0x000000ffff667224 */ /* 0x000fe200008e0651 */
[----:B------:R-:W-:Y:S01]  /*5a70*/  IADD3 RZ, P1, PT, R95, R96, RZ ;  /* 0x000000605fff7210 */ /* 0x000fe20007f3e0ff */
[----:B------:R-:W-:Y:S01]  /*5a80*/  IMAD.X R93, RZ, RZ, RZ, P0 ;  /* 0x000000ffff5d7224 */ /* 0x000fe200000e06ff */
[----:B------:R-:W-:Y:S01]  /*5a90*/  ISETP.GE.U32.AND P0, PT, R107, R90, PT ;  /* 0x0000005a6b00720c */ /* 0x000fe20003f06070 */
[----:B------:R-:W-:Y:S01]  /*5aa0*/  IMAD.X R104, R91, 0x1, R49, P2 ;  /* 0x000000015b687824 */ /* 0x000fe200010e0631 */
[----:B------:R-:W-:Y:S01]  /*5ab0*/  SEL R102, R102, RZ, P4 ;  /* 0x000000ff66667207 */ /* 0x000fe20002000000 */
[----:B------:R-:W-:Y:S02]  /*5ac0*/  IMAD R98, R47, R82, RZ ;  /* 0x000000522f627224 */ /* 0x000fe400078e02ff */
[----:B------:R-:W-:Y:S01]  /*5ad0*/  IMAD.WIDE.U32 R100, R85, R41, RZ ;  /* 0x0000002955647225 */ /* 0x000fe200078e00ff */
[----:B------:R-:W-:-:S03]  /*5ae0*/  ISETP.GE.U32.AND.EX P0, PT, R104, R91, PT, P0 ;  /* 0x0000005b6800720c */ /* 0x000fc60003f06100 */
[----:B------:R-:W-:Y:S01]  /*5af0*/  IMAD.MOV.U32 R92, RZ, RZ, R97 ;  /* 0x000000ffff5c7224 */ /* 0x000fe200078e0061 */
[----:B------:R-:W-:Y:S01]  /*5b00*/  SEL R119, RZ, 0x1, P0 ;  /* 0x00000001ff777807 */ /* 0x000fe20000000000 */
[----:B------:R-:W-:-:S04]  /*5b10*/  IMAD.WIDE.U32 R94, R83, R44, RZ ;  /* 0x0000002c535e7225 */ /* 0x000fc800078e00ff */
[C---:B------:R-:W-:Y:S02]  /*5b20*/  IMAD R117, R44.reuse, R83, R98 ;  /* 0x000000532c757224 */ /* 0x040fe400078e0262 */
[----:B------:R-:W-:-:S04]  /*5b30*/  IMAD.WIDE.U32 R48, R44, R82, RZ ;  /* 0x000000522c307225 */ /* 0x000fc800078e00ff */
[----:B------:R-:W-:-:S04]  /*5b40*/  IMAD.WIDE.U32.X R98, R45, R83, R92, P1 ;  /* 0x000000532d627225 */ /* 0x000fc800008e045c */
[----:B------:R-:W-:Y:S01]  /*5b50*/  IMAD.WIDE.U32 R96, R84, R41, RZ ;  /* 0x0000002954607225 */ /* 0x000fe200078e00ff */
[----:B------:R-:W-:-:S03]  /*5b60*/  IADD3 R119, P0, P4, R48, R98, R119 ;  /* 0x0000006230777210 */ /* 0x000fc60007c1e077 */
[----:B------:R-:W-:-:S04]  /*5b70*/  IMAD.WIDE.U32 R92, P1, R43, R84, R100 ;  /* 0x000000542b5c7225 */ /* 0x000fc80007820064 */
[----:B------:R-:W-:-:S04]  /*5b80*/  IMAD.WIDE.U32 R90, R82, R44, RZ ;  /* 0x0000002c525a7225 */ /* 0x000fc800078e00ff */
[----:B------:R-:W-:-:S04]  /*5b90*/  IMAD.WIDE.U32 R94, P2, R47, R82, R94 ;  /* 0x000000522f5e7225 */ /* 0x000fc8000784005e */
[----:B------:R-:W-:Y:S01]  /*5ba0*/  IMAD.IADD R117, R49, 0x1, R117 ;  /* 0x0000000131757824 */ /* 0x000fe200078e0275 */
[----:B------:R-:W-:Y:S01]  /*5bb0*/  IADD3 RZ, P5, PT, R91, R94, RZ ;  /* 0x0000005e5bff7210 */ /* 0x000fe20007fbe0ff */
[----:B------:R-:W-:Y:S01]  /*5bc0*/  IMAD.X R49, R106, 0x1, ~R102, P3 ;  /* 0x000000016a317824 */ /* 0x000fe200018e0e66 */
[----:B------:R-:W-:Y:S01]  /*5bd0*/  IADD3 RZ, P3, PT, R97, R92, RZ ;  /* 0x0000005c61ff7210 */ /* 0x000fe20007f7e0ff */
[----:B------:R-:W-:Y:S01]  /*5be0*/  IMAD R92, R43, R84, RZ ;  /* 0x000000542b5c7224 */ /* 0x000fe200078e02ff */
[----:B------:R-:W-:Y:S01]  /*5bf0*/  IADD3.X R118, PT, PT, R117, R99, RZ, P0, P4 ;  /* 0x0000006375767210 */ /* 0x000fe200007e84ff */
[----:B------:R-:W-:-:S04]  /*5c00*/  IMAD.WIDE.U32 R114, R85, R42, RZ ;  /* 0x0000002a55727225 */ /* 0x000fc800078e00ff */
[----:B------:R-:W-:-:S04]  /*5c10*/  IMAD.WIDE.U32 R90, R41, R84, RZ ;  /* 0x00000054295a7225 */ /* 0x000fc800078e00ff */
[----:B------:R-:W-:Y:S01]  /*5c20*/  IMAD R105, R41, R85, R92 ;  /* 0x0000005529697224 */ /* 0x000fe200078e025c */
[----:B------:R-:W-:Y:S01]  /*5c30*/  IADD3 R116, P4, PT, R107, R90, RZ ;  /* 0x0000005a6b747210 */ /* 0x000fe20007f9e0ff */
[----:B------:R-:W-:-:S04]  /*5c40*/  IMAD.WIDE.U32 R102, R84, R42, RZ ;  /* 0x0000002a54667225 */ /* 0x000fc800078e00ff */
[----:B------:R-:W-:-:S04]  /*5c50*/  IMAD.WIDE.U32 R114, P0, R45, R84, R114 ;  /* 0x000000542d727225 */ /* 0x000fc80007800072 */
[----:B------:R-:W-:-:S04]  /*5c60*/  IMAD.WIDE.U32 R96, R85, R44, RZ ;  /* 0x0000002c55607225 */ /* 0x000fc800078e00ff */
[----:B------:R-:W-:Y:S02]  /*5c70*/  IMAD.IADD R105, R91, 0x1, R105 ;  /* 0x000000015b697824 */ /* 0x000fe400078e0269 */
[----:B------:R-:W-:Y:S02]  /*5c80*/  IMAD.MOV.U32 R98, RZ, RZ, R95 ;  /* 0x000000ffff627224 */ /* 0x000fe400078e005f */
[----:B------:R-:W-:-:S04]  /*5c90*/  IMAD.WIDE.U32 R94, R83, R46, RZ ;  /* 0x0000002e535e7225 */ /* 0x000fc800078e00ff */
[----:B------:R-:W-:Y:S01]  /*5ca0*/  IMAD.X R99, RZ, RZ, RZ, P2 ;  /* 0x000000ffff637224 */ /* 0x000fe200010e06ff */
[----:B------:R-:W-:Y:S01]  /*5cb0*/  IADD3 RZ, P2, PT, R103, R114, RZ ;  /* 0x0000007267ff7210 */ /* 0x000fe20007f5e0ff */
[----:B------:R-:W-:Y:S01]  /*5cc0*/  IMAD.X R114, R105, 0x1, R104, P4 ;  /* 0x0000000169727824 */ /* 0x000fe200020e0668 */
[----:B------:R-:W-:Y:S01]  /*5cd0*/  ISETP.GE.U32.AND P4, PT, R116, R90, PT ;  /* 0x0000005a7400720c */ /* 0x000fe20003f86070 */
[----:B------:R-:W-:-:S03]  /*5ce0*/  IMAD.WIDE.U32 R100, R84, R44, RZ ;  /* 0x0000002c54647225 */ /* 0x000fc600078e00ff */
[----:B------:R-:W-:Y:S01]  /*5cf0*/  ISETP.GE.U32.AND.EX P4, PT, R114, R105, PT, P4 ;  /* 0x000000697200720c */ /* 0x000fe20003f86140 */
[----:B------:R-:W-:-:S04]  /*5d00*/  IMAD.WIDE.U32 R96, P6, R47, R84, R96 ;  /* 0x000000542f607225 */ /* 0x000fc800078c0060 */
[----:B------:R-:W-:-:S04]  /*5d10*/  IMAD.WIDE.U32 R102, R85, R46, RZ ;  /* 0x0000002e55667225 */ /* 0x000fc800078e00ff */
[----:B------:R-:W-:Y:S01]  /*5d20*/  IMAD.X R91, RZ, RZ, RZ, P1 ;  /* 0x000000ffff5b7224 */ /* 0x000fe200008e06ff */
[----:B------:R-:W-:Y:S01]  /*5d30*/  IADD3 RZ, P1, PT, R101, R96, RZ ;  /* 0x0000006065ff7210 */ /* 0x000fe20007f3e0ff */
[----:B------:R-:W-:Y:S01]  /*5d40*/  IMAD.MOV.U32 R90, RZ, RZ, R93 ;  /* 0x000000ffff5a7224 */ /* 0x000fe200078e005d */
[----:B------:R-:W-:Y:S01]  /*5d50*/  SEL R96, RZ, 0x1, P4 ;  /* 0x00000001ff607807 */ /* 0x000fe20002000000 */
[----:B------:R-:W-:-:S04]  /*5d60*/  IMAD.WIDE.U32.X R98, R47, R83, R98, P5 ;  /* 0x000000532f627225 */ /* 0x000fc800028e0462 */
[----:B------:R-:W-:-:S04]  /*5d70*/  IMAD.WIDE.U32 R92, R82, R46, RZ ;  /* 0x0000002e525c7225 */ /* 0x000fc800078e00ff */
[----:B------:R-:W-:-:S04]  /*5d80*/  IMAD.WIDE.U32 R94, P5, R49, R82, R94 ;  /* 0x00000052315e7225 */ /* 0x000fc800078a005e */
[----:B------:R-:W-:-:S04]  /*5d90*/  IMAD.WIDE.U32 R106, R87, R41, RZ ;  /* 0x00000029576a7225 */ /* 0x000fc800078e00ff */
[----:B------:R-:W-:-:S04]  /*5da0*/  IMAD.WIDE.U32.X R90, R43, R85, R90, P3 ;  /* 0x000000552b5a7225 */ /* 0x000fc800018e045a */
[----:B------:R-:W-:-:S04]  /*5db0*/  IMAD.WIDE.U32 R100, R84, R46, RZ ;  /* 0x0000002e54647225 */ /* 0x000fc800078e00ff */
[----:B------:R-:W-:-:S04]  /*5dc0*/  IMAD.WIDE.U32 R102, P3, R49, R84, R102 ;  /* 0x0000005431667225 */ /* 0x000fc80007860066 */
[----:B------:R-:W-:Y:S01]  /*5dd0*/  IMAD.X R109, RZ, RZ, RZ, P6 ;  /* 0x000000ffff6d7224 */ /* 0x000fe200030e06ff */
[----:B------:R-:W-:Y:S01]  /*5de0*/  IADD3 RZ, P6, PT, R93, R94, RZ ;  /* 0x0000005e5dff7210 */ /* 0x000fe20007fde0ff */
[----:B------:R-:W-:-:S04]  /*5df0*/  IMAD.WIDE.U32 R112, R87, R42, RZ ;  /* 0x0000002a57707225 */ /* 0x000fc800078e00ff */
[----:B------:R-:W-:Y:S02]  /*5e00*/  IMAD.X R105, RZ, RZ, RZ, P0 ;  /* 0x000000ffff697224 */ /* 0x000fe400000e06ff */
[----:B------:R-:W-:Y:S01]  /*5e10*/  IMAD.X R93, RZ, RZ, RZ, P5 ;  /* 0x000000ffff5d7224 */ /* 0x000fe200028e06ff */
[----:B------:R-:W-:Y:S01]  /*5e20*/  IADD3 RZ, P5, PT, R101, R102, RZ ;  /* 0x0000006665ff7210 */ /* 0x000fe20007fbe0ff */
[----:B------:R-:W-:Y:S02]  /*5e30*/  IMAD.MOV.U32 R92, RZ, RZ, R95 ;  /* 0x000000ffff5c7224 */ /* 0x000fe400078e005f */
[----:B------:R-:W-:-:S04]  /*5e40*/  IMAD.WIDE.U32 R110, R86, R41, RZ ;  /* 0x00000029566e7225 */ /* 0x000fc800078e00ff */
[----:B------:R-:W-:-:S04]  /*5e50*/  IMAD.WIDE.U32 R106, P0, R43, R86, R106 ;  /* 0x000000562b6a7225 */ /* 0x000fc8000780006a */
[----:B------:R-:W-:Y:S01]  /*5e60*/  IMAD R101, R45, R84, RZ ;  /* 0x000000542d657224 */ /* 0x000fe200078e02ff */
[----:B------:R-:W-:Y:S01]  /*5e70*/  IADD3 RZ, P4, PT, R111, R106, RZ ;  /* 0x0000006a6fff7210 */ /* 0x000fe20007f9e0ff */
[----:B------:R-:W-:-:S04]  /*5e80*/  IMAD.WIDE.U32.X R92, R49, R83, R92, P6 ;  /* 0x00000053315c7225 */ /* 0x000fc800030e045c */
[----:B------:R-:W-:-:S04]  /*5e90*/  IMAD.WIDE.U32 R94, R86, R42, RZ ;  /* 0x0000002a565e7225 */ /* 0x000fc800078e00ff */
[----:B------:R-:W-:-:S04]  /*5ea0*/  IMAD.WIDE.U32 R112, P6, R45, R86, R112 ;  /* 0x000000562d707225 */ /* 0x000fc800078c0070 */
[----:B------:R-:W-:-:S04]  /*5eb0*/  IMAD.WIDE.U32 R110, R42, R84, RZ ;  /* 0x000000542a6e7225 */ /* 0x000fc800078e00ff */
[-C--:B------:R-:W-:Y:S02]  /*5ec0*/  IMAD R100, R49, R82.reuse, RZ ;  /* 0x0000005231647224 */ /* 0x080fe400078e02ff */
[----:B------:R-:W-:Y:S02]  /*5ed0*/  IMAD R94, R43, R82, RZ ;  /* 0x000000522b5e7224 */ /* 0x000fe400078e02ff */
[----:B------:R-:W-:Y:S02]  /*5ee0*/  IMAD R121, R42, R85, R101 ;  /* 0x000000552a797224 */ /* 0x000fe400078e0265 */
[----:B------:R-:W-:Y:S01]  /*5ef0*/  IMAD.X R101, RZ, RZ, RZ, P3 ;  /* 0x000000ffff657224 */ /* 0x000fe200018e06ff */
[----:B------:R-:W-:Y:S01]  /*5f00*/  IADD3 RZ, P3, PT, R95, R112, RZ ;  /* 0x000000705fff7210 */ /* 0x000fe20007f7e0ff */
[-C--:B------:R-:W-:Y:S02]  /*5f10*/  IMAD R125, R46, R83.reuse, R100 ;  /* 0x000000532e7d7224 */ /* 0x080fe400078e0264 */
[----:B------:R-:W-:-:S02]  /*5f20*/  IMAD R127, R41, R83, R94 ;  /* 0x00000053297f7224 */ /* 0x000fc400078e025e */
[----:B------:R-:W-:Y:S01]  /*5f30*/  IMAD.X R95, RZ, RZ, RZ, P0 ;  /* 0x000000ffff5f7224 */ /* 0x000fe200000e06ff */
[----:B------:R-:W-:Y:S01]  /*5f40*/  IADD3 R83, P0, PT, R119, R110, RZ ;  /* 0x0000006e77537210 */ /* 0x000fe20007f1e0ff */
[----:B------:R-:W-:Y:S02]  /*5f50*/  IMAD.IADD R111, R111, 0x1, R121 ;  /* 0x000000016f6f7824 */ /* 0x000fe400078e0279 */
[----:B------:R-:W-:Y:S02]  /*5f60*/  IMAD.MOV.U32 R108, RZ, RZ, R97 ;  /* 0x000000ffff6c7224 */ /* 0x000fe400078e0061 */
[----:B------:R-:W-:Y:S02]  /*5f70*/  IMAD.MOV.U32 R104, RZ, RZ, R115 ;  /* 0x000000ffff687224 */ /* 0x000fe400078e0073 */
[----:B------:R-:W-:Y:S02]  /*5f80*/  IMAD.X R97, RZ, RZ, RZ, P6 ;  /* 0x000000ffff617224 */ /* 0x000fe400030e06ff */
[----:B------:R-:W-:Y:S01]  /*5f90*/  IMAD.X R106, R111, 0x1, R118, P0 ;  /* 0x000000016f6a7824 */ /* 0x000fe200000e0676 */
[----:B------:R-:W-:Y:S01]  /*5fa0*/  IADD3 R115, P0, P6, R83, R90, R96 ;  /* 0x0000005a53737210 */ /* 0x000fe20007e1e060 */
[----:B------:R-:W-:-:S02]  /*5fb0*/  IMAD.MOV.U32 R100, RZ, RZ, R103 ;  /* 0x000000ffff647224 */ /* 0x000fc400078e0067 */
[----:B------:R-:W-:Y:S01]  /*5fc0*/  IMAD.WIDE.U32 R102, R41, R82, RZ ;  /* 0x0000005229667225 */ /* 0x000fe200078e00ff */
[----:B------:R-:W-:Y:S02]  /*5fd0*/  IADD3.X R121, PT, PT, R106, R91, RZ, P0, P6 ;  /* 0x0000005b6a797210 */ /* 0x000fe400007ec4ff */
[----:B------:R-:W-:Y:S01]  /*5fe0*/  ISETP.GE.U32.AND P0, PT, R119, R48, PT ;  /* 0x000000307700720c */ /* 0x000fe20003f06070 */
[----:B------:R-:W-:Y:S01]  /*5ff0*/  IMAD.WIDE.U32.X R104, R45, R85, R104, P2 ;  /* 0x000000552d687225 */ /* 0x000fe200010e0468 */
[----:B------:R-:W-:Y:S02]  /*6000*/  ISETP.GE.U32.AND P2, PT, R83, R110, PT ;  /* 0x0000006e5300720c */ /* 0x000fe40003f46070 */
[----:B------:R-:W-:Y:S01]  /*6010*/  ISETP.GE.U32.AND.EX P0, PT, R118, R117, PT, P0 ;  /* 0x000000757600720c */ /* 0x000fe20003f06100 */
[----:B------:R-:W-:Y:S01]  /*6020*/  IMAD.WIDE.U32 R90, R102, R72, RZ ;  /* 0x00000048665a7225 */ /* 0x000fe200078e00ff */
[----:B------:R-:W-:Y:S02]  /*6030*/  ISETP.GE.U32.AND.EX P2, PT, R106, R111, PT, P2 ;  /* 0x0000006f6a00720c */ /* 0x000fe40003f46120 */
[----:B------:R-:W-:Y:S01]  /*6040*/  SEL R123, RZ, 0x1, P0 ;  /* 0x00000001ff7b7807 */ /* 0x000fe20000000000 */
[----:B------:R-:W-:Y:S01]  /*6050*/  IMAD.WIDE.U32.X R108, R47, R85, R108, P1 ;  /* 0x000000552f6c7225 */ /* 0x000fe200008e046c */
[----:B------:R-:W-:-:S03]  /*6060*/  ISETP.GE.U32.AND P1, PT, R115, R83, PT ;  /* 0x000000537300720c */ /* 0x000fc60003f26070 */
[----:B------:R-:W-:Y:S01]  /*6070*/  IMAD.MOV.U32 R94, RZ, RZ, R107 ;  /* 0x000000ffff5e7224 */ /* 0x000fe200078e006b */
[----:B------:R-:W-:Y:S01]  /*6080*/  ISETP.GE.U32.AND.EX P1, PT, R121, R106, PT, P1 ;  /* 0x0000006a7900720c */ /* 0x000fe20003f26110 */
[----:B------:R-:W-:-:S04]  /*6090*/  IMAD.WIDE.U32 R110, R46, R82, RZ ;  /* 0x000000522e6e7225 */ /* 0x000fc800078e00ff */
[-C--:B------:R-:W-:Y:S02]  /*60a0*/  IMAD R48, R47, R84.reuse, RZ ;  /* 0x000000542f307224 */ /* 0x080fe400078e02ff */
[----:B------:R-:W-:Y:S02]  /*60b0*/  IMAD R107, R49, R84, RZ ;  /* 0x00000054316b7224 */ /* 0x000fe400078e02ff */
[----:B------:R-:W-:-:S04]  /*60c0*/  IMAD.WIDE.U32 R82, R90, R74, RZ ;  /* 0x0000004a5a527225 */ /* 0x000fc800078e00ff */
[----:B------:R-:W-:Y:S02]  /*60d0*/  IMAD R118, R43, R86, RZ ;  /* 0x000000562b767224 */ /* 0x000fe400078e02ff */
[-C--:B------:R-:W-:Y:S01]  /*60e0*/  IMAD R129, R44, R85.reuse, R48 ;  /* 0x000000552c817224 */ /* 0x080fe200078e0230 */
[----:B------:R-:W-:Y:S01]  /*60f0*/  SEL R48, RZ, 0x1, P2 ;  /* 0x00000001ff307807 */ /* 0x000fe20001000000 */
[-C--:B------:R-:W-:Y:S02]  /*6100*/  IMAD R131, R46, R85.reuse, R107 ;  /* 0x000000552e837224 */ /* 0x080fe400078e026b */
[----:B------:R-:W-:Y:S01]  /*6110*/  IMAD.WIDE.U32.X R100, R49, R85, R100, P5 ;  /* 0x0000005531647225 */ /* 0x000fe200028e0464 */
[----:B------:R-:W-:Y:S02]  /*6120*/  LOP3.LUT R85, RZ, R82, RZ, 0x33, !PT ;  /* 0x00000052ff557212 */ /* 0x000fe400078e33ff */
[----:B------:R-:W-:Y:S01]  /*6130*/  IADD3 R123, P5, P6, R110, R98, R123 ;  /* 0x000000626e7b7210 */ /* 0x000fe20007ebe07b */
[----:B------:R-:W-:Y:S01]  /*6140*/  IMAD.IADD R125, R111, 0x1, R125 ;  /* 0x000000016f7d7824 */ /* 0x000fe200078e027d */
[----:B------:R-:W-:Y:S01]  /*6150*/  SEL R111, RZ, 0x1, P1 ;  /* 0x00000001ff6f7807 */ /* 0x000fe20000800000 */
[----:B------:R-:W-:Y:S01]  /*6160*/  IMAD.WIDE.U32 R106, R41, R86, RZ ;  /* 0x00000056296a7225 */ /* 0x000fe200078e00ff */
[----:B------:R-:W-:-:S02]  /*6170*/  ISETP.GT.U32.AND P0, PT, R102, R85, PT ;  /* 0x000000556600720c */ /* 0x000fc40003f04070 */
[----:B------:R-:W-:Y:S01]  /*6180*/  IADD3.X R112, PT, PT, R125, R99, RZ, P5, P6 ;  /* 0x000000637d707210 */ /* 0x000fe20002fec4ff */
[----:B------:R-:W-:Y:S01]  /*6190*/  IMAD.MOV.U32 R96, RZ, RZ, R113 ;  /* 0x000000ffff607224 */ /* 0x000fe200078e0071 */
[----:B------:R-:W-:Y:S01]  /*61a0*/  IADD3 R85, P2, P6, R111, R104, R48 ;  /* 0x000000686f557210 */ /* 0x000fe20007e5e030 */
[----:B------:R-:W-:Y:S01]  /*61b0*/  IMAD R113, R41, R87, R118 ;  /* 0x0000005729717224 */ /* 0x000fe200078e0276 */
[----:B------:R-:W-:Y:S01]  /*61c0*/  IADD3 R119, P5, PT, R115, R106, RZ ;  /* 0x0000006a73777210 */ /* 0x000fe20007fbe0ff */
[----:B------:R-:W-:-:S03]  /*61d0*/  IMAD.WIDE.U32 R98, R44, R84, RZ ;  /* 0x000000542c627225 */ /* 0x000fc600078e00ff */
[----:B------:R-:W-:Y:S01]  /*61e0*/  ISETP.GE.U32.AND P1, PT, R119, R106, PT ;  /* 0x0000006a7700720c */ /* 0x000fe20003f26070 */
[----:B------:R-:W-:Y:S01]  /*61f0*/  IMAD.IADD R48, R107, 0x1, R113 ;  /* 0x000000016b307824 */ /* 0x000fe200078e0271 */
[----:B------:R-:W-:Y:S01]  /*6200*/  IADD3.X R113, PT, PT, RZ, R105, RZ, P2, P6 ;  /* 0x00000069ff717210 */ /* 0x000fe200017ec4ff */
[----:B------:R-:W-:Y:S01]  /*6210*/  IMAD.IADD R111, R103, 0x1, R127 ;  /* 0x00000001676f7824 */ /* 0x000fe200078e027f */
[C---:B------:R-:W-:Y:S01]  /*6220*/  ISETP.GE.U32.AND P2, PT, R123.reuse, R110, PT ;  /* 0x0000006e7b00720c */ /* 0x040fe20003f46070 */
[----:B------:R-:W-:Y:S01]  /*6230*/  IMAD.X R117, R48, 0x1, R121, P5 ;  /* 0x0000000130757824 */ /* 0x000fe200028e0679 */
[----:B------:R-:W-:Y:S01]  /*6240*/  IADD3 R82, P5, PT, R123, R98, RZ ;  /* 0x000000627b527210 */ /* 0x000fe20007fbe0ff */
[----:B------:R-:W-:Y:S01]  /*6250*/  IMAD.IADD R103, R99, 0x1, R129 ;  /* 0x0000000163677824 */ /* 0x000fe200078e0281 */
[----:B------:R-:W-:Y:S01]  /*6260*/  ISETP.GE.U32.AND.EX P2, PT, R112, R125, PT, P2 ;  /* 0x0000007d7000720c */ /* 0x000fe20003f46120 */
[----:B------:R-:W-:Y:S01]  /*6270*/  IMAD R104, R111, R72, RZ ;  /* 0x000000486f687224 */ /* 0x000fe200078e02ff */
[----:B------:R-:W-:Y:S01]  /*6280*/  ISETP.GE.U32.AND.EX P1, PT, R117, R48, PT, P1 ;  /* 0x000000307500720c */ /* 0x000fe20003f26110 */
[----:B------:R-:W-:Y:S01]  /*6290*/  IMAD.X R48, R103, 0x1, R112, P5 ;  /* 0x0000000167307824 */ /* 0x000fe200028e0670 */
[----:B------:R-:W-:Y:S01]  /*62a0*/  IADD3 R107, P5, PT, R82, R85, RZ ;  /* 0x00000055526b7210 */ /* 0x000fe20007fbe0ff */
[----:B------:R-:W-:Y:S01]  /*62b0*/  IMAD R121, R102, R73, R104 ;  /* 0x0000004966797224 */ /* 0x000fe200078e0268 */
[----:B------:R-:W-:Y:S01]  /*62c0*/  SEL R115, RZ, 0x1, P2 ;  /* 0x00000001ff737807 */ /* 0x000fe20001000000 */
[----:B------:R-:W-:Y:S01]  /*62d0*/  IMAD R102, R45, R86, RZ ;  /* 0x000000562d667224 */ /* 0x000fe200078e02ff */
[----:B------:R-:W-:Y:S01]  /*62e0*/  ISETP.GE.U32.AND P2, PT, R82, R98, PT ;  /* 0x000000625200720c */ /* 0x000fe20003f46070 */
[----:B------:R-:W-:Y:S01]  /*62f0*/  IMAD.X R113, R48, 0x1, R113, P5 ;  /* 0x0000000130717824 */ /* 0x000fe200028e0671 */
[----:B------:R-:W-:Y:S01]  /*6300*/  ISETP.GE.U32.AND P5, PT, R107, R82, PT ;  /* 0x000000526b00720c */ /* 0x000fe20003fa6070 */
[----:B------:R-:W-:Y:S01]  /*6310*/  IMAD.WIDE.U32 R84, R46, R84, RZ ;  /* 0x000000542e547225 */ /* 0x000fe200078e00ff */
[----:B------:R-:W-:-:S02]  /*6320*/  ISETP.GE.U32.AND.EX P2, PT, R48, R103, PT, P2 ;  /* 0x000000673000720c */ /* 0x000fc40003f46120 */
[----:B------:R-:W-:Y:S01]  /*6330*/  ISETP.GE.U32.AND.EX P5, PT, R113, R48, PT, P5 ;  /* 0x000000307100720c */ /* 0x000fe20003fa6150 */
[----:B------:R-:W-:Y:S01]  /*6340*/  IMAD.WIDE.U32 R98, R42, R86, RZ ;  /* 0x000000562a627225 */ /* 0x000fe200078e00ff */
[----:B------:R-:W-:-:S03]  /*6350*/  SEL R48, RZ, 0x1, P2 ;  /* 0x00000001ff307807 */ /* 0x000fc60001000000 */
[-C--:B------:R-:W-:Y:S02]  /*6360*/  IMAD R123, R42, R87.reuse, R102 ;  /* 0x000000572a7b7224 */ /* 0x080fe400078e0266 */
[----:B------:R-:W-:Y:S01]  /*6370*/  IMAD.IADD R121, R91, 0x1, R121 ;  /* 0x000000015b797824 */ /* 0x000fe200078e0279 */
[----:B------:R-:W-:Y:S01]  /*6380*/  SEL R91, RZ, 0x1, P1 ;  /* 0x00000001ff5b7807 */ /* 0x000fe20000800000 */
[----:B------:R-:W-:Y:S01]  /*6390*/  IMAD.IADD R105, R85, 0x1, R131 ;  /* 0x0000000155697824 */ /* 0x000fe200078e0283 */
[----:B------:R-:W-:Y:S01]  /*63a0*/  IADD3 R85, P2, PT, R107, R98, RZ ;  /* 0x000000626b557210 */ /* 0x000fe20007f5e0ff */
[----:B------:R-:W-:Y:S01]  /*63b0*/  IMAD.IADD R82, R99, 0x1, R123 ;  /* 0x0000000163527824 */ /* 0x000fe200078e027b */
[----:B------:R-:W-:Y:S01]  /*63c0*/  IADD3 R104, P6, P1, R84, R92, R115 ;  /* 0x0000005c54687210 */ /* 0x000fe200079de073 */
[----:B------:R-:W-:Y:S01]  /*63d0*/  IMAD.WIDE.U32.X R94, R43, R87, R94, P4 ;  /* 0x000000572b5e7225 */ /* 0x000fe200020e045e */
[----:B------:R-:W-:Y:S02]  /*63e0*/  SEL R123, RZ, 0x1, P5 ;  /* 0x00000001ff7b7807 */ /* 0x000fe40002800000 */
        /* <DEDUP_REMOVED lines=14> */
[----:B------:R-:W-:Y:S01]  /*64d0*/  IADD3 R123, P3, PT, R104, R123, RZ ;  /* 0x0000007b687b7210 */ /* 0x000fe20007f7e0ff */
[----:B------:R-:W-:Y:S01]  /*64e0*/  IMAD.WIDE.U32 R108, R87, R46, RZ ;  /* 0x0000002e576c7225 */ /* 0x000fe200078e00ff */
[----:B------:R-:W-:-:S02]  /*64f0*/  ISETP.GE.U32.AND.EX P2, PT, R99, R82, PT, P2 ;  /* 0x000000526300720c */ /* 0x000fc40003f46120 */
[----:B------:R-:W-:Y:S01]  /*6500*/  ISETP.GE.U32.AND.EX P5, PT, R112, R99, PT, P5 ;  /* 0x000000637000720c */ /* 0x000fe20003fa6150 */
[----:B------:R-:W-:Y:S01]  /*6510*/  IMAD.X R125, R106, 0x1, R125, P3 ;  /* 0x000000016a7d7824 */ /* 0x000fe200018e067d */
[----:B------:R-:W-:Y:S01]  /*6520*/  LOP3.LUT R48, RZ, R48, RZ, 0x33, !PT ;  /* 0x00000030ff307212 */ /* 0x000fe200078e33ff */
[----:B------:R-:W-:Y:S01]  /*6530*/  IMAD.WIDE.U32 R98, R87, R44, RZ ;  /* 0x0000002c57627225 */ /* 0x000fe200078e00ff */
[----:B------:R-:W-:Y:S02]  /*6540*/  SEL R124, RZ, 0x1, P2 ;  /* 0x00000001ff7c7807 */ /* 0x000fe40001000000 */
[----:B------:R-:W-:Y:S01]  /*6550*/  SEL R83, RZ, 0x1, P5 ;  /* 0x00000001ff537807 */ /* 0x000fe20002800000 */
[----:B------:R-:W-:Y:S01]  /*6560*/  IMAD.WIDE.U32.X R92, R121, R75, R92, P4 ;  /* 0x0000004b795c7225 */ /* 0x000fe200020e045c */
[----:B------:R-:W-:Y:S02]  /*6570*/  ISETP.GE.U32.AND P1, PT, R104, R84, PT ;  /* 0x000000546800720c */ /* 0x000fe40003f26070 */
[----:B------:R-:W-:Y:S01]  /*6580*/  ISETP.GE.U32.AND P2, PT, R123, R104, PT ;  /* 0x000000687b00720c */ /* 0x000fe20003f46070 */
[----:B------:R-:W-:Y:S01]  /*6590*/  IMAD.WIDE.U32 R84, R86, R46, RZ ;  /* 0x0000002e56547225 */ /* 0x000fe200078e00ff */
[----:B------:R-:W-:-:S02]  /*65a0*/  ISETP.GT.U32.AND.EX P0, PT, R111, R48, PT, P0 ;  /* 0x000000306f00720c */ /* 0x000fc40003f04100 */
[----:B------:R-:W-:Y:S01]  /*65b0*/  IADD3 R124, P5, P3, R83, R96, R124 ;  /* 0x00000060537c7210 */ /* 0x000fe20007bbe07c */
[----:B------:R-:W-:Y:S01]  /*65c0*/  IMAD.WIDE.U32 R82, R86, R44, RZ ;  /* 0x0000002c56527225 */ /* 0x000fe200078e00ff */
[----:B------:R-:W-:Y:S02]  /*65d0*/  ISETP.GE.U32.AND.EX P1, PT, R106, R105, PT, P1 ;  /* 0x000000696a00720c */ /* 0x000fe40003f26110 */
[----:B------:R-:W-:Y:S01]  /*65e0*/  ISETP.GE.U32.AND.EX P2, PT, R125, R106, PT, P2 ;  /* 0x0000006a7d00720c */ /* 0x000fe20003f46120 */
[----:B------:R-:W-:Y:S01]  /*65f0*/  IMAD.WIDE.U32 R104, R88, R42, RZ ;  /* 0x0000002a58687225 */ /* 0x000fe200078e00ff */
[----:B------:R-:W-:Y:S02]  /*6600*/  SEL R95, RZ, 0x1, !P0 ;  /* 0x00000001ff5f7807 */ /* 0x000fe40004000000 */
[----:B------:R-:W-:Y:S01]  /*6610*/  IADD3.X R122, PT, PT, RZ, R97, RZ, P5, P3 ;  /* 0x00000061ff7a7210 */ /* 0x000fe20002fe64ff */
[----:B------:R-:W-:Y:S01]  /*6620*/  IMAD.WIDE.U32 R98, P0, R47, R86, R98 ;  /* 0x000000562f627225 */ /* 0x000fe20007800062 */
[----:B------:R-:W-:-:S02]  /*6630*/  SEL R82, RZ, 0x1, P1 ;  /* 0x00000001ff527807 */ /* 0x000fc40000800000 */
[----:B------:R-:W-:Y:S01]  /*6640*/  SEL R97, RZ, 0x1, P2 ;  /* 0x00000001ff617807 */ /* 0x000fe20001000000 */
[----:B------:R-:W-:Y:S01]  /*6650*/  IMAD.WIDE.U32 R108, P1, R49, R86, R108 ;  /* 0x00000056316c7225 */ /* 0x000fe2000782006c */
[----:B------:R-:W-:Y:S02]  /*6660*/  IADD3 R102, P5, PT, R95, R92, RZ ;  /* 0x0000005c5f667210 */ /* 0x000fe40007fbe0ff */
[----:B------:R-:W-:Y:S01]  /*6670*/  IADD3 R82, P2, P4, R97, R100, R82 ;  /* 0x0000006461527210 */ /* 0x000fe20007c5e052 */
[----:B------:R-:W-:Y:S01]  /*6680*/  IMAD.WIDE.U32 R94, R121, R76, RZ ;  /* 0x0000004c795e7225 */ /* 0x000fe200078e00ff */
[----:B------:R-:W-:Y:S02]  /*6690*/  IADD3 RZ, P3, PT, R83, R98, RZ ;  /* 0x0000006253ff7210 */ /* 0x000fe40007f7e0ff */
[----:B------:R-:W-:Y:S01]  /*66a0*/  IADD3 RZ, P6, PT, R85, R108, RZ ;  /* 0x0000006c55ff7210 */ /* 0x000fe20007fde0ff */
[----:B------:R-:W-:Y:S01]  /*66b0*/  IMAD.X R98, RZ, RZ, R93, P5 ;  /* 0x000000ffff627224 */ /* 0x000fe200028e065d */
[----:B------:R-:W-:Y:S01]  /*66c0*/  IADD3.X R83, PT, PT, RZ, R101, RZ, P2, P4 ;  /* 0x00000065ff537210 */ /* 0x000fe200017e84ff */
[----:B------:R-:W-:-:S04]  /*66d0*/  IMAD.WIDE.U32 R84, R90, R76, RZ ;  /* 0x0000004c5a547225 */ /* 0x000fc800078e00ff */
[----:B------:R-:W-:Y:S01]  /*66e0*/  IMAD.WIDE.U32 R92, P4, R90, R77, R94 ;  /* 0x0000004d5a5c7225 */ /* 0x000fe2000788005e */
[----:B------:R-:W-:-:S03]  /*66f0*/  IADD3 R95, P5, PT, R116, R84, RZ ;  /* 0x00000054745f7210 */ /* 0x000fc60007fbe0ff */
[----:B------:R-:W-:Y:S01]  /*6700*/  IMAD.X R115, RZ, RZ, RZ, P0 ;  /* 0x000000ffff737224 */ /* 0x000fe200000e06ff */
[----:B------:R-:W-:Y:S01]  /*6710*/  IADD3 R103, P0, PT, R85, R92, RZ ;  /* 0x0000005c55677210 */ /* 0x000fe20007f1e0ff */
[----:B------:R-:W-:-:S04]  /*6720*/  IMAD.WIDE.U32 R100, R89, R41, RZ ;  /* 0x0000002959647225 */ /* 0x000fc800078e00ff */
[----:B------:R-:W-:Y:S01]  /*6730*/  IMAD.X R85, RZ, RZ, RZ, P1 ;  /* 0x000000ffff557224 */ /* 0x000fe200008e06ff */
[----:B------:R-:W-:Y:S01]  /*6740*/  IADD3 R48, P1, PT, R95, R102, RZ ;  /* 0x000000665f307210 */ /* 0x000fe20007f3e0ff */
[----:B------:R-:W-:Y:S02]  /*6750*/  IMAD.X R114, R103, 0x1, R114, P5 ;  /* 0x0000000167727824 */ /* 0x000fe400028e0672 */
[----:B------:R-:W-:Y:S01]  /*6760*/  IMAD.X R107, RZ, RZ, RZ, P4 ;  /* 0x000000ffff6b7224 */ /* 0x000fe200020e06ff */
[----:B------:R-:W-:Y:S01]  /*6770*/  ISETP.GE.U32.AND P4, PT, R95, R84, PT ;  /* 0x000000545f00720c */ /* 0x000fe20003f86070 */
[----:B------:R-:W-:Y:S01]  /*6780*/  IMAD.WIDE.U32 R96, R88, R41, RZ ;  /* 0x0000002958607225 */ /* 0x000fe200078e00ff */
[----:B------:R-:W-:Y:S02]  /*6790*/  ISETP.GE.U32.AND P5, PT, R48, R102, PT ;  /* 0x000000663000720c */ /* 0x000fe40003fa6070 */
[----:B------:R-:W-:Y:S01]  /*67a0*/  ISETP.GE.U32.AND.EX P4, PT, R114, R103, PT, P4 ;  /* 0x000000677200720c */ /* 0x000fe20003f86140 */
[----:B------:R-:W-:-:S03]  /*67b0*/  IMAD.WIDE.U32 R100, P2, R43, R88, R100 ;  /* 0x000000582b647225 */ /* 0x000fc60007840064 */
[----:B------:R-:W-:Y:S01]  /*67c0*/  SEL R128, RZ, 0x1, P4 ;  /* 0x00000001ff807807 */ /* 0x000fe20002000000 */
        /* <DEDUP_REMOVED lines=8> */
[----:B------:R-:W-:-:S04]  /*6850*/  IMAD.WIDE.U32 R96, R89, R42, RZ ;  /* 0x0000002a59607225 */ /* 0x000fc800078e00ff */
[----:B------:R-:W-:-:S04]  /*6860*/  IMAD.WIDE.U32 R102, R41, R88, RZ ;  /* 0x0000005829667225 */ /* 0x000fc800078e00ff */
[----:B------:R-:W-:Y:S01]  /*6870*/  IMAD R113, R41, R89, R94 ;  /* 0x0000005929717224 */ /* 0x000fe200078e025e */
[----:B------:R-:W-:Y:S01]  /*6880*/  IADD3 R91, P4, PT, R91, R102, RZ ;  /* 0x000000665b5b7210 */ /* 0x000fe20007f9e0ff */
[----:B------:R-:W-:Y:S01]  /*6890*/  IMAD.IADD R118, R93, 0x1, R111 ;  /* 0x000000015d767824 */ /* 0x000fe200078e026f */
[----:B------:R-:W-:Y:S01]  /*68a0*/  SEL R93, RZ, 0x1, P5 ;  /* 0x00000001ff5d7807 */ /* 0x000fe20002800000 */
[----:B------:R-:W-:Y:S01]  /*68b0*/  IMAD.WIDE.U32.X R106, R121, R77, R106, P0 ;  /* 0x0000004d796a7225 */ /* 0x000fe200000e046a */
[----:B------:R-:W-:-:S03]  /*68c0*/  IADD3 R123, P5, PT, R123, R92, RZ ;  /* 0x0000005c7b7b7210 */ /* 0x000fc60007fbe0ff */
[----:B------:R-:W-:-:S04]  /*68d0*/  IMAD.WIDE.U32 R110, R121, R78, RZ ;  /* 0x0000004e796e7225 */ /* 0x000fc800078e00ff */
[----:B------:R-:W-:-:S04]  /*68e0*/  IMAD.WIDE.U32 R96, P0, R45, R88, R96 ;  /* 0x000000582d607225 */ /* 0x000fc80007800060 */
[----:B------:R-:W-:Y:S02]  /*68f0*/  IMAD.IADD R103, R103, 0x1, R113 ;  /* 0x0000000167677824 */ /* 0x000fe400078e0271 */
[----:B------:R-:W-:Y:S02]  /*6900*/  IMAD.X R125, R118, 0x1, R125, P5 ;  /* 0x00000001767d7824 */ /* 0x000fe400028e067d */
[----:B------:R-:W-:Y:S01]  /*6910*/  IMAD.X R94, R103, 0x1, R112, P4 ;  /* 0x00000001675e7824 */ /* 0x000fe200020e0670 */
[----:B------:R-:W-:Y:S01]  /*6920*/  IADD3 RZ, P4, PT, R105, R96, RZ ;  /* 0x0000006069ff7210 */ /* 0x000fe20007f9e0ff */
[----:B------:R-:W-:-:S04]  /*6930*/  IMAD.WIDE.U32 R110, P5, R90, R79, R110 ;  /* 0x0000004f5a6e7225 */ /* 0x000fc800078a006e */
[----:B------:R-:W-:Y:S01]  /*6940*/  IMAD.X R105, RZ, RZ, RZ, P2 ;  /* 0x000000ffff697224 */ /* 0x000fe200010e06ff */
[----:B------:R-:W-:Y:S01]  /*6950*/  ISETP.GE.U32.AND P2, PT, R91, R102, PT ;  /* 0x000000665b00720c */ /* 0x000fe20003f46070 */
[----:B------:R-:W-:Y:S02]  /*6960*/  IMAD.MOV.U32 R114, RZ, RZ, R99 ;  /* 0x000000ffff727224 */ /* 0x000fe400078e0063 */
[----:B------:R-:W-:Y:S01]  /*6970*/  IMAD.X R99, RZ, RZ, RZ, P5 ;  /* 0x000000ffff637224 */ /* 0x000fe200028e06ff */
[----:B------:R-:W-:Y:S01]  /*6980*/  IADD3 R124, P5, PT, R123, R124, RZ ;  /* 0x0000007c7b7c7210 */ /* 0x000fe20007fbe0ff */
[-C--:B------:R-:W-:Y:S01]  /*6990*/  IMAD R84, R45, R88.reuse, RZ ;  /* 0x000000582d547224 */ /* 0x080fe200078e02ff */
[----:B------:R-:W-:Y:S01]  /*69a0*/  ISETP.GE.U32.AND.EX P2, PT, R94, R103, PT, P2 ;  /* 0x000000675e00720c */ /* 0x000fe20003f46120 */
[----:B------:R-:W-:Y:S02]  /*69b0*/  IMAD.MOV.U32 R104, RZ, RZ, R101 ;  /* 0x000000ffff687224 */ /* 0x000fe400078e0065 */
[----:B------:R-:W-:Y:S01]  /*69c0*/  IMAD.WIDE.U32 R100, R42, R88, RZ ;  /* 0x000000582a647225 */ /* 0x000fe200078e00ff */
[----:B------:R-:W-:-:S03]  /*69d0*/  SEL R96, RZ, 0x1, P2 ;  /* 0x00000001ff607807 */ /* 0x000fc60001000000 */
[----:B------:R-:W-:Y:S02]  /*69e0*/  IMAD R113, R42, R89, R84 ;  /* 0x000000592a717224 */ /* 0x000fe400078e0254 */
[----:B------:R-:W-:Y:S01]  /*69f0*/  IMAD.X R122, R125, 0x1, R122, P5 ;  /* 0x000000017d7a7824 */ /* 0x000fe200028e067a */
[----:B------:R-:W-:Y:S01]  /*6a00*/  IADD3 R128, P2, P5, R93, R106, R128 ;  /* 0x0000006a5d807210 */ /* 0x000fe20007d5e080 */
[----:B------:R-:W-:-:S03]  /*6a10*/  IMAD.WIDE.U32 R102, R90, R78, RZ ;  /* 0x0000004e5a667225 */ /* 0x000fc600078e00ff */
[----:B------:R-:W-:Y:S01]  /*6a20*/  IADD3.X R130, PT, PT, RZ, R107, RZ, P2, P5 ;  /* 0x0000006bff827210 */ /* 0x000fe200017ea4ff */
[----:B------:R-:W-:Y:S01]  /*6a30*/  IMAD.MOV.U32 R84, RZ, RZ, R109 ;  /* 0x000000ffff547224 */ /* 0x000fe200078e006d */
[----:B------:R-:W-:Y:S01]  /*6a40*/  IADD3 R126, P2, PT, R103, R110, RZ ;  /* 0x0000006e677e7210 */ /* 0x000fe20007f5e0ff */
[----:B------:R-:W-:Y:S01]  /*6a50*/  IMAD.WIDE.U32.X R104, R43, R89, R104, P1 ;  /* 0x000000592b687225 */ /* 0x000fe200008e0468 */
[----:B------:R-:W-:-:S03]  /*6a60*/  IADD3 R127, P1, PT, R124, R100, RZ ;  /* 0x000000647c7f7210 */ /* 0x000fc60007f3e0ff */
[----:B------:R-:W-:Y:S02]  /*6a70*/  IMAD.IADD R120, R101, 0x1, R113 ;  /* 0x0000000165787824 */ /* 0x000fe400078e0271 */
[----:B------:R-:W-:Y:S01]  /*6a80*/  IMAD.WIDE.U32.X R84, R49, R87, R84, P6 ;  /* 0x0000005731547225 */ /* 0x000fe200030e0454 */
[----:B------:R-:W-:-:S03]  /*6a90*/  IADD3 R131, P6, PT, R119, R102, RZ ;  /* 0x0000006677837210 */ /* 0x000fc60007fde0ff */
[----:B------:R-:W-:Y:S01]  /*6aa0*/  IMAD.X R129, R120, 0x1, R122, P1 ;  /* 0x0000000178817824 */ /* 0x000fe200008e067a */
[----:B------:R-:W-:Y:S01]  /*6ab0*/  IADD3 R101, P1, P5, R127, R104, R96 ;  /* 0x000000687f657210 */ /* 0x000fe20007d3e060 */
[----:B------:R-:W-:Y:S02]  /*6ac0*/  IMAD.MOV.U32 R98, RZ, RZ, R111 ;  /* 0x000000ffff627224 */ /* 0x000fe400078e006f */
[----:B------:R-:W-:Y:S01]  /*6ad0*/  IMAD.X R96, R126, 0x1, R117, P6 ;  /* 0x000000017e607824 */ /* 0x000fe200030e0675 */
[----:B------:R-:W-:Y:S01]  /*6ae0*/  IADD3 R119, P6, PT, R131, R128, RZ ;  /* 0x0000008083777210 */ /* 0x000fe20007fde0ff */
[----:B------:R-:W-:Y:S01]  /*6af0*/  IMAD.WIDE.U32 R110, R89, R44, RZ ;  /* 0x0000002c596e7225 */ /* 0x000fe200078e00ff */
[----:B------:R-:W-:-:S03]  /*6b00*/  IADD3.X R116, PT, PT, R129, R105, RZ, P1, P5 ;  /* 0x0000006981747210 */ /* 0x000fc60000fea4ff */
[----:B------:R-:W-:-:S04]  /*6b10*/  IMAD.WIDE.U32 R104, R121, R80, RZ ;  /* 0x0000005079687225 */ /* 0x000fc800078e00ff */
[----:B------:R-:W-:Y:S01]  /*6b20*/  IMAD.X R117, R96, 0x1, R130, P6 ;  /* 0x0000000160757824 */ /* 0x000fe200030e0682 */
[----:B------:R-:W-:Y:S01]  /*6b30*/  ISETP.GE.U32.AND P6, PT, R131, R102, PT ;  /* 0x000000668300720c */ /* 0x000fe20003fc6070 */
[----:B------:R-:W-:-:S03]  /*6b40*/  IMAD.WIDE.U32 R106, R88, R44, RZ ;  /* 0x0000002c586a7225 */ /* 0x000fc600078e00ff */
[----:B------:R-:W-:Y:S01]  /*6b50*/  ISETP.GE.U32.AND.EX P6, PT, R96, R126, PT, P6 ;  /* 0x0000007e6000720c */ /* 0x000fe20003fc6160 */
[----:B------:R-:W-:-:S04]  /*6b60*/  IMAD.WIDE.U32 R110, P1, R47, R88, R110 ;  /* 0x000000582f6e7225 */ /* 0x000fc8000782006e */
[----:B------:R-:W-:Y:S01]  /*6b70*/  IMAD.X R103, RZ, RZ, RZ, P0 ;  /* 0x000000ffff677224 */ /* 0x000fe200000e06ff */
[----:B------:R-:W-:Y:S01]  /*6b80*/  ISETP.GE.U32.AND P0, PT, R119, R128, PT ;  /* 0x000000807700720c */ /* 0x000fe20003f06070 */
[----:B------:R-:W-:-:S03]  /*6b90*/  IMAD.WIDE.U32.X R114, R47, R87, R114, P3 ;  /* 0x000000572f727225 */ /* 0x000fc600018e0472 */
[----:B------:R-:W-:Y:S01]  /*6ba0*/  ISETP.GE.U32.AND.EX P0, PT, R117, R130, PT, P0 ;  /* 0x000000827500720c */ /* 0x000fe20003f06100 */
[----:B------:R-:W-:Y:S01]  /*6bb0*/  IMAD.WIDE.U32.X R98, R121, R79, R98, P2 ;  /* 0x0000004f79627225 */ /* 0x000fe200010e0462 */
[----:B------:R-:W-:-:S03]  /*6bc0*/  IADD3 RZ, P2, PT, R107, R110, RZ ;  /* 0x0000006e6bff7210 */ /* 0x000fc60007f5e0ff */
[----:B------:R-:W-:Y:S02]  /*6bd0*/  IMAD.MOV.U32 R102, RZ, RZ, R97 ;  /* 0x000000ffff667224 */ /* 0x000fe400078e0061 */
[----:B------:R-:W-:-:S04]  /*6be0*/  IMAD.WIDE.U32 R104, P3, R90, R81, R104 ;  /* 0x000000515a687225 */ /* 0x000fc80007860068 */
[----:B------:R-:W-:Y:S01]  /*6bf0*/  IMAD.WIDE.U32 R96, R90, R80, RZ ;  /* 0x000000505a607225 */ /* 0x000fe200078e00ff */
[----:B------:R-:W-:-:S03]  /*6c00*/  SEL R90, RZ, 0x1, P6 ;  /* 0x00000001ff5a7807 */ /* 0x000fc60003000000 */
[----:B------:R-:W-:Y:S01]  /*6c10*/  IMAD.X R107, RZ, RZ, RZ, P1 ;  /* 0x000000ffff6b7224 */ /* 0x000fe200008e06ff */
[----:B------:R-:W-:Y:S01]  /*6c20*/  ISETP.GE.U32.AND P1, PT, R123, R92, PT ;  /* 0x0000005c7b00720c */ /* 0x000fe20003f26070 */
[----:B------:R-:W-:Y:S01]  /*6c30*/  IMAD R106, R49, R86, RZ ;  /* 0x00000056316a7224 */ /* 0x000fe200078e02ff */
[----:B------:R-:W-:Y:S01]  /*6c40*/  IADD3 R97, P6, PT, R97, R104, RZ ;  /* 0x0000006861617210 */ /* 0x000fe20007fde0ff */
[----:B------:R-:W-:Y:S01]  /*6c50*/  IMAD.X R93, RZ, RZ, RZ, P3 ;  /* 0x000000ffff5d7224 */ /* 0x000fe200018e06ff */
[----:B------:R-:W-:Y:S01]  /*6c60*/  ISETP.GE.U32.AND.EX P1, PT, R125, R118, PT, P1 ;  /* 0x000000767d00720c */ /* 0x000fe20003f26110 */
[----:B------:R-:W-:Y:S01]  /*6c70*/  IMAD R131, R46, R87, R106 ;  /* 0x000000572e837224 */ /* 0x000fe200078e026a */
[----:B------:R-:W-:Y:S01]  /*6c80*/  SEL R87, RZ, 0x1, P0 ;  /* 0x00000001ff577807 */ /* 0x000fe20000000000 */
[----:B------:R-:W-:Y:S01]  /*6c90*/  IMAD.MOV.U32 R92, RZ, RZ, R105 ;  /* 0x000000ffff5c7224 */ /* 0x000fe200078e0069 */
[----:B------:R-:W-:Y:S01]  /*6ca0*/  ISETP.GE.U32.AND P0, PT, R124, R123, PT ;  /* 0x0000007b7c00720c */ /* 0x000fe20003f06070 */
[----:B------:R-:W-:-:S03]  /*6cb0*/  IMAD.WIDE.U32 R112, R89, R46, RZ ;  /* 0x0000002e59707225 */ /* 0x000fc600078e00ff */
[----:B------:R-:W-:Y:S01]  /*6cc0*/  ISETP.GE.U32.AND.EX P0, PT, R122, R125, PT, P0 ;  /* 0x0000007d7a00720c */ /* 0x000fe20003f06100 */
[----:B------:R-:W-:Y:S01]  /*6cd0*/  IMAD.WIDE.U32 R108, R88, R46, RZ ;  /* 0x0000002e586c7225 */ /* 0x000fe200078e00ff */
[----:B------:R-:W-:Y:S02]  /*6ce0*/  SEL R108, RZ, 0x1, P1 ;  /* 0x00000001ff6c7807 */ /* 0x000fe40000800000 */
[----:B------:R-:W-:Y:S01]  /*6cf0*/  ISETP.GE.U32.AND P1, PT, R127, R100, PT ;  /* 0x000000647f00720c */ /* 0x000fe20003f26070 */
[----:B------:R-:W-:Y:S01]  /*6d00*/  IMAD.WIDE.U32.X R92, R121, R81, R92, P6 ;  /* 0x00000051795c7225 */ /* 0x000fe200030e045c */
[----:B------:R-:W-:Y:S02]  /*6d10*/  ISETP.GE.U32.AND P6, PT, R101, R127, PT ;  /* 0x0000007f6500720c */ /* 0x000fe40003fc6070 */
[----:B------:R-:W-:Y:S01]  /*6d20*/  ISETP.GE.U32.AND.EX P1, PT, R129, R120, PT, P1 ;  /* 0x000000788100720c */ /* 0x000fe20003f26110 */
[----:B------:R-:W-:Y:S01]  /*6d30*/  IMAD.WIDE.U32 R112, P5, R49, R88, R112 ;  /* 0x0000005831707225 */ /* 0x000fe200078a0070 */
[----:B------:R-:W-:-:S02]  /*6d40*/  ISETP.GE.U32.AND.EX P6, PT, R116, R129, PT, P6 ;  /* 0x000000817400720c */ /* 0x000fc40003fc6160 */
[----:B------:R-:W-:Y:S01]  /*6d50*/  SEL R100, RZ, 0x1, P1 ;  /* 0x00000001ff647807 */ /* 0x000fe20000800000 */
[----:B------:R-:W-:Y:S01]  /*6d60*/  IMAD.MOV.U32 R106, RZ, RZ, R111 ;  /* 0x000000ffff6a7224 */ /* 0x000fe200078e006f */
[----:B------:R-:W-:Y:S01]  /*6d70*/  SEL R111, RZ, 0x1, P0 ;  /* 0x00000001ff6f7807 */ /* 0x000fe20000000000 */
[----:B------:R-:W-:Y:S01]  /*6d80*/  IMAD.WIDE.U32 R104, R46, R86, RZ ;  /* 0x000000562e687225 */ /* 0x000fe200078e00ff */
[----:B------:R-:W-:Y:S02]  /*6d90*/  IADD3 RZ, P3, PT, R109, R112, RZ ;  /* 0x000000706dff7210 */ /* 0x000fe40007f7e0ff */
[----:B------:R-:W-:Y:S01]  /*6da0*/  SEL R109, RZ, 0x1, P6 ;  /* 0x00000001ff6d7807 */ /* 0x000fe20003000000 */
[----:B------:R-:W-:Y:S01]  /*6db0*/  IMAD.WIDE.U32.X R102, R45, R89, R102, P4 ;  /* 0x000000592d667225 */ /* 0x000fe200020e0466 */
[----:B------:R-:W-:Y:S02]  /*6dc0*/  IADD3 R111, P1, P6, R111, R114, R108 ;  /* 0x000000726f6f7210 */ /* 0x000fe40007e3e06c */
[----:B------:R-:W-:Y:S01]  /*6dd0*/  IADD3 R90, P4, P0, R87, R98, R90 ;  /* 0x00000062575a7210 */ /* 0x000fe2000789e05a */
[----:B------:R-:W-:Y:S01]  /*6de0*/  IMAD.X R87, RZ, RZ, RZ, P5 ;  /* 0x000000ffff577224 */ /* 0x000fe200028e06ff */
[----:B------:R-:W-:Y:S01]  /*6df0*/  IADD3 R82, P5, PT, R82, R104, RZ ;  /* 0x0000006852527210 */ /* 0x000fe20007fbe0ff */
[----:B------:R-:W-:Y:S01]  /*6e00*/  IMAD.IADD R108, R105, 0x1, R131 ;  /* 0x00000001696c7824 */ /* 0x000fe200078e0283 */
[----:B------:R-:W-:Y:S01]  /*6e10*/  IADD3.X R115, PT, PT, RZ, R115, RZ, P1, P6 ;  /* 0x00000073ff737210 */ /* 0x000fe20000fec4ff */
[----:B------:R-:W-:Y:S01]  /*6e20*/  IMAD.WIDE.U32.X R106, R47, R89, R106, P2 ;  /* 0x000000592f6a7225 */ /* 0x000fe200010e046a */
[----:B------:R-:W-:-:S02]  /*6e30*/  IADD3 R100, P1, P6, R109, R102, R100 ;  /* 0x000000666d647210 */ /* 0x000fc40007e3e064 */
[----:B------:R-:W-:Y:S01]  /*6e40*/  IADD3.X R99, PT, PT, RZ, R99, RZ, P4, P0 ;  /* 0x00000063ff637210 */ /* 0x000fe200027e04ff */
[----:B------:R-:W-:Y:S01]  /*6e50*/  IMAD.X R98, R108, 0x1, R83, P5 ;  /* 0x000000016c627824 */ /* 0x000fe200028e0653 */
[C---:B------:R-:W-:Y:S01]  /*6e60*/  IADD3 R109, P4, PT, R82.reuse, R111, RZ ;  /* 0x0000006f526d7210 */ /* 0x040fe20007f9e0ff */
[----:B------:R-:W-:Y:S01]  /*6e70*/  IMAD.MOV.U32 R86, RZ, RZ, R113 ;  /* 0x000000ffff567224 */ /* 0x000fe200078e0071 */
[----:B------:R-:W-:Y:S01]  /*6e80*/  IADD3.X R102, PT, PT, RZ, R103, RZ, P1, P6 ;  /* 0x00000067ff667210 */ /* 0x000fe20000fec4ff */
[----:B------:R-:W-:Y:S01]  /*6e90*/  IMAD R103, R47, R88, RZ ;  /* 0x000000582f677224 */ /* 0x000fe200078e02ff */
[----:B------:R-:W-:Y:S01]  /*6ea0*/  ISETP.GE.U32.AND P0, PT, R82, R104, PT ;  /* 0x000000685200720c */ /* 0x000fe20003f06070 */
[----:B------:R-:W-:Y:S01]  /*6eb0*/  IMAD.X R105, R98, 0x1, R115, P4 ;  /* 0x0000000162697824 */ /* 0x000fe200020e0673 */
[----:B------:R-:W-:Y:S01]  /*6ec0*/  ISETP.GE.U32.AND P1, PT, R109, R82, PT ;  /* 0x000000526d00720c */ /* 0x000fe20003f26070 */
[----:B------:R-:W-:Y:S01]  /*6ed0*/  IMAD.WIDE.U32 R82, R44, R88, RZ ;  /* 0x000000582c527225 */ /* 0x000fe200078e00ff */
[----:B------:R-:W-:-:S02]  /*6ee0*/  IADD3 R91, P6, PT, R91, R96, RZ ;  /* 0x000000605b5b7210 */ /* 0x000fc40007fde0ff */
[----:B------:R-:W-:Y:S01]  /*6ef0*/  ISETP.GE.U32.AND.EX P0, PT, R98, R108, PT, P0 ;  /* 0x0000006c6200720c */ /* 0x000fe20003f06100 */
[-C--:B------:R-:W-:Y:S01]  /*6f00*/  IMAD R111, R44, R89.reuse, R103 ;  /* 0x000000592c6f7224 */ /* 0x080fe200078e0267 */
[----:B------:R-:W-:Y:S01]  /*6f10*/  ISETP.GE.U32.AND.EX P1, PT, R105, R98, PT, P1 ;  /* 0x000000626900720c */ /* 0x000fe20003f26110 */
[----:B------:R-:W-:Y:S01]  /*6f20*/  IMAD.X R114, R97, 0x1, R94, P6 ;  /* 0x0000000161727824 */ /* 0x000fe200030e065e */
[----:B------:R-:W-:Y:S01]  /*6f30*/  IADD3 R103, P5, PT, R109, R82, RZ ;  /* 0x000000526d677210 */ /* 0x000fe20007fbe0ff */
[----:B------:R-:W-:Y:S01]  /*6f40*/  IMAD.IADD R98, R83, 0x1, R111 ;  /* 0x0000000153627824 */ /* 0x000fe200078e026f */
[----:B------:R-:W-:Y:S01]  /*6f50*/  ISETP.GE.U32.AND P4, PT, R91, R96, PT ;  /* 0x000000605b00720c */ /* 0x000fe20003f86070 */
[----:B------:R-:W-:Y:S01]  /*6f60*/  IMAD.WIDE.U32.X R86, R49, R89, R86, P3 ;  /* 0x0000005931567225 */ /* 0x000fe200018e0456 */
[C---:B------:R-:W-:Y:S02]  /*6f70*/  IADD3 R96, P6, PT, R103.reuse, R100, RZ ;  /* 0x0000006467607210 */ /* 0x040fe40007fde0ff */
[----:B------:R-:W-:Y:S01]  /*6f80*/  SEL R104, RZ, 0x1, P0 ;  /* 0x00000001ff687807 */ /* 0x000fe20000000000 */
[----:B------:R-:W-:Y:S01]  /*6f90*/  IMAD.X R83, R98, 0x1, R105, P5 ;  /* 0x0000000162537824 */ /* 0x000fe200028e0669 */
[----:B------:R-:W-:-:S02]  /*6fa0*/  ISETP.GE.U32.AND P0, PT, R103, R82, PT ;  /* 0x000000526700720c */ /* 0x000fc40003f06070 */
[----:B------:R-:W-:Y:S01]  /*6fb0*/  SEL R105, RZ, 0x1, P1 ;  /* 0x00000001ff697807 */ /* 0x000fe20000800000 */
[----:B------:R-:W-:Y:S01]  /*6fc0*/  IMAD.X R94, R83, 0x1, R102, P6 ;  /* 0x00000001535e7824 */ /* 0x000fe200030e0666 */
[----:B------:R-:W-:Y:S02]  /*6fd0*/  ISETP.GE.U32.AND P1, PT, R96, R103, PT ;  /* 0x000000676000720c */ /* 0x000fe40003f26070 */
[----:B------:R-:W-:Y:S02]  /*6fe0*/  IADD3 R115, P5, PT, R91, R90, RZ ;  /* 0x0000005a5b737210 */ /* 0x000fe40007fbe0ff */
[----:B------:R-:W-:Y:S02]  /*6ff0*/  ISETP.GE.U32.AND.EX P6, PT, R83, R98, PT, P0 ;  /* 0x000000625300720c */ /* 0x000fe40003fc6100 */
[C---:B------:R-:W-:Y:S01]  /*7000*/  ISETP.GE.U32.AND.EX P4, PT, R114.reuse, R97, PT, P4 ;  /* 0x000000617200720c */ /* 0x040fe20003f86140 */
[----:B------:R-:W-:Y:S01]  /*7010*/  IMAD.X R114, R114, 0x1, R99, P5 ;  /* 0x0000000172727824 */ /* 0x000fe200028e0663 */
[----:B------:R-:W-:-:S02]  /*7020*/  ISETP.GE.U32.AND P0, PT, R115, R90, PT ;  /* 0x0000005a7300720c */ /* 0x000fc40003f06070 */
[----:B------:R-:W-:Y:S01]  /*7030*/  ISETP.GE.U32.AND.EX P1, PT, R94, R83, PT, P1 ;  /* 0x000000535e00720c */ /* 0x000fe20003f26110 */
[----:B------:R-:W-:Y:S01]  /*7040*/  IMAD.WIDE.U32 R82, R46, R88, RZ ;  /* 0x000000582e527225 */ /* 0x000fe200078e00ff */
[----:B------:R-:W-:Y:S02]  /*7050*/  SEL R90, RZ, 0x1, P6 ;  /* 0x00000001ff5a7807 */ /* 0x000fe40003000000 */
[----:B------:R-:W-:Y:S01]  /*7060*/  IADD3 R97, P5, P6, R105, R84, R104 ;  /* 0x0000005469617210 */ /* 0x000fe20007ebe068 */
[----:B------:R-:W-:Y:S01]  /*7070*/  IMAD R84, R49, R88, RZ ;  /* 0x0000005831547224 */ /* 0x000fe200078e02ff */
[----:B------:R-:W-:Y:S02]  /*7080*/  SEL R91, RZ, 0x1, P1 ;  /* 0x00000001ff5b7807 */ /* 0x000fe40000800000 */
[----:B------:R-:W-:Y:S01]  /*7090*/  ISETP.GE.U32.AND.EX P0, PT, R114, R99, PT, P0 ;  /* 0x000000637200720c */ /* 0x000fe20003f06100 */
[----:B------:R-:W-:Y:S01]  /*70a0*/  IMAD R103, R46, R89, R84 ;  /* 0x000000592e677224 */ /* 0x000fe200078e0254 */
[----:B------:R-:W-:-:S02]  /*70b0*/  IADD3 R88, P1, P2, R91, R106, R90 ;  /* 0x0000006a5b587210 */ /* 0x000fc40007a3e05a */
[----:B------:R-:W-:Y:S01]  /*70c0*/  IADD3.X R91, PT, PT, RZ, R85, RZ, P5, P6 ;  /* 0x00000055ff5b7210 */ /* 0x000fe20002fec4ff */
        /* <DEDUP_REMOVED lines=9> */
[----:B------:R-:W-:Y:S02]  /*7160*/  IADD3 R84, P2, P4, R83, R92, R84 ;  /* 0x0000005c53547210 */ /* 0x000fe40007c5e054 */
[----:B------:R-:W-:Y:S02]  /*7170*/  ISETP.GE.U32.AND.EX P0, PT, R91, R90, PT, P0 ;  /* 0x0000005a5b00720c */ /* 0x000fe40003f06100 */
[----:B------:R-:W-:Y:S02]  /*7180*/  IADD3.X R93, PT, PT, RZ, R93, RZ, P2, P4 ;  /* 0x0000005dff5d7210 */ /* 0x000fe400017e84ff */
[----:B------:R-:W-:Y:S02]  /*7190*/  ISETP.NE.U32.AND P2, PT, R84, RZ, PT ;  /* 0x000000ff5400720c */ /* 0x000fe40003f45070 */
[----:B------:R-:W-:Y:S02]  /*71a0*/  ISETP.GE.U32.AND P1, PT, R97, R85, PT ;  /* 0x000000556100720c */ /* 0x000fe40003f26070 */
        /* <DEDUP_REMOVED lines=32> */
.L_x_281:
[-C--:B------:R-:W-:Y:S02]  /*73b0*/  IMAD R98, R95, R72.reuse, RZ ;  /* 0x000000485f627224 */ /* 0x080fe400078e02ff */
[----:B------:R-:W-:-:S04]  /*73c0*/  IMAD.WIDE.U32 R86, R48, R72, RZ ;  /* 0x0000004830567225 */ /* 0x000fc800078e00ff */
[----:B------:R-:W-:Y:S02]  /*73d0*/  IMAD R121, R48, R73, R98 ;  /* 0x0000004930797224 */ /* 0x000fe400078e0262 */
[----:B------:R-:W-:Y:S02]  /*73e0*/  IMAD.U32 R84, RZ, RZ, UR6 ;  /* 0x00000006ff547e24 */ /* 0x000fe4000f8e00ff */
[----:B------:R-:W-:Y:S02]  /*73f0*/  IMAD.IADD R121, R87, 0x1, R121 ;  /* 0x0000000157797824 */ /* 0x000fe400078e0279 */
[----:B------:R-:W-:-:S04]  /*7400*/  IMAD.WIDE.U32 R98, R86, R74, RZ ;  /* 0x0000004a56627225 */ /* 0x000fc800078e00ff */
[----:B------:R-:W-:Y:S01]  /*7410*/  IMAD.WIDE.U32 R102, R121, R74, RZ ;  /* 0x0000004a79667225 */ /* 0x000fe200078e00ff */
[----:B------:R-:W-:-:S03]  /*7420*/  LOP3.LUT R87, RZ, R98, RZ, 0x33, !PT ;  /* 0x00000062ff577212 */ /* 0x000fc600078e33ff */
[----:B------:R-:W-:Y:S02]  /*7430*/  IMAD.U32 R85, RZ, RZ, UR7 ;  /* 0x00000007ff557e24 */ /* 0x000fe4000f8e00ff */
[----:B------:R-:W-:Y:S01]  /*7440*/  IMAD.WIDE.U32 R102, P1, R86, R75, R102 ;  /* 0x0000004b56667225 */ /* 0x000fe20007820066 */
[----:B------:R-:W-:-:S03]  /*7450*/  ISETP.GT.U32.AND P0, PT, R48, R87, PT ;  /* 0x000000573000720c */ /* 0x000fc60003f04070 */
[----:B------:R-:W-:Y:S01]  /*7460*/  IMAD.WIDE.U32 R104, R121, R76, RZ ;  /* 0x0000004c79687225 */ /* 0x000fe200078e00ff */
[----:B------:R-:W-:Y:S01]  /*7470*/  IADD3 R48, P2, PT, R99, R102, RZ ;  /* 0x0000006663307210 */ /* 0x000fe20007f5e0ff */
[----:B------:R-:W5:Y:S02]  /*7480*/  LDG.E.64.CONSTANT R84, desc[UR12][R84.64] ;  /* 0x0000000c54547981 */ /* 0x000f64000c1e9b00 */
[----:B------:R-:W-:Y:S01]  /*7490*/  IMAD.U32 R90, RZ, RZ, UR6 ;  /* 0x00000006ff5a7e24 */ /* 0x000fe2000f8e00ff */
[----:B------:R-:W-:Y:S01]  /*74a0*/  LOP3.LUT R48, RZ, R48, RZ, 0x33, !PT ;  /* 0x00000030ff307212 */ /* 0x000fe200078e33ff */
[----:B------:R-:W-:Y:S02]  /*74b0*/  IMAD.X R107, RZ, RZ, RZ, P1 ;  /* 0x000000ffff6b7224 */ /* 0x000fe400008e06ff */
[----:B------:R-:W-:Y:S01]  /*74c0*/  IMAD.MOV.U32 R106, RZ, RZ, R103 ;  /* 0x000000ffff6a7224 */ /* 0x000fe200078e0067 */
[----:B------:R-:W-:Y:S01]  /*74d0*/  ISETP.GT.U32.AND.EX P0, PT, R95, R48, PT, P0 ;  /* 0x000000305f00720c */ /* 0x000fe20003f04100 */
[----:B------:R-:W-:-:S03]  /*74e0*/  IMAD.WIDE.U32 R110, R121, R78, RZ ;  /* 0x0000004e796e7225 */ /* 0x000fc600078e00ff */
[----:B------:R-:W-:Y:S01]  /*74f0*/  SEL R87, RZ, 0x1, !P0 ;  /* 0x00000001ff577807 */ /* 0x000fe20004000000 */
[----:B------:R-:W-:-:S04]  /*7500*/  IMAD.WIDE.U32 R98, R86, R76, RZ ;  /* 0x0000004c56627225 */ /* 0x000fc800078e00ff */
[----:B------:R-:W-:-:S04]  /*7510*/  IMAD.WIDE.U32.X R106, R121, R75, R106, P2 ;  /* 0x0000004b796a7225 */ /* 0x000fc800010e046a */
[----:B------:R-:W-:Y:S01]  /*7520*/  IMAD.WIDE.U32 R102, P1, R86, R77, R104 ;  /* 0x0000004d56667225 */ /* 0x000fe20007820068 */
[----:B------:R-:W-:Y:S02]  /*7530*/  IADD3 R119, P5, PT, R119, R98, RZ ;  /* 0x0000006277777210 */ /* 0x000fe40007fbe0ff */
[----:B------:R-:W-:Y:S01]  /*7540*/  IADD3 R106, P0, PT, R87, R106, RZ ;  /* 0x0000006a576a7210 */ /* 0x000fe20007f1e0ff */
[----:B------:R-:W-:Y:S01]  /*7550*/  IMAD.WIDE.U32 R112, R121, R80, RZ ;  /* 0x0000005079707225 */ /* 0x000fe200078e00ff */
[----:B------:R-:W-:-:S03]  /*7560*/  IADD3 R48, P4, PT, R99, R102, RZ ;  /* 0x0000006663307210 */ /* 0x000fc60007f9e0ff */
[----:B------:R-:W-:Y:S01]  /*7570*/  IMAD.WIDE.U32 R110, P6, R86, R79, R110 ;  /* 0x0000004f566e7225 */ /* 0x000fe200078c006e */
[----:B------:R-:W-:-:S03]  /*7580*/  ISETP.GE.U32.AND P2, PT, R119, R98, PT ;  /* 0x000000627700720c */ /* 0x000fc60003f46070 */
[----:B------:R-:W-:Y:S01]  /*7590*/  IMAD.X R99, RZ, RZ, RZ, P6 ;  /* 0x000000ffff637224 */ /* 0x000fe200030e06ff */
[----:B------:R-:W-:Y:S01]  /*75a0*/  IADD3 R119, P6, PT, R119, R106, RZ ;  /* 0x0000006a77777210 */ /* 0x000fe20007fde0ff */
[----:B------:R-:W-:Y:S02]  /*75b0*/  IMAD.X R118, RZ, RZ, R107, P0 ;  /* 0x000000ffff767224 */ /* 0x000fe400000e066b */
[----:B------:R-:W-:-:S04]  /*75c0*/  IMAD.WIDE.U32 R112, P0, R86, R81, R112 ;  /* 0x0000005156707225 */ /* 0x000fc80007800070 */
[----:B------:R-:W-:Y:S02]  /*75d0*/  IMAD.X R117, R48, 0x1, R117, P5 ;  /* 0x0000000130757824 */ /* 0x000fe400028e0675 */
[----:B------:R-:W-:-:S04]  /*75e0*/  IMAD.WIDE.U32 R104, R86, R78, RZ ;  /* 0x0000004e56687225 */ /* 0x000fc800078e00ff */
[----:B------:R-:W-:Y:S02]  /*75f0*/  IMAD.X R109, RZ, RZ, RZ, P1 ;  /* 0x000000ffff6d7224 */ /* 0x000fe400008e06ff */
[----:B------:R-:W-:Y:S02]  /*7600*/  IMAD.MOV.U32 R108, RZ, RZ, R103 ;  /* 0x000000ffff6c7224 */ /* 0x000fe400078e0067 */
[----:B------:R-:W-:Y:S01]  /*7610*/  IMAD.WIDE.U32 R86, R86, R80, RZ ;  /* 0x0000005056567225 */ /* 0x000fe200078e00ff */
[----:B------:R-:W-:-:S03]  /*7620*/  IADD3 R115, P1, PT, R115, R104, RZ ;  /* 0x0000006873737210 */ /* 0x000fc60007f3e0ff */
[----:B------:R-:W-:Y:S01]  /*7630*/  IMAD.X R103, RZ, RZ, RZ, P0 ;  /* 0x000000ffff677224 */ /* 0x000fe200000e06ff */
[----:B------:R-:W-:Y:S01]  /*7640*/  ISETP.GE.U32.AND P0, PT, R119, R106, PT ;  /* 0x0000006a7700720c */ /* 0x000fe20003f06070 */
[----:B------:R-:W-:Y:S02]  /*7650*/  IMAD.X R123, R117, 0x1, R118, P6 ;  /* 0x00000001757b7824 */ /* 0x000fe400030e0676 */
[----:B------:R-:W-:Y:S01]  /*7660*/  IMAD.WIDE.U32.X R108, R121, R77, R108, P4 ;  /* 0x0000004d796c7225 */ /* 0x000fe200020e046c */
[----:B------:R-:W-:Y:S02]  /*7670*/  IADD3 R105, P4, PT, R105, R110, RZ ;  /* 0x0000006e69697210 */ /* 0x000fe40007f9e0ff */
[----:B------:R-:W-:Y:S01]  /*7680*/  IADD3 R101, P5, PT, R101, R86, RZ ;  /* 0x0000005665657210 */ /* 0x000fe20007fbe0ff */
[----:B------:R-:W-:Y:S01]  /*7690*/  IMAD.MOV.U32 R98, RZ, RZ, R111 ;  /* 0x000000ffff627224 */ /* 0x000fe200078e006f */
[----:B------:R-:W-:Y:S01]  /*76a0*/  ISETP.GE.U32.AND.EX P2, PT, R117, R48, PT, P2 ;  /* 0x000000307500720c */ /* 0x000fe20003f46120 */
[C---:B------:R-:W-:Y:S01]  /*76b0*/  IMAD R48, R123.reuse, R72, RZ ;  /* 0x000000487b307224 */ /* 0x040fe200078e02ff */
[----:B------:R-:W-:Y:S01]  /*76c0*/  ISETP.GE.U32.AND.EX P0, PT, R123, R118, PT, P0 ;  /* 0x000000767b00720c */ /* 0x000fe20003f06100 */
[----:B------:R-:W-:Y:S01]  /*76d0*/  IMAD.X R114, R105, 0x1, R114, P1 ;  /* 0x0000000169727824 */ /* 0x000fe200008e0672 */
[----:B------:R-:W-:Y:S01]  /*76e0*/  ISETP.GE.U32.AND P1, PT, R101, R86, PT ;  /* 0x000000566500720c */ /* 0x000fe20003f26070 */
[----:B------:R-:W-:Y:S01]  /*76f0*/  IMAD.U32 R91, RZ, RZ, UR7 ;  /* 0x00000007ff5b7e24 */ /* 0x000fe2000f8e00ff */
[----:B------:R-:W-:Y:S01]  /*7700*/  IADD3 R107, P6, PT, R87, R112, RZ ;  /* 0x00000070576b7210 */ /* 0x000fe20007fde0ff */
[----:B------:R-:W-:Y:S01]  /*7710*/  IMAD.WIDE.U32.X R86, R121, R79, R98, P4 ;  /* 0x0000004f79567225 */ /* 0x000fe200020e0462 */
[----:B------:R-:W-:-:S02]  /*7720*/  SEL R106, RZ, 0x1, P2 ;  /* 0x00000001ff6a7807 */ /* 0x000fc40001000000 */
[----:B------:R-:W-:Y:S01]  /*7730*/  SEL R95, RZ, 0x1, P0 ;  /* 0x00000001ff5f7807 */ /* 0x000fe20000000000 */
[----:B------:R-:W-:Y:S01]  /*7740*/  IMAD.WIDE.U32 R98, R119, R72, RZ ;  /* 0x0000004877627225 */ /* 0x000fe200078e00ff */
[----:B------:R-:W-:Y:S01]  /*7750*/  ISETP.GE.U32.AND P3, PT, R115, R104, PT ;  /* 0x000000687300720c */ /* 0x000fe20003f66070 */
[----:B------:R-:W5:Y:S02]  /*7760*/  LDG.E.64.CONSTANT R90, desc[UR12][R90.64+0x8] ;  /* 0x0000080c5a5a7981 */ /* 0x000f64000c1e9b00 */
[----:B------:R-:W-:Y:S01]  /*7770*/  IMAD R111, R119, R73, R48 ;  /* 0x00000049776f7224 */ /* 0x000fe200078e0230 */
[----:B------:R-:W-:Y:S01]  /*7780*/  IADD3 R106, P0, P2, R95, R108, R106 ;  /* 0x0000006c5f6a7210 */ /* 0x000fe20007a1e06a */
[----:B------:R-:W-:Y:S02]  /*7790*/  IMAD.U32 R92, RZ, RZ, UR6 ;  /* 0x00000006ff5c7e24 */ /* 0x000fe4000f8e00ff */
[----:B------:R-:W-:Y:S01]  /*77a0*/  IMAD.IADD R95, R99, 0x1, R111 ;  /* 0x00000001635f7824 */ /* 0x000fe200078e026f */
[----:B------:R-:W-:Y:S01]  /*77b0*/  ISETP.GE.U32.AND.EX P3, PT, R114, R105, PT, P3 ;  /* 0x000000697200720c */ /* 0x000fe20003f66130 */
[----:B------:R-:W-:Y:S01]  /*77c0*/  IMAD.WIDE.U32 R104, R98, R74, RZ ;  /* 0x0000004a62687225 */ /* 0x000fe200078e00ff */
[----:B------:R-:W-:-:S02]  /*77d0*/  IADD3 R115, P4, PT, R115, R106, RZ ;  /* 0x0000006a73737210 */ /* 0x000fc40007f9e0ff */
[----:B------:R-:W-:Y:S01]  /*77e0*/  IADD3.X R99, PT, PT, RZ, R109, RZ, P0, P2 ;  /* 0x0000006dff637210 */ /* 0x000fe200007e44ff */
[----:B------:R-:W-:Y:S01]  /*77f0*/  IMAD.WIDE.U32 R110, R95, R74, RZ ;  /* 0x0000004a5f6e7225 */ /* 0x000fe200078e00ff */
[----:B------:R-:W-:-:S03]  /*7800*/  LOP3.LUT R48, RZ, R104, RZ, 0x33, !PT ;  /* 0x00000068ff307212 */ /* 0x000fc600078e33ff */
[----:B------:R-:W-:Y:S02]  /*7810*/  IMAD.X R120, R114, 0x1, R99, P4 ;  /* 0x0000000172787824 */ /* 0x000fe400020e0663 */
[----:B------:R-:W-:Y:S01]  /*7820*/  IMAD.WIDE.U32 R110, P4, R98, R75, R110 ;  /* 0x0000004b626e7225 */ /* 0x000fe2000788006e */
[----:B------:R-:W-:Y:S02]  /*7830*/  ISETP.GE.U32.AND P0, PT, R115, R106, PT ;  /* 0x0000006a7300720c */ /* 0x000fe40003f06070 */
[----:B------:R-:W-:Y:S01]  /*7840*/  ISETP.GT.U32.AND P2, PT, R119, R48, PT ;  /* 0x000000307700720c */ /* 0x000fe20003f44070 */
[----:B------:R-:W-:Y:S02]  /*7850*/  IMAD.MOV.U32 R102, RZ, RZ, R113 ;  /* 0x000000ffff667224 */ /* 0x000fe400078e0071 */
[----:B------:R-:W-:Y:S01]  /*7860*/  IMAD.X R116, R116, 0x1, R107, P5 ;  /* 0x0000000174747824 */ /* 0x000fe200028e066b */
[----:B------:R-:W-:Y:S01]  /*7870*/  IADD3 R48, P5, PT, R105, R110, RZ ;  /* 0x0000006e69307210 */ /* 0x000fe20007fbe0ff */
[----:B------:R-:W-:Y:S01]  /*7880*/  IMAD.WIDE.U32 R112, R98, R76, RZ ;  /* 0x0000004c62707225 */ /* 0x000fe200078e00ff */
[----:B------:R-:W-:-:S03]  /*7890*/  ISETP.GE.U32.AND.EX P0, PT, R120, R99, PT, P0 ;  /* 0x000000637800720c */ /* 0x000fc60003f06100 */
[----:B------:R-:W-:Y:S01]  /*78a0*/  IMAD.WIDE.U32 R108, R95, R76, RZ ;  /* 0x0000004c5f6c7225 */ /* 0x000fe200078e00ff */
[----:B------:R-:W-:Y:S02]  /*78b0*/  SEL R118, RZ, 0x1, P3 ;  /* 0x00000001ff767807 */ /* 0x000fe40001800000 */
[----:B------:R-:W-:Y:S01]  /*78c0*/  IADD3 R99, P3, PT, R115, R112, RZ ;  /* 0x0000007073637210 */ /* 0x000fe20007f7e0ff */
[----:B------:R-:W-:Y:S01]  /*78d0*/  IMAD.WIDE.U32.X R102, R121, R81, R102, P6 ;  /* 0x0000005179667225 */ /* 0x000fe200030e0466 */
[----:B------:R-:W-:Y:S02]  /*78e0*/  LOP3.LUT R48, RZ, R48, RZ, 0x33, !PT ;  /* 0x00000030ff307212 */ /* 0x000fe400078e33ff */
[----:B------:R-:W-:Y:S01]  /*78f0*/  ISETP.GE.U32.AND.EX P1, PT, R116, R107, PT, P1 ;  /* 0x0000006b7400720c */ /* 0x000fe20003f26110 */
[----:B------:R-:W-:Y:S01]  /*7900*/  IMAD.WIDE.U32 R114, R95, R78, RZ ;  /* 0x0000004e5f727225 */ /* 0x000fe200078e00ff */
[----:B------:R-:W-:-:S03]  /*7910*/  ISETP.GT.U32.AND.EX P2, PT, R123, R48, PT, P2 ;  /* 0x000000307b00720c */ /* 0x000fc60003f44120 */
[----:B------:R-:W-:Y:S01]  /*7920*/  IMAD.WIDE.U32 R108, P6, R98, R77, R108 ;  /* 0x0000004d626c7225 */ /* 0x000fe200078c006c */
[----:B------:R-:W-:-:S03]  /*7930*/  SEL R119, RZ, 0x1, P0 ;  /* 0x00000001ff777807 */ /* 0x000fc60000000000 */
[----:B------:R-:W-:Y:S02]  /*7940*/  IMAD.X R107, RZ, RZ, RZ, P4 ;  /* 0x000000ffff6b7224 */ /* 0x000fe400020e06ff */
[----:B------:R-:W-:Y:S02]  /*7950*/  IMAD.MOV.U32 R106, RZ, RZ, R111 ;  /* 0x000000ffff6a7224 */ /* 0x000fe400078e006f */
[----:B------:R-:W-:Y:S01]  /*7960*/  IMAD.X R105, RZ, RZ, RZ, P6 ;  /* 0x000000ffff697224 */ /* 0x000fe200030e06ff */
[----:B------:R-:W-:Y:S01]  /*7970*/  SEL R117, RZ, 0x1, !P2 ;  /* 0x00000001ff757807 */ /* 0x000fe20005000000 */
[----:B------:R-:W-:-:S04]  /*7980*/  IMAD.WIDE.U32 R114, P6, R98, R79, R114 ;  /* 0x0000004f62727225 */ /* 0x000fc800078c0072 */
[----:B------:R-:W-:Y:S01]  /*7990*/  IMAD.WIDE.U32.X R106, R95, R75, R106, P5 ;  /* 0x0000004b5f6a7225 */ /* 0x000fe200028e046a */
[----:B------:R-:W-:-:S03]  /*79a0*/  IADD3 R118, P5, P2, R119, R86, R118 ;  /* 0x0000005677767210 */ /* 0x000fc60007abe076 */
[----:B------:R-:W-:Y:S01]  /*79b0*/  IMAD.MOV.U32 R104, RZ, RZ, R109 ;  /* 0x000000ffff687224 */ /* 0x000fe200078e006d */
[----:B------:R-:W-:Y:S01]  /*79c0*/  IADD3 R113, P0, PT, R113, R108, RZ ;  /* 0x0000006c71717210 */ /* 0x000fe20007f1e0ff */
[----:B------:R-:W-:Y:S01]  /*79d0*/  IMAD.X R109, RZ, RZ, RZ, P6 ;  /* 0x000000ffff6d7224 */ /* 0x000fe200030e06ff */
[----:B------:R-:W-:Y:S01]  /*79e0*/  IADD3 R86, P6, PT, R117, R106, RZ ;  /* 0x0000006a75567210 */ /* 0x000fe20007fde0ff */
[----:B------:R-:W-:Y:S01]  /*79f0*/  IMAD.WIDE.U32 R110, R98, R78, RZ ;  /* 0x0000004e626e7225 */ /* 0x000fe200078e00ff */
[----:B------:R-:W-:Y:S02]  /*7a00*/  IADD3.X R87, PT, PT, RZ, R87, RZ, P5, P2 ;  /* 0x00000057ff577210 */ /* 0x000fe40002fe44ff */
[----:B------:R-:W-:Y:S01]  /*7a10*/  IADD3 R101, P5, PT, R101, R118, RZ ;  /* 0x0000007665657210 */ /* 0x000fe20007fbe0ff */
[----:B------:R-:W-:Y:S01]  /*7a20*/  IMAD.X R48, R113, 0x1, R120, P3 ;  /* 0x0000000171307824 */ /* 0x000fe200018e0678 */
[----:B------:R-:W-:Y:S01]  /*7a30*/  IADD3 R117, P2, PT, R99, R86, RZ ;  /* 0x0000005663757210 */ /* 0x000fe20007f5e0ff */
[----:B------:R-:W-:Y:S01]  /*7a40*/  IMAD.X R106, RZ, RZ, R107, P6 ;  /* 0x000000ffff6a7224 */ /* 0x000fe200030e066b */
[----:B------:R-:W-:Y:S01]  /*7a50*/  IADD3 R111, P3, PT, R111, R114, RZ ;  /* 0x000000726f6f7210 */ /* 0x000fe20007f7e0ff */
[----:B------:R-:W-:Y:S01]  /*7a60*/  IMAD.MOV.U32 R108, RZ, RZ, R115 ;  /* 0x000000ffff6c7224 */ /* 0x000fe200078e0073 */
[----:B------:R-:W-:Y:S01]  /*7a70*/  ISETP.GE.U32.AND P4, PT, R99, R112, PT ;  /* 0x000000706300720c */ /* 0x000fe20003f86070 */
[----:B------:R-:W-:Y:S01]  /*7a80*/  IMAD.X R114, R116, 0x1, R87, P5 ;  /* 0x0000000174727824 */ /* 0x000fe200028e0657 */
[----:B------:R-:W-:Y:S01]  /*7a90*/  SEL R112, RZ, 0x1, P1 ;  /* 0x00000001ff707807 */ /* 0x000fe20000800000 */
[----:B------:R-:W-:Y:S01]  /*7aa0*/  IMAD.X R115, R48, 0x1, R106, P2 ;  /* 0x0000000130737824 */ /* 0x000fe200010e066a */
[----:B------:R-:W-:Y:S01]  /*7ab0*/  ISETP.GE.U32.AND P5, PT, R101, R118, PT ;  /* 0x000000766500720c */ /* 0x000fe20003fa6070 */
[----:B------:R-:W-:Y:S01]  /*7ac0*/  IMAD.U32 R93, RZ, RZ, UR7 ;  /* 0x00000007ff5d7e24 */ /* 0x000fe2000f8e00ff */
[----:B------:R-:W-:Y:S01]  /*7ad0*/  ISETP.GE.U32.AND P1, PT, R117, R86, PT ;  /* 0x000000567500720c */ /* 0x000fe20003f26070 */
[----:B------:R-:W-:Y:S01]  /*7ae0*/  IMAD.U32 R82, RZ, RZ, UR6 ;  /* 0x00000006ff527e24 */ /* 0x000fe2000f8e00ff */
[----:B------:R-:W-:Y:S01]  /*7af0*/  ISETP.GE.U32.AND.EX P5, PT, R114, R87, PT, P5 ;  /* 0x000000577200720c */ /* 0x000fe20003fa6150 */
[----:B------:R-:W-:Y:S01]  /*7b00*/  IMAD.U32 R83, RZ, RZ, UR7 ;  /* 0x00000007ff537e24 */ /* 0x000fe2000f8e00ff */
[----:B------:R-:W-:Y:S01]  /*7b10*/  ISETP.GE.U32.AND.EX P4, PT, R48, R113, PT, P4 ;  /* 0x000000713000720c */ /* 0x000fe20003f86140 */
[----:B------:R-:W-:Y:S01]  /*7b20*/  IMAD.WIDE.U32.X R108, R95, R79, R108, P3 ;  /* 0x0000004f5f6c7225 */ /* 0x000fe200018e046c */
[----:B------:R-:W-:Y:S01]  /*7b30*/  ISETP.GE.U32.AND.EX P1, PT, R115, R106, PT, P1 ;  /* 0x0000006a7300720c */ /* 0x000fe20003f26110 */
[----:B------:R-:W5:Y:S01]  /*7b40*/  LDG.E.64.CONSTANT R92, desc[UR12][R92.64+0x10] ;  /* 0x0000100c5c5c7981 */ /* 0x000f62000c1e9b00 */
[----:B------:R-:W-:Y:S01]  /*7b50*/  IADD3 R99, P6, PT, R101, R110, RZ ;  /* 0x0000006e65637210 */ /* 0x000fe20007fde0ff */
[----:B------:R-:W-:Y:S01]  /*7b60*/  IMAD.WIDE.U32.X R106, R95, R77, R104, P0 ;  /* 0x0000004d5f6a7225 */ /* 0x000fe200000e0468 */
[----:B------:R-:W-:Y:S01]  /*7b70*/  SEL R113, RZ, 0x1, P5 ;  /* 0x00000001ff717807 */ /* 0x000fe20002800000 */
[----:B------:R-:W5:Y:S01]  /*7b80*/  LDG.E.64.CONSTANT R82, desc[UR12][R82.64+0x18] ;  /* 0x0000180c52527981 */ /* 0x000f62000c1e9b00 */
[----:B------:R-:W-:-:S02]  /*7b90*/  SEL R48, RZ, 0x1, P4 ;  /* 0x00000001ff307807 */ /* 0x000fc40002000000 */
[----:B------:R-:W-:Y:S02]  /*7ba0*/  SEL R101, RZ, 0x1, P1 ;  /* 0x00000001ff657807 */ /* 0x000fe40000800000 */
[----:B------:R-:W-:Y:S02]  /*7bb0*/  IADD3 R121, P0, P5, R113, R102, R112 ;  /* 0x0000006671797210 */ /* 0x000fe40007d1e070 */
[----:B------:R-:W-:Y:S01]  /*7bc0*/  IADD3 R102, P1, P4, R101, R106, R48 ;  /* 0x0000006a65667210 */ /* 0x000fe20007c3e030 */
[----:B------:R-:W-:Y:S01]  /*7bd0*/  IMAD.X R114, R111, 0x1, R114, P6 ;  /* 0x000000016f727824 */ /* 0x000fe200030e0672 */
[----:B------:R-:W-:Y:S01]  /*7be0*/  ISETP.GE.U32.AND P2, PT, R99, R110, PT ;  /* 0x0000006e6300720c */ /* 0x000fe20003f46070 */
[----:B------:R-:W-:Y:S01]  /*7bf0*/  IMAD.WIDE.U32 R86, R117, R72, RZ ;  /* 0x0000004875567225 */ /* 0x000fe200078e00ff */
[----:B------:R-:W-:-:S03]  /*7c00*/  IADD3.X R119, PT, PT, RZ, R107, RZ, P1, P4 ;  /* 0x0000006bff777210 */ /* 0x000fc60000fe84ff */
[----:B------:R-:W-:Y:S01]  /*7c10*/  IMAD R110, R115, R72, RZ ;  /* 0x00000048736e7224 */ /* 0x000fe200078e02ff */
[----:B------:R-:W-:Y:S02]  /*7c20*/  IADD3.X R123, PT, PT, RZ, R103, RZ, P0, P5 ;  /* 0x00000067ff7b7210 */ /* 0x000fe400007ea4ff */
[----:B------:R-:W-:Y:S01]  /*7c30*/  ISETP.NE.U32.AND P4, PT, R121, RZ, PT ;  /* 0x000000ff7900720c */ /* 0x000fe20003f85070 */
[----:B------:R-:W-:Y:S01]  /*7c40*/  IMAD R101, R117, R73, R110 ;  /* 0x0000004975657224 */ /* 0x000fe200078e026e */
[----:B------:R-:W-:Y:S01]  /*7c50*/  ISETP.GE.U32.AND.EX P2, PT, R114, R111, PT, P2 ;  /* 0x0000006f7200720c */ /* 0x000fe20003f46120 */
[----:B------:R-:W-:Y:S01]  /*7c60*/  IMAD.WIDE.U32 R110, R95, R80, RZ ;  /* 0x000000505f6e7225 */ /* 0x000fe200078e00ff */
[----:B------:R-:W-:Y:S02]  /*7c70*/  IADD3 R125, P6, PT, R99, R102, RZ ;  /* 0x00000066637d7210 */ /* 0x000fe40007fde0ff */
[----:B------:R-:W-:Y:S01]  /*7c80*/  ISETP.NE.AND.EX P4, PT, R123, RZ, PT, P4 ;  /* 0x000000ff7b00720c */ /* 0x000fe20003f85340 */
[----:B------:R-:W-:Y:S01]  /*7c90*/  IMAD.WIDE.U32 R104, R86, R74, RZ ;  /* 0x0000004a56687225 */ /* 0x000fe200078e00ff */
[----:B------:R-:W-:-:S03]  /*7ca0*/  ISETP.GE.U32.AND P1, PT, R125, R102, PT ;  /* 0x000000667d00720c */ /* 0x000fc60003f26070 */
[----:B------:R-:W-:Y:S01]  /*7cb0*/  IMAD.IADD R101, R87, 0x1, R101 ;  /* 0x0000000157657824 */ /* 0x000fe200078e0265 */
[----:B------:R-:W-:Y:S01]  /*7cc0*/  LOP3.LUT R48, RZ, R104, RZ, 0x33, !PT ;  /* 0x00000068ff307212 */ /* 0x000fe200078e33ff */
[----:B------:R-:W-:-:S04]  /*7cd0*/  IMAD.WIDE.U32 R110, P5, R98, R81, R110 ;  /* 0x00000051626e7225 */ /* 0x000fc800078a006e */
[----:B------:R-:W-:Y:S01]  /*7ce0*/  IMAD.WIDE.U32 R102, R98, R80, RZ ;  /* 0x0000005062667225 */ /* 0x000fe200078e00ff */
[----:B------:R-:W-:-:S03]  /*7cf0*/  ISETP.GT.U32.AND P0, PT, R117, R48, PT ;  /* 0x000000307500720c */ /* 0x000fc60003f04070 */
        /* <DEDUP_REMOVED lines=24> */
.L_x_282:
        /* <DEDUP_REMOVED lines=21> */
[----:B------:R-:W-:Y:S01]  /*7fd0*/  IADD3 R111, P1, PT, R111, R104, RZ ;  /* 0x000000686f6f7210 */ /* 0x000fe20007f3e0ff */
[C---:B------:R-:W-:Y:S01]  /*7fe0*/  IMAD.X R108, R94.reuse, 0x1, R95, P6 ;  /* 0x000000015e6c7824 */ /* 0x040fe200030e065f */
[----:B------:R-:W-:Y:S01]  /*7ff0*/  IADD3 R109, P5, PT, R87, R96, RZ ;  /* 0x00000060576d7210 */ /* 0x000fe20007fbe0ff */
[----:B------:R-:W-:Y:S01]  /*8000*/  IMAD.WIDE.U32 R104, R101, R78, RZ ;  /* 0x0000004e65687225 */ /* 0x000fe200078e00ff */
[----:B------:R-:W-:Y:S02]  /*8010*/  ISETP.GE.U32.AND P0, PT, R115, R48, PT ;  /* 0x000000307300720c */ /* 0x000fe40003f06070 */
[----:B------:R-:W-:Y:S01]  /*8020*/  ISETP.GE.U32.AND P4, PT, R103, R102, PT ;  /* 0x000000666700720c */ /* 0x000fe20003f86070 */
[----:B------:R-:W-:Y:S01]  /*8030*/  IMAD.X R48, R111, 0x1, R114, P3 ;  /* 0x000000016f307824 */ /* 0x000fe200018e0672 */
[----:B------:R-:W-:Y:S01]  /*8040*/  ISETP.GE.U32.AND P2, PT, R87, R110, PT ;  /* 0x0000006e5700720c */ /* 0x000fe20003f46070 */
[----:B------:R-:W-:Y:S01]  /*8050*/  IMAD.WIDE.U32.X R106, R101, R77, R106, P1 ;  /* 0x0000004d656a7225 */ /* 0x000fe200008e046a */
[----:B------:R-:W-:-:S02]  /*8060*/  ISETP.GE.U32.AND.EX P4, PT, R94, R117, PT, P4 ;  /* 0x000000755e00720c */ /* 0x000fc40003f86140 */
[----:B------:R-:W-:Y:S01]  /*8070*/  ISETP.GE.U32.AND.EX P0, PT, R108, R95, PT, P0 ;  /* 0x0000005f6c00720c */ /* 0x000fe20003f06100 */
[----:B------:R-:W-:Y:S01]  /*8080*/  IMAD.X R156, R48, 0x1, R113, P5 ;  /* 0x00000001309c7824 */ /* 0x000fe200028e0671 */
[----:B------:R-:W-:Y:S01]  /*8090*/  ISETP.GE.U32.AND P3, PT, R109, R96, PT ;  /* 0x000000606d00720c */ /* 0x000fe20003f66070 */
[----:B------:R-:W-:Y:S01]  /*80a0*/  IMAD.WIDE.U32 R104, P5, R86, R79, R104 ;  /* 0x0000004f56687225 */ /* 0x000fe200078a0068 */
[----:B------:R-:W-:Y:S02]  /*80b0*/  ISETP.GE.U32.AND.EX P2, PT, R48, R111, PT, P2 ;  /* 0x0000006f3000720c */ /* 0x000fe40003f46120 */
[----:B------:R-:W-:Y:S01]  /*80c0*/  SEL R48, RZ, 0x1, P4 ;  /* 0x00000001ff307807 */ /* 0x000fe20002000000 */
[----:B------:R-:W-:Y:S01]  /*80d0*/  IMAD.WIDE.U32 R94, R86, R78, RZ ;  /* 0x0000004e565e7225 */ /* 0x000fe200078e00ff */
[----:B------:R-:W-:Y:S02]  /*80e0*/  SEL R111, RZ, 0x1, P0 ;  /* 0x00000001ff6f7807 */ /* 0x000fe40000000000 */
[----:B------:R-:W-:Y:S01]  /*80f0*/  ISETP.GE.U32.AND.EX P3, PT, R156, R113, PT, P3 ;  /* 0x000000719c00720c */ /* 0x000fe20003f66130 */
[----:B------:R-:W-:Y:S01]  /*8100*/  IMAD.MOV.U32 R102, RZ, RZ, R105 ;  /* 0x000000ffff667224 */ /* 0x000fe200078e0069 */
[----:B------:R-:W-:Y:S01]  /*8110*/  IADD3 R110, P0, P1, R111, R98, R48 ;  /* 0x000000626f6e7210 */ /* 0x000fe2000791e030 */
[----:B------:R-:W-:Y:S01]  /*8120*/  IMAD.X R103, RZ, RZ, RZ, P5 ;  /* 0x000000ffff677224 */ /* 0x000fe200028e06ff */
        /* <DEDUP_REMOVED lines=32> */
.L_x_283:
[----:B------:R-:W-:Y:S01]  /*8330*/  IADD3 R48, P0, P1, R99, R102, R48 ;  /* 0x0000006663307210 */ /* 0x000fe2000791e030 */
[----:B-----5:R-:W-:Y:S01]  /*8340*/  IMAD R119, R38, R90, RZ ;  /* 0x0000005a26777224 */ /* 0x020fe200078e02ff */
[----:B------:R-:W-:Y:S02]  /*8350*/  IADD3 R97, P4, PT, R97, R86, RZ ;  /* 0x0000005661617210 */ /* 0x000fe40007f9e0ff */
[----:B------:R-:W-:Y:S01]  /*8360*/  IADD3 R99, P2, PT, R87, R94, RZ ;  /* 0x0000005e57637210 */ /* 0x000fe20007f5e0ff */
[----:B------:R-:W-:Y:S01]  /*8370*/  IMAD.X R87, RZ, RZ, RZ, P3 ;  /* 0x000000ffff577224 */ /* 0x000fe200018e06ff */
[----:B------:R-:W-:Y:S01]  /*8380*/  IADD3.X R103, PT, PT, RZ, R103, RZ, P0, P1 ;  /* 0x00000067ff677210 */ /* 0x000fe200007e24ff */
[----:B------:R-:W-:Y:S01]  /*8390*/  IMAD R119, R91, R34, R119 ;  /* 0x000000225b777224 */ /* 0x000fe200078e0277 */
[C---:B------:R-:W-:Y:S01]  /*83a0*/  IADD3 R151, P5, PT, R97.reuse, R48, RZ ;  /* 0x0000003061977210 */ /* 0x040fe20007fbe0ff */
[----:B------:R-:W-:Y:S01]  /*83b0*/  IMAD.X R88, R88, 0x1, R99, P4 ;  /* 0x0000000158587824 */ /* 0x000fe200020e0663 */
[----:B------:R-:W-:Y:S01]  /*83c0*/  ISETP.GE.U32.AND P0, PT, R97, R86, PT ;  /* 0x000000566100720c */ /* 0x000fe20003f06070 */
[----:B------:R-:W-:Y:S01]  /*83d0*/  IMAD.WIDE.U32 R96, R85, R36, RZ ;  /* 0x0000002455607225 */ /* 0x000fe200078e00ff */
[----:B------:R-:W-:-:S02]  /*83e0*/  ISETP.GE.U32.AND P1, PT, R151, R48, PT ;  /* 0x000000309700720c */ /* 0x000fc40003f26070 */
[C---:B------:R-:W-:Y:S01]  /*83f0*/  ISETP.GE.U32.AND.EX P0, PT, R88.reuse, R99, PT, P0 ;  /* 0x000000635800720c */ /* 0x040fe20003f06100 */
[----:B------:R-:W-:Y:S02]  /*8400*/  IMAD.X R152, R88, 0x1, R103, P5 ;  /* 0x0000000158987824 */ /* 0x000fe400028e0667 */
        /* <DEDUP_REMOVED lines=8> */
[----:B------:R-:W-:Y:S01]  /*8490*/  IMAD.X R95, RZ, RZ, RZ, P2 ;  /* 0x000000ffff5f7224 */ /* 0x000fe200010e06ff */
[----:B------:R-:W-:Y:S01]  /*84a0*/  IADD3 RZ, P2, PT, R99, R96, RZ ;  /* 0x0000006063ff7210 */ /* 0x000fe20007f5e0ff */
[----:B------:R-:W-:Y:S01]  /*84b0*/  IMAD.MOV.U32 R94, RZ, RZ, R97 ;  /* 0x000000ffff5e7224 */ /* 0x000fe200078e0061 */
[----:B------:R-:W-:Y:S01]  /*84c0*/  IADD3.X R101, PT, PT, RZ, R87, RZ, P0, P1 ;  /* 0x00000057ff657210 */ /* 0x000fe200007e24ff */
[----:B------:R-:W-:Y:S01]  /*84d0*/  IMAD R86, R39, R84, RZ ;  /* 0x0000005427567224 */ /* 0x000fe200078e02ff */
[----:B------:R-:W-:Y:S01]  /*84e0*/  IADD3 R115, P1, PT, R89, R48, RZ ;  /* 0x0000003059737210 */ /* 0x000fe20007f3e0ff */
[----:B------:R-:W-:-:S04]  /*84f0*/  IMAD.WIDE.U32 R98, R85, R35, RZ ;  /* 0x0000002355627225 */ /* 0x000fc800078e00ff */
[----:B------:R-:W-:-:S04]  /*8500*/  IMAD.WIDE.U32 R96, R35, R84, RZ ;  /* 0x0000005423607225 */ /* 0x000fc800078e00ff */
[----:B------:R-:W-:-:S04]  /*8510*/  IMAD.WIDE.U32.X R94, R85, R40, R94, P2 ;  /* 0x00000028555e7225 */ /* 0x000fc800010e045e */
[----:B------:R-:W-:Y:S01]  /*8520*/  IMAD R103, R85, R35, R86 ;  /* 0x0000002355677224 */ /* 0x000fe200078e0256 */
[----:B------:R-:W-:Y:S01]  /*8530*/  IADD3 R117, P2, PT, R94, R96, RZ ;  /* 0x000000605e757210 */ /* 0x000fe20007f5e0ff */
[----:B------:R-:W-:-:S04]  /*8540*/  IMAD.WIDE.U32 R86, P0, R84, R39, R98 ;  /* 0x0000002754567225 */ /* 0x000fc80007800062 */
[----:B------:R-:W-:Y:S02]  /*8550*/  IMAD.IADD R97, R97, 0x1, R103 ;  /* 0x0000000161617824 */ /* 0x000fe400078e0267 */
[----:B------:R-:W-:Y:S01]  /*8560*/  IMAD.X R89, RZ, RZ, RZ, P0 ;  /* 0x000000ffff597224 */ /* 0x000fe200000e06ff */
[----:B------:R-:W-:Y:S01]  /*8570*/  ISETP.GE.U32.AND P0, PT, R117, R96, PT ;  /* 0x000000607500720c */ /* 0x000fe20003f06070 */
[----:B------:R-:W-:Y:S02]  /*8580*/  IMAD.X R104, R97, 0x1, R95, P2 ;  /* 0x0000000161687824 */ /* 0x000fe400010e065f */
[----:B------:R-:W-:-:S03]  /*8590*/  IMAD.WIDE.U32 R98, R84, R35, RZ ;  /* 0x0000002354627225 */ /* 0x000fc600078e00ff */
[----:B------:R-:W-:Y:S01]  /*85a0*/  ISETP.GE.U32.AND.EX P0, PT, R104, R97, PT, P0 ;  /* 0x000000616800720c */ /* 0x000fe20003f06100 */
[----:B------:R-:W-:Y:S01]  /*85b0*/  IMAD.WIDE.U32 R96, R85, R34, RZ ;  /* 0x0000002255607225 */ /* 0x000fe200078e00ff */
[----:B------:R-:W-:Y:S02]  /*85c0*/  IADD3 RZ, P2, PT, R99, R86, RZ ;  /* 0x0000005663ff7210 */ /* 0x000fe40007f5e0ff */
[----:B------:R-:W-:Y:S01]  /*85d0*/  SEL R105, RZ, 0x1, P0 ;  /* 0x00000001ff697807 */ /* 0x000fe20000000000 */
[----:B------:R-:W-:Y:S02]  /*85e0*/  IMAD.X R106, R100, 0x1, R101, P1 ;  /* 0x00000001646a7824 */ /* 0x000fe400008e0665 */
[----:B------:R-:W-:Y:S02]  /*85f0*/  IMAD.MOV.U32 R88, RZ, RZ, R87 ;  /* 0x000000ffff587224 */ /* 0x000fe400078e0057 */
[----:B------:R-:W-:-:S04]  /*8600*/  IMAD.WIDE.U32 R100, R85, R32, RZ ;  /* 0x0000002055647225 */ /* 0x000fc800078e00ff */
[----:B------:R-:W-:Y:S02]  /*8610*/  IMAD R99, R38, R84, RZ ;  /* 0x0000005426637224 */ /* 0x000fe400078e02ff */
[----:B------:R-:W-:-:S04]  /*8620*/  IMAD.WIDE.U32 R86, R84, R34, RZ ;  /* 0x0000002254567225 */ /* 0x000fc800078e00ff */
[----:B------:R-:W-:-:S04]  /*8630*/  IMAD.WIDE.U32 R96, P3, R84, R38, R96 ;  /* 0x0000002654607225 */ /* 0x000fc80007860060 */
[----:B------:R-:W-:-:S04]  /*8640*/  IMAD.WIDE.U32 R102, R34, R84, RZ ;  /* 0x0000005422667225 */ /* 0x000fc800078e00ff */
[----:B------:R-:W-:Y:S01]  /*8650*/  IMAD.WIDE.U32.X R88, R85, R39, R88, P2 ;  /* 0x0000002755587225 */ /* 0x000fe200010e0458 */
[----:B------:R-:W-:-:S03]  /*8660*/  IADD3 RZ, P2, PT, R87, R96, RZ ;  /* 0x0000006057ff7210 */ /* 0x000fc60007f5e0ff */
[----:B------:R-:W-:Y:S01]  /*8670*/  IMAD R107, R85, R34, R99 ;  /* 0x00000022556b7224 */ /* 0x000fe200078e0263 */
[----:B------:R-:W-:Y:S01]  /*8680*/  IADD3 R105, P4, P5, R102, R88, R105 ;  /* 0x0000005866697210 */ /* 0x000fe20007d9e069 */
[----:B------:R-:W-:-:S03]  /*8690*/  IMAD.WIDE.U32 R94, R84, R32, RZ ;  /* 0x00000020545e7225 */ /* 0x000fc600078e00ff */
[----:B------:R-:W-:Y:S01]  /*86a0*/  ISETP.GE.U32.AND P0, PT, R105, R102, PT ;  /* 0x000000666900720c */ /* 0x000fe20003f06070 */
[----:B------:R-:W-:-:S04]  /*86b0*/  IMAD.WIDE.U32 R100, P1, R84, R37, R100 ;  /* 0x0000002554647225 */ /* 0x000fc80007820064 */
[----:B------:R-:W-:Y:S02]  /*86c0*/  IMAD.IADD R48, R103, 0x1, R107 ;  /* 0x0000000167307824 */ /* 0x000fe400078e026b */
[----:B------:R-:W-:-:S03]  /*86d0*/  IMAD.WIDE.U32 R86, R91, R36, RZ ;  /* 0x000000245b567225 */ /* 0x000fc600078e00ff */
[----:B------:R-:W-:Y:S01]  /*86e0*/  IADD3.X R103, PT, PT, R48, R89, RZ, P4, P5 ;  /* 0x0000005930677210 */ /* 0x000fe200027ea4ff */
[----:B------:R-:W-:Y:S01]  /*86f0*/  IMAD.X R99, RZ, RZ, RZ, P3 ;  /* 0x000000ffff637224 */ /* 0x000fe200018e06ff */
[----:B------:R-:W-:Y:S01]  /*8700*/  IADD3 RZ, P3, PT, R95, R100, RZ ;  /* 0x000000645fff7210 */ /* 0x000fe20007f7e0ff */
[----:B------:R-:W-:Y:S01]  /*8710*/  IMAD R107, R40, R90, RZ ;  /* 0x0000005a286b7224 */ /* 0x000fe200078e02ff */
[----:B------:R-:W-:Y:S01]  /*8720*/  ISETP.GE.U32.AND.EX P0, PT, R103, R48, PT, P0 ;  /* 0x000000306700720c */ /* 0x000fe20003f06100 */
[----:B------:R-:W-:-:S04]  /*8730*/  IMAD.WIDE.U32 R94, R36, R90, RZ ;  /* 0x0000005a245e7225 */ /* 0x000fc800078e00ff */
[----:B------:R-:W-:Y:S02]  /*8740*/  IMAD.MOV.U32 R98, RZ, RZ, R97 ;  /* 0x000000ffff627224 */ /* 0x000fe400078e0061 */
[----:B------:R-:W-:-:S04]  /*8750*/  IMAD.WIDE.U32 R96, R90, R36, RZ ;  /* 0x000000245a607225 */ /* 0x000fc800078e00ff */
[----:B------:R-:W-:-:S04]  /*8760*/  IMAD.WIDE.U32 R86, P5, R90, R40, R86 ;  /* 0x000000285a567225 */ /* 0x000fc800078a0056 */
[----:B------:R-:W-:Y:S01]  /*8770*/  IMAD R107, R91, R36, R107 ;  /* 0x000000245b6b7224 */ /* 0x000fe200078e026b */
[----:B------:R-:W-:Y:S01]  /*8780*/  IADD3 RZ, P4, PT, R97, R86, RZ ;  /* 0x0000005661ff7210 */ /* 0x000fe20007f9e0ff */
[----:B------:R-:W-:Y:S01]  /*8790*/  IMAD.X R89, RZ, RZ, RZ, P1 ;  /* 0x000000ffff597224 */ /* 0x000fe200008e06ff */
[-C--:B------:R-:W-:Y:S01]  /*87a0*/  IADD3 R117, P1, PT, R117, R94.reuse, RZ ;  /* 0x0000005e75757210 */ /* 0x080fe20007f3e0ff */
[----:B------:R-:W-:Y:S02]  /*87b0*/  IMAD.MOV.U32 R88, RZ, RZ, R101 ;  /* 0x000000ffff587224 */ /* 0x000fe400078e0065 */
[----:B------:R-:W-:Y:S01]  /*87c0*/  IMAD.IADD R101, R95, 0x1, R107 ;  /* 0x000000015f657824 */ /* 0x000fe200078e026b */
[----:B------:R-:W-:Y:S01]  /*87d0*/  ISETP.GE.U32.AND P6, PT, R117, R94, PT ;  /* 0x0000005e7500720c */ /* 0x000fe20003fc6070 */
[----:B------:R-:W-:Y:S02]  /*87e0*/  IMAD R86, R39, R90, RZ ;  /* 0x0000005a27567224 */ /* 0x000fe400078e02ff */
[----:B------:R-:W-:-:S02]  /*87f0*/  IMAD.X R48, R101, 0x1, R104, P1 ;  /* 0x0000000165307824 */ /* 0x000fc400008e0668 */
[----:B------:R-:W-:Y:S02]  /*8800*/  IMAD R107, R37, R84, RZ ;  /* 0x00000054256b7224 */ /* 0x000fe400078e02ff */
[----:B------:R-:W-:Y:S01]  /*8810*/  IMAD.WIDE.U32 R94, R35, R90, RZ ;  /* 0x0000005a235e7225 */ /* 0x000fe200078e00ff */
[----:B------:R-:W-:-:S03]  /*8820*/  ISETP.GE.U32.AND.EX P1, PT, R48, R101, PT, P6 ;  /* 0x000000653000720c */ /* 0x000fc60003f26160 */
[----:B------:R-:W-:Y:S02]  /*8830*/  IMAD R111, R91, R35, R86 ;  /* 0x000000235b6f7224 */ /* 0x000fe400078e0256 */
[----:B------:R-:W-:Y:S02]  /*8840*/  IMAD.MOV.U32 R96, RZ, RZ, R87 ;  /* 0x000000ffff607224 */ /* 0x000fe400078e0057 */
[----:B------:R-:W-:Y:S02]  /*8850*/  IMAD.X R97, RZ, RZ, RZ, P5 ;  /* 0x000000ffff617224 */ /* 0x000fe400028e06ff */
[----:B------:R-:W-:-:S04]  /*8860*/  IMAD.WIDE.U32 R86, R32, R84, RZ ;  /* 0x0000005420567225 */ /* 0x000fc800078e00ff */
[----:B------:R-:W-:Y:S01]  /*8870*/  IMAD R101, R85, R32, R107 ;  /* 0x0000002055657224 */ /* 0x000fe200078e026b */
[----:B------:R-:W-:Y:S01]  /*8880*/  SEL R107, RZ, 0x1, P1 ;  /* 0x00000001ff6b7807 */ /* 0x000fe20000800000 */
[----:B------:R-:W-:Y:S01]  /*8890*/  IMAD.IADD R100, R95, 0x1, R111 ;  /* 0x000000015f647824 */ /* 0x000fe200078e026f */
[----:B------:R-:W-:Y:S01]  /*88a0*/  SEL R111, RZ, 0x1, P0 ;  /* 0x00000001ff6f7807 */ /* 0x000fe20000000000 */
[----:B------:R-:W-:Y:S01]  /*88b0*/  IMAD.WIDE.U32.X R98, R85, R38, R98, P2 ;  /* 0x0000002655627225 */ /* 0x000fe200010e0462 */
[----:B------:R-:W-:-:S03]  /*88c0*/  IADD3 R95, P0, PT, R105, R94, RZ ;  /* 0x0000005e695f7210 */ /* 0x000fc60007f1e0ff */
[----:B------:R-:W-:Y:S01]  /*88d0*/  IMAD.WIDE.U32.X R96, R91, R40, R96, P4 ;  /* 0x000000285b607225 */ /* 0x000fe200020e0460 */
[----:B------:R-:W-:-:S03]  /*88e0*/  IADD3 R111, P1, P2, R86, R98, R111 ;  /* 0x00000062566f7210 */ /* 0x000fc60007a3e06f */
[----:B------:R-:W-:Y:S01]  /*88f0*/  IMAD.IADD R87, R87, 0x1, R101 ;  /* 0x0000000157577824 */ /* 0x000fe200078e0265 */
[----:B------:R-:W-:Y:S01]  /*8900*/  IADD3 R107, P4, P5, R95, R96, R107 ;  /* 0x000000605f6b7210 */ /* 0x000fe20007d9e06b */
[----:B------:R-:W-:Y:S01]  /*8910*/  IMAD.X R101, R100, 0x1, R103, P0 ;  /* 0x0000000164657824 */ /* 0x000fe200000e0667 */
[----:B------:R-:W-:Y:S01]  /*8920*/  ISETP.GE.U32.AND P0, PT, R111, R86, PT ;  /* 0x000000566f00720c */ /* 0x000fe20003f06070 */
[----:B------:R-:W-:Y:S01]  /*8930*/  IMAD.WIDE.U32 R104, R90, R35, RZ ;  /* 0x000000235a687225 */ /* 0x000fe200078e00ff */
[----:B------:R-:W-:Y:S02]  /*8940*/  IADD3.X R110, PT, PT, R87, R99, RZ, P1, P2 ;  /* 0x00000063576e7210 */ /* 0x000fe40000fe44ff */
[----:B------:R-:W-:Y:S01]  /*8950*/  IADD3.X R108, PT, PT, R101, R97, RZ, P4, P5 ;  /* 0x00000061656c7210 */ /* 0x000fe200027ea4ff */
[----:B------:R-:W-:Y:S01]  /*8960*/  IMAD.WIDE.U32 R98, R91, R34, RZ ;  /* 0x000000225b627225 */ /* 0x000fe200078e00ff */
[----:B------:R-:W-:Y:S02]  /*8970*/  ISETP.GE.U32.AND.EX P0, PT, R110, R87, PT, P0 ;  /* 0x000000576e00720c */ /* 0x000fe40003f06100 */
[----:B------:R-:W-:Y:S01]  /*8980*/  ISETP.GE.U32.AND P1, PT, R95, R94, PT ;  /* 0x0000005e5f00720c */ /* 0x000fe20003f26070 */
[----:B------:R-:W-:Y:S01]  /*8990*/  IMAD.WIDE.U32 R86, R91, R35, RZ ;  /* 0x000000235b567225 */ /* 0x000fe200078e00ff */
[----:B------:R-:W-:-:S02]  /*89a0*/  ISETP.GE.U32.AND P4, PT, R107, R95, PT ;  /* 0x0000005f6b00720c */ /* 0x000fc40003f86070 */
[----:B------:R-:W-:Y:S01]  /*89b0*/  ISETP.GE.U32.AND.EX P1, PT, R101, R100, PT, P1 ;  /* 0x000000646500720c */ /* 0x000fe20003f26110 */
[----:B------:R-:W-:Y:S01]  /*89c0*/  IMAD.WIDE.U32 R94, R90, R34, RZ ;  /* 0x000000225a5e7225 */ /* 0x000fe200078e00ff */
[----:B------:R-:W-:Y:S02]  /*89d0*/  ISETP.GE.U32.AND.EX P4, PT, R108, R101, PT, P4 ;  /* 0x000000656c00720c */ /* 0x000fe40003f86140 */
[----:B------:R-:W-:Y:S01]  /*89e0*/  SEL R94, RZ, 0x1, P1 ;  /* 0x00000001ff5e7807 */ /* 0x000fe20000800000 */
[----:B------:R-:W-:-:S04]  /*89f0*/  IMAD.WIDE.U32 R100, R91, R32, RZ ;  /* 0x000000205b647225 */ /* 0x000fc800078e00ff */
[----:B------:R-:W-:-:S04]  /*8a00*/  IMAD.WIDE.U32 R86, P5, R90, R39, R86 ;  /* 0x000000275a567225 */ /* 0x000fc800078a0056 */
[C---:B------:R-:W-:Y:S01]  /*8a10*/  IMAD.WIDE.U32 R96, R90.reuse, R32, RZ ;  /* 0x000000205a607225 */ /* 0x040fe200078e00ff */
[----:B------:R-:W-:Y:S02]  /*8a20*/  IADD3 RZ, P1, PT, R105, R86, RZ ;  /* 0x0000005669ff7210 */ /* 0x000fe40007f3e0ff */
[----:B------:R-:W-:Y:S01]  /*8a30*/  SEL R105, RZ, 0x1, P4 ;  /* 0x00000001ff697807 */ /* 0x000fe20002000000 */
[----:B------:R-:W-:-:S04]  /*8a40*/  IMAD.WIDE.U32 R100, P6, R90, R37, R100 ;  /* 0x000000255a647225 */ /* 0x000fc800078c0064 */
[----:B------:R-:W-:Y:S01]  /*8a50*/  IMAD.X R103, RZ, RZ, RZ, P5 ;  /* 0x000000ffff677224 */ /* 0x000fe200028e06ff */
[----:B------:R-:W-:Y:S01]  /*8a60*/  IADD3 RZ, P5, PT, R97, R100, RZ ;  /* 0x0000006461ff7210 */ /* 0x000fe20007fbe0ff */
[----:B------:R-:W-:Y:S02]  /*8a70*/  IMAD.MOV.U32 R102, RZ, RZ, R87 ;  /* 0x000000ffff667224 */ /* 0x000fe400078e0057 */
[----:B------:R-:W-:-:S04]  /*8a80*/  IMAD.WIDE.U32 R98, P2, R90, R38, R98 ;  /* 0x000000265a627225 */ /* 0x000fc80007840062 */
[----:B------:R-:W-:Y:S01]  /*8a90*/  IMAD.WIDE.U32.X R102, R91, R39, R102, P1 ;  /* 0x000000275b667225 */ /* 0x000fe200008e0466 */
[----:B------:R-:W-:-:S03]  /*8aa0*/  IADD3 RZ, P4, PT, R95, R98, RZ ;  /* 0x000000625fff7210 */ /* 0x000fc60007f9e0ff */
[----:B------:R-:W-:-:S04]  /*8ab0*/  IMAD.WIDE.U32 R96, R34, R90, RZ ;  /* 0x0000005a22607225 */ /* 0x000fc800078e00ff */
[----:B------:R-:W-:Y:S01]  /*8ac0*/  IMAD.X R95, RZ, RZ, RZ, P2 ;  /* 0x000000ffff5f7224 */ /* 0x000fe200010e06ff */
[----:B------:R-:W-:Y:S01]  /*8ad0*/  IADD3 R98, P1, PT, R111, R96, RZ ;  /* 0x000000606f627210 */ /* 0x000fe20007f3e0ff */
[----:B------:R-:W-:Y:S01]  /*8ae0*/  IMAD.X R87, RZ, RZ, RZ, P6 ;  /* 0x000000ffff577224 */ /* 0x000fe200030e06ff */
[----:B------:R-:W-:Y:S01]  /*8af0*/  IADD3 R105, P2, P6, R105, R102, R94 ;  /* 0x0000006669697210 */ /* 0x000fe20007e5e05e */
[----:B------:R-:W-:Y:S02]  /*8b00*/  IMAD.MOV.U32 R94, RZ, RZ, R99 ;  /* 0x000000ffff5e7224 */ /* 0x000fe400078e0063 */
[----:B------:R-:W-:Y:S01]  /*8b10*/  IMAD.IADD R99, R97, 0x1, R119 ;  /* 0x0000000161637824 */ /* 0x000fe200078e0277 */
[----:B------:R-:W-:Y:S01]  /*8b20*/  IADD3.X R111, PT, PT, RZ, R103, RZ, P2, P6 ;  /* 0x00000067ff6f7210 */ /* 0x000fe200017ec4ff */
[----:B------:R-:W-:Y:S01]  /*8b30*/  IMAD.MOV.U32 R86, RZ, RZ, R101 ;  /* 0x000000ffff567224 */ /* 0x000fe200078e0065 */
[C---:B------:R-:W-:Y:S01]  /*8b40*/  IADD3 R101, P6, PT, R98.reuse, R105, RZ ;  /* 0x0000006962657210 */ /* 0x040fe20007fde0ff */
[----:B------:R-:W-:Y:S01]  /*8b50*/  IMAD.X R100, R99, 0x1, R110, P1 ;  /* 0x0000000163647824 */ /* 0x000fe200008e066e */
[----:B------:R-:W-:Y:S01]  /*8b60*/  ISETP.GE.U32.AND P2, PT, R98, R96, PT ;  /* 0x000000606200720c */ /* 0x000fe20003f46070 */
[----:B------:R-:W-:Y:S01]  /*8b70*/  IMAD R97, R37, R90, RZ ;  /* 0x0000005a25617224 */ /* 0x000fe200078e02ff */
[----:B------:R-:W-:Y:S01]  /*8b80*/  ISETP.GE.U32.AND P1, PT, R101, R98, PT ;  /* 0x000000626500720c */ /* 0x000fe20003f26070 */
[C---:B------:R-:W-:Y:S01]  /*8b90*/  IMAD.X R111, R100.reuse, 0x1, R111, P6 ;  /* 0x00000001646f7824 */ /* 0x040fe200030e066f */
[----:B------:R-:W-:Y:S01]  /*8ba0*/  ISETP.GE.U32.AND.EX P2, PT, R100, R99, PT, P2 ;  /* 0x000000636400720c */ /* 0x000fe20003f46120 */
[----:B------:R-:W-:-:S02]  /*8bb0*/  IMAD R103, R91, R32, R97 ;  /* 0x000000205b677224 */ /* 0x000fc400078e0261 */
[----:B------:R-:W-:Y:S01]  /*8bc0*/  IMAD.WIDE.U32.X R94, R91, R38, R94, P4 ;  /* 0x000000265b5e7225 */ /* 0x000fe200020e045e */
[----:B------:R-:W-:-:S03]  /*8bd0*/  ISETP.GE.U32.AND.EX P1, PT, R111, R100, PT, P1 ;  /* 0x000000646f00720c */ /* 0x000fc60003f26110 */
[----:B------:R-:W-:Y:S01]  /*8be0*/  IMAD.WIDE.U32.X R86, R91, R37, R86, P5 ;  /* 0x000000255b567225 */ /* 0x000fe200028e0456 */
[----:B------:R-:W-:-:S03]  /*8bf0*/  SEL R105, RZ, 0x1, P1 ;  /* 0x00000001ff697807 */ /* 0x000fc60000800000 */
[----:B------:R-:W-:-:S04]  /*8c00*/  IMAD.WIDE.U32 R90, R32, R90, RZ ;  /* 0x0000005a205a7225 */ /* 0x000fc800078e00ff */
[----:B------:R-:W-:Y:S01]  /*8c10*/  IMAD.WIDE.U32.X R96, R85, R37, R88, P3 ;  /* 0x0000002555607225 */ /* 0x000fe200018e0458 */
[----:B------:R-:W-:-:S03]  /*8c20*/  SEL R89, RZ, 0x1, P0 ;  /* 0x00000001ff597807 */ /* 0x000fc60000000000 */
[----:B------:R-:W-:Y:S01]  /*8c30*/  IMAD R99, R40, R92, RZ ;  /* 0x0000005c28637224 */ /* 0x000fe200078e02ff */
[----:B------:R-:W-:Y:S01]  /*8c40*/  IADD3 R98, P3, P0, R90, R96, R89 ;  /* 0x000000605a627210 */ /* 0x000fe2000787e059 */
[----:B------:R-:W-:Y:S01]  /*8c50*/  IMAD.WIDE.U32 R88, R36, R92, RZ ;  /* 0x0000005c24587225 */ /* 0x000fe200078e00ff */
[----:B------:R-:W-:Y:S02]  /*8c60*/  SEL R96, RZ, 0x1, P2 ;  /* 0x00000001ff607807 */ /* 0x000fe40001000000 */
[----:B------:R-:W-:Y:S01]  /*8c70*/  ISETP.GE.U32.AND P2, PT, R98, R90, PT ;  /* 0x0000005a6200720c */ /* 0x000fe20003f46070 */
[----:B------:R-:W-:Y:S01]  /*8c80*/  IMAD.IADD R103, R91, 0x1, R103 ;  /* 0x000000015b677824 */ /* 0x000fe200078e0267 */
[----:B------:R-:W-:Y:S01]  /*8c90*/  IADD3 R105, P4, P5, R105, R94, R96 ;  /* 0x0000005e69697210 */ /* 0x000fe20007d9e060 */
[----:B------:R-:W-:Y:S01]  /*8ca0*/  IMAD.WIDE.U32 R90, R93, R36, RZ ;  /* 0x000000245d5a7225 */ /* 0x000fe200078e00ff */
[----:B------:R-:W-:Y:S02]  /*8cb0*/  IADD3 R107, P1, PT, R107, R88, RZ ;  /* 0x000000586b6b7210 */ /* 0x000fe40007f3e0ff */
[----:B------:R-:W-:Y:S01]  /*8cc0*/  IADD3.X R100, PT, PT, R103, R97, RZ, P3, P0 ;  /* 0x0000006167647210 */ /* 0x000fe20001fe04ff */
[----:B------:R-:W-:Y:S01]  /*8cd0*/  IMAD R99, R93, R36, R99 ;  /* 0x000000245d637224 */ /* 0x000fe200078e0263 */
[----:B------:R-:W-:Y:S01]  /*8ce0*/  IADD3.X R119, PT, PT, RZ, R95, RZ, P4, P5 ;  /* 0x0000005fff777210 */ /* 0x000fe200027ea4ff */
[----:B------:R-:W-:Y:S01]  /*8cf0*/  IMAD.WIDE.U32 R94, P3, R92, R40, R90 ;  /* 0x000000285c5e7225 */ /* 0x000fe2000786005a */
[----:B------:R-:W-:-:S02]  /*8d00*/  ISETP.GE.U32.AND P0, PT, R107, R88, PT ;  /* 0x000000586b00720c */ /* 0x000fc40003f06070 */
[----:B------:R-:W-:Y:S01]  /*8d10*/  IADD3 R105, P4, PT, R98, R105, RZ ;  /* 0x0000006962697210 */ /* 0x000fe20007f9e0ff */
[----:B------:R-:W-:Y:S01]  /*8d20*/  IMAD.IADD R99, R89, 0x1, R99 ;  /* 0x0000000159637824 */ /* 0x000fe200078e0263 */
[----:B------:R-:W-:Y:S01]  /*8d30*/  ISETP.GE.U32.AND.EX P2, PT, R100, R103, PT, P2 ;  /* 0x000000676400720c */ /* 0x000fe20003f46120 */
[----:B------:R-:W-:Y:S01]  /*8d40*/  IMAD R90, R39, R92, RZ ;  /* 0x0000005c275a7224 */ /* 0x000fe200078e02ff */
[----:B------:R-:W-:Y:S01]  /*8d50*/  ISETP.GE.U32.AND P6, PT, R105, R98, PT ;  /* 0x000000626900720c */ /* 0x000fe20003fc6070 */
[----:B------:R-:W-:Y:S01]  /*8d60*/  IMAD.WIDE.U32 R96, R92, R36, RZ ;  /* 0x000000245c607225 */ /* 0x000fe200078e00ff */
[----:B------:R-:W-:Y:S02]  /*8d70*/  SEL R96, RZ, 0x1, P2 ;  /* 0x00000001ff607807 */ /* 0x000fe40001000000 */
[----:B------:R-:W-:Y:S01]  /*8d80*/  ISETP.LT.U32.AND P2, PT, R151, R78, PT ;  /* 0x0000004e9700720c */ /* 0x000fe20003f41070 */
[----:B------:R-:W-:Y:S01]  /*8d90*/  IMAD.X R102, R99, 0x1, R108, P1 ;  /* 0x0000000163667824 */ /* 0x000fe200008e066c */
[----:B------:R-:W-:Y:S01]  /*8da0*/  ISETP.GE.U32.AND P1, PT, R109, R74, PT ;  /* 0x0000004a6d00720c */ /* 0x000fe20003f26070 */
[----:B------:R-:W-:-:S03]  /*8db0*/  IMAD.WIDE.U32 R88, R35, R92, RZ ;  /* 0x0000005c23587225 */ /* 0x000fc600078e00ff */
[----:B------:R-:W-:Y:S01]  /*8dc0*/  ISETP.GE.U32.AND.EX P0, PT, R102, R99, PT, P0 ;  /* 0x000000636600720c */ /* 0x000fe20003f06100 */
[----:B------:R-:W-:Y:S01]  /*8dd0*/  IMAD.X R91, RZ, RZ, RZ, P3 ;  /* 0x000000ffff5b7224 */ /* 0x000fe200018e06ff */
[----:B------:R-:W-:Y:S01]  /*8de0*/  IADD3 RZ, P3, PT, R97, R94, RZ ;  /* 0x0000005e61ff7210 */ /* 0x000fe20007f7e0ff */
[----:B------:R-:W-:Y:S01]  /*8df0*/  IMAD R121, R93, R35, R90 ;  /* 0x000000235d797224 */ /* 0x000fe200078e025a */
[----:B------:R-:W-:Y:S01]  /*8e00*/  ISETP.GE.U32.AND.EX P1, PT, R156, R75, PT, P1 ;  /* 0x0000004b9c00720c */ /* 0x000fe20003f26110 */
[----:B------:R-:W-:Y:S02]  /*8e10*/  IMAD.MOV.U32 R90, RZ, RZ, R95 ;  /* 0x000000ffff5a7224 */ /* 0x000fe400078e005f */
[----:B------:R-:W-:Y:S01]  /*8e20*/  IMAD.IADD R94, R89, 0x1, R121 ;  /* 0x00000001595e7824 */ /* 0x000fe200078e0279 */
[----:B------:R-:W-:Y:S01]  /*8e30*/  IADD3 R89, P5, PT, R101, R88, RZ ;  /* 0x0000005865597210 */ /* 0x000fe20007fbe0ff */
[----:B------:R-:W-:Y:S01]  /*8e40*/  IMAD.WIDE.U32.X R90, R93, R40, R90, P3 ;  /* 0x000000285d5a7225 */ /* 0x000fe200018e045a */
[----:B------:R-:W-:-:S02]  /*8e50*/  SEL R101, RZ, 0x1, P0 ;  /* 0x00000001ff657807 */ /* 0x000fc40000000000 */
[CC--:B------:R-:W-:Y:S01]  /*8e60*/  ISETP.EQ.U32.AND P3, PT, R113.reuse, R76.reuse, PT ;  /* 0x0000004c7100720c */ /* 0x0c0fe20003f62070 */
[----:B------:R-:W-:Y:S01]  /*8e70*/  IMAD.X R119, R100, 0x1, R119, P4 ;  /* 0x0000000164777824 */ /* 0x000fe200020e0677 */
[----:B------:R-:W-:Y:S01]  /*8e80*/  ISETP.LT.U32.AND P0, PT, R113, R76, PT ;  /* 0x0000004c7100720c */ /* 0x000fe20003f01070 */
[----:B------:R-:W-:Y:S01]  /*8e90*/  IMAD.X R97, R94, 0x1, R111, P5 ;  /* 0x000000015e617824 */ /* 0x000fe200028e066f */
[----:B------:R-:W-:Y:S01]  /*8ea0*/  IADD3 R101, P4, P5, R89, R90, R101 ;  /* 0x0000005a59657210 */ /* 0x000fe20007d9e065 */
[----:B------:R-:W-:Y:S01]  /*8eb0*/  IMAD R103, R38, R92, RZ ;  /* 0x0000005c26677224 */ /* 0x000fe200078e02ff */
[----:B------:R-:W-:Y:S02]  /*8ec0*/  ISETP.EQ.AND.EX P3, PT, R148, R77, !P1, P3 ;  /* 0x0000004d9400720c */ /* 0x000fe40004f62330 */
[----:B------:R-:W-:Y:S01]  /*8ed0*/  ISETP.GE.U32.AND.EX P6, PT, R119, R100, PT, P6 ;  /* 0x000000647700720c */ /* 0x000fe20003fc6160 */
[----:B------:R-:W-:Y:S01]  /*8ee0*/  IMAD R123, R93, R34, R103 ;  /* 0x000000225d7b7224 */ /* 0x000fe200078e0267 */
[----:B------:R-:W-:Y:S01]  /*8ef0*/  IADD3.X R100, PT, PT, R97, R91, RZ, P4, P5 ;  /* 0x0000005b61647210 */ /* 0x000fe200027ea4ff */
[----:B------:R-:W-:Y:S01]  /*8f00*/  IMAD R91, R40, R84, RZ ;  /* 0x00000054285b7224 */ /* 0x000fe200078e02ff */
[----:B------:R-:W-:-:S02]  /*8f10*/  ISETP.LT.U32.OR.EX P0, PT, R148, R77, P3, P0 ;  /* 0x0000004d9400720c */ /* 0x000fc40001f01500 */
[----:B------:R-:W-:Y:S01]  /*8f20*/  ISETP.GE.U32.AND P5, PT, R115, R80, PT ;  /* 0x000000507300720c */ /* 0x000fe20003fa6070 */
[----:B------:R-:W-:Y:S01]  /*8f30*/  IMAD R91, R85, R36, R91 ;  /* 0x00000024555b7224 */ /* 0x000fe200078e025b */
[----:B------:R-:W-:Y:S01]  /*8f40*/  ISETP.GE.U32.AND P3, PT, R89, R88, PT ;  /* 0x000000585900720c */ /* 0x000fe20003f66070 */
[----:B------:R-:W-:Y:S01]  /*8f50*/  IMAD.WIDE.U32 R84, R36, R84, RZ ;  /* 0x0000005424547225 */ /* 0x000fe200078e00ff */
[----:B------:R-:W-:Y:S02]  /*8f60*/  ISETP.EQ.U32.AND P4, PT, R151, R78, PT ;  /* 0x0000004e9700720c */ /* 0x000fe40003f82070 */
[----:B------:R-:W-:Y:S01]  /*8f70*/  ISETP.GE.U32.AND.EX P5, PT, R106, R81, PT, P5 ;  /* 0x000000516a00720c */ /* 0x000fe20003fa6150 */
[----:B------:R-:W-:Y:S01]  /*8f80*/  IMAD.IADD R121, R85, 0x1, R91 ;  /* 0x0000000155797824 */ /* 0x000fe200078e025b */
[----:B------:R-:W-:Y:S01]  /*8f90*/  ISETP.GE.U32.AND.EX P3, PT, R97, R94, PT, P3 ;  /* 0x0000005e6100720c */ /* 0x000fe20003f66130 */
[----:B------:R-:W-:Y:S01]  /*8fa0*/  IMAD.WIDE.U32 R94, R93, R35, RZ ;  /* 0x000000235d5e7225 */ /* 0x000fe200078e00ff */
[----:B------:R-:W-:-:S02]  /*8fb0*/  ISETP.EQ.AND.EX P4, PT, R152, R79, P0, P4 ;  /* 0x0000004f9800720c */ /* 0x000fc40000782340 */
[----:B------:R-:W-:Y:S01]  /*8fc0*/  SEL R111, RZ, 0x1, P6 ;  /* 0x00000001ff6f7807 */ /* 0x000fe20003000000 */
[----:B------:R-:W-:Y:S01]  /*8fd0*/  IMAD.WIDE.U32 R90, R84, R72, RZ ;  /* 0x00000048545a7225 */ /* 0x000fe200078e00ff */
[----:B------:R-:W-:Y:S02]  /*8fe0*/  ISETP.LT.U32.OR.EX P2, PT, R152, R79, P4, P2 ;  /* 0x0000004f9800720c */ /* 0x000fe40002741520 */
[----:B------:R-:W-:Y:S01]  /*8ff0*/  ISETP.GE.U32.AND P4, PT, R101, R89, PT ;  /* 0x000000596500720c */ /* 0x000fe20003f86070 */
[----:B------:R-:W-:Y:S01]  /*9000*/  IMAD.WIDE.U32 R94, P6, R92, R39, R94 ;  /* 0x000000275c5e7225 */ /* 0x000fe200078c005e */
[----:B------:R-:W-:Y:S02]  /*9010*/  SEL R99, RZ, 0x1, P3 ;  /* 0x00000001ff637807 */ /* 0x000fe40001800000 */
[----:B------:R-:W-:Y:S01]  /*9020*/  ISETP.GE.U32.AND.EX P4, PT, R100, R97, PT, P4 ;  /* 0x000000616400720c */ /* 0x000fe20003f86140 */
[----:B------:R-:W-:-:S03]  /*9030*/  IMAD.WIDE.U32 R88, R92, R35, RZ ;  /* 0x000000235c587225 */ /* 0x000fc600078e00ff */
[----:B------:R-:W-:Y:S01]  /*9040*/  SEL R85, RZ, 0x1, P4 ;  /* 0x00000001ff557807 */ /* 0x000fe20002000000 */
[----:B------:R-:W-:Y:S01]  /*9050*/  IMAD.X R97, RZ, RZ, RZ, P6 ;  /* 0x000000ffff617224 */ /* 0x000fe200030e06ff */
[----:B------:R-:W-:Y:S02]  /*9060*/  @P5 ISETP.NE.U32.AND P6, PT, R115, R80, PT ;  /* 0x000000507300520c */ /* 0x000fe40003fc5070 */
[----:B------:R-:W-:Y:S01]  /*9070*/  IADD3 RZ, P3, PT, R89, R94, RZ ;  /* 0x0000005e59ff7210 */ /* 0x000fe20007f7e0ff */
[----:B------:R-:W-:Y:S01]  /*9080*/  IMAD R94, R121, R72, RZ ;  /* 0x00000048795e7224 */ /* 0x000fe200078e02ff */
[----:B------:R-:W-:Y:S01]  /*9090*/  PLOP3.LUT P4, PT, PT, PT, PT, 0x8, 0x80 ;  /* 0x000000000080781c */ /* 0x000fe20003f8e170 */
[----:B------:R-:W-:Y:S01]  /*90a0*/  IMAD.WIDE.U32 R88, R34, R92, RZ ;  /* 0x0000005c22587225 */ /* 0x000fe200078e00ff */
[----:B------:R-:W-:Y:S02]  /*90b0*/  @P5 ISETP.NE.OR.EX P4, PT, R106, R81, !P2, P6 ;  /* 0x000000516a00520c */ /* 0x000fe40005785760 */
[----:B------:R-:W-:Y:S01]  /*90c0*/  IADD3 R111, P5, P6, R111, R86, R96 ;  /* 0x000000566f6f7210 */ /* 0x000fe20007ebe060 */
[----:B------:R-:W-:Y:S01]  /*90d0*/  IMAD.MOV.U32 R96, RZ, RZ, R95 ;  /* 0x000000ffff607224 */ /* 0x000fe200078e005f */
[----:B------:R-:W-:Y:S01]  /*90e0*/  SEL R126, R74, RZ, P4 ;  /* 0x000000ff4a7e7207 */ /* 0x000fe20002000000 */
[----:B------:R-:W-:-:S02]  /*90f0*/  IMAD R103, R84, R73, R94 ;  /* 0x0000004954677224 */ /* 0x000fc400078e025e */
[----:B------:R-:W-:Y:S01]  /*9100*/  IMAD.WIDE.U32.X R94, R93, R39, R96, P3 ;  /* 0x000000275d5e7225 */ /* 0x000fe200018e0460 */
[----:B------:R-:W-:-:S03]  /*9110*/  IADD3 R98, P3, PT, R105, R88, RZ ;  /* 0x0000005869627210 */ /* 0x000fc60007f7e0ff */
[----:B------:R-:W-:Y:S01]  /*9120*/  IMAD.IADD R103, R91, 0x1, R103 ;  /* 0x000000015b677824 */ /* 0x000fe200078e0267 */
[----:B------:R-:W-:Y:S01]  /*9130*/  IADD3.X R91, PT, PT, RZ, R87, RZ, P5, P6 ;  /* 0x00000057ff5b7210 */ /* 0x000fe20002fec4ff */
[----:B------:R-:W-:Y:S01]  /*9140*/  IMAD.IADD R96, R89, 0x1, R123 ;  /* 0x0000000159607824 */ /* 0x000fe200078e027b */
[----:B------:R-:W-:Y:S01]  /*9150*/  IADD3 R97, P5, P6, R85, R94, R99 ;  /* 0x0000005e55617210 */ /* 0x000fe20007ebe063 */
[----:B------:R-:W-:-:S03]  /*9160*/  IMAD.WIDE.U32 R86, R103, R74, RZ ;  /* 0x0000004a67567225 */ /* 0x000fc600078e00ff */
[----:B------:R-:W-:Y:S01]  /*9170*/  IADD3.X R104, PT, PT, RZ, R95, RZ, P5, P6 ;  /* 0x0000005fff687210 */ /* 0x000fe20002fec4ff */
[----:B------:R-:W-:Y:S01]  /*9180*/  IMAD.X R105, R96, 0x1, R119, P3 ;  /* 0x0000000160697824 */ /* 0x000fe200018e0677 */
[----:B------:R-:W-:Y:S01]  /*9190*/  ISETP.GE.U32.AND P3, PT, R98, R88, PT ;  /* 0x000000586200720c */ /* 0x000fe20003f66070 */
[C---:B------:R-:W-:Y:S01]  /*91a0*/  IMAD.WIDE.U32 R94, R90.reuse, R74, RZ ;  /* 0x0000004a5a5e7225 */ /* 0x040fe200078e00ff */
[----:B------:R-:W-:Y:S02]  /*91b0*/  SEL R119, RZ, 0x1, !P2 ;  /* 0x00000001ff777807 */ /* 0x000fe40005000000 */
[----:B------:R-:W-:Y:S01]  /*91c0*/  ISETP.GE.U32.AND.EX P6, PT, R105, R96, PT, P3 ;  /* 0x000000606900720c */ /* 0x000fe20003fc6130 */
[----:B------:R-:W-:Y:S01]  /*91d0*/  IMAD.WIDE.U32 R86, P5, R90, R75, R86 ;  /* 0x0000004b5a567225 */ /* 0x000fe200078a0056 */
[----:B------:R-:W-:Y:S02]  /*91e0*/  IADD3 R97, P3, PT, R98, R97, RZ ;  /* 0x0000006162617210 */ /* 0x000fe40007f7e0ff */
[----:B------:R-:W-:Y:S01]  /*91f0*/  SEL R114, RZ, 0x1, P6 ;  /* 0x00000001ff727807 */ /* 0x000fe20003000000 */
[----:B------:R-:W-:Y:S01]  /*9200*/  IMAD.WIDE.U32 R88, R93, R34, RZ ;  /* 0x000000225d587225 */ /* 0x000fe200078e00ff */
[----:B------:R-:W-:-:S02]  /*9210*/  LOP3.LUT R85, RZ, R94, RZ, 0x33, !PT ;  /* 0x0000005eff557212 */ /* 0x000fc400078e33ff */
[----:B------:R-:W-:Y:S01]  /*9220*/  IADD3 R86, P6, PT, R95, R86, RZ ;  /* 0x000000565f567210 */ /* 0x000fe20007fde0ff */
[----:B------:R-:W-:Y:S01]  /*9230*/  IMAD.X R96, R105, 0x1, R104, P3 ;  /* 0x0000000169607824 */ /* 0x000fe200018e0668 */
[----:B------:R-:W-:Y:S01]  /*9240*/  ISETP.GT.U32.AND P3, PT, R84, R85, PT ;  /* 0x000000555400720c */ /* 0x000fe20003f64070 */
[----:B------:R-:W-:Y:S01]  /*9250*/  IMAD.X R95, RZ, RZ, RZ, P5 ;  /* 0x000000ffff5f7224 */ /* 0x000fe200028e06ff */
[----:B------:R-:W-:Y:S01]  /*9260*/  LOP3.LUT R86, RZ, R86, RZ, 0x33, !PT ;  /* 0x00000056ff567212 */ /* 0x000fe200078e33ff */
[----:B------:R-:W-:-:S03]  /*9270*/  IMAD.WIDE.U32 R88, P5, R92, R38, R88 ;  /* 0x000000265c587225 */ /* 0x000fc600078a0058 */
[----:B------:R-:W-:Y:S01]  /*9280*/  ISETP.GT.U32.AND.EX P3, PT, R121, R86, PT, P3 ;  /* 0x000000567900720c */ /* 0x000fe20003f64130 */
[----:B------:R-:W-:-:S03]  /*9290*/  IMAD.WIDE.U32 R84, R92, R34, RZ ;  /* 0x000000225c547225 */ /* 0x000fc600078e00ff */
[----:B------:R-:W-:Y:S01]  /*92a0*/  SEL R99, RZ, 0x1, !P3 ;  /* 0x00000001ff637807 */ /* 0x000fe20005800000 */
[----:B------:R-:W-:Y:S02]  /*92b0*/  IMAD.MOV.U32 R94, RZ, RZ, R87 ;  /* 0x000000ffff5e7224 */ /* 0x000fe400078e0057 */
[----:B------:R-:W-:Y:S01]  /*92c0*/  IMAD.X R87, RZ, RZ, RZ, P5 ;  /* 0x000000ffff577224 */ /* 0x000fe200028e06ff */
[----:B------:R-:W-:Y:S01]  /*92d0*/  IADD3 RZ, P5, PT, R85, R88, RZ ;  /* 0x0000005855ff7210 */ /* 0x000fe20007fbe0ff */
[----:B------:R-:W-:Y:S01]  /*92e0*/  IMAD.WIDE.U32.X R94, R103, R75, R94, P6 ;  /* 0x0000004b675e7225 */ /* 0x000fe200030e045e */
[----:B------:R-:W-:-:S03]  /*92f0*/  ISETP.GE.U32.AND P6, PT, R97, R98, PT ;  /* 0x000000626100720c */ /* 0x000fc60003fc6070 */
[----:B------:R-:W-:Y:S01]  /*9300*/  IMAD.WIDE.U32 R84, R103, R76, RZ ;  /* 0x0000004c67547225 */ /* 0x000fe200078e00ff */
[----:B------:R-:W-:Y:S02]  /*9310*/  ISETP.GE.U32.AND.EX P3, PT, R96, R105, PT, P6 ;  /* 0x000000696000720c */ /* 0x000fe40003f66160 */
[----:B------:R-:W-:Y:S01]  /*9320*/  IADD3 R94, P6, PT, R99, R94, RZ ;  /* 0x0000005e635e7210 */ /* 0x000fe20007fde0ff */
[----:B------:R-:W-:Y:S01]  /*9330*/  IMAD.MOV.U32 R86, RZ, RZ, R89 ;  /* 0x000000ffff567224 */ /* 0x000fe200078e0059 */
[----:B------:R-:W-:Y:S01]  /*9340*/  SEL R99, RZ, 0x1, P3 ;  /* 0x00000001ff637807 */ /* 0x000fe20001800000 */
[----:B------:R-:W-:-:S04]  /*9350*/  IMAD.WIDE.U32 R88, R90, R76, RZ ;  /* 0x0000004c5a587225 */ /* 0x000fc800078e00ff */
[----:B------:R-:W-:-:S04]  /*9360*/  IMAD.WIDE.U32.X R86, R93, R38, R86, P5 ;  /* 0x000000265d567225 */ /* 0x000fc800028e0456 */
[----:B------:R-:W-:-:S04]  /*9370*/  IMAD.WIDE.U32 R84, P5, R90, R77, R84 ;  /* 0x0000004d5a547225 */ /* 0x000fc800078a0054 */
[----:B------:R-:W-:Y:S01]  /*9380*/  IMAD.X R98, RZ, RZ, R95, P6 ;  /* 0x000000ffff627224 */ /* 0x000fe200030e065f */
[----:B------:R-:W-:Y:S02]  /*9390*/  IADD3 R117, P6, PT, R117, R88, RZ ;  /* 0x0000005875757210 */ /* 0x000fe40007fde0ff */
[----:B------:R-:W-:Y:S01]  /*93a0*/  IADD3 R95, P3, PT, R89, R84, RZ ;  /* 0x00000054595f7210 */ /* 0x000fe20007f7e0ff */
[----:B------:R-:W-:Y:S01]  /*93b0*/  IMAD.X R89, RZ, RZ, RZ, P5 ;  /* 0x000000ffff597224 */ /* 0x000fe200028e06ff */
[----:B------:R-:W-:-:S03]  /*93c0*/  IADD3 R104, P5, PT, R117, R94, RZ ;  /* 0x0000005e75687210 */ /* 0x000fc60007fbe0ff */
[----:B------:R-:W-:Y:S01]  /*93d0*/  IMAD.X R48, R95, 0x1, R48, P6 ;  /* 0x000000015f307824 */ /* 0x000fe200030e0630 */
[----:B------:R-:W-:Y:S01]  /*93e0*/  ISETP.GE.U32.AND P6, PT, R117, R88, PT ;  /* 0x000000587500720c */ /* 0x000fe20003fc6070 */
[----:B------:R-:W-:Y:S01]  /*93f0*/  IMAD.MOV.U32 R88, RZ, RZ, R85 ;  /* 0x000000ffff587224 */ /* 0x000fe200078e0055 */
[----:B------:R-:W-:Y:S01]  /*9400*/  ISETP.GE.U32.AND P2, PT, R104, R94, PT ;  /* 0x0000005e6800720c */ /* 0x000fe20003f46070 */
[C---:B------:R-:W-:Y:S01]  /*9410*/  IMAD.X R105, R48.reuse, 0x1, R98, P5 ;  /* 0x0000000130697824 */ /* 0x040fe200028e0662 */
[----:B------:R-:W-:Y:S01]  /*9420*/  ISETP.GE.U32.AND.EX P5, PT, R48, R95, PT, P6 ;  /* 0x0000005f3000720c */ /* 0x000fe20003fa6160 */
[----:B------:R-:W-:Y:S01]  /*9430*/  IMAD.WIDE.U32.X R84, R103, R77, R88, P3 ;  /* 0x0000004d67547225 */ /* 0x000fe200018e0458 */
[----:B------:R-:W-:Y:S02]  /*9440*/  IADD3 R48, P6, PT, R119, R80, RZ ;  /* 0x0000005077307210 */ /* 0x000fe40007fde0ff */
[----:B------:R-:W-:Y:S01]  /*9450*/  ISETP.GE.U32.AND.EX P2, PT, R105, R98, PT, P2 ;  /* 0x000000626900720c */ /* 0x000fe20003f46120 */
[----:B------:R-:W-:Y:S01]  /*9460*/  IMAD.WIDE.U32 R94, R82, R36, RZ ;  /* 0x00000024525e7225 */ /* 0x000fe200078e00ff */
[----:B------:R-:W-:-:S02]  /*9470*/  SEL R108, RZ, 0x1, P5 ;  /* 0x00000001ff6c7807 */ /* 0x000fc40002800000 */
[----:B------:R-:W-:Y:S02]  /*9480*/  SEL R48, R48, RZ, P4 ;  /* 0x000000ff30307207 */ /* 0x000fe40002000000 */
[----:B------:R-:W-:Y:S01]  /*9490*/  IADD3 R114, P3, P5, R99, R86, R114 ;  /* 0x0000005663727210 */ /* 0x000fe20007d7e072 */
[----:B------:R-:W-:Y:S01]  /*94a0*/  IMAD.X R99, RZ, RZ, R81, P6 ;  /* 0x000000ffff637224 */ /* 0x000fe200030e0651 */
[----:B------:R-:W-:Y:S02]  /*94b0*/  SEL R89, RZ, 0x1, P2 ;  /* 0x00000001ff597807 */ /* 0x000fe40001000000 */
[----:B------:R-:W-:Y:S01]  /*94c0*/  IADD3 R48, P2, PT, -R48, R115, RZ ;  /* 0x0000007330307210 */ /* 0x000fe20007f5e1ff */
[----:B------:R-:W-:Y:S01]  /*94d0*/  IMAD R115, R40, R82, RZ ;  /* 0x0000005228737224 */ /* 0x000fe200078e02ff */
[----:B------:R-:W-:Y:S01]  /*94e0*/  IADD3.X R110, PT, PT, RZ, R87, RZ, P3, P5 ;  /* 0x00000057ff6e7210 */ /* 0x000fe20001fea4ff */
[----:B------:R-:W-:Y:S01]  /*94f0*/  IMAD.WIDE.U32 R86, R83, R36, RZ ;  /* 0x0000002453567225 */ /* 0x000fe200078e00ff */
[----:B------:R-:W-:-:S02]  /*9500*/  IADD3 R108, P5, P6, R89, R84, R108 ;  /* 0x00000054596c7210 */ /* 0x000fc40007ebe06c */
[----:B------:R-:W-:Y:S01]  /*9510*/  SEL R99, R99, RZ, P4 ;  /* 0x000000ff63637207 */ /* 0x000fe20002000000 */
[----:B------:R-:W-:Y:S01]  /*9520*/  IMAD.WIDE.U32 R88, R36, R82, RZ ;  /* 0x0000005224587225 */ /* 0x000fe200078e00ff */
[----:B------:R-:W-:-:S03]  /*9530*/  IADD3.X R117, PT, PT, RZ, R85, RZ, P5, P6 ;  /* 0x00000055ff757210 */ /* 0x000fc60002fec4ff */
[----:B------:R-:W-:Y:S02]  /*9540*/  IMAD R115, R83, R36, R115 ;  /* 0x0000002453737224 */ /* 0x000fe400078e0273 */
[----:B------:R-:W-:-:S04]  /*9550*/  IMAD.WIDE.U32 R86, P3, R82, R40, R86 ;  /* 0x0000002852567225 */ /* 0x000fc80007860056 */
[----:B------:R-:W-:Y:S01]  /*9560*/  IMAD.X R106, R106, 0x1, ~R99, P2 ;  /* 0x000000016a6a7824 */ /* 0x000fe200010e0e63 */
[----:B------:R-:W-:Y:S01]  /*9570*/  IADD3 R101, P2, PT, R101, R88, RZ ;  /* 0x0000005865657210 */ /* 0x000fe20007f5e0ff */
[----:B------:R-:W-:Y:S01]  /*9580*/  IMAD.IADD R89, R89, 0x1, R115 ;  /* 0x0000000159597824 */ /* 0x000fe200078e0273 */
[----:B------:R-:W-:Y:S01]  /*9590*/  IADD3 RZ, P5, PT, R95, R86, RZ ;  /* 0x000000565fff7210 */ /* 0x000fe20007fbe0ff */
[----:B------:R-:W-:Y:S01]  /*95a0*/  IMAD R86, R39, R82, RZ ;  /* 0x0000005227567224 */ /* 0x000fe200078e02ff */
[----:B------:R-:W-:Y:S01]  /*95b0*/  ISETP.GE.U32.AND P6, PT, R101, R88, PT ;  /* 0x000000586500720c */ /* 0x000fe20003fc6070 */
[----:B------:R-:W-:Y:S02]  /*95c0*/  IMAD.X R100, R89, 0x1, R100, P2 ;  /* 0x0000000159647824 */ /* 0x000fe400010e0664 */
[----:B------:R-:W-:-:S03]  /*95d0*/  IMAD.WIDE.U32 R98, R93, R32, RZ ;  /* 0x000000205d627225 */ /* 0x000fc600078e00ff */
[----:B------:R-:W-:Y:S01]  /*95e0*/  ISETP.GE.U32.AND.EX P2, PT, R100, R89, PT, P6 ;  /* 0x000000596400720c */ /* 0x000fe20003f46160 */
[----:B------:R-:W-:Y:S02]  /*95f0*/  IMAD.X R95, RZ, RZ, RZ, P3 ;  /* 0x000000ffff5f7224 */ /* 0x000fe400018e06ff */
[----:B------:R-:W-:Y:S01]  /*9600*/  IMAD.WIDE.U32 R84, R35, R82, RZ ;  /* 0x0000005223547225 */ /* 0x000fe200078e00ff */
[----:B------:R-:W-:-:S03]  /*9610*/  SEL R129, RZ, 0x1, P2 ;  /* 0x00000001ff817807 */ /* 0x000fc60001000000 */
[----:B------:R-:W-:Y:S02]  /*9620*/  IMAD.MOV.U32 R94, RZ, RZ, R87 ;  /* 0x000000ffff5e7224 */ /* 0x000fe400078e0057 */
[C---:B------:R-:W-:Y:S02]  /*9630*/  IMAD R115, R83.reuse, R35, R86 ;  /* 0x0000002353737224 */ /* 0x040fe400078e0256 */
[----:B------:R-:W-:Y:S01]  /*9640*/  IMAD.WIDE.U32.X R94, R83, R40, R94, P5 ;  /* 0x00000028535e7225 */ /* 0x000fe200028e045e */
[----:B------:R-:W-:-:S03]  /*9650*/  IADD3 R121, P5, PT, R97, R84, RZ ;  /* 0x0000005461797210 */ /* 0x000fc60007fbe0ff */
[----:B------:R-:W-:-:S04]  /*9660*/  IMAD.WIDE.U32 R86, R92, R32, RZ ;  /* 0x000000205c567225 */ /* 0x000fc800078e00ff */
[----:B------:R-:W-:-:S04]  /*9670*/  IMAD.WIDE.U32 R98, P3, R92, R37, R98 ;  /* 0x000000255c627225 */ /* 0x000fc80007860062 */
[----:B------:R-:W-:Y:S01]  /*9680*/  IMAD.IADD R115, R85, 0x1, R115 ;  /* 0x0000000155737824 */ /* 0x000fe200078e0273 */
[----:B------:R-:W-:Y:S01]  /*9690*/  IADD3 RZ, P2, PT, R87, R98, RZ ;  /* 0x0000006257ff7210 */ /* 0x000fe20007f5e0ff */
[----:B------:R-:W-:Y:S02]  /*96a0*/  IMAD.X R97, RZ, RZ, RZ, P3 ;  /* 0x000000ffff617224 */ /* 0x000fe400018e06ff */
[----:B------:R-:W-:Y:S01]  /*96b0*/  IMAD.X R112, R115, 0x1, R96, P5 ;  /* 0x0000000173707824 */ /* 0x000fe200028e0660 */
[----:B------:R-:W-:Y:S01]  /*96c0*/  IADD3 R129, P3, P5, R121, R94, R129 ;  /* 0x0000005e79817210 */ /* 0x000fe20007d7e081 */
[----:B------:R-:W-:-:S03]  /*96d0*/  IMAD.WIDE.U32 R86, R32, R92, RZ ;  /* 0x0000005c20567225 */ /* 0x000fc600078e00ff */
[----:B------:R-:W-:Y:S01]  /*96e0*/  IADD3.X R119, PT, PT, R112, R95, RZ, P3, P5 ;  /* 0x0000005f70777210 */ /* 0x000fe20001fea4ff */
[----:B------:R-:W-:Y:S01]  /*96f0*/  IMAD R85, R37, R92, RZ ;  /* 0x0000005c25557224 */ /* 0x000fe200078e02ff */
[----:B------:R-:W-:Y:S01]  /*9700*/  IADD3 R123, P3, PT, R111, R86, RZ ;  /* 0x000000566f7b7210 */ /* 0x000fe20007f7e0ff */
[----:B------:R-:W-:-:S04]  /*9710*/  IMAD.WIDE.U32 R88, R83, R35, RZ ;  /* 0x0000002353587225 */ /* 0x000fc800078e00ff */
[----:B------:R-:W-:Y:S02]  /*9720*/  IMAD.MOV.U32 R96, RZ, RZ, R99 ;  /* 0x000000ffff607224 */ /* 0x000fe400078e0063 */
[C---:B------:R-:W-:Y:S02]  /*9730*/  IMAD R85, R93.reuse, R32, R85 ;  /* 0x000000205d557224 */ /* 0x040fe400078e0255 */
[----:B------:R-:W-:Y:S01]  /*9740*/  IMAD.WIDE.U32.X R92, R93, R37, R96, P2 ;  /* 0x000000255d5c7225 */ /* 0x000fe200010e0460 */
[----:B------:R-:W-:-:S03]  /*9750*/  ISETP.GE.U32.AND P2, PT, R123, R86, PT ;  /* 0x000000567b00720c */ /* 0x000fc60003f46070 */
[----:B------:R-:W-:Y:S02]  /*9760*/  IMAD.IADD R98, R87, 0x1, R85 ;  /* 0x0000000157627824 */ /* 0x000fe400078e0255 */
[----:B------:R-:W-:-:S04]  /*9770*/  IMAD.WIDE.U32 R94, R82, R35, RZ ;  /* 0x00000023525e7225 */ /* 0x000fc800078e00ff */
[----:B------:R-:W-:-:S04]  /*9780*/  IMAD.WIDE.U32 R88, P6, R82, R39, R88 ;  /* 0x0000002752587225 */ /* 0x000fc800078c0058 */
[----:B------:R-:W-:Y:S01]  /*9790*/  IMAD.WIDE.U32 R86, R103, R78, RZ ;  /* 0x0000004e67567225 */ /* 0x000fe200078e00ff */
[----:B------:R-:W-:-:S03]  /*97a0*/  IADD3 RZ, P5, PT, R95, R88, RZ ;  /* 0x000000585fff7210 */ /* 0x000fc60007fbe0ff */
[----:B------:R-:W-:Y:S01]  /*97b0*/  IMAD.X R97, RZ, RZ, RZ, P6 ;  /* 0x000000ffff617224 */ /* 0x000fe200030e06ff */
[----:B------:R-:W-:Y:S01]  /*97c0*/  IADD3 R111, P6, PT, R123, R114, RZ ;  /* 0x000000727b6f7210 */ /* 0x000fe20007fde0ff */
[----:B------:R-:W-:Y:S02]  /*97d0*/  IMAD.X R91, R98, 0x1, R91, P3 ;  /* 0x00000001625b7824 */ /* 0x000fe400018e065b */
[----:B------:R-:W-:-:S03]  /*97e0*/  IMAD.WIDE.U32 R94, R90, R78, RZ ;  /* 0x0000004e5a5e7225 */ /* 0x000fc600078e00ff */
[----:B------:R-:W-:Y:S01]  /*97f0*/  ISETP.GE.U32.AND.EX P2, PT, R91, R98, PT, P2 ;  /* 0x000000625b00720c */ /* 0x000fe20003f46120 */
[----:B------:R-:W-:-:S03]  /*9800*/  IMAD.WIDE.U32 R86, P3, R90, R79, R86 ;  /* 0x0000004f5a567225 */ /* 0x000fc60007860056 */
[----:B------:R-:W-:Y:S01]  /*9810*/  SEL R114, RZ, 0x1, P2 ;  /* 0x00000001ff727807 */ /* 0x000fe20001000000 */
[----:B------:R-:W-:Y:S02]  /*9820*/  IMAD.MOV.U32 R96, RZ, RZ, R89 ;  /* 0x000000ffff607224 */ /* 0x000fe400078e0059 */
[----:B------:R-:W-:Y:S01]  /*9830*/  IMAD.X R110, R91, 0x1, R110, P6 ;  /* 0x000000015b6e7824 */ /* 0x000fe200030e066e */
[----:B------:R-:W-:Y:S01]  /*9840*/  IADD3 R85, P6, PT, R95, R86, RZ ;  /* 0x000000565f557210 */ /* 0x000fe20007fde0ff */
[----:B------:R-:W-:Y:S01]  /*9850*/  IMAD.WIDE.U32.X R88, R83, R39, R96, P5 ;  /* 0x0000002753587225 */ /* 0x000fe200028e0460 */
[----:B------:R-:W-:-:S03]  /*9860*/  IADD3 R107, P5, PT, R107, R94, RZ ;  /* 0x0000005e6b6b7210 */ /* 0x000fc60007fbe0ff */
        /* <DEDUP_REMOVED lines=8> */
[----:B------:R-:W-:Y:S01]  /*98f0*/  ISETP.GE.U32.AND P3, PT, R111, R123, PT ;  /* 0x0000007b6f00720c */ /* 0x000fe20003f66070 */
[----:B------:R-:W-:Y:S01]  /*9900*/  IMAD.MOV.U32 R96, RZ, RZ, R87 ;  /* 0x000000ffff607224 */ /* 0x000fe200078e0057 */
[----:B------:R-:W-:-:S02]  /*9910*/  SEL R102, RZ, 0x1, P5 ;  /* 0x00000001ff667807 */ /* 0x000fc40002800000 */
[----:B------:R-:W-:Y:S01]  /*9920*/  ISETP.GE.U32.AND.EX P3, PT, R110, R91, PT, P3 ;  /* 0x0000005b6e00720c */ /* 0x000fe20003f66130 */
[----:B------:R-:W-:Y:S01]  /*9930*/  IMAD.WIDE.U32.X R86, R103, R79, R96, P6 ;  /* 0x0000004f67567225 */ /* 0x000fe200030e0460 */
[----:B------:R-:W-:Y:S02]  /*9940*/  ISETP.GE.U32.AND P5, PT, R121, R84, PT ;  /* 0x000000547900720c */ /* 0x000fe40003fa6070 */
[----:B------:R-:W-:Y:S01]  /*9950*/  SEL R97, RZ, 0x1, P3 ;  /* 0x00000001ff617807 */ /* 0x000fe20001800000 */
[----:B------:R-:W-:Y:S01]  /*9960*/  IMAD.WIDE.U32 R94, P6, R90, R81, R94 ;  /* 0x000000515a5e7225 */ /* 0x000fe200078c005e */
[----:B------:R-:W-:Y:S02]  /*9970*/  ISETP.GE.U32.AND P3, PT, R129, R121, PT ;  /* 0x000000798100720c */ /* 0x000fe40003f66070 */
[----:B------:R-:W-:Y:S01]  /*9980*/  ISETP.GE.U32.AND.EX P2, PT, R98, R117, PT, P2 ;  /* 0x000000756200720c */ /* 0x000fe20003f46120 */
[----:B------:R-:W-:Y:S01]  /*9990*/  IMAD.WIDE.U32 R90, R90, R80, RZ ;  /* 0x000000505a5a7225 */ /* 0x000fe200078e00ff */
[----:B------:R-:W-:-:S02]  /*99a0*/  ISETP.GE.U32.AND.EX P5, PT, R112, R115, PT, P5 ;  /* 0x000000737000720c */ /* 0x000fc40003fa6150 */
[----:B------:R-:W-:Y:S01]  /*99b0*/  ISETP.GE.U32.AND.EX P3, PT, R119, R112, PT, P3 ;  /* 0x000000707700720c */ /* 0x000fe20003f66130 */
[----:B------:R-:W-:Y:S01]  /*99c0*/  IMAD.X R85, RZ, RZ, RZ, P6 ;  /* 0x000000ffff557224 */ /* 0x000fe200030e06ff */
[----:B------:R-:W-:Y:S01]  /*99d0*/  IADD3 R117, P6, PT, R91, R94, RZ ;  /* 0x0000005e5b757210 */ /* 0x000fe20007fde0ff */
[----:B------:R-:W-:Y:S01]  /*99e0*/  IMAD.MOV.U32 R84, RZ, RZ, R95 ;  /* 0x000000ffff547224 */ /* 0x000fe200078e005f */
[----:B------:R-:W-:Y:S02]  /*99f0*/  SEL R91, RZ, 0x1, P2 ;  /* 0x00000001ff5b7807 */ /* 0x000fe40001000000 */
[----:B------:R-:W-:Y:S01]  /*9a00*/  SEL R94, RZ, 0x1, P5 ;  /* 0x00000001ff5e7807 */ /* 0x000fe20002800000 */
[----:B------:R-:W-:Y:S01]  /*9a10*/  IMAD.WIDE.U32.X R84, R103, R81, R84, P6 ;  /* 0x0000005167547225 */ /* 0x000fe200030e0454 */
[----:B------:R-:W-:Y:S02]  /*9a20*/  IADD3 R115, P2, P5, R97, R92, R114 ;  /* 0x0000005c61737210 */ /* 0x000fe40007d5e072 */
[----:B------:R-:W-:Y:S01]  /*9a30*/  SEL R103, RZ, 0x1, P3 ;  /* 0x00000001ff677807 */ /* 0x000fe20001800000 */
[----:B------:R-:W-:Y:S01]  /*9a40*/  IMAD.WIDE.U32 R96, R83, R34, RZ ;  /* 0x0000002253607225 */ /* 0x000fe200078e00ff */
[----:B------:R-:W-:-:S02]  /*9a50*/  IADD3.X R107, PT, PT, RZ, R93, RZ, P2, P5 ;  /* 0x0000005dff6b7210 */ /* 0x000fc400017ea4ff */
[----:B------:R-:W-:Y:S01]  /*9a60*/  IADD3 R102, P3, P6, R91, R86, R102 ;  /* 0x000000565b667210 */ /* 0x000fe20007e7e066 */
[----:B------:R-:W-:Y:S01]  /*9a70*/  IMAD R91, R38, R82, RZ ;  /* 0x00000052265b7224 */ /* 0x000fe200078e02ff */
[----:B------:R-:W-:Y:S01]  /*9a80*/  IADD3 R103, P2, P5, R103, R88, R94 ;  /* 0x0000005867677210 */ /* 0x000fe20007d5e05e */
[----:B------:R-:W-:Y:S01]  /*9a90*/  IMAD.WIDE.U32 R94, R83, R32, RZ ;  /* 0x00000020535e7225 */ /* 0x000fe200078e00ff */
[----:B------:R-:W-:Y:S02]  /*9aa0*/  IADD3.X R121, PT, PT, RZ, R87, RZ, P3, P6 ;  /* 0x00000057ff797210 */ /* 0x000fe40001fec4ff */
[----:B------:R-:W-:Y:S01]  /*9ab0*/  IADD3.X R108, PT, PT, RZ, R89, RZ, P2, P5 ;  /* 0x00000059ff6c7210 */ /* 0x000fe200017ea4ff */
[----:B------:R-:W-:-:S04]  /*9ac0*/  IMAD.WIDE.U32 R92, R34, R82, RZ ;  /* 0x00000052225c7225 */ /* 0x000fc800078e00ff */
[----:B------:R-:W-:Y:S01]  /*9ad0*/  IMAD R91, R83, R34, R91 ;  /* 0x00000022535b7224 */ /* 0x000fe200078e025b */
[----:B------:R-:W-:Y:S01]  /*9ae0*/  IADD3 R112, P2, PT, R111, R92, RZ ;  /* 0x0000005c6f707210 */ /* 0x000fe20007f5e0ff */
[----:B------:R-:W-:-:S04]  /*9af0*/  IMAD.WIDE.U32 R86, P3, R82, R38, R96 ;  /* 0x0000002652567225 */ /* 0x000fc80007860060 */
[----:B------:R-:W-:-:S04]  /*9b00*/  IMAD.WIDE.U32 R88, P5, R82, R37, R94 ;  /* 0x0000002552587225 */ /* 0x000fc800078a005e */
[----:B------:R-:W-:Y:S02]  /*9b10*/  IMAD.IADD R94, R93, 0x1, R91 ;  /* 0x000000015d5e7824 */ /* 0x000fe400078e025b */
[----:B------:R-:W-:Y:S01]  /*9b20*/  IMAD.X R91, RZ, RZ, RZ, P3 ;  /* 0x000000ffff5b7224 */ /* 0x000fe200018e06ff */
[-C--:B------:R-:W-:Y:S01]  /*9b30*/  IADD3 R101, P3, PT, R101, R90.reuse, RZ ;  /* 0x0000005a65657210 */ /* 0x080fe20007f7e0ff */
[----:B------:R-:W-:Y:S01]  /*9b40*/  IMAD.X R93, RZ, RZ, RZ, P5 ;  /* 0x000000ffff5d7224 */ /* 0x000fe200028e06ff */
[----:B------:R-:W-:Y:S01]  /*9b50*/  IADD3 R111, P5, PT, R112, R103, RZ ;  /* 0x00000067706f7210 */ /* 0x000fe20007fbe0ff */
[----:B------:R-:W-:Y:S01]  /*9b60*/  IMAD.X R123, R94, 0x1, R110, P2 ;  /* 0x000000015e7b7824 */ /* 0x000fe200010e066e */
[----:B------:R-:W-:Y:S01]  /*9b70*/  ISETP.GE.U32.AND P2, PT, R101, R90, PT ;  /* 0x0000005a6500720c */ /* 0x000fe20003f46070 */
[----:B------:R-:W-:Y:S01]  /*9b80*/  IMAD.X R100, R117, 0x1, R100, P3 ;  /* 0x0000000175647824 */ /* 0x000fe200018e0664 */
[----:B------:R-:W-:Y:S01]  /*9b90*/  ISETP.GE.U32.AND P3, PT, R112, R92, PT ;  /* 0x0000005c7000720c */ /* 0x000fe20003f66070 */
[----:B------:R-:W-:Y:S01]  /*9ba0*/  IMAD.X R108, R123, 0x1, R108, P5 ;  /* 0x000000017b6c7824 */ /* 0x000fe200028e066c */
[----:B------:R-:W-:Y:S01]  /*9bb0*/  IADD3 R103, P5, PT, R101, R102, RZ ;  /* 0x0000006665677210 */ /* 0x000fe20007fbe0ff */
[----:B------:R-:W-:Y:S01]  /*9bc0*/  IMAD.WIDE.U32 R96, R82, R32, RZ ;  /* 0x0000002052607225 */ /* 0x000fe200078e00ff */
[----:B------:R-:W-:-:S02]  /*9bd0*/  ISETP.GE.U32.AND.EX P6, PT, R123, R94, PT, P3 ;  /* 0x0000005e7b00720c */ /* 0x000fc40003fc6130 */
[----:B------:R-:W-:Y:S01]  /*9be0*/  ISETP.GE.U32.AND P3, PT, R103, R102, PT ;  /* 0x000000666700720c */ /* 0x000fe20003f66070 */
[C---:B------:R-:W-:Y:S01]  /*9bf0*/  IMAD.X R102, R100.reuse, 0x1, R121, P5 ;  /* 0x0000000164667824 */ /* 0x040fe200028e0679 */
[----:B------:R-:W-:Y:S01]  /*9c00*/  ISETP.GE.U32.AND.EX P2, PT, R100, R117, PT, P2 ;  /* 0x000000756400720c */ /* 0x000fe20003f46120 */
[----:B------:R-:W-:Y:S01]  /*9c10*/  IMAD.WIDE.U32 R94, R82, R34, RZ ;  /* 0x00000022525e7225 */ /* 0x000fe200078e00ff */
[----:B------:R-:W-:Y:S02]  /*9c20*/  SEL R94, RZ, 0x1, P6 ;  /* 0x00000001ff5e7807 */ /* 0x000fe40003000000 */
[----:B------:R-:W-:Y:S01]  /*9c30*/  ISETP.GE.U32.AND P6, PT, R111, R112, PT ;  /* 0x000000706f00720c */ /* 0x000fe20003fc6070 */
[----:B------:R-:W-:Y:S01]  /*9c40*/  IMAD.MOV.U32 R90, RZ, RZ, R87 ;  /* 0x000000ffff5a7224 */ /* 0x000fe200078e0057 */
[----:B------:R-:W-:Y:S01]  /*9c50*/  ISETP.GE.U32.AND.EX P3, PT, R102, R121, PT, P3 ;  /* 0x000000796600720c */ /* 0x000fe20003f66130 */
[----:B------:R-:W-:Y:S01]  /*9c60*/  IMAD.MOV.U32 R92, RZ, RZ, R89 ;  /* 0x000000ffff5c7224 */ /* 0x000fe200078e0059 */
[----:B------:R-:W-:Y:S01]  /*9c70*/  IADD3 RZ, P5, PT, R95, R86, RZ ;  /* 0x000000565fff7210 */ /* 0x000fe20007fbe0ff */
[----:B------:R-:W-:Y:S01]  /*9c80*/  IMAD R95, R37, R82, RZ ;  /* 0x00000052255f7224 */ /* 0x000fe200078e02ff */
[----:B------:R-:W-:-:S02]  /*9c90*/  ISETP.GE.U32.AND.EX P6, PT, R108, R123, PT, P6 ;  /* 0x0000007b6c00720c */ /* 0x000fc40003fc6160 */
[----:B------:R-:W-:Y:S01]  /*9ca0*/  SEL R86, RZ, 0x1, P2 ;  /* 0x00000001ff567807 */ /* 0x000fe20001000000 */
[----:B------:R-:W-:Y:S01]  /*9cb0*/  IMAD.WIDE.U32.X R90, R83, R38, R90, P5 ;  /* 0x00000026535a7225 */ /* 0x000fe200028e045a */
[----:B------:R-:W-:Y:S02]  /*9cc0*/  SEL R87, RZ, 0x1, P3 ;  /* 0x00000001ff577807 */ /* 0x000fe40001800000 */
[----:B------:R-:W-:Y:S01]  /*9cd0*/  IADD3 RZ, P2, PT, R97, R88, RZ ;  /* 0x0000005861ff7210 */ /* 0x000fe20007f5e0ff */
[----:B------:R-:W-:Y:S01]  /*9ce0*/  IMAD R95, R83, R32, R95 ;  /* 0x00000020535f7224 */ /* 0x000fe200078e025f */
[----:B------:R-:W-:Y:S02]  /*9cf0*/  SEL R89, RZ, 0x1, P6 ;  /* 0x00000001ff597807 */ /* 0x000fe40003000000 */
[----:B------:R-:W-:Y:S01]  /*9d00*/  IADD3 R88, P3, P6, R87, R84, R86 ;  /* 0x0000005457587210 */ /* 0x000fe20007e7e056 */
[----:B------:R-:W-:-:S04]  /*9d10*/  IMAD.WIDE.U32 R86, R32, R82, RZ ;  /* 0x0000005220567225 */ /* 0x000fc800078e00ff */
[----:B------:R-:W-:Y:S01]  /*9d20*/  IMAD.WIDE.U32.X R82, R83, R37, R92, P2 ;  /* 0x0000002553527225 */ /* 0x000fe200010e045c */
[----:B------:R-:W-:Y:S02]  /*9d30*/  IADD3.X R92, PT, PT, RZ, R85, RZ, P3, P6 ;  /* 0x00000055ff5c7210 */ /* 0x000fe40001fec4ff */
[----:B------:R-:W-:Y:S01]  /*9d40*/  IADD3 R115, P5, PT, R115, R86, RZ ;  /* 0x0000005673737210 */ /* 0x000fe20007fbe0ff */
[----:B------:R-:W-:Y:S01]  /*9d50*/  IMAD.IADD R85, R87, 0x1, R95 ;  /* 0x0000000157557824 */ /* 0x000fe200078e025f */
[----:B------:R-:W-:Y:S02]  /*9d60*/  IADD3 R84, P2, P3, R89, R90, R94 ;  /* 0x0000005a59547210 */ /* 0x000fe40007b5e05e */
[----:B------:R-:W-:Y:S02]  /*9d70*/  SEL R89, RZ, 0x1, !P0 ;  /* 0x00000001ff597807 */ /* 0x000fe40004000000 */
[----:B------:R-:W-:Y:S02]  /*9d80*/  IADD3.X R91, PT, PT, RZ, R91, RZ, P2, P3 ;  /* 0x0000005bff5b7210 */ /* 0x000fe400017e64ff */
[----:B------:R-:W-:Y:S01]  /*9d90*/  IADD3 R101, P6, PT, R115, R84, RZ ;  /* 0x0000005473657210 */ /* 0x000fe20007fde0ff */
        /* <DEDUP_REMOVED lines=9> */
[----:B------:R-:W-:Y:S02]  /*9e30*/  IADD3 R86, P2, PT, R89, R78, RZ ;  /* 0x0000004e59567210 */ /* 0x000fe40007f5e0ff */
[----:B------:R-:W-:Y:S02]  /*9e40*/  IADD3 R100, P3, PT, R87, R76, RZ ;  /* 0x0000004c57647210 */ /* 0x000fe40007f7e0ff */
[----:B------:R-:W-:Y:S01]  /*9e50*/  ISETP.NE.AND.EX P0, PT, R92, RZ, PT, P0 ;  /* 0x000000ff5c00720c */ /* 0x000fe20003f05300 */
[----:B------:R-:W-:Y:S01]  /*9e60*/  IMAD.X R89, RZ, RZ, R79, P2 ;  /* 0x000000ffff597224 */ /* 0x000fe200010e064f */
[----:B------:R-:W-:Y:S01]  /*9e70*/  SEL R85, RZ, 0x1, P1 ;  /* 0x00000001ff557807 */ /* 0x000fe20000800000 */
[----:B------:R-:W-:Y:S01]  /*9e80*/  IMAD.X R87, RZ, RZ, R77, P3 ;  /* 0x000000ffff577224 */ /* 0x000fe200018e064d */
[----:B------:R-:W-:Y:S02]  /*9e90*/  SEL R86, R86, RZ, P4 ;  /* 0x000000ff56567207 */ /* 0x000fe40002000000 */
[----:B------:R-:W-:-:S02]  /*9ea0*/  SEL R100, R100, RZ, P4 ;  /* 0x000000ff64647207 */ /* 0x000fc40002000000 */
[----:B------:R-:W-:Y:S02]  /*9eb0*/  IADD3 R126, P1, PT, -R126, R109, RZ ;  /* 0x0000006d7e7e7210 */ /* 0x000fe40007f3e1ff */
[----:B------:R-:W-:Y:S02]  /*9ec0*/  IADD3 R109, P2, P3, R85, R82, R84 ;  /* 0x00000052556d7210 */ /* 0x000fe40007b5e054 */
[----:B------:R-:W-:Y:S02]  /*9ed0*/  IADD3 R151, P5, PT, -R86, R151, RZ ;  /* 0x0000009756977210 */ /* 0x000fe40007fbe1ff */
[----:B------:R-:W-:Y:S02]  /*9ee0*/  IADD3 R100, P6, PT, -R100, R113, RZ ;  /* 0x0000007164647210 */ /* 0x000fe40007fde1ff */
[----:B------:R-:W-:Y:S02]  /*9ef0*/  SEL R89, R89, RZ, P4 ;  /* 0x000000ff59597207 */ /* 0x000fe40002000000 */
[----:B------:R-:W-:-:S02]  /*9f00*/  SEL R87, R87, RZ, P4 ;  /* 0x000000ff57577207 */ /* 0x000fc40002000000 */
[----:B------:R-:W-:Y:S01]  /*9f10*/  SEL R85, R75, RZ, P4 ;  /* 0x000000ff4b557207 */ /* 0x000fe20002000000 */
[----:B------:R-:W-:Y:S01]  /*9f20*/  IMAD.X R152, R152, 0x1, ~R89, P5 ;  /* 0x0000000198987824 */ /* 0x000fe200028e0e59 */
[----:B------:R-:W-:Y:S01]  /*9f30*/  IADD3.X R110, PT, PT, RZ, R83, RZ, P2, P3 ;  /* 0x00000053ff6e7210 */ /* 0x000fe200017e64ff */
        /* <DEDUP_REMOVED lines=28> */
.L_x_284:
[-C--:B------:R-:W-:Y:S02]  /*a100*/  IMAD R82, R105, R72.reuse, RZ ;  /* 0x0000004869527224 */ /* 0x080fe400078e02ff */
[----:B------:R-:W-:-:S04]  /*a110*/  IMAD.WIDE.U32 R90, R104, R72, RZ ;  /* 0x00000048685a7225 */ /* 0x000fc800078e00ff */
[----:B------:R-:W-:Y:S02]  /*a120*/  IMAD R127, R104, R73, R82 ;  /* 0x00000049687f7224 */ /* 0x000fe400078e0252 */
[----:B------:R-:W-:-:S04]  /*a130*/  IMAD.WIDE.U32 R86, R57, R64, RZ ;  /* 0x0000004039567225 */ /* 0x000fc800078e00ff */
[----:B------:R-:W-:Y:S02]  /*a140*/  IMAD.IADD R127, R91, 0x1, R127 ;  /* 0x000000015b7f7824 */ /* 0x000fe400078e027f */
[----:B------:R-:W-:-:S04]  /*a150*/  IMAD.WIDE.U32 R82, R56, R64, RZ ;  /* 0x0000004038527225 */ /* 0x000fc800078e00ff */
[----:B------:R-:W-:-:S04]  /*a160*/  IMAD.WIDE.U32 R84, R127, R74, RZ ;  /* 0x0000004a7f547225 */ /* 0x000fc800078e00ff */
[----:B------:R-:W-:-:S04]  /*a170*/  IMAD.WIDE.U32 R86, P4, R65, R56, R86 ;  /* 0x0000003841567225 */ /* 0x000fc80007880056 */
[----:B------:R-:W-:Y:S01]  /*a180*/  IMAD.WIDE.U32 R92, R90, R74, RZ ;  /* 0x0000004a5a5c7225 */ /* 0x000fe200078e00ff */
[----:B------:R-:W-:-:S03]  /*a190*/  IADD3 RZ, P3, PT, R83, R86, RZ ;  /* 0x0000005653ff7210 */ /* 0x000fc60007f7e0ff */
[----:B------:R-:W-:Y:S01]  /*a1a0*/  IMAD.WIDE.U32 R84, P2, R90, R75, R84 ;  /* 0x0000004b5a547225 */ /* 0x000fe20007840054 */
[----:B------:R-:W-:-:S03]  /*a1b0*/  LOP3.LUT R83, RZ, R92, RZ, 0x33, !PT ;  /* 0x0000005cff537212 */ /* 0x000fc600078e33ff */
[----:B------:R-:W-:Y:S01]  /*a1c0*/  IMAD.WIDE.U32 R88, R57, R66, RZ ;  /* 0x0000004239587225 */ /* 0x000fe200078e00ff */
[----:B------:R-:W-:Y:S02]  /*a1d0*/  IADD3 R84, P5, PT, R93, R84, RZ ;  /* 0x000000545d547210 */ /* 0x000fe40007fbe0ff */
[----:B------:R-:W-:Y:S01]  /*a1e0*/  ISETP.GT.U32.AND P1, PT, R104, R83, PT ;  /* 0x000000536800720c */ /* 0x000fe20003f24070 */
[----:B------:R-:W-:Y:S01]  /*a1f0*/  IMAD.WIDE.U32 R82, R127, R76, RZ ;  /* 0x0000004c7f527225 */ /* 0x000fe200078e00ff */
[----:B------:R-:W-:-:S03]  /*a200*/  LOP3.LUT R84, RZ, R84, RZ, 0x33, !PT ;  /* 0x00000054ff547212 */ /* 0x000fc600078e33ff */
[----:B------:R-:W-:Y:S01]  /*a210*/  IMAD.X R97, RZ, RZ, RZ, P2 ;  /* 0x000000ffff617224 */ /* 0x000fe200010e06ff */
[----:B------:R-:W-:Y:S01]  /*a220*/  ISETP.GT.U32.AND.EX P1, PT, R105, R84, PT, P1 ;  /* 0x000000546900720c */ /* 0x000fe20003f24110 */
[----:B------:R-:W-:Y:S02]  /*a230*/  IMAD.MOV.U32 R96, RZ, RZ, R85 ;  /* 0x000000ffff607224 */ /* 0x000fe400078e0055 */
[----:B------:R-:W-:Y:S01]  /*a240*/  IMAD.WIDE.U32 R94, R90, R76, RZ ;  /* 0x0000004c5a5e7225 */ /* 0x000fe200078e00ff */
[----:B------:R-:W-:-:S03]  /*a250*/  SEL R105, RZ, 0x1, !P1 ;  /* 0x00000001ff697807 */ /* 0x000fc60004800000 */
[----:B------:R-:W-:-:S04]  /*a260*/  IMAD.WIDE.U32 R82, P6, R90, R77, R82 ;  /* 0x0000004d5a527225 */ /* 0x000fc800078c0052 */
[----:B------:R-:W-:-:S04]  /*a270*/  IMAD.WIDE.U32 R92, R56, R66, RZ ;  /* 0x00000042385c7225 */ /* 0x000fc800078e00ff */
[----:B------:R-:W-:-:S04]  /*a280*/  IMAD.WIDE.U32 R88, P0, R67, R56, R88 ;  /* 0x0000003843587225 */ /* 0x000fc80007800058 */
[----:B------:R-:W-:Y:S01]  /*a290*/  IMAD.WIDE.U32.X R96, R127, R75, R96, P5 ;  /* 0x0000004b7f607225 */ /* 0x000fe200028e0460 */
[----:B------:R-:W-:Y:S02]  /*a2a0*/  IADD3 R99, P5, PT, R99, R94, RZ ;  /* 0x0000005e63637210 */ /* 0x000fe40007fbe0ff */
[----:B------:R-:W-:Y:S01]  /*a2b0*/  IADD3 RZ, P2, PT, R93, R88, RZ ;  /* 0x000000585dff7210 */ /* 0x000fe20007f5e0ff */
[----:B------:R-:W-:Y:S01]  /*a2c0*/  IMAD.X R85, RZ, RZ, RZ, P4 ;  /* 0x000000ffff557224 */ /* 0x000fe200020e06ff */
[----:B------:R-:W-:Y:S01]  /*a2d0*/  IADD3 R91, P4, PT, R95, R82, RZ ;  /* 0x000000525f5b7210 */ /* 0x000fe20007f9e0ff */
[----:B------:R-:W-:Y:S01]  /*a2e0*/  IMAD.X R93, RZ, RZ, RZ, P6 ;  /* 0x000000ffff5d7224 */ /* 0x000fe200030e06ff */
[----:B------:R-:W-:Y:S01]  /*a2f0*/  IADD3 R82, P6, PT, R105, R96, RZ ;  /* 0x0000006069527210 */ /* 0x000fe20007fde0ff */
[----:B------:R-:W-:Y:S01]  /*a300*/  IMAD.MOV.U32 R92, RZ, RZ, R83 ;  /* 0x000000ffff5c7224 */ /* 0x000fe200078e0053 */
[----:B------:R-:W-:Y:S01]  /*a310*/  ISETP.GE.U32.AND P1, PT, R99, R94, PT ;  /* 0x0000005e6300720c */ /* 0x000fe20003f26070 */
[----:B------:R-:W-:Y:S01]  /*a320*/  IMAD.X R98, R91, 0x1, R98, P5 ;  /* 0x000000015b627824 */ /* 0x000fe200028e0662 */
[----:B------:R-:W-:Y:S01]  /*a330*/  IADD3 R114, P5, PT, R99, R82, RZ ;  /* 0x0000005263727210 */ /* 0x000fe20007fbe0ff */
[----:B------:R-:W-:-:S02]  /*a340*/  IMAD R83, R67, R56, RZ ;  /* 0x0000003843537224 */ /* 0x000fc400078e02ff */
[----:B------:R-:W-:Y:S01]  /*a350*/  IMAD.MOV.U32 R84, RZ, RZ, R87 ;  /* 0x000000ffff547224 */ /* 0x000fe200078e0057 */
[----:B------:R-:W-:Y:S01]  /*a360*/  ISETP.GE.U32.AND.EX P1, PT, R98, R91, PT, P1 ;  /* 0x0000005b6200720c */ /* 0x000fe20003f26110 */
[----:B------:R-:W-:Y:S01]  /*a370*/  IMAD.X R86, RZ, RZ, R97, P6 ;  /* 0x000000ffff567224 */ /* 0x000fe200030e0661 */
[----:B------:R-:W-:Y:S01]  /*a380*/  ISETP.GE.U32.AND P6, PT, R114, R82, PT ;  /* 0x000000527200720c */ /* 0x000fe20003fc6070 */
[----:B------:R-:W-:Y:S01]  /*a390*/  IMAD R91, R66, R57, R83 ;  /* 0x00000039425b7224 */ /* 0x000fe200078e0253 */
[----:B------:R-:W-:Y:S01]  /*a3a0*/  SEL R112, RZ, 0x1, P1 ;  /* 0x00000001ff707807 */ /* 0x000fe20000800000 */
[----:B------:R-:W-:Y:S02]  /*a3b0*/  IMAD.X R117, R98, 0x1, R86, P5 ;  /* 0x0000000162757824 */ /* 0x000fe400028e0656 */
[----:B------:R-:W-:-:S04]  /*a3c0*/  IMAD.WIDE.U32 R96, R66, R56, RZ ;  /* 0x0000003842607225 */ /* 0x000fc800078e00ff */
[----:B------:R-:W-:Y:S01]  /*a3d0*/  IMAD.WIDE.U32.X R84, R65, R57, R84, P3 ;  /* 0x0000003941547225 */ /* 0x000fe200018e0454 */
[----:B------:R-:W-:-:S03]  /*a3e0*/  ISETP.GE.U32.AND.EX P3, PT, R117, R86, PT, P6 ;  /* 0x000000567500720c */ /* 0x000fc60003f66160 */
[----:B------:R-:W-:Y:S01]  /*a3f0*/  IMAD.WIDE.U32 R82, R57, R68, RZ ;  /* 0x0000004439527225 */ /* 0x000fe200078e00ff */
[----:B------:R-:W-:-:S03]  /*a400*/  IADD3 R105, P5, PT, R84, R96, RZ ;  /* 0x0000006054697210 */ /* 0x000fc60007fbe0ff */
[----:B------:R-:W-:Y:S01]  /*a410*/  IMAD.IADD R91, R97, 0x1, R91 ;  /* 0x00000001615b7824 */ /* 0x000fe200078e025b */
[----:B------:R-:W-:Y:S01]  /*a420*/  SEL R97, RZ, 0x1, P3 ;  /* 0x00000001ff617807 */ /* 0x000fe20001800000 */
[----:B------:R-:W-:-:S04]  /*a430*/  IMAD.WIDE.U32 R94, R56, R68, RZ ;  /* 0x00000044385e7225 */ /* 0x000fc800078e00ff */
[----:B------:R-:W-:-:S04]  /*a440*/  IMAD.WIDE.U32 R82, P1, R69, R56, R82 ;  /* 0x0000003845527225 */ /* 0x000fc80007820052 */
[----:B------:R-:W-:-:S04]  /*a450*/  IMAD.WIDE.U32.X R92, R127, R77, R92, P4 ;  /* 0x0000004d7f5c7225 */ /* 0x000fc800020e045c */
[----:B------:R-:W-:Y:S01]  /*a460*/  IMAD.X R104, R91, 0x1, R85, P5 ;  /* 0x000000015b687824 */ /* 0x000fe200028e0655 */
[----:B------:R-:W-:Y:S01]  /*a470*/  IADD3 RZ, P5, PT, R95, R82, RZ ;  /* 0x000000525fff7210 */ /* 0x000fe20007fbe0ff */
[----:B------:R-:W-:Y:S01]  /*a480*/  IMAD.WIDE.U32 R86, R51, R64, RZ ;  /* 0x0000004033567225 */ /* 0x000fe200078e00ff */
[----:B------:R-:W-:-:S03]  /*a490*/  IADD3 R112, P3, P6, R97, R92, R112 ;  /* 0x0000005c61707210 */ /* 0x000fc60007e7e070 */
[----:B------:R-:W-:Y:S01]  /*a4a0*/  IMAD.X R95, RZ, RZ, RZ, P0 ;  /* 0x000000ffff5f7224 */ /* 0x000fe200000e06ff */
[----:B------:R-:W-:Y:S01]  /*a4b0*/  ISETP.GE.U32.AND P0, PT, R105, R96, PT ;  /* 0x000000606900720c */ /* 0x000fe20003f06070 */
[----:B------:R-:W-:Y:S01]  /*a4c0*/  IMAD.WIDE.U32 R96, R127, R78, RZ ;  /* 0x0000004e7f607225 */ /* 0x000fe200078e00ff */
[----:B------:R-:W-:Y:S02]  /*a4d0*/  IADD3.X R115, PT, PT, RZ, R93, RZ, P3, P6 ;  /* 0x0000005dff737210 */ /* 0x000fe40001fec4ff */
[----:B------:R-:W-:Y:S01]  /*a4e0*/  ISETP.GE.U32.AND.EX P0, PT, R104, R91, PT, P0 ;  /* 0x0000005b6800720c */ /* 0x000fe20003f06100 */
[----:B------:R-:W-:-:S03]  /*a4f0*/  IMAD.WIDE.U32 R84, R50, R64, RZ ;  /* 0x0000004032547225 */ /* 0x000fc600078e00ff */
[----:B------:R-:W-:Y:S01]  /*a500*/  SEL R91, RZ, 0x1, P0 ;  /* 0x00000001ff5b7807 */ /* 0x000fe20000000000 */
[----:B------:R-:W-:-:S04]  /*a510*/  IMAD.WIDE.U32 R86, P4, R65, R50, R86 ;  /* 0x0000003241567225 */ /* 0x000fc80007880056 */
[----:B------:R-:W-:Y:S01]  /*a520*/  IMAD.MOV.U32 R94, RZ, RZ, R89 ;  /* 0x000000ffff5e7224 */ /* 0x000fe200078e0059 */
[----:B------:R-:W-:Y:S01]  /*a530*/  IADD3 RZ, P3, PT, R85, R86, RZ ;  /* 0x0000005655ff7210 */ /* 0x000fe20007f7e0ff */
[----:B------:R-:W-:-:S04]  /*a540*/  IMAD.WIDE.U32 R98, R90, R78, RZ ;  /* 0x0000004e5a627225 */ /* 0x000fc800078e00ff */
[----:B------:R-:W-:-:S04]  /*a550*/  IMAD.WIDE.U32 R96, P6, R90, R79, R96 ;  /* 0x0000004f5a607225 */ /* 0x000fc800078c0060 */
[----:B------:R-:W-:Y:S02]  /*a560*/  IMAD R82, R69, R56, RZ ;  /* 0x0000003845527224 */ /* 0x000fe400078e02ff */
[----:B------:R-:W-:Y:S01]  /*a570*/  IMAD.WIDE.U32.X R94, R67, R57, R94, P2 ;  /* 0x00000039435e7225 */ /* 0x000fe200010e045e */
[----:B------:R-:W-:-:S03]  /*a580*/  IADD3 R103, P2, PT, R103, R98, RZ ;  /* 0x0000006267677210 */ /* 0x000fc60007f5e0ff */
[----:B------:R-:W-:Y:S01]  /*a590*/  IMAD.X R85, RZ, RZ, RZ, P6 ;  /* 0x000000ffff557224 */ /* 0x000fe200030e06ff */
[----:B------:R-:W-:Y:S01]  /*a5a0*/  IADD3 R113, P6, PT, R99, R96, RZ ;  /* 0x0000006063717210 */ /* 0x000fe20007fde0ff */
[----:B------:R-:W-:-:S04]  /*a5b0*/  IMAD.WIDE.U32 R92, R68, R56, RZ ;  /* 0x00000038445c7225 */ /* 0x000fc800078e00ff */
[----:B------:R-:W-:Y:S02]  /*a5c0*/  IMAD R121, R68, R57, R82 ;  /* 0x0000003944797224 */ /* 0x000fe400078e0252 */
[----:B------:R-:W-:Y:S01]  /*a5d0*/  IMAD.X R102, R113, 0x1, R102, P2 ;  /* 0x0000000171667824 */ /* 0x000fe200010e0666 */
[----:B------:R-:W-:Y:S01]  /*a5e0*/  IADD3 R91, P0, P2, R92, R94, R91 ;  /* 0x0000005e5c5b7210 */ /* 0x000fe20007a1e05b */
[----:B------:R-:W-:Y:S02]  /*a5f0*/  IMAD.IADD R99, R93, 0x1, R121 ;  /* 0x000000015d637824 */ /* 0x000fe400078e0279 */
[----:B------:R-:W-:Y:S01]  /*a600*/  IMAD.X R89, RZ, RZ, RZ, P1 ;  /* 0x000000ffff597224 */ /* 0x000fe200008e06ff */
[----:B------:R-:W-:Y:S01]  /*a610*/  ISETP.GE.U32.AND P1, PT, R103, R98, PT ;  /* 0x000000626700720c */ /* 0x000fe20003f26070 */
[----:B------:R-:W-:Y:S01]  /*a620*/  IMAD.MOV.U32 R88, RZ, RZ, R83 ;  /* 0x000000ffff587224 */ /* 0x000fe200078e0053 */
[----:B------:R-:W-:Y:S01]  /*a630*/  IADD3.X R98, PT, PT, R99, R95, RZ, P0, P2 ;  /* 0x0000005f63627210 */ /* 0x000fe200007e44ff */
[----:B------:R-:W-:Y:S01]  /*a640*/  IMAD.MOV.U32 R84, RZ, RZ, R97 ;  /* 0x000000ffff547224 */ /* 0x000fe200078e0061 */
[----:B------:R-:W-:Y:S01]  /*a650*/  IADD3 R125, P2, PT, R103, R112, RZ ;  /* 0x00000070677d7210 */ /* 0x000fe20007f5e0ff */
[----:B------:R-:W-:Y:S01]  /*a660*/  IMAD.WIDE.U32 R82, R64, R50, RZ ;  /* 0x0000003240527225 */ /* 0x000fe200078e00ff */
[----:B------:R-:W-:-:S02]  /*a670*/  ISETP.GE.U32.AND P0, PT, R91, R92, PT ;  /* 0x0000005c5b00720c */ /* 0x000fc40003f06070 */
[----:B------:R-:W-:Y:S01]  /*a680*/  ISETP.GE.U32.AND.EX P1, PT, R102, R113, PT, P1 ;  /* 0x000000716600720c */ /* 0x000fe20003f26110 */
[----:B------:R-:W-:Y:S01]  /*a690*/  IMAD R86, R65, R50, RZ ;  /* 0x0000003241567224 */ /* 0x000fe200078e02ff */
[----:B------:R-:W-:Y:S01]  /*a6a0*/  ISETP.GE.U32.AND.EX P0, PT, R98, R99, PT, P0 ;  /* 0x000000636200720c */ /* 0x000fe20003f06100 */
[----:B------:R-:W-:Y:S01]  /*a6b0*/  IMAD.X R118, R102, 0x1, R115, P2 ;  /* 0x0000000166767824 */ /* 0x000fe200010e0673 */
[----:B------:R-:W-:Y:S01]  /*a6c0*/  ISETP.GE.U32.AND P2, PT, R125, R112, PT ;  /* 0x000000707d00720c */ /* 0x000fe20003f46070 */
[----:B------:R-:W-:Y:S01]  /*a6d0*/  IMAD.WIDE.U32.X R84, R127, R79, R84, P6 ;  /* 0x0000004f7f547225 */ /* 0x000fe200030e0454 */
[----:B------:R-:W-:Y:S02]  /*a6e0*/  IADD3 R105, P6, PT, R105, R82, RZ ;  /* 0x0000005269697210 */ /* 0x000fe40007fde0ff */
[----:B------:R-:W-:Y:S01]  /*a6f0*/  ISETP.GE.U32.AND.EX P2, PT, R118, R115, PT, P2 ;  /* 0x000000737600720c */ /* 0x000fe20003f46120 */
[----:B------:R-:W-:Y:S01]  /*a700*/  IMAD R93, R64, R51, R86 ;  /* 0x00000033405d7224 */ /* 0x000fe200078e0256 */
[----:B------:R-:W-:Y:S01]  /*a710*/  SEL R120, RZ, 0x1, P1 ;  /* 0x00000001ff787807 */ /* 0x000fe20000800000 */
[----:B------:R-:W-:Y:S01]  /*a720*/  IMAD R86, R71, R56, RZ ;  /* 0x0000003847567224 */ /* 0x000fe200078e02ff */
[----:B------:R-:W-:Y:S01]  /*a730*/  SEL R95, RZ, 0x1, P2 ;  /* 0x00000001ff5f7807 */ /* 0x000fe20001000000 */
[----:B------:R-:W-:Y:S01]  /*a740*/  IMAD.WIDE.U32.X R88, R69, R57, R88, P5 ;  /* 0x0000003945587225 */ /* 0x000fe200028e0458 */
[----:B------:R-:W-:-:S02]  /*a750*/  ISETP.GE.U32.AND P5, PT, R105, R82, PT ;  /* 0x000000526900720c */ /* 0x000fc40003fa6070 */
[----:B------:R-:W-:Y:S01]  /*a760*/  SEL R123, RZ, 0x1, P0 ;  /* 0x00000001ff7b7807 */ /* 0x000fe20000000000 */
[----:B------:R-:W-:Y:S01]  /*a770*/  IMAD.IADD R93, R83, 0x1, R93 ;  /* 0x00000001535d7824 */ /* 0x000fe200078e025d */
[----:B------:R-:W-:Y:S01]  /*a780*/  IADD3 R120, P0, P1, R95, R84, R120 ;  /* 0x000000545f787210 */ /* 0x000fe2000791e078 */
[----:B------:R-:W-:-:S03]  /*a790*/  IMAD.WIDE.U32 R82, R70, R56, RZ ;  /* 0x0000003846527225 */ /* 0x000fc600078e00ff */
[----:B------:R-:W-:Y:S01]  /*a7a0*/  IADD3.X R121, PT, PT, RZ, R85, RZ, P0, P1 ;  /* 0x00000055ff797210 */ /* 0x000fe200007e24ff */
[----:B------:R-:W-:Y:S02]  /*a7b0*/  IMAD R97, R70, R57, R86 ;  /* 0x0000003946617224 */ /* 0x000fe400078e0256 */
[----:B------:R-:W-:Y:S02]  /*a7c0*/  IMAD.X R104, R93, 0x1, R104, P6 ;  /* 0x000000015d687824 */ /* 0x000fe400030e0668 */
[----:B------:R-:W-:Y:S02]  /*a7d0*/  IMAD.IADD R116, R83, 0x1, R97 ;  /* 0x0000000153747824 */ /* 0x000fe400078e0261 */
[----:B------:R-:W-:Y:S01]  /*a7e0*/  IMAD R83, R67, R50, RZ ;  /* 0x0000003243537224 */ /* 0x000fe200078e02ff */
[----:B------:R-:W-:Y:S01]  /*a7f0*/  ISETP.GE.U32.AND.EX P5, PT, R104, R93, PT, P5 ;  /* 0x0000005d6800720c */ /* 0x000fe20003fa6150 */
[----:B------:R-:W-:Y:S01]  /*a800*/  IMAD.X R131, RZ, RZ, RZ, P4 ;  /* 0x000000ffff837224 */ /* 0x000fe200020e06ff */
[----:B------:R-:W-:Y:S01]  /*a810*/  IADD3 R123, P2, P4, R82, R88, R123 ;  /* 0x00000058527b7210 */ /* 0x000fe20007c5e07b */
[----:B------:R-:W-:Y:S01]  /*a820*/  IMAD.MOV.U32 R130, RZ, RZ, R87 ;  /* 0x000000ffff827224 */ /* 0x000fe200078e0057 */
[----:B------:R-:W-:Y:S01]  /*a830*/  SEL R135, RZ, 0x1, P5 ;  /* 0x00000001ff877807 */ /* 0x000fe20002800000 */
[----:B------:R-:W-:Y:S01]  /*a840*/  IMAD.WIDE.U32 R94, R66, R50, RZ ;  /* 0x00000032425e7225 */ /* 0x000fe200078e00ff */
[----:B------:R-:W-:-:S03]  /*a850*/  IADD3.X R115, PT, PT, R116, R89, RZ, P2, P4 ;  /* 0x0000005974737210 */ /* 0x000fc600017e84ff */
[-C--:B------:R-:W-:Y:S02]  /*a860*/  IMAD R83, R66, R51.reuse, R83 ;  /* 0x0000003342537224 */ /* 0x080fe400078e0253 */
[----:B------:R-:W-:Y:S01]  /*a870*/  IMAD.WIDE.U32.X R130, R65, R51, R130, P3 ;  /* 0x0000003341827225 */ /* 0x000fe200018e0482 */
[----:B------:R-:W-:-:S03]  /*a880*/  IADD3 R133, P3, PT, R91, R94, RZ ;  /* 0x0000005e5b857210 */ /* 0x000fc60007f7e0ff */
[----:B------:R-:W-:-:S04]  /*a890*/  IMAD.WIDE.U32 R84, R51, R68, RZ ;  /* 0x0000004433547225 */ /* 0x000fc800078e00ff */
[----:B------:R-:W-:Y:S02]  /*a8a0*/  IMAD.IADD R83, R95, 0x1, R83 ;  /* 0x000000015f537824 */ /* 0x000fe400078e0253 */
        /* <DEDUP_REMOVED lines=8> */
[----:B------:R-:W-:-:S04]  /*a930*/  IMAD.WIDE.U32 R96, R56, R70, RZ ;  /* 0x0000004638607225 */ /* 0x000fc800078e00ff */
[----:B------:R-:W-:-:S04]  /*a940*/  IMAD.WIDE.U32 R88, R51, R66, RZ ;  /* 0x0000004233587225 */ /* 0x000fc800078e00ff */
[----:B------:R-:W-:-:S04]  /*a950*/  IMAD.WIDE.U32 R102, P2, R71, R56, R102 ;  /* 0x0000003847667225 */ /* 0x000fc80007840066 */
[----:B------:R-:W-:Y:S01]  /*a960*/  IMAD.WIDE.U32 R112, R90, R80, RZ ;  /* 0x000000505a707225 */ /* 0x000fe200078e00ff */
[----:B------:R-:W-:-:S03]  /*a970*/  IADD3 RZ, P4, PT, R97, R102, RZ ;  /* 0x0000006661ff7210 */ /* 0x000fc60007f9e0ff */
[----:B------:R-:W-:-:S04]  /*a980*/  IMAD.WIDE.U32 R98, P5, R90, R81, R98 ;  /* 0x000000515a627225 */ /* 0x000fc800078a0062 */
[----:B------:R-:W-:Y:S02]  /*a990*/  IMAD R84, R117, R72, RZ ;  /* 0x0000004875547224 */ /* 0x000fe400078e02ff */
[----:B------:R-:W-:-:S04]  /*a9a0*/  IMAD.WIDE.U32 R92, R50, R66, RZ ;  /* 0x00000042325c7225 */ /* 0x000fc800078e00ff */
[----:B------:R-:W-:-:S04]  /*a9b0*/  IMAD.WIDE.U32 R88, P0, R67, R50, R88 ;  /* 0x0000003243587225 */ /* 0x000fc80007800058 */
[----:B------:R-:W-:Y:S01]  /*a9c0*/  IMAD.WIDE.U32 R86, R114, R72, RZ ;  /* 0x0000004872567225 */ /* 0x000fe200078e00ff */
[----:B------:R-:W-:-:S03]  /*a9d0*/  IADD3 RZ, P6, PT, R93, R88, RZ ;  /* 0x000000585dff7210 */ /* 0x000fc60007fde0ff */
[----:B------:R-:W-:Y:S02]  /*a9e0*/  IMAD R95, R114, R73, R84 ;  /* 0x00000049725f7224 */ /* 0x000fe400078e0254 */
[----:B------:R-:W-:Y:S01]  /*a9f0*/  IMAD.X R97, RZ, RZ, RZ, P5 ;  /* 0x000000ffff617224 */ /* 0x000fe200028e06ff */
[----:B------:R-:W-:Y:S01]  /*aa00*/  IADD3 R122, P5, PT, R113, R98, RZ ;  /* 0x00000062717a7210 */ /* 0x000fe20007fbe0ff */
[----:B------:R-:W-:Y:S02]  /*aa10*/  IMAD.MOV.U32 R96, RZ, RZ, R99 ;  /* 0x000000ffff607224 */ /* 0x000fe400078e0063 */
[----:B------:R-:W-:Y:S02]  /*aa20*/  IMAD.IADD R113, R87, 0x1, R95 ;  /* 0x0000000157717824 */ /* 0x000fe400078e025f */
[----:B------:R-:W-:Y:S02]  /*aa30*/  IMAD.MOV.U32 R90, RZ, RZ, R89 ;  /* 0x000000ffff5a7224 */ /* 0x000fe400078e0059 */
[----:B------:R-:W-:Y:S01]  /*aa40*/  IMAD.WIDE.U32.X R88, R127, R81, R96, P5 ;  /* 0x000000517f587225 */ /* 0x000fe200028e0460 */
[----:B------:R-:W-:-:S03]  /*aa50*/  ISETP.GE.U32.AND P5, PT, R133, R94, PT ;  /* 0x0000005e8500720c */ /* 0x000fc60003fa6070 */
[----:B------:R-:W-:Y:S01]  /*aa60*/  IMAD.X R93, RZ, RZ, RZ, P2 ;  /* 0x000000ffff5d7224 */ /* 0x000fe200010e06ff */
[----:B------:R-:W-:Y:S01]  /*aa70*/  IADD3 R129, P2, PT, R129, R112, RZ ;  /* 0x0000007081817210 */ /* 0x000fe20007f5e0ff */
[----:B------:R-:W-:Y:S01]  /*aa80*/  IMAD.WIDE.U32 R94, R113, R74, RZ ;  /* 0x0000004a715e7225 */ /* 0x000fe200078e00ff */
[----:B------:R-:W-:-:S03]  /*aa90*/  ISETP.GE.U32.AND.EX P5, PT, R137, R83, PT, P5 ;  /* 0x000000538900720c */ /* 0x000fc60003fa6150 */
[----:B------:R-:W-:Y:S02]  /*aaa0*/  IMAD.X R99, RZ, RZ, RZ, P1 ;  /* 0x000000ffff637224 */ /* 0x000fe400008e06ff */
[----:B------:R-:W-:Y:S01]  /*aab0*/  IMAD.X R102, R119, 0x1, R122, P2 ;  /* 0x0000000177667824 */ /* 0x000fe200010e067a */
[----:B------:R-:W-:Y:S01]  /*aac0*/  ISETP.GE.U32.AND P2, PT, R135, R133, PT ;  /* 0x000000858700720c */ /* 0x000fe20003f46070 */
[----:B------:R-:W-:-:S03]  /*aad0*/  IMAD.WIDE.U32 R96, R86, R74, RZ ;  /* 0x0000004a56607225 */ /* 0x000fc600078e00ff */
[----:B------:R-:W-:Y:S01]  /*aae0*/  ISETP.GE.U32.AND.EX P2, PT, R130, R137, PT, P2 ;  /* 0x000000898200720c */ /* 0x000fe20003f46120 */
[----:B------:R-:W-:-:S03]  /*aaf0*/  IMAD.WIDE.U32 R94, P1, R86, R75, R94 ;  /* 0x0000004b565e7225 */ /* 0x000fc6000782005e */
[----:B------:R-:W-:Y:S01]  /*ab00*/  SEL R83, RZ, 0x1, P2 ;  /* 0x00000001ff537807 */ /* 0x000fe20001000000 */
[----:B------:R-:W-:Y:S01]  /*ab10*/  IMAD.X R91, RZ, RZ, RZ, P0 ;  /* 0x000000ffff5b7224 */ /* 0x000fe200000e06ff */
[----:B------:R-:W-:Y:S01]  /*ab20*/  ISETP.GE.U32.AND P0, PT, R129, R112, PT ;  /* 0x000000708100720c */ /* 0x000fe20003f06070 */
[----:B------:R-:W-:Y:S01]  /*ab30*/  IMAD.MOV.U32 R98, RZ, RZ, R85 ;  /* 0x000000ffff627224 */ /* 0x000fe200078e0055 */
[----:B------:R-:W-:Y:S01]  /*ab40*/  SEL R112, RZ, 0x1, P5 ;  /* 0x00000001ff707807 */ /* 0x000fe20002800000 */
[----:B------:R-:W-:Y:S01]  /*ab50*/  IMAD.WIDE.U32.X R90, R67, R51, R90, P6 ;  /* 0x00000033435a7225 */ /* 0x000fe200030e045a */
[----:B------:R-:W-:Y:S02]  /*ab60*/  LOP3.LUT R85, RZ, R96, RZ, 0x33, !PT ;  /* 0x00000060ff557212 */ /* 0x000fe400078e33ff */
[----:B------:R-:W-:Y:S01]  /*ab70*/  IADD3 R84, P5, PT, R97, R94, RZ ;  /* 0x0000005e61547210 */ /* 0x000fe20007fbe0ff */
[----:B------:R-:W-:Y:S01]  /*ab80*/  IMAD.X R97, RZ, RZ, RZ, P1 ;  /* 0x000000ffff617224 */ /* 0x000fe200008e06ff */
[----:B------:R-:W-:Y:S01]  /*ab90*/  ISETP.GT.U32.AND P2, PT, R114, R85, PT ;  /* 0x000000557200720c */ /* 0x000fe20003f44070 */
[----:B------:R-:W-:Y:S01]  /*aba0*/  IMAD.MOV.U32 R96, RZ, RZ, R95 ;  /* 0x000000ffff607224 */ /* 0x000fe200078e005f */
[----:B------:R-:W-:Y:S01]  /*abb0*/  LOP3.LUT R84, RZ, R84, RZ, 0x33, !PT ;  /* 0x00000054ff547212 */ /* 0x000fe200078e33ff */
[----:B------:R-:W-:Y:S01]  /*abc0*/  IMAD.MOV.U32 R92, RZ, RZ, R103 ;  /* 0x000000ffff5c7224 */ /* 0x000fe200078e0067 */
[----:B------:R-:W-:Y:S01]  /*abd0*/  IADD3 R112, P1, P6, R83, R90, R112 ;  /* 0x0000005a53707210 */ /* 0x000fe20007e3e070 */
[----:B------:R-:W-:Y:S01]  /*abe0*/  IMAD.WIDE.U32.X R96, R113, R75, R96, P5 ;  /* 0x0000004b71607225 */ /* 0x000fe200028e0460 */
[----:B------:R-:W-:-:S02]  /*abf0*/  ISETP.GT.U32.AND.EX P2, PT, R117, R84, PT, P2 ;  /* 0x000000547500720c */ /* 0x000fc40003f44120 */
[----:B------:R-:W-:Y:S01]  /*ac00*/  ISETP.GE.U32.AND.EX P0, PT, R102, R122, PT, P0 ;  /* 0x0000007a6600720c */ /* 0x000fe20003f06100 */
[-C--:B------:R-:W-:Y:S01]  /*ac10*/  IMAD.WIDE.U32 R84, R68, R50.reuse, RZ ;  /* 0x0000003244547225 */ /* 0x080fe200078e00ff */
[----:B------:R-:W-:Y:S02]  /*ac20*/  SEL R83, RZ, 0x1, !P2 ;  /* 0x00000001ff537807 */ /* 0x000fe40005000000 */
[----:B------:R-:W-:Y:S01]  /*ac30*/  IADD3.X R114, PT, PT, RZ, R91, RZ, P1, P6 ;  /* 0x0000005bff727210 */ /* 0x000fe20000fec4ff */
[----:B------:R-:W-:Y:S01]  /*ac40*/  IMAD R90, R69, R50, RZ ;  /* 0x00000032455a7224 */ /* 0x000fe200078e02ff */
[----:B------:R-:W-:Y:S01]  /*ac50*/  IADD3 R122, P5, PT, R83, R96, RZ ;  /* 0x00000060537a7210 */ /* 0x000fe20007fbe0ff */
[----:B------:R-:W-:Y:S01]  /*ac60*/  IMAD.WIDE.U32 R94, R113, R76, RZ ;  /* 0x0000004c715e7225 */ /* 0x000fe200078e00ff */
[----:B------:R-:W-:-:S03]  /*ac70*/  IADD3 R103, P2, PT, R123, R84, RZ ;  /* 0x000000547b677210 */ /* 0x000fc60007f5e0ff */
[----:B------:R-:W-:Y:S01]  /*ac80*/  IMAD R117, R68, R51, R90 ;  /* 0x0000003344757224 */ /* 0x000fe200078e025a */
[----:B------:R-:W-:Y:S01]  /*ac90*/  ISETP.GE.U32.AND P1, PT, R103, R84, PT ;  /* 0x000000546700720c */ /* 0x000fe20003f26070 */
[----:B------:R-:W-:Y:S02]  /*aca0*/  IMAD.X R124, RZ, RZ, R97, P5 ;  /* 0x000000ffff7c7224 */ /* 0x000fe400028e0661 */
[----:B------:R-:W-:Y:S02]  /*acb0*/  IMAD.IADD R96, R85, 0x1, R117 ;  /* 0x0000000155607824 */ /* 0x000fe400078e0275 */
[----:B------:R-:W-:Y:S01]  /*acc0*/  IMAD.WIDE.U32 R84, P5, R86, R77, R94 ;  /* 0x0000004d56547225 */ /* 0x000fe200078a005e */
[----:B------:R-:W-:Y:S02]  /*acd0*/  SEL R94, RZ, 0x1, P0 ;  /* 0x00000001ff5e7807 */ /* 0x000fe40000000000 */
[----:B------:R-:W-:Y:S01]  /*ace0*/  IADD3 R119, P0, PT, R103, R112, RZ ;  /* 0x0000007067777210 */ /* 0x000fe20007f1e0ff */
[----:B------:R-:W-:-:S02]  /*acf0*/  IMAD.X R95, R96, 0x1, R115, P2 ;  /* 0x00000001605f7824 */ /* 0x000fc400010e0673 */
[----:B------:R-:W-:Y:S01]  /*ad00*/  IMAD.X R83, RZ, RZ, RZ, P5 ;  /* 0x000000ffff537224 */ /* 0x000fe200028e06ff */
[----:B------:R-:W-:Y:S01]  /*ad10*/  IADD3 R117, P5, PT, R129, R120, RZ ;  /* 0x0000007881757210 */ /* 0x000fe20007fbe0ff */
[----:B------:R-:W-:Y:S01]  /*ad20*/  IMAD.X R112, R95, 0x1, R114, P0 ;  /* 0x000000015f707824 */ /* 0x000fe200000e0672 */
[----:B------:R-:W-:Y:S01]  /*ad30*/  ISETP.GE.U32.AND P2, PT, R119, R103, PT ;  /* 0x000000677700720c */ /* 0x000fe20003f46070 */
[----:B------:R-:W-:Y:S01]  /*ad40*/  IMAD.WIDE.U32 R90, R86, R76, RZ ;  /* 0x0000004c565a7225 */ /* 0x000fe200078e00ff */
[----:B------:R-:W-:Y:S02]  /*ad50*/  ISETP.GE.U32.AND.EX P1, PT, R95, R96, PT, P1 ;  /* 0x000000605f00720c */ /* 0x000fe40003f26110 */
[----:B------:R-:W-:Y:S01]  /*ad60*/  ISETP.GE.U32.AND.EX P2, PT, R112, R95, PT, P2 ;  /* 0x0000005f7000720c */ /* 0x000fe20003f46120 */
[----:B------:R-:W-:Y:S01]  /*ad70*/  IMAD.X R114, R102, 0x1, R121, P5 ;  /* 0x0000000166727824 */ /* 0x000fe200028e0679 */
[----:B------:R-:W-:Y:S01]  /*ad80*/  IADD3 R125, P6, PT, R125, R90, RZ ;  /* 0x0000005a7d7d7210 */ /* 0x000fe20007fde0ff */
[----:B------:R-:W-:Y:S01]  /*ad90*/  IMAD.WIDE.U32.X R98, R69, R51, R98, P3 ;  /* 0x0000003345627225 */ /* 0x000fe200018e0462 */
[----:B------:R-:W-:-:S02]  /*ada0*/  IADD3 R97, P5, PT, R91, R84, RZ ;  /* 0x000000545b617210 */ /* 0x000fc40007fbe0ff */
[----:B------:R-:W-:Y:S01]  /*adb0*/  SEL R91, RZ, 0x1, P2 ;  /* 0x00000001ff5b7807 */ /* 0x000fe20001000000 */
[----:B------:R-:W-:Y:S01]  /*adc0*/  IMAD.WIDE.U32.X R92, R71, R57, R92, P4 ;  /* 0x00000039475c7225 */ /* 0x000fe200020e045c */
[----:B------:R-:W-:Y:S02]  /*add0*/  SEL R102, RZ, 0x1, P1 ;  /* 0x00000001ff667807 */ /* 0x000fe40000800000 */
[----:B------:R-:W-:Y:S01]  /*ade0*/  IADD3 R128, P2, PT, R125, R122, RZ ;  /* 0x0000007a7d807210 */ /* 0x000fe20007f5e0ff */
[----:B------:R-:W-:Y:S01]  /*adf0*/  IMAD.X R118, R97, 0x1, R118, P6 ;  /* 0x0000000161767824 */ /* 0x000fe200030e0676 */
[----:B------:R-:W-:Y:S02]  /*ae00*/  ISETP.GE.U32.AND P1, PT, R117, R120, PT ;  /* 0x000000787500720c */ /* 0x000fe40003f26070 */
[----:B------:R-:W-:Y:S01]  /*ae10*/  ISETP.GE.U32.AND P6, PT, R125, R90, PT ;  /* 0x0000005a7d00720c */ /* 0x000fe20003fc6070 */
[----:B------:R-:W-:Y:S01]  /*ae20*/  IMAD.X R127, R118, 0x1, R124, P2 ;  /* 0x00000001767f7824 */ /* 0x000fe200010e067c */
[----:B------:R-:W-:Y:S01]  /*ae30*/  ISETP.GE.U32.AND.EX P1, PT, R114, R121, PT, P1 ;  /* 0x000000797200720c */ /* 0x000fe20003f26110 */
[----:B------:R-:W-:Y:S01]  /*ae40*/  IMAD R90, R65, R52, RZ ;  /* 0x00000034415a7224 */ /* 0x000fe200078e02ff */
[----:B------:R-:W-:-:S02]  /*ae50*/  ISETP.GE.U32.AND P2, PT, R128, R122, PT ;  /* 0x0000007a8000720c */ /* 0x000fc40003f46070 */
[----:B------:R-:W-:Y:S01]  /*ae60*/  ISETP.GE.U32.AND P0, PT, R123, R82, PT ;  /* 0x000000527b00720c */ /* 0x000fe20003f06070 */
[----:B------:R-:W-:Y:S01]  /*ae70*/  IMAD.MOV.U32 R82, RZ, RZ, R85 ;  /* 0x000000ffff527224 */ /* 0x000fe200078e0055 */
[----:B------:R-:W-:Y:S01]  /*ae80*/  ISETP.GE.U32.AND.EX P6, PT, R118, R97, PT, P6 ;  /* 0x000000617600720c */ /* 0x000fe20003fc6160 */
[----:B------:R-:W-:Y:S01]  /*ae90*/  IMAD.WIDE.U32 R84, R64, R52, RZ ;  /* 0x0000003440547225 */ /* 0x000fe200078e00ff */
[----:B------:R-:W-:Y:S02]  /*aea0*/  SEL R95, RZ, 0x1, P1 ;  /* 0x00000001ff5f7807 */ /* 0x000fe40000800000 */
[----:B------:R-:W-:Y:S01]  /*aeb0*/  ISETP.GE.U32.AND.EX P2, PT, R127, R124, PT, P2 ;  /* 0x0000007c7f00720c */ /* 0x000fe20003f46120 */
[----:B------:R-:W-:Y:S01]  /*aec0*/  IMAD.WIDE.U32.X R82, R113, R77, R82, P5 ;  /* 0x0000004d71527225 */ /* 0x000fe200028e0452 */
[----:B------:R-:W-:Y:S02]  /*aed0*/  SEL R118, RZ, 0x1, P6 ;  /* 0x00000001ff767807 */ /* 0x000fe40003000000 */
[----:B------:R-:W-:-:S02]  /*aee0*/  IADD3 R102, P3, P1, R91, R98, R102 ;  /* 0x000000625b667210 */ /* 0x000fc4000797e066 */
[----:B------:R-:W-:Y:S01]  /*aef0*/  IADD3 R120, P5, P6, R95, R88, R94 ;  /* 0x000000585f787210 */ /* 0x000fe20007ebe05e */
[----:B------:R-:W-:Y:S01]  /*af00*/  IMAD R95, R64, R53, R90 ;  /* 0x00000035405f7224 */ /* 0x000fe200078e025a */
[----:B------:R-:W-:Y:S02]  /*af10*/  SEL R91, RZ, 0x1, P2 ;  /* 0x00000001ff5b7807 */ /* 0x000fe40001000000 */
[----:B------:R-:W-:Y:S01]  /*af20*/  IADD3.X R98, PT, PT, RZ, R99, RZ, P3, P1 ;  /* 0x00000063ff627210 */ /* 0x000fe20001fe24ff */
[----:B------:R-:W-:Y:S01]  /*af30*/  IMAD.IADD R99, R85, 0x1, R95 ;  /* 0x0000000155637824 */ /* 0x000fe200078e025f */
[----:B------:R-:W-:Y:S01]  /*af40*/  IADD3.X R121, PT, PT, RZ, R89, RZ, P5, P6 ;  /* 0x00000059ff797210 */ /* 0x000fe20002fec4ff */
[----:B------:R-:W-:Y:S01]  /*af50*/  IMAD.WIDE.U32 R94, R51, R70, RZ ;  /* 0x00000046335e7225 */ /* 0x000fe200078e00ff */
[----:B------:R-:W-:Y:S02]  /*af60*/  IADD3 R135, P2, PT, R135, R84, RZ ;  /* 0x0000005487877210 */ /* 0x000fe40007f5e0ff */
[----:B------:R-:W-:Y:S01]  /*af70*/  IADD3 R118, P3, P6, R91, R82, R118 ;  /* 0x000000525b767210 */ /* 0x000fe20007e7e076 */
[----:B------:R-:W-:Y:S01]  /*af80*/  IMAD R82, R71, R50, RZ ;  /* 0x0000003247527224 */ /* 0x000fe200078e02ff */
[----:B------:R-:W-:Y:S01]  /*af90*/  ISETP.GE.U32.AND.EX P5, PT, R115, R116, PT, P0 ;  /* 0x000000747300720c */ /* 0x000fe20003fa6100 */
[----:B------:R-:W-:Y:S01]  /*afa0*/  IMAD.WIDE.U32 R88, R53, R64, RZ ;  /* 0x0000004035587225 */ /* 0x000fe200078e00ff */
[----:B------:R-:W-:-:S02]  /*afb0*/  ISETP.GE.U32.AND P1, PT, R135, R84, PT ;  /* 0x000000548700720c */ /* 0x000fc40003f26070 */
[----:B------:R-:W-:Y:S01]  /*afc0*/  SEL R103, RZ, 0x1, P5 ;  /* 0x00000001ff677807 */ /* 0x000fe20002800000 */
[----:B------:R-:W-:Y:S01]  /*afd0*/  IMAD.WIDE.U32 R84, R70, R50, RZ ;  /* 0x0000003246547225 */ /* 0x000fe200078e00ff */
[----:B------:R-:W-:-:S03]  /*afe0*/  IADD3.X R116, PT, PT, RZ, R83, RZ, P3, P6 ;  /* 0x00000053ff747210 */ /* 0x000fc60001fec4ff */
[----:B------:R-:W-:Y:S01]  /*aff0*/  IMAD R97, R70, R51, R82 ;  /* 0x0000003346617224 */ /* 0x000fe200078e0252 */
[----:B------:R-:W-:Y:S01]  /*b000*/  IADD3 R103, P5, P6, R84, R92, R103 ;  /* 0x0000005c54677210 */ /* 0x000fe20007ebe067 */
[----:B------:R-:W-:-:S04]  /*b010*/  IMAD.WIDE.U32 R90, R50, R70, RZ ;  /* 0x00000046325a7225 */ /* 0x000fc800078e00ff */
[----:B------:R-:W-:-:S04]  /*b020*/  IMAD.WIDE.U32 R94, P0, R71, R50, R94 ;  /* 0x00000032475e7225 */ /* 0x000fc8000780005e */
[----:B------:R-:W-:Y:S01]  /*b030*/  IMAD.X R130, R99, 0x1, R130, P2 ;  /* 0x0000000163827824 */ /* 0x000fe200010e0682 */
[----:B------:R-:W-:Y:S01]  /*b040*/  IADD3 RZ, P2, PT, R91, R94, RZ ;  /* 0x0000005e5bff7210 */ /* 0x000fe20007f5e0ff */
[----:B------:R-:W-:Y:S02]  /*b050*/  IMAD.IADD R50, R85, 0x1, R97 ;  /* 0x0000000155327824 */ /* 0x000fe400078e0261 */
[----:B------:R-:W-:Y:S01]  /*b060*/  IMAD.WIDE.U32 R88, P3, R65, R52, R88 ;  /* 0x0000003441587225 */ /* 0x000fe20007860058 */
[----:B------:R-:W-:Y:S02]  /*b070*/  ISETP.GE.U32.AND.EX P1, PT, R130, R99, PT, P1 ;  /* 0x000000638200720c */ /* 0x000fe40003f26110 */
[----:B------:R-:W-:Y:S01]  /*b080*/  IADD3.X R99, PT, PT, R50, R93, RZ, P5, P6 ;  /* 0x0000005d32637210 */ /* 0x000fe20002fec4ff */
[----:B------:R-:W-:Y:S01]  /*b090*/  IMAD.X R91, RZ, RZ, RZ, P3 ;  /* 0x000000ffff5b7224 */ /* 0x000fe200018e06ff */
[----:B------:R-:W-:Y:S01]  /*b0a0*/  ISETP.NE.U32.AND P5, PT, R120, RZ, PT ;  /* 0x000000ff7800720c */ /* 0x000fe20003fa5070 */
[----:B------:R-:W-:-:S03]  /*b0b0*/  IMAD.WIDE.U32 R82, R52, R64, RZ ;  /* 0x0000004034527225 */ /* 0x000fc600078e00ff */
[----:B------:R-:W-:Y:S01]  /*b0c0*/  ISETP.NE.AND.EX P3, PT, R121, RZ, PT, P5 ;  /* 0x000000ff7900720c */ /* 0x000fe20003f65350 */
[----:B------:R-:W-:Y:S01]  /*b0d0*/  IMAD.WIDE.U32 R96, R113, R78, RZ ;  /* 0x0000004e71607225 */ /* 0x000fe200078e00ff */
[----:B------:R-:W-:-:S03]  /*b0e0*/  IADD3 RZ, P4, PT, R83, R88, RZ ;  /* 0x0000005853ff7210 */ /* 0x000fc60007f9e0ff */
[----:B------:R-:W-:-:S04]  /*b0f0*/  IMAD.WIDE.U32 R82, R86, R78, RZ ;  /* 0x0000004e56527225 */ /* 0x000fc800078e00ff */
[----:B------:R-:W-:-:S04]  /*b100*/  IMAD.WIDE.U32 R96, P6, R86, R79, R96 ;  /* 0x0000004f56607225 */ /* 0x000fc800078c0060 */
[----:B------:R-:W-:Y:S01]  /*b110*/  IMAD R88, R65, R56, RZ ;  /* 0x0000003841587224 */ /* 0x000fe200078e02ff */
[----:B------:R-:W-:Y:S01]  /*b120*/  IADD3 R122, P5, PT, R83, R96, RZ ;  /* 0x00000060537a7210 */ /* 0x000fe20007fbe0ff */
[----:B------:R-:W-:Y:S02]  /*b130*/  IMAD.MOV.U32 R90, RZ, RZ, R89 ;  /* 0x000000ffff5a7224 */ /* 0x000fe400078e0059 */
[----:B------:R-:W-:Y:S02]  /*b140*/  IMAD R57, R64, R57, R88 ;  /* 0x0000003940397224 */ /* 0x000fe400078e0258 */
        /* <DEDUP_REMOVED lines=18> */
.L_x_285:
[----:B------:R-:W-:Y:S01]  /*b270*/  IADD3 R83, P6, PT, R117, R82, RZ ;  /* 0x0000005275537210 */ /* 0x000fe20007fde0ff */
[----:B------:R-:W-:Y:S01]  /*b280*/  IMAD.WIDE.U32 R88, P3, R86, R81, R88 ;  /* 0x0000005156587225 */ /* 0x000fe20007860058 */
[----:B------:R-:W-:-:S03]  /*b290*/  SEL R123, RZ, 0x1, P1 ;  /* 0x00000001ff7b7807 */ /* 0x000fc60000800000 */
[----:B------:R-:W-:Y:S01]  /*b2a0*/  IMAD.X R121, R122, 0x1, R114, P6 ;  /* 0x000000017a797824 */ /* 0x000fe200030e0672 */
[----:B------:R-:W-:Y:S01]  /*b2b0*/  IADD3 R117, P6, PT, R83, R118, RZ ;  /* 0x0000007653757210 */ /* 0x000fe20007fde0ff */
[----:B------:R-:W-:Y:S02]  /*b2c0*/  IMAD R85, R67, R52, RZ ;  /* 0x0000003443557224 */ /* 0x000fe400078e02ff */
[----:B------:R-:W-:Y:S01]  /*b2d0*/  IMAD.X R87, RZ, RZ, RZ, P3 ;  /* 0x000000ffff577224 */ /* 0x000fe200018e06ff */
[----:B------:R-:W-:Y:S01]  /*b2e0*/  ISETP.GE.U32.AND P3, PT, R83, R82, PT ;  /* 0x000000525300720c */ /* 0x000fe20003f66070 */
[----:B------:R-:W-:Y:S01]  /*b2f0*/  IMAD.X R115, R121, 0x1, R116, P6 ;  /* 0x0000000179737824 */ /* 0x000fe200030e0674 */
[----:B------:R-:W-:Y:S01]  /*b300*/  ISETP.GE.U32.AND P1, PT, R117, R118, PT ;  /* 0x000000767500720c */ /* 0x000fe20003f26070 */
[----:B------:R-:W-:Y:S01]  /*b310*/  IMAD.WIDE.U32 R96, R66, R52, RZ ;  /* 0x0000003442607225 */ /* 0x000fe200078e00ff */
[----:B------:R-:W-:Y:S02]  /*b320*/  ISETP.GE.U32.AND.EX P3, PT, R121, R122, PT, P3 ;  /* 0x0000007a7900720c */ /* 0x000fe40003f66130 */
[----:B------:R-:W-:Y:S01]  /*b330*/  ISETP.GE.U32.AND.EX P1, PT, R115, R116, PT, P1 ;  /* 0x000000747300720c */ /* 0x000fe20003f26110 */
[----:B------:R-:W-:Y:S01]  /*b340*/  IMAD.WIDE.U32 R82, R86, R80, RZ ;  /* 0x0000005056527225 */ /* 0x000fe200078e00ff */
[----:B------:R-:W-:-:S02]  /*b350*/  IADD3 R119, P6, PT, R119, R96, RZ ;  /* 0x0000006077777210 */ /* 0x000fc40007fde0ff */
[----:B------:R-:W-:Y:S01]  /*b360*/  SEL R94, RZ, 0x1, P3 ;  /* 0x00000001ff5e7807 */ /* 0x000fe20001800000 */
[-C--:B------:R-:W-:Y:S02]  /*b370*/  IMAD R85, R66, R53.reuse, R85 ;  /* 0x0000003542557224 */ /* 0x080fe400078e0255 */
[----:B------:R-:W-:Y:S01]  /*b380*/  IMAD.WIDE.U32.X R90, R65, R53, R90, P4 ;  /* 0x00000035415a7225 */ /* 0x000fe200020e045a */
[----:B------:R-:W-:-:S03]  /*b390*/  IADD3 R83, P4, PT, R83, R88, RZ ;  /* 0x0000005853537210 */ /* 0x000fc60007f9e0ff */
[----:B------:R-:W-:Y:S02]  /*b3a0*/  IMAD.MOV.U32 R86, RZ, RZ, R89 ;  /* 0x000000ffff567224 */ /* 0x000fe400078e0059 */
[----:B------:R-:W-:Y:S02]  /*b3b0*/  IMAD.IADD R85, R97, 0x1, R85 ;  /* 0x0000000161557824 */ /* 0x000fe400078e0255 */
[----:B------:R-:W-:Y:S01]  /*b3c0*/  IMAD.WIDE.U32.X R88, R113, R79, R92, P5 ;  /* 0x0000004f71587225 */ /* 0x000fe200028e045c */
[----:B------:R-:W-:Y:S02]  /*b3d0*/  SEL R93, RZ, 0x1, P1 ;  /* 0x00000001ff5d7807 */ /* 0x000fe40000800000 */
[----:B------:R-:W-:Y:S01]  /*b3e0*/  IADD3 R111, P1, PT, R111, R82, RZ ;  /* 0x000000526f6f7210 */ /* 0x000fe20007f3e0ff */
[----:B------:R-:W-:Y:S01]  /*b3f0*/  IMAD.X R97, R85, 0x1, R112, P6 ;  /* 0x0000000155617824 */ /* 0x000fe200030e0670 */
[----:B------:R-:W-:Y:S01]  /*b400*/  IADD3 R123, P5, P3, R119, R90, R123 ;  /* 0x0000005a777b7210 */ /* 0x000fe20007bbe07b */
[----:B------:R-:W-:Y:S01]  /*b410*/  IMAD.WIDE.U32.X R86, R113, R81, R86, P4 ;  /* 0x0000005171567225 */ /* 0x000fe200020e0456 */
[----:B------:R-:W-:-:S02]  /*b420*/  IADD3 R94, P4, P6, R93, R88, R94 ;  /* 0x000000585d5e7210 */ /* 0x000fc40007e9e05e */
[----:B------:R-:W-:Y:S01]  /*b430*/  IADD3.X R122, PT, PT, R97, R91, RZ, P5, P3 ;  /* 0x0000005b617a7210 */ /* 0x000fe20002fe64ff */
[----:B------:R-:W-:Y:S01]  /*b440*/  IMAD.X R108, R108, 0x1, R83, P1 ;  /* 0x000000016c6c7824 */ /* 0x000fe200008e0653 */
[----:B------:R-:W-:Y:S01]  /*b450*/  IADD3.X R114, PT, PT, RZ, R89, RZ, P4, P6 ;  /* 0x00000059ff727210 */ /* 0x000fe200027ec4ff */
[----:B------:R-:W-:Y:S01]  /*b460*/  IMAD.WIDE.U32 R88, R53, R66, RZ ;  /* 0x0000004235587225 */ /* 0x000fe200078e00ff */
[C---:B------:R-:W-:Y:S02]  /*b470*/  ISETP.GE.U32.AND P5, PT, R111.reuse, R82, PT ;  /* 0x000000526f00720c */ /* 0x040fe40003fa6070 */
[----:B------:R-:W-:Y:S01]  /*b480*/  IADD3 R113, P6, PT, R111, R94, RZ ;  /* 0x0000005e6f717210 */ /* 0x000fe20007fde0ff */
[----:B------:R-:W-:Y:S01]  /*b490*/  IMAD.WIDE.U32 R92, R53, R68, RZ ;  /* 0x00000044355c7225 */ /* 0x000fe200078e00ff */
[----:B------:R-:W-:Y:S02]  /*b4a0*/  ISETP.GE.U32.AND.EX P5, PT, R108, R83, PT, P5 ;  /* 0x000000536c00720c */ /* 0x000fe40003fa6150 */
[----:B------:R-:W-:Y:S01]  /*b4b0*/  ISETP.GE.U32.AND P1, PT, R113, R94, PT ;  /* 0x0000005e7100720c */ /* 0x000fe20003f26070 */
[----:B------:R-:W-:Y:S01]  /*b4c0*/  IMAD.WIDE.U32 R90, R52, R66, RZ ;  /* 0x00000042345a7225 */ /* 0x000fe200078e00ff */
[----:B------:R-:W-:-:S03]  /*b4d0*/  SEL R112, RZ, 0x1, P5 ;  /* 0x00000001ff707807 */ /* 0x000fc60002800000 */
[----:B------:R-:W-:-:S04]  /*b4e0*/  IMAD.WIDE.U32 R88, P4, R67, R52, R88 ;  /* 0x0000003443587225 */ /* 0x000fc80007880058 */
[----:B------:R-:W-:-:S04]  /*b4f0*/  IMAD.WIDE.U32 R82, R52, R68, RZ ;  /* 0x0000004434527225 */ /* 0x000fc800078e00ff */
[----:B------:R-:W-:-:S04]  /*b500*/  IMAD.WIDE.U32 R92, P3, R69, R52, R92 ;  /* 0x00000034455c7225 */ /* 0x000fc8000786005c */
[----:B------:R-:W-:Y:S01]  /*b510*/  IMAD.X R111, R108, 0x1, R114, P6 ;  /* 0x000000016c6f7824 */ /* 0x000fe200030e0672 */
[----:B------:R-:W-:Y:S01]  /*b520*/  IADD3 RZ, P6, PT, R91, R88, RZ ;  /* 0x000000585bff7210 */ /* 0x000fe20007fde0ff */
[----:B------:R-:W-:Y:S01]  /*b530*/  IMAD.X R91, RZ, RZ, RZ, P0 ;  /* 0x000000ffff5b7224 */ /* 0x000fe200000e06ff */
[----:B------:R-:W-:Y:S01]  /*b540*/  IADD3 RZ, P5, PT, R83, R92, RZ ;  /* 0x0000005c53ff7210 */ /* 0x000fe20007fbe0ff */
[----:B------:R-:W-:Y:S01]  /*b550*/  IMAD.X R83, RZ, RZ, RZ, P4 ;  /* 0x000000ffff537224 */ /* 0x000fe200020e06ff */
[----:B------:R-:W-:Y:S01]  /*b560*/  ISETP.GE.U32.AND P0, PT, R119, R96, PT ;  /* 0x000000607700720c */ /* 0x000fe20003f06070 */
[----:B------:R-:W-:Y:S01]  /*b570*/  IMAD.MOV.U32 R82, RZ, RZ, R89 ;  /* 0x000000ffff527224 */ /* 0x000fe200078e0059 */
[----:B------:R-:W-:Y:S01]  /*b580*/  ISETP.GE.U32.AND.EX P1, PT, R111, R114, PT, P1 ;  /* 0x000000726f00720c */ /* 0x000fe20003f26110 */
[----:B------:R-:W-:Y:S01]  /*b590*/  IMAD.MOV.U32 R90, RZ, RZ, R95 ;  /* 0x000000ffff5a7224 */ /* 0x000fe200078e005f */
[----:B------:R-:W-:Y:S01]  /*b5a0*/  ISETP.GE.U32.AND P4, PT, R123, R119, PT ;  /* 0x000000777b00720c */ /* 0x000fe20003f86070 */
[----:B------:R-:W-:Y:S01]  /*b5b0*/  IMAD.WIDE.U32.X R82, R67, R53, R82, P6 ;  /* 0x0000003543527225 */ /* 0x000fe200030e0452 */
[----:B------:R-:W-:-:S02]  /*b5c0*/  ISETP.GE.U32.AND.EX P0, PT, R97, R85, PT, P0 ;  /* 0x000000556100720c */ /* 0x000fc40003f06100 */
[----:B------:R-:W-:Y:S01]  /*b5d0*/  SEL R121, RZ, 0x1, P1 ;  /* 0x00000001ff797807 */ /* 0x000fe20000800000 */
[----:B------:R-:W-:Y:S01]  /*b5e0*/  IMAD.WIDE.U32.X R90, R71, R51, R90, P2 ;  /* 0x00000033475a7225 */ /* 0x000fe200010e045a */
[----:B------:R-:W-:Y:S02]  /*b5f0*/  ISETP.GE.U32.AND.EX P4, PT, R122, R97, PT, P4 ;  /* 0x000000617a00720c */ /* 0x000fe40003f86140 */
[----:B------:R-:W-:Y:S01]  /*b600*/  SEL R92, RZ, 0x1, P0 ;  /* 0x00000001ff5c7807 */ /* 0x000fe20000000000 */
[----:B------:R-:W-:Y:S01]  /*b610*/  IMAD.WIDE.U32 R88, R54, R64, RZ ;  /* 0x0000004036587225 */ /* 0x000fe200078e00ff */
[----:B------:R-:W-:Y:S02]  /*b620*/  IADD3 R112, P0, P1, R121, R86, R112 ;  /* 0x0000005679707210 */ /* 0x000fe4000791e070 */
[----:B------:R-:W-:Y:S01]  /*b630*/  SEL R85, RZ, 0x1, P4 ;  /* 0x00000001ff557807 */ /* 0x000fe20002000000 */
[----:B------:R-:W-:Y:S01]  /*b640*/  IMAD R120, R71, R52, RZ ;  /* 0x0000003447787224 */ /* 0x000fe200078e02ff */
[----:B------:R-:W-:Y:S01]  /*b650*/  IADD3.X R114, PT, PT, RZ, R87, RZ, P0, P1 ;  /* 0x00000057ff727210 */ /* 0x000fe200007e24ff */
[----:B------:R-:W-:Y:S01]  /*b660*/  IMAD.WIDE.U32 R86, R53, R70, RZ ;  /* 0x0000004635567225 */ /* 0x000fe200078e00ff */
[----:B------:R-:W-:-:S02]  /*b670*/  ISETP.GE.U32.AND P4, PT, R103, R84, PT ;  /* 0x000000546700720c */ /* 0x000fc40003f86070 */
[----:B------:R-:W-:Y:S01]  /*b680*/  IADD3 R92, P0, P1, R85, R82, R92 ;  /* 0x00000052555c7210 */ /* 0x000fe2000791e05c */
[----:B------:R-:W-:Y:S01]  /*b690*/  IMAD R82, R69, R52, RZ ;  /* 0x0000003445527224 */ /* 0x000fe200078e02ff */
[----:B------:R-:W-:Y:S01]  /*b6a0*/  IADD3 R102, P6, PT, R103, R102, RZ ;  /* 0x0000006667667210 */ /* 0x000fe20007fde0ff */
[----:B------:R-:W-:Y:S01]  /*b6b0*/  IMAD.WIDE.U32 R84, R55, R64, RZ ;  /* 0x0000004037547225 */ /* 0x000fe200078e00ff */
[----:B------:R-:W-:Y:S02]  /*b6c0*/  ISETP.GE.U32.AND.EX P2, PT, R99, R50, PT, P4 ;  /* 0x000000326300720c */ /* 0x000fe40003f46140 */
[----:B------:R-:W-:Y:S01]  /*b6d0*/  IADD3.X R131, PT, PT, RZ, R83, RZ, P0, P1 ;  /* 0x00000053ff837210 */ /* 0x000fe200007e24ff */
[----:B------:R-:W-:Y:S01]  /*b6e0*/  IMAD.WIDE.U32 R50, R68, R52, RZ ;  /* 0x0000003444327225 */ /* 0x000fe200078e00ff */
[----:B------:R-:W-:Y:S02]  /*b6f0*/  ISETP.GE.U32.AND P4, PT, R102, R103, PT ;  /* 0x000000676600720c */ /* 0x000fe40003f86070 */
[----:B------:R-:W-:Y:S01]  /*b700*/  SEL R118, RZ, 0x1, P2 ;  /* 0x00000001ff767807 */ /* 0x000fe20001000000 */
[----:B------:R-:W-:-:S02]  /*b710*/  IMAD R95, R68, R53, R82 ;  /* 0x00000035445f7224 */ /* 0x000fc400078e0252 */
[----:B------:R-:W-:-:S04]  /*b720*/  IMAD.WIDE.U32 R82, R52, R70, RZ ;  /* 0x0000004634527225 */ /* 0x000fc800078e00ff */
[----:B------:R-:W-:-:S04]  /*b730*/  IMAD.WIDE.U32 R86, P1, R71, R52, R86 ;  /* 0x0000003447567225 */ /* 0x000fc80007820056 */
[----:B------:R-:W-:Y:S01]  /*b740*/  IMAD.IADD R95, R51, 0x1, R95 ;  /* 0x00000001335f7824 */ /* 0x000fe200078e025f */
[----:B------:R-:W-:Y:S01]  /*b750*/  IADD3 RZ, P2, PT, R83, R86, RZ ;  /* 0x0000005653ff7210 */ /* 0x000fe20007f5e0ff */
[----:B------:R-:W-:Y:S01]  /*b760*/  IMAD.X R98, R99, 0x1, R98, P6 ;  /* 0x0000000163627824 */ /* 0x000fe200030e0662 */
[----:B------:R-:W-:Y:S01]  /*b770*/  IADD3 R51, P6, PT, R102, R50, RZ ;  /* 0x0000003266337210 */ /* 0x000fe20007fde0ff */
[----:B------:R-:W-:-:S03]  /*b780*/  IMAD.WIDE.U32 R84, P0, R65, R54, R84 ;  /* 0x0000003641547225 */ /* 0x000fc60007800054 */
[----:B------:R-:W-:Y:S01]  /*b790*/  ISETP.GE.U32.AND.EX P4, PT, R98, R99, PT, P4 ;  /* 0x000000636200720c */ /* 0x000fe20003f86140 */
[----:B------:R-:W-:Y:S01]  /*b7a0*/  IMAD.X R83, RZ, RZ, RZ, P3 ;  /* 0x000000ffff537224 */ /* 0x000fe200018e06ff */
[----:B------:R-:W-:Y:S01]  /*b7b0*/  IADD3 RZ, P3, PT, R89, R84, RZ ;  /* 0x0000005459ff7210 */ /* 0x000fe20007f7e0ff */
[----:B------:R-:W-:Y:S01]  /*b7c0*/  IMAD.X R86, R95, 0x1, R98, P6 ;  /* 0x000000015f567824 */ /* 0x000fe200030e0662 */
[C---:B------:R-:W-:Y:S01]  /*b7d0*/  IADD3 R129, P6, PT, R51.reuse, R92, RZ ;  /* 0x0000005c33817210 */ /* 0x040fe20007fde0ff */
[----:B------:R-:W-:Y:S01]  /*b7e0*/  IMAD.WIDE.U32 R88, R64, R56, RZ ;  /* 0x0000003840587225 */ /* 0x000fe200078e00ff */
[----:B------:R-:W-:Y:S02]  /*b7f0*/  SEL R97, RZ, 0x1, P4 ;  /* 0x00000001ff617807 */ /* 0x000fe40002000000 */
[----:B------:R-:W-:Y:S01]  /*b800*/  ISETP.GE.U32.AND P4, PT, R51, R50, PT ;  /* 0x000000323300720c */ /* 0x000fe20003f86070 */
[C---:B------:R-:W-:Y:S01]  /*b810*/  IMAD.X R131, R86.reuse, 0x1, R131, P6 ;  /* 0x0000000156837824 */ /* 0x040fe200030e0683 */
[----:B------:R-:W-:Y:S01]  /*b820*/  ISETP.GE.U32.AND P6, PT, R129, R51, PT ;  /* 0x000000338100720c */ /* 0x000fe20003fc6070 */
[----:B------:R-:W-:Y:S01]  /*b830*/  IMAD.IADD R89, R89, 0x1, R57 ;  /* 0x0000000159597824 */ /* 0x000fe200078e0239 */
[----:B------:R-:W-:Y:S01]  /*b840*/  ISETP.GE.U32.AND.EX P4, PT, R86, R95, PT, P4 ;  /* 0x0000005f5600720c */ /* 0x000fe20003f86140 */
[----:B------:R-:W-:Y:S01]  /*b850*/  IMAD.WIDE.U32 R102, R55, R66, RZ ;  /* 0x0000004237667225 */ /* 0x000fe200078e00ff */
[----:B------:R-:W-:-:S02]  /*b860*/  ISETP.GE.U32.AND.EX P6, PT, R131, R86, PT, P6 ;  /* 0x000000568300720c */ /* 0x000fc40003fc6160 */
[----:B------:R-:W-:Y:S01]  /*b870*/  SEL R50, RZ, 0x1, P4 ;  /* 0x00000001ff327807 */ /* 0x000fe20002000000 */
[-C--:B------:R-:W-:Y:S01]  /*b880*/  IMAD R51, R89, R72.reuse, RZ ;  /* 0x0000004859337224 */ /* 0x080fe200078e02ff */
[----:B------:R-:W-:Y:S01]  /*b890*/  SEL R119, RZ, 0x1, P6 ;  /* 0x00000001ff777807 */ /* 0x000fe20003000000 */
[----:B------:R-:W-:Y:S02]  /*b8a0*/  IMAD.MOV.U32 R82, RZ, RZ, R93 ;  /* 0x000000ffff527224 */ /* 0x000fe400078e005d */
[----:B------:R-:W-:-:S04]  /*b8b0*/  IMAD.WIDE.U32 R92, R88, R72, RZ ;  /* 0x00000048585c7225 */ /* 0x000fc800078e00ff */
[----:B------:R-:W-:Y:S02]  /*b8c0*/  IMAD R125, R88, R73, R51 ;  /* 0x00000049587d7224 */ /* 0x000fe400078e0233 */
[----:B------:R-:W-:Y:S01]  /*b8d0*/  IMAD.WIDE.U32.X R82, R69, R53, R82, P5 ;  /* 0x0000003545527225 */ /* 0x000fe200028e0452 */
[----:B------:R-:W-:-:S03]  /*b8e0*/  IADD3 R118, P5, P6, R97, R90, R118 ;  /* 0x0000005a61767210 */ /* 0x000fc60007ebe076 */
[----:B------:R-:W-:Y:S01]  /*b8f0*/  IMAD.WIDE.U32 R56, R54, R66, RZ ;  /* 0x0000004236387225 */ /* 0x000fe200078e00ff */
[----:B------:R-:W-:Y:S02]  /*b900*/  IADD3.X R121, PT, PT, RZ, R91, RZ, P5, P6 ;  /* 0x0000005bff797210 */ /* 0x000fe40002fec4ff */
[----:B------:R-:W-:Y:S01]  /*b910*/  IADD3 R119, P5, P6, R119, R82, R50 ;  /* 0x0000005277777210 */ /* 0x000fe20007ebe032 */
[----:B------:R-:W-:-:S03]  /*b920*/  IMAD.WIDE.U32 R102, P4, R67, R54, R102 ;  /* 0x0000003643667225 */ /* 0x000fc60007880066 */
[----:B------:R-:W-:Y:S01]  /*b930*/  IADD3.X R116, PT, PT, RZ, R83, RZ, P5, P6 ;  /* 0x00000053ff747210 */ /* 0x000fe20002fec4ff */
[----:B------:R-:W-:Y:S02]  /*b940*/  IMAD.IADD R125, R93, 0x1, R125 ;  /* 0x000000015d7d7824 */ /* 0x000fe400078e027d */
[----:B------:R-:W-:Y:S01]  /*b950*/  IMAD.X R51, RZ, RZ, RZ, P1 ;  /* 0x000000ffff337224 */ /* 0x000fe200008e06ff */
[----:B------:R-:W-:Y:S01]  /*b960*/  IADD3 RZ, P1, PT, R57, R102, RZ ;  /* 0x0000006639ff7210 */ /* 0x000fe20007f3e0ff */
[----:B------:R-:W-:-:S04]  /*b970*/  IMAD.WIDE.U32 R56, R125, R74, RZ ;  /* 0x0000004a7d387225 */ /* 0x000fc800078e00ff */
[----:B------:R-:W-:Y:S02]  /*b980*/  IMAD.MOV.U32 R50, RZ, RZ, R87 ;  /* 0x000000ffff327224 */ /* 0x000fe400078e0057 */
[----:B------:R-:W-:-:S04]  /*b990*/  IMAD.WIDE.U32 R82, R92, R74, RZ ;  /* 0x0000004a5c527225 */ /* 0x000fc800078e00ff */
[----:B------:R-:W-:-:S04]  /*b9a0*/  IMAD.WIDE.U32 R56, P6, R92, R75, R56 ;  /* 0x0000004b5c387225 */ /* 0x000fc800078c0038 */
[----:B------:R-:W-:-:S04]  /*b9b0*/  IMAD.WIDE.U32 R96, R55, R68, RZ ;  /* 0x0000004437607225 */ /* 0x000fc800078e00ff */
[-C--:B------:R-:W-:Y:S02]  /*b9c0*/  IMAD R120, R70, R53.reuse, R120 ;  /* 0x0000003546787224 */ /* 0x080fe400078e0278 */
[----:B------:R-:W-:Y:S01]  /*b9d0*/  IMAD.WIDE.U32.X R50, R71, R53, R50, P2 ;  /* 0x0000003547327225 */ /* 0x000fe200010e0432 */
[----:B------:R-:W-:-:S03]  /*b9e0*/  LOP3.LUT R53, RZ, R82, RZ, 0x33, !PT ;  /* 0x00000052ff357212 */ /* 0x000fc600078e33ff */
[----:B------:R-:W-:Y:S01]  /*b9f0*/  IMAD.X R99, RZ, RZ, RZ, P6 ;  /* 0x000000ffff637224 */ /* 0x000fe200030e06ff */
[----:B------:R-:W-:Y:S01]  /*ba00*/  IADD3 R82, P6, PT, R83, R56, RZ ;  /* 0x0000003853527210 */ /* 0x000fe20007fde0ff */
[----:B------:R-:W-:Y:S01]  /*ba10*/  IMAD.X R91, RZ, RZ, RZ, P0 ;  /* 0x000000ffff5b7224 */ /* 0x000fe200000e06ff */
[----:B------:R-:W-:Y:S01]  /*ba20*/  ISETP.GT.U32.AND P0, PT, R88, R53, PT ;  /* 0x000000355800720c */ /* 0x000fe20003f04070 */
[----:B------:R-:W-:Y:S02]  /*ba30*/  IMAD.MOV.U32 R98, RZ, RZ, R57 ;  /* 0x000000ffff627224 */ /* 0x000fe400078e0039 */
[----:B------:R-:W-:-:S04]  /*ba40*/  IMAD.WIDE.U32 R86, R54, R68, RZ ;  /* 0x0000004436567225 */ /* 0x000fc800078e00ff */
[----:B------:R-:W-:-:S04]  /*ba50*/  IMAD.WIDE.U32 R96, P5, R69, R54, R96 ;  /* 0x0000003645607225 */ /* 0x000fc800078a0060 */
[----:B------:R-:W-:Y:S01]  /*ba60*/  IMAD R53, R65, R54, RZ ;  /* 0x0000003641357224 */ /* 0x000fe200078e02ff */
[----:B------:R-:W-:Y:S01]  /*ba70*/  IADD3 RZ, P2, PT, R87, R96, RZ ;  /* 0x0000006057ff7210 */ /* 0x000fe20007f5e0ff */
[----:B------:R-:W-:Y:S01]  /*ba80*/  IMAD.WIDE.U32 R56, R54, R70, RZ ;  /* 0x0000004636387225 */ /* 0x000fe200078e00ff */
[----:B------:R-:W-:-:S03]  /*ba90*/  LOP3.LUT R56, RZ, R82, RZ, 0x33, !PT ;  /* 0x00000052ff387212 */ /* 0x000fc600078e33ff */
[----:B------:R-:W-:Y:S01]  /*baa0*/  IMAD.WIDE.U32 R94, R55, R70, RZ ;  /* 0x00000046375e7225 */ /* 0x000fe200078e00ff */
[----:B------:R-:W-:-:S03]  /*bab0*/  ISETP.GT.U32.AND.EX P0, PT, R89, R56, PT, P0 ;  /* 0x000000385900720c */ /* 0x000fc60003f04100 */
[----:B------:R-:W-:-:S04]  /*bac0*/  IMAD.WIDE.U32 R82, R64, R54, RZ ;  /* 0x0000003640527225 */ /* 0x000fc800078e00ff */
[----:B------:R-:W-:Y:S02]  /*bad0*/  IMAD R53, R64, R55, R53 ;  /* 0x0000003740357224 */ /* 0x000fe400078e0235 */
[----:B------:R-:W-:Y:S02]  /*bae0*/  IMAD.X R87, RZ, RZ, RZ, P4 ;  /* 0x000000ffff577224 */ /* 0x000fe400020e06ff */
[----:B------:R-:W-:-:S04]  /*baf0*/  IMAD.WIDE.U32 R94, P4, R71, R54, R94 ;  /* 0x00000036475e7225 */ /* 0x000fc8000788005e */
[----:B------:R-:W-:Y:S01]  /*bb00*/  IMAD.WIDE.U32.X R98, R125, R75, R98, P6 ;  /* 0x0000004b7d627225 */ /* 0x000fe200030e0462 */
[----:B------:R-:W-:-:S03]  /*bb10*/  IADD3 RZ, P6, PT, R57, R94, RZ ;  /* 0x0000005e39ff7210 */ /* 0x000fc60007fde0ff */
[----:B------:R-:W-:Y:S01]  /*bb20*/  IMAD.IADD R133, R83, 0x1, R53 ;  /* 0x0000000153857824 */ /* 0x000fe200078e0235 */
[----:B------:R-:W-:Y:S01]  /*bb30*/  SEL R53, RZ, 0x1, !P0 ;  /* 0x00000001ff357807 */ /* 0x000fe20004000000 */
[----:B------:R-:W-:Y:S01]  /*bb40*/  IMAD.WIDE.U32 R88, R125, R76, RZ ;  /* 0x0000004c7d587225 */ /* 0x000fe200078e00ff */
[----:B------:R-:W-:-:S03]  /*bb50*/  IADD3 R123, P0, PT, R123, R82, RZ ;  /* 0x000000527b7b7210 */ /* 0x000fc60007f1e0ff */
[----:B------:R-:W-:Y:S01]  /*bb60*/  IMAD.X R83, RZ, RZ, RZ, P4 ;  /* 0x000000ffff537224 */ /* 0x000fe200020e06ff */
[----:B------:R-:W-:Y:S01]  /*bb70*/  IADD3 R94, P4, PT, R53, R98, RZ ;  /* 0x00000062355e7210 */ /* 0x000fe20007f9e0ff */
[----:B------:R-:W-:Y:S02]  /*bb80*/  IMAD.MOV.U32 R90, RZ, RZ, R85 ;  /* 0x000000ffff5a7224 */ /* 0x000fe400078e0055 */
[----:B------:R-:W-:Y:S02]  /*bb90*/  IMAD.X R85, RZ, RZ, RZ, P5 ;  /* 0x000000ffff557224 */ /* 0x000fe400028e06ff */
[----:B------:R-:W-:-:S04]  /*bba0*/  IMAD.WIDE.U32 R56, R92, R76, RZ ;  /* 0x0000004c5c387225 */ /* 0x000fc800078e00ff */
[----:B------:R-:W-:-:S04]  /*bbb0*/  IMAD.WIDE.U32 R88, P5, R92, R77, R88 ;  /* 0x0000004d5c587225 */ /* 0x000fc800078a0058 */
[----:B------:R-:W-:Y:S01]  /*bbc0*/  IMAD.X R102, RZ, RZ, R99, P4 ;  /* 0x000000ffff667224 */ /* 0x000fe200020e0663 */
[----:B------:R-:W-:Y:S01]  /*bbd0*/  IADD3 R105, P4, PT, R105, R56, RZ ;  /* 0x0000003869697210 */ /* 0x000fe20007f9e0ff */
[----:B------:R-:W-:Y:S01]  /*bbe0*/  IMAD.X R122, R133, 0x1, R122, P0 ;  /* 0x00000001857a7824 */ /* 0x000fe200000e067a */
[----:B------:R-:W-:Y:S01]  /*bbf0*/  ISETP.GE.U32.AND P0, PT, R123, R82, PT ;  /* 0x000000527b00720c */ /* 0x000fe20003f06070 */
[----:B------:R-:W-:Y:S01]  /*bc00*/  IMAD.X R99, RZ, RZ, RZ, P5 ;  /* 0x000000ffff637224 */ /* 0x000fe200028e06ff */
[----:B------:R-:W-:Y:S01]  /*bc10*/  IADD3 R93, P5, PT, R57, R88, RZ ;  /* 0x00000058395d7210 */ /* 0x000fe20007fbe0ff */
[----:B------:R-:W-:Y:S01]  /*bc20*/  IMAD.MOV.U32 R82, RZ, RZ, R95 ;  /* 0x000000ffff527224 */ /* 0x000fe200078e005f */
[----:B------:R-:W-:Y:S01]  /*bc30*/  ISETP.GE.U32.AND.EX P0, PT, R122, R133, PT, P0 ;  /* 0x000000857a00720c */ /* 0x000fe20003f06100 */
[----:B------:R-:W-:Y:S02]  /*bc40*/  IMAD R95, R67, R54, RZ ;  /* 0x00000036435f7224 */ /* 0x000fe400078e02ff */
[----:B------:R-:W-:Y:S01]  /*bc50*/  IMAD.X R104, R93, 0x1, R104, P4 ;  /* 0x000000015d687824 */ /* 0x000fe200020e0668 */
[C---:B------:R-:W-:Y:S01]  /*bc60*/  IADD3 R108, P4, PT, R105.reuse, R94, RZ ;  /* 0x0000005e696c7210 */ /* 0x040fe20007f9e0ff */
[C---:B------:R-:W-:Y:S01]  /*bc70*/  IMAD R95, R66.reuse, R55, R95 ;  /* 0x00000037425f7224 */ /* 0x040fe200078e025f */
[----:B------:R-:W-:Y:S01]  /*bc80*/  SEL R88, RZ, 0x1, P0 ;  /* 0x00000001ff587807 */ /* 0x000fe20000000000 */
[----:B------:R-:W-:Y:S01]  /*bc90*/  IMAD.MOV.U32 R98, RZ, RZ, R89 ;  /* 0x000000ffff627224 */ /* 0x000fe200078e0059 */
[----:B------:R-:W-:Y:S01]  /*bca0*/  ISETP.GE.U32.AND P0, PT, R105, R56, PT ;  /* 0x000000386900720c */ /* 0x000fe20003f06070 */
[----:B------:R-:W-:-:S03]  /*bcb0*/  IMAD.WIDE.U32 R56, R66, R54, RZ ;  /* 0x0000003642387225 */ /* 0x000fc600078e00ff */
[C---:B------:R-:W-:Y:S01]  /*bcc0*/  ISETP.GE.U32.AND.EX P0, PT, R104.reuse, R93, PT, P0 ;  /* 0x0000005d6800720c */ /* 0x040fe20003f06100 */
[----:B------:R-:W-:Y:S01]  /*bcd0*/  IMAD.X R53, R104, 0x1, R102, P4 ;  /* 0x0000000168357824 */ /* 0x000fe200020e0666 */
[----:B------:R-:W-:Y:S01]  /*bce0*/  ISETP.GE.U32.AND P4, PT, R108, R94, PT ;  /* 0x0000005e6c00720c */ /* 0x000fe20003f86070 */
[----:B------:R-:W-:Y:S02]  /*bcf0*/  IMAD.MOV.U32 R84, RZ, RZ, R97 ;  /* 0x000000ffff547224 */ /* 0x000fe400078e0061 */
[----:B------:R-:W-:Y:S01]  /*bd00*/  IMAD.IADD R124, R57, 0x1, R95 ;  /* 0x00000001397c7824 */ /* 0x000fe200078e025f */
[----:B------:R-:W-:Y:S01]  /*bd10*/  ISETP.GE.U32.AND.EX P4, PT, R53, R102, PT, P4 ;  /* 0x000000663500720c */ /* 0x000fe20003f86140 */
[----:B------:R-:W-:Y:S01]  /*bd20*/  IMAD.WIDE.U32 R96, R125, R78, RZ ;  /* 0x0000004e7d607225 */ /* 0x000fe200078e00ff */
[----:B------:R-:W-:Y:S02]  /*bd30*/  SEL R102, RZ, 0x1, P0 ;  /* 0x00000001ff667807 */ /* 0x000fe40000000000 */
[----:B------:R-:W-:Y:S01]  /*bd40*/  SEL R93, RZ, 0x1, P4 ;  /* 0x00000001ff5d7807 */ /* 0x000fe20002000000 */
[----:B------:R-:W-:-:S02]  /*bd50*/  IMAD R57, R127, R72, RZ ;  /* 0x000000487f397224 */ /* 0x000fc400078e02ff */
[----:B------:R-:W-:Y:S01]  /*bd60*/  IMAD.WIDE.U32.X R98, R125, R77, R98, P5 ;  /* 0x0000004d7d627225 */ /* 0x000fe200028e0462 */
[----:B------:R-:W-:-:S03]  /*bd70*/  IADD3 R129, P5, PT, R129, R56, RZ ;  /* 0x0000003881817210 */ /* 0x000fc60007fbe0ff */
[----:B------:R-:W-:-:S04]  /*bd80*/  IMAD.WIDE.U32.X R90, R65, R55, R90, P3 ;  /* 0x00000037415a7225 */ /* 0x000fc800018e045a */
[----:B------:R-:W-:-:S04]  /*bd90*/  IMAD.WIDE.U32 R104, R128, R72, RZ ;  /* 0x0000004880687225 */ /* 0x000fc800078e00ff */
[----:B------:R-:W-:Y:S01]  /*bda0*/  IMAD R133, R128, R73, R57 ;  /* 0x0000004980857224 */ /* 0x000fe200078e0239 */
[----:B------:R-:W-:Y:S01]  /*bdb0*/  IADD3 R57, P0, P4, R129, R90, R88 ;  /* 0x0000005a81397210 */ /* 0x000fe20007c1e058 */
[----:B------:R-:W-:-:S04]  /*bdc0*/  IMAD.WIDE.U32 R96, P3, R92, R79, R96 ;  /* 0x0000004f5c607225 */ /* 0x000fc80007860060 */
[----:B------:R-:W-:Y:S02]  /*bdd0*/  IMAD.X R131, R124, 0x1, R131, P5 ;  /* 0x000000017c837824 */ /* 0x000fe400028e0683 */
[----:B------:R-:W-:-:S04]  /*bde0*/  IMAD.WIDE.U32 R94, R92, R78, RZ ;  /* 0x0000004e5c5e7225 */ /* 0x000fc800078e00ff */
[----:B------:R-:W-:Y:S01]  /*bdf0*/  IMAD.IADD R133, R105, 0x1, R133 ;  /* 0x0000000169857824 */ /* 0x000fe200078e0285 */
[----:B------:R-:W-:Y:S01]  /*be00*/  IADD3.X R105, PT, PT, R131, R91, RZ, P0, P4 ;  /* 0x0000005b83697210 */ /* 0x000fe200007e84ff */
[----:B------:R-:W-:Y:S01]  /*be10*/  IMAD.X R89, RZ, RZ, RZ, P3 ;  /* 0x000000ffff597224 */ /* 0x000fe200018e06ff */
[----:B------:R-:W-:Y:S01]  /*be20*/  IADD3 R102, P5, P3, R93, R98, R102 ;  /* 0x000000625d667210 */ /* 0x000fe20007bbe066 */
[----:B------:R-:W-:Y:S01]  /*be30*/  IMAD.WIDE.U32 R90, R133, R74, RZ ;  /* 0x0000004a855a7225 */ /* 0x000fe200078e00ff */
[----:B------:R-:W-:Y:S02]  /*be40*/  IADD3 R98, P4, PT, R95, R96, RZ ;  /* 0x000000605f627210 */ /* 0x000fe40007f9e0ff */
[----:B------:R-:W-:Y:S01]  /*be50*/  IADD3 R135, P0, PT, R135, R94, RZ ;  /* 0x0000005e87877210 */ /* 0x000fe20007f1e0ff */
[----:B------:R-:W-:Y:S01]  /*be60*/  IMAD.MOV.U32 R88, RZ, RZ, R97 ;  /* 0x000000ffff587224 */ /* 0x000fe200078e0061 */
[----:B------:R-:W-:Y:S01]  /*be70*/  IADD3.X R99, PT, PT, RZ, R99, RZ, P5, P3 ;  /* 0x00000063ff637210 */ /* 0x000fe20002fe64ff */
[----:B------:R-:W-:Y:S01]  /*be80*/  IMAD.WIDE.U32 R96, R104, R74, RZ ;  /* 0x0000004a68607225 */ /* 0x000fe200078e00ff */
[----:B------:R-:W-:-:S03]  /*be90*/  ISETP.GE.U32.AND P3, PT, R135, R94, PT ;  /* 0x0000005e8700720c */ /* 0x000fc60003f66070 */
[----:B------:R-:W-:Y:S01]  /*bea0*/  IMAD.WIDE.U32.X R88, R125, R79, R88, P4 ;  /* 0x0000004f7d587225 */ /* 0x000fe200020e0458 */
[----:B------:R-:W-:-:S03]  /*beb0*/  IADD3 R132, P4, PT, R135, R102, RZ ;  /* 0x0000006687847210 */ /* 0x000fc60007f9e0ff */
[----:B------:R-:W-:-:S04]  /*bec0*/  IMAD.WIDE.U32 R90, P5, R104, R75, R90 ;  /* 0x0000004b685a7225 */ /* 0x000fc800078a005a */
[----:B------:R-:W-:Y:S01]  /*bed0*/  IMAD.X R93, R98, 0x1, R130, P0 ;  /* 0x00000001625d7824 */ /* 0x000fe200000e0682 */
[----:B------:R-:W-:Y:S01]  /*bee0*/  ISETP.GE.U32.AND P0, PT, R132, R102, PT ;  /* 0x000000668400720c */ /* 0x000fe20003f06070 */
[----:B------:R-:W-:Y:S01]  /*bef0*/  IMAD.MOV.U32 R86, RZ, RZ, R103 ;  /* 0x000000ffff567224 */ /* 0x000fe200078e0067 */
[----:B------:R-:W-:Y:S01]  /*bf00*/  LOP3.LUT R103, RZ, R96, RZ, 0x33, !PT ;  /* 0x00000060ff677212 */ /* 0x000fe200078e33ff */
[----:B------:R-:W-:Y:S01]  /*bf10*/  IMAD.X R95, RZ, RZ, RZ, P5 ;  /* 0x000000ffff5f7224 */ /* 0x000fe200028e06ff */
[----:B------:R-:W-:Y:S01]  /*bf20*/  IADD3 R90, P5, PT, R97, R90, RZ ;  /* 0x0000005a615a7210 */ /* 0x000fe20007fbe0ff */
[----:B------:R-:W-:Y:S01]  /*bf30*/  IMAD.X R130, R93, 0x1, R99, P4 ;  /* 0x000000015d827824 */ /* 0x000fe200020e0663 */
[----:B------:R-:W-:Y:S01]  /*bf40*/  ISETP.GT.U32.AND P4, PT, R128, R103, PT ;  /* 0x000000678000720c */ /* 0x000fe20003f84070 */
[----:B------:R-:W-:Y:S01]  /*bf50*/  IMAD.WIDE.U32 R96, R125, R80, RZ ;  /* 0x000000507d607225 */ /* 0x000fe200078e00ff */
[----:B------:R-:W-:Y:S02]  /*bf60*/  LOP3.LUT R90, RZ, R90, RZ, 0x33, !PT ;  /* 0x0000005aff5a7212 */ /* 0x000fe400078e33ff */
[----:B------:R-:W-:Y:S01]  /*bf70*/  ISETP.GE.U32.AND.EX P3, PT, R93, R98, PT, P3 ;  /* 0x000000625d00720c */ /* 0x000fe20003f66130 */
[----:B------:R-:W-:Y:S01]  /*bf80*/  IMAD.MOV.U32 R94, RZ, RZ, R91 ;  /* 0x000000ffff5e7224 */ /* 0x000fe200078e005b */
[----:B------:R-:W-:Y:S01]  /*bf90*/  ISETP.GE.U32.AND.EX P0, PT, R130, R99, PT, P0 ;  /* 0x000000638200720c */ /* 0x000fe20003f06100 */
[----:B------:R-:W-:Y:S01]  /*bfa0*/  IMAD.WIDE.U32 R98, R133, R76, RZ ;  /* 0x0000004c85627225 */ /* 0x000fe200078e00ff */
[----:B------:R-:W-:-:S02]  /*bfb0*/  ISETP.GT.U32.AND.EX P4, PT, R127, R90, PT, P4 ;  /* 0x0000005a7f00720c */ /* 0x000fc40003f84140 */
[----:B------:R-:W-:Y:S01]  /*bfc0*/  SEL R102, RZ, 0x1, P3 ;  /* 0x00000001ff667807 */ /* 0x000fe20001800000 */
[C---:B------:R-:W-:Y:S01]  /*bfd0*/  IMAD.WIDE.U32 R90, P3, R92.reuse, R81, R96 ;  /* 0x000000515c5a7225 */ /* 0x040fe20007860060 */
[----:B------:R-:W-:Y:S02]  /*bfe0*/  SEL R127, RZ, 0x1, P0 ;  /* 0x00000001ff7f7807 */ /* 0x000fe40000000000 */
[----:B------:R-:W-:Y:S01]  /*bff0*/  SEL R135, RZ, 0x1, !P4 ;  /* 0x00000001ff877807 */ /* 0x000fe20006000000 */
[----:B------:R-:W-:-:S04]  /*c000*/  IMAD.WIDE.U32 R92, R92, R80, RZ ;  /* 0x000000505c5c7225 */ /* 0x000fc800078e00ff */
[----:B------:R-:W-:Y:S01]  /*c010*/  IMAD.WIDE.U32.X R94, R133, R75, R94, P5 ;  /* 0x0000004b855e7225 */ /* 0x000fe200028e045e */
[----:B------:R-:W-:Y:S02]  /*c020*/  IADD3 R127, P0, P5, R127, R88, R102 ;  /* 0x000000587f7f7210 */ /* 0x000fe40007d1e066 */
[----:B------:R-:W-:Y:S01]  /*c030*/  IADD3 R93, P4, PT, R93, R90, RZ ;  /* 0x0000005a5d5d7210 */ /* 0x000fe20007f9e0ff */
[----:B------:R-:W-:Y:S01]  /*c040*/  IMAD.X R97, RZ, RZ, RZ, P3 ;  /* 0x000000ffff617224 */ /* 0x000fe200018e06ff */
[----:B------:R-:W-:Y:S01]  /*c050*/  IADD3.X R90, PT, PT, RZ, R89, RZ, P0, P5 ;  /* 0x00000059ff5a7210 */ /* 0x000fe200007ea4ff */
[----:B------:R-:W-:Y:S01]  /*c060*/  IMAD.WIDE.U32 R98, P3, R104, R77, R98 ;  /* 0x0000004d68627225 */ /* 0x000fe20007860062 */
[----:B------:R-:W-:-:S03]  /*c070*/  IADD3 R128, P0, PT, R135, R94, RZ ;  /* 0x0000005e87807210 */ /* 0x000fc60007f1e0ff */
[----:B------:R-:W-:-:S04]  /*c080*/  IMAD.WIDE.U32 R102, R104, R76, RZ ;  /* 0x0000004c68667225 */ /* 0x000fc800078e00ff */
[----:B------:R-:W-:Y:S01]  /*c090*/  IMAD.X R89, RZ, RZ, RZ, P3 ;  /* 0x000000ffff597224 */ /* 0x000fe200018e06ff */
[----:B------:R-:W-:Y:S01]  /*c0a0*/  IADD3 R117, P5, PT, R117, R102, RZ ;  /* 0x0000006675757210 */ /* 0x000fe20007fbe0ff */
[----:B------:R-:W-:Y:S01]  /*c0b0*/  IMAD.X R95, RZ, RZ, R95, P0 ;  /* 0x000000ffff5f7224 */ /* 0x000fe200000e065f */
[----:B------:R-:W-:Y:S01]  /*c0c0*/  IADD3 R94, P3, PT, R103, R98, RZ ;  /* 0x00000062675e7210 */ /* 0x000fe20007f7e0ff */
[----:B------:R-:W-:Y:S01]  /*c0d0*/  IMAD.WIDE.U32.X R86, R67, R55, R86, P1 ;  /* 0x0000003743567225 */ /* 0x000fe200008e0456 */
[----:B------:R-:W-:-:S03]  /*c0e0*/  ISETP.GE.U32.AND P0, PT, R117, R102, PT ;  /* 0x000000667500720c */ /* 0x000fc60003f06070 */
        /* <DEDUP_REMOVED lines=8> */
[----:B------:R-:W-:Y:S02]  /*c170*/  IADD3 R123, P4, PT, R123, R92, RZ ;  /* 0x0000005c7b7b7210 */ /* 0x000fe40007f9e0ff */
[----:B------:R-:W-:Y:S01]  /*c180*/  ISETP.GE.U32.AND.EX P1, PT, R102, R95, PT, P1 ;  /* 0x0000005f6600720c */ /* 0x000fe20003f26110 */
[----:B------:R-:W-:Y:S01]  /*c190*/  IMAD.WIDE.U32.X R88, R133, R77, R88, P3 ;  /* 0x0000004d85587225 */ /* 0x000fe200018e0458 */
[----:B------:R-:W-:-:S02]  /*c1a0*/  SEL R94, RZ, 0x1, P0 ;  /* 0x00000001ff5e7807 */ /* 0x000fc40000000000 */
[----:B------:R-:W-:Y:S01]  /*c1b0*/  ISETP.GE.U32.AND P0, PT, R129, R56, PT ;  /* 0x000000388100720c */ /* 0x000fe20003f06070 */
[----:B------:R-:W-:Y:S01]  /*c1c0*/  IMAD.X R122, R93, 0x1, R122, P4 ;  /* 0x000000015d7a7824 */ /* 0x000fe200020e067a */
[----:B------:R-:W-:Y:S01]  /*c1d0*/  SEL R91, RZ, 0x1, P1 ;  /* 0x00000001ff5b7807 */ /* 0x000fe20000800000 */
[----:B------:R-:W-:Y:S01]  /*c1e0*/  IMAD.WIDE.U32 R98, R104, R80, RZ ;  /* 0x0000005068627225 */ /* 0x000fe200078e00ff */
[----:B------:R-:W-:Y:S02]  /*c1f0*/  IADD3 R56, P5, PT, R123, R127, RZ ;  /* 0x0000007f7b387210 */ /* 0x000fe40007fbe0ff */
[----:B------:R-:W-:Y:S01]  /*c200*/  ISETP.GE.U32.AND P1, PT, R57, R129, PT ;  /* 0x000000813900720c */ /* 0x000fe20003f26070 */
[----:B------:R-:W-:Y:S01]  /*c210*/  IMAD.WIDE.U32.X R84, R69, R55, R84, P2 ;  /* 0x0000003745547225 */ /* 0x000fe200010e0454 */
[----:B------:R-:W-:Y:S02]  /*c220*/  ISETP.GE.U32.AND.EX P0, PT, R131, R124, PT, P0 ;  /* 0x0000007c8300720c */ /* 0x000fe40003f06100 */
[----:B------:R-:W-:Y:S01]  /*c230*/  ISETP.GE.U32.AND.EX P1, PT, R105, R131, PT, P1 ;  /* 0x000000836900720c */ /* 0x000fe20003f26110 */
[----:B------:R-:W-:Y:S01]  /*c240*/  IMAD.X R115, R122, 0x1, R90, P5 ;  /* 0x000000017a737824 */ /* 0x000fe200028e065a */
[----:B------:R-:W-:Y:S01]  /*c250*/  ISETP.GE.U32.AND P3, PT, R123, R92, PT ;  /* 0x0000005c7b00720c */ /* 0x000fe20003f66070 */
[----:B------:R-:W-:Y:S01]  /*c260*/  IMAD.WIDE.U32.X R82, R71, R55, R82, P6 ;  /* 0x0000003747527225 */ /* 0x000fe200030e0452 */
[----:B------:R-:W-:-:S02]  /*c270*/  ISETP.GE.U32.AND P4, PT, R56, R127, PT ;  /* 0x0000007f3800720c */ /* 0x000fc40003f86070 */
[----:B------:R-:W-:Y:S02]  /*c280*/  SEL R92, RZ, 0x1, P0 ;  /* 0x00000001ff5c7807 */ /* 0x000fe40000000000 */
[----:B------:R-:W-:Y:S02]  /*c290*/  SEL R117, RZ, 0x1, P1 ;  /* 0x00000001ff757807 */ /* 0x000fe40000800000 */
[----:B------:R-:W-:Y:S02]  /*c2a0*/  IADD3 R124, P0, P1, R91, R88, R94 ;  /* 0x000000585b7c7210 */ /* 0x000fe4000791e05e */
[----:B------:R-:W-:Y:S02]  /*c2b0*/  ISETP.GE.U32.AND.EX P3, PT, R122, R93, PT, P3 ;  /* 0x0000005d7a00720c */ /* 0x000fe40003f66130 */
[----:B------:R-:W-:Y:S01]  /*c2c0*/  ISETP.GE.U32.AND.EX P4, PT, R115, R90, PT, P4 ;  /* 0x0000005a7300720c */ /* 0x000fe20003f86140 */
[----:B------:R-:W-:Y:S01]  /*c2d0*/  IMAD.WIDE.U32 R90, R133, R78, RZ ;  /* 0x0000004e855a7225 */ /* 0x000fe200078e00ff */
[----:B------:R-:W-:-:S02]  /*c2e0*/  IADD3.X R123, PT, PT, RZ, R89, RZ, P0, P1 ;  /* 0x00000059ff7b7210 */ /* 0x000fc400007e24ff */
[----:B------:R-:W-:Y:S01]  /*c2f0*/  SEL R122, RZ, 0x1, P3 ;  /* 0x00000001ff7a7807 */ /* 0x000fe20001800000 */
[----:B------:R-:W-:Y:S01]  /*c300*/  IMAD.WIDE.U32 R88, R133, R80, RZ ;  /* 0x0000005085587225 */ /* 0x000fe200078e00ff */
[----:B------:R-:W-:Y:S02]  /*c310*/  SEL R93, RZ, 0x1, P4 ;  /* 0x00000001ff5d7807 */ /* 0x000fe40002000000 */
[----:B------:R-:W-:Y:S01]  /*c320*/  IADD3 R117, P4, P3, R117, R86, R92 ;  /* 0x0000005675757210 */ /* 0x000fe20007b9e05c */
[----:B------:R-:W-:Y:S01]  /*c330*/  IMAD.WIDE.U32 R90, P0, R104, R79, R90 ;  /* 0x0000004f685a7225 */ /* 0x000fe2000780005a */
[----:B------:R-:W-:Y:S02]  /*c340*/  IADD3 R122, P5, P1, R93, R96, R122 ;  /* 0x000000605d7a7210 */ /* 0x000fe400079be07a */
[----:B------:R-:W-:Y:S01]  /*c350*/  IADD3.X R96, PT, PT, RZ, R87, RZ, P4, P3 ;  /* 0x00000057ff607210 */ /* 0x000fe200027e64ff */
[----:B------:R-:W-:Y:S01]  /*c360*/  IMAD.WIDE.U32 R92, R70, R52, RZ ;  /* 0x00000034465c7225 */ /* 0x000fe200078e00ff */
[----:B------:R-:W-:-:S03]  /*c370*/  IADD3.X R52, PT, PT, RZ, R97, RZ, P5, P1 ;  /* 0x00000061ff347210 */ /* 0x000fc60002fe24ff */
[----:B------:R-:W-:Y:S01]  /*c380*/  IMAD.WIDE.U32 R86, R104, R78, RZ ;  /* 0x0000004e68567225 */ /* 0x000fe200078e00ff */
[----:B------:R-:W-:-:S03]  /*c390*/  IADD3 R118, P3, PT, R118, R92, RZ ;  /* 0x0000005c76767210 */ /* 0x000fc60007f7e0ff */
[----:B------:R-:W-:Y:S01]  /*c3a0*/  IMAD.WIDE.U32 R88, P4, R104, R81, R88 ;  /* 0x0000005168587225 */ /* 0x000fe20007880058 */
[----:B------:R-:W-:-:S03]  /*c3b0*/  IADD3 R113, P5, PT, R113, R86, RZ ;  /* 0x0000005671717210 */ /* 0x000fc60007fbe0ff */
[----:B------:R-:W-:Y:S02]  /*c3c0*/  IMAD.IADD R120, R93, 0x1, R120 ;  /* 0x000000015d787824 */ /* 0x000fe400078e0278 */
[----:B------:R-:W-:Y:S01]  /*c3d0*/  IMAD.X R93, RZ, RZ, RZ, P4 ;  /* 0x000000ffff5d7224 */ /* 0x000fe200020e06ff */
[----:B------:R-:W-:Y:S01]  /*c3e0*/  IADD3 R87, P4, PT, R87, R90, RZ ;  /* 0x0000005a57577210 */ /* 0x000fe20007f9e0ff */
[----:B------:R-:W-:Y:S01]  /*c3f0*/  IMAD.X R95, RZ, RZ, RZ, P0 ;  /* 0x000000ffff5f7224 */ /* 0x000fe200000e06ff */
[----:B------:R-:W-:Y:S01]  /*c400*/  IADD3 R90, P1, PT, R99, R88, RZ ;  /* 0x00000058635a7210 */ /* 0x000fe20007f3e0ff */
[----:B------:R-:W-:Y:S01]  /*c410*/  IMAD.MOV.U32 R94, RZ, RZ, R91 ;  /* 0x000000ffff5e7224 */ /* 0x000fe200078e005b */
[----:B------:R-:W-:Y:S01]  /*c420*/  ISETP.GE.U32.AND P0, PT, R118, R92, PT ;  /* 0x0000005c7600720c */ /* 0x000fe20003f06070 */
[----:B------:R-:W-:Y:S01]  /*c430*/  IMAD.X R88, R87, 0x1, R111, P5 ;  /* 0x0000000157587824 */ /* 0x000fe200028e066f */
[----:B------:R-:W-:Y:S01]  /*c440*/  ISETP.NE.U32.AND P5, PT, R112, RZ, PT ;  /* 0x000000ff7000720c */ /* 0x000fe20003fa5070 */
[----:B------:R-:W-:Y:S01]  /*c450*/  IMAD.WIDE.U32.X R94, R133, R79, R94, P4 ;  /* 0x0000004f855e7225 */ /* 0x000fe200020e045e */
[----:B------:R-:W-:-:S02]  /*c460*/  IADD3 R119, P4, PT, R118, R119, RZ ;  /* 0x0000007776777210 */ /* 0x000fc40007f9e0ff */
[----:B------:R-:W-:Y:S01]  /*c470*/  ISETP.NE.AND.EX P2, PT, R114, RZ, PT, P5 ;  /* 0x000000ff7200720c */ /* 0x000fe20003f45350 */
[----:B------:R-:W-:Y:S01]  /*c480*/  IMAD.X R121, R120, 0x1, R121, P3 ;  /* 0x0000000178797824 */ /* 0x000fe200018e0679 */
[----:B------:R-:W-:Y:S01]  /*c490*/  ISETP.GE.U32.AND P3, PT, R113, R86, PT ;  /* 0x000000567100720c */ /* 0x000fe20003f66070 */
[----:B------:R-:W-:Y:S02]  /*c4a0*/  IMAD.MOV.U32 R92, RZ, RZ, R89 ;  /* 0x000000ffff5c7224 */ /* 0x000fe400078e0059 */
[----:B------:R-:W-:Y:S01]  /*c4b0*/  IMAD.X R91, R121, 0x1, R116, P4 ;  /* 0x00000001795b7824 */ /* 0x000fe200020e0674 */
[----:B------:R-:W-:Y:S01]  /*c4c0*/  IADD3 R127, P4, PT, R113, R124, RZ ;  /* 0x0000007c717f7210 */ /* 0x000fe20007f9e0ff */
[-C--:B------:R-:W-:Y:S01]  /*c4d0*/  IMAD R89, R69, R54.reuse, RZ ;  /* 0x0000003645597224 */ /* 0x080fe200078e02ff */
[C---:B------:R-:W-:Y:S01]  /*c4e0*/  ISETP.GE.U32.AND.EX P3, PT, R88.reuse, R87, PT, P3 ;  /* 0x000000575800720c */ /* 0x040fe20003f66130 */
[----:B------:R-:W-:Y:S01]  /*c4f0*/  IMAD R104, R71, R54, RZ ;  /* 0x0000003647687224 */ /* 0x000fe200078e02ff */
[----:B------:R-:W-:Y:S01]  /*c500*/  ISETP.GE.U32.AND.EX P0, PT, R121, R120, PT, P0 ;  /* 0x000000787900720c */ /* 0x000fe20003f06100 */
[----:B------:R-:W-:Y:S01]  /*c510*/  IMAD.X R88, R88, 0x1, R123, P4 ;  /* 0x0000000158587824 */ /* 0x000fe200020e067b */
[----:B------:R-:W-:Y:S01]  /*c520*/  ISETP.GE.U32.AND P4, PT, R127, R124, PT ;  /* 0x0000007c7f00720c */ /* 0x000fe20003f86070 */
[----:B------:R-:W-:Y:S01]  /*c530*/  IMAD.WIDE.U32.X R92, R133, R81, R92, P1 ;  /* 0x00000051855c7225 */ /* 0x000fe200008e045c */
[----:B------:R-:W-:-:S02]  /*c540*/  ISETP.GE.U32.AND P1, PT, R119, R118, PT ;  /* 0x000000767700720c */ /* 0x000fc40003f26070 */
[----:B------:R-:W-:Y:S01]  /*c550*/  ISETP.GE.U32.AND.EX P4, PT, R88, R123, PT, P4 ;  /* 0x0000007b5800720c */ /* 0x000fe20003f86140 */
[----:B------:R-:W-:Y:S01]  /*c560*/  IMAD.WIDE.U32 R86, R68, R54, RZ ;  /* 0x0000003644567225 */ /* 0x000fe200078e00ff */
[----:B------:R-:W-:-:S03]  /*c570*/  ISETP.GE.U32.AND.EX P1, PT, R91, R121, PT, P1 ;  /* 0x000000795b00720c */ /* 0x000fc60003f26110 */
[-C--:B------:R-:W-:Y:S01]  /*c580*/  IMAD R97, R68, R55.reuse, R89 ;  /* 0x0000003744617224 */ /* 0x080fe200078e0259 */
[----:B------:R-:W-:Y:S01]  /*c590*/  IADD3 R89, P5, PT, R119, R86, RZ ;  /* 0x0000005677597210 */ /* 0x000fe20007fbe0ff */
[----:B------:R-:W-:Y:S01]  /*c5a0*/  IMAD R111, R70, R55, R104 ;  /* 0x00000037466f7224 */ /* 0x000fe200078e0268 */
[----:B------:R-:W-:Y:S01]  /*c5b0*/  SEL R55, RZ, 0x1, P4 ;  /* 0x00000001ff377807 */ /* 0x000fe20002000000 */
[----:B------:R-:W-:Y:S01]  /*c5c0*/  IMAD.IADD R104, R87, 0x1, R97 ;  /* 0x0000000157687824 */ /* 0x000fe200078e0261 */
        /* <DEDUP_REMOVED lines=11> */
.L_x_286:
[----:B------:R-:W-:Y:S01]  /*c680*/  IADD3 R112, P3, P4, R55, R94, R97 ;  /* 0x0000005e37707210 */ /* 0x000fe20007c7e061 */
[----:B------:R-:W-:Y:S01]  /*c690*/  IMAD.X R55, R104, 0x1, R91, P5 ;  /* 0x0000000168377824 */ /* 0x000fe200028e065b */
[----:B------:R-:W-:Y:S02]  /*c6a0*/  IADD3 R101, P6, PT, R101, R98, RZ ;  /* 0x0000006265657210 */ /* 0x000fe40007fde0ff */
[----:B------:R-:W-:Y:S02]  /*c6b0*/  ISETP.GE.U32.AND P2, PT, R89, R86, PT ;  /* 0x000000565900720c */ /* 0x000fe40003f46070 */
[----:B------:R-:W-:Y:S01]  /*c6c0*/  IADD3.X R86, PT, PT, RZ, R95, RZ, P3, P4 ;  /* 0x0000005fff567210 */ /* 0x000fe20001fe84ff */
[----:B------:R-:W-:Y:S01]  /*c6d0*/  IMAD.X R107, R107, 0x1, R90, P6 ;  /* 0x000000016b6b7824 */ /* 0x000fe200030e065a */
[----:B------:R-:W-:Y:S02]  /*c6e0*/  IADD3 R91, P3, PT, R101, R112, RZ ;  /* 0x00000070655b7210 */ /* 0x000fe40007f7e0ff */
[----:B------:R-:W-:-:S02]  /*c6f0*/  IADD3 R94, P6, PT, R89, R117, RZ ;  /* 0x00000075595e7210 */ /* 0x000fc40007fde0ff */
[----:B------:R-:W-:Y:S01]  /*c700*/  ISETP.GE.U32.AND P4, PT, R101, R98, PT ;  /* 0x000000626500720c */ /* 0x000fe20003f86070 */
[----:B------:R-:W-:Y:S01]  /*c710*/  IMAD.X R98, R107, 0x1, R86, P3 ;  /* 0x000000016b627824 */ /* 0x000fe200018e0656 */
[----:B------:R-:W-:Y:S01]  /*c720*/  ISETP.GE.U32.AND P5, PT, R91, R112, PT ;  /* 0x000000705b00720c */ /* 0x000fe20003fa6070 */
[----:B------:R-:W-:Y:S01]  /*c730*/  IMAD.X R95, R55, 0x1, R96, P6 ;  /* 0x00000001375f7824 */ /* 0x000fe200030e0660 */
[----:B------:R-:W-:Y:S02]  /*c740*/  ISETP.GE.U32.AND P3, PT, R94, R89, PT ;  /* 0x000000595e00720c */ /* 0x000fe40003f66070 */
[----:B------:R-:W-:Y:S02]  /*c750*/  ISETP.GE.U32.AND.EX P4, PT, R107, R90, PT, P4 ;  /* 0x0000005a6b00720c */ /* 0x000fe40003f86140 */
[----:B------:R-:W-:Y:S02]  /*c760*/  ISETP.GE.U32.AND.EX P5, PT, R98, R86, PT, P5 ;  /* 0x000000566200720c */ /* 0x000fe40003fa6150 */
[----:B------:R-:W-:-:S02]  /*c770*/  ISETP.GE.U32.AND.EX P2, PT, R55, R104, PT, P2 ;  /* 0x000000683700720c */ /* 0x000fc40003f46120 */
[----:B------:R-:W-:Y:S02]  /*c780*/  SEL R86, RZ, 0x1, P0 ;  /* 0x00000001ff567807 */ /* 0x000fe40000000000 */
[----:B------:R-:W-:Y:S02]  /*c790*/  SEL R87, RZ, 0x1, P1 ;  /* 0x00000001ff577807 */ /* 0x000fe40000800000 */
[----:B------:R-:W-:Y:S02]  /*c7a0*/  ISETP.GE.U32.AND.EX P3, PT, R95, R55, PT, P3 ;  /* 0x000000375f00720c */ /* 0x000fe40003f66130 */
[----:B------:R-:W-:Y:S02]  /*c7b0*/  SEL R90, RZ, 0x1, P4 ;  /* 0x00000001ff5a7807 */ /* 0x000fe40002000000 */
[----:B------:R-:W-:Y:S02]  /*c7c0*/  SEL R89, RZ, 0x1, P5 ;  /* 0x00000001ff597807 */ /* 0x000fe40002800000 */
[----:B------:R-:W-:-:S02]  /*c7d0*/  IADD3 R87, P1, P4, R87, R50, R86 ;  /* 0x0000003257577210 */ /* 0x000fc40007c3e056 */
[----:B------:R-:W-:Y:S02]  /*c7e0*/  SEL R96, RZ, 0x1, P2 ;  /* 0x00000001ff607807 */ /* 0x000fe40001000000 */
[----:B------:R-:W-:Y:S02]  /*c7f0*/  SEL R55, RZ, 0x1, P3 ;  /* 0x00000001ff377807 */ /* 0x000fe40001800000 */
[----:B------:R-:W-:Y:S02]  /*c800*/  IADD3 R86, P0, P2, R89, R92, R90 ;  /* 0x0000005c59567210 */ /* 0x000fe40007a1e05a */
[----:B------:R-:W-:Y:S02]  /*c810*/  ISETP.GE.U32.AND P3, PT, R103, R74, PT ;  /* 0x0000004a6700720c */ /* 0x000fe40003f66070 */
[----:B------:R-:W-:Y:S02]  /*c820*/  IADD3.X R93, PT, PT, RZ, R93, RZ, P0, P2 ;  /* 0x0000005dff5d7210 */ /* 0x000fe400007e44ff */
[----:B------:R-:W-:-:S02]  /*c830*/  ISETP.GE.U32.AND.EX P3, PT, R102, R75, PT, P3 ;  /* 0x0000004b6600720c */ /* 0x000fc40003f66130 */
[----:B------:R-:W-:Y:S02]  /*c840*/  ISETP.EQ.U32.AND P2, PT, R127, R76, PT ;  /* 0x0000004c7f00720c */ /* 0x000fe40003f42070 */
[----:B------:R-:W-:Y:S02]  /*c850*/  IADD3 R109, P5, PT, R109, R86, RZ ;  /* 0x000000566d6d7210 */ /* 0x000fe40007fbe0ff */
[----:B------:R-:W-:Y:S02]  /*c860*/  IADD3.X R50, PT, PT, RZ, R51, RZ, P1, P4 ;  /* 0x00000033ff327210 */ /* 0x000fe40000fe84ff */
[----:B------:R-:W-:Y:S01]  /*c870*/  IADD3 R96, P1, P4, R55, R84, R96 ;  /* 0x0000005437607210 */ /* 0x000fe20007c3e060 */
[----:B------:R-:W-:Y:S01]  /*c880*/  IMAD.WIDE.U32 R54, R70, R54, RZ ;  /* 0x0000003646367225 */ /* 0x000fe200078e00ff */
[----:B------:R-:W-:Y:S02]  /*c890*/  ISETP.LT.U32.AND P0, PT, R127, R76, PT ;  /* 0x0000004c7f00720c */ /* 0x000fe40003f01070 */
[-C--:B------:R-:W-:Y:S01]  /*c8a0*/  ISETP.EQ.AND.EX P2, PT, R88, R77.reuse, !P3, P2 ;  /* 0x0000004d5800720c */ /* 0x080fe20005f42320 */
[----:B------:R-:W-:Y:S01]  /*c8b0*/  IMAD.X R110, R110, 0x1, R93, P5 ;  /* 0x000000016e6e7824 */ /* 0x000fe200028e065d */
[----:B------:R-:W-:Y:S01]  /*c8c0*/  ISETP.EQ.U32.AND P5, PT, R91, R78, PT ;  /* 0x0000004e5b00720c */ /* 0x000fe20003fa2070 */
[----:B------:R-:W-:Y:S01]  /*c8d0*/  IMAD.IADD R55, R55, 0x1, R111 ;  /* 0x0000000137377824 */ /* 0x000fe200078e026f */
[----:B------:R-:W-:-:S02]  /*c8e0*/  ISETP.LT.U32.OR.EX P2, PT, R88, R77, P2, P0 ;  /* 0x0000004d5800720c */ /* 0x000fc40001741500 */
[----:B------:R-:W-:Y:S02]  /*c8f0*/  IADD3.X R85, PT, PT, RZ, R85, RZ, P1, P4 ;  /* 0x00000055ff557210 */ /* 0x000fe40000fe84ff */
[----:B------:R-:W-:Y:S02]  /*c900*/  ISETP.GE.U32.AND P0, PT, R109, R80, PT ;  /* 0x000000506d00720c */ /* 0x000fe40003f06070 */
[----:B------:R-:W-:Y:S02]  /*c910*/  IADD3 R51, P4, PT, R87, R54, RZ ;  /* 0x0000003657337210 */ /* 0x000fe40007f9e0ff */
[----:B------:R-:W-:Y:S02]  /*c920*/  ISETP.LT.U32.AND P1, PT, R91, R78, PT ;  /* 0x0000004e5b00720c */ /* 0x000fe40003f21070 */
[----:B------:R-:W-:Y:S01]  /*c930*/  ISETP.EQ.AND.EX P5, PT, R98, R79, P2, P5 ;  /* 0x0000004f6200720c */ /* 0x000fe200017a2350 */
[----:B------:R-:W-:Y:S01]  /*c940*/  IMAD.X R50, R55, 0x1, R50, P4 ;  /* 0x0000000137327824 */ /* 0x000fe200020e0632 */
[----:B------:R-:W-:-:S02]  /*c950*/  ISETP.GE.U32.AND.EX P0, PT, R110, R81, PT, P0 ;  /* 0x000000516e00720c */ /* 0x000fc40003f06100 */
[C---:B------:R-:W-:Y:S02]  /*c960*/  IADD3 R96, P4, PT, R51.reuse, R96, RZ ;  /* 0x0000006033607210 */ /* 0x040fe40007f9e0ff */
[----:B------:R-:W-:Y:S02]  /*c970*/  ISETP.LT.U32.OR.EX P1, PT, R98, R79, P5, P1 ;  /* 0x0000004f6200720c */ /* 0x000fe40002f21510 */
[----:B------:R-:W-:Y:S01]  /*c980*/  ISETP.GE.U32.AND P6, PT, R51, R54, PT ;  /* 0x000000363300720c */ /* 0x000fe20003fc6070 */
[----:B------:R-:W-:Y:S01]  /*c990*/  IMAD.X R93, R50, 0x1, R85, P4 ;  /* 0x00000001325d7824 */ /* 0x000fe200020e0655 */
[----:B------:R-:W-:Y:S02]  /*c9a0*/  SEL R121, RZ, 0x1, !P1 ;  /* 0x00000001ff797807 */ /* 0x000fe40004800000 */
[----:B------:R-:W-:Y:S02]  /*c9b0*/  ISETP.GE.U32.AND P5, PT, R96, R51, PT ;  /* 0x000000336000720c */ /* 0x000fe40003fa6070 */
[----:B------:R-:W-:-:S02]  /*c9c0*/  SEL R85, RZ, 0x1, !P2 ;  /* 0x00000001ff557807 */ /* 0x000fc40005000000 */
[----:B------:R-:W-:Y:S02]  /*c9d0*/  ISETP.GE.U32.AND.EX P4, PT, R50, R55, PT, P6 ;  /* 0x000000373200720c */ /* 0x000fe40003f86160 */
[----:B------:R-:W-:Y:S02]  /*c9e0*/  IADD3 R121, P2, PT, R121, R80, RZ ;  /* 0x0000005079797210 */ /* 0x000fe40007f5e0ff */
[----:B------:R-:W-:Y:S02]  /*c9f0*/  SEL R55, RZ, 0x1, P3 ;  /* 0x00000001ff377807 */ /* 0x000fe40001800000 */
[----:B------:R-:W-:Y:S01]  /*ca00*/  ISETP.GE.U32.AND.EX P6, PT, R93, R50, PT, P5 ;  /* 0x000000325d00720c */ /* 0x000fe20003fc6150 */
[----:B------:R-:W-:Y:S01]  /*ca10*/  IMAD.X R119, RZ, RZ, R81, P2 ;  /* 0x000000ffff777224 */ /* 0x000fe200010e0651 */
[----:B------:R-:W-:Y:S02]  /*ca20*/  @P0 ISETP.NE.U32.AND P3, PT, R109, R80, PT ;  /* 0x000000506d00020c */ /* 0x000fe40003f65070 */
[----:B------:R-:W-:-:S02]  /*ca30*/  PLOP3.LUT P5, PT, PT, PT, PT, 0x8, 0x80 ;  /* 0x000000000080781c */ /* 0x000fc40003fae170 */
[----:B------:R-:W-:Y:S02]  /*ca40*/  SEL R92, RZ, 0x1, P4 ;  /* 0x00000001ff5c7807 */ /* 0x000fe40002000000 */
[----:B------:R-:W-:Y:S02]  /*ca50*/  SEL R51, RZ, 0x1, P6 ;  /* 0x00000001ff337807 */ /* 0x000fe40003000000 */
[----:B------:R-:W-:Y:S02]  /*ca60*/  @P0 ISETP.NE.OR.EX P5, PT, R110, R81, !P1, P3 ;  /* 0x000000516e00020c */ /* 0x000fe40004fa5730 */
[----:B------:R-:W-:Y:S02]  /*ca70*/  ISETP.NE.U32.AND P2, PT, R122, RZ, PT ;  /* 0x000000ff7a00720c */ /* 0x000fe40003f45070 */
[----:B------:R-:W-:Y:S02]  /*ca80*/  IADD3 R50, P0, PT, R55, R76, RZ ;  /* 0x0000004c37327210 */ /* 0x000fe40007f1e0ff */
[----:B------:R-:W-:-:S02]  /*ca90*/  IADD3 R118, P6, PT, R85, R78, RZ ;  /* 0x0000004e55767210 */ /* 0x000fc40007fde0ff */
[----:B------:R-:W-:Y:S01]  /*caa0*/  IADD3 R92, P1, P3, R51, R82, R92 ;  /* 0x00000052335c7210 */ /* 0x000fe20007b3e05c */
[----:B------:R-:W-:Y:S01]  /*cab0*/  IMAD.X R125, RZ, RZ, R77, P0 ;  /* 0x000000ffff7d7224 */ /* 0x000fe200000e064d */
[----:B------:R-:W-:Y:S01]  /*cac0*/  ISETP.NE.AND.EX P2, PT, R52, RZ, PT, P2 ;  /* 0x000000ff3400720c */ /* 0x000fe20003f45320 */
[----:B------:R-:W-:Y:S01]  /*cad0*/  IMAD.X R123, RZ, RZ, R79, P6 ;  /* 0x000000ffff7b7224 */ /* 0x000fe200030e064f */
[----:B------:R-:W-:Y:S02]  /*cae0*/  SEL R50, R50, RZ, P5 ;  /* 0x000000ff32327207 */ /* 0x000fe40002800000 */
[----:B------:R-:W-:Y:S02]  /*caf0*/  IADD3.X R97, PT, PT, RZ, R83, RZ, P1, P3 ;  /* 0x00000053ff617210 */ /* 0x000fe40000fe64ff */
[----:B------:R-:W-:Y:S02]  /*cb00*/  IADD3 R127, P1, PT, -R50, R127, RZ ;  /* 0x0000007f327f7210 */ /* 0x000fe40007f3e1ff */
[----:B------:R-:W-:-:S02]  /*cb10*/  SEL R121, R121, RZ, P5 ;  /* 0x000000ff79797207 */ /* 0x000fc40002800000 */
[----:B------:R-:W-:Y:S02]  /*cb20*/  SEL R118, R118, RZ, P5 ;  /* 0x000000ff76767207 */ /* 0x000fe40002800000 */
[----:B------:R-:W-:Y:S02]  /*cb30*/  SEL R50, R74, RZ, P5 ;  /* 0x000000ff4a327207 */ /* 0x000fe40002800000 */
        /* <DEDUP_REMOVED lines=36> */
.L_x_287:
        /* <DEDUP_REMOVED lines=12> */
[----:B------:R-:W-:Y:S01]  /*ce40*/  IMAD.X R91, RZ, RZ, RZ, P1 ;  /* 0x000000ffff5b7224 */ /* 0x000fe200008e06ff */
[----:B------:R-:W-:Y:S01]  /*ce50*/  IADD3 R52, P2, PT, R85, R82, RZ ;  /* 0x0000005255347210 */ /* 0x000fe20007f5e0ff */
[----:B------:R-:W-:Y:S02]  /*ce60*/  IMAD.MOV.U32 R90, RZ, RZ, R83 ;  /* 0x000000ffff5a7224 */ /* 0x000fe400078e0053 */
[----:B------:R-:W-:Y:S01]  /*ce70*/  IMAD.WIDE.U32 R88, P1, R54, R77, R88 ;  /* 0x0000004d36587225 */ /* 0x000fe20007820058 */
[----:B------:R-:W-:-:S03]  /*ce80*/  LOP3.LUT R52, RZ, R52, RZ, 0x33, !PT ;  /* 0x00000034ff347212 */ /* 0x000fc600078e33ff */
[----:B------:R-:W-:Y:S01]  /*ce90*/  IMAD.WIDE.U32.X R90, R111, R75, R90, P2 ;  /* 0x0000004b6f5a7225 */ /* 0x000fe200010e045a */
[----:B------:R-:W-:Y:S02]  /*cea0*/  ISETP.GT.U32.AND.EX P0, PT, R53, R52, PT, P0 ;  /* 0x000000343500720c */ /* 0x000fe40003f04100 */
[----:B------:R-:W-:Y:S01]  /*ceb0*/  IADD3 R109, P4, PT, R51, R88, RZ ;  /* 0x00000058336d7210 */ /* 0x000fe20007f9e0ff */
[----:B------:R-:W-:Y:S01]  /*cec0*/  IMAD.WIDE.U32 R82, R111, R78, RZ ;  /* 0x0000004e6f527225 */ /* 0x000fe200078e00ff */
[----:B------:R-:W-:Y:S02]  /*ced0*/  SEL R53, RZ, 0x1, !P0 ;  /* 0x00000001ff357807 */ /* 0x000fe40004000000 */
[----:B------:R-:W-:Y:S01]  /*cee0*/  ISETP.GE.U32.AND P2, PT, R99, R50, PT ;  /* 0x000000326300720c */ /* 0x000fe20003f46070 */
[----:B------:R-:W-:Y:S01]  /*cef0*/  IMAD.WIDE.U32 R84, R54, R78, RZ ;  /* 0x0000004e36547225 */ /* 0x000fe200078e00ff */
[----:B------:R-:W-:-:S03]  /*cf00*/  IADD3 R90, P0, PT, R53, R90, RZ ;  /* 0x0000005a355a7210 */ /* 0x000fc60007f1e0ff */
[----:B------:R-:W-:-:S04]  /*cf10*/  IMAD.WIDE.U32 R52, R111, R80, RZ ;  /* 0x000000506f347225 */ /* 0x000fc800078e00ff */
[----:B------:R-:W-:Y:S02]  /*cf20*/  IMAD.X R87, RZ, RZ, RZ, P1 ;  /* 0x000000ffff577224 */ /* 0x000fe400008e06ff */
[----:B------:R-:W-:Y:S01]  /*cf30*/  IMAD.MOV.U32 R86, RZ, RZ, R89 ;  /* 0x000000ffff567224 */ /* 0x000fe200078e0059 */
[----:B------:R-:W-:Y:S01]  /*cf40*/  IADD3 R89, P1, PT, R56, R84, RZ ;  /* 0x0000005438597210 */ /* 0x000fe20007f3e0ff */
[----:B------:R-:W-:-:S03]  /*cf50*/  IMAD.WIDE.U32 R82, P6, R54, R79, R82 ;  /* 0x0000004f36527225 */ /* 0x000fc600078c0052 */
[----:B------:R-:W-:Y:S01]  /*cf60*/  ISETP.GE.U32.AND P3, PT, R89, R84, PT ;  /* 0x000000545900720c */ /* 0x000fe20003f66070 */
[----:B------:R-:W-:Y:S02]  /*cf70*/  IMAD.X R91, RZ, RZ, R91, P0 ;  /* 0x000000ffff5b7224 */ /* 0x000fe400000e065b */
[----:B------:R-:W-:-:S04]  /*cf80*/  IMAD.WIDE.U32 R52, P0, R54, R81, R52 ;  /* 0x0000005136347225 */ /* 0x000fc80007800034 */
[----:B------:R-:W-:Y:S01]  /*cf90*/  IMAD.WIDE.U32.X R86, R111, R77, R86, P4 ;  /* 0x0000004d6f567225 */ /* 0x000fe200020e0456 */
[----:B------:R-:W-:-:S03]  /*cfa0*/  IADD3 R82, P4, PT, R85, R82, RZ ;  /* 0x0000005255527210 */ /* 0x000fc60007f9e0ff */
[----:B------:R-:W-:-:S04]  /*cfb0*/  IMAD.WIDE.U32 R54, R54, R80, RZ ;  /* 0x0000005036367225 */ /* 0x000fc800078e00ff */
[----:B------:R-:W-:Y:S01]  /*cfc0*/  IMAD.X R51, RZ, RZ, RZ, P6 ;  /* 0x000000ffff337224 */ /* 0x000fe200030e06ff */
[----:B------:R-:W-:Y:S01]  /*cfd0*/  IADD3 R85, P6, PT, R99, R90, RZ ;  /* 0x0000005a63557210 */ /* 0x000fe20007fde0ff */
[----:B------:R-:W-:Y:S01]  /*cfe0*/  IMAD.X R130, R109, 0x1, R130, P5 ;  /* 0x000000016d827824 */ /* 0x000fe200028e0682 */
[----:B------:R-:W-:Y:S01]  /*cff0*/  IADD3 R103, P5, PT, R57, R54, RZ ;  /* 0x0000003639677210 */ /* 0x000fe20007fbe0ff */
[----:B------:R-:W-:Y:S01]  /*d000*/  IMAD.X R57, RZ, RZ, RZ, P0 ;  /* 0x000000ffff397224 */ /* 0x000fe200000e06ff */
[----:B------:R-:W-:Y:S01]  /*d010*/  ISETP.GE.U32.AND P0, PT, R85, R90, PT ;  /* 0x0000005a5500720c */ /* 0x000fe20003f06070 */
[C---:B------:R-:W-:Y:S01]  /*d020*/  IMAD.X R104, R130.reuse, 0x1, R91, P6 ;  /* 0x0000000182687824 */ /* 0x040fe200030e065b */
[----:B------:R-:W-:Y:S01]  /*d030*/  ISETP.GE.U32.AND.EX P2, PT, R130, R109, PT, P2 ;  /* 0x0000006d8200720c */ /* 0x000fe20003f46120 */
[----:B------:R-:W-:Y:S01]  /*d040*/  IMAD.X R115, R82, 0x1, R115, P1 ;  /* 0x0000000152737824 */ /* 0x000fe200008e0673 */
[----:B------:R-:W-:Y:S01]  /*d050*/  ISETP.GE.U32.AND P1, PT, R103, R54, PT ;  /* 0x000000366700720c */ /* 0x000fe20003f26070 */
[C---:B------:R-:W-:Y:S01]  /*d060*/  IMAD R54, R104.reuse, R72, RZ ;  /* 0x0000004868367224 */ /* 0x040fe200078e02ff */
[----:B------:R-:W-:Y:S01]  /*d070*/  ISETP.GE.U32.AND.EX P0, PT, R104, R91, PT, P0 ;  /* 0x0000005b6800720c */ /* 0x000fe20003f06100 */
[----:B------:R-:W-:Y:S01]  /*d080*/  IMAD.MOV.U32 R50, RZ, RZ, R83 ;  /* 0x000000ffff327224 */ /* 0x000fe200078e0053 */
[----:B------:R-:W-:Y:S01]  /*d090*/  IADD3 R84, P6, PT, R55, R52, RZ ;  /* 0x0000003437547210 */ /* 0x000fe20007fde0ff */
[----:B------:R-:W-:Y:S01]  /*d0a0*/  IMAD.MOV.U32 R56, RZ, RZ, R53 ;  /* 0x000000ffff387224 */ /* 0x000fe200078e0035 */
[----:B------:R-:W-:Y:S01]  /*d0b0*/  ISETP.GE.U32.AND.EX P3, PT, R115, R82, PT, P3 ;  /* 0x000000527300720c */ /* 0x000fe20003f66130 */
[----:B------:R-:W-:Y:S01]  /*d0c0*/  IMAD.WIDE.U32 R52, R85, R72, RZ ;  /* 0x0000004855347225 */ /* 0x000fe200078e00ff */
[----:B------:R-:W-:-:S02]  /*d0d0*/  SEL R82, RZ, 0x1, P2 ;  /* 0x00000001ff527807 */ /* 0x000fc40001000000 */
[----:B------:R-:W-:Y:S01]  /*d0e0*/  SEL R83, RZ, 0x1, P0 ;  /* 0x00000001ff537807 */ /* 0x000fe20000000000 */
[----:B------:R-:W-:Y:S01]  /*d0f0*/  IMAD R99, R85, R73, R54 ;  /* 0x0000004955637224 */ /* 0x000fe200078e0236 */
[----:B------:R-:W-:Y:S01]  /*d100*/  SEL R102, RZ, 0x1, P3 ;  /* 0x00000001ff667807 */ /* 0x000fe20001800000 */
[----:B------:R-:W-:Y:S02]  /*d110*/  IMAD.X R98, R105, 0x1, R84, P5 ;  /* 0x0000000169627824 */ /* 0x000fe400028e0654 */
[----:B------:R-:W-:Y:S01]  /*d120*/  IMAD.WIDE.U32.X R54, R111, R81, R56, P6 ;  /* 0x000000516f367225 */ /* 0x000fe200030e0438 */
[----:B------:R-:W-:Y:S02]  /*d130*/  IADD3 R56, P0, P2, R83, R86, R82 ;  /* 0x0000005653387210 */ /* 0x000fe40007a1e052 */
[----:B------:R-:W-:Y:S01]  /*d140*/  ISETP.GE.U32.AND.EX P1, PT, R98, R84, PT, P1 ;  /* 0x000000546200720c */ /* 0x000fe20003f26110 */
[----:B------:R-:W-:Y:S01]  /*d150*/  IMAD.IADD R99, R53, 0x1, R99 ;  /* 0x0000000135637824 */ /* 0x000fe200078e0263 */
[----:B------:R-:W-:Y:S01]  /*d160*/  IADD3.X R84, PT, PT, RZ, R87, RZ, P0, P2 ;  /* 0x00000057ff547210 */ /* 0x000fe200007e44ff */
[----:B------:R-:W-:Y:S01]  /*d170*/  IMAD.WIDE.U32.X R50, R111, R79, R50, P4 ;  /* 0x0000004f6f327225 */ /* 0x000fe200020e0432 */
[----:B------:R-:W-:-:S03]  /*d180*/  IADD3 R89, P4, PT, R89, R56, RZ ;  /* 0x0000003859597210 */ /* 0x000fc60007f9e0ff */
[----:B------:R-:W-:Y:S01]  /*d190*/  IMAD.WIDE.U32 R90, R99, R74, RZ ;  /* 0x0000004a635a7225 */ /* 0x000fe200078e00ff */
[----:B------:R-:W-:-:S03]  /*d1a0*/  ISETP.GE.U32.AND P0, PT, R89, R56, PT ;  /* 0x000000385900720c */ /* 0x000fc60003f06070 */
        /* <DEDUP_REMOVED lines=19> */
[----:B------:R-:W-:Y:S01]  /*d2e0*/  IMAD.MOV.U32 R88, RZ, RZ, R91 ;  /* 0x000000ffff587224 */ /* 0x000fe200078e005b */
[----:B------:R-:W-:Y:S01]  /*d2f0*/  SEL R91, RZ, 0x1, !P2 ;  /* 0x00000001ff5b7807 */ /* 0x000fe20005000000 */
[----:B------:R-:W-:Y:S02]  /*d300*/  IMAD.X R85, RZ, RZ, RZ, P6 ;  /* 0x000000ffff557224 */ /* 0x000fe400030e06ff */
[----:B------:R-:W-:Y:S01]  /*d310*/  IMAD.WIDE.U32.X R88, R99, R75, R88, P5 ;  /* 0x0000004b63587225 */ /* 0x000fe200028e0458 */
[----:B------:R-:W-:-:S03]  /*d320*/  IADD3 R102, P5, P2, R111, R50, R102 ;  /* 0x000000326f667210 */ /* 0x000fc60007abe066 */
[C---:B------:R-:W-:Y:S01]  /*d330*/  IMAD.WIDE.U32 R82, P6, R52.reuse, R79, R82 ;  /* 0x0000004f34527225 */ /* 0x040fe200078c0052 */
[----:B------:R-:W-:Y:S02]  /*d340*/  IADD3.X R51, PT, PT, RZ, R51, RZ, P5, P2 ;  /* 0x00000033ff337210 */ /* 0x000fe40002fe44ff */
[----:B------:R-:W-:Y:S01]  /*d350*/  IADD3 R103, P5, PT, R103, R102, RZ ;  /* 0x0000006667677210 */ /* 0x000fe20007fbe0ff */
[----:B------:R-:W-:-:S04]  /*d360*/  IMAD.WIDE.U32 R86, R52, R78, RZ ;  /* 0x0000004e34567225 */ /* 0x000fc800078e00ff */
[----:B------:R-:W-:Y:S02]  /*d370*/  IMAD.MOV.U32 R84, RZ, RZ, R57 ;  /* 0x000000ffff547224 */ /* 0x000fe400078e0039 */
[----:B------:R-:W-:Y:S01]  /*d380*/  IMAD.X R50, R109, 0x1, R115, P3 ;  /* 0x000000016d327824 */ /* 0x000fe200018e0673 */
[----:B------:R-:W-:Y:S01]  /*d390*/  IADD3 R53, P3, PT, R87, R82, RZ ;  /* 0x0000005257357210 */ /* 0x000fe20007f7e0ff */
[----:B------:R-:W-:Y:S01]  /*d3a0*/  IMAD.X R57, RZ, RZ, RZ, P6 ;  /* 0x000000ffff397224 */ /* 0x000fe200030e06ff */
[----:B------:R-:W-:Y:S01]  /*d3b0*/  IADD3 R82, P6, PT, R91, R88, RZ ;  /* 0x000000585b527210 */ /* 0x000fe20007fde0ff */
[----:B------:R-:W-:Y:S01]  /*d3c0*/  IMAD.X R98, R98, 0x1, R51, P5 ;  /* 0x0000000162627824 */ /* 0x000fe200028e0633 */
[----:B------:R-:W-:Y:S01]  /*d3d0*/  ISETP.GE.U32.AND P5, PT, R103, R102, PT ;  /* 0x000000666700720c */ /* 0x000fe20003fa6070 */
[----:B------:R-:W-:Y:S01]  /*d3e0*/  IMAD.MOV.U32 R56, RZ, RZ, R83 ;  /* 0x000000ffff387224 */ /* 0x000fe200078e0053 */
[----:B------:R-:W-:Y:S01]  /*d3f0*/  IADD3 R105, P2, PT, R105, R82, RZ ;  /* 0x0000005269697210 */ /* 0x000fe20007f5e0ff */
[----:B------:R-:W-:Y:S01]  /*d400*/  IMAD.X R88, RZ, RZ, R89, P6 ;  /* 0x000000ffff587224 */ /* 0x000fe200030e0659 */
[----:B------:R-:W-:-:S02]  /*d410*/  IADD3 R89, P6, PT, R103, R86, RZ ;  /* 0x0000005667597210 */ /* 0x000fc40007fde0ff */
[C---:B------:R-:W-:Y:S01]  /*d420*/  ISETP.GE.U32.AND.EX P4, PT, R50.reuse, R109, PT, P4 ;  /* 0x0000006d3200720c */ /* 0x040fe20003f86140 */
[----:B------:R-:W-:Y:S01]  /*d430*/  IMAD.X R103, R50, 0x1, R88, P2 ;  /* 0x0000000132677824 */ /* 0x000fe200010e0658 */
[----:B------:R-:W-:Y:S01]  /*d440*/  ISETP.GE.U32.AND.EX P5, PT, R98, R51, PT, P5 ;  /* 0x000000336200720c */ /* 0x000fe20003fa6150 */
[C---:B------:R-:W-:Y:S01]  /*d450*/  IMAD.WIDE.U32 R50, R105.reuse, R72, RZ ;  /* 0x0000004869327225 */ /* 0x040fe200078e00ff */
[----:B------:R-:W-:Y:S02]  /*d460*/  ISETP.GE.U32.AND P1, PT, R105, R82, PT ;  /* 0x000000526900720c */ /* 0x000fe40003f26070 */
[----:B------:R-:W-:Y:S01]  /*d470*/  ISETP.GE.U32.AND P2, PT, R89, R86, PT ;  /* 0x000000565900720c */ /* 0x000fe20003f46070 */
[----:B------:R-:W-:Y:S01]  /*d480*/  IMAD.X R98, R53, 0x1, R98, P6 ;  /* 0x0000000135627824 */ /* 0x000fe200030e0662 */
[----:B------:R-:W-:Y:S01]  /*d490*/  ISETP.GE.U32.AND.EX P1, PT, R103, R88, PT, P1 ;  /* 0x000000586700720c */ /* 0x000fe20003f26110 */
[----:B------:R-:W-:Y:S01]  /*d4a0*/  IMAD.WIDE.U32 R82, R50, R74, RZ ;  /* 0x0000004a32527225 */ /* 0x000fe200078e00ff */
[----:B------:R-:W-:-:S02]  /*d4b0*/  SEL R91, RZ, 0x1, P5 ;  /* 0x00000001ff5b7807 */ /* 0x000fc40002800000 */
[----:B------:R-:W-:Y:S01]  /*d4c0*/  ISETP.GE.U32.AND.EX P2, PT, R98, R53, PT, P2 ;  /* 0x000000356200720c */ /* 0x000fe20003f46120 */
[----:B------:R-:W-:Y:S01]  /*d4d0*/  IMAD.WIDE.U32.X R86, R99, R77, R84, P0 ;  /* 0x0000004d63567225 */ /* 0x000fe200000e0454 */
[----:B------:R-:W-:Y:S02]  /*d4e0*/  SEL R84, RZ, 0x1, P4 ;  /* 0x00000001ff547807 */ /* 0x000fe40002000000 */
[----:B------:R-:W-:Y:S01]  /*d4f0*/  SEL R85, RZ, 0x1, P1 ;  /* 0x00000001ff557807 */ /* 0x000fe20000800000 */
[----:B------:R-:W-:Y:S01]  /*d500*/  IMAD R88, R103, R72, RZ ;  /* 0x0000004867587224 */ /* 0x000fe200078e02ff */
[----:B------:R-:W-:Y:S02]  /*d510*/  IADD3 R109, P0, P5, R91, R54, R90 ;  /* 0x000000365b6d7210 */ /* 0x000fe40007d1e05a */
[----:B------:R-:W-:Y:S01]  /*d520*/  LOP3.LUT R53, RZ, R82, RZ, 0x33, !PT ;  /* 0x00000052ff357212 */ /* 0x000fe200078e33ff */
[----:B------:R-:W-:Y:S01]  /*d530*/  IMAD R91, R105, R73, R88 ;  /* 0x00000049695b7224 */ /* 0x000fe200078e0258 */
[----:B------:R-:W-:Y:S01]  /*d540*/  IADD3 R86, P1, P4, R85, R86, R84 ;  /* 0x0000005655567210 */ /* 0x000fe20007c3e054 */
[----:B------:R-:W-:Y:S01]  /*d550*/  IMAD.WIDE.U32 R84, R99, R80, RZ ;  /* 0x0000005063547225 */ /* 0x000fe200078e00ff */
[----:B------:R-:W-:-:S02]  /*d560*/  IADD3.X R102, PT, PT, RZ, R55, RZ, P0, P5 ;  /* 0x00000037ff667210 */ /* 0x000fc400007ea4ff */
[----:B------:R-:W-:Y:S01]  /*d570*/  ISETP.GT.U32.AND P0, PT, R105, R53, PT ;  /* 0x000000356900720c */ /* 0x000fe20003f04070 */
[----:B------:R-:W-:Y:S01]  /*d580*/  IMAD.IADD R91, R51, 0x1, R91 ;  /* 0x00000001335b7824 */ /* 0x000fe200078e025b */
[----:B------:R-:W-:Y:S01]  /*d590*/  IADD3.X R105, PT, PT, RZ, R87, RZ, P1, P4 ;  /* 0x00000057ff697210 */ /* 0x000fe20000fe84ff */
[C---:B------:R-:W-:Y:S01]  /*d5a0*/  IMAD.WIDE.U32 R54, P5, R52.reuse, R81, R84 ;  /* 0x0000005134367225 */ /* 0x040fe200078a0054 */
[----:B------:R-:W-:Y:S02]  /*d5b0*/  ISETP.NE.U32.AND P4, PT, R109, RZ, PT ;  /* 0x000000ff6d00720c */ /* 0x000fe40003f85070 */
[----:B------:R-:W-:Y:S01]  /*d5c0*/  IADD3 R111, P6, PT, R89, R86, RZ ;  /* 0x00000056596f7210 */ /* 0x000fe20007fde0ff */
[----:B------:R-:W-:Y:S01]  /*d5d0*/  IMAD.WIDE.U32 R52, R52, R80, RZ ;  /* 0x0000005034347225 */ /* 0x000fe200078e00ff */
[----:B------:R-:W-:Y:S02]  /*d5e0*/  ISETP.NE.AND.EX P4, PT, R102, RZ, PT, P4 ;  /* 0x000000ff6600720c */ /* 0x000fe40003f85340 */
[----:B------:R-:W-:Y:S01]  /*d5f0*/  ISETP.GE.U32.AND P1, PT, R111, R86, PT ;  /* 0x000000566f00720c */ /* 0x000fe20003f26070 */
[----:B------:R-:W-:-:S04]  /*d600*/  IMAD.WIDE.U32 R84, R91, R74, RZ ;  /* 0x0000004a5b547225 */ /* 0x000fc800078e00ff */
[----:B------:R-:W-:Y:S01]  /*d610*/  IMAD.WIDE.U32.X R88, R99, R79, R56, P3 ;  /* 0x0000004f63587225 */ /* 0x000fe200018e0438 */
        /* <DEDUP_REMOVED lines=23> */
.L_x_288:
[----:B------:R-:W-:Y:S01]  /*d790*/  IADD3 R82, P4, PT, R83, R84, RZ ;  /* 0x0000005453527210 */ /* 0x000fe20007f9e0ff */
[----:B------:R-:W-:Y:S01]  /*d7a0*/  IMAD.WIDE.U32 R54, P6, R50, R77, R54 ;  /* 0x0000004d32367225 */ /* 0x000fe200078c0036 */
[----:B------:R-:W-:Y:S02]  /*d7b0*/  ISETP.GE.U32.AND.EX P1, PT, R104, R105, PT, P1 ;  /* 0x000000696800720c */ /* 0x000fe40003f26110 */
[----:B------:R-:W-:Y:S01]  /*d7c0*/  LOP3.LUT R82, RZ, R82, RZ, 0x33, !PT ;  /* 0x00000052ff527212 */ /* 0x000fe200078e33ff */
[----:B------:R-:W-:Y:S01]  /*d7d0*/  IMAD.X R83, RZ, RZ, RZ, P5 ;  /* 0x000000ffff537224 */ /* 0x000fe200028e06ff */
[----:B------:R-:W-:Y:S02]  /*d7e0*/  SEL R84, RZ, 0x1, P2 ;  /* 0x00000001ff547807 */ /* 0x000fe40001000000 */
[----:B------:R-:W-:Y:S01]  /*d7f0*/  ISETP.GT.U32.AND.EX P0, PT, R103, R82, PT, P0 ;  /* 0x000000526700720c */ /* 0x000fe20003f04100 */
[----:B------:R-:W-:Y:S01]  /*d800*/  IMAD.MOV.U32 R82, RZ, RZ, R85 ;  /* 0x000000ffff527224 */ /* 0x000fe200078e0055 */
[----:B------:R-:W-:-:S02]  /*d810*/  SEL R99, RZ, 0x1, P1 ;  /* 0x00000001ff637807 */ /* 0x000fc40000800000 */
[----:B------:R-:W-:Y:S01]  /*d820*/  IADD3 R54, P1, PT, R57, R54, RZ ;  /* 0x0000003639367210 */ /* 0x000fe20007f3e0ff */
[----:B------:R-:W-:Y:S01]  /*d830*/  IMAD.X R57, RZ, RZ, RZ, P6 ;  /* 0x000000ffff397224 */ /* 0x000fe200030e06ff */
[----:B------:R-:W-:Y:S01]  /*d840*/  SEL R53, RZ, 0x1, !P0 ;  /* 0x00000001ff357807 */ /* 0x000fe20004000000 */
[----:B------:R-:W-:Y:S01]  /*d850*/  IMAD.WIDE.U32.X R82, R91, R75, R82, P4 ;  /* 0x0000004b5b527225 */ /* 0x000fe200020e0452 */
        /* <DEDUP_REMOVED lines=20> */
[----:B------:R-:W-:Y:S01]  /*d9a0*/  IMAD.WIDE.U32 R52, P5, R50, R79, R52 ;  /* 0x0000004f32347225 */ /* 0x000fe200078a0034 */
[----:B------:R-:W-:-:S02]  /*d9b0*/  SEL R88, RZ, 0x1, P4 ;  /* 0x00000001ff587807 */ /* 0x000fc40002000000 */
[----:B------:R-:W-:Y:S02]  /*d9c0*/  SEL R89, RZ, 0x1, P0 ;  /* 0x00000001ff597807 */ /* 0x000fe40000000000 */
[----:B------:R-:W-:Y:S01]  /*d9d0*/  ISETP.GE.U32.AND.EX P2, PT, R51, R54, PT, P2 ;  /* 0x000000363300720c */ /* 0x000fe20003f46120 */
[----:B------:R-:W-:Y:S01]  /*d9e0*/  IMAD.WIDE.U32 R54, R50, R78, RZ ;  /* 0x0000004e32367225 */ /* 0x000fe200078e00ff */
[----:B------:R-:W-:-:S03]  /*d9f0*/  ISETP.GE.U32.AND.EX P3, PT, R84, R83, PT, P3 ;  /* 0x000000535400720c */ /* 0x000fc60003f66130 */
[----:B------:R-:W-:Y:S01]  /*da00*/  IMAD.WIDE.U32.X R82, R91, R77, R56, P1 ;  /* 0x0000004d5b527225 */ /* 0x000fe200008e0438 */
[----:B------:R-:W-:Y:S02]  /*da10*/  IADD3 R89, P0, P1, R89, R86, R88 ;  /* 0x0000005659597210 */ /* 0x000fe4000791e058 */
[----:B------:R-:W-:Y:S01]  /*da20*/  SEL R56, RZ, 0x1, P2 ;  /* 0x00000001ff387807 */ /* 0x000fe20001000000 */
[----:B------:R-:W-:Y:S01]  /*da30*/  IMAD.X R57, RZ, RZ, RZ, P5 ;  /* 0x000000ffff397224 */ /* 0x000fe200028e06ff */
[----:B------:R-:W-:Y:S02]  /*da40*/  SEL R51, RZ, 0x1, P3 ;  /* 0x00000001ff337807 */ /* 0x000fe40001800000 */
[----:B------:R-:W-:Y:S02]  /*da50*/  IADD3.X R88, PT, PT, RZ, R87, RZ, P0, P1 ;  /* 0x00000057ff587210 */ /* 0x000fe400007e24ff */
[----:B------:R-:W-:Y:S01]  /*da60*/  IADD3 R86, P2, P3, R51, R82, R56 ;  /* 0x0000005233567210 */ /* 0x000fe20007b5e038 */
[----:B------:R-:W-:Y:S01]  /*da70*/  IMAD.MOV.U32 R56, RZ, RZ, R53 ;  /* 0x000000ffff387224 */ /* 0x000fe200078e0035 */
[----:B------:R-:W-:-:S02]  /*da80*/  ISETP.NE.U32.AND P1, PT, R89, RZ, PT ;  /* 0x000000ff5900720c */ /* 0x000fc40003f25070 */
[----:B------:R-:W-:Y:S01]  /*da90*/  IADD3 R82, P4, PT, R55, R52, RZ ;  /* 0x0000003437527210 */ /* 0x000fe20007f9e0ff */
[----:B------:R-:W-:Y:S01]  /*daa0*/  IMAD.WIDE.U32 R52, R91, R80, RZ ;  /* 0x000000505b347225 */ /* 0x000fe200078e00ff */
        /* <DEDUP_REMOVED lines=25> */
.L_x_289:
[----:B------:R-:W-:Y:S02]  /*dc40*/  IADD3 R55, P5, PT, R96, R50, RZ ;  /* 0x0000003260377210 */ /* 0x000fe40007fbe0ff */
[----:B------:R-:W-:Y:S02]  /*dc50*/  IADD3 R56, P0, P1, R83, R56, R82 ;  /* 0x0000003853387210 */ /* 0x000fe4000791e052 */
[----:B------:R-:W-:Y:S01]  /*dc60*/  IADD3 R52, P2, PT, R51, R52, RZ ;  /* 0x0000003433347210 */ /* 0x000fe20007f5e0ff */
[----:B------:R-:W-:Y:S01]  /*dc70*/  IMAD.X R51, RZ, RZ, RZ, P3 ;  /* 0x000000ffff337224 */ /* 0x000fe200018e06ff */
[-C--:B------:R-:W-:Y:S02]  /*dc80*/  IADD3 R83, P4, PT, R55, R56.reuse, RZ ;  /* 0x0000003837537210 */ /* 0x080fe40007f9e0ff */
[----:B------:R-:W-:Y:S01]  /*dc90*/  IADD3.X R82, PT, PT, RZ, R57, RZ, P0, P1 ;  /* 0x00000039ff527210 */ /* 0x000fe200007e24ff */
[----:B------:R-:W-:Y:S01]  /*dca0*/  IMAD.X R93, R93, 0x1, R52, P5 ;  /* 0x000000015d5d7824 */ /* 0x000fe200028e0634 */
[----:B------:R-:W-:-:S02]  /*dcb0*/  ISETP.GE.U32.AND P1, PT, R83, R56, PT ;  /* 0x000000385300720c */ /* 0x000fc40003f26070 */
[----:B------:R-:W-:Y:S01]  /*dcc0*/  ISETP.GE.U32.AND P0, PT, R55, R50, PT ;  /* 0x000000323700720c */ /* 0x000fe20003f06070 */
[C---:B------:R-:W-:Y:S02]  /*dcd0*/  IMAD.X R56, R93.reuse, 0x1, R82, P4 ;  /* 0x000000015d387824 */ /* 0x040fe400020e0652 */
[----:B------:R-:W-:Y:S01]  /*dce0*/  IMAD.MOV.U32 R50, RZ, RZ, R53 ;  /* 0x000000ffff327224 */ /* 0x000fe200078e0035 */
[----:B------:R-:W-:Y:S02]  /*dcf0*/  ISETP.GE.U32.AND.EX P0, PT, R93, R52, PT, P0 ;  /* 0x000000345d00720c */ /* 0x000fe40003f06100 */
[----:B------:R-:W-:Y:S01]  /*dd00*/  ISETP.GE.U32.AND.EX P1, PT, R56, R82, PT, P1 ;  /* 0x000000523800720c */ /* 0x000fe20003f26110 */
[----:B------:R-:W-:Y:S01]  /*dd10*/  IMAD.WIDE.U32.X R50, R91, R81, R50, P2 ;  /* 0x000000515b327225 */ /* 0x000fe200010e0432 */
[----:B------:R-:W-:Y:S02]  /*dd20*/  SEL R52, RZ, 0x1, P0 ;  /* 0x00000001ff347807 */ /* 0x000fe40000000000 */
[----:B------:R-:W-:-:S02]  /*dd30*/  SEL R53, RZ, 0x1, P1 ;  /* 0x00000001ff357807 */ /* 0x000fc40000800000 */
[----:B------:R-:W-:Y:S02]  /*dd40*/  ISETP.GE.U32.AND P0, PT, R85, R74, PT ;  /* 0x0000004a5500720c */ /* 0x000fe40003f06070 */
[----:B------:R-:W-:Y:S02]  /*dd50*/  IADD3 R53, P2, P3, R53, R50, R52 ;  /* 0x0000003235357210 */ /* 0x000fe40007b5e034 */
[----:B------:R-:W-:Y:S02]  /*dd60*/  ISETP.GE.U32.AND.EX P0, PT, R84, R75, PT, P0 ;  /* 0x0000004b5400720c */ /* 0x000fe40003f06100 */
[----:B------:R-:W-:Y:S02]  /*dd70*/  IADD3.X R50, PT, PT, RZ, R51, RZ, P2, P3 ;  /* 0x00000033ff327210 */ /* 0x000fe400017e64ff */
[----:B------:R-:W-:Y:S02]  /*dd80*/  IADD3 R53, P3, PT, R92, R53, RZ ;  /* 0x000000355c357210 */ /* 0x000fe40007f7e0ff */
[----:B------:R-:W-:-:S02]  /*dd90*/  ISETP.EQ.U32.AND P1, PT, R95, R76, PT ;  /* 0x0000004c5f00720c */ /* 0x000fc40003f22070 */
[----:B------:R-:W-:Y:S01]  /*dda0*/  ISETP.LT.U32.AND P2, PT, R95, R76, PT ;  /* 0x0000004c5f00720c */ /* 0x000fe20003f41070 */
[----:B------:R-:W-:Y:S01]  /*ddb0*/  IMAD.X R50, R97, 0x1, R50, P3 ;  /* 0x0000000161327824 */ /* 0x000fe200018e0632 */
[CC--:B------:R-:W-:Y:S02]  /*ddc0*/  ISETP.EQ.AND.EX P1, PT, R54.reuse, R77.reuse, !P0, P1 ;  /* 0x0000004d3600720c */ /* 0x0c0fe40004722310 */
[----:B------:R-:W-:Y:S02]  /*ddd0*/  ISETP.GE.U32.AND P4, PT, R53, R80, PT ;  /* 0x000000503500720c */ /* 0x000fe40003f86070 */
[----:B------:R-:W-:Y:S02]  /*dde0*/  ISETP.LT.U32.OR.EX P1, PT, R54, R77, P1, P2 ;  /* 0x0000004d3600720c */ /* 0x000fe40000f21520 */
[----:B------:R-:W-:Y:S02]  /*ddf0*/  ISETP.GE.U32.AND.EX P2, PT, R50, R81, PT, P4 ;  /* 0x000000513200720c */ /* 0x000fe40003f46140 */
[----:B------:R-:W-:-:S02]  /*de00*/  ISETP.EQ.U32.AND P3, PT, R83, R78, PT ;  /* 0x0000004e5300720c */ /* 0x000fc40003f62070 */
[----:B------:R-:W-:Y:S02]  /*de10*/  ISETP.LT.U32.AND P4, PT, R83, R78, PT ;  /* 0x0000004e5300720c */ /* 0x000fe40003f81070 */
[CC--:B------:R-:W-:Y:S02]  /*de20*/  ISETP.EQ.AND.EX P3, PT, R56.reuse, R79.reuse, P1, P3 ;  /* 0x0000004f3800720c */ /* 0x0c0fe40000f62330 */
[----:B------:R-:W-:Y:S02]  /*de30*/  SEL R55, RZ, 0x1, !P1 ;  /* 0x00000001ff377807 */ /* 0x000fe40004800000 */
[----:B------:R-:W-:Y:S02]  /*de40*/  ISETP.LT.U32.OR.EX P3, PT, R56, R79, P3, P4 ;  /* 0x0000004f3800720c */ /* 0x000fe40001f61540 */
[----:B------:R-:W-:Y:S02]  /*de50*/  PLOP3.LUT P1, PT, PT, PT, PT, 0x8, 0x80 ;  /* 0x000000000080781c */ /* 0x000fe40003f2e170 */
[----:B------:R-:W-:-:S02]  /*de60*/  @P2 ISETP.NE.U32.AND P5, PT, R53, R80, PT ;  /* 0x000000503500220c */ /* 0x000fc40003fa5070 */
[----:B------:R-:W-:Y:S02]  /*de70*/  SEL R51, RZ, 0x1, !P3 ;  /* 0x00000001ff337807 */ /* 0x000fe40005800000 */
[----:B------:R-:W-:Y:S02]  /*de80*/  @P2 ISETP.NE.OR.EX P1, PT, R50, R81, !P3, P5 ;  /* 0x000000513200220c */ /* 0x000fe40005f25750 */
[----:B------:R-:W-:Y:S02]  /*de90*/  IADD3 R112, P4, PT, R51, R80, RZ ;  /* 0x0000005033707210 */ /* 0x000fe40007f9e0ff */
[----:B------:R-:W-:Y:S02]  /*dea0*/  SEL R92, R74, RZ, P1 ;  /* 0x000000ff4a5c7207 */ /* 0x000fe40000800000 */
[----:B------:R-:W-:Y:S01]  /*deb0*/  SEL R91, R75, RZ, P1 ;  /* 0x000000ff4b5b7207 */ /* 0x000fe20000800000 */
[----:B------:R-:W-:Y:S01]  /*dec0*/  IMAD.X R111, RZ, RZ, R81, P4 ;  /* 0x000000ffff6f7224 */ /* 0x000fe200020e0651 */
[----:B------:R-:W-:-:S02]  /*ded0*/  IADD3 R92, P6, PT, -R92, R85, RZ ;  /* 0x000000555c5c7210 */ /* 0x000fc40007fde1ff */
[----:B------:R-:W-:Y:S02]  /*dee0*/  SEL R51, RZ, 0x1, P0 ;  /* 0x00000001ff337807 */ /* 0x000fe40000000000 */
[----:B------:R-:W-:Y:S01]  /*def0*/  IADD3 R114, P5, PT, R55, R78, RZ ;  /* 0x0000004e37727210 */ /* 0x000fe20007fbe0ff */
[----:B------:R-:W-:Y:S01]  /*df00*/  IMAD.X R91, R84, 0x1, ~R91, P6 ;  /* 0x00000001545b7824 */ /* 0x000fe200030e0e5b */
[----:B------:R-:W-:Y:S01]  /*df10*/  IADD3 R110, P0, PT, R51, R76, RZ ;  /* 0x0000004c336e7210 */ /* 0x000fe20007f1e0ff */
[-C--:B------:R-:W-:Y:S01]  /*df20*/  IMAD.WIDE.U32 R86, R92, R41.reuse, RZ ;  /* 0x000000295c567225 */ /* 0x080fe200078e00ff */
[----:B------:R-:W-:Y:S02]  /*df30*/  SEL R112, R112, RZ, P1 ;  /* 0x000000ff70707207 */ /* 0x000fe40000800000 */
[----:B------:R-:W-:Y:S01]  /*df40*/  SEL R110, R110, RZ, P1 ;  /* 0x000000ff6e6e7207 */ /* 0x000fe20000800000 */
[----:B------:R-:W-:Y:S01]  /*df50*/  IMAD.WIDE.U32 R84, R91, R41, RZ ;  /* 0x000000295b547225 */ /* 0x000fe200078e00ff */
[----:B------:R-:W-:-:S02]  /*df60*/  SEL R114, R114, RZ, P1 ;  /* 0x000000ff72727207 */ /* 0x000fc40000800000 */
[----:B------:R-:W-:Y:S01]  /*df70*/  IADD3 R112, P3, PT, -R112, R53, RZ ;  /* 0x0000003570707210 */ /* 0x000fe20007f7e1ff */
[----:B------:R-:W-:Y:S01]  /*df80*/  IMAD.X R93, RZ, RZ, R77, P0 ;  /* 0x000000ffff5d7224 */ /* 0x000fe200000e064d */
[----:B------:R-:W-:Y:S01]  /*df90*/  SEL R111, R111, RZ, P1 ;  /* 0x000000ff6f6f7207 */ /* 0x000fe20000800000 */
[----:B------:R-:W-:Y:S01]  /*dfa0*/  IMAD.X R133, RZ, RZ, R79, P5 ;  /* 0x000000ffff857224 */ /* 0x000fe200028e064f */
[----:B------:R-:W-:Y:S01]  /*dfb0*/  IADD3 R110, P4, PT, -R110, R95, RZ ;  /* 0x0000005f6e6e7210 */ /* 0x000fe20007f9e1ff */
[----:B------:R-:W-:Y:S01]  /*dfc0*/  IMAD.WIDE.U32 R84, P0, R92, R43, R84 ;  /* 0x0000002b5c547225 */ /* 0x000fe20007800054 */
[----:B------:R-:W-:Y:S02]  /*dfd0*/  SEL R93, R93, RZ, P1 ;  /* 0x000000ff5d5d7207 */ /* 0x000fe40000800000 */
[----:B------:R-:W-:Y:S01]  /*dfe0*/  IADD3 R114, P2, PT, -R114, R83, RZ ;  /* 0x0000005372727210 */ /* 0x000fe20007f5e1ff */
[----:B------:R-:W-:Y:S01]  /*dff0*/  IMAD.WIDE.U32 R82, R91, R42, RZ ;  /* 0x0000002a5b527225 */ /* 0x000fe200078e00ff */
[----:B------:R-:W-:-:S03]  /*e000*/  SEL R133, R133, RZ, P1 ;  /* 0x000000ff85857207 */ /* 0x000fc60000800000 */
[----:B------:R-:W-:Y:S01]  /*e010*/  IMAD.X R55, RZ, RZ, RZ, P0 ;  /* 0x000000ffff377224 */ /* 0x000fe200000e06ff */
[----:B------:R-:W-:Y:S01]  /*e020*/  IADD3 RZ, P0, PT, R87, R84, RZ ;  /* 0x0000005457ff7210 */ /* 0x000fe20007f1e0ff */
[----:B------:R-:W-:Y:S02]  /*e030*/  IMAD.X R111, R50, 0x1, ~R111, P3 ;  /* 0x00000001326f7824 */ /* 0x000fe400018e0e6f */
[----:B------:R-:W-:-:S04]  /*e040*/  IMAD.WIDE.U32 R52, R91, R44, RZ ;  /* 0x0000002c5b347225 */ /* 0x000fc800078e00ff */
[----:B------:R-:W-:Y:S02]  /*e050*/  IMAD.X R93, R54, 0x1, ~R93, P4 ;  /* 0x00000001365d7824 */ /* 0x000fe400020e0e5d */
[----:B------:R-:W-:-:S04]  /*e060*/  IMAD.WIDE.U32 R50, R92, R44, RZ ;  /* 0x0000002c5c327225 */ /* 0x000fc800078e00ff */
[----:B------:R-:W-:Y:S02]  /*e070*/  IMAD.MOV.U32 R54, RZ, RZ, R85 ;  /* 0x000000ffff367224 */ /* 0x000fe400078e0055 */
[----:B------:R-:W-:Y:S02]  /*e080*/  IMAD R50, R45, R92, RZ ;  /* 0x0000005c2d327224 */ /* 0x000fe400078e02ff */
[----:B------:R-:W-:Y:S02]  /*e090*/  IMAD.X R133, R56, 0x1, ~R133, P2 ;  /* 0x0000000138857824 */ /* 0x000fe400010e0e85 */
[----:B------:R-:W-:-:S04]  /*e0a0*/  IMAD.WIDE.U32 R56, R92, R42, RZ ;  /* 0x0000002a5c387225 */ /* 0x000fc800078e00ff */
[----:B------:R-:W-:-:S04]  /*e0b0*/  IMAD.WIDE.U32 R82, P2, R92, R45, R82 ;  /* 0x0000002d5c527225 */ /* 0x000fc80007840052 */
[----:B------:R-:W-:Y:S01]  /*e0c0*/  IMAD.WIDE.U32 R84, R42, R92, RZ ;  /* 0x0000005c2a547225 */ /* 0x000fe200078e00ff */
[----:B------:R-:W-:-:S03]  /*e0d0*/  IADD3 RZ, P4, PT, R57, R82, RZ ;  /* 0x0000005239ff7210 */ /* 0x000fc60007f9e0ff */
[----:B------:R-:W-:-:S04]  /*e0e0*/  IMAD.WIDE.U32.X R54, R91, R43, R54, P0 ;  /* 0x0000002b5b367225 */ /* 0x000fc800000e0436 */
[----:B------:R-:W-:Y:S01]  /*e0f0*/  IMAD.WIDE.U32 R52, P3, R92, R47, R52 ;  /* 0x0000002f5c347225 */ /* 0x000fe20007860034 */
[----:B------:R-:W-:-:S03]  /*e100*/  IADD3 R113, P0, PT, R54, R84, RZ ;  /* 0x0000005436717210 */ /* 0x000fc60007f1e0ff */
[----:B------:R-:W-:Y:S01]  /*e110*/  IMAD R87, R91, R42, R50 ;  /* 0x0000002a5b577224 */ /* 0x000fe200078e0232 */
[----:B------:R-:W-:Y:S01]  /*e120*/  IADD3 RZ, P1, PT, R51, R52, RZ ;  /* 0x0000003433ff7210 */ /* 0x000fe20007f3e0ff */
[----:B------:R-:W-:-:S04]  /*e130*/  IMAD.WIDE.U32 R50, R41, R110, RZ ;  /* 0x0000006e29327225 */ /* 0x000fc800078e00ff */
[----:B------:R-:W-:Y:S02]  /*e140*/  IMAD.IADD R82, R85, 0x1, R87 ;  /* 0x0000000155527824 */ /* 0x000fe400078e0257 */
[----:B------:R-:W-:Y:S02]  /*e150*/  IMAD R52, R43, R110, RZ ;  /* 0x0000006e2b347224 */ /* 0x000fe400078e02ff */
[----:B------:R-:W-:Y:S01]  /*e160*/  IMAD.X R57, RZ, RZ, RZ, P2 ;  /* 0x000000ffff397224 */ /* 0x000fe200010e06ff */
[C---:B------:R-:W-:Y:S01]  /*e170*/  ISETP.GE.U32.AND P2, PT, R113.reuse, R84, PT ;  /* 0x000000547100720c */ /* 0x040fe20003f46070 */
[----:B------:R-:W-:Y:S01]  /*e180*/  IMAD.X R115, R82, 0x1, R55, P0 ;  /* 0x0000000152737824 */ /* 0x000fe200000e0637 */
[-C--:B------:R-:W-:Y:S01]  /*e190*/  IADD3 R113, P5, PT, R113, R50.reuse, RZ ;  /* 0x0000003271717210 */ /* 0x080fe20007fbe0ff */
[----:B------:R-:W-:Y:S02]  /*e1a0*/  IMAD.MOV.U32 R56, RZ, RZ, R83 ;  /* 0x000000ffff387224 */ /* 0x000fe400078e0053 */
[----:B------:R-:W-:Y:S01]  /*e1b0*/  IMAD.WIDE.U32 R54, R93, R41, RZ ;  /* 0x000000295d367225 */ /* 0x000fe200078e00ff */
[----:B------:R-:W-:-:S02]  /*e1c0*/  ISETP.GE.U32.AND P0, PT, R113, R50, PT ;  /* 0x000000327100720c */ /* 0x000fc40003f06070 */
[----:B------:R-:W-:Y:S01]  /*e1d0*/  ISETP.GE.U32.AND.EX P2, PT, R115, R82, PT, P2 ;  /* 0x000000527300720c */ /* 0x000fe20003f46120 */
[----:B------:R-:W-:Y:S02]  /*e1e0*/  IMAD R83, R93, R41, R52 ;  /* 0x000000295d537224 */ /* 0x000fe400078e0234 */
[----:B------:R-:W-:Y:S01]  /*e1f0*/  IMAD R84, R47, R92, RZ ;  /* 0x0000005c2f547224 */ /* 0x000fe200078e02ff */
[----:B------:R-:W-:Y:S01]  /*e200*/  SEL R99, RZ, 0x1, P2 ;  /* 0x00000001ff637807 */ /* 0x000fe20001000000 */
[----:B------:R-:W-:Y:S02]  /*e210*/  IMAD.IADD R52, R51, 0x1, R83 ;  /* 0x0000000133347824 */ /* 0x000fe400078e0253 */
[----:B------:R-:W-:-:S04]  /*e220*/  IMAD.WIDE.U32 R50, P6, R110, R43, R54 ;  /* 0x0000002b6e327225 */ /* 0x000fc800078c0036 */
[----:B------:R-:W-:-:S04]  /*e230*/  IMAD.WIDE.U32 R54, R110, R41, RZ ;  /* 0x000000296e367225 */ /* 0x000fc800078e00ff */
[----:B------:R-:W-:-:S04]  /*e240*/  IMAD.WIDE.U32 R82, R44, R92, RZ ;  /* 0x0000005c2c527225 */ /* 0x000fc800078e00ff */
[C---:B------:R-:W-:Y:S02]  /*e250*/  IMAD R85, R91.reuse, R44, R84 ;  /* 0x0000002c5b557224 */ /* 0x040fe400078e0254 */
[----:B------:R-:W-:-:S04]  /*e260*/  IMAD.WIDE.U32.X R56, R91, R45, R56, P4 ;  /* 0x0000002d5b387225 */ /* 0x000fc800020e0438 */
[----:B------:R-:W-:Y:S01]  /*e270*/  IMAD.X R115, R52, 0x1, R115, P5 ;  /* 0x0000000134737824 */ /* 0x000fe200028e0673 */
[----:B------:R-:W-:Y:S01]  /*e280*/  IADD3 RZ, P5, PT, R55, R50, RZ ;  /* 0x0000003237ff7210 */ /* 0x000fe20007fbe0ff */
[----:B------:R-:W-:Y:S01]  /*e290*/  IMAD R50, R45, R110, RZ ;  /* 0x0000006e2d327224 */ /* 0x000fe200078e02ff */
[----:B------:R-:W-:Y:S01]  /*e2a0*/  IADD3 R99, P2, P4, R82, R56, R99 ;  /* 0x0000003852637210 */ /* 0x000fe20007c5e063 */
[----:B------:R-:W-:Y:S01]  /*e2b0*/  IMAD.IADD R94, R83, 0x1, R85 ;  /* 0x00000001535e7824 */ /* 0x000fe200078e0255 */
[----:B------:R-:W-:Y:S01]  /*e2c0*/  ISETP.GE.U32.AND.EX P0, PT, R115, R52, PT, P0 ;  /* 0x000000347300720c */ /* 0x000fe20003f06100 */
[----:B------:R-:W-:-:S03]  /*e2d0*/  IMAD.WIDE.U32 R54, R42, R110, RZ ;  /* 0x0000006e2a367225 */ /* 0x000fc600078e00ff */
[----:B------:R-:W-:Y:S01]  /*e2e0*/  IADD3.X R103, PT, PT, R94, R57, RZ, P2, P4 ;  /* 0x000000395e677210 */ /* 0x000fe200017e84ff */
[----:B------:R-:W-:Y:S01]  /*e2f0*/  IMAD.X R89, RZ, RZ, RZ, P6 ;  /* 0x000000ffff597224 */ /* 0x000fe200030e06ff */
[----:B------:R-:W-:Y:S01]  /*e300*/  IADD3 R95, P4, PT, R99, R54, RZ ;  /* 0x00000036635f7210 */ /* 0x000fe20007f9e0ff */
[----:B------:R-:W-:Y:S01]  /*e310*/  IMAD.MOV.U32 R88, RZ, RZ, R51 ;  /* 0x000000ffff587224 */ /* 0x000fe200078e0033 */
[----:B------:R-:W-:Y:S01]  /*e320*/  SEL R117, RZ, 0x1, P0 ;  /* 0x00000001ff757807 */ /* 0x000fe20000000000 */
[C---:B------:R-:W-:Y:S02]  /*e330*/  IMAD R83, R93.reuse, R42, R50 ;  /* 0x0000002a5d537224 */ /* 0x040fe400078e0232 */
[----:B------:R-:W-:-:S04]  /*e340*/  IMAD.WIDE.U32.X R88, R93, R43, R88, P5 ;  /* 0x0000002b5d587225 */ /* 0x000fc800028e0458 */
[----:B------:R-:W-:Y:S01]  /*e350*/  IMAD.IADD R90, R55, 0x1, R83 ;  /* 0x00000001375a7824 */ /* 0x000fe200078e0253 */
[----:B------:R-:W-:Y:S01]  /*e360*/  IADD3 R117, P0, P2, R95, R88, R117 ;  /* 0x000000585f757210 */ /* 0x000fe20007a1e075 */
[----:B------:R-:W-:-:S04]  /*e370*/  IMAD.WIDE.U32 R84, R93, R42, RZ ;  /* 0x0000002a5d547225 */ /* 0x000fc800078e00ff */
[----:B------:R-:W-:Y:S02]  /*e380*/  IMAD.X R97, R90, 0x1, R103, P4 ;  /* 0x000000015a617824 */ /* 0x000fe400020e0667 */
[----:B------:R-:W-:-:S03]  /*e390*/  IMAD.WIDE.U32 R50, R93, R44, RZ ;  /* 0x0000002c5d327225 */ /* 0x000fc600078e00ff */
[----:B------:R-:W-:Y:S01]  /*e3a0*/  IADD3.X R116, PT, PT, R97, R89, RZ, P0, P2 ;  /* 0x0000005961747210 */ /* 0x000fe200007e44ff */
[----:B------:R-:W-:Y:S01]  /*e3b0*/  IMAD.WIDE.U32 R84, P5, R110, R45, R84 ;  /* 0x0000002d6e547225 */ /* 0x000fe200078a0054 */
[----:B------:R-:W-:-:S03]  /*e3c0*/  ISETP.GE.U32.AND P0, PT, R99, R82, PT ;  /* 0x000000526300720c */ /* 0x000fc60003f06070 */
        /* <DEDUP_REMOVED lines=9> */
[----:B------:R-:W-:Y:S01]  /*e460*/  IMAD.X R55, RZ, RZ, RZ, P5 ;  /* 0x000000ffff377224 */ /* 0x000fe200028e06ff */
[----:B------:R-:W-:Y:S01]  /*e470*/  ISETP.GE.U32.AND P5, PT, R95, R54, PT ;  /* 0x000000365f00720c */ /* 0x000fe20003fa6070 */
[----:B------:R-:W-:Y:S01]  /*e480*/  IMAD.WIDE.U32.X R82, R91, R47, R82, P1 ;  /* 0x0000002f5b527225 */ /* 0x000fe200008e0452 */
[----:B------:R-:W-:Y:S02]  /*e490*/  IADD3 RZ, P4, PT, R87, R84, RZ ;  /* 0x0000005457ff7210 */ /* 0x000fe40007f9e0ff */
[----:B------:R-:W-:Y:S01]  /*e4a0*/  ISETP.GE.U32.AND.EX P5, PT, R97, R90, PT, P5 ;  /* 0x0000005a6100720c */ /* 0x000fe20003fa6150 */
[----:B------:R-:W-:-:S03]  /*e4b0*/  IMAD.WIDE.U32 R56, R110, R46, RZ ;  /* 0x0000002e6e387225 */ /* 0x000fc600078e00ff */
[----:B------:R-:W-:Y:S01]  /*e4c0*/  SEL R122, RZ, 0x1, P5 ;  /* 0x00000001ff7a7807 */ /* 0x000fe20002800000 */
[----:B------:R-:W-:Y:S01]  /*e4d0*/  IMAD.WIDE.U32 R52, P1, R110, R49, R52 ;  /* 0x000000316e347225 */ /* 0x000fe20007820034 */
[----:B------:R-:W-:-:S03]  /*e4e0*/  ISETP.GE.U32.AND P5, PT, R117, R95, PT ;  /* 0x0000005f7500720c */ /* 0x000fc60003fa6070 */
[----:B------:R-:W-:Y:S01]  /*e4f0*/  IMAD.WIDE.U32 R86, R91, R46, RZ ;  /* 0x0000002e5b567225 */ /* 0x000fe200078e00ff */
[----:B------:R-:W-:Y:S02]  /*e500*/  IADD3 RZ, P0, PT, R57, R52, RZ ;  /* 0x0000003439ff7210 */ /* 0x000fe40007f1e0ff */
[----:B------:R-:W-:Y:S01]  /*e510*/  ISETP.GE.U32.AND.EX P5, PT, R116, R97, PT, P5 ;  /* 0x000000617400720c */ /* 0x000fe20003fa6150 */
[----:B------:R-:W-:Y:S02]  /*e520*/  IMAD R52, R49, R92, RZ ;  /* 0x0000005c31347224 */ /* 0x000fe400078e02ff */
[----:B------:R-:W-:-:S04]  /*e530*/  IMAD.WIDE.U32 R88, R92, R46, RZ ;  /* 0x0000002e5c587225 */ /* 0x000fc800078e00ff */
[----:B------:R-:W-:-:S04]  /*e540*/  IMAD.WIDE.U32 R86, P2, R92, R49, R86 ;  /* 0x000000315c567225 */ /* 0x000fc80007840056 */
[----:B------:R-:W-:-:S04]  /*e550*/  IMAD.WIDE.U32 R94, R133, R41, RZ ;  /* 0x00000029855e7225 */ /* 0x000fc800078e00ff */
[----:B------:R-:W-:Y:S02]  /*e560*/  IMAD.MOV.U32 R54, RZ, RZ, R85 ;  /* 0x000000ffff367224 */ /* 0x000fe400078e0055 */
[----:B------:R-:W-:-:S04]  /*e570*/  IMAD.WIDE.U32 R108, R46, R92, RZ ;  /* 0x0000005c2e6c7225 */ /* 0x000fc800078e00ff */
[----:B------:R-:W-:Y:S02]  /*e580*/  IMAD R85, R91, R46, R52 ;  /* 0x0000002e5b557224 */ /* 0x000fe400078e0234 */
[----:B------:R-:W-:Y:S01]  /*e590*/  IMAD.X R105, RZ, RZ, RZ, P2 ;  /* 0x000000ffff697224 */ /* 0x000fe200010e06ff */
[----:B------:R-:W-:Y:S01]  /*e5a0*/  IADD3 RZ, P2, PT, R89, R86, RZ ;  /* 0x0000005659ff7210 */ /* 0x000fe20007f5e0ff */
[----:B------:R-:W-:-:S04]  /*e5b0*/  IMAD.WIDE.U32.X R54, R93, R45, R54, P4 ;  /* 0x0000002d5d367225 */ /* 0x000fc800020e0436 */
[----:B------:R-:W-:Y:S02]  /*e5c0*/  IMAD.MOV.U32 R104, RZ, RZ, R87 ;  /* 0x000000ffff687224 */ /* 0x000fe400078e0057 */
[----:B------:R-:W-:Y:S02]  /*e5d0*/  IMAD R50, R43, R92, RZ ;  /* 0x0000005c2b327224 */ /* 0x000fe400078e02ff */
[----:B------:R-:W-:-:S04]  /*e5e0*/  IMAD.WIDE.U32 R56, R114, R41, RZ ;  /* 0x0000002972387225 */ /* 0x000fc800078e00ff */
[----:B------:R-:W-:Y:S01]  /*e5f0*/  IMAD.IADD R109, R109, 0x1, R85 ;  /* 0x000000016d6d7824 */ /* 0x000fe200078e0255 */
[----:B------:R-:W-:Y:S01]  /*e600*/  SEL R85, RZ, 0x1, P5 ;  /* 0x00000001ff557807 */ /* 0x000fe20002800000 */
[----:B------:R-:W-:-:S04]  /*e610*/  IMAD.WIDE.U32 R94, P4, R114, R43, R94 ;  /* 0x0000002b725e7225 */ /* 0x000fc8000788005e */
[----:B------:R-:W-:Y:S01]  /*e620*/  IMAD.X R99, RZ, RZ, RZ, P6 ;  /* 0x000000ffff637224 */ /* 0x000fe200030e06ff */
[----:B------:R-:W-:Y:S01]  /*e630*/  IADD3 R129, P5, P6, R108, R82, R129 ;  /* 0x000000526c817210 */ /* 0x000fe20007ebe081 */
[C---:B------:R-:W-:Y:S02]  /*e640*/  IMAD R135, R91.reuse, R41, R50 ;  /* 0x000000295b877224 */ /* 0x040fe400078e0232 */
[----:B------:R-:W-:Y:S01]  /*e650*/  IMAD.WIDE.U32.X R104, R91, R49, R104, P2 ;  /* 0x000000315b687225 */ /* 0x000fe200010e0468 */
[----:B------:R-:W-:Y:S02]  /*e660*/  IADD3 RZ, P2, PT, R57, R94, RZ ;  /* 0x0000005e39ff7210 */ /* 0x000fe40007f5e0ff */
[----:B------:R-:W-:Y:S01]  /*e670*/  IADD3.X R94, PT, PT, R109, R83, RZ, P5, P6 ;  /* 0x000000536d5e7210 */ /* 0x000fe20002fec4ff */
[----:B------:R-:W-:Y:S01]  /*e680*/  IMAD R50, R47, R110, RZ ;  /* 0x0000006e2f327224 */ /* 0x000fe200078e02ff */
[----:B------:R-:W-:Y:S01]  /*e690*/  IADD3 R122, P5, P6, R85, R54, R122 ;  /* 0x00000036557a7210 */ /* 0x000fe20007ebe07a */
[----:B------:R-:W-:-:S03]  /*e6a0*/  IMAD.WIDE.U32 R102, R44, R110, RZ ;  /* 0x0000006e2c667225 */ /* 0x000fc600078e00ff */
[----:B------:R-:W-:Y:S01]  /*e6b0*/  IADD3.X R131, PT, PT, RZ, R55, RZ, P5, P6 ;  /* 0x00000037ff837210 */ /* 0x000fe20002fec4ff */
[----:B------:R-:W-:Y:S01]  /*e6c0*/  IMAD R57, R93, R44, R50 ;  /* 0x0000002c5d397224 */ /* 0x000fe200078e0232 */
[----:B------:R-:W-:Y:S01]  /*e6d0*/  IADD3 R137, P5, PT, R129, R102, RZ ;  /* 0x0000006681897210 */ /* 0x000fe20007fbe0ff */
[----:B------:R-:W-:-:S04]  /*e6e0*/  IMAD.WIDE.U32 R90, R133, R42, RZ ;  /* 0x0000002a855a7225 */ /* 0x000fc800078e00ff */
[----:B------:R-:W-:Y:S02]  /*e6f0*/  IMAD.IADD R103, R103, 0x1, R57 ;  /* 0x0000000167677824 */ /* 0x000fe400078e0239 */
[----:B------:R-:W-:-:S04]  /*e700*/  IMAD.WIDE.U32 R86, R133, R44, RZ ;  /* 0x0000002c85567225 */ /* 0x000fc800078e00ff */
[----:B------:R-:W-:Y:S02]  /*e710*/  IMAD.MOV.U32 R98, RZ, RZ, R51 ;  /* 0x000000ffff627224 */ /* 0x000fe400078e0033 */
[----:B------:R-:W-:Y:S01]  /*e720*/  IMAD.X R120, R103, 0x1, R94, P5 ;  /* 0x0000000167787824 */ /* 0x000fe200028e065e */
[----:B------:R-:W-:Y:S01]  /*e730*/  IADD3 R122, P5, PT, R137, R122, RZ ;  /* 0x0000007a897a7210 */ /* 0x000fe20007fbe0ff */
[----:B------:R-:W-:-:S04]  /*e740*/  IMAD.WIDE.U32.X R98, R93, R47, R98, P3 ;  /* 0x0000002f5d627225 */ /* 0x000fc800018e0462 */
[----:B------:R-:W-:-:S04]  /*e750*/  IMAD.WIDE.U32 R54, R114, R42, RZ ;  /* 0x0000002a72367225 */ /* 0x000fc800078e00ff */
[----:B------:R-:W-:-:S04]  /*e760*/  IMAD.WIDE.U32 R90, P6, R114, R45, R90 ;  /* 0x0000002d725a7225 */ /* 0x000fc800078c005a */
[----:B------:R-:W-:-:S04]  /*e770*/  IMAD.WIDE.U32 R50, R114, R44, RZ ;  /* 0x0000002c72327225 */ /* 0x000fc800078e00ff */
[----:B------:R-:W-:-:S04]  /*e780*/  IMAD.WIDE.U32 R86, P3, R114, R47, R86 ;  /* 0x0000002f72567225 */ /* 0x000fc80007860056 */
[----:B------:R-:W-:-:S04]  /*e790*/  IMAD.WIDE.U32 R88, R41, R92, RZ ;  /* 0x0000005c29587225 */ /* 0x000fc800078e00ff */
[----:B------:R-:W-:Y:S01]  /*e7a0*/  IMAD.X R97, RZ, RZ, RZ, P1 ;  /* 0x000000ffff617224 */ /* 0x000fe200008e06ff */
[----:B------:R-:W-:Y:S01]  /*e7b0*/  IADD3 RZ, P1, PT, R55, R90, RZ ;  /* 0x0000005a37ff7210 */ /* 0x000fe20007f3e0ff */
[----:B------:R-:W-:Y:S01]  /*e7c0*/  IMAD.X R131, R120, 0x1, R131, P5 ;  /* 0x0000000178837824 */ /* 0x000fe200028e0683 */
[----:B------:R-:W-:Y:S01]  /*e7d0*/  IADD3 RZ, P5, PT, R51, R86, RZ ;  /* 0x0000005633ff7210 */ /* 0x000fe20007fbe0ff */
[----:B------:R-:W-:-:S04]  /*e7e0*/  IMAD.WIDE.U32 R54, R133, R46, RZ ;  /* 0x0000002e85367225 */ /* 0x000fc800078e00ff */
[----:B------:R-:W-:-:S04]  /*e7f0*/  IMAD.WIDE.U32 R50, R88, R72, RZ ;  /* 0x0000004858327225 */ /* 0x000fc800078e00ff */
[----:B------:R-:W-:Y:S02]  /*e800*/  IMAD.MOV.U32 R96, RZ, RZ, R53 ;  /* 0x000000ffff607224 */ /* 0x000fe400078e0035 */
[----:B------:R-:W-:Y:S02]  /*e810*/  IMAD R90, R49, R110, RZ ;  /* 0x0000006e315a7224 */ /* 0x000fe400078e02ff */
[----:B------:R-:W-:-:S04]  /*e820*/  IMAD.WIDE.U32 R82, R111, R41, RZ ;  /* 0x000000296f527225 */ /* 0x000fc800078e00ff */
[----:B------:R-:W-:-:S04]  /*e830*/  IMAD.WIDE.U32.X R96, R93, R49, R96, P0 ;  /* 0x000000315d607225 */ /* 0x000fc800000e0460 */
[-C--:B------:R-:W-:Y:S02]  /*e840*/  IMAD R90, R93, R46.reuse, R90 ;  /* 0x0000002e5d5a7224 */ /* 0x080fe400078e025a */
[----:B------:R-:W-:-:S04]  /*e850*/  IMAD.WIDE.U32 R84, R114, R46, RZ ;  /* 0x0000002e72547225 */ /* 0x000fc800078e00ff */
[----:B------:R-:W-:-:S04]  /*e860*/  IMAD.WIDE.U32 R54, P0, R114, R49, R54 ;  /* 0x0000003172367225 */ /* 0x000fc80007800036 */
[----:B------:R-:W-:-:S04]  /*e870*/  IMAD.WIDE.U32 R56, R50, R74, RZ ;  /* 0x0000004a32387225 */ /* 0x000fc800078e00ff */
[----:B------:R-:W-:Y:S01]  /*e880*/  IMAD.X R93, RZ, RZ, RZ, P4 ;  /* 0x000000ffff5d7224 */ /* 0x000fe200020e06ff */
[----:B------:R-:W-:Y:S01]  /*e890*/  LOP3.LUT R139, RZ, R56, RZ, 0x33, !PT ;  /* 0x00000038ff8b7212 */ /* 0x000fe200078e33ff */
[----:B------:R-:W-:-:S04]  /*e8a0*/  IMAD.WIDE.U32 R52, R112, R41, RZ ;  /* 0x0000002970347225 */ /* 0x000fc800078e00ff */
[----:B------:R-:W-:Y:S02]  /*e8b0*/  IMAD.IADD R135, R89, 0x1, R135 ;  /* 0x0000000159877824 */ /* 0x000fe400078e0287 */
[----:B------:R-:W-:-:S04]  /*e8c0*/  IMAD.WIDE.U32 R82, P4, R112, R43, R82 ;  /* 0x0000002b70527225 */ /* 0x000fc80007880052 */
[----:B------:R-:W-:Y:S01]  /*e8d0*/  IMAD.X R89, RZ, RZ, RZ, P6 ;  /* 0x000000ffff597224 */ /* 0x000fe200030e06ff */
[----:B------:R-:W-:Y:S01]  /*e8e0*/  IADD3 RZ, P6, PT, R85, R54, RZ ;  /* 0x0000003655ff7210 */ /* 0x000fe20007fde0ff */
[----:B------:R-:W-:Y:S01]  /*e8f0*/  IMAD.X R85, RZ, RZ, RZ, P3 ;  /* 0x000000ffff557224 */ /* 0x000fe200018e06ff */
[----:B------:R-:W-:Y:S01]  /*e900*/  IADD3 RZ, P3, PT, R53, R82, RZ ;  /* 0x0000005235ff7210 */ /* 0x000fe20007f7e0ff */
[----:B------:R-:W-:Y:S02]  /*e910*/  IMAD R52, R135, R72, RZ ;  /* 0x0000004887347224 */ /* 0x000fe400078e02ff */
[----:B------:R-:W-:Y:S01]  /*e920*/  IMAD.X R53, RZ, RZ, RZ, P0 ;  /* 0x000000ffff357224 */ /* 0x000fe200000e06ff */
[C---:B------:R-:W-:Y:S01]  /*e930*/  ISETP.GT.U32.AND P0, PT, R88.reuse, R139, PT ;  /* 0x0000008b5800720c */ /* 0x040fe20003f04070 */
[----:B------:R-:W-:Y:S02]  /*e940*/  IMAD R139, R88, R73, R52 ;  /* 0x00000049588b7224 */ /* 0x000fe400078e0234 */
[----:B------:R-:W-:-:S02]  /*e950*/  IMAD.MOV.U32 R88, RZ, RZ, R91 ;  /* 0x000000ffff587224 */ /* 0x000fc400078e005b */
[----:B------:R-:W-:Y:S02]  /*e960*/  IMAD.IADD R91, R51, 0x1, R139 ;  /* 0x00000001335b7824 */ /* 0x000fe400078e028b */
[----:B------:R-:W-:Y:S02]  /*e970*/  IMAD.MOV.U32 R92, RZ, RZ, R95 ;  /* 0x000000ffff5c7224 */ /* 0x000fe400078e005f */
[----:B------:R-:W-:Y:S02]  /*e980*/  IMAD.MOV.U32 R52, RZ, RZ, R55 ;  /* 0x000000ffff347224 */ /* 0x000fe400078e0037 */
[----:B------:R-:W-:-:S04]  /*e990*/  IMAD.WIDE.U32 R54, R91, R74, RZ ;  /* 0x0000004a5b367225 */ /* 0x000fc800078e00ff */
[----:B------:R-:W-:Y:S02]  /*e9a0*/  IMAD.MOV.U32 R84, RZ, RZ, R87 ;  /* 0x000000ffff547224 */ /* 0x000fe400078e0057 */
[----:B------:R-:W-:Y:S02]  /*e9b0*/  IMAD R56, R43, R114, RZ ;  /* 0x000000722b387224 */ /* 0x000fe400078e02ff */
[----:B------:R-:W-:Y:S01]  /*e9c0*/  IMAD.WIDE.U32.X R92, R133, R43, R92, P2 ;  /* 0x0000002b855c7225 */ /* 0x000fe200010e045c */
[----:B------:R-:W-:-:S03]  /*e9d0*/  ISETP.GE.U32.AND P2, PT, R137, R102, PT ;  /* 0x000000668900720c */ /* 0x000fc60003f46070 */
[----:B------:R-:W-:Y:S01]  /*e9e0*/  IMAD.WIDE.U32.X R88, R133, R45, R88, P1 ;  /* 0x0000002d85587225 */ /* 0x000fe200008e0458 */
[----:B------:R-:W-:Y:S02]  /*e9f0*/  ISETP.GE.U32.AND P1, PT, R122, R137, PT ;  /* 0x000000897a00720c */ /* 0x000fe40003f26070 */
[----:B------:R-:W-:Y:S01]  /*ea00*/  ISETP.GE.U32.AND.EX P2, PT, R120, R103, PT, P2 ;  /* 0x000000677800720c */ /* 0x000fe20003f46120 */
[----:B------:R-:W-:Y:S01]  /*ea10*/  IMAD.WIDE.U32 R86, R41, R114, RZ ;  /* 0x0000007229567225 */ /* 0x000fe200078e00ff */
[----:B------:R-:W-:-:S03]  /*ea20*/  ISETP.GE.U32.AND.EX P1, PT, R131, R120, PT, P1 ;  /* 0x000000788300720c */ /* 0x000fc60003f26110 */
[C---:B------:R-:W-:Y:S01]  /*ea30*/  IMAD R95, R133.reuse, R41, R56 ;  /* 0x00000029855f7224 */ /* 0x040fe200078e0238 */
[----:B------:R-:W-:Y:S01]  /*ea40*/  SEL R56, RZ, 0x1, P2 ;  /* 0x00000001ff387807 */ /* 0x000fe20001000000 */
[----:B------:R-:W-:-:S04]  /*ea50*/  IMAD.WIDE.U32.X R84, R133, R47, R84, P5 ;  /* 0x0000002f85547225 */ /* 0x000fc800028e0454 */
[----:B------:R-:W-:-:S04]  /*ea60*/  IMAD.WIDE.U32 R54, P5, R50, R75, R54 ;  /* 0x0000004b32367225 */ /* 0x000fc800078a0036 */
[----:B------:R-:W-:Y:S01]  /*ea70*/  IMAD.IADD R103, R87, 0x1, R95 ;  /* 0x0000000157677824 */ /* 0x000fe200078e025f */
[----:B------:R-:W-:Y:S01]  /*ea80*/  SEL R95, RZ, 0x1, P1 ;  /* 0x00000001ff5f7807 */ /* 0x000fe20000800000 */
[----:B------:R-:W-:Y:S01]  /*ea90*/  IMAD.X R87, RZ, RZ, RZ, P5 ;  /* 0x000000ffff577224 */ /* 0x000fe200028e06ff */
[----:B------:R-:W-:Y:S01]  /*eaa0*/  IADD3 R117, P5, PT, R117, R86, RZ ;  /* 0x0000005675757210 */ /* 0x000fe20007fbe0ff */
[----:B------:R-:W-:Y:S01]  /*eab0*/  IMAD R51, R45, R114, RZ ;  /* 0x000000722d337224 */ /* 0x000fe200078e02ff */
[----:B------:R-:W-:Y:S01]  /*eac0*/  IADD3 R120, P2, PT, R57, R54, RZ ;  /* 0x0000003639787210 */ /* 0x000fe20007f5e0ff */
[----:B------:R-:W-:Y:S01]  /*ead0*/  IMAD R82, R47, R114, RZ ;  /* 0x000000722f527224 */ /* 0x000fe200078e02ff */
[----:B------:R-:W-:Y:S01]  /*eae0*/  ISETP.GE.U32.AND P1, PT, R117, R86, PT ;  /* 0x000000567500720c */ /* 0x000fe20003f26070 */
[----:B------:R-:W-:Y:S01]  /*eaf0*/  IMAD.MOV.U32 R86, RZ, RZ, R55 ;  /* 0x000000ffff567224 */ /* 0x000fe200078e0037 */
[----:B------:R-:W-:Y:S01]  /*eb00*/  LOP3.LUT R120, RZ, R120, RZ, 0x33, !PT ;  /* 0x00000078ff787212 */ /* 0x000fe200078e33ff */
[----:B------:R-:W-:-:S02]  /*eb10*/  IMAD R102, R49, R114, RZ ;  /* 0x0000007231667224 */ /* 0x000fc400078e02ff */
[----:B------:R-:W-:Y:S01]  /*eb20*/  IMAD.WIDE.U32.X R52, R133, R49, R52, P6 ;  /* 0x0000003185347225 */ /* 0x000fe200030e0434 */
[----:B------:R-:W-:-:S03]  /*eb30*/  ISETP.GT.U32.AND.EX P0, PT, R135, R120, PT, P0 ;  /* 0x000000788700720c */ /* 0x000fc60003f04100 */
[----:B------:R-:W-:Y:S01]  /*eb40*/  IMAD.X R116, R103, 0x1, R116, P5 ;  /* 0x0000000167747824 */ /* 0x000fe200028e0674 */
[----:B------:R-:W-:Y:S01]  /*eb50*/  IADD3 R95, P5, P6, R95, R98, R56 ;  /* 0x000000625f5f7210 */ /* 0x000fe20007ebe038 */
[----:B------:R-:W-:-:S03]  /*eb60*/  IMAD.WIDE.U32 R54, R91, R76, RZ ;  /* 0x0000004c5b367225 */ /* 0x000fc600078e00ff */
[----:B------:R-:W-:Y:S01]  /*eb70*/  ISETP.GE.U32.AND.EX P1, PT, R116, R103, PT, P1 ;  /* 0x000000677400720c */ /* 0x000fe20003f26110 */
[C---:B------:R-:W-:Y:S02]  /*eb80*/  IMAD R137, R133.reuse, R42, R51 ;  /* 0x0000002a85897224 */ /* 0x040fe400078e0233 */
[C---:B------:R-:W-:Y:S01]  /*eb90*/  IMAD R51, R133.reuse, R44, R82 ;  /* 0x0000002c85337224 */ /* 0x040fe200078e0252 */
[----:B------:R-:W-:Y:S01]  /*eba0*/  SEL R103, RZ, 0x1, P1 ;  /* 0x00000001ff677807 */ /* 0x000fe20000800000 */
[----:B------:R-:W-:Y:S01]  /*ebb0*/  IMAD R82, R133, R46, R102 ;  /* 0x0000002e85527224 */ /* 0x000fe200078e0266 */
[----:B------:R-:W-:Y:S01]  /*ebc0*/  IADD3.X R102, PT, PT, RZ, R99, RZ, P5, P6 ;  /* 0x00000063ff667210 */ /* 0x000fe20002fec4ff */
[----:B------:R-:W-:-:S04]  /*ebd0*/  IMAD.WIDE.U32 R56, R42, R114, RZ ;  /* 0x000000722a387225 */ /* 0x000fc800078e00ff */
[----:B------:R-:W-:-:S04]  /*ebe0*/  IMAD.WIDE.U32 R98, R50, R76, RZ ;  /* 0x0000004c32627225 */ /* 0x000fc800078e00ff */
[----:B------:R-:W-:Y:S01]  /*ebf0*/  IMAD.WIDE.U32 R54, P5, R50, R77, R54 ;  /* 0x0000004d32367225 */ /* 0x000fe200078a0036 */
[----:B------:R-:W-:-:S03]  /*ec00*/  IADD3 R113, P6, PT, R113, R98, RZ ;  /* 0x0000006271717210 */ /* 0x000fc60007fde0ff */
[----:B------:R-:W-:Y:S01]  /*ec10*/  IMAD.WIDE.U32.X R86, R91, R75, R86, P2 ;  /* 0x0000004b5b567225 */ /* 0x000fe200010e0456 */
[----:B------:R-:W-:Y:S02]  /*ec20*/  IADD3 R54, P1, PT, R99, R54, RZ ;  /* 0x0000003663367210 */ /* 0x000fe40007f3e0ff */
[----:B------:R-:W-:Y:S01]  /*ec30*/  IADD3 R133, P2, PT, R122, R56, RZ ;  /* 0x000000387a857210 */ /* 0x000fe20007f5e0ff */
[----:B------:R-:W-:Y:S01]  /*ec40*/  IMAD.IADD R124, R57, 0x1, R137 ;  /* 0x00000001397c7824 */ /* 0x000fe200078e0289 */
[----:B------:R-:W-:Y:S01]  /*ec50*/  SEL R57, RZ, 0x1, !P0 ;  /* 0x00000001ff397807 */ /* 0x000fe20004000000 */
[----:B------:R-:W-:Y:S02]  /*ec60*/  IMAD.X R120, R54, 0x1, R115, P6 ;  /* 0x0000000136787824 */ /* 0x000fe400030e0673 */
[----:B------:R-:W-:Y:S01]  /*ec70*/  IMAD.X R131, R124, 0x1, R131, P2 ;  /* 0x000000017c837824 */ /* 0x000fe200010e0683 */
[----:B------:R-:W-:Y:S01]  /*ec80*/  IADD3 R103, P2, P6, R133, R92, R103 ;  /* 0x0000005c85677210 */ /* 0x000fe20007e5e067 */
[----:B------:R-:W-:Y:S01]  /*ec90*/  IMAD.X R99, RZ, RZ, RZ, P5 ;  /* 0x000000ffff637224 */ /* 0x000fe200028e06ff */
[----:B------:R-:W-:-:S02]  /*eca0*/  IADD3 R86, P0, PT, R57, R86, RZ ;  /* 0x0000005639567210 */ /* 0x000fc40007f1e0ff */
[----:B------:R-:W-:Y:S01]  /*ecb0*/  ISETP.GE.U32.AND P5, PT, R113, R98, PT ;  /* 0x000000627100720c */ /* 0x000fe20003fa6070 */
[----:B------:R-:W-:Y:S01]  /*ecc0*/  IMAD.MOV.U32 R98, RZ, RZ, R55 ;  /* 0x000000ffff627224 */ /* 0x000fe200078e0037 */
[----:B------:R-:W-:Y:S01]  /*ecd0*/  IADD3.X R115, PT, PT, R131, R93, RZ, P2, P6 ;  /* 0x0000005d83737210 */ /* 0x000fe200017ec4ff */
[----:B------:R-:W-:Y:S01]  /*ece0*/  IMAD.X R92, RZ, RZ, R87, P0 ;  /* 0x000000ffff5c7224 */ /* 0x000fe200000e0657 */
[----:B------:R-:W-:Y:S01]  /*ecf0*/  IADD3 R113, P6, PT, R113, R86, RZ ;  /* 0x0000005671717210 */ /* 0x000fe20007fde0ff */
[----:B------:R-:W-:Y:S01]  /*ed00*/  IMAD.WIDE.U32.X R98, R91, R77, R98, P1 ;  /* 0x0000004d5b627225 */ /* 0x000fe200008e0462 */
[----:B------:R-:W-:Y:S02]  /*ed10*/  ISETP.GE.U32.AND P2, PT, R129, R108, PT ;  /* 0x0000006c8100720c */ /* 0x000fe40003f46070 */
[----:B------:R-:W-:Y:S01]  /*ed20*/  ISETP.GE.U32.AND.EX P5, PT, R120, R54, PT, P5 ;  /* 0x000000367800720c */ /* 0x000fe20003fa6150 */
[----:B------:R-:W-:Y:S01]  /*ed30*/  IMAD.WIDE.U32 R54, R111, R42, RZ ;  /* 0x0000002a6f367225 */ /* 0x000fe200078e00ff */
[----:B------:R-:W-:-:S02]  /*ed40*/  ISETP.GE.U32.AND.EX P2, PT, R94, R109, PT, P2 ;  /* 0x0000006d5e00720c */ /* 0x000fc40003f46120 */
[----:B------:R-:W-:Y:S01]  /*ed50*/  ISETP.GE.U32.AND P0, PT, R113, R86, PT ;  /* 0x000000567100720c */ /* 0x000fe20003f06070 */
[----:B------:R-:W-:Y:S01]  /*ed60*/  IMAD.X R109, R120, 0x1, R92, P6 ;  /* 0x00000001786d7824 */ /* 0x000fe200030e065c */
[----:B------:R-:W-:Y:S01]  /*ed70*/  ISETP.GE.U32.AND P1, PT, R133, R56, PT ;  /* 0x000000388500720c */ /* 0x000fe20003f26070 */
[----:B------:R-:W-:Y:S01]  /*ed80*/  IMAD.WIDE.U32 R56, R112, R42, RZ ;  /* 0x0000002a70387225 */ /* 0x000fe200078e00ff */
[----:B------:R-:W-:Y:S02]  /*ed90*/  ISETP.GE.U32.AND P6, PT, R103, R133, PT ;  /* 0x000000856700720c */ /* 0x000fe40003fc6070 */
[----:B------:R-:W-:Y:S01]  /*eda0*/  SEL R56, RZ, 0x1, P5 ;  /* 0x00000001ff387807 */ /* 0x000fe20002800000 */
[----:B------:R-:W-:Y:S01]  /*edb0*/  IMAD.WIDE.U32 R86, R46, R110, RZ ;  /* 0x0000006e2e567225 */ /* 0x000fe200078e00ff */
[----:B------:R-:W-:Y:S02]  /*edc0*/  ISETP.GE.U32.AND.EX P0, PT, R109, R92, PT, P0 ;  /* 0x0000005c6d00720c */ /* 0x000fe40003f06100 */
[----:B------:R-:W-:Y:S01]  /*edd0*/  ISETP.GE.U32.AND.EX P1, PT, R131, R124, PT, P1 ;  /* 0x0000007c8300720c */ /* 0x000fe20003f26110 */
[----:B------:R-:W-:Y:S01]  /*ede0*/  IMAD.WIDE.U32 R54, P5, R112, R45, R54 ;  /* 0x0000002d70367225 */ /* 0x000fe200078a0036 */
[----:B------:R-:W-:-:S02]  /*edf0*/  SEL R93, RZ, 0x1, P2 ;  /* 0x00000001ff5d7807 */ /* 0x000fc40001000000 */
[----:B------:R-:W-:Y:S01]  /*ee00*/  ISETP.GE.U32.AND.EX P6, PT, R115, R131, PT, P6 ;  /* 0x000000837300720c */ /* 0x000fe20003fc6160 */
[----:B------:R-:W-:Y:S01]  /*ee10*/  IMAD.IADD R94, R87, 0x1, R90 ;  /* 0x00000001575e7824 */ /* 0x000fe200078e025a */
[----:B------:R-:W-:Y:S02]  /*ee20*/  SEL R87, RZ, 0x1, P0 ;  /* 0x00000001ff577807 */ /* 0x000fe40000000000 */
[----:B------:R-:W-:Y:S02]  /*ee30*/  SEL R124, RZ, 0x1, P1 ;  /* 0x00000001ff7c7807 */ /* 0x000fe40000800000 */
[----:B------:R-:W-:Y:S02]  /*ee40*/  IADD3 R90, P1, P0, R86, R104, R93 ;  /* 0x00000068565a7210 */ /* 0x000fe4000783e05d */
[----:B------:R-:W-:Y:S01]  /*ee50*/  IADD3 RZ, P2, PT, R57, R54, RZ ;  /* 0x0000003639ff7210 */ /* 0x000fe20007f5e0ff */
[----:B------:R-:W-:Y:S01]  /*ee60*/  IMAD.X R57, RZ, RZ, RZ, P4 ;  /* 0x000000ffff397224 */ /* 0x000fe200020e06ff */
[----:B------:R-:W-:-:S02]  /*ee70*/  SEL R93, RZ, 0x1, P6 ;  /* 0x00000001ff5d7807 */ /* 0x000fc40003000000 */
[----:B------:R-:W-:Y:S01]  /*ee80*/  IADD3 R54, P4, P6, R87, R98, R56 ;  /* 0x0000006257367210 */ /* 0x000fe20007e9e038 */
[----:B------:R-:W-:Y:S01]  /*ee90*/  IMAD R56, R43, R112, RZ ;  /* 0x000000702b387224 */ /* 0x000fe200078e02ff */
[----:B------:R-:W-:Y:S02]  /*eea0*/  IADD3.X R105, PT, PT, R94, R105, RZ, P1, P0 ;  /* 0x000000695e697210 */ /* 0x000fe40000fe04ff */
[----:B------:R-:W-:Y:S01]  /*eeb0*/  IADD3 R124, P0, P1, R93, R88, R124 ;  /* 0x000000585d7c7210 */ /* 0x000fe2000791e07c */
[----:B------:R-:W-:Y:S01]  /*eec0*/  IMAD.WIDE.U32 R92, R41, R112, RZ ;  /* 0x00000070295c7225 */ /* 0x000fe200078e00ff */
[----:B------:R-:W-:Y:S02]  /*eed0*/  IADD3.X R110, PT, PT, RZ, R99, RZ, P4, P6 ;  /* 0x00000063ff6e7210 */ /* 0x000fe400027ec4ff */
[----:B------:R-:W-:Y:S01]  /*eee0*/  IADD3.X R128, PT, PT, RZ, R89, RZ, P0, P1 ;  /* 0x00000059ff807210 */ /* 0x000fe200007e24ff */
[----:B------:R-:W-:Y:S01]  /*eef0*/  IMAD R87, R111, R41, R56 ;  /* 0x000000296f577224 */ /* 0x000fe200078e0238 */
[C---:B------:R-:W-:Y:S01]  /*ef00*/  ISETP.GE.U32.AND P4, PT, R90.reuse, R86, PT ;  /* 0x000000565a00720c */ /* 0x040fe20003f86070 */
[----:B------:R-:W-:Y:S01]  /*ef10*/  IMAD.MOV.U32 R56, RZ, RZ, R83 ;  /* 0x000000ffff387224 */ /* 0x000fe200078e0053 */
[----:B------:R-:W-:Y:S01]  /*ef20*/  IADD3 R83, P6, PT, R103, R92, RZ ;  /* 0x0000005c67537210 */ /* 0x000fe20007fde0ff */
[----:B------:R-:W-:Y:S01]  /*ef30*/  IMAD.IADD R88, R93, 0x1, R87 ;  /* 0x000000015d587824 */ /* 0x000fe200078e0257 */
[----:B------:R-:W-:Y:S01]  /*ef40*/  IADD3 R95, P0, PT, R90, R95, RZ ;  /* 0x0000005f5a5f7210 */ /* 0x000fe20007f1e0ff */
[----:B------:R-:W-:Y:S01]  /*ef50*/  IMAD.WIDE.U32 R86, R44, R114, RZ ;  /* 0x000000722c567225 */ /* 0x000fe200078e00ff */
[----:B------:R-:W-:-:S02]  /*ef60*/  ISETP.GE.U32.AND.EX P4, PT, R105, R94, PT, P4 ;  /* 0x0000005e6900720c */ /* 0x000fc40003f86140 */
[----:B------:R-:W-:Y:S01]  /*ef70*/  ISETP.GE.U32.AND P1, PT, R83, R92, PT ;  /* 0x0000005c5300720c */ /* 0x000fe20003f26070 */
[----:B------:R-:W-:Y:S02]  /*ef80*/  IMAD.X R104, R88, 0x1, R115, P6 ;  /* 0x0000000158687824 */ /* 0x000fe400030e0673 */
[----:B------:R-:W-:Y:S01]  /*ef90*/  IMAD.X R115, R105, 0x1, R102, P0 ;  /* 0x0000000169737824 */ /* 0x000fe200000e0666 */
[----:B------:R-:W-:Y:S01]  /*efa0*/  ISETP.GE.U32.AND P0, PT, R95, R90, PT ;  /* 0x0000005a5f00720c */ /* 0x000fe20003f06070 */
[----:B------:R-:W-:Y:S01]  /*efb0*/  IMAD.IADD R122, R87, 0x1, R51 ;  /* 0x00000001577a7824 */ /* 0x000fe200078e0233 */
[----:B------:R-:W-:Y:S01]  /*efc0*/  SEL R51, RZ, 0x1, P4 ;  /* 0x00000001ff337807 */ /* 0x000fe20002000000 */
[----:B------:R-:W-:Y:S01]  /*efd0*/  IMAD R90, R45, R112, RZ ;  /* 0x000000702d5a7224 */ /* 0x000fe200078e02ff */
[----:B------:R-:W-:Y:S01]  /*efe0*/  IADD3 R129, P4, PT, R95, R86, RZ ;  /* 0x000000565f817210 */ /* 0x000fe20007f9e0ff */
[----:B------:R-:W-:Y:S01]  /*eff0*/  IMAD.WIDE.U32 R102, R111, R44, RZ ;  /* 0x0000002c6f667225 */ /* 0x000fe200078e00ff */
[----:B------:R-:W-:-:S02]  /*f000*/  ISETP.GE.U32.AND.EX P1, PT, R104, R88, PT, P1 ;  /* 0x000000586800720c */ /* 0x000fc40003f26110 */
[----:B------:R-:W-:Y:S01]  /*f010*/  ISETP.GE.U32.AND.EX P0, PT, R115, R105, PT, P0 ;  /* 0x000000697300720c */ /* 0x000fe20003f06100 */
[----:B------:R-:W-:Y:S01]  /*f020*/  IMAD.WIDE.U32 R88, R42, R112, RZ ;  /* 0x000000702a587225 */ /* 0x000fe200078e00ff */
[----:B------:R-:W-:Y:S02]  /*f030*/  IADD3 R124, P6, PT, R129, R124, RZ ;  /* 0x0000007c817c7210 */ /* 0x000fe40007fde0ff */
[----:B------:R-:W-:Y:S01]  /*f040*/  SEL R105, RZ, 0x1, P0 ;  /* 0x00000001ff697807 */ /* 0x000fe20000000000 */
[----:B------:R-:W-:Y:S02]  /*f050*/  IMAD R87, R111, R42, R90 ;  /* 0x0000002a6f577224 */ /* 0x000fe400078e025a */
[----:B------:R-:W-:Y:S01]  /*f060*/  IMAD.X R115, R122, 0x1, R115, P4 ;  /* 0x000000017a737824 */ /* 0x000fe200020e0673 */
[----:B------:R-:W-:Y:S01]  /*f070*/  IADD3 R105, P0, P4, R105, R96, R51 ;  /* 0x0000006069697210 */ /* 0x000fe20007c1e033 */
[----:B------:R-:W-:Y:S01]  /*f080*/  IMAD.IADD R108, R89, 0x1, R87 ;  /* 0x00000001596c7824 */ /* 0x000fe200078e0257 */
[----:B------:R-:W-:Y:S01]  /*f090*/  SEL R89, RZ, 0x1, P1 ;  /* 0x00000001ff597807 */ /* 0x000fe20000800000 */
[----:B------:R-:W-:Y:S01]  /*f0a0*/  IMAD.WIDE.U32.X R94, R111, R43, R56, P3 ;  /* 0x0000002b6f5e7225 */ /* 0x000fe200018e0438 */
[----:B------:R-:W-:-:S02]  /*f0b0*/  IADD3 R131, P3, PT, R124, R88, RZ ;  /* 0x000000587c837210 */ /* 0x000fc40007f7e0ff */
[----:B------:R-:W-:Y:S01]  /*f0c0*/  IADD3.X R120, PT, PT, RZ, R97, RZ, P0, P4 ;  /* 0x00000061ff787210 */ /* 0x000fe200007e84ff */
[----:B------:R-:W-:-:S04]  /*f0d0*/  IMAD.WIDE.U32 R92, R112, R44, RZ ;  /* 0x0000002c705c7225 */ /* 0x000fc800078e00ff */
[----:B------:R-:W-:Y:S01]  /*f0e0*/  IMAD.X R128, R115, 0x1, R128, P6 ;  /* 0x0000000173807824 */ /* 0x000fe200030e0680 */
[----:B------:R-:W-:Y:S01]  /*f0f0*/  IADD3 R89, P4, P6, R131, R94, R89 ;  /* 0x0000005e83597210 */ /* 0x000fe20007e9e059 */
[----:B------:R-:W-:-:S04]  /*f100*/  IMAD.WIDE.U32 R56, P1, R112, R47, R102 ;  /* 0x0000002f70387225 */ /* 0x000fc80007820066 */
[----:B------:R-:W-:-:S04]  /*f110*/  IMAD.WIDE.U32 R98, R91, R78, RZ ;  /* 0x0000004e5b627225 */ /* 0x000fc800078e00ff */
[----:B------:R-:W-:Y:S01]  /*f120*/  IMAD.X R135, R108, 0x1, R128, P3 ;  /* 0x000000016c877824 */ /* 0x000fe200018e0680 */
[----:B------:R-:W-:Y:S01]  /*f130*/  IADD3 RZ, P3, PT, R93, R56, RZ ;  /* 0x000000385dff7210 */ /* 0x000fe20007f7e0ff */
[----:B------:R-:W-:-:S03]  /*f140*/  IMAD.WIDE.U32 R92, R91, R80, RZ ;  /* 0x000000505b5c7225 */ /* 0x000fc600078e00ff */
[----:B------:R-:W-:Y:S01]  /*f150*/  IADD3.X R90, PT, PT, R135, R95, RZ, P4, P6 ;  /* 0x0000005f875a7210 */ /* 0x000fe200027ec4ff */
[----:B------:R-:W-:-:S04]  /*f160*/  IMAD.WIDE.U32 R96, P0, R50, R79, R98 ;  /* 0x0000004f32607225 */ /* 0x000fc80007800062 */
[----:B------:R-:W-:-:S04]  /*f170*/  IMAD.WIDE.U32 R98, R50, R78, RZ ;  /* 0x0000004e32627225 */ /* 0x000fc800078e00ff */
[----:B------:R-:W-:Y:S01]  /*f180*/  IMAD.X R95, RZ, RZ, RZ, P0 ;  /* 0x000000ffff5f7224 */ /* 0x000fe200000e06ff */
[----:B------:R-:W-:Y:S01]  /*f190*/  IADD3 R56, P6, PT, R99, R96, RZ ;  /* 0x0000006063387210 */ /* 0x000fe20007fde0ff */
[----:B------:R-:W-:Y:S01]  /*f1a0*/  IMAD.WIDE.U32 R92, P0, R50, R81, R92 ;  /* 0x00000051325c7225 */ /* 0x000fe2000780005c */
[----:B------:R-:W-:-:S03]  /*f1b0*/  IADD3 R87, P4, PT, R117, R98, RZ ;  /* 0x0000006275577210 */ /* 0x000fc60007f9e0ff */
[----:B------:R-:W-:Y:S02]  /*f1c0*/  IMAD.MOV.U32 R94, RZ, RZ, R97 ;  /* 0x000000ffff5e7224 */ /* 0x000fe400078e0061 */
[----:B------:R-:W-:Y:S01]  /*f1d0*/  IMAD.X R51, RZ, RZ, RZ, P0 ;  /* 0x000000ffff337224 */ /* 0x000fe200000e06ff */
[----:B------:R-:W-:Y:S01]  /*f1e0*/  IADD3 R117, P0, PT, R87, R54, RZ ;  /* 0x0000003657757210 */ /* 0x000fe20007f1e0ff */
[----:B------:R-:W-:Y:S02]  /*f1f0*/  IMAD.X R137, R56, 0x1, R116, P4 ;  /* 0x0000000138897824 */ /* 0x000fe400020e0674 */
[----:B------:R-:W-:-:S04]  /*f200*/  IMAD.WIDE.U32 R102, R111, R46, RZ ;  /* 0x0000002e6f667225 */ /* 0x000fc800078e00ff */
[----:B------:R-:W-:Y:S01]  /*f210*/  IMAD.WIDE.U32.X R94, R91, R79, R94, P6 ;  /* 0x0000004f5b5e7225 */ /* 0x000fe200030e045e */
[----:B------:R-:W-:-:S03]  /*f220*/  ISETP.GE.U32.AND P6, PT, R87, R98, PT ;  /* 0x000000625700720c */ /* 0x000fc60003fc6070 */
[----:B------:R-:W-:Y:S01]  /*f230*/  IMAD.X R133, R137, 0x1, R110, P0 ;  /* 0x0000000189857824 */ /* 0x000fe200000e066e */
[----:B------:R-:W-:Y:S01]  /*f240*/  ISETP.GE.U32.AND P0, PT, R117, R54, PT ;  /* 0x000000367500720c */ /* 0x000fe20003f06070 */
[----:B------:R-:W-:Y:S01]  /*f250*/  IMAD.MOV.U32 R98, RZ, RZ, R55 ;  /* 0x000000ffff627224 */ /* 0x000fe200078e0037 */
[----:B------:R-:W-:Y:S01]  /*f260*/  ISETP.GE.U32.AND.EX P6, PT, R137, R56, PT, P6 ;  /* 0x000000388900720c */ /* 0x000fe20003fc6160 */
[----:B------:R-:W-:Y:S01]  /*f270*/  IMAD.WIDE.U32 R54, R50, R80, RZ ;  /* 0x0000005032367225 */ /* 0x000fe200078e00ff */
[----:B------:R-:W-:Y:S02]  /*f280*/  ISETP.GE.U32.AND.EX P0, PT, R133, R110, PT, P0 ;  /* 0x0000006e8500720c */ /* 0x000fe40003f06100 */
[----:B------:R-:W-:Y:S01]  /*f290*/  SEL R56, RZ, 0x1, P6 ;  /* 0x00000001ff387807 */ /* 0x000fe20003000000 */
[----:B------:R-:W-:Y:S01]  /*f2a0*/  IMAD.WIDE.U32 R96, R112, R46, RZ ;  /* 0x0000002e70607225 */ /* 0x000fe200078e00ff */
[----:B------:R-:W-:-:S03]  /*f2b0*/  IADD3 R55, P6, PT, R55, R92, RZ ;  /* 0x0000005c37377210 */ /* 0x000fc60007fde0ff */
[----:B------:R-:W-:-:S04]  /*f2c0*/  IMAD.WIDE.U32 R102, P4, R112, R49, R102 ;  /* 0x0000003170667225 */ /* 0x000fc80007880066 */
[----:B------:R-:W-:Y:S01]  /*f2d0*/  IMAD.X R87, RZ, RZ, RZ, P1 ;  /* 0x000000ffff577224 */ /* 0x000fe200008e06ff */
[----:B------:R-:W-:Y:S01]  /*f2e0*/  ISETP.GE.U32.AND P1, PT, R129, R86, PT ;  /* 0x000000568100720c */ /* 0x000fe20003f26070 */
[----:B------:R-:W-:Y:S01]  /*f2f0*/  IMAD.X R99, RZ, RZ, RZ, P5 ;  /* 0x000000ffff637224 */ /* 0x000fe200028e06ff */
[----:B------:R-:W-:Y:S01]  /*f300*/  IADD3 RZ, P5, PT, R97, R102, RZ ;  /* 0x0000006661ff7210 */ /* 0x000fe20007fbe0ff */
[----:B------:R-:W-:Y:S01]  /*f310*/  IMAD.MOV.U32 R50, RZ, RZ, R93 ;  /* 0x000000ffff327224 */ /* 0x000fe200078e005d */
[----:B------:R-:W-:Y:S01]  /*f320*/  ISETP.GE.U32.AND.EX P1, PT, R115, R122, PT, P1 ;  /* 0x0000007a7300720c */ /* 0x000fe20003f26110 */
[----:B------:R-:W-:Y:S01]  /*f330*/  IMAD.MOV.U32 R86, RZ, RZ, R57 ;  /* 0x000000ffff567224 */ /* 0x000fe200078e0039 */
[----:B------:R-:W-:Y:S01]  /*f340*/  SEL R97, RZ, 0x1, P0 ;  /* 0x00000001ff617807 */ /* 0x000fe20000000000 */
[----:B------:R-:W-:Y:S01]  /*f350*/  IMAD.WIDE.U32.X R50, R91, R81, R50, P6 ;  /* 0x000000515b327225 */ /* 0x000fe200030e0432 */
[----:B------:R-:W-:Y:S02]  /*f360*/  ISETP.GE.U32.AND P0, PT, R124, R129, PT ;  /* 0x000000817c00720c */ /* 0x000fe40003f06070 */
[----:B------:R-:W-:Y:S01]  /*f370*/  SEL R96, RZ, 0x1, P1 ;  /* 0x00000001ff607807 */ /* 0x000fe20000800000 */
[----:B------:R-:W-:Y:S01]  /*f380*/  IMAD.WIDE.U32.X R98, R111, R45, R98, P2 ;  /* 0x0000002d6f627225 */ /* 0x000fe200010e0462 */
[----:B------:R-:W-:-:S02]  /*f390*/  ISETP.GE.U32.AND P1, PT, R131, R88, PT ;  /* 0x000000588300720c */ /* 0x000fc40003f26070 */
[----:B------:R-:W-:Y:S01]  /*f3a0*/  ISETP.GE.U32.AND P6, PT, R89, R131, PT ;  /* 0x000000835900720c */ /* 0x000fe20003fc6070 */
[----:B------:R-:W-:Y:S01]  /*f3b0*/  IMAD.X R57, RZ, RZ, RZ, P4 ;  /* 0x000000ffff397224 */ /* 0x000fe200020e06ff */
[----:B------:R-:W-:Y:S01]  /*f3c0*/  ISETP.GE.U32.AND.EX P0, PT, R128, R115, PT, P0 ;  /* 0x000000738000720c */ /* 0x000fe20003f06100 */
[----:B------:R-:W-:Y:S01]  /*f3d0*/  IMAD.WIDE.U32 R114, R46, R114, RZ ;  /* 0x000000722e727225 */ /* 0x000fe200078e00ff */
[----:B------:R-:W-:Y:S02]  /*f3e0*/  ISETP.GE.U32.AND.EX P1, PT, R135, R108, PT, P1 ;  /* 0x0000006c8700720c */ /* 0x000fe40003f26110 */
[----:B------:R-:W-:Y:S01]  /*f3f0*/  ISETP.GE.U32.AND.EX P6, PT, R90, R135, PT, P6 ;  /* 0x000000875a00720c */ /* 0x000fe20003fc6160 */
[----:B------:R-:W-:Y:S01]  /*f400*/  IMAD.WIDE.U32.X R86, R111, R47, R86, P3 ;  /* 0x0000002f6f567225 */ /* 0x000fe200018e0456 */
[----:B------:R-:W-:Y:S02]  /*f410*/  SEL R93, RZ, 0x1, P0 ;  /* 0x00000001ff5d7807 */ /* 0x000fe40000000000 */
[----:B------:R-:W-:-:S02]  /*f420*/  SEL R88, RZ, 0x1, P1 ;  /* 0x00000001ff587807 */ /* 0x000fc40000800000 */
[----:B------:R-:W-:Y:S02]  /*f430*/  SEL R91, RZ, 0x1, P6 ;  /* 0x00000001ff5b7807 */ /* 0x000fe40003000000 */
[----:B------:R-:W-:Y:S02]  /*f440*/  IADD3 R93, P1, P6, R93, R84, R96 ;  /* 0x000000545d5d7210 */ /* 0x000fe40007e3e060 */
[----:B------:R-:W-:Y:S01]  /*f450*/  IADD3 R92, P2, P0, R97, R94, R56 ;  /* 0x0000005e615c7210 */ /* 0x000fe2000785e038 */
[----:B------:R-:W-:Y:S01]  /*f460*/  IMAD.MOV.U32 R56, RZ, RZ, R103 ;  /* 0x000000ffff387224 */ /* 0x000fe200078e0067 */
[----:B------:R-:W-:Y:S01]  /*f470*/  IADD3 R84, P4, PT, R105, R114, RZ ;  /* 0x0000007269547210 */ /* 0x000fe20007f9e0ff */
[----:B------:R-:W-:Y:S01]  /*f480*/  IMAD.IADD R97, R115, 0x1, R82 ;  /* 0x0000000173617824 */ /* 0x000fe200078e0252 */
[----:B------:R-:W-:Y:S01]  /*f490*/  IADD3.X R103, PT, PT, RZ, R85, RZ, P1, P6 ;  /* 0x00000055ff677210 */ /* 0x000fe20000fec4ff */
[----:B------:R-:W-:Y:S01]  /*f4a0*/  IMAD.WIDE.U32.X R56, R111, R49, R56, P5 ;  /* 0x000000316f387225 */ /* 0x000fe200028e0438 */
[----:B------:R-:W-:-:S02]  /*f4b0*/  IADD3.X R95, PT, PT, RZ, R95, RZ, P2, P0 ;  /* 0x0000005fff5f7210 */ /* 0x000fc400017e04ff */
        /* <DEDUP_REMOVED lines=8> */
[----:B------:R-:W-:Y:S01]  /*f540*/  IADD3 R91, P6, PT, R83, R54, RZ ;  /* 0x00000036535b7210 */ /* 0x000fe20007fde0ff */
[----:B------:R-:W-:Y:S01]  /*f550*/  IMAD.WIDE.U32 R82, R44, R112, RZ ;  /* 0x000000702c527225 */ /* 0x000fe200078e00ff */
[----:B------:R-:W-:-:S02]  /*f560*/  ISETP.GE.U32.AND.EX P0, PT, R120, R97, PT, P0 ;  /* 0x000000617800720c */ /* 0x000fc40003f06100 */
[----:B------:R-:W-:Y:S01]  /*f570*/  ISETP.GE.U32.AND P2, PT, R91, R54, PT ;  /* 0x000000365b00720c */ /* 0x000fe20003f46070 */
[----:B------:R-:W-:Y:S01]  /*f580*/  IMAD R99, R111, R44, R84 ;  /* 0x0000002c6f637224 */ /* 0x000fe200078e0254 */
[----:B------:R-:W-:Y:S01]  /*f590*/  IADD3 R54, P4, PT, R85, R82, RZ ;  /* 0x0000005255367210 */ /* 0x000fe20007f9e0ff */
[----:B------:R-:W-:Y:S01]  /*f5a0*/  IMAD.X R88, R55, 0x1, R104, P6 ;  /* 0x0000000137587824 */ /* 0x000fe200030e0668 */
[----:B------:R-:W-:Y:S01]  /*f5b0*/  ISETP.GE.U32.AND.EX P1, PT, R93, R120, PT, P1 ;  /* 0x000000785d00720c */ /* 0x000fe20003f26110 */
[----:B------:R-:W-:Y:S01]  /*f5c0*/  IMAD.IADD R84, R83, 0x1, R99 ;  /* 0x0000000153547824 */ /* 0x000fe200078e0263 */
[----:B------:R-:W-:Y:S02]  /*f5d0*/  IADD3 R105, P6, PT, R54, R105, RZ ;  /* 0x0000006936697210 */ /* 0x000fe40007fde0ff */
[----:B------:R-:W-:Y:S01]  /*f5e0*/  SEL R94, RZ, 0x1, P0 ;  /* 0x00000001ff5e7807 */ /* 0x000fe20000000000 */
[----:B------:R-:W-:Y:S01]  /*f5f0*/  IMAD.X R83, R84, 0x1, R93, P4 ;  /* 0x0000000154537824 */ /* 0x000fe200020e065d */
[----:B------:R-:W-:-:S02]  /*f600*/  ISETP.GE.U32.AND P0, PT, R54, R82, PT ;  /* 0x000000523600720c */ /* 0x000fc40003f06070 */
[----:B------:R-:W-:Y:S01]  /*f610*/  SEL R85, RZ, 0x1, P1 ;  /* 0x00000001ff557807 */ /* 0x000fe20000800000 */
[----:B------:R-:W-:Y:S01]  /*f620*/  IMAD.X R104, R83, 0x1, R98, P6 ;  /* 0x0000000153687824 */ /* 0x000fe200030e0662 */
[----:B------:R-:W-:Y:S02]  /*f630*/  IADD3 R91, P4, PT, R91, R92, RZ ;  /* 0x0000005c5b5b7210 */ /* 0x000fe40007f9e0ff */
[----:B------:R-:W-:Y:S02]  /*f640*/  ISETP.GE.U32.AND P1, PT, R105, R54, PT ;  /* 0x000000366900720c */ /* 0x000fe40003f26070 */
        /* <DEDUP_REMOVED lines=16> */
[----:B------:R-:W-:Y:S01]  /*f750*/  SEL R52, RZ, 0x1, P2 ;  /* 0x00000001ff347807 */ /* 0x000fe20001000000 */
[----:B------:R-:W-:Y:S01]  /*f760*/  IMAD.X R55, R82, 0x1, R53, P4 ;  /* 0x0000000152377824 */ /* 0x000fe200020e0635 */
[----:B------:R-:W-:Y:S02]  /*f770*/  IADD3.X R86, PT, PT, RZ, R87, RZ, P1, P3 ;  /* 0x00000057ff567210 */ /* 0x000fe40000fe64ff */
[C---:B------:R-:W-:Y:S02]  /*f780*/  IADD3 R110, P2, PT, R83.reuse, R110, RZ ;  /* 0x0000006e536e7210 */ /* 0x040fe40007f5e0ff */
[----:B------:R-:W-:Y:S02]  /*f790*/  SEL R53, RZ, 0x1, P0 ;  /* 0x00000001ff357807 */ /* 0x000fe40000000000 */
[----:B------:R-:W-:Y:S01]  /*f7a0*/  ISETP.GE.U32.AND P0, PT, R83, R54, PT ;  /* 0x000000365300720c */ /* 0x000fe20003f06070 */
[----:B------:R-:W-:Y:S01]  /*f7b0*/  IMAD.X R108, R55, 0x1, R86, P2 ;  /* 0x00000001376c7824 */ /* 0x000fe200010e0656 */
        /* <DEDUP_REMOVED lines=36> */
.L_x_290:
[-C--:B------:R-:W-:Y:S02]  /*fa00*/  IMAD R54, R109, R72.reuse, RZ ;  /* 0x000000486d367224 */ /* 0x080fe400078e02ff */
[----:B------:R-:W-:-:S04]  /*fa10*/  IMAD.WIDE.U32 R50, R113, R72, RZ ;  /* 0x0000004871327225 */ /* 0x000fc800078e00ff */
[----:B------:R-:W-:Y:S02]  /*fa20*/  IMAD R115, R113, R73, R54 ;  /* 0x0000004971737224 */ /* 0x000fe400078e0236 */
[----:B------:R-:W-:Y:S02]  /*fa30*/  IMAD.U32 R86, RZ, RZ, UR6 ;  /* 0x00000006ff567e24 */ /* 0x000fe4000f8e00ff */
[----:B------:R-:W-:Y:S02]  /*fa40*/  IMAD.IADD R115, R51, 0x1, R115 ;  /* 0x0000000133737824 */ /* 0x000fe400078e0273 */
[----:B------:R-:W-:Y:S02]  /*fa50*/  IMAD.U32 R87, RZ, RZ, UR7 ;  /* 0x00000007ff577e24 */ /* 0x000fe4000f8e00ff */
[----:B------:R-:W-:-:S04]  /*fa60*/  IMAD.WIDE.U32 R56, R115, R74, RZ ;  /* 0x0000004a73387225 */ /* 0x000fc800078e00ff */
[C---:B------:R-:W-:Y:S01]  /*fa70*/  IMAD.WIDE.U32 R54, R50.reuse, R74, RZ ;  /* 0x0000004a32367225 */ /* 0x040fe200078e00ff */
[----:B------:R-:W5:Y:S03]  /*fa80*/  LDG.E.64.CONSTANT R86, desc[UR12][R86.64+0x20] ;  /* 0x0000200c56567981 */ /* 0x000f66000c1e9b00 */
[----:B------:R-:W-:Y:S01]  /*fa90*/  IMAD.WIDE.U32 R56, P1, R50, R75, R56 ;  /* 0x0000004b32387225 */ /* 0x000fe20007820038 */
[----:B------:R-:W-:-:S03]  /*faa0*/  LOP3.LUT R54, RZ, R54, RZ, 0x33, !PT ;  /* 0x00000036ff367212 */ /* 0x000fc600078e33ff */
[----:B------:R-:W-:Y:S01]  /*fab0*/  IMAD.U32 R52, RZ, RZ, UR6 ;  /* 0x00000006ff347e24 */ /* 0x000fe2000f8e00ff */
[----:B------:R-:W-:Y:S01]  /*fac0*/  IADD3 R56, P2, PT, R55, R56, RZ ;  /* 0x0000003837387210 */ /* 0x000fe20007f5e0ff */
[----:B------:R-:W-:Y:S01]  /*fad0*/  IMAD.U32 R53, RZ, RZ, UR7 ;  /* 0x00000007ff357e24 */ /* 0x000fe2000f8e00ff */
[----:B------:R-:W-:Y:S01]  /*fae0*/  ISETP.GT.U32.AND P0, PT, R113, R54, PT ;  /* 0x000000367100720c */ /* 0x000fe20003f04070 */
[----:B------:R-:W-:Y:S01]  /*faf0*/  IMAD.U32 R84, RZ, RZ, UR6 ;  /* 0x00000006ff547e24 */ /* 0x000fe2000f8e00ff */
[----:B------:R-:W-:Y:S01]  /*fb00*/  LOP3.LUT R56, RZ, R56, RZ, 0x33, !PT ;  /* 0x00000038ff387212 */ /* 0x000fe200078e33ff */
[----:B------:R-:W-:Y:S02]  /*fb10*/  IMAD.WIDE.U32 R54, R50, R76, RZ ;  /* 0x0000004c32367225 */ /* 0x000fe400078e00ff */
[----:B------:R-:W5:Y:S01]  /*fb20*/  LDG.E.64.CONSTANT R52, desc[UR12][R52.64+0x28] ;  /* 0x0000280c34347981 */ /* 0x000f62000c1e9b00 */
[----:B------:R-:W-:Y:S01]  /*fb30*/  ISETP.GT.U32.AND.EX P0, PT, R109, R56, PT, P0 ;  /* 0x000000386d00720c */ /* 0x000fe20003f04100 */
[----:B------:R-:W-:-:S02]  /*fb40*/  IMAD.X R103, RZ, RZ, RZ, P1 ;  /* 0x000000ffff677224 */ /* 0x000fc400008e06ff */
[----:B------:R-:W-:Y:S01]  /*fb50*/  IMAD.MOV.U32 R102, RZ, RZ, R57 ;  /* 0x000000ffff667224 */ /* 0x000fe200078e0039 */
[----:B------:R-:W-:Y:S01]  /*fb60*/  IADD3 R117, P5, PT, R117, R54, RZ ;  /* 0x0000003675757210 */ /* 0x000fe20007fbe0ff */
[----:B------:R-:W-:Y:S01]  /*fb70*/  IMAD.WIDE.U32 R98, R115, R76, RZ ;  /* 0x0000004c73627225 */ /* 0x000fe200078e00ff */
[----:B------:R-:W-:-:S03]  /*fb80*/  SEL R51, RZ, 0x1, !P0 ;  /* 0x00000001ff337807 */ /* 0x000fc60004000000 */
[----:B------:R-:W-:Y:S01]  /*fb90*/  IMAD.WIDE.U32.X R102, R115, R75, R102, P2 ;  /* 0x0000004b73667225 */ /* 0x000fe200010e0466 */
[----:B------:R-:W-:-:S03]  /*fba0*/  ISETP.GE.U32.AND P2, PT, R117, R54, PT ;  /* 0x000000367500720c */ /* 0x000fc60003f46070 */
[----:B------:R-:W-:Y:S01]  /*fbb0*/  IMAD.WIDE.U32 R92, R115, R78, RZ ;  /* 0x0000004e735c7225 */ /* 0x000fe200078e00ff */
[----:B------:R-:W-:-:S03]  /*fbc0*/  IADD3 R54, P0, PT, R51, R102, RZ ;  /* 0x0000006633367210 */ /* 0x000fc60007f1e0ff */
[----:B------:R-:W-:-:S04]  /*fbd0*/  IMAD.WIDE.U32 R56, R115, R80, RZ ;  /* 0x0000005073387225 */ /* 0x000fc800078e00ff */
[----:B------:R-:W-:-:S04]  /*fbe0*/  IMAD.WIDE.U32 R98, P1, R50, R77, R98 ;  /* 0x0000004d32627225 */ /* 0x000fc80007820062 */
[----:B------:R-:W-:Y:S01]  /*fbf0*/  IMAD.X R112, RZ, RZ, R103, P0 ;  /* 0x000000ffff707224 */ /* 0x000fe200000e0667 */
[----:B------:R-:W-:Y:S01]  /*fc00*/  IADD3 R102, P4, PT, R55, R98, RZ ;  /* 0x0000006237667210 */ /* 0x000fe20007f9e0ff */
[----:B------:R-:W-:-:S04]  /*fc10*/  IMAD.WIDE.U32 R94, R50, R78, RZ ;  /* 0x0000004e325e7225 */ /* 0x000fc800078e00ff */
[----:B------:R-:W-:-:S04]  /*fc20*/  IMAD.WIDE.U32 R92, P6, R50, R79, R92 ;  /* 0x0000004f325c7225 */ /* 0x000fc800078c005c */
[----:B------:R-:W-:-:S04]  /*fc30*/  IMAD.WIDE.U32 R56, P0, R50, R81, R56 ;  /* 0x0000005132387225 */ /* 0x000fc80007800038 */
[----:B------:R-:W-:-:S04]  /*fc40*/  IMAD.WIDE.U32 R50, R50, R80, RZ ;  /* 0x0000005032327225 */ /* 0x000fc800078e00ff */
[----:B------:R-:W-:Y:S01]  /*fc50*/  IMAD.X R133, R102, 0x1, R133, P5 ;  /* 0x0000000166857824 */ /* 0x000fe200028e0685 */
[----:B------:R-:W-:Y:S01]  /*fc60*/  IADD3 R109, P5, PT, R89, R50, RZ ;  /* 0x00000032596d7210 */ /* 0x000fe20007fbe0ff */
[----:B------:R-:W-:Y:S02]  /*fc70*/  IMAD.X R97, RZ, RZ, RZ, P1 ;  /* 0x000000ffff617224 */ /* 0x000fe400008e06ff */
[----:B------:R-:W-:Y:S02]  /*fc80*/  IMAD.MOV.U32 R96, RZ, RZ, R99 ;  /* 0x000000ffff607224 */ /* 0x000fe400078e0063 */
[----:B------:R-:W-:Y:S01]  /*fc90*/  IMAD.X R89, RZ, RZ, RZ, P6 ;  /* 0x000000ffff597224 */ /* 0x000fe200030e06ff */
[----:B------:R-:W-:Y:S01]  /*fca0*/  IADD3 R117, P6, PT, R117, R54, RZ ;  /* 0x0000003675757210 */ /* 0x000fe20007fde0ff */
[----:B------:R-:W-:Y:S01]  /*fcb0*/  IMAD.WIDE.U32.X R96, R115, R77, R96, P4 ;  /* 0x0000004d73607225 */ /* 0x000fe200020e0460 */
[----:B------:R-:W-:Y:S02]  /*fcc0*/  IADD3 R99, P1, PT, R91, R94, RZ ;  /* 0x0000005e5b637210 */ /* 0x000fe40007f3e0ff */
[----:B------:R-:W-:Y:S01]  /*fcd0*/  IADD3 R95, P4, PT, R95, R92, RZ ;  /* 0x0000005c5f5f7210 */ /* 0x000fe20007f9e0ff */
[----:B------:R-:W-:Y:S01]  /*fce0*/  IMAD.X R55, RZ, RZ, RZ, P0 ;  /* 0x000000ffff377224 */ /* 0x000fe200000e06ff */
[----:B------:R-:W-:Y:S01]  /*fcf0*/  ISETP.GE.U32.AND P0, PT, R117, R54, PT ;  /* 0x000000367500720c */ /* 0x000fe20003f06070 */
[----:B------:R-:W-:-:S02]  /*fd00*/  IMAD.X R113, R133, 0x1, R112, P6 ;  /* 0x0000000185717824 */ /* 0x000fc400030e0670 */
[----:B------:R-:W-:Y:S01]  /*fd10*/  IMAD.X R98, R95, 0x1, R88, P1 ;  /* 0x000000015f627824 */ /* 0x000fe200008e0658 */
[----:B------:R-:W-:Y:S01]  /*fd20*/  IADD3 R91, P6, PT, R51, R56, RZ ;  /* 0x00000038335b7210 */ /* 0x000fe20007fde0ff */
[----:B------:R-:W-:Y:S01]  /*fd30*/  IMAD.MOV.U32 R88, RZ, RZ, R93 ;  /* 0x000000ffff587224 */ /* 0x000fe200078e005d */
[----:B------:R-:W-:Y:S01]  /*fd40*/  ISETP.GE.U32.AND.EX P2, PT, R133, R102, PT, P2 ;  /* 0x000000668500720c */ /* 0x000fe20003f46120 */
[C---:B------:R-:W-:Y:S01]  /*fd50*/  IMAD R56, R113.reuse, R72, RZ ;  /* 0x0000004871387224 */ /* 0x040fe200078e02ff */
[----:B------:R-:W-:Y:S01]  /*fd60*/  ISETP.GE.U32.AND.EX P0, PT, R113, R112, PT, P0 ;  /* 0x000000707100720c */ /* 0x000fe20003f06100 */
[----:B------:R-:W-:Y:S01]  /*fd70*/  IMAD.MOV.U32 R54, RZ, RZ, R57 ;  /* 0x000000ffff367224 */ /* 0x000fe200078e0039 */
[----:B------:R-:W-:Y:S01]  /*fd80*/  ISETP.GE.U32.AND P1, PT, R109, R50, PT ;  /* 0x000000326d00720c */ /* 0x000fe20003f26070 */
[----:B------:R-:W-:Y:S01]  /*fd90*/  IMAD.WIDE.U32.X R50, R115, R79, R88, P4 ;  /* 0x0000004f73327225 */ /* 0x000fe200020e0458 */
[----:B------:R-:W-:Y:S02]  /*fda0*/  SEL R88, RZ, 0x1, P2 ;  /* 0x00000001ff587807 */ /* 0x000fe40001000000 */
[----:B------:R-:W-:Y:S01]  /*fdb0*/  SEL R57, RZ, 0x1, P0 ;  /* 0x00000001ff397807 */ /* 0x000fe20000000000 */
[----:B------:R-:W-:-:S04]  /*fdc0*/  IMAD.WIDE.U32 R92, R117, R72, RZ ;  /* 0x00000048755c7225 */ /* 0x000fc800078e00ff */
[----:B------:R-:W-:Y:S01]  /*fdd0*/  IMAD R103, R117, R73, R56 ;  /* 0x0000004975677224 */ /* 0x000fe200078e0238 */
[----:B------:R-:W-:Y:S01]  /*fde0*/  IADD3 R88, P0, P2, R57, R96, R88 ;  /* 0x0000006039587210 */ /* 0x000fe20007a1e058 */
[----:B------:R-:W-:Y:S02]  /*fdf0*/  IMAD.U32 R85, RZ, RZ, UR7 ;  /* 0x00000007ff557e24 */ /* 0x000fe4000f8e00ff */
[----:B------:R-:W-:Y:S01]  /*fe00*/  IMAD.IADD R103, R93, 0x1, R103 ;  /* 0x000000015d677824 */ /* 0x000fe200078e0267 */
[C---:B------:R-:W-:Y:S01]  /*fe10*/  ISETP.GE.U32.AND P3, PT, R99.reuse, R94, PT ;  /* 0x0000005e6300720c */ /* 0x040fe20003f66070 */
[----:B------:R-:W-:Y:S01]  /*fe20*/  IMAD.U32 R82, RZ, RZ, UR6 ;  /* 0x00000006ff527e24 */ /* 0x000fe2000f8e00ff */
[----:B------:R-:W-:Y:S01]  /*fe30*/  IADD3 R93, P4, PT, R99, R88, RZ ;  /* 0x00000058635d7210 */ /* 0x000fe20007f9e0ff */
[-C--:B------:R-:W-:Y:S01]  /*fe40*/  IMAD.WIDE.U32 R56, R92, R74.reuse, RZ ;  /* 0x0000004a5c387225 */ /* 0x080fe200078e00ff */
[----:B------:R-:W-:Y:S01]  /*fe50*/  IADD3.X R89, PT, PT, RZ, R97, RZ, P0, P2 ;  /* 0x00000061ff597210 */ /* 0x000fe200007e44ff */
[----:B------:R-:W5:Y:S02]  /*fe60*/  LDG.E.64.CONSTANT R84, desc[UR12][R84.64+0x30] ;  /* 0x0000300c54547981 */ /* 0x000f64000c1e9b00 */
[----:B------:R-:W-:Y:S01]  /*fe70*/  IMAD.WIDE.U32 R96, R103, R74, RZ ;  /* 0x0000004a67607225 */ /* 0x000fe200078e00ff */
[----:B------:R-:W-:-:S03]  /*fe80*/  ISETP.GE.U32.AND.EX P3, PT, R98, R95, PT, P3 ;  /* 0x0000005f6200720c */ /* 0x000fc60003f66130 */
[----:B------:R-:W-:Y:S01]  /*fe90*/  IMAD.WIDE.U32 R94, R103, R76, RZ ;  /* 0x0000004c675e7225 */ /* 0x000fe200078e00ff */
[----:B------:R-:W-:-:S03]  /*fea0*/  ISETP.GE.U32.AND P0, PT, R93, R88, PT ;  /* 0x000000585d00720c */ /* 0x000fc60003f06070 */
[----:B------:R-:W-:Y:S01]  /*feb0*/  IMAD.X R116, R98, 0x1, R89, P4 ;  /* 0x0000000162747824 */ /* 0x000fe200020e0659 */
[----:B------:R-:W-:Y:S01]  /*fec0*/  LOP3.LUT R56, RZ, R56, RZ, 0x33, !PT ;  /* 0x00000038ff387212 */ /* 0x000fe200078e33ff */
[----:B------:R-:W-:-:S03]  /*fed0*/  IMAD.WIDE.U32 R96, P4, R92, R75, R96 ;  /* 0x0000004b5c607225 */ /* 0x000fc60007880060 */
[----:B------:R-:W-:Y:S01]  /*fee0*/  ISETP.GE.U32.AND.EX P0, PT, R116, R89, PT, P0 ;  /* 0x000000597400720c */ /* 0x000fe20003f06100 */
[----:B------:R-:W-:Y:S01]  /*fef0*/  IMAD.WIDE.U32.X R54, R115, R81, R54, P6 ;  /* 0x0000005173367225 */ /* 0x000fe200030e0436 */
[----:B------:R-:W-:-:S03]  /*ff00*/  ISETP.GT.U32.AND P2, PT, R117, R56, PT ;  /* 0x000000387500720c */ /* 0x000fc60003f44070 */
[----:B------:R-:W-:-:S04]  /*ff10*/  IMAD.WIDE.U32 R98, R92, R76, RZ ;  /* 0x0000004c5c627225 */ /* 0x000fc800078e00ff */
[----:B------:R-:W-:Y:S01]  /*ff20*/  IMAD.WIDE.U32 R94, P6, R92, R77, R94 ;  /* 0x0000004d5c5e7225 */ /* 0x000fe200078c005e */
[----:B------:R-:W-:-:S03]  /*ff30*/  SEL R115, RZ, 0x1, P0 ;  /* 0x00000001ff737807 */ /* 0x000fc60000000000 */
[----:B------:R-:W-:Y:S01]  /*ff40*/  IMAD.X R102, R90, 0x1, R91, P5 ;  /* 0x000000015a667824 */ /* 0x000fe200028e065b */
[----:B------:R-:W-:Y:S01]  /*ff50*/  IADD3 R56, P5, PT, R57, R96, RZ ;  /* 0x0000006039387210 */ /* 0x000fe20007fbe0ff */
[----:B------:R-:W-:Y:S01]  /*ff60*/  IMAD.WIDE.U32 R88, R103, R78, RZ ;  /* 0x0000004e67587225 */ /* 0x000fe200078e00ff */
[----:B------:R-:W-:Y:S02]  /*ff70*/  IADD3 R99, P0, PT, R99, R94, RZ ;  /* 0x0000005e63637210 */ /* 0x000fe40007f1e0ff */
[----:B------:R-:W-:Y:S01]  /*ff80*/  LOP3.LUT R94, RZ, R56, RZ, 0x33, !PT ;  /* 0x00000038ff5e7212 */ /* 0x000fe200078e33ff */
[----:B------:R-:W-:Y:S01]  /*ff90*/  IMAD.MOV.U32 R90, RZ, RZ, R97 ;  /* 0x000000ffff5a7224 */ /* 0x000fe200078e0061 */
[----:B------:R-:W-:Y:S01]  /*ffa0*/  ISETP.GE.U32.AND.EX P1, PT, R102, R91, PT, P1 ;  /* 0x0000005b6600720c */ /* 0x000fe20003f26110 */
[----:B------:R-:W-:Y:S01]  /*ffb0*/  IMAD.X R91, RZ, RZ, RZ, P4 ;  /* 0x000000ffff5b7224 */ /* 0x000fe200020e06ff */
[----:B------:R-:W-:Y:S01]  /*ffc0*/  SEL R112, RZ, 0x1, P3 ;  /* 0x00000001ff707807 */ /* 0x000fe20001800000 */
[----:B------:R-:W-:Y:S01]  /*ffd0*/  IMAD.X R57, RZ, RZ, RZ, P6 ;  /* 0x000000ffff397224 */ /* 0x000fe200030e06ff */
[----:B------:R-:W-:Y:S01]  /*ffe0*/  IADD3 R93, P3, PT, R93, R98, RZ ;  /* 0x000000625d5d7210 */ /* 0x000fe20007f7e0ff */
[----:B------:R-:W-:Y:S01]  /*fff0*/  IMAD.U32 R83, RZ, RZ, UR7 ;  /* 0x00000007ff537e24 */ /* 0x000fe2000f8e00ff */
[----:B------:R-:W-:Y:S01]  /*10000*/  ISETP.GT.U32.AND.EX P2, PT, R113, R94, PT, P2 ;  /* 0x0000005e7100720c */ /* 0x000fe20003f44120 */
[----:B------:R-:W-:Y:S01]  /*10010*/  IMAD.WIDE.U32 R88, P6, R92, R79, R88 ;  /* 0x0000004f5c587225 */ /* 0x000fe200078c0058 */
[----:B------:R-:W-:-:S03]  /*10020*/  ISETP.GE.U32.AND P4, PT, R93, R98, PT ;  /* 0x000000625d00720c */ /* 0x000fc60003f86070 */
[----:B------:R-:W-:Y:S01]  /*10030*/  IMAD.WIDE.U32 R96, R92, R78, RZ ;  /* 0x0000004e5c607225 */ /* 0x000fe200078e00ff */
[----:B------:R-:W-:Y:S01]  /*10040*/  SEL R113, RZ, 0x1, !P2 ;  /* 0x00000001ff717807 */ /* 0x000fe20005000000 */
[----:B------:R-:W5:Y:S02]  /*10050*/  LDG.E.64.CONSTANT R82, desc[UR12][R82.64+0x38] ;  /* 0x0000380c52527981 */ /* 0x000f64000c1e9b00 */
[----:B------:R-:W-:Y:S01]  /*10060*/  IMAD.WIDE.U32.X R90, R103, R75, R90, P5 ;  /* 0x0000004b675a7225 */ /* 0x000fe200028e045a */
[----:B------:R-:W-:-:S03]  /*10070*/  IADD3 R98, P5, P2, R115, R50, R112 ;  /* 0x0000003273627210 */ /* 0x000fc60007abe070 */
[----:B------:R-:W-:Y:S02]  /*10080*/  IMAD.MOV.U32 R56, RZ, RZ, R95 ;  /* 0x000000ffff387224 */ /* 0x000fe400078e005f */
[----:B------:R-:W-:Y:S01]  /*10090*/  IMAD.X R50, R99, 0x1, R116, P3 ;  /* 0x0000000163327824 */ /* 0x000fe200018e0674 */
[----:B------:R-:W-:Y:S01]  /*100a0*/  IADD3 R97, P3, PT, R97, R88, RZ ;  /* 0x0000005861617210 */ /* 0x000fe20007f7e0ff */
[----:B------:R-:W-:Y:S01]  /*100b0*/  IMAD.X R95, RZ, RZ, RZ, P6 ;  /* 0x000000ffff5f7224 */ /* 0x000fe200030e06ff */
[----:B------:R-:W-:Y:S02]  /*100c0*/  IADD3 R88, P6, PT, R113, R90, RZ ;  /* 0x0000005a71587210 */ /* 0x000fe40007fde0ff */
[----:B------:R-:W-:Y:S02]  /*100d0*/  IADD3.X R51, PT, PT, RZ, R51, RZ, P5, P2 ;  /* 0x00000033ff337210 */ /* 0x000fe40002fe44ff */
[----:B------:R-:W-:Y:S01]  /*100e0*/  IADD3 R109, P5, PT, R109, R98, RZ ;  /* 0x000000626d6d7210 */ /* 0x000fe20007fbe0ff */
[----:B------:R-:W-:Y:S01]  /*100f0*/  IMAD.X R90, RZ, RZ, R91, P6 ;  /* 0x000000ffff5a7224 */ /* 0x000fe200030e065b */
[----:B------:R-:W-:-:S02]  /*10100*/  IADD3 R113, P2, PT, R93, R88, RZ ;  /* 0x000000585d717210 */ /* 0x000fc40007f5e0ff */
[C---:B------:R-:W-:Y:S01]  /*10110*/  IADD3 R93, P6, PT, R109.reuse, R96, RZ ;  /* 0x000000606d5d7210 */ /* 0x040fe20007fde0ff */
[----:B------:R-:W-:Y:S01]  /*10120*/  IMAD.X R102, R102, 0x1, R51, P5 ;  /* 0x0000000166667824 */ /* 0x000fe200028e0633 */
[----:B------:R-:W-:Y:S01]  /*10130*/  ISETP.GE.U32.AND P5, PT, R109, R98, PT ;  /* 0x000000626d00720c */ /* 0x000fe20003fa6070 */
[C---:B------:R-:W-:Y:S01]  /*10140*/  IMAD.X R109, R50.reuse, 0x1, R90, P2 ;  /* 0x00000001326d7824 */ /* 0x040fe200010e065a */
[----:B------:R-:W-:Y:S02]  /*10150*/  SEL R112, RZ, 0x1, P1 ;  /* 0x00000001ff707807 */ /* 0x000fe40000800000 */
[----:B------:R-:W-:Y:S02]  /*10160*/  ISETP.GE.U32.AND P1, PT, R113, R88, PT ;  /* 0x000000587100720c */ /* 0x000fe40003f26070 */
[----:B------:R-:W-:Y:S02]  /*10170*/  ISETP.GE.U32.AND.EX P4, PT, R50, R99, PT, P4 ;  /* 0x000000633200720c */ /* 0x000fe40003f86140 */
[----:B------:R-:W-:-:S02]  /*10180*/  ISETP.GE.U32.AND.EX P1, PT, R109, R90, PT, P1 ;  /* 0x0000005a6d00720c */ /* 0x000fc40003f26110 */
[----:B------:R-:W-:Y:S01]  /*10190*/  ISETP.GE.U32.AND.EX P5, PT, R102, R51, PT, P5 ;  /* 0x000000336600720c */ /* 0x000fe20003fa6150 */
[----:B------:R-:W-:Y:S01]  /*101a0*/  IMAD.WIDE.U32.X R90, R103, R77, R56, P0 ;  /* 0x0000004d675a7225 */ /* 0x000fe200000e0438 */
[----:B------:R-:W-:Y:S02]  /*101b0*/  SEL R56, RZ, 0x1, P4 ;  /* 0x00000001ff387807 */ /* 0x000fe40002000000 */
[----:B------:R-:W-:Y:S01]  /*101c0*/  SEL R57, RZ, 0x1, P1 ;  /* 0x00000001ff397807 */ /* 0x000fe20000800000 */
[----:B------:R-:W-:Y:S01]  /*101d0*/  IMAD.WIDE.U32 R50, R113, R72, RZ ;  /* 0x0000004871327225 */ /* 0x000fe200078e00ff */
[----:B------:R-:W-:Y:S02]  /*101e0*/  SEL R99, RZ, 0x1, P5 ;  /* 0x00000001ff637807 */ /* 0x000fe40002800000 */
[----:B------:R-:W-:Y:S01]  /*101f0*/  IADD3 R90, P1, P4, R57, R90, R56 ;  /* 0x0000005a395a7210 */ /* 0x000fe20007c3e038 */
[----:B------:R-:W-:Y:S01]  /*10200*/  IMAD.MOV.U32 R94, RZ, RZ, R89 ;  /* 0x000000ffff5e7224 */ /* 0x000fe200078e0059 */
[----:B------:R-:W-:Y:S01]  /*10210*/  IADD3 R112, P0, P5, R99, R54, R112 ;  /* 0x0000003663707210 */ /* 0x000fe20007d1e070 */
[----:B------:R-:W-:Y:S01]  /*10220*/  IMAD.WIDE.U32 R88, R50, R74, RZ ;  /* 0x0000004a32587225 */ /* 0x000fe200078e00ff */
[----:B------:R-:W-:-:S02]  /*10230*/  IADD3.X R115, PT, PT, RZ, R91, RZ, P1, P4 ;  /* 0x0000005bff737210 */ /* 0x000fc40000fe84ff */
[----:B------:R-:W-:Y:S01]  /*10240*/  ISETP.GE.U32.AND P2, PT, R93, R96, PT ;  /* 0x000000605d00720c */ /* 0x000fe20003f46070 */
[----:B------:R-:W-:Y:S01]  /*10250*/  IMAD R96, R109, R72, RZ ;  /* 0x000000486d607224 */ /* 0x000fe200078e02ff */
[----:B------:R-:W-:Y:S02]  /*10260*/  IADD3.X R117, PT, PT, RZ, R55, RZ, P0, P5 ;  /* 0x00000037ff757210 */ /* 0x000fe400007ea4ff */
[----:B------:R-:W-:Y:S01]  /*10270*/  ISETP.NE.U32.AND P4, PT, R112, RZ, PT ;  /* 0x000000ff7000720c */ /* 0x000fe20003f85070 */
[----:B------:R-:W-:Y:S01]  /*10280*/  IMAD.WIDE.U32 R56, R103, R80, RZ ;  /* 0x0000005067387225 */ /* 0x000fe200078e00ff */
[----:B------:R-:W-:Y:S02]  /*10290*/  LOP3.LUT R54, RZ, R88, RZ, 0x33, !PT ;  /* 0x00000058ff367212 */ /* 0x000fe400078e33ff */
[----:B------:R-:W-:Y:S01]  /*102a0*/  ISETP.NE.AND.EX P4, PT, R117, RZ, PT, P4 ;  /* 0x000000ff7500720c */ /* 0x000fe20003f85340 */
[C---:B------:R-:W-:Y:S01]  /*102b0*/  IMAD R99, R113.reuse, R73, R96 ;  /* 0x0000004971637224 */ /* 0x040fe200078e0260 */
[----:B------:R-:W-:Y:S01]  /*102c0*/  ISETP.GT.U32.AND P0, PT, R113, R54, PT ;  /* 0x000000367100720c */ /* 0x000fe20003f04070 */
[----:B------:R-:W-:Y:S01]  /*102d0*/  IMAD.X R98, R97, 0x1, R102, P6 ;  /* 0x0000000161627824 */ /* 0x000fe200030e0666 */
[----:B------:R-:W-:Y:S01]  /*102e0*/  IADD3 R129, P6, PT, R93, R90, RZ ;  /* 0x0000005a5d817210 */ /* 0x000fe20007fde0ff */
[----:B------:R-:W-:-:S04]  /*102f0*/  IMAD.WIDE.U32 R54, P5, R92, R81, R56 ;  /* 0x000000515c367225 */ /* 0x000fc800078a0038 */
[----:B------:R-:W-:Y:S02]  /*10300*/  IMAD.IADD R99, R51, 0x1, R99 ;  /* 0x0000000133637824 */ /* 0x000fe400078e0263 */
[----:B------:R-:W-:Y:S01]  /*10310*/  IMAD.WIDE.U32 R92, R92, R80, RZ ;  /* 0x000000505c5c7225 */ /* 0x000fe200078e00ff */
[----:B------:R-:W-:-:S03]  /*10320*/  ISETP.GE.U32.AND.EX P2, PT, R98, R97, PT, P2 ;  /* 0x000000616200720c */ /* 0x000fc60003f46120 */
[----:B------:R-:W-:-:S04]  /*10330*/  IMAD.WIDE.U32 R96, R99, R74, RZ ;  /* 0x0000004a63607225 */ /* 0x000fc800078e00ff */
[----:B------:R-:W-:Y:S01]  /*10340*/  IMAD.WIDE.U32.X R94, R103, R79, R94, P3 ;  /* 0x0000004f675e7225 */ /* 0x000fe200018e045e */
[----:B------:R-:W-:-:S03]  /*10350*/  IADD3 R113, P3, PT, R93, R54, RZ ;  /* 0x000000365d717210 */ /* 0x000fc60007f7e0ff */
[----:B------:R-:W-:Y:S02]  /*10360*/  IMAD.X R57, RZ, RZ, RZ, P5 ;  /* 0x000000ffff397224 */ /* 0x000fe400028e06ff */
[----:B------:R-:W-:Y:S01]  /*10370*/  IMAD.MOV.U32 R56, RZ, RZ, R55 ;  /* 0x000000ffff387224 */ /* 0x000fe200078e0037 */
[----:B------:R-:W-:Y:S01]  /*10380*/  ISETP.GE.U32.AND P1, PT, R129, R90, PT ;  /* 0x0000005a8100720c */ /* 0x000fe20003f26070 */
        /* <DEDUP_REMOVED lines=20> */
.L_x_291:
        /* <DEDUP_REMOVED lines=10> */
[----:B------:R-:W-:Y:S01]  /*10570*/  IMAD.WIDE.U32.X R90, R99, R75, R90, P4 ;  /* 0x0000004b635a7225 */ /* 0x000fe200020e045a */
[----:B------:R-:W-:Y:S02]  /*10580*/  IADD3 R88, P1, PT, R55, R88, RZ ;  /* 0x0000005837587210 */ /* 0x000fe40007f3e0ff */
[----:B------:R-:W-:Y:S01]  /*10590*/  SEL R51, RZ, 0x1, !P0 ;  /* 0x00000001ff337807 */ /* 0x000fe20004000000 */
[----:B------:R-:W-:Y:S01]  /*105a0*/  IMAD.X R55, RZ, RZ, RZ, P6 ;  /* 0x000000ffff377224 */ /* 0x000fe200030e06ff */
[----:B------:R-:W-:Y:S02]  /*105b0*/  IADD3 R94, P4, P6, R103, R94, R96 ;  /* 0x0000005e675e7210 */ /* 0x000fe40007e9e060 */
[----:B------:R-:W-:Y:S02]  /*105c0*/  IADD3 R105, P0, PT, R105, R92, RZ ;  /* 0x0000005c69697210 */ /* 0x000fe40007f1e0ff */
[----:B------:R-:W-:Y:S01]  /*105d0*/  ISETP.GE.U32.AND P2, PT, R93, R54, PT ;  /* 0x000000365d00720c */ /* 0x000fe20003f46070 */
[----:B------:R-:W-:Y:S01]  /*105e0*/  IMAD.MOV.U32 R54, RZ, RZ, R89 ;  /* 0x000000ffff367224 */ /* 0x000fe200078e0059 */
[----:B------:R-:W-:Y:S01]  /*105f0*/  IADD3.X R89, PT, PT, RZ, R95, RZ, P4, P6 ;  /* 0x0000005fff597210 */ /* 0x000fe200027ec4ff */
[----:B------:R-:W-:Y:S01]  /*10600*/  IMAD.X R104, R104, 0x1, R113, P0 ;  /* 0x0000000168687824 */ /* 0x000fe200000e0671 */
[----:B------:R-:W-:Y:S01]  /*10610*/  IADD3 R90, P5, PT, R51, R90, RZ ;  /* 0x0000005a335a7210 */ /* 0x000fe20007fbe0ff */
[----:B------:R-:W-:Y:S01]  /*10620*/  IMAD.X R51, R88, 0x1, R102, P3 ;  /* 0x0000000158337824 */ /* 0x000fe200018e0666 */
[----:B------:R-:W-:Y:S01]  /*10630*/  ISETP.GE.U32.AND P4, PT, R105, R92, PT ;  /* 0x0000005c6900720c */ /* 0x000fe20003f86070 */
[----:B------:R-:W-:Y:S01]  /*10640*/  IMAD.WIDE.U32.X R54, R99, R77, R54, P1 ;  /* 0x0000004d63367225 */ /* 0x000fe200008e0436 */
[----:B------:R-:W-:-:S02]  /*10650*/  IADD3 R105, P6, PT, R105, R94, RZ ;  /* 0x0000005e69697210 */ /* 0x000fc40007fde0ff */
[C---:B------:R-:W-:Y:S01]  /*10660*/  ISETP.GE.U32.AND.EX P4, PT, R104.reuse, R113, PT, P4 ;  /* 0x000000716800720c */ /* 0x040fe20003f86140 */
[----:B------:R-:W-:Y:S01]  /*10670*/  IMAD.X R91, RZ, RZ, R91, P5 ;  /* 0x000000ffff5b7224 */ /* 0x000fe200028e065b */
[----:B------:R-:W-:Y:S01]  /*10680*/  IADD3 R93, P5, PT, R93, R90, RZ ;  /* 0x0000005a5d5d7210 */ /* 0x000fe20007fbe0ff */
[----:B------:R-:W-:Y:S01]  /*10690*/  IMAD.X R98, R104, 0x1, R89, P6 ;  /* 0x0000000168627824 */ /* 0x000fe200030e0659 */
[----:B------:R-:W-:Y:S01]  /*106a0*/  ISETP.GE.U32.AND P0, PT, R105, R94, PT ;  /* 0x0000005e6900720c */ /* 0x000fe20003f06070 */
[----:B------:R-:W-:Y:S01]  /*106b0*/  IMAD.WIDE.U32 R94, R99, R78, RZ ;  /* 0x0000004e635e7225 */ /* 0x000fe200078e00ff */
[----:B------:R-:W-:Y:S02]  /*106c0*/  ISETP.GE.U32.AND P3, PT, R93, R90, PT ;  /* 0x0000005a5d00720c */ /* 0x000fe40003f66070 */
[----:B------:R-:W-:Y:S01]  /*106d0*/  ISETP.GE.U32.AND.EX P0, PT, R98, R89, PT, P0 ;  /* 0x000000596200720c */ /* 0x000fe20003f06100 */
[C---:B------:R-:W-:Y:S01]  /*106e0*/  IMAD.X R92, R51.reuse, 0x1, R91, P5 ;  /* 0x00000001335c7824 */ /* 0x040fe200028e065b */
[----:B------:R-:W-:Y:S01]  /*106f0*/  ISETP.GE.U32.AND.EX P2, PT, R51, R88, PT, P2 ;  /* 0x000000583300720c */ /* 0x000fe20003f46120 */
[----:B------:R-:W-:Y:S01]  /*10700*/  IMAD.WIDE.U32 R94, P5, R50, R79, R94 ;  /* 0x0000004f325e7225 */ /* 0x000fe200078a005e */
[----:B------:R-:W-:-:S02]  /*10710*/  SEL R88, RZ, 0x1, P4 ;  /* 0x00000001ff587807 */ /* 0x000fc40002000000 */
[----:B------:R-:W-:Y:S01]  /*10720*/  SEL R97, RZ, 0x1, P0 ;  /* 0x00000001ff617807 */ /* 0x000fe20000000000 */
[----:B------:R-:W-:Y:S01]  /*10730*/  IMAD.X R89, RZ, RZ, RZ, P5 ;  /* 0x000000ffff597224 */ /* 0x000fe200028e06ff */
[----:B------:R-:W-:Y:S01]  /*10740*/  ISETP.GE.U32.AND.EX P3, PT, R92, R91, PT, P3 ;  /* 0x0000005b5c00720c */ /* 0x000fe20003f66130 */
[----:B------:R-:W-:Y:S01]  /*10750*/  IMAD.WIDE.U32 R90, R50, R78, RZ ;  /* 0x0000004e325a7225 */ /* 0x000fe200078e00ff */
[----:B------:R-:W-:Y:S02]  /*10760*/  IADD3 R97, P0, P1, R97, R56, R88 ;  /* 0x0000003861617210 */ /* 0x000fe4000791e058 */
[----:B------:R-:W-:Y:S01]  /*10770*/  SEL R96, RZ, 0x1, P2 ;  /* 0x00000001ff607807 */ /* 0x000fe20001000000 */
[----:B------:R-:W-:Y:S01]  /*10780*/  IMAD.MOV.U32 R88, RZ, RZ, R95 ;  /* 0x000000ffff587224 */ /* 0x000fe200078e005f */
[----:B------:R-:W-:Y:S02]  /*10790*/  SEL R51, RZ, 0x1, P3 ;  /* 0x00000001ff337807 */ /* 0x000fe40001800000 */
[----:B------:R-:W-:-:S02]  /*107a0*/  IADD3.X R103, PT, PT, RZ, R57, RZ, P0, P1 ;  /* 0x00000039ff677210 */ /* 0x000fc400007e24ff */
        /* <DEDUP_REMOVED lines=9> */
[----:B------:R-:W-:Y:S01]  /*10840*/  ISETP.GE.U32.AND P2, PT, R51, R90, PT ;  /* 0x0000005a3300720c */ /* 0x000fe20003f46070 */
[----:B------:R-:W-:Y:S01]  /*10850*/  IMAD.WIDE.U32.X R88, R99, R79, R88, P4 ;  /* 0x0000004f63587225 */ /* 0x000fe200020e0458 */
[----:B------:R-:W-:Y:S02]  /*10860*/  ISETP.GE.U32.AND P0, PT, R95, R96, PT ;  /* 0x000000605f00720c */ /* 0x000fe40003f06070 */
[C---:B------:R-:W-:Y:S01]  /*10870*/  ISETP.GE.U32.AND.EX P2, PT, R56.reuse, R91, PT, P2 ;  /* 0x0000005b3800720c */ /* 0x040fe20003f46120 */
[----:B------:R-:W-:Y:S02]  /*10880*/  IMAD.X R96, R56, 0x1, R57, P3 ;  /* 0x0000000138607824 */ /* 0x000fe400018e0639 */
[----:B------:R-:W-:Y:S01]  /*10890*/  IMAD.WIDE.U32 R54, P3, R50, R81, R54 ;  /* 0x0000005132367225 */ /* 0x000fe20007860036 */
[----:B------:R-:W-:-:S02]  /*108a0*/  SEL R56, RZ, 0x1, P2 ;  /* 0x00000001ff387807 */ /* 0x000fc40001000000 */
[----:B------:R-:W-:Y:S01]  /*108b0*/  ISETP.GE.U32.AND.EX P0, PT, R96, R57, PT, P0 ;  /* 0x000000396000720c */ /* 0x000fe20003f06100 */
[----:B------:R-:W-:-:S03]  /*108c0*/  IMAD.WIDE.U32 R50, R50, R80, RZ ;  /* 0x0000005032327225 */ /* 0x000fc600078e00ff */
        /* <DEDUP_REMOVED lines=11> */
.L_x_292:
[----:B------:R-:W-:Y:S01]  /*10980*/  IADD3 R56, P0, P1, R57, R88, R56 ;  /* 0x0000005839387210 */ /* 0x000fe2000791e038 */
[----:B------:R-:W-:Y:S01]  /*10990*/  IMAD.X R57, RZ, RZ, RZ, P3 ;  /* 0x000000ffff397224 */ /* 0x000fe200018e06ff */
[----:B------:R-:W-:Y:S01]  /*109a0*/  IADD3 R91, P4, PT, R110, R50, RZ ;  /* 0x000000326e5b7210 */ /* 0x000fe20007f9e0ff */
[----:B-----5:R-:W-:Y:S01]  /*109b0*/  IMAD.WIDE.U32 R104, R58, R86, RZ ;  /* 0x000000563a687225 */ /* 0x020fe200078e00ff */
[----:B------:R-:W-:Y:S02]  /*109c0*/  IADD3 R103, P2, PT, R51, R54, RZ ;  /* 0x0000003633677210 */ /* 0x000fe40007f5e0ff */
[C---:B------:R-:W-:Y:S01]  /*109d0*/  IADD3 R97, P5, PT, R91.reuse, R56, RZ ;  /* 0x000000385b617210 */ /* 0x040fe20007fbe0ff */
[----:B------:R-:W-:Y:S01]  /*109e0*/  IMAD.WIDE.U32 R116, R52, R60, RZ ;  /* 0x0000003c34747225 */ /* 0x000fe200078e00ff */
[----:B------:R-:W-:Y:S02]  /*109f0*/  IADD3.X R89, PT, PT, RZ, R89, RZ, P0, P1 ;  /* 0x00000059ff597210 */ /* 0x000fe400007e24ff */
[----:B------:R-:W-:Y:S01]  /*10a00*/  ISETP.GE.U32.AND P0, PT, R91, R50, PT ;  /* 0x000000325b00720c */ /* 0x000fe20003f06070 */
[----:B------:R-:W-:Y:S01]  /*10a10*/  IMAD.X R108, R108, 0x1, R103, P4 ;  /* 0x000000016c6c7824 */ /* 0x000fe200020e0667 */
[----:B------:R-:W-:Y:S01]  /*10a20*/  ISETP.GE.U32.AND P1, PT, R97, R56, PT ;  /* 0x000000386100720c */ /* 0x000fe20003f26070 */
[----:B------:R-:W-:-:S03]  /*10a30*/  IMAD.WIDE.U32 R50, R87, R62, RZ ;  /* 0x0000003e57327225 */ /* 0x000fc600078e00ff */
[C---:B------:R-:W-:Y:S01]  /*10a40*/  ISETP.GE.U32.AND.EX P0, PT, R108.reuse, R103, PT, P0 ;  /* 0x000000676c00720c */ /* 0x040fe20003f06100 */
[----:B------:R-:W-:Y:S02]  /*10a50*/  IMAD.MOV.U32 R56, RZ, RZ, R55 ;  /* 0x000000ffff387224 */ /* 0x000fe400078e0037 */
[----:B------:R-:W-:Y:S02]  /*10a60*/  IMAD.X R112, R108, 0x1, R89, P5 ;  /* 0x000000016c707824 */ /* 0x000fe400028e0659 */
[----:B------:R-:W-:-:S03]  /*10a70*/  IMAD.WIDE.U32.X R56, R99, R81, R56, P2 ;  /* 0x0000005163387225 */ /* 0x000fc600010e0438 */
[----:B------:R-:W-:Y:S01]  /*10a80*/  ISETP.GE.U32.AND.EX P1, PT, R112, R89, PT, P1 ;  /* 0x000000597000720c */ /* 0x000fe20003f26110 */
[C---:B------:R-:W-:Y:S01]  /*10a90*/  IMAD.WIDE.U32 R54, R86.reuse, R62, RZ ;  /* 0x0000003e56367225 */ /* 0x040fe200078e00ff */
[----:B------:R-:W-:Y:S02]  /*10aa0*/  SEL R54, RZ, 0x1, P0 ;  /* 0x00000001ff367807 */ /* 0x000fe40000000000 */
[----:B------:R-:W-:Y:S01]  /*10ab0*/  SEL R99, RZ, 0x1, P1 ;  /* 0x00000001ff637807 */ /* 0x000fe20000800000 */
[----:B------:R-:W-:-:S03]  /*10ac0*/  IMAD.WIDE.U32 R50, P2, R86, R63, R50 ;  /* 0x0000003f56327225 */ /* 0x000fc60007840032 */
[----:B------:R-:W-:Y:S01]  /*10ad0*/  IADD3 R99, P0, P1, R99, R56, R54 ;  /* 0x0000003863637210 */ /* 0x000fe2000791e036 */
        /* <DEDUP_REMOVED lines=20> */
[----:B------:R-:W-:Y:S02]  /*10c20*/  IMAD R91, R59, R86, RZ ;  /* 0x000000563b5b7224 */ /* 0x000fe400078e02ff */
[----:B------:R-:W-:Y:S01]  /*10c30*/  IMAD.X R108, R111, 0x1, R108, P1 ;  /* 0x000000016f6c7824 */ /* 0x000fe200008e066c */
[----:B------:R-:W-:Y:S01]  /*10c40*/  SEL R109, RZ, 0x1, P0 ;  /* 0x00000001ff6d7807 */ /* 0x000fe20000000000 */
[----:B------:R-:W-:-:S04]  /*10c50*/  IMAD.WIDE.U32 R102, R87, UR5, RZ ;  /* 0x0000000557667c25 */ /* 0x000fc8000f8e00ff */
[----:B------:R-:W-:Y:S02]  /*10c60*/  IMAD.MOV.U32 R50, RZ, RZ, R55 ;  /* 0x000000ffff327224 */ /* 0x000fe400078e0037 */
[-C--:B------:R-:W-:Y:S02]  /*10c70*/  IMAD R111, R87, R58.reuse, R91 ;  /* 0x0000003a576f7224 */ /* 0x080fe400078e025b */
[----:B------:R-:W-:-:S04]  /*10c80*/  IMAD.WIDE.U32 R88, R86, R58, RZ ;  /* 0x0000003a56587225 */ /* 0x000fc800078e00ff */
[----:B------:R-:W-:-:S04]  /*10c90*/  IMAD.WIDE.U32 R56, P3, R86, R59, R56 ;  /* 0x0000003b56387225 */ /* 0x000fc80007860038 */
[----:B------:R-:W-:Y:S01]  /*10ca0*/  IMAD.WIDE.U32.X R50, R87, R61, R50, P2 ;  /* 0x0000003d57327225 */ /* 0x000fe200010e0432 */
[----:B------:R-:W-:-:S03]  /*10cb0*/  IADD3 RZ, P2, PT, R89, R56, RZ ;  /* 0x0000003859ff7210 */ /* 0x000fc60007f5e0ff */
[----:B------:R-:W-:Y:S01]  /*10cc0*/  IMAD.IADD R94, R105, 0x1, R111 ;  /* 0x00000001695e7824 */ /* 0x000fe200078e026f */
[----:B------:R-:W-:Y:S01]  /*10cd0*/  IADD3 R109, P4, P5, R104, R50, R109 ;  /* 0x00000032686d7210 */ /* 0x000fe20007d9e06d */
[----:B------:R-:W-:-:S03]  /*10ce0*/  IMAD.WIDE.U32 R54, R86, UR5, RZ ;  /* 0x0000000556367c25 */ /* 0x000fc6000f8e00ff */
[----:B------:R-:W-:Y:S01]  /*10cf0*/  IADD3.X R113, PT, PT, R94, R51, RZ, P4, P5 ;  /* 0x000000335e717210 */ /* 0x000fe200027ea4ff */
[----:B------:R-:W-:Y:S01]  /*10d00*/  IMAD.WIDE.U32 R102, P1, R86, R11, R102 ;  /* 0x0000000b56667225 */ /* 0x000fe20007820066 */
[----:B------:R-:W-:-:S03]  /*10d10*/  ISETP.GE.U32.AND P0, PT, R109, R104, PT ;  /* 0x000000686d00720c */ /* 0x000fc60003f06070 */
[----:B------:R-:W-:Y:S01]  /*10d20*/  IMAD R105, R63, R52, RZ ;  /* 0x000000343f697224 */ /* 0x000fe200078e02ff */
[----:B------:R-:W-:Y:S01]  /*10d30*/  ISETP.GE.U32.AND.EX P0, PT, R113, R94, PT, P0 ;  /* 0x0000005e7100720c */ /* 0x000fe20003f06100 */
[----:B------:R-:W-:Y:S02]  /*10d40*/  IMAD.MOV.U32 R90, RZ, RZ, R57 ;  /* 0x000000ffff5a7224 */ /* 0x000fe400078e0039 */
[----:B------:R-:W-:-:S04]  /*10d50*/  IMAD.WIDE.U32 R56, R62, R52, RZ ;  /* 0x000000343e387225 */ /* 0x000fc800078e00ff */
[----:B------:R-:W-:-:S04]  /*10d60*/  IMAD.WIDE.U32 R88, R53, R62, RZ ;  /* 0x0000003e35587225 */ /* 0x000fc800078e00ff */
[----:B------:R-:W-:Y:S01]  /*10d70*/  IMAD.X R91, RZ, RZ, RZ, P3 ;  /* 0x000000ffff5b7224 */ /* 0x000fe200018e06ff */
[----:B------:R-:W-:Y:S01]  /*10d80*/  IADD3 RZ, P3, PT, R55, R102, RZ ;  /* 0x0000006637ff7210 */ /* 0x000fe20007f7e0ff */
[----:B------:R-:W-:Y:S02]  /*10d90*/  IMAD R105, R53, R62, R105 ;  /* 0x0000003e35697224 */ /* 0x000fe400078e0269 */
[----:B------:R-:W-:Y:S01]  /*10da0*/  IMAD.X R55, RZ, RZ, RZ, P1 ;  /* 0x000000ffff377224 */ /* 0x000fe200008e06ff */
[-C--:B------:R-:W-:Y:S01]  /*10db0*/  IADD3 R111, P1, PT, R115, R56.reuse, RZ ;  /* 0x00000038736f7210 */ /* 0x080fe20007f3e0ff */
[----:B------:R-:W-:Y:S02]  /*10dc0*/  IMAD.MOV.U32 R54, RZ, RZ, R103 ;  /* 0x000000ffff367224 */ /* 0x000fe400078e0067 */
[----:B------:R-:W-:Y:S01]  /*10dd0*/  IMAD.IADD R103, R57, 0x1, R105 ;  /* 0x0000000139677824 */ /* 0x000fe200078e0269 */
[----:B------:R-:W-:Y:S01]  /*10de0*/  ISETP.GE.U32.AND P6, PT, R111, R56, PT ;  /* 0x000000386f00720c */ /* 0x000fe20003fc6070 */
[----:B------:R-:W-:-:S04]  /*10df0*/  IMAD.WIDE.U32 R50, R52, R62, RZ ;  /* 0x0000003e34327225 */ /* 0x000fc800078e00ff */
[----:B------:R-:W-:-:S04]  /*10e00*/  IMAD.WIDE.U32 R88, P5, R52, R63, R88 ;  /* 0x0000003f34587225 */ /* 0x000fc800078a0058 */
[----:B------:R-:W-:Y:S01]  /*10e10*/  IMAD R115, R61, R52, RZ ;  /* 0x000000343d737224 */ /* 0x000fe200078e02ff */
[----:B------:R-:W-:Y:S01]  /*10e20*/  IADD3 RZ, P4, PT, R51, R88, RZ ;  /* 0x0000005833ff7210 */ /* 0x000fe20007f9e0ff */
[----:B------:R-:W-:Y:S02]  /*10e30*/  IMAD.X R104, R103, 0x1, R98, P1 ;  /* 0x0000000167687824 */ /* 0x000fe400008e0662 */
[----:B------:R-:W-:Y:S02]  /*10e40*/  IMAD R105, R11, R86, RZ ;  /* 0x000000560b697224 */ /* 0x000fe400078e02ff */
[----:B------:R-:W-:Y:S01]  /*10e50*/  IMAD.WIDE.U32 R50, R60, R52, RZ ;  /* 0x000000343c327225 */ /* 0x000fe200078e00ff */
[----:B------:R-:W-:-:S03]  /*10e60*/  ISETP.GE.U32.AND.EX P1, PT, R104, R103, PT, P6 ;  /* 0x000000676800720c */ /* 0x000fc60003f26160 */
[----:B------:R-:W-:Y:S02]  /*10e70*/  IMAD R115, R53, R60, R115 ;  /* 0x0000003c35737224 */ /* 0x000fe400078e0273 */
[----:B------:R-:W-:Y:S02]  /*10e80*/  IMAD.X R57, RZ, RZ, RZ, P5 ;  /* 0x000000ffff397224 */ /* 0x000fe400028e06ff */
[----:B------:R-:W-:Y:S02]  /*10e90*/  IMAD.MOV.U32 R56, RZ, RZ, R89 ;  /* 0x000000ffff387224 */ /* 0x000fe400078e0059 */
[----:B------:R-:W-:Y:S01]  /*10ea0*/  IMAD R103, R87, UR5, R105 ;  /* 0x0000000557677c24 */ /* 0x000fe2000f8e0269 */
[----:B------:R-:W-:Y:S01]  /*10eb0*/  SEL R105, RZ, 0x1, P0 ;  /* 0x00000001ff697807 */ /* 0x000fe20000000000 */
[----:B------:R-:W-:Y:S01]  /*10ec0*/  IMAD.IADD R94, R51, 0x1, R115 ;  /* 0x00000001335e7824 */ /* 0x000fe200078e0273 */
[----:B------:R-:W-:Y:S01]  /*10ed0*/  IADD3 R51, P0, PT, R109, R50, RZ ;  /* 0x000000326d337210 */ /* 0x000fe20007f1e0ff */
[----:B------:R-:W-:Y:S01]  /*10ee0*/  IMAD.WIDE.U32 R88, R86, UR5, RZ ;  /* 0x0000000556587c25 */ /* 0x000fe2000f8e00ff */
[----:B------:R-:W-:-:S03]  /*10ef0*/  SEL R109, RZ, 0x1, P1 ;  /* 0x00000001ff6d7807 */ /* 0x000fc60000800000 */
[----:B------:R-:W-:-:S04]  /*10f00*/  IMAD.WIDE.U32.X R90, R87, R59, R90, P2 ;  /* 0x0000003b575a7225 */ /* 0x000fc800010e045a */
        /* <DEDUP_REMOVED lines=8> */
[----:B------:R-:W-:Y:S01]  /*10f90*/  ISETP.GE.U32.AND P1, PT, R51, R50, PT ;  /* 0x000000323300720c */ /* 0x000fe20003f26070 */
[C---:B------:R-:W-:Y:S01]  /*10fa0*/  IMAD.WIDE.U32 R90, R52.reuse, R58, RZ ;  /* 0x0000003a345a7225 */ /* 0x040fe200078e00ff */
[----:B------:R-:W-:Y:S02]  /*10fb0*/  IADD3.X R98, PT, PT, R89, R57, RZ, P4, P5 ;  /* 0x0000003959627210 */ /* 0x000fe400027ea4ff */
[----:B------:R-:W-:Y:S01]  /*10fc0*/  ISETP.GE.U32.AND P4, PT, R109, R51, PT ;  /* 0x000000336d00720c */ /* 0x000fe20003f86070 */
[----:B------:R-:W-:Y:S01]  /*10fd0*/  IMAD.WIDE.U32 R114, P5, R52, R61, R114 ;  /* 0x0000003d34727225 */ /* 0x000fe200078a0072 */
[----:B------:R-:W-:-:S02]  /*10fe0*/  ISETP.GE.U32.AND.EX P1, PT, R89, R94, PT, P1 ;  /* 0x0000005e5900720c */ /* 0x000fc40003f26110 */
[----:B------:R-:W-:Y:S01]  /*10ff0*/  ISETP.GE.U32.AND.EX P4, PT, R98, R89, PT, P4 ;  /* 0x000000596200720c */ /* 0x000fe20003f86140 */
[----:B------:R-:W-:Y:S01]  /*11000*/  IMAD.WIDE.U32 R88, R53, R58, RZ ;  /* 0x0000003a35587225 */ /* 0x000fe200078e00ff */
[----:B------:R-:W-:-:S03]  /*11010*/  ISETP.GE.U32.AND.EX P0, PT, R110, R103, PT, P0 ;  /* 0x000000676e00720c */ /* 0x000fc60003f06100 */
[----:B------:R-:W-:-:S04]  /*11020*/  IMAD.WIDE.U32 R50, R53, UR5, RZ ;  /* 0x0000000535327c25 */ /* 0x000fc8000f8e00ff */
[C---:B------:R-:W-:Y:S01]  /*11030*/  IMAD.WIDE.U32 R56, R52.reuse, UR5, RZ ;  /* 0x0000000534387c25 */ /* 0x040fe2000f8e00ff */
[----:B------:R-:W-:Y:S02]  /*11040*/  SEL R56, RZ, 0x1, P1 ;  /* 0x00000001ff387807 */ /* 0x000fe40000800000 */
[----:B------:R-:W-:Y:S01]  /*11050*/  IADD3 RZ, P1, PT, R117, R114, RZ ;  /* 0x0000007275ff7210 */ /* 0x000fe20007f3e0ff */
[----:B------:R-:W-:Y:S01]  /*11060*/  IMAD.X R103, RZ, RZ, RZ, P5 ;  /* 0x000000ffff677224 */ /* 0x000fe200028e06ff */
[----:B------:R-:W-:Y:S01]  /*11070*/  SEL R117, RZ, 0x1, P4 ;  /* 0x00000001ff757807 */ /* 0x000fe20002000000 */
[----:B------:R-:W-:Y:S02]  /*11080*/  IMAD.MOV.U32 R102, RZ, RZ, R115 ;  /* 0x000000ffff667224 */ /* 0x000fe400078e0073 */
[----:B------:R-:W-:-:S04]  /*11090*/  IMAD.WIDE.U32 R88, P2, R52, R59, R88 ;  /* 0x0000003b34587225 */ /* 0x000fc80007840058 */
[----:B------:R-:W-:Y:S01]  /*110a0*/  IMAD.WIDE.U32 R50, P6, R52, R11, R50 ;  /* 0x0000000b34327225 */ /* 0x000fe200078c0032 */
[----:B------:R-:W-:-:S03]  /*110b0*/  IADD3 RZ, P4, PT, R91, R88, RZ ;  /* 0x000000585bff7210 */ /* 0x000fc60007f9e0ff */
[----:B------:R-:W-:Y:S01]  /*110c0*/  IMAD R113, R59, R52, RZ ;  /* 0x000000343b717224 */ /* 0x000fe200078e02ff */
[----:B------:R-:W-:Y:S01]  /*110d0*/  IADD3 RZ, P5, PT, R57, R50, RZ ;  /* 0x0000003239ff7210 */ /* 0x000fe20007fbe0ff */
[----:B------:R-:W-:-:S04]  /*110e0*/  IMAD.WIDE.U32.X R114, R53, R61, R102, P1 ;  /* 0x0000003d35727225 */ /* 0x000fc800008e0466 */
[----:B------:R-:W-:-:S04]  /*110f0*/  IMAD.WIDE.U32 R102, R58, R52, RZ ;  /* 0x000000343a667225 */ /* 0x000fc800078e00ff */
[----:B------:R-:W-:Y:S01]  /*11100*/  IMAD R113, R53, R58, R113 ;  /* 0x0000003a35717224 */ /* 0x000fe200078e0271 */
[----:B------:R-:W-:Y:S01]  /*11110*/  IADD3 R50, P1, PT, R105, R102, RZ ;  /* 0x0000006669327210 */ /* 0x000fe20007f3e0ff */
[----:B------:R-:W-:Y:S02]  /*11120*/  IMAD.X R91, RZ, RZ, RZ, P2 ;  /* 0x000000ffff5b7224 */ /* 0x000fe400010e06ff */
[----:B------:R-:W-:Y:S01]  /*11130*/  IMAD.X R57, RZ, RZ, RZ, P6 ;  /* 0x000000ffff397224 */ /* 0x000fe200030e06ff */
[----:B------:R-:W-:Y:S01]  /*11140*/  IADD3 R117, P2, P6, R117, R114, R56 ;  /* 0x0000007275757210 */ /* 0x000fe20007e5e038 */
[----:B------:R-:W-:Y:S02]  /*11150*/  IMAD.MOV.U32 R90, RZ, RZ, R89 ;  /* 0x000000ffff5a7224 */ /* 0x000fe400078e0059 */
[----:B------:R-:W-:Y:S01]  /*11160*/  IMAD.IADD R89, R103, 0x1, R113 ;  /* 0x0000000167597824 */ /* 0x000fe200078e0271 */
[----:B------:R-:W-:Y:S01]  /*11170*/  IADD3.X R129, PT, PT, RZ, R115, RZ, P2, P6 ;  /* 0x00000073ff817210 */ /* 0x000fe200017ec4ff */
[----:B------:R-:W-:Y:S01]  /*11180*/  IMAD.MOV.U32 R56, RZ, RZ, R51 ;  /* 0x000000ffff387224 */ /* 0x000fe200078e0033 */
[C---:B------:R-:W-:Y:S01]  /*11190*/  IADD3 R117, P6, PT, R50.reuse, R117, RZ ;  /* 0x0000007532757210 */ /* 0x040fe20007fde0ff */
[----:B------:R-:W-:Y:S01]  /*111a0*/  IMAD R51, R11, R52, RZ ;  /* 0x000000340b337224 */ /* 0x000fe200078e02ff */
[----:B------:R-:W-:Y:S01]  /*111b0*/  ISETP.GE.U32.AND P2, PT, R50, R102, PT ;  /* 0x000000663200720c */ /* 0x000fe20003f46070 */
[----:B------:R-:W-:Y:S01]  /*111c0*/  IMAD.X R88, R89, 0x1, R110, P1 ;  /* 0x0000000159587824 */ /* 0x000fe200008e066e */
[----:B------:R-:W-:Y:S01]  /*111d0*/  ISETP.GE.U32.AND P1, PT, R117, R50, PT ;  /* 0x000000327500720c */ /* 0x000fe20003f26070 */
[----:B------:R-:W-:-:S02]  /*111e0*/  IMAD R105, R53, UR5, R51 ;  /* 0x0000000535697c24 */ /* 0x000fc4000f8e0233 */
[----:B------:R-:W-:Y:S01]  /*111f0*/  IMAD.WIDE.U32.X R50, R53, R11, R56, P5 ;  /* 0x0000000b35327225 */ /* 0x000fe200028e0438 */
[----:B------:R-:W-:-:S03]  /*11200*/  ISETP.GE.U32.AND.EX P2, PT, R88, R89, PT, P2 ;  /* 0x000000595800720c */ /* 0x000fc60003f46120 */
[----:B------:R-:W-:Y:S02]  /*11210*/  IMAD.X R129, R88, 0x1, R129, P6 ;  /* 0x0000000158817824 */ /* 0x000fe400030e0681 */
[----:B------:R-:W-:Y:S01]  /*11220*/  IMAD.WIDE.U32.X R90, R53, R59, R90, P4 ;  /* 0x0000003b355a7225 */ /* 0x000fe200020e045a */
[----:B------:R-:W-:Y:S02]  /*11230*/  SEL R53, RZ, 0x1, P0 ;  /* 0x00000001ff357807 */ /* 0x000fe40000000000 */
[----:B------:R-:W-:Y:S01]  /*11240*/  ISETP.GE.U32.AND.EX P1, PT, R129, R88, PT, P1 ;  /* 0x000000588100720c */ /* 0x000fe20003f26110 */
[----:B------:R-:W-:Y:S01]  /*11250*/  IMAD.WIDE.U32 R56, R52, UR5, RZ ;  /* 0x0000000534387c25 */ /* 0x000fe2000f8e00ff */
[----:B------:R-:W-:Y:S02]  /*11260*/  SEL R88, RZ, 0x1, P2 ;  /* 0x00000001ff587807 */ /* 0x000fe40001000000 */
[----:B------:R-:W-:Y:S01]  /*11270*/  SEL R113, RZ, 0x1, P1 ;  /* 0x00000001ff717807 */ /* 0x000fe20000800000 */
[----:B------:R-:W-:-:S03]  /*11280*/  IMAD.WIDE.U32.X R54, R87, R11, R54, P3 ;  /* 0x0000000b57367225 */ /* 0x000fc600018e0436 */
[----:B------:R-:W-:Y:S01]  /*11290*/  IADD3 R113, P4, P5, R113, R90, R88 ;  /* 0x0000005a71717210 */ /* 0x000fe20007d9e058 */
[----:B------:R-:W-:Y:S01]  /*112a0*/  IMAD R89, R63, R84, RZ ;  /* 0x000000543f597224 */ /* 0x000fe200078e02ff */
[----:B------:R-:W-:Y:S01]  /*112b0*/  IADD3 R54, P3, P0, R56, R54, R53 ;  /* 0x0000003638367210 */ /* 0x000fe2000787e035 */
[----:B------:R-:W-:Y:S01]  /*112c0*/  IMAD.WIDE.U32 R52, R62, R84, RZ ;  /* 0x000000543e347225 */ /* 0x000fe200078e00ff */
[----:B------:R-:W-:Y:S02]  /*112d0*/  IADD3.X R115, PT, PT, RZ, R91, RZ, P4, P5 ;  /* 0x0000005bff737210 */ /* 0x000fe400027ea4ff */
[C---:B------:R-:W-:Y:S01]  /*112e0*/  ISETP.GE.U32.AND P2, PT, R54.reuse, R56, PT ;  /* 0x000000383600720c */ /* 0x040fe20003f46070 */
[----:B------:R-:W-:Y:S01]  /*112f0*/  IMAD.IADD R105, R57, 0x1, R105 ;  /* 0x0000000139697824 */ /* 0x000fe200078e0269 */
[----:B------:R-:W-:Y:S01]  /*11300*/  IADD3 R109, P1, PT, R109, R52, RZ ;  /* 0x000000346d6d7210 */ /* 0x000fe20007f3e0ff */
[CC--:B------:R-:W-:Y:S01]  /*11310*/  IMAD R89, R85.reuse, R62.reuse, R89 ;  /* 0x0000003e55597224 */ /* 0x0c0fe200078e0259 */
[----:B------:R-:W-:Y:S01]  /*11320*/  IADD3 R91, P4, PT, R54, R113, RZ ;  /* 0x00000071365b7210 */ /* 0x000fe20007f9e0ff */
[----:B------:R-:W-:Y:S01]  /*11330*/  IMAD.WIDE.U32 R56, R85, R62, RZ ;  /* 0x0000003e55387225 */ /* 0x000fe200078e00ff */
[----:B------:R-:W-:-:S02]  /*11340*/  IADD3.X R90, PT, PT, R105, R55, RZ, P3, P0 ;  /* 0x00000037695a7210 */ /* 0x000fc40001fe04ff */
[----:B------:R-:W-:Y:S01]  /*11350*/  ISETP.GE.U32.AND P0, PT, R109, R52, PT ;  /* 0x000000346d00720c */ /* 0x000fe20003f06070 */
[----:B------:R-:W-:Y:S01]  /*11360*/  IMAD.IADD R103, R53, 0x1, R89 ;  /* 0x0000000135677824 */ /* 0x000fe200078e0259 */
[----:B------:R-:W-:Y:S01]  /*11370*/  ISETP.GE.U32.AND P6, PT, R91, R54, PT ;  /* 0x000000365b00720c */ /* 0x000fe20003fc6070 */
[----:B------:R-:W-:Y:S01]  /*11380*/  IMAD.WIDE.U32 R56, P3, R84, R63, R56 ;  /* 0x0000003f54387225 */ /* 0x000fe20007860038 */
[----:B------:R-:W-:-:S03]  /*11390*/  ISETP.GE.U32.AND.EX P2, PT, R90, R105, PT, P2 ;  /* 0x000000695a00720c */ /* 0x000fc60003f46120 */
[----:B------:R-:W-:Y:S02]  /*113a0*/  IMAD R131, R61, R84, RZ ;  /* 0x000000543d837224 */ /* 0x000fe400078e02ff */
[----:B------:R-:W-:-:S04]  /*113b0*/  IMAD.WIDE.U32 R88, R84, R62, RZ ;  /* 0x0000003e54587225 */ /* 0x000fc800078e00ff */
[----:B------:R-:W-:Y:S01]  /*113c0*/  IMAD.X R98, R103, 0x1, R98, P1 ;  /* 0x0000000167627824 */ /* 0x000fe200008e0662 */
[----:B------:R-:W-:Y:S01]  /*113d0*/  ISETP.GE.U32.AND P1, PT, R93, R74, PT ;  /* 0x0000004a5d00720c */ /* 0x000fe20003f26070 */
[----:B------:R-:W-:-:S03]  /*113e0*/  IMAD.WIDE.U32 R52, R60, R84, RZ ;  /* 0x000000543c347225 */ /* 0x000fc600078e00ff */
[----:B------:R-:W-:Y:S01]  /*113f0*/  ISETP.GE.U32.AND.EX P0, PT, R98, R103, PT, P0 ;  /* 0x000000676200720c */ /* 0x000fe20003f06100 */
[----:B------:R-:W-:Y:S01]  /*11400*/  IMAD.X R55, RZ, RZ, RZ, P3 ;  /* 0x000000ffff377224 */ /* 0x000fe200018e06ff */
[----:B------:R-:W-:Y:S01]  /*11410*/  IADD3 RZ, P3, PT, R89, R56, RZ ;  /* 0x0000003859ff7210 */ /* 0x000fe20007f7e0ff */
[----:B------:R-:W-:Y:S01]  /*11420*/  IMAD R131, R85, R60, R131 ;  /* 0x0000003c55837224 */ /* 0x000fe200078e0283 */
[----:B------:R-:W-:Y:S01]  /*11430*/  SEL R103, RZ, 0x1, P0 ;  /* 0x00000001ff677807 */ /* 0x000fe20000000000 */
[----:B------:R-:W-:Y:S01]  /*11440*/  IMAD.MOV.U32 R54, RZ, RZ, R57 ;  /* 0x000000ffff367224 */ /* 0x000fe200078e0039 */
[----:B------:R-:W-:Y:S01]  /*11450*/  ISETP.GE.U32.AND.EX P1, PT, R92, R75, PT, P1 ;  /* 0x0000004b5c00720c */ /* 0x000fe20003f26110 */
[----:B------:R-:W-:Y:S01]  /*11460*/  IMAD.IADD R56, R53, 0x1, R131 ;  /* 0x0000000135387824 */ /* 0x000fe200078e0283 */
[----:B------:R-:W-:Y:S01]  /*11470*/  IADD3 R53, P5, PT, R117, R52, RZ ;  /* 0x0000003475357210 */ /* 0x000fe20007fbe0ff */
[----:B------:R-:W-:Y:S01]  /*11480*/  IMAD.WIDE.U32.X R54, R85, R63, R54, P3 ;  /* 0x0000003f55367225 */ /* 0x000fe200018e0436 */
[----:B------:R-:W-:-:S02]  /*11490*/  ISETP.EQ.U32.AND P3, PT, R95, R76, PT ;  /* 0x0000004c5f00720c */ /* 0x000fc40003f62070 */
[----:B------:R-:W-:Y:S01]  /*114a0*/  ISETP.LT.U32.AND P0, PT, R95, R76, PT ;  /* 0x0000004c5f00720c */ /* 0x000fe20003f01070 */
[----:B------:R-:W-:Y:S01]  /*114b0*/  IMAD.X R57, R56, 0x1, R129, P5 ;  /* 0x0000000138397824 */ /* 0x000fe200028e0681 */
[-C--:B------:R-:W-:Y:S01]  /*114c0*/  ISETP.EQ.AND.EX P3, PT, R96, R77.reuse, !P1, P3 ;  /* 0x0000004d6000720c */ /* 0x080fe20004f62330 */
[----:B------:R-:W-:Y:S01]  /*114d0*/  IMAD.X R115, R90, 0x1, R115, P4 ;  /* 0x000000015a737824 */ /* 0x000fe200020e0673 */
[----:B------:R-:W-:Y:S01]  /*114e0*/  IADD3 R103, P4, P5, R53, R54, R103 ;  /* 0x0000003635677210 */ /* 0x000fe20007d9e067 */
[----:B------:R-:W-:Y:S01]  /*114f0*/  IMAD.WIDE.U32 R88, R85, R60, RZ ;  /* 0x0000003c55587225 */ /* 0x000fe200078e00ff */
[----:B------:R-:W-:Y:S02]  /*11500*/  ISETP.LT.U32.OR.EX P0, PT, R96, R77, P3, P0 ;  /* 0x0000004d6000720c */ /* 0x000fe40001f01500 */
[----:B------:R-:W-:Y:S01]  /*11510*/  IADD3.X R102, PT, PT, R57, R55, RZ, P4, P5 ;  /* 0x0000003739667210 */ /* 0x000fe200027ea4ff */
[----:B------:R-:W-:Y:S01]  /*11520*/  IMAD R55, R63, R86, RZ ;  /* 0x000000563f377224 */ /* 0x000fe200078e02ff */
[----:B------:R-:W-:Y:S01]  /*11530*/  ISETP.GE.U32.AND P5, PT, R99, R80, PT ;  /* 0x000000506300720c */ /* 0x000fe20003fa6070 */
[----:B------:R-:W-:Y:S01]  /*11540*/  IMAD R105, R59, R84, RZ ;  /* 0x000000543b697224 */ /* 0x000fe200078e02ff */
[----:B------:R-:W-:Y:S01]  /*11550*/  ISETP.EQ.U32.AND P4, PT, R97, R78, PT ;  /* 0x0000004e6100720c */ /* 0x000fe20003f82070 */
[----:B------:R-:W-:Y:S01]  /*11560*/  IMAD R55, R87, R62, R55 ;  /* 0x0000003e57377224 */ /* 0x000fe200078e0237 */
[----:B------:R-:W-:Y:S01]  /*11570*/  ISETP.GE.U32.AND.EX P6, PT, R115, R90, PT, P6 ;  /* 0x0000005a7300720c */ /* 0x000fe20003fc6160 */
[----:B------:R-:W-:Y:S01]  /*11580*/  IMAD.WIDE.U32 R86, R62, R86, RZ ;  /* 0x000000563e567225 */ /* 0x000fe200078e00ff */
[----:B------:R-:W-:-:S02]  /*11590*/  ISETP.GE.U32.AND.EX P5, PT, R108, R81, PT, P5 ;  /* 0x000000516c00720c */ /* 0x000fc40003fa6150 */
[----:B------:R-:W-:Y:S01]  /*115a0*/  SEL R90, RZ, 0x1, P2 ;  /* 0x00000001ff5a7807 */ /* 0x000fe20001000000 */
[----:B------:R-:W-:Y:S01]  /*115b0*/  IMAD.IADD R117, R87, 0x1, R55 ;  /* 0x0000000157757824 */ /* 0x000fe200078e0237 */
[----:B------:R-:W-:Y:S01]  /*115c0*/  ISETP.LT.U32.AND P2, PT, R97, R78, PT ;  /* 0x0000004e6100720c */ /* 0x000fe20003f41070 */
[----:B------:R-:W-:Y:S01]  /*115d0*/  IMAD R129, R85, R58, R105 ;  /* 0x0000003a55817224 */ /* 0x000fe200078e0269 */
[-C--:B------:R-:W-:Y:S01]  /*115e0*/  ISETP.EQ.AND.EX P4, PT, R112, R79.reuse, P0, P4 ;  /* 0x0000004f7000720c */ /* 0x080fe20000782340 */
[----:B------:R-:W-:Y:S01]  /*115f0*/  IMAD.WIDE.U32 R54, R86, R72, RZ ;  /* 0x0000004856367225 */ /* 0x000fe200078e00ff */
[----:B------:R-:W-:Y:S02]  /*11600*/  ISETP.GE.U32.AND P3, PT, R53, R52, PT ;  /* 0x000000343500720c */ /* 0x000fe40003f66070 */
[----:B------:R-:W-:Y:S02]  /*11610*/  ISETP.LT.U32.OR.EX P2, PT, R112, R79, P4, P2 ;  /* 0x0000004f7000720c */ /* 0x000fe40002741520 */
[----:B------:R-:W-:Y:S01]  /*11620*/  ISETP.GE.U32.AND P4, PT, R103, R53, PT ;  /* 0x000000356700720c */ /* 0x000fe20003f86070 */
[----:B------:R-:W-:Y:S01]  /*11630*/  IMAD.WIDE.U32 R52, R84, R60, RZ ;  /* 0x0000003c54347225 */ /* 0x000fe200078e00ff */
[----:B------:R-:W-:-:S02]  /*11640*/  SEL R113, RZ, 0x1, P6 ;  /* 0x00000001ff717807 */ /* 0x000fc40003000000 */
[----:B------:R-:W-:Y:S01]  /*11650*/  ISETP.GE.U32.AND.EX P3, PT, R57, R56, PT, P3 ;  /* 0x000000383900720c */ /* 0x000fe20003f66130 */
[----:B------:R-:W-:Y:S01]  /*11660*/  IMAD.WIDE.U32 R88, P6, R84, R61, R88 ;  /* 0x0000003d54587225 */ /* 0x000fe200078c0058 */
[----:B------:R-:W-:Y:S02]  /*11670*/  ISETP.GE.U32.AND.EX P4, PT, R102, R57, PT, P4 ;  /* 0x000000396600720c */ /* 0x000fe40003f86140 */
[----:B------:R-:W-:Y:S01]  /*11680*/  SEL R94, RZ, 0x1, P3 ;  /* 0x00000001ff5e7807 */ /* 0x000fe20001800000 */
[----:B------:R-:W-:Y:S01]  /*11690*/  IMAD R56, R117, R72, RZ ;  /* 0x0000004875387224 */ /* 0x000fe200078e02ff */
[----:B------:R-:W-:Y:S01]  /*116a0*/  IADD3 RZ, P3, PT, R53, R88, RZ ;  /* 0x0000005835ff7210 */ /* 0x000fe20007f7e0ff */
[----:B------:R-:W-:Y:S01]  /*116b0*/  IMAD.X R57, RZ, RZ, RZ, P6 ;  /* 0x000000ffff397224 */ /* 0x000fe200030e06ff */
[----:B------:R-:W-:Y:S01]  /*116c0*/  @P5 ISETP.NE.U32.AND P6, PT, R99, R80, PT ;  /* 0x000000506300520c */ /* 0x000fe20003fc5070 */
[----:B------:R-:W-:Y:S01]  /*116d0*/  IMAD R105, R86, R73, R56 ;  /* 0x0000004956697224 */ /* 0x000fe200078e0238 */
[----:B------:R-:W-:Y:S01]  /*116e0*/  SEL R87, RZ, 0x1, P4 ;  /* 0x00000001ff577807 */ /* 0x000fe20002000000 */
[----:B------:R-:W-:Y:S01]  /*116f0*/  IMAD.WIDE.U32 R52, R58, R84, RZ ;  /* 0x000000543a347225 */ /* 0x000fe200078e00ff */
[----:B------:R-:W-:-:S02]  /*11700*/  PLOP3.LUT P4, PT, PT, PT, PT, 0x8, 0x80 ;  /* 0x000000000080781c */ /* 0x000fc40003f8e170 */
[----:B------:R-:W-:Y:S01]  /*11710*/  @P5 ISETP.NE.OR.EX P4, PT, R108, R81, !P2, P6 ;  /* 0x000000516c00520c */ /* 0x000fe20005785760 */
[----:B------:R-:W-:Y:S01]  /*11720*/  IMAD.MOV.U32 R56, RZ, RZ, R89 ;  /* 0x000000ffff387224 */ /* 0x000fe200078e0059 */
[----:B------:R-:W-:Y:S01]  /*11730*/  IADD3 R113, P5, P6, R113, R50, R90 ;  /* 0x0000003271717210 */ /* 0x000fe20007ebe05a */
[----:B------:R-:W-:Y:S02]  /*11740*/  IMAD.IADD R105, R55, 0x1, R105 ;  /* 0x0000000137697824 */ /* 0x000fe400078e0269 */
[----:B------:R-:W-:Y:S01]  /*11750*/  IMAD.WIDE.U32.X R56, R85, R61, R56, P3 ;  /* 0x0000003d55387225 */ /* 0x000fe200018e0438 */
[----:B------:R-:W-:Y:S02]  /*11760*/  IADD3 R88, P3, PT, R91, R52, RZ ;  /* 0x000000345b587210 */ /* 0x000fe40007f7e0ff */
[----:B------:R-:W-:Y:S01]  /*11770*/  IADD3.X R55, PT, PT, RZ, R51, RZ, P5, P6 ;  /* 0x00000033ff377210 */ /* 0x000fe20002fec4ff */
[----:B------:R-:W-:Y:S01]  /*11780*/  IMAD.IADD R90, R53, 0x1, R129 ;  /* 0x00000001355a7824 */ /* 0x000fe200078e0281 */
[----:B------:R-:W-:Y:S01]  /*11790*/  IADD3 R91, P5, P6, R87, R56, R94 ;  /* 0x00000038575b7210 */ /* 0x000fe20007ebe05e */
[----:B------:R-:W-:-:S03]  /*117a0*/  IMAD.WIDE.U32 R50, R105, R74, RZ ;  /* 0x0000004a69327225 */ /* 0x000fc600078e00ff */
[----:B------:R-:W-:Y:S01]  /*117b0*/  IADD3.X R94, PT, PT, RZ, R57, RZ, P5, P6 ;  /* 0x00000039ff5e7210 */ /* 0x000fe20002fec4ff */
[----:B------:R-:W-:Y:S01]  /*117c0*/  IMAD.X R115, R90, 0x1, R115, P3 ;  /* 0x000000015a737824 */ /* 0x000fe200018e0673 */
[----:B------:R-:W-:Y:S01]  /*117d0*/  ISETP.GE.U32.AND P3, PT, R88, R52, PT ;  /* 0x000000345800720c */ /* 0x000fe20003f66070 */
[----:B------:R-:W-:-:S03]  /*117e0*/  IMAD.WIDE.U32 R56, R54, R74, RZ ;  /* 0x0000004a36387225 */ /* 0x000fc600078e00ff */
[----:B------:R-:W-:Y:S01]  /*117f0*/  ISETP.GE.U32.AND.EX P6, PT, R115, R90, PT, P3 ;  /* 0x0000005a7300720c */ /* 0x000fe20003fc6130 */
[----:B------:R-:W-:Y:S01]  /*11800*/  IMAD.WIDE.U32 R50, P5, R54, R75, R50 ;  /* 0x0000004b36327225 */ /* 0x000fe200078a0032 */
[----:B------:R-:W-:Y:S02]  /*11810*/  IADD3 R91, P3, PT, R88, R91, RZ ;  /* 0x0000005b585b7210 */ /* 0x000fe40007f7e0ff */
[----:B------:R-:W-:Y:S01]  /*11820*/  LOP3.LUT R87, RZ, R56, RZ, 0x33, !PT ;  /* 0x00000038ff577212 */ /* 0x000fe200078e33ff */
[----:B------:R-:W-:Y:S01]  /*11830*/  IMAD.WIDE.U32 R52, R85, R58, RZ ;  /* 0x0000003a55347225 */ /* 0x000fe200078e00ff */
[----:B------:R-:W-:Y:S02]  /*11840*/  SEL R116, RZ, 0x1, P6 ;  /* 0x00000001ff747807 */ /* 0x000fe40003000000 */
[----:B------:R-:W-:Y:S01]  /*11850*/  IADD3 R50, P6, PT, R57, R50, RZ ;  /* 0x0000003239327210 */ /* 0x000fe20007fde0ff */
[----:B------:R-:W-:Y:S01]  /*11860*/  IMAD.X R90, R115, 0x1, R94, P3 ;  /* 0x00000001735a7824 */ /* 0x000fe200018e065e */
[----:B------:R-:W-:Y:S01]  /*11870*/  ISETP.GT.U32.AND P3, PT, R86, R87, PT ;  /* 0x000000575600720c */ /* 0x000fe20003f64070 */
[----:B------:R-:W-:Y:S01]  /*11880*/  IMAD.X R87, RZ, RZ, RZ, P5 ;  /* 0x000000ffff577224 */ /* 0x000fe200028e06ff */
[----:B------:R-:W-:Y:S01]  /*11890*/  LOP3.LUT R50, RZ, R50, RZ, 0x33, !PT ;  /* 0x00000032ff327212 */ /* 0x000fe200078e33ff */
[----:B------:R-:W-:-:S03]  /*118a0*/  IMAD.WIDE.U32 R52, P5, R84, R59, R52 ;  /* 0x0000003b54347225 */ /* 0x000fc600078a0034 */
[----:B------:R-:W-:Y:S01]  /*118b0*/  ISETP.GT.U32.AND.EX P3, PT, R117, R50, PT, P3 ;  /* 0x000000327500720c */ /* 0x000fe20003f64130 */
[----:B------:R-:W-:Y:S01]  /*118c0*/  IMAD.WIDE.U32 R56, R84, R58, RZ ;  /* 0x0000003a54387225 */ /* 0x000fe200078e00ff */
[----:B------:R-:W-:Y:S02]  /*118d0*/  SEL R117, RZ, 0x1, !P2 ;  /* 0x00000001ff757807 */ /* 0x000fe40005000000 */
        /* <DEDUP_REMOVED lines=27> */
[----:B------:R-:W-:Y:S02]  /*11a90*/  ISETP.GE.U32.AND.EX P2, PT, R115, R88, PT, P2 ;  /* 0x000000587300720c */ /* 0x000fe40003f46120 */
[----:B------:R-:W-:-:S02]  /*11aa0*/  SEL R104, RZ, 0x1, P5 ;  /* 0x00000001ff687807 */ /* 0x000fc40002800000 */
[----:B------:R-:W-:Y:S02]  /*11ab0*/  SEL R56, R56, RZ, P4 ;  /* 0x000000ff38387207 */ /* 0x000fe40002000000 */
[----:B------:R-:W-:Y:S01]  /*11ac0*/  IADD3 R116, P3, P5, R89, R50, R116 ;  /* 0x0000003259747210 */ /* 0x000fe20007d7e074 */
[----:B------:R-:W-:Y:S01]  /*11ad0*/  IMAD.WIDE.U32 R88, R62, R82, RZ ;  /* 0x000000523e587225 */ /* 0x000fe200078e00ff */
[----:B------:R-:W-:Y:S02]  /*11ae0*/  SEL R87, RZ, 0x1, P2 ;  /* 0x00000001ff577807 */ /* 0x000fe40001000000 */
[----:B------:R-:W-:Y:S01]  /*11af0*/  IADD3 R50, P2, PT, -R56, R99, RZ ;  /* 0x0000006338327210 */ /* 0x000fe20007f5e1ff */
[----:B------:R-:W-:Y:S01]  /*11b00*/  IMAD.WIDE.U32 R56, R83, R62, RZ ;  /* 0x0000003e53387225 */ /* 0x000fe200078e00ff */
[----:B------:R-:W-:-:S03]  /*11b10*/  IADD3.X R114, PT, PT, RZ, R51, RZ, P3, P5 ;  /* 0x00000033ff727210 */ /* 0x000fc60001fea4ff */
[----:B------:R-:W-:Y:S01]  /*11b20*/  IMAD.X R51, RZ, RZ, R81, P6 ;  /* 0x000000ffff337224 */ /* 0x000fe200030e0651 */
[----:B------:R-:W-:Y:S01]  /*11b30*/  IADD3 R104, P5, P6, R87, R52, R104 ;  /* 0x0000003457687210 */ /* 0x000fe20007ebe068 */
[----:B------:R-:W-:Y:S02]  /*11b40*/  IMAD R99, R63, R82, RZ ;  /* 0x000000523f637224 */ /* 0x000fe400078e02ff */
[C---:B------:R-:W-:Y:S01]  /*11b50*/  IMAD.WIDE.U32 R86, R82.reuse, R62, RZ ;  /* 0x0000003e52567225 */ /* 0x040fe200078e00ff */
[----:B------:R-:W-:Y:S02]  /*11b60*/  SEL R51, R51, RZ, P4 ;  /* 0x000000ff33337207 */ /* 0x000fe40002000000 */
[----:B------:R-:W-:Y:S01]  /*11b70*/  IADD3.X R117, PT, PT, RZ, R53, RZ, P5, P6 ;  /* 0x00000035ff757210 */ /* 0x000fe20002fec4ff */
[----:B------:R-:W-:-:S04]  /*11b80*/  IMAD.WIDE.U32 R56, P3, R82, R63, R56 ;  /* 0x0000003f52387225 */ /* 0x000fc80007860038 */
[----:B------:R-:W-:Y:S01]  /*11b90*/  IMAD R99, R83, R62, R99 ;  /* 0x0000003e53637224 */ /* 0x000fe200078e0263 */
[----:B------:R-:W-:Y:S01]  /*11ba0*/  IADD3 RZ, P5, PT, R87, R56, RZ ;  /* 0x0000003857ff7210 */ /* 0x000fe20007fbe0ff */
[----:B------:R-:W-:Y:S01]  /*11bb0*/  IMAD.X R51, R108, 0x1, ~R51, P2 ;  /* 0x000000016c337824 */ /* 0x000fe200010e0e33 */
[----:B------:R-:W-:Y:S01]  /*11bc0*/  IADD3 R103, P2, PT, R103, R88, RZ ;  /* 0x0000005867677210 */ /* 0x000fe20007f5e0ff */
[----:B------:R-:W-:Y:S02]  /*11bd0*/  IMAD.IADD R87, R89, 0x1, R99 ;  /* 0x0000000159577824 */ /* 0x000fe400078e0263 */
[----:B------:R-:W-:Y:S01]  /*11be0*/  IMAD R99, R61, R82, RZ ;  /* 0x000000523d637224 */ /* 0x000fe200078e02ff */
[----:B------:R-:W-:Y:S01]  /*11bf0*/  ISETP.GE.U32.AND P6, PT, R103, R88, PT ;  /* 0x000000586700720c */ /* 0x000fe20003fc6070 */
[----:B------:R-:W-:Y:S02]  /*11c00*/  IMAD.X R102, R87, 0x1, R102, P2 ;  /* 0x0000000157667824 */ /* 0x000fe400010e0666 */
[----:B------:R-:W-:-:S02]  /*11c10*/  IMAD.X R111, RZ, RZ, RZ, P3 ;  /* 0x000000ffff6f7224 */ /* 0x000fc400018e06ff */
[----:B------:R-:W-:Y:S01]  /*11c20*/  IMAD.WIDE.U32 R52, R85, UR5, RZ ;  /* 0x0000000555347c25 */ /* 0x000fe2000f8e00ff */
[----:B------:R-:W-:-:S03]  /*11c30*/  ISETP.GE.U32.AND.EX P2, PT, R102, R87, PT, P6 ;  /* 0x000000576600720c */ /* 0x000fc60003f46160 */
[----:B------:R-:W-:-:S04]  /*11c40*/  IMAD.WIDE.U32 R88, R60, R82, RZ ;  /* 0x000000523c587225 */ /* 0x000fc800078e00ff */
[----:B------:R-:W-:Y:S02]  /*11c50*/  IMAD.MOV.U32 R110, RZ, RZ, R57 ;  /* 0x000000ffff6e7224 */ /* 0x000fe400078e0039 */
[C---:B------:R-:W-:Y:S02]  /*11c60*/  IMAD R99, R83.reuse, R60, R99 ;  /* 0x0000003c53637224 */ /* 0x040fe400078e0263 */
[----:B------:R-:W-:Y:S01]  /*11c70*/  IMAD.WIDE.U32.X R110, R83, R63, R110, P5 ;  /* 0x0000003f536e7225 */ /* 0x000fe200028e046e */
[----:B------:R-:W-:-:S03]  /*11c80*/  IADD3 R131, P5, PT, R91, R88, RZ ;  /* 0x000000585b837210 */ /* 0x000fc60007fbe0ff */
[----:B------:R-:W-:-:S04]  /*11c90*/  IMAD.WIDE.U32 R52, P3, R84, R11, R52 ;  /* 0x0000000b54347225 */ /* 0x000fc80007860034 */
[----:B------:R-:W-:Y:S01]  /*11ca0*/  IMAD.IADD R129, R89, 0x1, R99 ;  /* 0x0000000159817824 */ /* 0x000fe200078e0263 */
[----:B------:R-:W-:Y:S01]  /*11cb0*/  SEL R99, RZ, 0x1, P2 ;  /* 0x00000001ff637807 */ /* 0x000fe20001000000 */
[----:B------:R-:W-:-:S04]  /*11cc0*/  IMAD.WIDE.U32 R56, R84, UR5, RZ ;  /* 0x0000000554387c25 */ /* 0x000fc8000f8e00ff */
[----:B------:R-:W-:Y:S01]  /*11cd0*/  IMAD.X R91, RZ, RZ, RZ, P3 ;  /* 0x000000ffff5b7224 */ /* 0x000fe200018e06ff */
[----:B------:R-:W-:Y:S01]  /*11ce0*/  IADD3 RZ, P2, PT, R57, R52, RZ ;  /* 0x0000003439ff7210 */ /* 0x000fe20007f5e0ff */
[----:B------:R-:W-:Y:S01]  /*11cf0*/  IMAD.X R133, R129, 0x1, R90, P5 ;  /* 0x0000000181857824 */ /* 0x000fe200028e065a */
[----:B------:R-:W-:Y:S01]  /*11d00*/  IADD3 R99, P3, P5, R131, R110, R99 ;  /* 0x0000006e83637210 */ /* 0x000fe20007d7e063 */
[----:B------:R-:W-:Y:S02]  /*11d10*/  IMAD R89, R11, R84, RZ ;  /* 0x000000540b597224 */ /* 0x000fe400078e02ff */
[----:B------:R-:W-:Y:S01]  /*11d20*/  IMAD.WIDE.U32 R86, R83, R60, RZ ;  /* 0x0000003c53567225 */ /* 0x000fe200078e00ff */
[----:B------:R-:W-:-:S03]  /*11d30*/  IADD3.X R110, PT, PT, R133, R111, RZ, P3, P5 ;  /* 0x0000006f856e7210 */ /* 0x000fc60001fea4ff */
[----:B------:R-:W-:-:S04]  /*11d40*/  IMAD.WIDE.U32 R56, R84, UR5, RZ ;  /* 0x0000000554387c25 */ /* 0x000fc8000f8e00ff */
[----:B------:R-:W-:Y:S02]  /*11d50*/  IMAD.MOV.U32 R90, RZ, RZ, R53 ;  /* 0x000000ffff5a7224 */ /* 0x000fe400078e0035 */
[----:B------:R-:W-:Y:S01]  /*11d60*/  IMAD R111, R85, UR5, R89 ;  /* 0x00000005556f7c24 */ /* 0x000fe2000f8e0259 */
[----:B------:R-:W-:Y:S01]  /*11d70*/  IADD3 R89, P3, PT, R113, R56, RZ ;  /* 0x0000003871597210 */ /* 0x000fe20007f7e0ff */
[----:B------:R-:W-:-:S03]  /*11d80*/  IMAD.WIDE.U32.X R84, R85, R11, R90, P2 ;  /* 0x0000000b55547225 */ /* 0x000fc600010e045a */
[----:B------:R-:W-:Y:S01]  /*11d90*/  ISETP.GE.U32.AND P2, PT, R89, R56, PT ;  /* 0x000000385900720c */ /* 0x000fe20003f46070 */
[----:B------:R-:W-:-:S04]  /*11da0*/  IMAD.WIDE.U32 R52, R82, R60, RZ ;  /* 0x0000003c52347225 */ /* 0x000fc800078e00ff */
[----:B------:R-:W-:-:S04]  /*11db0*/  IMAD.WIDE.U32 R86, P6, R82, R61, R86 ;  /* 0x0000003d52567225 */ /* 0x000fc800078c0056 */
[----:B------:R-:W-:Y:S01]  /*11dc0*/  IMAD.WIDE.U32 R90, R105, R78, RZ ;  /* 0x0000004e695a7225 */ /* 0x000fe200078e00ff */
[----:B------:R-:W-:-:S03]  /*11dd0*/  IADD3 RZ, P5, PT, R53, R86, RZ ;  /* 0x0000005635ff7210 */ /* 0x000fc60007fbe0ff */
[----:B------:R-:W-:Y:S02]  /*11de0*/  IMAD.IADD R108, R57, 0x1, R111 ;  /* 0x00000001396c7824 */ /* 0x000fe400078e026f */
        /* <DEDUP_REMOVED lines=46> */
[----:B------:R-:W-:Y:S01]  /*120d0*/  IMAD.WIDE.U32 R90, R83, UR5, RZ ;  /* 0x00000005535a7c25 */ /* 0x000fe2000f8e00ff */
        /* <DEDUP_REMOVED lines=20> */
[----:B------:R-:W-:Y:S01]  /*12220*/  ISETP.GE.U32.AND.EX P6, PT, R129, R85, PT, P3 ;  /* 0x000000558100720c */ /* 0x000fe20003fc6130 */
[----:B------:R-:W-:Y:S01]  /*12230*/  IMAD.X R111, R111, 0x1, R108, P5 ;  /* 0x000000016f6f7824 */ /* 0x000fe200028e066c */
[----:B------:R-:W-:Y:S01]  /*12240*/  ISETP.GE.U32.AND P3, PT, R117, R86, PT ;  /* 0x000000567500720c */ /* 0x000fe20003f66070 */
[C---:B------:R-:W-:Y:S01]  /*12250*/  IMAD.WIDE.U32 R84, R82.reuse, UR5, RZ ;  /* 0x0000000552547c25 */ /* 0x040fe2000f8e00ff */
[----:B------:R-:W-:Y:S02]  /*12260*/  SEL R104, RZ, 0x1, P6 ;  /* 0x00000001ff687807 */ /* 0x000fe40003000000 */
[----:B------:R-:W-:Y:S01]  /*12270*/  ISETP.GE.U32.AND P6, PT, R103, R116, PT ;  /* 0x000000746700720c */ /* 0x000fe20003fc6070 */
[----:B------:R-:W-:Y:S01]  /*12280*/  IMAD.MOV.U32 R54, RZ, RZ, R57 ;  /* 0x000000ffff367224 */ /* 0x000fe200078e0039 */
[----:B------:R-:W-:Y:S01]  /*12290*/  IADD3 RZ, P5, PT, R91, R88, RZ ;  /* 0x000000585bff7210 */ /* 0x000fe20007fbe0ff */
[----:B------:R-:W-:Y:S01]  /*122a0*/  IMAD R91, R11, R82, RZ ;  /* 0x000000520b5b7224 */ /* 0x000fe200078e02ff */
[----:B------:R-:W-:Y:S01]  /*122b0*/  ISETP.GE.U32.AND.EX P3, PT, R111, R108, PT, P3 ;  /* 0x0000006c6f00720c */ /* 0x000fe20003f66130 */
[----:B------:R-:W-:Y:S01]  /*122c0*/  IMAD.MOV.U32 R86, RZ, RZ, R89 ;  /* 0x000000ffff567224 */ /* 0x000fe200078e0059 */
[----:B------:R-:W-:Y:S01]  /*122d0*/  SEL R84, RZ, 0x1, P2 ;  /* 0x00000001ff547807 */ /* 0x000fe20001000000 */
[----:B------:R-:W-:Y:S01]  /*122e0*/  IMAD R91, R83, UR5, R91 ;  /* 0x00000005535b7c24 */ /* 0x000fe2000f8e025b */
[----:B------:R-:W-:Y:S01]  /*122f0*/  IADD3 RZ, P2, PT, R85, R56, RZ ;  /* 0x0000003855ff7210 */ /* 0x000fe20007f5e0ff */
[----:B------:R-:W-:Y:S01]  /*12300*/  IMAD.WIDE.U32 R56, R82, UR5, RZ ;  /* 0x0000000552387c25 */ /* 0x000fe2000f8e00ff */
[----:B------:R-:W-:-:S02]  /*12310*/  ISETP.GE.U32.AND.EX P6, PT, R102, R129, PT, P6 ;  /* 0x000000816600720c */ /* 0x000fc40003fc6160 */
[----:B------:R-:W-:Y:S01]  /*12320*/  SEL R85, RZ, 0x1, P3 ;  /* 0x00000001ff557807 */ /* 0x000fe20001800000 */
[----:B------:R-:W-:Y:S01]  /*12330*/  IMAD.WIDE.U32.X R86, R83, R59, R86, P5 ;  /* 0x0000003b53567225 */ /* 0x000fe200028e0456 */
[----:B------:R-:W-:Y:S02]  /*12340*/  SEL R89, RZ, 0x1, P6 ;  /* 0x00000001ff597807 */ /* 0x000fe40003000000 */
[----:B------:R-:W-:Y:S01]  /*12350*/  IADD3 R88, P3, P6, R85, R52, R84 ;  /* 0x0000003455587210 */ /* 0x000fe20007e7e054 */
[----:B------:R-:W-:Y:S01]  /*12360*/  IMAD.IADD R52, R57, 0x1, R91 ;  /* 0x0000000139347824 */ /* 0x000fe200078e025b */
[----:B------:R-:W-:Y:S01]  /*12370*/  IADD3 R109, P5, PT, R109, R56, RZ ;  /* 0x000000386d6d7210 */ /* 0x000fe20007fbe0ff */
[----:B------:R-:W-:Y:S01]  /*12380*/  IMAD.WIDE.U32.X R82, R83, R11, R54, P2 ;  /* 0x0000000b53527225 */ /* 0x000fe200010e0436 */
[----:B------:R-:W-:Y:S02]  /*12390*/  IADD3.X R129, PT, PT, RZ, R53, RZ, P3, P6 ;  /* 0x00000035ff817210 */ /* 0x000fe40001fec4ff */
[----:B------:R-:W-:Y:S01]  /*123a0*/  SEL R55, RZ, 0x1, !P0 ;  /* 0x00000001ff377807 */ /* 0x000fe20004000000 */
[----:B------:R-:W-:Y:S01]  /*123b0*/  IMAD.X R54, R52, 0x1, R105, P5 ;  /* 0x0000000134367824 */ /* 0x000fe200028e0669 */
[----:B------:R-:W-:-:S02]  /*123c0*/  IADD3 R104, P2, P3, R89, R86, R104 ;  /* 0x0000005659687210 */ /* 0x000fc40007b5e068 */
[C---:B------:R-:W-:Y:S02]  /*123d0*/  ISETP.GE.U32.AND P0, PT, R109.reuse, R56, PT ;  /* 0x000000386d00720c */ /* 0x040fe40003f06070 */
[----:B------:R-:W-:Y:S02]  /*123e0*/  IADD3.X R87, PT, PT, RZ, R87, RZ, P2, P3 ;  /* 0x00000057ff577210 */ /* 0x000fe400017e64ff */
[----:B------:R-:W-:Y:S02]  /*123f0*/  IADD3 R104, P6, PT, R109, R104, RZ ;  /* 0x000000686d687210 */ /* 0x000fe40007fde0ff */
[C---:B------:R-:W-:Y:S02]  /*12400*/  ISETP.GE.U32.AND.EX P0, PT, R54.reuse, R52, PT, P0 ;  /* 0x000000343600720c */ /* 0x040fe40003f06100 */
[----:B------:R-:W-:Y:S01]  /*12410*/  SEL R53, RZ, 0x1, P1 ;  /* 0x00000001ff357807 */ /* 0x000fe20000800000 */
[----:B------:R-:W-:Y:S01]  /*12420*/  IMAD.X R105, R54, 0x1, R87, P6 ;  /* 0x0000000136697824 */ /* 0x000fe200030e0657 */
[----:B------:R-:W-:-:S02]  /*12430*/  SEL R108, RZ, 0x1, P0 ;  /* 0x00000001ff6c7807 */ /* 0x000fc40000000000 */
[----:B------:R-:W-:Y:S02]  /*12440*/  IADD3 R56, P3, PT, R53, R76, RZ ;  /* 0x0000004c35387210 */ /* 0x000fe40007f7e0ff */
[----:B------:R-:W-:Y:S02]  /*12450*/  ISETP.NE.U32.AND P0, PT, R88, RZ, PT ;  /* 0x000000ff5800720c */ /* 0x000fe40003f05070 */
[----:B------:R-:W-:Y:S01]  /*12460*/  ISETP.GE.U32.AND P1, PT, R104, R109, PT ;  /* 0x0000006d6800720c */ /* 0x000fe20003f26070 */
[----:B------:R-:W-:Y:S01]  /*12470*/  IMAD.X R85, RZ, RZ, R77, P3 ;  /* 0x000000ffff557224 */ /* 0x000fe200018e064d */
[----:B------:R-:W-:Y:S02]  /*12480*/  IADD3 R84, P2, PT, R55, R78, RZ ;  /* 0x0000004e37547210 */ /* 0x000fe40007f5e0ff */
[----:B------:R-:W-:Y:S02]  /*12490*/  SEL R56, R56, RZ, P4 ;  /* 0x000000ff38387207 */ /* 0x000fe40002000000 */
[----:B------:R-:W-:-:S02]  /*124a0*/  ISETP.NE.AND.EX P0, PT, R129, RZ, PT, P0 ;  /* 0x000000ff8100720c */ /* 0x000fc40003f05300 */
[----:B------:R-:W-:Y:S02]  /*124b0*/  ISETP.GE.U32.AND.EX P1, PT, R105, R54, PT, P1 ;  /* 0x000000366900720c */ /* 0x000fe40003f26110 */
[----:B------:R-:W-:Y:S01]  /*124c0*/  IADD3 R53, P6, PT, -R56, R95, RZ ;  /* 0x0000005f38357210 */ /* 0x000fe20007fde1ff */
[----:B------:R-:W-:Y:S01]  /*124d0*/  IMAD.X R56, RZ, RZ, R79, P2 ;  /* 0x000000ffff387224 */ /* 0x000fe200010e064f */
[----:B------:R-:W-:Y:S02]  /*124e0*/  SEL R55, RZ, 0x1, P1 ;  /* 0x00000001ff377807 */ /* 0x000fe40000800000 */
[----:B------:R-:W-:Y:S02]  /*124f0*/  SEL R84, R84, RZ, P4 ;  /* 0x000000ff54547207 */ /* 0x000fe40002000000 */
[----:B------:R-:W-:Y:S02]  /*12500*/  SEL R54, R74, RZ, P4 ;  /* 0x000000ff4a367207 */ /* 0x000fe40002000000 */
[----:B------:R-:W-:-:S02]  /*12510*/  IADD3 R108, P2, P3, R55, R82, R108 ;  /* 0x00000052376c7210 */ /* 0x000fc40007b5e06c */
[----:B------:R-:W-:Y:S02]  /*12520*/  IADD3 R52, P5, PT, -R84, R97, RZ ;  /* 0x0000006154347210 */ /* 0x000fe40007fbe1ff */
[----:B------:R-:W-:Y:S02]  /*12530*/  IADD3 R54, P1, PT, -R54, R93, RZ ;  /* 0x0000005d36367210 */ /* 0x000fe40007f3e1ff */
[----:B------:R-:W-:Y:S02]  /*12540*/  SEL R55, R56, RZ, P4 ;  /* 0x000000ff38377207 */ /* 0x000fe40002000000 */
[----:B------:R-:W-:Y:S02]  /*12550*/  SEL R85, R85, RZ, P4 ;  /* 0x000000ff55557207 */ /* 0x000fe40002000000 */
[----:B------:R-:W-:Y:S01]  /*12560*/  SEL R57, R75, RZ, P4 ;  /* 0x000000ff4b397207 */ /* 0x000fe20002000000 */
[----:B------:R-:W-:Y:S01]  /*12570*/  IMAD.X R55, R112, 0x1, ~R55, P5 ;  /* 0x0000000170377824 */ /* 0x000fe200028e0e37 */
[----:B------:R-:W-:Y:S01]  /*12580*/  IADD3.X R109, PT, PT, RZ, R83, RZ, P2, P3 ;  /* 0x00000053ff6d7210 */ /* 0x000fe200017e64ff */
        /* <DEDUP_REMOVED lines=27> */
.L_x_293:
        /* <DEDUP_REMOVED lines=18> */
[----:B------:R-:W-:-:S03]  /*12860*/  ISETP.GT.U32.AND.EX P0, PT, R115, R82, PT, P0 ;  /* 0x000000527300720c */ /* 0x000fc60003f04100 */
[----:B------:R-:W-:Y:S01]  /*12870*/  IMAD.WIDE.U32 R86, R96, R78, RZ ;  /* 0x0000004e60567225 */ /* 0x000fe200078e00ff */
[----:B------:R-:W-:-:S03]  /*12880*/  SEL R83, RZ, 0x1, !P0 ;  /* 0x00000001ff537807 */ /* 0x000fc60004000000 */
[----:B------:R-:W-:Y:S01]  /*12890*/  IMAD.WIDE.U32.X R94, R129, R75, R94, P2 ;  /* 0x0000004b815e7225 */ /* 0x000fe200010e045e */
[----:B------:R-:W-:Y:S02]  /*128a0*/  ISETP.GE.U32.AND P2, PT, R97, R92, PT ;  /* 0x0000005c6100720c */ /* 0x000fe40003f46070 */
[----:B------:R-:W-:Y:S01]  /*128b0*/  IADD3 R92, P4, PT, R93, R90, RZ ;  /* 0x0000005a5d5c7210 */ /* 0x000fe20007f9e0ff */
[----:B------:R-:W-:Y:S01]  /*128c0*/  IMAD.X R89, RZ, RZ, RZ, P1 ;  /* 0x000000ffff597224 */ /* 0x000fe200008e06ff */
[----:B------:R-:W-:Y:S01]  /*128d0*/  IADD3 R117, P1, PT, R117, R86, RZ ;  /* 0x0000005675757210 */ /* 0x000fe20007f3e0ff */
[----:B------:R-:W-:Y:S01]  /*128e0*/  IMAD.MOV.U32 R88, RZ, RZ, R91 ;  /* 0x000000ffff587224 */ /* 0x000fe200078e005b */
[----:B------:R-:W-:Y:S01]  /*128f0*/  IADD3 R94, P0, PT, R83, R94, RZ ;  /* 0x0000005e535e7210 */ /* 0x000fe20007f1e0ff */
[----:B------:R-:W-:Y:S01]  /*12900*/  IMAD.WIDE.U32 R84, P6, R96, R79, R84 ;  /* 0x0000004f60547225 */ /* 0x000fe200078c0054 */
[----:B------:R-:W-:-:S03]  /*12910*/  ISETP.GE.U32.AND P3, PT, R117, R86, PT ;  /* 0x000000567500720c */ /* 0x000fc60003f66070 */
[----:B------:R-:W-:-:S04]  /*12920*/  IMAD.WIDE.U32 R90, R96, R80, RZ ;  /* 0x00000050605a7225 */ /* 0x000fc800078e00ff */
[----:B------:R-:W-:-:S04]  /*12930*/  IMAD.WIDE.U32 R82, R129, R80, RZ ;  /* 0x0000005081527225 */ /* 0x000fc800078e00ff */
[----:B------:R-:W-:Y:S01]  /*12940*/  IMAD.WIDE.U32.X R88, R129, R77, R88, P4 ;  /* 0x0000004d81587225 */ /* 0x000fe200020e0458 */
[----:B------:R-:W-:-:S03]  /*12950*/  IADD3 R86, P4, PT, R87, R84, RZ ;  /* 0x0000005457567210 */ /* 0x000fc60007f9e0ff */
[----:B------:R-:W-:Y:S01]  /*12960*/  IMAD.X R87, R92, 0x1, R98, P5 ;  /* 0x000000015c577824 */ /* 0x000fe200028e0662 */
[----:B------:R-:W-:Y:S01]  /*12970*/  IADD3 R113, P5, PT, R99, R90, RZ ;  /* 0x0000005a63717210 */ /* 0x000fe20007fbe0ff */
[----:B------:R-:W-:Y:S01]  /*12980*/  IMAD.X R99, RZ, RZ, RZ, P6 ;  /* 0x000000ffff637224 */ /* 0x000fe200030e06ff */
[----:B------:R-:W-:Y:S01]  /*12990*/  IADD3 R131, P6, PT, R97, R94, RZ ;  /* 0x0000005e61837210 */ /* 0x000fe20007fde0ff */
[----:B------:R-:W-:Y:S01]  /*129a0*/  IMAD.X R112, RZ, RZ, R95, P0 ;  /* 0x000000ffff707224 */ /* 0x000fe200000e065f */
[----:B------:R-:W-:Y:S01]  /*129b0*/  ISETP.GE.U32.AND.EX P2, PT, R87, R92, PT, P2 ;  /* 0x0000005c5700720c */ /* 0x000fe20003f46120 */
[----:B------:R-:W-:-:S04]  /*129c0*/  IMAD.WIDE.U32 R82, P0, R96, R81, R82 ;  /* 0x0000005160527225 */ /* 0x000fc80007800052 */
[----:B------:R-:W-:Y:S01]  /*129d0*/  IMAD.X R97, RZ, RZ, RZ, P0 ;  /* 0x000000ffff617224 */ /* 0x000fe200000e06ff */
[----:B------:R-:W-:Y:S01]  /*129e0*/  ISETP.GE.U32.AND P0, PT, R131, R94, PT ;  /* 0x0000005e8300720c */ /* 0x000fe20003f06070 */
[----:B------:R-:W-:Y:S01]  /*129f0*/  IMAD.X R115, R87, 0x1, R112, P6 ;  /* 0x0000000157737824 */ /* 0x000fe200030e0670 */
[----:B------:R-:W-:Y:S01]  /*12a00*/  IADD3 R91, P6, PT, R91, R82, RZ ;  /* 0x000000525b5b7210 */ /* 0x000fe20007fde0ff */
[----:B------:R-:W-:Y:S01]  /*12a10*/  IMAD.X R84, R86, 0x1, R111, P1 ;  /* 0x0000000156547824 */ /* 0x000fe200008e066f */
[----:B------:R-:W-:Y:S01]  /*12a20*/  ISETP.GE.U32.AND P1, PT, R113, R90, PT ;  /* 0x0000005a7100720c */ /* 0x000fe20003f26070 */
[C---:B------:R-:W-:Y:S01]  /*12a30*/  IMAD R82, R115.reuse, R72, RZ ;  /* 0x0000004873527224 */ /* 0x040fe200078e02ff */
        /* <DEDUP_REMOVED lines=8> */
[----:B------:R-:W-:Y:S01]  /*12ac0*/  IMAD.MOV.U32 R98, RZ, RZ, R85 ;  /* 0x000000ffff627224 */ /* 0x000fe200078e0055 */
[----:B------:R-:W-:Y:S01]  /*12ad0*/  IADD3 R86, P0, P2, R83, R88, R86 ;  /* 0x0000005853567210 */ /* 0x000fe20007a1e056 */
[----:B------:R-:W-:Y:S02]  /*12ae0*/  IMAD.IADD R111, R95, 0x1, R111 ;  /* 0x000000015f6f7824 */ /* 0x000fe400078e026f */
[----:B------:R-:W-:Y:S01]  /*12af0*/  IMAD.WIDE.U32.X R98, R129, R79, R98, P4 ;  /* 0x0000004f81627225 */ /* 0x000fe200020e0462 */
[----:B------:R-:W-:Y:S02]  /*12b00*/  IADD3 R95, P4, PT, R117, R86, RZ ;  /* 0x00000056755f7210 */ /* 0x000fe40007f9e0ff */
[----:B------:R-:W-:Y:S01]  /*12b10*/  IADD3.X R85, PT, PT, RZ, R89, RZ, P0, P2 ;  /* 0x00000059ff557210 */ /* 0x000fe200007e44ff */
[----:B------:R-:W-:Y:S01]  /*12b20*/  IMAD.WIDE.U32 R92, R111, R74, RZ ;  /* 0x0000004a6f5c7225 */ /* 0x000fe200078e00ff */
[----:B------:R-:W-:-:S03]  /*12b30*/  ISETP.GE.U32.AND P0, PT, R95, R86, PT ;  /* 0x000000565f00720c */ /* 0x000fc60003f06070 */
[----:B------:R-:W-:-:S04]  /*12b40*/  IMAD.WIDE.U32 R86, R111, R76, RZ ;  /* 0x0000004c6f567225 */ /* 0x000fc800078e00ff */
[----:B------:R-:W-:Y:S02]  /*12b50*/  IMAD.X R114, R84, 0x1, R85, P4 ;  /* 0x0000000154727824 */ /* 0x000fe400020e0655 */
[----:B------:R-:W-:-:S03]  /*12b60*/  IMAD.WIDE.U32 R82, R94, R74, RZ ;  /* 0x0000004a5e527225 */ /* 0x000fc600078e00ff */
[----:B------:R-:W-:Y:S01]  /*12b70*/  ISETP.GE.U32.AND.EX P0, PT, R114, R85, PT, P0 ;  /* 0x000000557200720c */ /* 0x000fe20003f06100 */
[----:B------:R-:W-:Y:S01]  /*12b80*/  IMAD.WIDE.U32 R92, P4, R94, R75, R92 ;  /* 0x0000004b5e5c7225 */ /* 0x000fe2000788005c */
[----:B------:R-:W-:-:S03]  /*12b90*/  LOP3.LUT R82, RZ, R82, RZ, 0x33, !PT ;  /* 0x00000052ff527212 */ /* 0x000fc600078e33ff */
[----:B------:R-:W-:Y:S01]  /*12ba0*/  IMAD.WIDE.U32.X R96, R129, R81, R96, P6 ;  /* 0x0000005181607225 */ /* 0x000fe200030e0460 */
[----:B------:R-:W-:Y:S02]  /*12bb0*/  SEL R129, RZ, 0x1, P0 ;  /* 0x00000001ff817807 */ /* 0x000fe40000000000 */
[----:B------:R-:W-:Y:S01]  /*12bc0*/  ISETP.GT.U32.AND P2, PT, R131, R82, PT ;  /* 0x000000528300720c */ /* 0x000fe20003f44070 */
[----:B------:R-:W-:-:S04]  /*12bd0*/  IMAD.WIDE.U32 R88, R94, R76, RZ ;  /* 0x0000004c5e587225 */ /* 0x000fc800078e00ff */
[----:B------:R-:W-:Y:S01]  /*12be0*/  IMAD.WIDE.U32 R86, P6, R94, R77, R86 ;  /* 0x0000004d5e567225 */ /* 0x000fe200078c0056 */
[----:B------:R-:W-:-:S03]  /*12bf0*/  IADD3 R95, P3, PT, R95, R88, RZ ;  /* 0x000000585f5f7210 */ /* 0x000fc60007f7e0ff */
        /* <DEDUP_REMOVED lines=8> */
[----:B------:R-:W-:Y:S01]  /*12c80*/  ISETP.GT.U32.AND.EX P2, PT, R115, R86, PT, P2 ;  /* 0x000000567300720c */ /* 0x000fe20003f44120 */
[----:B------:R-:W-:Y:S01]  /*12c90*/  IMAD.X R85, RZ, RZ, RZ, P6 ;  /* 0x000000ffff557224 */ /* 0x000fe200030e06ff */
[----:B------:R-:W-:Y:S01]  /*12ca0*/  ISETP.GE.U32.AND P4, PT, R95, R88, PT ;  /* 0x000000585f00720c */ /* 0x000fe20003f86070 */
[----:B------:R-:W-:Y:S01]  /*12cb0*/  IMAD.WIDE.U32 R82, P6, R94, R79, R82 ;  /* 0x0000004f5e527225 */ /* 0x000fe200078c0052 */
[----:B------:R-:W-:-:S03]  /*12cc0*/  SEL R93, RZ, 0x1, !P2 ;  /* 0x00000001ff5d7807 */ /* 0x000fc60005000000 */
[----:B------:R-:W-:-:S04]  /*12cd0*/  IMAD.WIDE.U32 R88, R94, R78, RZ ;  /* 0x0000004e5e587225 */ /* 0x000fc800078e00ff */
[----:B------:R-:W-:Y:S01]  /*12ce0*/  IMAD.WIDE.U32.X R90, R111, R75, R90, P5 ;  /* 0x0000004b6f5a7225 */ /* 0x000fe200028e045a */
[----:B------:R-:W-:Y:S02]  /*12cf0*/  IADD3 R98, P5, P2, R129, R98, R112 ;  /* 0x0000006281627210 */ /* 0x000fe40007abe070 */
[----:B------:R-:W-:Y:S01]  /*12d00*/  SEL R112, RZ, 0x1, P1 ;  /* 0x00000001ff707807 */ /* 0x000fe20000800000 */
[----:B------:R-:W-:Y:S01]  /*12d10*/  IMAD.MOV.U32 R84, RZ, RZ, R87 ;  /* 0x000000ffff547224 */ /* 0x000fe200078e0057 */
[----:B------:R-:W-:Y:S01]  /*12d20*/  IADD3.X R99, PT, PT, RZ, R99, RZ, P5, P2 ;  /* 0x00000063ff637210 */ /* 0x000fe20002fe44ff */
[----:B------:R-:W-:Y:S01]  /*12d30*/  IMAD.X R92, R117, 0x1, R114, P3 ;  /* 0x00000001755c7824 */ /* 0x000fe200018e0672 */
[----:B------:R-:W-:Y:S01]  /*12d40*/  IADD3 R89, P3, PT, R89, R82, RZ ;  /* 0x0000005259597210 */ /* 0x000fe20007f7e0ff */
[----:B------:R-:W-:Y:S01]  /*12d50*/  IMAD.X R87, RZ, RZ, RZ, P6 ;  /* 0x000000ffff577224 */ /* 0x000fe200030e06ff */
[----:B------:R-:W-:Y:S01]  /*12d60*/  IADD3 R82, P6, PT, R93, R90, RZ ;  /* 0x0000005a5d527210 */ /* 0x000fe20007fde0ff */
[----:B------:R-:W-:Y:S01]  /*12d70*/  IMAD.MOV.U32 R86, RZ, RZ, R83 ;  /* 0x000000ffff567224 */ /* 0x000fe200078e0053 */
[----:B------:R-:W-:-:S02]  /*12d80*/  IADD3 R113, P5, PT, R113, R98, RZ ;  /* 0x0000006271717210 */ /* 0x000fc40007fbe0ff */
[----:B------:R-:W-:Y:S01]  /*12d90*/  IADD3 R115, P2, PT, R95, R82, RZ ;  /* 0x000000525f737210 */ /* 0x000fe20007f5e0ff */
[----:B------:R-:W-:Y:S01]  /*12da0*/  IMAD.X R90, RZ, RZ, R91, P6 ;  /* 0x000000ffff5a7224 */ /* 0x000fe200030e065b */
[C---:B------:R-:W-:Y:S01]  /*12db0*/  IADD3 R93, P6, PT, R113.reuse, R88, RZ ;  /* 0x00000058715d7210 */ /* 0x040fe20007fde0ff */
[----:B------:R-:W-:Y:S01]  /*12dc0*/  IMAD.X R110, R110, 0x1, R99, P5 ;  /* 0x000000016e6e7824 */ /* 0x000fe200028e0663 */
[----:B------:R-:W-:Y:S01]  /*12dd0*/  ISETP.GE.U32.AND P5, PT, R113, R98, PT ;  /* 0x000000627100720c */ /* 0x000fe20003fa6070 */
[C---:B------:R-:W-:Y:S01]  /*12de0*/  IMAD.X R113, R92.reuse, 0x1, R90, P2 ;  /* 0x000000015c717824 */ /* 0x040fe200010e065a */
[----:B------:R-:W-:Y:S01]  /*12df0*/  ISETP.GE.U32.AND P1, PT, R115, R82, PT ;  /* 0x000000527300720c */ /* 0x000fe20003f26070 */
[----:B------:R-:W-:Y:S01]  /*12e00*/  IMAD.X R98, R89, 0x1, R110, P6 ;  /* 0x0000000159627824 */ /* 0x000fe200030e066e */
[----:B------:R-:W-:Y:S01]  /*12e10*/  ISETP.GE.U32.AND.EX P4, PT, R92, R117, PT, P4 ;  /* 0x000000755c00720c */ /* 0x000fe20003f86140 */
[----:B------:R-:W-:Y:S01]  /*12e20*/  IMAD.WIDE.U32 R82, R115, R72, RZ ;  /* 0x0000004873527225 */ /* 0x000fe200078e00ff */
[----:B------:R-:W-:-:S02]  /*12e30*/  ISETP.GE.U32.AND.EX P1, PT, R113, R90, PT, P1 ;  /* 0x0000005a7100720c */ /* 0x000fc40003f26110 */
[----:B------:R-:W-:Y:S01]  /*12e40*/  ISETP.GE.U32.AND.EX P5, PT, R110, R99, PT, P5 ;  /* 0x000000636e00720c */ /* 0x000fe20003fa6150 */
[----:B------:R-:W-:Y:S01]  /*12e50*/  IMAD.WIDE.U32.X R90, R111, R77, R84, P0 ;  /* 0x0000004d6f5a7225 */ /* 0x000fe200000e0454 */
[----:B------:R-:W-:Y:S02]  /*12e60*/  SEL R92, RZ, 0x1, P4 ;  /* 0x00000001ff5c7807 */ /* 0x000fe40002000000 */
[----:B------:R-:W-:Y:S01]  /*12e70*/  SEL R95, RZ, 0x1, P1 ;  /* 0x00000001ff5f7807 */ /* 0x000fe20000800000 */
[----:B------:R-:W-:Y:S01]  /*12e80*/  IMAD.WIDE.U32 R84, R82, R74, RZ ;  /* 0x0000004a52547225 */ /* 0x000fe200078e00ff */
[----:B------:R-:W-:Y:S02]  /*12e90*/  SEL R99, RZ, 0x1, P5 ;  /* 0x00000001ff637807 */ /* 0x000fe40002800000 */
[----:B------:R-:W-:Y:S02]  /*12ea0*/  IADD3 R92, P1, P4, R95, R90, R92 ;  /* 0x0000005a5f5c7210 */ /* 0x000fe40007c3e05c */
[----:B------:R-:W-:Y:S01]  /*12eb0*/  ISETP.GE.U32.AND P2, PT, R93, R88, PT ;  /* 0x000000585d00720c */ /* 0x000fe20003f46070 */
[----:B------:R-:W-:Y:S01]  /*12ec0*/  IMAD R88, R113, R72, RZ ;  /* 0x0000004871587224 */ /* 0x000fe200078e02ff */
[----:B------:R-:W-:-:S02]  /*12ed0*/  IADD3 R112, P0, P5, R99, R96, R112 ;  /* 0x0000006063707210 */ /* 0x000fc40007d1e070 */
[----:B------:R-:W-:Y:S01]  /*12ee0*/  IADD3.X R117, PT, PT, RZ, R91, RZ, P1, P4 ;  /* 0x0000005bff757210 */ /* 0x000fe20000fe84ff */
[----:B------:R-:W-:Y:S01]  /*12ef0*/  IMAD R99, R115, R73, R88 ;  /* 0x0000004973637224 */ /* 0x000fe200078e0258 */
[----:B------:R-:W-:Y:S01]  /*12f00*/  IADD3.X R129, PT, PT, RZ, R97, RZ, P0, P5 ;  /* 0x00000061ff817210 */ /* 0x000fe200007ea4ff */
[C---:B------:R-:W-:Y:S01]  /*12f10*/  IMAD.WIDE.U32.X R96, R111.reuse, R79, R86, P3 ;  /* 0x0000004f6f607225 */ /* 0x040fe200018e0456 */
[----:B------:R-:W-:Y:S02]  /*12f20*/  ISETP.NE.U32.AND P4, PT, R112, RZ, PT ;  /* 0x000000ff7000720c */ /* 0x000fe40003f85070 */
[----:B------:R-:W-:Y:S01]  /*12f30*/  ISETP.GE.U32.AND.EX P2, PT, R98, R89, PT, P2 ;  /* 0x000000596200720c */ /* 0x000fe20003f46120 */
[----:B------:R-:W-:Y:S01]  /*12f40*/  IMAD.WIDE.U32 R88, R111, R80, RZ ;  /* 0x000000506f587225 */ /* 0x000fe200078e00ff */
[----:B------:R-:W-:Y:S02]  /*12f50*/  ISETP.NE.AND.EX P4, PT, R129, RZ, PT, P4 ;  /* 0x000000ff8100720c */ /* 0x000fe40003f85340 */
[----:B------:R-:W-:Y:S01]  /*12f60*/  LOP3.LUT R90, RZ, R84, RZ, 0x33, !PT ;  /* 0x00000054ff5a7212 */ /* 0x000fe200078e33ff */
[----:B------:R-:W-:Y:S01]  /*12f70*/  IMAD.IADD R99, R83, 0x1, R99 ;  /* 0x0000000153637824 */ /* 0x000fe200078e0263 */
[----:B------:R-:W-:Y:S01]  /*12f80*/  IADD3 R131, P6, PT, R93, R92, RZ ;  /* 0x0000005c5d837210 */ /* 0x000fe20007fde0ff */
[----:B------:R-:W-:Y:S01]  /*12f90*/  IMAD.WIDE.U32 R88, P5, R94, R81, R88 ;  /* 0x000000515e587225 */ /* 0x000fe200078a0058 */
[----:B------:R-:W-:-:S02]  /*12fa0*/  ISETP.GT.U32.AND P0, PT, R115, R90, PT ;  /* 0x0000005a7300720c */ /* 0x000fc40003f04070 */
[----:B------:R-:W-:Y:S01]  /*12fb0*/  ISETP.GE.U32.AND P1, PT, R131, R92, PT ;  /* 0x0000005c8300720c */ /* 0x000fe20003f26070 */
[----:B------:R-:W-:-:S04]  /*12fc0*/  IMAD.WIDE.U32 R94, R94, R80, RZ ;  /* 0x000000505e5e7225 */ /* 0x000fc800078e00ff */
        /* <DEDUP_REMOVED lines=24> */
.L_x_294:
        /* <DEDUP_REMOVED lines=16> */
[----:B------:R-:W-:Y:S01]  /*13250*/  IADD3 R84, P5, PT, R91, R84, RZ ;  /* 0x000000545b547210 */ /* 0x000fe20007fbe0ff */
[----:B------:R-:W-:Y:S01]  /*13260*/  IMAD.X R102, R102, 0x1, R115, P0 ;  /* 0x0000000166667824 */ /* 0x000fe200000e0673 */
[----:B------:R-:W-:-:S02]  /*13270*/  IADD3.X R97, PT, PT, RZ, R97, RZ, P4, P6 ;  /* 0x00000061ff617210 */ /* 0x000fc400027ec4ff */
[----:B------:R-:W-:Y:S02]  /*13280*/  IADD3 R111, P6, PT, R103, R90, RZ ;  /* 0x0000005a676f7210 */ /* 0x000fe40007fde0ff */
[----:B------:R-:W-:Y:S01]  /*13290*/  ISETP.GE.U32.AND P2, PT, R83, R88, PT ;  /* 0x000000585300720c */ /* 0x000fe20003f46070 */
[----:B------:R-:W-:Y:S01]  /*132a0*/  IMAD.MOV.U32 R88, RZ, RZ, R87 ;  /* 0x000000ffff587224 */ /* 0x000fe200078e0057 */
[----:B------:R-:W-:Y:S01]  /*132b0*/  ISETP.GE.U32.AND P4, PT, R103, R94, PT ;  /* 0x0000005e6700720c */ /* 0x000fe20003f86070 */
[----:B------:R-:W-:Y:S01]  /*132c0*/  IMAD.X R87, RZ, RZ, R85, P5 ;  /* 0x000000ffff577224 */ /* 0x000fe200028e0655 */
[----:B------:R-:W-:Y:S01]  /*132d0*/  IADD3 R103, P5, PT, R83, R84, RZ ;  /* 0x0000005453677210 */ /* 0x000fe20007fbe0ff */
[----:B------:R-:W-:Y:S01]  /*132e0*/  IMAD.X R98, R102, 0x1, R97, P6 ;  /* 0x0000000166627824 */ /* 0x000fe200030e0661 */
[----:B------:R-:W-:Y:S01]  /*132f0*/  ISETP.GE.U32.AND P0, PT, R111, R90, PT ;  /* 0x0000005a6f00720c */ /* 0x000fe20003f06070 */
[----:B------:R-:W-:Y:S01]  /*13300*/  IMAD.X R83, R86, 0x1, R110, P3 ;  /* 0x0000000156537824 */ /* 0x000fe200018e066e */
[----:B------:R-:W-:Y:S01]  /*13310*/  ISETP.GE.U32.AND.EX P4, PT, R102, R115, PT, P4 ;  /* 0x000000736600720c */ /* 0x000fe20003f86140 */
[----:B------:R-:W-:Y:S01]  /*13320*/  IMAD.WIDE.U32.X R90, R99, R77, R88, P1 ;  /* 0x0000004d635a7225 */ /* 0x000fe200008e0458 */
[----:B------:R-:W-:-:S02]  /*13330*/  ISETP.GE.U32.AND.EX P0, PT, R98, R97, PT, P0 ;  /* 0x000000616200720c */ /* 0x000fc40003f06100 */
[----:B------:R-:W-:Y:S01]  /*13340*/  ISETP.GE.U32.AND P3, PT, R103, R84, PT ;  /* 0x000000546700720c */ /* 0x000fe20003f66070 */
[----:B------:R-:W-:Y:S01]  /*13350*/  IMAD.X R94, R83, 0x1, R87, P5 ;  /* 0x00000001535e7824 */ /* 0x000fe200028e0657 */
[----:B------:R-:W-:Y:S01]  /*13360*/  SEL R96, RZ, 0x1, P4 ;  /* 0x00000001ff607807 */ /* 0x000fe20002000000 */
[----:B------:R-:W-:Y:S01]  /*13370*/  IMAD.WIDE.U32 R84, R99, R78, RZ ;  /* 0x0000004e63547225 */ /* 0x000fe200078e00ff */
[----:B------:R-:W-:Y:S02]  /*13380*/  SEL R95, RZ, 0x1, P0 ;  /* 0x00000001ff5f7807 */ /* 0x000fe40000000000 */
[----:B------:R-:W-:Y:S02]  /*13390*/  ISETP.GE.U32.AND.EX P2, PT, R83, R86, PT, P2 ;  /* 0x000000565300720c */ /* 0x000fe40003f46120 */
[----:B------:R-:W-:Y:S01]  /*133a0*/  ISETP.GE.U32.AND.EX P3, PT, R94, R87, PT, P3 ;  /* 0x000000575e00720c */ /* 0x000fe20003f66130 */
[----:B------:R-:W-:Y:S01]  /*133b0*/  IMAD.WIDE.U32 R86, R82, R78, RZ ;  /* 0x0000004e52567225 */ /* 0x000fe200078e00ff */
[----:B------:R-:W-:-:S02]  /*133c0*/  IADD3 R95, P0, P1, R95, R92, R96 ;  /* 0x0000005c5f5f7210 */ /* 0x000fc4000791e060 */
[----:B------:R-:W-:Y:S01]  /*133d0*/  SEL R88, RZ, 0x1, P2 ;  /* 0x00000001ff587807 */ /* 0x000fe20001000000 */
[----:B------:R-:W-:Y:S01]  /*133e0*/  IMAD.WIDE.U32 R84, P5, R82, R79, R84 ;  /* 0x0000004f52547225 */ /* 0x000fe200078a0054 */
[----:B------:R-:W-:Y:S02]  /*133f0*/  SEL R83, RZ, 0x1, P3 ;  /* 0x00000001ff537807 */ /* 0x000fe40001800000 */
[----:B------:R-:W-:Y:S01]  /*13400*/  IADD3.X R96, PT, PT, RZ, R93, RZ, P0, P1 ;  /* 0x0000005dff607210 */ /* 0x000fe200007e24ff */
[----:B------:R-:W-:Y:S01]  /*13410*/  IMAD.X R89, RZ, RZ, RZ, P5 ;  /* 0x000000ffff597224 */ /* 0x000fe200028e06ff */
[----:B------:R-:W-:Y:S01]  /*13420*/  IADD3 R92, P2, P3, R83, R90, R88 ;  /* 0x0000005a535c7210 */ /* 0x000fe20007b5e058 */
[----:B------:R-:W-:Y:S01]  /*13430*/  IMAD.MOV.U32 R88, RZ, RZ, R85 ;  /* 0x000000ffff587224 */ /* 0x000fe200078e0055 */
[----:B------:R-:W-:Y:S02]  /*13440*/  ISETP.NE.U32.AND P1, PT, R95, RZ, PT ;  /* 0x000000ff5f00720c */ /* 0x000fe40003f25070 */
[----:B------:R-:W-:Y:S01]  /*13450*/  IADD3 R90, P4, PT, R87, R84, RZ ;  /* 0x00000054575a7210 */ /* 0x000fe20007f9e0ff */
[----:B------:R-:W-:Y:S01]  /*13460*/  IMAD.WIDE.U32 R84, R99, R80, RZ ;  /* 0x0000005063547225 */ /* 0x000fe200078e00ff */
        /* <DEDUP_REMOVED lines=25> */
.L_x_295:
        /* <DEDUP_REMOVED lines=37> */
[----:B------:R-:W-:Y:S02]  /*13850*/  SEL R83, RZ, 0x1, P0 ;  /* 0x00000001ff537807 */ /* 0x000fe40000000000 */
[----:B------:R-:W-:Y:S02]  /*13860*/  SEL R82, R74, RZ, P1 ;  /* 0x000000ff4a527207 */ /* 0x000fe40000800000 */
[----:B------:R-:W-:Y:S02]  /*13870*/  SEL R109, R75, RZ, P1 ;  /* 0x000000ff4b6d7207 */ /* 0x000fe40000800000 */
[----:B------:R-:W-:-:S02]  /*13880*/  IADD3 R103, P6, PT, -R82, R103, RZ ;  /* 0x0000006752677210 */ /* 0x000fc40007fde1ff */
[----:B------:R-:W-:Y:S02]  /*13890*/  IADD3 R133, P4, PT, R133, R80, RZ ;  /* 0x0000005085857210 */ /* 0x000fe40007f9e0ff */
[----:B------:R-:W-:Y:S01]  /*138a0*/  IADD3 R83, P0, PT, R83, R76, RZ ;  /* 0x0000004c53537210 */ /* 0x000fe20007f1e0ff */
[----:B------:R-:W-:Y:S01]  /*138b0*/  IMAD.X R109, R94, 0x1, ~R109, P6 ;  /* 0x000000015e6d7824 */ /* 0x000fe200030e0e6d */
[----:B------:R-:W-:Y:S01]  /*138c0*/  IADD3 R135, P5, PT, R135, R78, RZ ;  /* 0x0000004e87877210 */ /* 0x000fe20007fbe0ff */
[----:B------:R-:W-:Y:S01]  /*138d0*/  IMAD.X R137, RZ, RZ, R81, P4 ;  /* 0x000000ffff897224 */ /* 0x000fe200020e0651 */
[----:B------:R-:W-:Y:S01]  /*138e0*/  SEL R133, R133, RZ, P1 ;  /* 0x000000ff85857207 */ /* 0x000fe20000800000 */
[-C--:B------:R-:W-:Y:S01]  /*138f0*/  IMAD.WIDE.U32 R94, R109, R36.reuse, RZ ;  /* 0x000000246d5e7225 */ /* 0x080fe200078e00ff */
[----:B------:R-:W-:Y:S02]  /*13900*/  SEL R82, R83, RZ, P1 ;  /* 0x000000ff53527207 */ /* 0x000fe40000800000 */
[----:B------:R-:W-:Y:S01]  /*13910*/  IADD3 R133, P3, PT, -R133, R85, RZ ;  /* 0x0000005585857210 */ /* 0x000fe20007f7e1ff */
[----:B------:R-:W-:Y:S01]  /*13920*/  IMAD.X R93, RZ, RZ, R77, P0 ;  /* 0x000000ffff5d7224 */ /* 0x000fe200000e064d */
[----:B------:R-:W-:Y:S01]  /*13930*/  SEL R137, R137, RZ, P1 ;  /* 0x000000ff89897207 */ /* 0x000fe20000800000 */
[----:B------:R-:W-:Y:S01]  /*13940*/  IMAD.X R143, RZ, RZ, R79, P5 ;  /* 0x000000ffff8f7224 */ /* 0x000fe200028e064f */
[----:B------:R-:W-:Y:S01]  /*13950*/  SEL R135, R135, RZ, P1 ;  /* 0x000000ff87877207 */ /* 0x000fe20000800000 */
[----:B------:R-:W-:Y:S01]  /*13960*/  IMAD.WIDE.U32 R96, R103, R36, RZ ;  /* 0x0000002467607225 */ /* 0x000fe200078e00ff */
[----:B------:R-:W-:-:S02]  /*13970*/  IADD3 R129, P4, PT, -R82, R129, RZ ;  /* 0x0000008152817210 */ /* 0x000fc40007f9e1ff */
[----:B------:R-:W-:Y:S01]  /*13980*/  SEL R93, R93, RZ, P1 ;  /* 0x000000ff5d5d7207 */ /* 0x000fe20000800000 */
[----:B------:R-:W-:Y:S01]  /*13990*/  IMAD.WIDE.U32 R94, P0, R103, R40, R94 ;  /* 0x00000028675e7225 */ /* 0x000fe2000780005e */
[----:B------:R-:W-:Y:S02]  /*139a0*/  IADD3 R135, P2, PT, -R135, R91, RZ ;  /* 0x0000005b87877210 */ /* 0x000fe40007f5e1ff */
[----:B------:R-:W-:Y:S01]  /*139b0*/  SEL R143, R143, RZ, P1 ;  /* 0x000000ff8f8f7207 */ /* 0x000fe20000800000 */
[----:B------:R-:W-:Y:S02]  /*139c0*/  IMAD.X R137, R84, 0x1, ~R137, P3 ;  /* 0x0000000154897824 */ /* 0x000fe400018e0e89 */
[----:B------:R-:W-:Y:S01]  /*139d0*/  IMAD.X R87, RZ, RZ, RZ, P0 ;  /* 0x000000ffff577224 */ /* 0x000fe200000e06ff */
[----:B------:R-:W-:Y:S01]  /*139e0*/  IADD3 RZ, P0, PT, R97, R94, RZ ;  /* 0x0000005e61ff7210 */ /* 0x000fe20007f1e0ff */
[----:B------:R-:W-:-:S04]  /*139f0*/  IMAD.WIDE.U32 R90, R109, R35, RZ ;  /* 0x000000236d5a7225 */ /* 0x000fc800078e00ff */
[----:B------:R-:W-:-:S04]  /*13a00*/  IMAD.WIDE.U32 R84, R109, R34, RZ ;  /* 0x000000226d547225 */ /* 0x000fc800078e00ff */
[----:B------:R-:W-:Y:S02]  /*13a10*/  IMAD.X R93, R86, 0x1, ~R93, P4 ;  /* 0x00000001565d7824 */ /* 0x000fe400020e0e5d */
[----:B------:R-:W-:-:S04]  /*13a20*/  IMAD.WIDE.U32 R82, R103, R34, RZ ;  /* 0x0000002267527225 */ /* 0x000fc800078e00ff */
[----:B------:R-:W-:Y:S02]  /*13a30*/  IMAD.MOV.U32 R86, RZ, RZ, R95 ;  /* 0x000000ffff567224 */ /* 0x000fe400078e005f */
[-C--:B------:R-:W-:Y:S02]  /*13a40*/  IMAD R82, R39, R103.reuse, RZ ;  /* 0x0000006727527224 */ /* 0x080fe400078e02ff */
[----:B------:R-:W-:Y:S02]  /*13a50*/  IMAD.X R143, R88, 0x1, ~R143, P2 ;  /* 0x00000001588f7824 */ /* 0x000fe400010e0e8f */
[----:B------:R-:W-:-:S04]  /*13a60*/  IMAD.WIDE.U32 R94, R35, R103, RZ ;  /* 0x00000067235e7225 */ /* 0x000fc800078e00ff */
[----:B------:R-:W-:-:S04]  /*13a70*/  IMAD.WIDE.U32.X R86, R109, R40, R86, P0 ;  /* 0x000000286d567225 */ /* 0x000fc800000e0456 */
[----:B------:R-:W-:Y:S01]  /*13a80*/  IMAD.WIDE.U32 R90, P2, R103, R39, R90 ;  /* 0x00000027675a7225 */ /* 0x000fe2000784005a */
[----:B------:R-:W-:-:S03]  /*13a90*/  IADD3 R97, P0, PT, R86, R94, RZ ;  /* 0x0000005e56617210 */ /* 0x000fc60007f1e0ff */
[----:B------:R-:W-:-:S04]  /*13aa0*/  IMAD.WIDE.U32 R84, P3, R103, R38, R84 ;  /* 0x0000002667547225 */ /* 0x000fc80007860054 */
[-C--:B------:R-:W-:Y:S01]  /*13ab0*/  IMAD R99, R109, R35.reuse, R82 ;  /* 0x000000236d637224 */ /* 0x080fe200078e0252 */
[----:B------:R-:W-:Y:S01]  /*13ac0*/  IADD3 RZ, P1, PT, R83, R84, RZ ;  /* 0x0000005453ff7210 */ /* 0x000fe20007f3e0ff */
[----:B------:R-:W-:-:S04]  /*13ad0*/  IMAD.WIDE.U32 R88, R103, R35, RZ ;  /* 0x0000002367587225 */ /* 0x000fc800078e00ff */
[----:B------:R-:W-:Y:S01]  /*13ae0*/  IMAD.MOV.U32 R88, RZ, RZ, R91 ;  /* 0x000000ffff587224 */ /* 0x000fe200078e005b */
[----:B------:R-:W-:Y:S01]  /*13af0*/  IADD3 RZ, P4, PT, R89, R90, RZ ;  /* 0x0000005a59ff7210 */ /* 0x000fe20007f9e0ff */
[----:B------:R-:W-:Y:S02]  /*13b00*/  IMAD.IADD R91, R95, 0x1, R99 ;  /* 0x000000015f5b7824 */ /* 0x000fe400078e0263 */
[----:B------:R-:W-:-:S04]  /*13b10*/  IMAD.WIDE.U32 R82, R36, R129, RZ ;  /* 0x0000008124527225 */ /* 0x000fc800078e00ff */
[----:B------:R-:W-:Y:S01]  /*13b20*/  IMAD R84, R40, R129, RZ ;  /* 0x0000008128547224 */ /* 0x000fe200078e02ff */
[----:B------:R-:W-:Y:S01]  /*13b30*/  IADD3 R124, P5, PT, R97, R82, RZ ;  /* 0x00000052617c7210 */ /* 0x000fe20007fbe0ff */
[----:B------:R-:W-:Y:S02]  /*13b40*/  IMAD.X R120, R91, 0x1, R87, P0 ;  /* 0x000000015b787824 */ /* 0x000fe400000e0657 */
[----:B------:R-:W-:Y:S01]  /*13b50*/  IMAD.WIDE.U32 R86, R93, R36, RZ ;  /* 0x000000245d567225 */ /* 0x000fe200078e00ff */
[----:B------:R-:W-:-:S03]  /*13b60*/  ISETP.GE.U32.AND P0, PT, R124, R82, PT ;  /* 0x000000527c00720c */ /* 0x000fc60003f06070 */
[----:B------:R-:W-:Y:S02]  /*13b70*/  IMAD R95, R93, R36, R84 ;  /* 0x000000245d5f7224 */ /* 0x000fe400078e0254 */
[----:B------:R-:W-:Y:S01]  /*13b80*/  IMAD.X R89, RZ, RZ, RZ, P2 ;  /* 0x000000ffff597224 */ /* 0x000fe200010e06ff */
[----:B------:R-:W-:Y:S01]  /*13b90*/  ISETP.GE.U32.AND P2, PT, R97, R94, PT ;  /* 0x0000005e6100720c */ /* 0x000fe20003f46070 */
[----:B------:R-:W-:Y:S02]  /*13ba0*/  IMAD.IADD R95, R83, 0x1, R95 ;  /* 0x00000001535f7824 */ /* 0x000fe400078e025f */
[----:B------:R-:W-:Y:S01]  /*13bb0*/  IMAD R84, R38, R103, RZ ;  /* 0x0000006726547224 */ /* 0x000fe200078e02ff */
[----:B------:R-:W-:Y:S01]  /*13bc0*/  ISETP.GE.U32.AND.EX P2, PT, R120, R91, PT, P2 ;  /* 0x0000005b7800720c */ /* 0x000fe20003f46120 */
[----:B------:R-:W-:-:S03]  /*13bd0*/  IMAD.WIDE.U32 R82, P6, R129, R40, R86 ;  /* 0x0000002881527225 */ /* 0x000fc600078c0056 */
[----:B------:R-:W-:Y:S01]  /*13be0*/  SEL R113, RZ, 0x1, P2 ;  /* 0x00000001ff717807 */ /* 0x000fe20001000000 */
[----:B------:R-:W-:-:S04]  /*13bf0*/  IMAD.WIDE.U32 R86, R129, R36, RZ ;  /* 0x0000002481567225 */ /* 0x000fc800078e00ff */
[----:B------:R-:W-:Y:S01]  /*13c00*/  IMAD.X R120, R95, 0x1, R120, P5 ;  /* 0x000000015f787824 */ /* 0x000fe200028e0678 */
[----:B------:R-:W-:Y:S01]  /*13c10*/  IADD3 RZ, P5, PT, R87, R82, RZ ;  /* 0x0000005257ff7210 */ /* 0x000fe20007fbe0ff */
[----:B------:R-:W-:-:S03]  /*13c20*/  IMAD.WIDE.U32 R90, R34, R103, RZ ;  /* 0x00000067225a7225 */ /* 0x000fc600078e00ff */
[----:B------:R-:W-:Y:S01]  /*13c30*/  ISETP.GE.U32.AND.EX P0, PT, R120, R95, PT, P0 ;  /* 0x0000005f7800720c */ /* 0x000fe20003f06100 */
[C---:B------:R-:W-:Y:S02]  /*13c40*/  IMAD R97, R109.reuse, R34, R84 ;  /* 0x000000226d617224 */ /* 0x040fe400078e0254 */
[----:B------:R-:W-:Y:S01]  /*13c50*/  IMAD.WIDE.U32.X R88, R109, R39, R88, P4 ;  /* 0x000000276d587225 */ /* 0x000fe200020e0458 */
[----:B------:R-:W-:-:S03]  /*13c60*/  SEL R131, RZ, 0x1, P0 ;  /* 0x00000001ff837807 */ /* 0x000fc60000000000 */
[-C--:B------:R-:W-:Y:S01]  /*13c70*/  IMAD R82, R39, R129.reuse, RZ ;  /* 0x0000008127527224 */ /* 0x080fe200078e02ff */
[----:B------:R-:W-:Y:S01]  /*13c80*/  IADD3 R113, P2, P4, R90, R88, R113 ;  /* 0x000000585a717210 */ /* 0x000fe20007c5e071 */
[----:B------:R-:W-:Y:S02]  /*13c90*/  IMAD.IADD R102, R91, 0x1, R97 ;  /* 0x000000015b667824 */ /* 0x000fe400078e0261 */
[----:B------:R-:W-:-:S03]  /*13ca0*/  IMAD.WIDE.U32 R86, R35, R129, RZ ;  /* 0x0000008123567225 */ /* 0x000fc600078e00ff */
[----:B------:R-:W-:Y:S01]  /*13cb0*/  IADD3.X R115, PT, PT, R102, R89, RZ, P2, P4 ;  /* 0x0000005966737210 */ /* 0x000fe200017e84ff */
[----:B------:R-:W-:Y:S01]  /*13cc0*/  IMAD.WIDE.U32 R94, R93, R35, RZ ;  /* 0x000000235d5e7225 */ /* 0x000fe200078e00ff */
[----:B------:R-:W-:-:S03]  /*13cd0*/  IADD3 R105, P4, PT, R113, R86, RZ ;  /* 0x0000005671697210 */ /* 0x000fc60007f9e0ff */
[----:B------:R-:W-:Y:S02]  /*13ce0*/  IMAD.X R99, RZ, RZ, RZ, P6 ;  /* 0x000000ffff637224 */ /* 0x000fe400030e06ff */
[----:B------:R-:W-:Y:S02]  /*13cf0*/  IMAD.MOV.U32 R98, RZ, RZ, R83 ;  /* 0x000000ffff627224 */ /* 0x000fe400078e0053 */
[C---:B------:R-:W-:Y:S02]  /*13d00*/  IMAD R91, R93.reuse, R35, R82 ;  /* 0x000000235d5b7224 */ /* 0x040fe400078e0252 */
[----:B------:R-:W-:-:S04]  /*13d10*/  IMAD.WIDE.U32.X R98, R93, R40, R98, P5 ;  /* 0x000000285d627225 */ /* 0x000fc800028e0462 */
[----:B------:R-:W-:Y:S01]  /*13d20*/  IMAD.IADD R92, R87, 0x1, R91 ;  /* 0x00000001575c7824 */ /* 0x000fe200078e025b */
[----:B------:R-:W-:Y:S01]  /*13d30*/  IADD3 R131, P0, P2, R105, R98, R131 ;  /* 0x0000006269837210 */ /* 0x000fe20007a1e083 */
[----:B------:R-:W-:-:S04]  /*13d40*/  IMAD.WIDE.U32 R94, P5, R129, R39, R94 ;  /* 0x00000027815e7225 */ /* 0x000fc800078a005e */
[----:B------:R-:W-:-:S04]  /*13d50*/  IMAD.WIDE.U32 R82, R93, R34, RZ ;  /* 0x000000225d527225 */ /* 0x000fc800078e00ff */
[----:B------:R-:W-:Y:S02]  /*13d60*/  IMAD.X R111, R92, 0x1, R115, P4 ;  /* 0x000000015c6f7824 */ /* 0x000fe400020e0673 */
[----:B------:R-:W-:Y:S01]  /*13d70*/  IMAD.X R87, RZ, RZ, RZ, P5 ;  /* 0x000000ffff577224 */ /* 0x000fe200028e06ff */
[----:B------:R-:W-:Y:S01]  /*13d80*/  ISETP.GE.U32.AND P5, PT, R105, R86, PT ;  /* 0x000000566900720c */ /* 0x000fe20003fa6070 */
[----:B------:R-:W-:Y:S01]  /*13d90*/  IMAD.WIDE.U32 R88, R129, R34, RZ ;  /* 0x0000002281587225 */ /* 0x000fe200078e00ff */
[C---:B------:R-:W-:Y:S02]  /*13da0*/  IADD3.X R122, PT, PT, R111.reuse, R99, RZ, P0, P2 ;  /* 0x000000636f7a7210 */ /* 0x040fe400007e44ff */
[----:B------:R-:W-:Y:S01]  /*13db0*/  ISETP.GE.U32.AND.EX P5, PT, R111, R92, PT, P5 ;  /* 0x0000005c6f00720c */ /* 0x000fe20003fa6150 */
[----:B------:R-:W-:Y:S01]  /*13dc0*/  IMAD.WIDE.U32 R82, P6, R129, R38, R82 ;  /* 0x0000002681527225 */ /* 0x000fe200078c0052 */
[----:B------:R-:W-:Y:S02]  /*13dd0*/  ISETP.GE.U32.AND P0, PT, R113, R90, PT ;  /* 0x0000005a7100720c */ /* 0x000fe40003f06070 */
[----:B------:R-:W-:Y:S01]  /*13de0*/  SEL R130, RZ, 0x1, P5 ;  /* 0x00000001ff827807 */ /* 0x000fe20002800000 */
[----:B------:R-:W-:Y:S01]  /*13df0*/  IMAD.WIDE.U32 R96, R129, R35, RZ ;  /* 0x0000002381607225 */ /* 0x000fe200078e00ff */
[----:B------:R-:W-:-:S02]  /*13e00*/  ISETP.GE.U32.AND P5, PT, R131, R105, PT ;  /* 0x000000698300720c */ /* 0x000fc40003fa6070 */
[----:B------:R-:W-:Y:S01]  /*13e10*/  ISETP.GE.U32.AND.EX P0, PT, R115, R102, PT, P0 ;  /* 0x000000667300720c */ /* 0x000fe20003f06100 */
[----:B------:R-:W-:Y:S01]  /*13e20*/  IMAD.X R91, RZ, RZ, RZ, P3 ;  /* 0x000000ffff5b7224 */ /* 0x000fe200018e06ff */
[----:B------:R-:W-:Y:S01]  /*13e30*/  IADD3 RZ, P3, PT, R89, R82, RZ ;  /* 0x0000005259ff7210 */ /* 0x000fe20007f7e0ff */
[----:B------:R-:W-:Y:S01]  /*13e40*/  IMAD.MOV.U32 R90, RZ, RZ, R85 ;  /* 0x000000ffff5a7224 */ /* 0x000fe200078e0055 */
[----:B------:R-:W-:Y:S01]  /*13e50*/  IADD3 RZ, P4, PT, R97, R94, RZ ;  /* 0x0000005e61ff7210 */ /* 0x000fe20007f9e0ff */
[----:B------:R-:W-:Y:S01]  /*13e60*/  IMAD R82, R37, R103, RZ ;  /* 0x0000006725527224 */ /* 0x000fe200078e02ff */
[----:B------:R-:W-:Y:S01]  /*13e70*/  ISETP.GE.U32.AND.EX P5, PT, R122, R111, PT, P5 ;  /* 0x0000006f7a00720c */ /* 0x000fe20003fa6150 */
[----:B------:R-:W-:Y:S01]  /*13e80*/  IMAD.WIDE.U32 R96, R109, R32, RZ ;  /* 0x000000206d607225 */ /* 0x000fe200078e00ff */
[----:B------:R-:W-:-:S03]  /*13e90*/  SEL R141, RZ, 0x1, P0 ;  /* 0x00000001ff8d7807 */ /* 0x000fc60000000000 */
[----:B------:R-:W-:-:S04]  /*13ea0*/  IMAD.WIDE.U32 R84, R93, R32, RZ ;  /* 0x000000205d547225 */ /* 0x000fc800078e00ff */
[----:B------:R-:W-:Y:S02]  /*13eb0*/  IMAD.MOV.U32 R86, RZ, RZ, R95 ;  /* 0x000000ffff567224 */ /* 0x000fe400078e005f */
[----:B------:R-:W-:-:S04]  /*13ec0*/  IMAD.WIDE.U32 R116, R32, R103, RZ ;  /* 0x0000006720747225 */ /* 0x000fc800078e00ff */
[C---:B------:R-:W-:Y:S02]  /*13ed0*/  IMAD R95, R109.reuse, R32, R82 ;  /* 0x000000206d5f7224 */ /* 0x040fe400078e0252 */
[----:B------:R-:W-:-:S04]  /*13ee0*/  IMAD.WIDE.U32.X R90, R109, R38, R90, P1 ;  /* 0x000000266d5a7225 */ /* 0x000fc800008e045a */
[----:B------:R-:W-:-:S04]  /*13ef0*/  IMAD.WIDE.U32 R98, R103, R32, RZ ;  /* 0x0000002067627225 */ /* 0x000fc800078e00ff */
[----:B------:R-:W-:-:S04]  /*13f00*/  IMAD.WIDE.U32 R88, R129, R32, RZ ;  /* 0x0000002081587225 */ /* 0x000fc800078e00ff */
[----:B------:R-:W-:-:S04]  /*13f10*/  IMAD.WIDE.U32 R96, P2, R103, R37, R96 ;  /* 0x0000002567607225 */ /* 0x000fc80007840060 */
[----:B------:R-:W-:-:S04]  /*13f20*/  IMAD.WIDE.U32 R84, P1, R129, R37, R84 ;  /* 0x0000002581547225 */ /* 0x000fc80007820054 */
[----:B------:R-:W-:Y:S01]  /*13f30*/  IMAD.WIDE.U32 R104, R143, R36, RZ ;  /* 0x000000248f687225 */ /* 0x000fe200078e00ff */
[----:B------:R-:W-:-:S03]  /*13f40*/  IADD3 RZ, P0, PT, R89, R84, RZ ;  /* 0x0000005459ff7210 */ /* 0x000fc60007f1e0ff */
[----:B------:R-:W-:Y:S01]  /*13f50*/  IMAD.IADD R117, R117, 0x1, R95 ;  /* 0x0000000175757824 */ /* 0x000fe200078e025f */
[----:B------:R-:W-:Y:S01]  /*13f60*/  SEL R95, RZ, 0x1, P5 ;  /* 0x00000001ff5f7807 */ /* 0x000fe20002800000 */
[----:B------:R-:W-:Y:S01]  /*13f70*/  IMAD.X R111, RZ, RZ, RZ, P6 ;  /* 0x000000ffff6f7224 */ /* 0x000fe200030e06ff */
[----:B------:R-:W-:Y:S01]  /*13f80*/  IADD3 R141, P5, P6, R116, R90, R141 ;  /* 0x0000005a748d7210 */ /* 0x000fe20007ebe08d */
[----:B------:R-:W-:-:S03]  /*13f90*/  IMAD.WIDE.U32.X R86, R93, R39, R86, P4 ;  /* 0x000000275d567225 */ /* 0x000fc600020e0456 */
[----:B------:R-:W-:Y:S01]  /*13fa0*/  IADD3.X R128, PT, PT, R117, R91, RZ, P5, P6 ;  /* 0x0000005b75807210 */ /* 0x000fe20002fec4ff */
[----:B------:R-:W-:Y:S01]  /*13fb0*/  IMAD.X R115, RZ, RZ, RZ, P2 ;  /* 0x000000ffff737224 */ /* 0x000fe200010e06ff */
[----:B------:R-:W-:Y:S01]  /*13fc0*/  IADD3 RZ, P2, PT, R99, R96, RZ ;  /* 0x0000006063ff7210 */ /* 0x000fe20007f5e0ff */
[----:B------:R-:W-:Y:S01]  /*13fd0*/  IMAD.MOV.U32 R114, RZ, RZ, R97 ;  /* 0x000000ffff727224 */ /* 0x000fe200078e0061 */
[----:B------:R-:W-:Y:S01]  /*13fe0*/  IADD3 R130, P5, P6, R95, R86, R130 ;  /* 0x000000565f827210 */ /* 0x000fe20007ebe082 */
[----:B------:R-:W-:-:S04]  /*13ff0*/  IMAD.WIDE.U32 R88, R135, R36, RZ ;  /* 0x0000002487587225 */ /* 0x000fc800078e00ff */
[----:B------:R-:W-:-:S04]  /*14000*/  IMAD.WIDE.U32 R104, P4, R135, R40, R104 ;  /* 0x0000002887687225 */ /* 0x000fc80007880068 */
[-C--:B------:R-:W-:Y:S02]  /*14010*/  IMAD R82, R38, R129.reuse, RZ ;  /* 0x0000008126527224 */ /* 0x080fe400078e02ff */
[----:B------:R-:W-:-:S04]  /*14020*/  IMAD.WIDE.U32 R112, R34, R129, RZ ;  /* 0x0000008122707225 */ /* 0x000fc800078e00ff */
[----:B------:R-:W-:Y:S01]  /*14030*/  IMAD.WIDE.U32.X R114, R109, R37, R114, P2 ;  /* 0x000000256d727225 */ /* 0x000fe200010e0472 */
[----:B------:R-:W-:Y:S02]  /*14040*/  IADD3 RZ, P2, PT, R89, R104, RZ ;  /* 0x0000006859ff7210 */ /* 0x000fe40007f5e0ff */
        /* <DEDUP_REMOVED lines=9> */
[----:B------:R-:W-:Y:S02]  /*140e0*/  IMAD R139, R40, R103, RZ ;  /* 0x00000067288b7224 */ /* 0x000fe400078e02ff */
[----:B------:R-:W-:-:S04]  /*140f0*/  IMAD.WIDE.U32.X R110, R93, R38, R110, P3 ;  /* 0x000000265d6e7225 */ /* 0x000fc800018e046e */
[----:B------:R-:W-:-:S04]  /*14100*/  IMAD.WIDE.U32 R86, R135, R35, RZ ;  /* 0x0000002387567225 */ /* 0x000fc800078e00ff */
[----:B------:R-:W-:-:S04]  /*14110*/  IMAD.WIDE.U32 R98, P6, R135, R39, R98 ;  /* 0x0000002787627225 */ /* 0x000fc800078c0062 */
[----:B------:R-:W-:-:S04]  /*14120*/  IMAD.WIDE.U32 R82, R135, R34, RZ ;  /* 0x0000002287527225 */ /* 0x000fc800078e00ff */
[----:B------:R-:W-:-:S04]  /*14130*/  IMAD.WIDE.U32 R94, P3, R135, R38, R94 ;  /* 0x00000026875e7225 */ /* 0x000fc8000786005e */
[----:B------:R-:W-:-:S04]  /*14140*/  IMAD.WIDE.U32 R96, R36, R103, RZ ;  /* 0x0000006724607225 */ /* 0x000fc800078e00ff */
[----:B------:R-:W-:Y:S02]  /*14150*/  IMAD R139, R109, R36, R139 ;  /* 0x000000246d8b7224 */ /* 0x000fe400078e028b */
[----:B------:R-:W-:Y:S01]  /*14160*/  IMAD.X R109, RZ, RZ, RZ, P1 ;  /* 0x000000ffff6d7224 */ /* 0x000fe200008e06ff */
[----:B------:R-:W-:Y:S01]  /*14170*/  IADD3 RZ, P1, PT, R87, R98, RZ ;  /* 0x0000006257ff7210 */ /* 0x000fe20007f3e0ff */
[----:B------:R-:W-:Y:S01]  /*14180*/  IMAD.X R113, R132, 0x1, R89, P5 ;  /* 0x0000000184717824 */ /* 0x000fe200028e0659 */
[----:B------:R-:W-:Y:S01]  /*14190*/  IADD3 RZ, P5, PT, R83, R94, RZ ;  /* 0x0000005e53ff7210 */ /* 0x000fe20007fbe0ff */
[----:B------:R-:W-:-:S04]  /*141a0*/  IMAD.WIDE.U32 R86, R143, R32, RZ ;  /* 0x000000208f567225 */ /* 0x000fc800078e00ff */
[----:B------:R-:W-:-:S04]  /*141b0*/  IMAD.WIDE.U32 R82, R96, R72, RZ ;  /* 0x0000004860527225 */ /* 0x000fc800078e00ff */
[----:B------:R-:W-:Y:S02]  /*141c0*/  IMAD R98, R37, R129, RZ ;  /* 0x0000008125627224 */ /* 0x000fe400078e02ff */
[----:B------:R-:W-:Y:S02]  /*141d0*/  IMAD.MOV.U32 R108, RZ, RZ, R85 ;  /* 0x000000ffff6c7224 */ /* 0x000fe400078e0055 */
[----:B------:R-:W-:-:S04]  /*141e0*/  IMAD.WIDE.U32 R90, R137, R36, RZ ;  /* 0x00000024895a7225 */ /* 0x000fc800078e00ff */
[C---:B------:R-:W-:Y:S02]  /*141f0*/  IMAD R98, R93.reuse, R32, R98 ;  /* 0x000000205d627224 */ /* 0x040fe400078e0262 */
[----:B------:R-:W-:-:S04]  /*14200*/  IMAD.WIDE.U32.X R108, R93, R37, R108, P0 ;  /* 0x000000255d6c7225 */ /* 0x000fc800000e046c */
        /* <DEDUP_REMOVED lines=34> */
[-C--:B------:R-:W-:Y:S02]  /*14430*/  IMAD R90, R39, R135.reuse, RZ ;  /* 0x00000087275a7224 */ /* 0x080fe400078e02ff */
[----:B------:R-:W-:Y:S02]  /*14440*/  IMAD R112, R37, R135, RZ ;  /* 0x0000008725707224 */ /* 0x000fe400078e02ff */
[----:B------:R-:W-:Y:S02]  /*14450*/  IMAD.IADD R105, R95, 0x1, R105 ;  /* 0x000000015f697824 */ /* 0x000fe400078e0269 */
[----:B------:R-:W-:Y:S01]  /*14460*/  IMAD.X R95, RZ, RZ, RZ, P5 ;  /* 0x000000ffff5f7224 */ /* 0x000fe200028e06ff */
[----:B------:R-:W-:Y:S01]  /*14470*/  IADD3 R131, P5, PT, R131, R94, RZ ;  /* 0x0000005e83837210 */ /* 0x000fe20007fbe0ff */
[C---:B------:R-:W-:Y:S02]  /*14480*/  IMAD R145, R143.reuse, R35, R90 ;  /* 0x000000238f917224 */ /* 0x040fe400078e025a */
[----:B------:R-:W-:Y:S01]  /*14490*/  IMAD R90, R143, R32, R112 ;  /* 0x000000208f5a7224 */ /* 0x000fe200078e0270 */
[----:B------:R-:W-:Y:S01]  /*144a0*/  IADD3 R112, P2, PT, R89, R86, RZ ;  /* 0x0000005659707210 */ /* 0x000fe20007f5e0ff */
[----:B------:R-:W-:Y:S01]  /*144b0*/  IMAD.WIDE.U32.X R84, R143, R37, R84, P6 ;  /* 0x000000258f547225 */ /* 0x000fe200030e0454 */
[----:B------:R-:W-:-:S02]  /*144c0*/  SEL R89, RZ, 0x1, P1 ;  /* 0x00000001ff597807 */ /* 0x000fc40000800000 */
[----:B------:R-:W-:Y:S01]  /*144d0*/  ISETP.GE.U32.AND P1, PT, R131, R94, PT ;  /* 0x0000005e8300720c */ /* 0x000fe20003f26070 */
[----:B------:R-:W-:Y:S01]  /*144e0*/  IMAD.MOV.U32 R94, RZ, RZ, R87 ;  /* 0x000000ffff5e7224 */ /* 0x000fe200078e0057 */
[----:B------:R-:W-:Y:S01]  /*144f0*/  LOP3.LUT R112, RZ, R112, RZ, 0x33, !PT ;  /* 0x00000070ff707212 */ /* 0x000fe200078e33ff */
[----:B------:R-:W-:Y:S01]  /*14500*/  IMAD.X R122, R105, 0x1, R122, P5 ;  /* 0x00000001697a7824 */ /* 0x000fe200028e067a */
[----:B------:R-:W-:Y:S01]  /*14510*/  IADD3 R110, P5, P6, R89, R110, R88 ;  /* 0x0000006e596e7210 */ /* 0x000fe20007ebe058 */
[----:B------:R-:W-:Y:S01]  /*14520*/  IMAD.WIDE.U32 R86, R99, R76, RZ ;  /* 0x0000004c63567225 */ /* 0x000fe200078e00ff */
[----:B------:R-:W-:Y:S02]  /*14530*/  ISETP.GT.U32.AND.EX P0, PT, R139, R112, PT, P0 ;  /* 0x000000708b00720c */ /* 0x000fe40003f04100 */
[----:B------:R-:W-:Y:S01]  /*14540*/  ISETP.GE.U32.AND.EX P1, PT, R122, R105, PT, P1 ;  /* 0x000000697a00720c */ /* 0x000fe20003f26110 */
[----:B------:R-:W-:Y:S01]  /*14550*/  IMAD.WIDE.U32 R88, R35, R135, RZ ;  /* 0x0000008723587225 */ /* 0x000fe200078e00ff */
[----:B------:R-:W-:-:S02]  /*14560*/  IADD3.X R111, PT, PT, RZ, R111, RZ, P5, P6 ;  /* 0x0000006fff6f7210 */ /* 0x000fc40002fec4ff */
[----:B------:R-:W-:Y:S01]  /*14570*/  SEL R132, RZ, 0x1, P1 ;  /* 0x00000001ff847807 */ /* 0x000fe20000800000 */
[----:B------:R-:W-:-:S04]  /*14580*/  IMAD.WIDE.U32 R104, R82, R76, RZ ;  /* 0x0000004c52687225 */ /* 0x000fc800078e00ff */
[----:B------:R-:W-:-:S04]  /*14590*/  IMAD.WIDE.U32 R86, P5, R82, R77, R86 ;  /* 0x0000004d52567225 */ /* 0x000fc800078a0056 */
[----:B------:R-:W-:Y:S01]  /*145a0*/  IMAD R83, R38, R135, RZ ;  /* 0x0000008726537224 */ /* 0x000fe200078e02ff */
[----:B------:R-:W-:Y:S01]  /*145b0*/  IADD3 R139, P1, PT, R105, R86, RZ ;  /* 0x00000056698b7210 */ /* 0x000fe20007f3e0ff */
[----:B------:R-:W-:Y:S01]  /*145c0*/  IMAD.IADD R112, R89, 0x1, R145 ;  /* 0x0000000159707824 */ /* 0x000fe200078e0291 */
[----:B------:R-:W-:Y:S01]  /*145d0*/  IADD3 R89, P6, PT, R124, R104, RZ ;  /* 0x000000687c597210 */ /* 0x000fe20007fde0ff */
[----:B------:R-:W-:Y:S01]  /*145e0*/  IMAD.WIDE.U32.X R94, R99, R75, R94, P2 ;  /* 0x0000004b635e7225 */ /* 0x000fe200010e045e */
[----:B------:R-:W-:-:S03]  /*145f0*/  IADD3 R145, P2, PT, R130, R88, RZ ;  /* 0x0000005882917210 */ /* 0x000fc60007f5e0ff */
[----:B------:R-:W-:Y:S01]  /*14600*/  IMAD R83, R143, R34, R83 ;  /* 0x000000228f537224 */ /* 0x000fe200078e0253 */
[----:B------:R-:W-:Y:S01]  /*14610*/  SEL R143, RZ, 0x1, !P0 ;  /* 0x00000001ff8f7807 */ /* 0x000fe20004000000 */
[----:B------:R-:W-:Y:S02]  /*14620*/  IMAD.X R130, R139, 0x1, R120, P6 ;  /* 0x000000018b827824 */ /* 0x000fe400030e0678 */
[----:B------:R-:W-:Y:S01]  /*14630*/  IMAD.X R147, R112, 0x1, R113, P2 ;  /* 0x0000000170937824 */ /* 0x000fe200010e0671 */
[----:B------:R-:W-:Y:S01]  /*14640*/  IADD3 R113, P2, P6, R145, R102, R132 ;  /* 0x0000006691717210 */ /* 0x000fe20007e5e084 */
[----:B------:R-:W-:Y:S01]  /*14650*/  IMAD.X R105, RZ, RZ, RZ, P5 ;  /* 0x000000ffff697224 */ /* 0x000fe200028e06ff */
[----:B------:R-:W-:Y:S02]  /*14660*/  IADD3 R86, P0, PT, R143, R94, RZ ;  /* 0x0000005e8f567210 */ /* 0x000fe40007f1e0ff */
[----:B------:R-:W-:Y:S02]  /*14670*/  IADD3.X R124, PT, PT, R147, R103, RZ, P2, P6 ;  /* 0x00000067937c7210 */ /* 0x000fe400017ec4ff */
[----:B------:R-:W-:Y:S01]  /*14680*/  IADD3 R120, P6, PT, R89, R86, RZ ;  /* 0x0000005659787210 */ /* 0x000fe20007fde0ff */
[----:B------:R-:W-:Y:S01]  /*14690*/  IMAD.X R102, RZ, RZ, R95, P0 ;  /* 0x000000ffff667224 */ /* 0x000fe200000e065f */
[----:B------:R-:W-:Y:S01]  /*146a0*/  ISETP.GE.U32.AND P2, PT, R141, R116, PT ;  /* 0x000000748d00720c */ /* 0x000fe20003f46070 */
[----:B------:R-:W-:Y:S01]  /*146b0*/  IMAD.WIDE.U32 R94, R133, R35, RZ ;  /* 0x00000023855e7225 */ /* 0x000fe200078e00ff */
[----:B------:R-:W-:-:S02]  /*146c0*/  ISETP.GE.U32.AND P5, PT, R89, R104, PT ;  /* 0x000000685900720c */ /* 0x000fc40003fa6070 */
[----:B------:R-:W-:Y:S01]  /*146d0*/  ISETP.GE.U32.AND P0, PT, R120, R86, PT ;  /* 0x000000567800720c */ /* 0x000fe20003f06070 */
        /* <DEDUP_REMOVED lines=13> */
[----:B------:R-:W-:Y:S01]  /*147b0*/  IMAD.WIDE.U32 R86, P5, R133, R39, R86 ;  /* 0x0000002785567225 */ /* 0x000fe200078a0056 */
[----:B------:R-:W-:-:S03]  /*147c0*/  ISETP.GE.U32.AND.EX P6, PT, R124, R147, PT, P6 ;  /* 0x000000937c00720c */ /* 0x000fc60003fc6160 */
[----:B------:R-:W-:Y:S01]  /*147d0*/  IMAD.IADD R141, R89, 0x1, R98 ;  /* 0x00000001598d7824 */ /* 0x000fe200078e0262 */
[----:B------:R-:W-:Y:S02]  /*147e0*/  SEL R89, RZ, 0x1, P0 ;  /* 0x00000001ff597807 */ /* 0x000fe40000000000 */
[----:B------:R-:W-:Y:S01]  /*147f0*/  IADD3 RZ, P2, PT, R95, R86, RZ ;  /* 0x000000565fff7210 */ /* 0x000fe20007f5e0ff */
[----:B------:R-:W-:Y:S01]  /*14800*/  IMAD.X R95, RZ, RZ, RZ, P4 ;  /* 0x000000ffff5f7224 */ /* 0x000fe200020e06ff */
[----:B------:R-:W-:Y:S02]  /*14810*/  SEL R98, RZ, 0x1, P1 ;  /* 0x00000001ff627807 */ /* 0x000fe40000800000 */
[----:B------:R-:W-:Y:S01]  /*14820*/  IADD3 R129, P1, P0, R88, R114, R103 ;  /* 0x0000007258817210 */ /* 0x000fe2000783e067 */
[-C--:B------:R-:W-:Y:S01]  /*14830*/  IMAD.WIDE.U32 R102, R36, R133.reuse, RZ ;  /* 0x0000008524667225 */ /* 0x080fe200078e00ff */
[----:B------:R-:W-:Y:S02]  /*14840*/  SEL R139, RZ, 0x1, P6 ;  /* 0x00000001ff8b7807 */ /* 0x000fe40003000000 */
[----:B------:R-:W-:Y:S01]  /*14850*/  IADD3 R86, P4, P6, R89, R104, R94 ;  /* 0x0000006859567210 */ /* 0x000fe20007e9e05e */
[----:B------:R-:W-:Y:S01]  /*14860*/  IMAD R89, R40, R133, RZ ;  /* 0x0000008528597224 */ /* 0x000fe200078e02ff */
[----:B------:R-:W-:Y:S01]  /*14870*/  IADD3.X R114, PT, PT, R141, R115, RZ, P1, P0 ;  /* 0x000000738d727210 */ /* 0x000fe20000fe04ff */
[----:B------:R-:W-:Y:S01]  /*14880*/  IMAD.MOV.U32 R94, RZ, RZ, R91 ;  /* 0x000000ffff5e7224 */ /* 0x000fe200078e005b */
[----:B------:R-:W-:Y:S01]  /*14890*/  IADD3 R139, P0, P1, R139, R96, R98 ;  /* 0x000000608b8b7210 */ /* 0x000fe2000791e062 */
[C---:B------:R-:W-:Y:S01]  /*148a0*/  IMAD R89, R137.reuse, R36, R89 ;  /* 0x0000002489597224 */ /* 0x040fe200078e0259 */
[----:B------:R-:W-:Y:S01]  /*148b0*/  IADD3.X R91, PT, PT, RZ, R105, RZ, P4, P6 ;  /* 0x00000069ff5b7210 */ /* 0x000fe200027ec4ff */
[----:B------:R-:W-:Y:S01]  /*148c0*/  IMAD.WIDE.U32.X R104, R137, R40, R94, P3 ;  /* 0x0000002889687225 */ /* 0x000fe200018e045e */
[----:B------:R-:W-:-:S02]  /*148d0*/  IADD3.X R128, PT, PT, RZ, R97, RZ, P0, P1 ;  /* 0x00000061ff807210 */ /* 0x000fc400007e24ff */
[----:B------:R-:W-:Y:S01]  /*148e0*/  IADD3 R115, P6, PT, R113, R102, RZ ;  /* 0x0000006671737210 */ /* 0x000fe20007fde0ff */
[----:B------:R-:W-:Y:S01]  /*148f0*/  IMAD.IADD R97, R103, 0x1, R89 ;  /* 0x0000000167617824 */ /* 0x000fe200078e0259 */
[----:B------:R-:W-:Y:S01]  /*14900*/  IADD3 R103, P0, PT, R129, R110, RZ ;  /* 0x0000006e81677210 */ /* 0x000fe20007f1e0ff */
[----:B------:R-:W-:Y:S01]  /*14910*/  IMAD.WIDE.U32 R112, R137, R34, RZ ;  /* 0x0000002289707225 */ /* 0x000fe200078e00ff */
[----:B------:R-:W-:Y:S02]  /*14920*/  ISETP.GE.U32.AND P4, PT, R129, R88, PT ;  /* 0x000000588100720c */ /* 0x000fe40003f86070 */
        /* <DEDUP_REMOVED lines=8> */
[-C--:B------:R-:W-:Y:S01]  /*149b0*/  IMAD R102, R39, R133.reuse, RZ ;  /* 0x0000008527667224 */ /* 0x080fe200078e02ff */
[----:B------:R-:W-:Y:S01]  /*149c0*/  SEL R116, RZ, 0x1, P4 ;  /* 0x00000001ff747807 */ /* 0x000fe20002000000 */
[----:B------:R-:W-:Y:S01]  /*149d0*/  IMAD.IADD R114, R89, 0x1, R83 ;  /* 0x0000000159727824 */ /* 0x000fe200078e0253 */
[----:B------:R-:W-:Y:S01]  /*149e0*/  IADD3 R124, P4, PT, R103, R88, RZ ;  /* 0x00000058677c7210 */ /* 0x000fe20007f9e0ff */
[----:B------:R-:W-:Y:S01]  /*149f0*/  IMAD.WIDE.U32 R96, R35, R133, RZ ;  /* 0x0000008523607225 */ /* 0x000fe200078e00ff */
[----:B------:R-:W-:Y:S02]  /*14a00*/  SEL R83, RZ, 0x1, P0 ;  /* 0x00000001ff537807 */ /* 0x000fe40000000000 */
[----:B------:R-:W-:Y:S01]  /*14a10*/  SEL R130, RZ, 0x1, P1 ;  /* 0x00000001ff827807 */ /* 0x000fe20000800000 */
[----:B------:R-:W-:Y:S02]  /*14a20*/  IMAD R89, R137, R35, R102 ;  /* 0x0000002389597224 */ /* 0x000fe400078e0266 */
[----:B------:R-:W-:Y:S01]  /*14a30*/  IMAD.X R129, R114, 0x1, R111, P4 ;  /* 0x0000000172817824 */ /* 0x000fe200020e066f */
[----:B------:R-:W-:Y:S01]  /*14a40*/  IADD3 R116, P0, P4, R83, R108, R116 ;  /* 0x0000006c53747210 */ /* 0x000fe20007c1e074 */
[----:B------:R-:W-:Y:S01]  /*14a50*/  IMAD.IADD R97, R97, 0x1, R89 ;  /* 0x0000000161617824 */ /* 0x000fe200078e0259 */
[----:B------:R-:W-:Y:S01]  /*14a60*/  IADD3 R89, P6, PT, R124, R139, RZ ;  /* 0x0000008b7c597210 */ /* 0x000fe20007fde0ff */
[----:B------:R-:W-:Y:S01]  /*14a70*/  IMAD.WIDE.U32 R102, R133, R34, RZ ;  /* 0x0000002285667225 */ /* 0x000fe200078e00ff */
[----:B------:R-:W-:-:S02]  /*14a80*/  IADD3.X R132, PT, PT, RZ, R109, RZ, P0, P4 ;  /* 0x0000006dff847210 */ /* 0x000fc400007e84ff */
[----:B------:R-:W-:Y:S01]  /*14a90*/  IADD3 R139, P3, PT, R89, R96, RZ ;  /* 0x00000060598b7210 */ /* 0x000fe20007f7e0ff */
[----:B------:R-:W-:Y:S02]  /*14aa0*/  IMAD.X R128, R129, 0x1, R128, P6 ;  /* 0x0000000181807824 */ /* 0x000fe400030e0680 */
[----:B------:R-:W-:Y:S01]  /*14ab0*/  IMAD.WIDE.U32 R94, P1, R133, R38, R112 ;  /* 0x00000026855e7225 */ /* 0x000fe20007820070 */
[----:B------:R-:W-:-:S03]  /*14ac0*/  IADD3 R130, P4, P6, R139, R104, R130 ;  /* 0x000000688b827210 */ /* 0x000fc60007e9e082 */
        /* <DEDUP_REMOVED lines=11> */
[----:B------:R-:W-:-:S04]  /*14b80*/  IMAD.WIDE.U32 R112, R137, R32, RZ ;  /* 0x0000002089707225 */ /* 0x000fc800078e00ff */
[----:B------:R-:W-:Y:S02]  /*14b90*/  IMAD.MOV.U32 R104, RZ, RZ, R109 ;  /* 0x000000ffff687224 */ /* 0x000fe400078e006d */
[----:B------:R-:W-:-:S04]  /*14ba0*/  IMAD.WIDE.U32 R108, R133, R32, RZ ;  /* 0x00000020856c7225 */ /* 0x000fc800078e00ff */
[----:B------:R-:W-:Y:S01]  /*14bb0*/  IMAD.X R83, RZ, RZ, RZ, P0 ;  /* 0x000000ffff537224 */ /* 0x000fe200000e06ff */
[----:B------:R-:W-:Y:S01]  /*14bc0*/  IADD3 R131, P0, PT, R143, R86, RZ ;  /* 0x000000568f837210 */ /* 0x000fe20007f1e0ff */
[----:B------:R-:W-:Y:S02]  /*14bd0*/  IMAD.X R108, R145, 0x1, R122, P4 ;  /* 0x00000001916c7824 */ /* 0x000fe400020e067a */
[----:B------:R-:W-:-:S04]  /*14be0*/  IMAD.WIDE.U32 R112, P4, R133, R37, R112 ;  /* 0x0000002585707225 */ /* 0x000fc80007880070 */
[----:B------:R-:W-:Y:S01]  /*14bf0*/  IMAD.WIDE.U32.X R104, R99, R79, R104, P6 ;  /* 0x0000004f63687225 */ /* 0x000fe200030e0468 */
[----:B------:R-:W-:-:S03]  /*14c00*/  ISETP.GE.U32.AND P6, PT, R143, R110, PT ;  /* 0x0000006e8f00720c */ /* 0x000fc60003fc6070 */
[C---:B------:R-:W-:Y:S01]  /*14c10*/  IMAD.X R122, R108.reuse, 0x1, R91, P0 ;  /* 0x000000016c7a7824 */ /* 0x040fe200000e065b */
[----:B------:R-:W-:Y:S01]  /*14c20*/  ISETP.GE.U32.AND P0, PT, R131, R86, PT ;  /* 0x000000568300720c */ /* 0x000fe20003f06070 */
[----:B------:R-:W-:Y:S01]  /*14c30*/  IMAD.X R111, RZ, RZ, RZ, P5 ;  /* 0x000000ffff6f7224 */ /* 0x000fe200028e06ff */
[----:B------:R-:W-:Y:S01]  /*14c40*/  IADD3 RZ, P5, PT, R109, R112, RZ ;  /* 0x000000706dff7210 */ /* 0x000fe20007fbe0ff */
[----:B------:R-:W-:Y:S01]  /*14c50*/  IMAD.MOV.U32 R110, RZ, RZ, R87 ;  /* 0x000000ffff6e7224 */ /* 0x000fe200078e0057 */
[----:B------:R-:W-:Y:S01]  /*14c60*/  ISETP.GE.U32.AND.EX P6, PT, R108, R145, PT, P6 ;  /* 0x000000916c00720c */ /* 0x000fe20003fc6160 */
[----:B------:R-:W-:Y:S01]  /*14c70*/  IMAD.WIDE.U32 R86, R82, R80, RZ ;  /* 0x0000005052567225 */ /* 0x000fe200078e00ff */
[----:B------:R-:W-:Y:S02]  /*14c80*/  ISETP.GE.U32.AND.EX P0, PT, R122, R91, PT, P0 ;  /* 0x0000005b7a00720c */ /* 0x000fe40003f06100 */
[----:B------:R-:W-:Y:S01]  /*14c90*/  SEL R112, RZ, 0x1, P6 ;  /* 0x00000001ff707807 */ /* 0x000fe20003000000 */
[----:B------:R-:W-:Y:S01]  /*14ca0*/  IMAD.X R109, RZ, RZ, RZ, P1 ;  /* 0x000000ffff6d7224 */ /* 0x000fe200008e06ff */
[----:B------:R-:W-:Y:S01]  /*14cb0*/  ISETP.GE.U32.AND P1, PT, R124, R88, PT ;  /* 0x000000587c00720c */ /* 0x000fe20003f26070 */
[----:B------:R-:W-:Y:S01]  /*14cc0*/  IMAD.MOV.U32 R82, RZ, RZ, R103 ;  /* 0x000000ffff527224 */ /* 0x000fe200078e0067 */
[----:B------:R-:W-:Y:S01]  /*14cd0*/  IADD3 R87, P6, PT, R87, R102, RZ ;  /* 0x0000006657577210 */ /* 0x000fe20007fde0ff */
[----:B------:R-:W-:Y:S01]  /*14ce0*/  IMAD.MOV.U32 R108, RZ, RZ, R95 ;  /* 0x000000ffff6c7224 */ /* 0x000fe200078e005f */
[----:B------:R-:W-:Y:S01]  /*14cf0*/  ISETP.GE.U32.AND.EX P1, PT, R129, R114, PT, P1 ;  /* 0x000000728100720c */ /* 0x000fe20003f26110 */
[----:B------:R-:W-:Y:S01]  /*14d00*/  IMAD.WIDE.U32.X R110, R137, R39, R110, P2 ;  /* 0x00000027896e7225 */ /* 0x000fe200010e046e */
[----:B------:R-:W-:-:S02]  /*14d10*/  SEL R91, RZ, 0x1, P0 ;  /* 0x00000001ff5b7807 */ /* 0x000fc40000000000 */
[----:B------:R-:W-:Y:S01]  /*14d20*/  ISETP.GE.U32.AND P0, PT, R89, R124, PT ;  /* 0x0000007c5900720c */ /* 0x000fe20003f06070 */
[----:B------:R-:W-:Y:S01]  /*14d30*/  IMAD.WIDE.U32.X R82, R99, R81, R82, P6 ;  /* 0x0000005163527225 */ /* 0x000fe200030e0452 */
[----:B------:R-:W-:Y:S02]  /*14d40*/  SEL R88, RZ, 0x1, P1 ;  /* 0x00000001ff587807 */ /* 0x000fe40000800000 */
[----:B------:R-:W-:Y:S01]  /*14d50*/  ISETP.GE.U32.AND P1, PT, R139, R96, PT ;  /* 0x000000608b00720c */ /* 0x000fe20003f26070 */
[----:B------:R-:W-:Y:S01]  /*14d60*/  IMAD.X R89, RZ, RZ, RZ, P4 ;  /* 0x000000ffff597224 */ /* 0x000fe200020e06ff */
[----:B------:R-:W-:Y:S01]  /*14d70*/  ISETP.GE.U32.AND P6, PT, R130, R139, PT ;  /* 0x0000008b8200720c */ /* 0x000fe20003fc6070 */
[----:B------:R-:W-:Y:S01]  /*14d80*/  IMAD.WIDE.U32.X R108, R137, R38, R108, P3 ;  /* 0x00000026896c7225 */ /* 0x000fe200018e046c */
[----:B------:R-:W-:Y:S02]  /*14d90*/  ISETP.GE.U32.AND.EX P0, PT, R128, R129, PT, P0 ;  /* 0x000000818000720c */ /* 0x000fe40003f06100 */
[----:B------:R-:W-:Y:S01]  /*14da0*/  ISETP.GE.U32.AND.EX P1, PT, R141, R97, PT, P1 ;  /* 0x000000618d00720c */ /* 0x000fe20003f26110 */
[----:B------:R-:W-:Y:S01]  /*14db0*/  IMAD.WIDE.U32 R96, R32, R135, RZ ;  /* 0x0000008720607225 */ /* 0x000fe200078e00ff */
[----:B------:R-:W-:-:S02]  /*14dc0*/  ISETP.GE.U32.AND.EX P6, PT, R94, R141, PT, P6 ;  /* 0x0000008d5e00720c */ /* 0x000fc40003fc6160 */
[----:B------:R-:W-:Y:S01]  /*14dd0*/  SEL R95, RZ, 0x1, P0 ;  /* 0x00000001ff5f7807 */ /* 0x000fe20000000000 */
[----:B------:R-:W-:Y:S01]  /*14de0*/  IMAD.IADD R97, R97, 0x1, R90 ;  /* 0x0000000161617824 */ /* 0x000fe200078e025a */
[----:B------:R-:W-:Y:S02]  /*14df0*/  IADD3 R102, P2, P0, R91, R104, R112 ;  /* 0x000000685b667210 */ /* 0x000fe4000785e070 */
[----:B------:R-:W-:Y:S02]  /*14e00*/  SEL R104, RZ, 0x1, P1 ;  /* 0x00000001ff687807 */ /* 0x000fe40000800000 */
[----:B------:R-:W-:Y:S02]  /*14e10*/  SEL R91, RZ, 0x1, P6 ;  /* 0x00000001ff5b7807 */ /* 0x000fe40003000000 */
[----:B------:R-:W-:Y:S01]  /*14e20*/  IADD3 R95, P1, P6, R95, R92, R88 ;  /* 0x0000005c5f5f7210 */ /* 0x000fe20007e3e058 */
[----:B------:R-:W-:Y:S01]  /*14e30*/  IMAD R92, R38, R133, RZ ;  /* 0x00000085265c7224 */ /* 0x000fe200078e02ff */
[----:B------:R-:W-:Y:S01]  /*14e40*/  IADD3 R116, P4, PT, R116, R96, RZ ;  /* 0x0000006074747210 */ /* 0x000fe20007f9e0ff */
[----:B------:R-:W-:Y:S01]  /*14e50*/  IMAD.MOV.U32 R88, RZ, RZ, R113 ;  /* 0x000000ffff587224 */ /* 0x000fe200078e0071 */
[----:B------:R-:W-:-:S02]  /*14e60*/  IADD3.X R105, PT, PT, RZ, R105, RZ, P2, P0 ;  /* 0x00000069ff697210 */ /* 0x000fc400017e04ff */
[----:B------:R-:W-:Y:S01]  /*14e70*/  IADD3.X R99, PT, PT, RZ, R93, RZ, P1, P6 ;  /* 0x0000005dff637210 */ /* 0x000fe20000fec4ff */
[----:B------:R-:W-:Y:S01]  /*14e80*/  IMAD.X R132, R97, 0x1, R132, P4 ;  /* 0x0000000161847824 */ /* 0x000fe200020e0684 */
[C---:B------:R-:W-:Y:S01]  /*14e90*/  IADD3 R93, P2, PT, R116.reuse, R95, RZ ;  /* 0x0000005f745d7210 */ /* 0x040fe20007f5e0ff */
[----:B------:R-:W-:Y:S01]  /*14ea0*/  IMAD.WIDE.U32.X R88, R137, R37, R88, P5 ;  /* 0x0000002589587225 */ /* 0x000fe200028e0458 */
[----:B------:R-:W-:Y:S02]  /*14eb0*/  IADD3 R104, P1, P6, R91, R110, R104 ;  /* 0x0000006e5b687210 */ /* 0x000fe40007e3e068 */
[----:B------:R-:W-:Y:S01]  /*14ec0*/  ISETP.GE.U32.AND P0, PT, R116, R96, PT ;  /* 0x000000607400720c */ /* 0x000fe20003f06070 */
[----:B------:R-:W-:Y:S01]  /*14ed0*/  IMAD.WIDE.U32 R90, R34, R133, RZ ;  /* 0x00000085225a7225 */ /* 0x000fe200078e00ff */
[----:B------:R-:W-:Y:S02]  /*14ee0*/  IADD3.X R110, PT, PT, RZ, R111, RZ, P1, P6 ;  /* 0x0000006fff6e7210 */ /* 0x000fe40000fec4ff */
[----:B------:R-:W-:Y:S01]  /*14ef0*/  IADD3 R115, P6, PT, R115, R86, RZ ;  /* 0x0000005673737210 */ /* 0x000fe20007fde0ff */
[----:B------:R-:W-:Y:S01]  /*14f00*/  IMAD.X R95, R132, 0x1, R99, P2 ;  /* 0x00000001845f7824 */ /* 0x000fe200010e0663 */
[----:B------:R-:W-:Y:S01]  /*14f10*/  ISETP.GE.U32.AND P1, PT, R93, R116, PT ;  /* 0x000000745d00720c */ /* 0x000fe20003f26070 */
[----:B------:R-:W-:Y:S01]  /*14f20*/  IMAD R99, R137, R34, R92 ;  /* 0x0000002289637224 */ /* 0x000fe200078e025c */
[----:B------:R-:W-:-:S02]  /*14f30*/  IADD3 R93, P4, PT, R93, R90, RZ ;  /* 0x0000005a5d5d7210 */ /* 0x000fc40007f9e0ff */
[----:B------:R-:W-:Y:S01]  /*14f40*/  ISETP.GE.U32.AND.EX P0, PT, R132, R97, PT, P0 ;  /* 0x000000618400720c */ /* 0x000fe20003f06100 */
[----:B------:R-:W-:Y:S01]  /*14f50*/  IMAD.IADD R92, R91, 0x1, R99 ;  /* 0x000000015b5c7824 */ /* 0x000fe200078e0263 */
[----:B------:R-:W-:Y:S01]  /*14f60*/  ISETP.GE.U32.AND P2, PT, R115, R86, PT ;  /* 0x000000567300720c */ /* 0x000fe20003f46070 */
[----:B------:R-:W-:Y:S01]  /*14f70*/  IMAD.X R86, R87, 0x1, R98, P6 ;  /* 0x0000000157567824 */ /* 0x000fe200030e0662 */
[----:B------:R-:W-:Y:S01]  /*14f80*/  ISETP.GE.U32.AND.EX P1, PT, R95, R132, PT, P1 ;  /* 0x000000845f00720c */ /* 0x000fe20003f26110 */
[----:B------:R-:W-:Y:S01]  /*14f90*/  IMAD.X R95, R92, 0x1, R95, P4 ;  /* 0x000000015c5f7824 */ /* 0x000fe200020e065f */
[C---:B------:R-:W-:Y:S02]  /*14fa0*/  IADD3 R96, P6, PT, R93.reuse, R104, RZ ;  /* 0x000000685d607210 */ /* 0x040fe40007fde0ff */
[----:B------:R-:W-:Y:S02]  /*14fb0*/  SEL R99, RZ, 0x1, P0 ;  /* 0x00000001ff637807 */ /* 0x000fe40000000000 */
[----:B------:R-:W-:Y:S01]  /*14fc0*/  ISETP.GE.U32.AND P0, PT, R93, R90, PT ;  /* 0x0000005a5d00720c */ /* 0x000fe20003f06070 */
[----:B------:R-:W-:Y:S01]  /*14fd0*/  IMAD.X R98, R95, 0x1, R110, P6 ;  /* 0x000000015f627824 */ /* 0x000fe200030e066e */
[----:B------:R-:W-:-:S02]  /*14fe0*/  SEL R97, RZ, 0x1, P1 ;  /* 0x00000001ff617807 */ /* 0x000fc40000800000 */
[----:B------:R-:W-:Y:S02]  /*14ff0*/  IADD3 R91, P4, PT, R115, R102, RZ ;  /* 0x00000066735b7210 */ /* 0x000fe40007f9e0ff */
[----:B------:R-:W-:Y:S02]  /*15000*/  ISETP.GE.U32.AND P1, PT, R96, R93, PT ;  /* 0x0000005d6000720c */ /* 0x000fe40003f26070 */
[----:B------:R-:W-:Y:S01]  /*15010*/  ISETP.GE.U32.AND.EX P6, PT, R95, R92, PT, P0 ;  /* 0x0000005c5f00720c */ /* 0x000fe20003fc6100 */
[----:B------:R-:W-:Y:S01]  /*15020*/  IMAD.X R90, R86, 0x1, R105, P4 ;  /* 0x00000001565a7824 */ /* 0x000fe200020e0669 */
[----:B------:R-:W-:Y:S02]  /*15030*/  ISETP.GE.U32.AND.EX P1, PT, R98, R95, PT, P1 ;  /* 0x0000005f6200720c */ /* 0x000fe40003f26110 */
[----:B------:R-:W-:Y:S02]  /*15040*/  SEL R92, RZ, 0x1, P6 ;  /* 0x00000001ff5c7807 */ /* 0x000fe40003000000 */
[----:B------:R-:W-:Y:S01]  /*15050*/  IADD3 R93, P4, P6, R97, R84, R99 ;  /* 0x00000054615d7210 */ /* 0x000fe20007e9e063 */
[----:B------:R-:W-:Y:S01]  /*15060*/  IMAD R84, R37, R133, RZ ;  /* 0x0000008525547224 */ /* 0x000fe200078e02ff */
[----:B------:R-:W-:Y:S01]  /*15070*/  ISETP.GE.U32.AND.EX P2, PT, R86, R87, PT, P2 ;  /* 0x000000575600720c */ /* 0x000fe20003f46120 */
[----:B------:R-:W-:Y:S01]  /*15080*/  IMAD.WIDE.U32 R86, R32, R133, RZ ;  /* 0x0000008520567225 */ /* 0x000fe200078e00ff */
[----:B------:R-:W-:-:S02]  /*15090*/  SEL R95, RZ, 0x1, P1 ;  /* 0x00000001ff5f7807 */ /* 0x000fc40000800000 */
[----:B------:R-:W-:Y:S01]  /*150a0*/  ISETP.GE.U32.AND P0, PT, R91, R102, PT ;  /* 0x000000665b00720c */ /* 0x000fe20003f06070 */
[----:B------:R-:W-:Y:S01]  /*150b0*/  IMAD R97, R137, R32, R84 ;  /* 0x0000002089617224 */ /* 0x000fe200078e0254 */
[----:B------:R-:W-:Y:S02]  /*150c0*/  IADD3 R95, P1, P3, R95, R108, R92 ;  /* 0x0000006c5f5f7210 */ /* 0x000fe40007b3e05c */
[----:B------:R-:W-:Y:S01]  /*150d0*/  IADD3.X R102, PT, PT, RZ, R85, RZ, P4, P6 ;  /* 0x00000055ff667210 */ /* 0x000fe200027ec4ff */
[----:B------:R-:W-:Y:S01]  /*150e0*/  IMAD.IADD R87, R87, 0x1, R97 ;  /* 0x0000000157577824 */ /* 0x000fe200078e0261 */
[----:B------:R-:W-:Y:S02]  /*150f0*/  IADD3 R92, P4, PT, R93, R86, RZ ;  /* 0x000000565d5c7210 */ /* 0x000fe40007f9e0ff */
[----:B------:R-:W-:Y:S02]  /*15100*/  ISETP.GE.U32.AND.EX P0, PT, R90, R105, PT, P0 ;  /* 0x000000695a00720c */ /* 0x000fe40003f06100 */
[----:B------:R-:W-:Y:S01]  /*15110*/  SEL R84, RZ, 0x1, P2 ;  /* 0x00000001ff547807 */ /* 0x000fe20001000000 */
[----:B------:R-:W-:Y:S01]  /*15120*/  IMAD.X R102, R87, 0x1, R102, P4 ;  /* 0x0000000157667824 */ /* 0x000fe200020e0666 */
[----:B------:R-:W-:-:S02]  /*15130*/  IADD3.X R97, PT, PT, RZ, R109, RZ, P1, P3 ;  /* 0x0000006dff617210 */ /* 0x000fc40000fe64ff */
[C---:B------:R-:W-:Y:S02]  /*15140*/  IADD3 R95, P2, PT, R92.reuse, R95, RZ ;  /* 0x0000005f5c5f7210 */ /* 0x040fe40007f5e0ff */
[----:B------:R-:W-:Y:S02]  /*15150*/  SEL R85, RZ, 0x1, P0 ;  /* 0x00000001ff557807 */ /* 0x000fe40000000000 */
[----:B------:R-:W-:Y:S01]  /*15160*/  ISETP.GE.U32.AND P0, PT, R92, R86, PT ;  /* 0x000000565c00720c */ /* 0x000fe20003f06070 */
[C---:B------:R-:W-:Y:S01]  /*15170*/  IMAD.X R97, R102.reuse, 0x1, R97, P2 ;  /* 0x0000000166617824 */ /* 0x040fe200010e0661 */
[----:B------:R-:W-:Y:S02]  /*15180*/  IADD3 R85, P2, P3, R85, R82, R84 ;  /* 0x0000005255557210 */ /* 0x000fe40007b5e054 */
[----:B------:R-:W-:Y:S02]  /*15190*/  ISETP.GE.U32.AND.EX P0, PT, R102, R87, PT, P0 ;  /* 0x000000576600720c */ /* 0x000fe40003f06100 */
        /* <DEDUP_REMOVED lines=35> */
.L_x_296:
[----:B------:R-:W-:Y:S01]  /*153d0*/  IMAD R82, R117, R72, RZ ;  /* 0x0000004875527224 */ /* 0x000fe200078e02ff */
[----:B------:R-:W-:Y:S01]  /*153e0*/  ISETP.GE.U32.AND P6, PT, R107, R126, PT ;  /* 0x0000007e6b00720c */ /* 0x000fe20003fc6070 */
[----:B------:R-:W-:-:S03]  /*153f0*/  IMAD.WIDE.U32 R84, R120, R72, RZ ;  /* 0x0000004878547225 */ /* 0x000fc600078e00ff */
[----:B------:R-:W-:Y:S01]  /*15400*/  ISETP.GE.U32.AND.EX P6, PT, R101, R156, PT, P6 ;  /* 0x0000009c6500720c */ /* 0x000fe20003fc6160 */
        /* <DEDUP_REMOVED lines=10> */
[----:B------:R-:W-:-:S03]  /*154b0*/  IMAD.WIDE.U32 R86, R99, R76, RZ ;  /* 0x0000004c63567225 */ /* 0x000fc600078e00ff */
[----:B------:R-:W-:Y:S01]  /*154c0*/  LOP3.LUT R82, RZ, R82, RZ, 0x33, !PT ;  /* 0x00000052ff527212 */ /* 0x000fe200078e33ff */
[----:B------:R-:W-:Y:S02]  /*154d0*/  IMAD.MOV.U32 R88, RZ, RZ, R83 ;  /* 0x000000ffff587224 */ /* 0x000fe400078e0053 */
[----:B------:R-:W-:Y:S01]  /*154e0*/  IMAD.WIDE.U32 R86, P4, R84, R77, R86 ;  /* 0x0000004d54567225 */ /* 0x000fe20007880056 */
[----:B------:R-:W-:-:S03]  /*154f0*/  ISETP.GT.U32.AND.EX P0, PT, R117, R82, PT, P0 ;  /* 0x000000527500720c */ /* 0x000fc60003f04100 */
[----:B------:R-:W-:Y:S01]  /*15500*/  IMAD.WIDE.U32 R82, R84, R76, RZ ;  /* 0x0000004c54527225 */ /* 0x000fe200078e00ff */
[----:B------:R-:W-:-:S03]  /*15510*/  SEL R85, RZ, 0x1, !P0 ;  /* 0x00000001ff557807 */ /* 0x000fc60004000000 */
[----:B------:R-:W-:Y:S01]  /*15520*/  IMAD.WIDE.U32.X R88, R99, R75, R88, P2 ;  /* 0x0000004b63587225 */ /* 0x000fe200010e0458 */
[----:B------:R-:W-:Y:S02]  /*15530*/  IADD3 R83, P2, PT, R83, R86, RZ ;  /* 0x0000005653537210 */ /* 0x000fe40007f5e0ff */
[----:B------:R-:W-:Y:S01]  /*15540*/  IADD3 R131, P1, PT, R131, R82, RZ ;  /* 0x0000005283837210 */ /* 0x000fe20007f3e0ff */
[----:B------:R-:W-:Y:S01]  /*15550*/  IMAD.WIDE.U32 R92, P5, R84, R79, R92 ;  /* 0x0000004f545c7225 */ /* 0x000fe200078a005c */
[----:B------:R-:W-:-:S03]  /*15560*/  IADD3 R86, P0, PT, R85, R88, RZ ;  /* 0x0000005855567210 */ /* 0x000fc60007f1e0ff */
[----:B------:R-:W-:Y:S01]  /*15570*/  IMAD.X R122, R83, 0x1, R122, P1 ;  /* 0x00000001537a7824 */ /* 0x000fe200008e067a */
[C---:B------:R-:W-:Y:S01]  /*15580*/  IADD3 R105, P3, PT, R131.reuse, R86, RZ ;  /* 0x0000005683697210 */ /* 0x040fe20007f7e0ff */
[----:B------:R-:W-:Y:S01]  /*15590*/  IMAD.X R85, RZ, RZ, R89, P0 ;  /* 0x000000ffff557224 */ /* 0x000fe200000e0659 */
[----:B------:R-:W-:Y:S01]  /*155a0*/  ISETP.GE.U32.AND P0, PT, R131, R82, PT ;  /* 0x000000528300720c */ /* 0x000fe20003f06070 */
[----:B------:R-:W-:Y:S01]  /*155b0*/  IMAD.X R89, RZ, RZ, RZ, P4 ;  /* 0x000000ffff597224 */ /* 0x000fe200020e06ff */
[----:B------:R-:W-:Y:S01]  /*155c0*/  ISETP.GE.U32.AND P1, PT, R105, R86, PT ;  /* 0x000000566900720c */ /* 0x000fe20003f26070 */
[C---:B------:R-:W-:Y:S01]  /*155d0*/  IMAD.X R108, R122.reuse, 0x1, R85, P3 ;  /* 0x000000017a6c7824 */ /* 0x040fe200018e0655 */
[----:B------:R-:W-:Y:S01]  /*155e0*/  ISETP.GE.U32.AND.EX P0, PT, R122, R83, PT, P0 ;  /* 0x000000537a00720c */ /* 0x000fe20003f06100 */
[----:B------:R-:W-:Y:S02]  /*155f0*/  IMAD.MOV.U32 R88, RZ, RZ, R87 ;  /* 0x000000ffff587224 */ /* 0x000fe400078e0057 */
[C---:B------:R-:W-:Y:S01]  /*15600*/  IMAD R104, R108.reuse, R72, RZ ;  /* 0x000000486c687224 */ /* 0x040fe200078e02ff */
[----:B------:R-:W-:Y:S01]  /*15610*/  ISETP.GE.U32.AND.EX P1, PT, R108, R85, PT, P1 ;  /* 0x000000556c00720c */ /* 0x000fe20003f26110 */
[----:B------:R-:W-:Y:S01]  /*15620*/  IMAD.WIDE.U32 R86, R84, R78, RZ ;  /* 0x0000004e54567225 */ /* 0x000fe200078e00ff */
[----:B------:R-:W-:-:S02]  /*15630*/  SEL R102, RZ, 0x1, P0 ;  /* 0x00000001ff667807 */ /* 0x000fc40000000000 */
[----:B------:R-:W-:Y:S01]  /*15640*/  SEL R85, RZ, 0x1, P1 ;  /* 0x00000001ff557807 */ /* 0x000fe20000800000 */
[----:B------:R-:W-:Y:S01]  /*15650*/  IMAD.WIDE.U32.X R88, R99, R77, R88, P2 ;  /* 0x0000004d63587225 */ /* 0x000fe200010e0458 */
[----:B------:R-:W-:Y:S02]  /*15660*/  IADD3 R91, P4, PT, R91, R86, RZ ;  /* 0x000000565b5b7210 */ /* 0x000fe40007f9e0ff */
[----:B------:R-:W-:Y:S01]  /*15670*/  IADD3 R92, P3, PT, R87, R92, RZ ;  /* 0x0000005c575c7210 */ /* 0x000fe20007f7e0ff */
[----:B------:R-:W-:Y:S01]  /*15680*/  IMAD.WIDE.U32 R82, R105, R72, RZ ;  /* 0x0000004869527225 */ /* 0x000fe200078e00ff */
[----:B------:R-:W-:Y:S02]  /*15690*/  IADD3 R88, P1, P2, R85, R88, R102 ;  /* 0x0000005855587210 */ /* 0x000fe40007a3e066 */
[----:B------:R-:W-:Y:S01]  /*156a0*/  ISETP.GE.U32.AND P0, PT, R91, R86, PT ;  /* 0x000000565b00720c */ /* 0x000fe20003f06070 */
[----:B------:R-:W-:Y:S01]  /*156b0*/  IMAD R103, R105, R73, R104 ;  /* 0x0000004969677224 */ /* 0x000fe200078e0268 */
[----:B------:R-:W-:Y:S01]  /*156c0*/  IADD3.X R102, PT, PT, RZ, R89, RZ, P1, P2 ;  /* 0x00000059ff667210 */ /* 0x000fe20000fe44ff */
[----:B------:R-:W-:Y:S01]  /*156d0*/  IMAD.X R85, R92, 0x1, R90, P4 ;  /* 0x000000015c557824 */ /* 0x000fe200020e065a */
[----:B------:R-:W-:Y:S01]  /*156e0*/  IADD3 R117, P2, PT, R91, R88, RZ ;  /* 0x000000585b757210 */ /* 0x000fe20007f5e0ff */
[----:B------:R-:W-:-:S02]  /*156f0*/  IMAD.IADD R103, R83, 0x1, R103 ;  /* 0x0000000153677824 */ /* 0x000fc400078e0267 */
[----:B------:R-:W-:Y:S01]  /*15700*/  IMAD.X R91, RZ, RZ, RZ, P5 ;  /* 0x000000ffff5b7224 */ /* 0x000fe200028e06ff */
[----:B------:R-:W-:Y:S01]  /*15710*/  ISETP.GE.U32.AND P1, PT, R117, R88, PT ;  /* 0x000000587500720c */ /* 0x000fe20003f26070 */
[----:B------:R-:W-:Y:S01]  /*15720*/  IMAD.WIDE.U32 R86, R103, R74, RZ ;  /* 0x0000004a67567225 */ /* 0x000fe200078e00ff */
[----:B------:R-:W-:Y:S02]  /*15730*/  ISETP.GE.U32.AND.EX P0, PT, R85, R92, PT, P0 ;  /* 0x0000005c5500720c */ /* 0x000fe40003f06100 */
[----:B------:R-:W-:Y:S01]  /*15740*/  ISETP.EQ.U32.AND P5, PT, R127, R100, PT ;  /* 0x000000647f00720c */ /* 0x000fe20003fa2070 */
[----:B------:R-:W-:Y:S01]  /*15750*/  IMAD.WIDE.U32 R88, R82, R74, RZ ;  /* 0x0000004a52587225 */ /* 0x000fe200078e00ff */
[----:B------:R-:W-:-:S03]  /*15760*/  SEL R114, RZ, 0x1, P0 ;  /* 0x00000001ff727807 */ /* 0x000fc60000000000 */
[----:B------:R-:W-:-:S04]  /*15770*/  IMAD.WIDE.U32 R86, P4, R82, R75, R86 ;  /* 0x0000004b52567225 */ /* 0x000fc80007880056 */
[----:B------:R-:W-:Y:S01]  /*15780*/  IMAD.X R83, R85, 0x1, R102, P2 ;  /* 0x0000000155537824 */ /* 0x000fe200010e0666 */
[----:B------:R-:W-:Y:S01]  /*15790*/  LOP3.LUT R85, RZ, R88, RZ, 0x33, !PT ;  /* 0x00000058ff557212 */ /* 0x000fe200078e33ff */
[----:B------:R-:W-:Y:S01]  /*157a0*/  IMAD.MOV.U32 R90, RZ, RZ, R93 ;  /* 0x000000ffff5a7224 */ /* 0x000fe200078e005d */
[----:B------:R-:W-:Y:S01]  /*157b0*/  IADD3 R88, P2, PT, R89, R86, RZ ;  /* 0x0000005659587210 */ /* 0x000fe20007f5e0ff */
[----:B------:R-:W-:Y:S01]  /*157c0*/  IMAD.X R89, RZ, RZ, RZ, P4 ;  /* 0x000000ffff597224 */ /* 0x000fe200020e06ff */
[----:B------:R-:W-:Y:S01]  /*157d0*/  ISETP.GE.U32.AND.EX P1, PT, R83, R102, PT, P1 ;  /* 0x000000665300720c */ /* 0x000fe20003f26110 */
[----:B------:R-:W-:Y:S01]  /*157e0*/  IMAD.WIDE.U32.X R90, R99, R79, R90, P3 ;  /* 0x0000004f635a7225 */ /* 0x000fe200018e045a */
[----:B------:R-:W-:Y:S02]  /*157f0*/  ISETP.GT.U32.AND P0, PT, R105, R85, PT ;  /* 0x000000556900720c */ /* 0x000fe40003f04070 */
[----:B------:R-:W-:Y:S01]  /*15800*/  LOP3.LUT R85, RZ, R88, RZ, 0x33, !PT ;  /* 0x00000058ff557212 */ /* 0x000fe200078e33ff */
[----:B------:R-:W-:Y:S01]  /*15810*/  IMAD.MOV.U32 R88, RZ, RZ, R87 ;  /* 0x000000ffff587224 */ /* 0x000fe200078e0057 */
[----:B------:R-:W-:Y:S01]  /*15820*/  SEL R93, RZ, 0x1, P1 ;  /* 0x00000001ff5d7807 */ /* 0x000fe20000800000 */
[----:B------:R-:W-:Y:S01]  /*15830*/  IMAD.WIDE.U32 R86, R99, R80, RZ ;  /* 0x0000005063567225 */ /* 0x000fe200078e00ff */
[----:B------:R-:W-:-:S02]  /*15840*/  ISETP.GT.U32.AND.EX P0, PT, R108, R85, PT, P0 ;  /* 0x000000556c00720c */ /* 0x000fc40003f04100 */
[----:B------:R-:W-:Y:S01]  /*15850*/  IADD3 R114, P1, P3, R93, R90, R114 ;  /* 0x0000005a5d727210 */ /* 0x000fe20007b3e072 */
[----:B------:R-:W-:Y:S01]  /*15860*/  IMAD.WIDE.U32.X R88, R103, R75, R88, P2 ;  /* 0x0000004b67587225 */ /* 0x000fe200010e0458 */
[----:B------:R-:W-:Y:S02]  /*15870*/  SEL R85, RZ, 0x1, !P0 ;  /* 0x00000001ff557807 */ /* 0x000fe40004000000 */
[----:B------:R-:W-:Y:S01]  /*15880*/  IADD3.X R115, PT, PT, RZ, R91, RZ, P1, P3 ;  /* 0x0000005bff737210 */ /* 0x000fe20000fe64ff */
[C---:B------:R-:W-:Y:S01]  /*15890*/  IMAD.WIDE.U32 R86, P1, R84.reuse, R81, R86 ;  /* 0x0000005154567225 */ /* 0x040fe20007820056 */
[----:B------:R-:W-:Y:S02]  /*158a0*/  IADD3 R104, P3, PT, R85, R88, RZ ;  /* 0x0000005855687210 */ /* 0x000fe40007f7e0ff */
[----:B------:R-:W-:Y:S01]  /*158b0*/  SEL R108, RZ, 0xffffffff, P6 ;  /* 0xffffffffff6c7807 */ /* 0x000fe20003000000 */
[----:B------:R-:W-:Y:S01]  /*158c0*/  IMAD.WIDE.U32 R84, R84, R80, RZ ;  /* 0x0000005054547225 */ /* 0x000fe200078e00ff */
[----:B------:R-:W-:-:S02]  /*158d0*/  ISETP.EQ.AND.EX P6, PT, R125, R148, !P6, P5 ;  /* 0x000000947d00720c */ /* 0x000fc400077c2350 */
[----:B------:R-:W-:Y:S01]  /*158e0*/  IADD3 R109, P2, P4, R108, R127, -R100 ;  /* 0x0000007f6c6d7210 */ /* 0x000fe20007c5e864 */
[----:B------:R-:W-:Y:S01]  /*158f0*/  IMAD.X R110, RZ, RZ, R89, P3 ;  /* 0x000000ffff6e7224 */ /* 0x000fe200018e0659 */
[----:B------:R-:W-:Y:S01]  /*15900*/  IADD3 R111, P3, PT, R130, R84, RZ ;  /* 0x00000054826f7210 */ /* 0x000fe20007f7e0ff */
[----:B------:R-:W-:Y:S01]  /*15910*/  IMAD.WIDE.U32 R88, R103, R76, RZ ;  /* 0x0000004c67587225 */ /* 0x000fe200078e00ff */
[----:B------:R-:W-:Y:S02]  /*15920*/  IADD3.X R108, PT, PT, R108, R125, ~R148, P2, P4 ;  /* 0x0000007d6c6c7210 */ /* 0x000fe400017e8c94 */
[----:B------:R-:W-:Y:S01]  /*15930*/  IADD3 R113, P4, PT, R85, R86, RZ ;  /* 0x0000005655717210 */ /* 0x000fe20007f9e0ff */
[----:B------:R-:W-:Y:S01]  /*15940*/  IMAD.WIDE.U32 R90, R82, R76, RZ ;  /* 0x0000004c525a7225 */ /* 0x000fe200078e00ff */
[----:B------:R-:W-:-:S03]  /*15950*/  ISETP.LT.U32.AND P0, PT, R127, R100, PT ;  /* 0x000000647f00720c */ /* 0x000fc60003f01070 */
[----:B------:R-:W-:Y:S01]  /*15960*/  IMAD.WIDE.U32 R88, P2, R82, R77, R88 ;  /* 0x0000004d52587225 */ /* 0x000fe20007840058 */
[----:B------:R-:W-:-:S03]  /*15970*/  ISETP.LT.U32.OR.EX P0, PT, R125, R148, P6, P0 ;  /* 0x000000947d00720c */ /* 0x000fc60003701500 */
[----:B------:R-:W-:Y:S01]  /*15980*/  IMAD.X R112, R94, 0x1, R113, P3 ;  /* 0x000000015e707824 */ /* 0x000fe200018e0671 */
[----:B------:R-:W-:Y:S01]  /*15990*/  IADD3 R105, P3, PT, R117, R90, RZ ;  /* 0x0000005a75697210 */ /* 0x000fe20007f7e0ff */
[----:B------:R-:W-:Y:S01]  /*159a0*/  IMAD.X R93, RZ, RZ, RZ, P1 ;  /* 0x000000ffff5d7224 */ /* 0x000fe200008e06ff */
[----:B------:R-:W-:Y:S01]  /*159b0*/  IADD3 R86, P5, PT, R91, R88, RZ ;  /* 0x000000585b567210 */ /* 0x000fe20007fbe0ff */
[----:B------:R-:W-:Y:S01]  /*159c0*/  IMAD.X R85, RZ, RZ, RZ, P2 ;  /* 0x000000ffff557224 */ /* 0x000fe200010e06ff */
[----:B------:R-:W-:Y:S01]  /*159d0*/  ISETP.GE.U32.AND P1, PT, R111, R84, PT ;  /* 0x000000546f00720c */ /* 0x000fe20003f26070 */
[----:B------:R-:W-:Y:S01]  /*159e0*/  IMAD.MOV.U32 R84, RZ, RZ, R89 ;  /* 0x000000ffff547224 */ /* 0x000fe200078e0059 */
[C---:B------:R-:W-:Y:S01]  /*159f0*/  ISETP.GE.U32.AND P2, PT, R105.reuse, R90, PT ;  /* 0x0000005a6900720c */ /* 0x040fe20003f46070 */
[----:B------:R-:W-:Y:S01]  /*15a00*/  IMAD.X R83, R86, 0x1, R83, P3 ;  /* 0x0000000156537824 */ /* 0x000fe200018e0653 */
[----:B------:R-:W-:Y:S01]  /*15a10*/  IADD3 R102, P3, PT, R105, R104, RZ ;  /* 0x0000006869667210 */ /* 0x000fe20007f7e0ff */
[----:B------:R-:W-:Y:S01]  /*15a20*/  IMAD.WIDE.U32.X R84, R103, R77, R84, P5 ;  /* 0x0000004d67547225 */ /* 0x000fe200028e0454 */
[----:B------:R-:W-:-:S02]  /*15a30*/  IADD3 R111, P5, PT, R111, R114, RZ ;  /* 0x000000726f6f7210 */ /* 0x000fc40007fbe0ff */
[C---:B------:R-:W-:Y:S01]  /*15a40*/  ISETP.GE.U32.AND.EX P2, PT, R83.reuse, R86, PT, P2 ;  /* 0x000000565300720c */ /* 0x040fe20003f46120 */
[----:B------:R-:W-:Y:S01]  /*15a50*/  IMAD.X R117, R83, 0x1, R110, P3 ;  /* 0x0000000153757824 */ /* 0x000fe200018e066e */
[----:B------:R-:W-:Y:S01]  /*15a60*/  ISETP.GE.U32.AND P3, PT, R102, R104, PT ;  /* 0x000000686600720c */ /* 0x000fe20003f66070 */
[----:B------:R-:W-:Y:S01]  /*15a70*/  IMAD.MOV.U32 R92, RZ, RZ, R87 ;  /* 0x000000ffff5c7224 */ /* 0x000fe200078e0057 */
[C---:B------:R-:W-:Y:S01]  /*15a80*/  ISETP.GE.U32.AND.EX P1, PT, R112.reuse, R113, PT, P1 ;  /* 0x000000717000720c */ /* 0x040fe20003f26110 */
[----:B------:R-:W-:Y:S01]  /*15a90*/  IMAD.WIDE.U32 R86, R103, R78, RZ ;  /* 0x0000004e67567225 */ /* 0x000fe200078e00ff */
[----:B------:R-:W-:Y:S02]  /*15aa0*/  ISETP.GE.U32.AND.EX P3, PT, R117, R110, PT, P3 ;  /* 0x0000006e7500720c */ /* 0x000fe40003f66130 */
[----:B------:R-:W-:Y:S01]  /*15ab0*/  SEL R94, RZ, 0x1, P2 ;  /* 0x00000001ff5e7807 */ /* 0x000fe20001000000 */
[----:B------:R-:W-:Y:S01]  /*15ac0*/  IMAD.X R112, R112, 0x1, R115, P5 ;  /* 0x0000000170707824 */ /* 0x000fe200028e0673 */
[----:B------:R-:W-:Y:S01]  /*15ad0*/  ISETP.GE.U32.AND P2, PT, R111, R114, PT ;  /* 0x000000726f00720c */ /* 0x000fe20003f46070 */
[----:B------:R-:W-:Y:S01]  /*15ae0*/  IMAD.WIDE.U32 R86, P5, R82, R79, R86 ;  /* 0x0000004f52567225 */ /* 0x000fe200078a0056 */
[----:B------:R-:W-:-:S02]  /*15af0*/  SEL R83, RZ, 0x1, P3 ;  /* 0x00000001ff537807 */ /* 0x000fc40001800000 */
[----:B------:R-:W-:Y:S01]  /*15b00*/  ISETP.GE.U32.AND.EX P2, PT, R112, R115, PT, P2 ;  /* 0x000000737000720c */ /* 0x000fe20003f46120 */
[----:B------:R-:W-:Y:S01]  /*15b10*/  IMAD.WIDE.U32 R88, R82, R78, RZ ;  /* 0x0000004e52587225 */ /* 0x000fe200078e00ff */
[----:B------:R-:W-:-:S03]  /*15b20*/  SEL R110, RZ, 0xffffffff, !P0 ;  /* 0xffffffffff6e7807 */ /* 0x000fc60004000000 */
[----:B------:R-:W-:Y:S01]  /*15b30*/  IMAD.WIDE.U32.X R92, R99, R81, R92, P4 ;  /* 0x00000051635c7225 */ /* 0x000fe200020e045c */
[----:B------:R-:W-:Y:S02]  /*15b40*/  IADD3 R94, P3, P4, R83, R84, R94 ;  /* 0x00000054535e7210 */ /* 0x000fe40007c7e05e */
[----:B------:R-:W-:Y:S01]  /*15b50*/  SEL R84, RZ, 0x1, P1 ;  /* 0x00000001ff547807 */ /* 0x000fe20000800000 */
[----:B------:R-:W-:Y:S01]  /*15b60*/  IMAD.X R91, RZ, RZ, RZ, P5 ;  /* 0x000000ffff5b7224 */ /* 0x000fe200028e06ff */
[----:B------:R-:W-:Y:S01]  /*15b70*/  IADD3 R89, P6, PT, R89, R86, RZ ;  /* 0x0000005659597210 */ /* 0x000fe20007fde0ff */
[----:B------:R-:W-:Y:S01]  /*15b80*/  IMAD.MOV.U32 R90, RZ, RZ, R87 ;  /* 0x000000ffff5a7224 */ /* 0x000fe200078e0057 */
[----:B------:R-:W-:Y:S01]  /*15b90*/  SEL R99, RZ, 0x1, P2 ;  /* 0x00000001ff637807 */ /* 0x000fe20001000000 */
[----:B------:R-:W-:Y:S01]  /*15ba0*/  IMAD.WIDE.U32 R86, R103, R80, RZ ;  /* 0x0000005067567225 */ /* 0x000fe200078e00ff */
[----:B------:R-:W-:Y:S02]  /*15bb0*/  IADD3 R83, P1, PT, R111, R88, RZ ;  /* 0x000000586f537210 */ /* 0x000fe40007f3e0ff */
[----:B------:R-:W-:Y:S01]  /*15bc0*/  IADD3.X R85, PT, PT, RZ, R85, RZ, P3, P4 ;  /* 0x00000055ff557210 */ /* 0x000fe20001fe84ff */
[----:B------:R-:W-:Y:S01]  /*15bd0*/  IMAD.WIDE.U32.X R90, R103, R79, R90, P6 ;  /* 0x0000004f675a7225 */ /* 0x000fe200030e045a */
[----:B------:R-:W-:-:S02]  /*15be0*/  IADD3 R99, P3, P5, R99, R92, R84 ;  /* 0x0000005c63637210 */ /* 0x000fc40007d7e054 */
[----:B------:R-:W-:Y:S01]  /*15bf0*/  ISETP.GE.U32.AND P2, PT, R83, R88, PT ;  /* 0x000000585300720c */ /* 0x000fe20003f46070 */
[----:B------:R-:W-:Y:S01]  /*15c00*/  IMAD.X R84, R89, 0x1, R112, P1 ;  /* 0x0000000159547824 */ /* 0x000fe200008e0670 */
[----:B------:R-:W-:Y:S01]  /*15c10*/  IADD3.X R105, PT, PT, RZ, R93, RZ, P3, P5 ;  /* 0x0000005dff697210 */ /* 0x000fe20001fea4ff */
[----:B------:R-:W-:Y:S01]  /*15c20*/  IMAD.WIDE.U32 R86, P5, R82, R81, R86 ;  /* 0x0000005152567225 */ /* 0x000fe200078a0056 */
[----:B------:R-:W-:Y:S02]  /*15c30*/  IADD3 R125, P4, PT, R83, R94, RZ ;  /* 0x0000005e537d7210 */ /* 0x000fe40007f9e0ff */
[----:B------:R-:W-:Y:S01]  /*15c40*/  ISETP.GE.U32.AND.EX P2, PT, R84, R89, PT, P2 ;  /* 0x000000595400720c */ /* 0x000fe20003f46120 */
[----:B------:R-:W-:Y:S01]  /*15c50*/  IMAD.WIDE.U32 R88, R82, R80, RZ ;  /* 0x0000005052587225 */ /* 0x000fe200078e00ff */
[----:B------:R-:W-:Y:S02]  /*15c60*/  ISETP.GE.U32.AND P3, PT, R125, R94, PT ;  /* 0x0000005e7d00720c */ /* 0x000fe40003f66070 */
[----:B------:R-:W-:Y:S01]  /*15c70*/  SEL R92, RZ, 0x1, P2 ;  /* 0x00000001ff5c7807 */ /* 0x000fe20001000000 */
[----:B------:R-:W-:Y:S01]  /*15c80*/  IMAD.X R94, R84, 0x1, R85, P4 ;  /* 0x00000001545e7824 */ /* 0x000fe200020e0655 */
[----:B------:R-:W-:Y:S01]  /*15c90*/  ISETP.NE.U32.AND P2, PT, R99, RZ, PT ;  /* 0x000000ff6300720c */ /* 0x000fe20003f45070 */
[----:B------:R-:W-:Y:S01]  /*15ca0*/  IMAD.MOV.U32 R84, RZ, RZ, R87 ;  /* 0x000000ffff547224 */ /* 0x000fe200078e0057 */
[----:B------:R-:W-:-:S02]  /*15cb0*/  ISETP.EQ.U32.AND P1, PT, R118, R151, PT ;  /* 0x000000977600720c */ /* 0x000fc40003f22070 */
[----:B------:R-:W-:Y:S02]  /*15cc0*/  ISETP.NE.AND.EX P2, PT, R105, RZ, PT, P2 ;  /* 0x000000ff6900720c */ /* 0x000fe40003f45320 */
[----:B------:R-:W-:Y:S02]  /*15cd0*/  ISETP.LT.U32.AND P4, PT, R118, R151, PT ;  /* 0x000000977600720c */ /* 0x000fe40003f81070 */
[CC--:B------:R-:W-:Y:S02]  /*15ce0*/  ISETP.EQ.AND.EX P1, PT, R123.reuse, R152.reuse, P0, P1 ;  /* 0x000000987b00720c */ /* 0x0c0fe40000722310 */
[----:B------:R-:W-:Y:S01]  /*15cf0*/  ISETP.GE.U32.AND.EX P3, PT, R94, R85, PT, P3 ;  /* 0x000000555e00720c */ /* 0x000fe20003f66130 */
[----:B------:R-:W-:Y:S01]  /*15d00*/  IMAD.X R85, RZ, RZ, RZ, P5 ;  /* 0x000000ffff557224 */ /* 0x000fe200028e06ff */
[----:B------:R-:W-:Y:S02]  /*15d10*/  ISETP.LT.U32.OR.EX P4, PT, R123, R152, P1, P4 ;  /* 0x000000987b00720c */ /* 0x000fe40000f81540 */
[----:B------:R-:W-:-:S02]  /*15d20*/  SEL R83, RZ, 0x1, P3 ;  /* 0x00000001ff537807 */ /* 0x000fc40001800000 */
[C---:B------:R-:W-:Y:S02]  /*15d30*/  IADD3 R111, P1, P5, R110.reuse, R118, -R151 ;  /* 0x000000766e6f7210 */ /* 0x040fe40007d3e897 */
[----:B------:R-:W-:Y:S02]  /*15d40*/  IADD3 R92, P0, P3, R83, R90, R92 ;  /* 0x0000005a535c7210 */ /* 0x000fe40007b1e05c */
[----:B------:R-:W-:Y:S02]  /*15d50*/  IADD3 R93, P6, PT, R89, R86, RZ ;  /* 0x00000056595d7210 */ /* 0x000fe40007fde0ff */
[----:B------:R-:W-:Y:S01]  /*15d60*/  IADD3.X R110, PT, PT, R110, R123, ~R152, P1, P5 ;  /* 0x0000007b6e6e7210 */ /* 0x000fe20000feac98 */
[----:B------:R-:W-:Y:S10]  /*15d70*/  @!P2 BRA `(.L_x_297) ;  /* 0x000000000038a947 */ /* 0x000ff40003800000 */
        /* <DEDUP_REMOVED lines=14> */
.L_x_297:
[----:B------:R-:W-:Y:S01]  /*15e60*/  IADD3 R87, P1, PT, R96, R88, RZ ;  /* 0x0000005860577210 */ /* 0x000fe20007f3e0ff */
[-C--:B------:R-:W-:Y:S01]  /*15e70*/  IMAD R86, R117, R72.reuse, RZ ;  /* 0x0000004875567224 */ /* 0x080fe200078e02ff */
[----:B------:R-:W-:Y:S01]  /*15e80*/  IADD3.X R91, PT, PT, RZ, R91, RZ, P0, P3 ;  /* 0x0000005bff5b7210 */ /* 0x000fe200007e64ff */
[----:B------:R-:W-:Y:S01]  /*15e90*/  IMAD.WIDE.U32 R82, R102, R72, RZ ;  /* 0x0000004866527225 */ /* 0x000fe200078e00ff */
[C---:B------:R-:W-:Y:S02]  /*15ea0*/  IADD3 R105, P2, PT, R87.reuse, R92, RZ ;  /* 0x0000005c57697210 */ /* 0x040fe40007f5e0ff */
[----:B------:R-:W-:Y:S01]  /*15eb0*/  ISETP.GE.U32.AND P3, PT, R87, R88, PT ;  /* 0x000000585700720c */ /* 0x000fe20003f66070 */
[----:B------:R-:W-:Y:S01]  /*15ec0*/  IMAD.X R98, R98, 0x1, R93, P1 ;  /* 0x0000000162627824 */ /* 0x000fe200008e065d */
[----:B------:R-:W-:Y:S01]  /*15ed0*/  ISETP.GE.U32.AND P0, PT, R105, R92, PT ;  /* 0x0000005c6900720c */ /* 0x000fe20003f06070 */
[----:B------:R-:W-:Y:S01]  /*15ee0*/  IMAD R99, R102, R73, R86 ;  /* 0x0000004966637224 */ /* 0x000fe200078e0256 */
[----:B------:R-:W-:Y:S01]  /*15ef0*/  SEL R112, RZ, 0xffffffff, !P4 ;  /* 0xffffffffff707807 */ /* 0x000fe20006000000 */
[C---:B------:R-:W-:Y:S01]  /*15f00*/  IMAD.X R96, R98.reuse, 0x1, R91, P2 ;  /* 0x0000000162607824 */ /* 0x040fe200010e065b */
[----:B------:R-:W-:Y:S01]  /*15f10*/  ISETP.GE.U32.AND.EX P3, PT, R98, R93, PT, P3 ;  /* 0x0000005d6200720c */ /* 0x000fe20003f66130 */
[----:B------:R-:W-:Y:S01]  /*15f20*/  IMAD.IADD R99, R83, 0x1, R99 ;  /* 0x0000000153637824 */ /* 0x000fe200078e0263 */
[----:B------:R-:W-:Y:S01]  /*15f30*/  IADD3 R113, P1, P2, R112, R121, -R48 ;  /* 0x0000007970717210 */ /* 0x000fe20007a3e830 */
[----:B------:R-:W-:Y:S01]  /*15f40*/  IMAD.WIDE.U32.X R84, R103, R81, R84, P6 ;  /* 0x0000005167547225 */ /* 0x000fe200030e0454 */
[----:B------:R-:W-:-:S02]  /*15f50*/  ISETP.GE.U32.AND.EX P0, PT, R96, R91, PT, P0 ;  /* 0x0000005b6000720c */ /* 0x000fc40003f06100 */
[----:B------:R-:W-:Y:S01]  /*15f60*/  SEL R86, RZ, 0x1, P3 ;  /* 0x00000001ff567807 */ /* 0x000fe20001800000 */
[-C--:B------:R-:W-:Y:S01]  /*15f70*/  IMAD.WIDE.U32 R88, R99, R74.reuse, RZ ;  /* 0x0000004a63587225 */ /* 0x080fe200078e00ff */
[----:B------:R-:W-:Y:S02]  /*15f80*/  SEL R103, RZ, 0x1, P0 ;  /* 0x00000001ff677807 */ /* 0x000fe40000000000 */
[----:B------:R-:W-:Y:S01]  /*15f90*/  IADD3.X R112, PT, PT, R112, R119, ~R106, P1, P2 ;  /* 0x0000007770707210 */ /* 0x000fe20000fe4c6a */
[C---:B------:R-:W-:Y:S01]  /*15fa0*/  IMAD.WIDE.U32 R90, R82.reuse, R74, RZ ;  /* 0x0000004a525a7225 */ /* 0x040fe200078e00ff */
[CC--:B------:R-:W-:Y:S02]  /*15fb0*/  ISETP.GE.U32.AND P5, PT, R121.reuse, R48.reuse, PT ;  /* 0x000000307900720c */ /* 0x0c0fe40003fa6070 */
[----:B------:R-:W-:Y:S01]  /*15fc0*/  ISETP.NE.U32.AND P6, PT, R121, R48, PT ;  /* 0x000000307900720c */ /* 0x000fe20003fc5070 */
[----:B------:R-:W-:Y:S01]  /*15fd0*/  IMAD.WIDE.U32 R88, P3, R82, R75, R88 ;  /* 0x0000004b52587225 */ /* 0x000fe20007860058 */
[----:B------:R-:W-:-:S02]  /*15fe0*/  LOP3.LUT R93, RZ, R90, RZ, 0x33, !PT ;  /* 0x0000005aff5d7212 */ /* 0x000fc400078e33ff */
[----:B------:R-:W-:Y:S01]  /*15ff0*/  ISETP.GE.U32.AND.EX P5, PT, R119, R106, PT, P5 ;  /* 0x0000006a7700720c */ /* 0x000fe20003fa6150 */
[----:B------:R-:W-:Y:S01]  /*16000*/  IMAD.X R87, RZ, RZ, RZ, P3 ;  /* 0x000000ffff577224 */ /* 0x000fe200018e06ff */
[----:B------:R-:W-:Y:S01]  /*16010*/  ISETP.GT.U32.AND P2, PT, R102, R93, PT ;  /* 0x0000005d6600720c */ /* 0x000fe20003f44070 */
[----:B------:R-:W-:Y:S01]  /*16020*/  IMAD.WIDE.U32 R92, R99, R76, RZ ;  /* 0x0000004c635c7225 */ /* 0x000fe200078e00ff */
[----:B------:R-:W-:Y:S02]  /*16030*/  IADD3 R98, P0, P3, R103, R84, R86 ;  /* 0x0000005467627210 */ /* 0x000fe40007b1e056 */
[----:B------:R-:W-:Y:S01]  /*16040*/  ISETP.NE.OR.EX P4, PT, R119, R106, !P4, P6 ;  /* 0x0000006a7700720c */ /* 0x000fe20006785760 */
[----:B------:R-:W-:Y:S01]  /*16050*/  IMAD.MOV.U32 R86, RZ, RZ, R89 ;  /* 0x000000ffff567224 */ /* 0x000fe200078e0059 */
[----:B------:R-:W-:Y:S01]  /*16060*/  IADD3.X R102, PT, PT, RZ, R85, RZ, P0, P3 ;  /* 0x00000055ff667210 */ /* 0x000fe200007e64ff */
[----:B------:R-:W-:Y:S01]  /*16070*/  IMAD.WIDE.U32 R92, P3, R82, R77, R92 ;  /* 0x0000004d525c7225 */ /* 0x000fe2000786005c */
[----:B------:R-:W-:-:S02]  /*16080*/  IADD3 R88, P1, PT, R91, R88, RZ ;  /* 0x000000585b587210 */ /* 0x000fc40007f3e0ff */
[----:B------:R-:W-:Y:S01]  /*16090*/  IADD3 R115, P0, PT, R107, -R126, RZ ;  /* 0x8000007e6b737210 */ /* 0x000fe20007f1e0ff */
[----:B------:R-:W-:Y:S01]  /*160a0*/  IMAD.X R119, RZ, RZ, RZ, P3 ;  /* 0x000000ffff777224 */ /* 0x000fe200018e06ff */
[----:B------:R-:W-:Y:S01]  /*160b0*/  ISETP.NE.U32.AND P3, PT, R98, RZ, PT ;  /* 0x000000ff6200720c */ /* 0x000fe20003f65070 */
[----:B------:R-:W-:Y:S01]  /*160c0*/  IMAD.WIDE.U32 R84, R82, R76, RZ ;  /* 0x0000004c52547225 */ /* 0x000fe200078e00ff */
[----:B------:R-:W-:Y:S02]  /*160d0*/  LOP3.LUT R88, RZ, R88, RZ, 0x33, !PT ;  /* 0x00000058ff587212 */ /* 0x000fe400078e33ff */
[----:B------:R-:W-:Y:S01]  /*160e0*/  ISETP.NE.AND.EX P3, PT, R102, RZ, PT, P3 ;  /* 0x000000ff6600720c */ /* 0x000fe20003f65330 */
[----:B------:R-:W-:Y:S01]  /*160f0*/  IMAD.WIDE.U32 R90, R99, R78, RZ ;  /* 0x0000004e635a7225 */ /* 0x000fe200078e00ff */
[----:B------:R-:W-:-:S03]  /*16100*/  ISETP.GT.U32.AND.EX P2, PT, R117, R88, PT, P2 ;  /* 0x000000587500720c */ /* 0x000fc60003f44120 */
[----:B------:R-:W-:Y:S01]  /*16110*/  IMAD.X R114, R101, 0x1, ~R156, P0 ;  /* 0x0000000165727824 */ /* 0x000fe200000e0e9c */
[-C--:B------:R-:W-:Y:S01]  /*16120*/  IADD3 R117, P0, PT, R125, R84.reuse, RZ ;  /* 0x000000547d757210 */ /* 0x080fe20007f1e0ff */
[----:B------:R-:W-:Y:S01]  /*16130*/  IMAD.WIDE.U32.X R86, R99, R75, R86, P1 ;  /* 0x0000004b63567225 */ /* 0x000fe200008e0456 */
[----:B------:R-:W-:Y:S02]  /*16140*/  SEL R101, RZ, 0x1, !P2 ;  /* 0x00000001ff657807 */ /* 0x000fe40005000000 */
[----:B------:R-:W-:Y:S01]  /*16150*/  ISETP.GE.U32.AND P1, PT, R117, R84, PT ;  /* 0x000000547500720c */ /* 0x000fe20003f26070 */
[----:B------:R-:W-:Y:S01]  /*16160*/  IMAD.WIDE.U32 R90, P6, R82, R79, R90 ;  /* 0x0000004f525a7225 */ /* 0x000fe200078c005a */
[----:B------:R-:W-:-:S03]  /*16170*/  IADD3 R103, P2, PT, R85, R92, RZ ;  /* 0x0000005c55677210 */ /* 0x000fc60007f5e0ff */
[----:B------:R-:W-:Y:S01]  /*16180*/  IMAD.WIDE.U32 R88, R82, R78, RZ ;  /* 0x0000004e52587225 */ /* 0x000fe200078e00ff */
[----:B------:R-:W-:Y:S09]  /*16190*/  @!P3 BRA `(.L_x_298) ;  /* 0x000000000024b947 */ /* 0x000ff20003800000 */
        /* <DEDUP_REMOVED lines=9> */
.L_x_298:
[----:B------:R-:W-:Y:S01]  /*16230*/  IMAD.X R85, RZ, RZ, RZ, P6 ;  /* 0x000000ffff557224 */ /* 0x000fe200030e06ff */
[----:B------:R-:W-:Y:S01]  /*16240*/  IADD3 R104, P6, PT, R101, R86, RZ ;  /* 0x0000005665687210 */ /* 0x000fe20007fde0ff */
[----:B------:R-:W-:Y:S01]  /*16250*/  IMAD.MOV.U32 R92, RZ, RZ, R93 ;  /* 0x000000ffff5c7224 */ /* 0x000fe200078e005d */
[----:B------:R-:W-:Y:S01]  /*16260*/  IADD3 R107, P3, PT, R89, R90, RZ ;  /* 0x0000005a596b7210 */ /* 0x000fe20007f7e0ff */
[----:B------:R-:W-:Y:S01]  /*16270*/  IMAD.MOV.U32 R93, RZ, RZ, R119 ;  /* 0x000000ffff5d7224 */ /* 0x000fe200078e0077 */
[----:B------:R-:W-:Y:S01]  /*16280*/  P2R R116, PR, RZ, 0x40 ;  /* 0x00000040ff747803 */ /* 0x000fe20000000000 */
[----:B------:R-:W-:Y:S01]  /*16290*/  IMAD.MOV.U32 R84, RZ, RZ, R91 ;  /* 0x000000ffff547224 */ /* 0x000fe200078e005b */
[----:B------:R-:W-:Y:S09]  /*162a0*/  @P4 BRA P5, `(.L_x_299) ;  /* 0x0000000000644947 */ /* 0x000ff20002800000 */
        /* <DEDUP_REMOVED lines=20> */
[----:B------:R-:W-:Y:S01]  /*163f0*/  ISETP.LT.U32.OR.EX P4, PT, R91, R110, P4, P5 ;  /* 0x0000006e5b00720c */ /* 0x000fe20002781550 */
[----:B------:R-:W-:-:S03]  /*16400*/  IMAD.MOV.U32 R110, RZ, RZ, R91 ;  /* 0x000000ffff6e7224 */ /* 0x000fc600078e005b */
[----:B------:R-:W-:-:S04]  /*16410*/  SEL R90, RZ, 0x1, !P4 ;  /* 0x00000001ff5a7807 */ /* 0x000fc80006000000 */
[----:B------:R-:W-:-:S04]  /*16420*/  IADD3 R113, P4, P5, R90, R80, R113 ;  /* 0x000000505a717210 */ /* 0x000fc80007d9e071 */
[----:B------:R-:W-:-:S09]  /*16430*/  IADD3.X R112, PT, PT, RZ, R81, R112, P4, P5 ;  /* 0x00000051ff707210 */ /* 0x000fd200027ea470 */
.L_x_299:
[----:B------:R-:W-:Y:S01]  /*16440*/  SHF.L.W.U32.HI R98, R114, 0x1, R109 ;  /* 0x0000000172627819 */ /* 0x000fe20000010e6d */
[----:B------:R-:W-:Y:S01]  /*16450*/  IMAD.X R94, R103, 0x1, R94, P0 ;  /* 0x00000001675e7824 */ /* 0x000fe200000e065e */
[----:B------:R-:W-:Y:S01]  /*16460*/  ISETP.NE.AND P6, PT, R116, RZ, PT ;  /* 0x000000ff7400720c */ /* 0x000fe20003fc5270 */
[----:B------:R-:W-:Y:S01]  /*16470*/  IMAD.WIDE.U32 R90, R99, R80, RZ ;  /* 0x00000050635a7225 */ /* 0x000fe200078e00ff */
[----:B------:R-:W-:Y:S02]  /*16480*/  SHF.L.W.U32.HI R120, R109, 0x1, R108 ;  /* 0x000000016d787819 */ /* 0x000fe40000010e6c */
[----:B------:R-:W-:Y:S01]  /*16490*/  ISETP.NE.U32.AND P4, PT, R98, R109, PT ;  /* 0x0000006d6200720c */ /* 0x000fe20003f85070 */
[----:B------:R-:W-:Y:S01]  /*164a0*/  IMAD.X R87, RZ, RZ, R87, P6 ;  /* 0x000000ffff577224 */ /* 0x000fe200030e0657 */
[----:B------:R-:W-:Y:S01]  /*164b0*/  IADD3 R117, P5, PT, R117, R104, RZ ;  /* 0x0000006875757210 */ /* 0x000fe20007fbe0ff */
[----:B------:R-:W-:Y:S01]  /*164c0*/  IMAD.WIDE.U32 R90, P6, R82, R81, R90 ;  /* 0x00000051525a7225 */ /* 0x000fe200078c005a */
[----:B------:R-:W-:-:S02]  /*164d0*/  ISETP.NE.AND.EX P4, PT, R120, R108, PT, P4 ;  /* 0x0000006c7800720c */ /* 0x000fc40003f85340 */
[----:B------:R-:W-:Y:S01]  /*164e0*/  ISETP.GE.U32.AND P0, PT, R117, R104, PT ;  /* 0x000000687500720c */ /* 0x000fe20003f06070 */
[----:B------:R-:W-:Y:S01]  /*164f0*/  IMAD.X R116, R94, 0x1, R87, P5 ;  /* 0x000000015e747824 */ /* 0x000fe200028e0657 */
[----:B------:R-:W-:Y:S01]  /*16500*/  ISETP.LT.U32.AND P5, PT, R98, R109, PT ;  /* 0x0000006d6200720c */ /* 0x000fe20003fa1070 */
[----:B------:R-:W-:Y:S01]  /*16510*/  IMAD.WIDE.U32.X R92, R99, R77, R92, P2 ;  /* 0x0000004d635c7225 */ /* 0x000fe200010e045c */
[----:B------:R-:W-:Y:S02]  /*16520*/  ISETP.LT.AND P4, PT, R114, RZ, !P4 ;  /* 0x000000ff7200720c */ /* 0x000fe40006781270 */
[----:B------:R-:W-:Y:S01]  /*16530*/  ISETP.GE.U32.AND.EX P1, PT, R94, R103, PT, P1 ;  /* 0x000000675e00720c */ /* 0x000fe20003f26110 */
[----:B------:R-:W-:Y:S01]  /*16540*/  IMAD.SHL.U32 R103, R111, 0x2, RZ ;  /* 0x000000026f677824 */ /* 0x000fe200078e00ff */
[----:B------:R-:W-:Y:S01]  /*16550*/  ISETP.LT.U32.OR.EX P4, PT, R120, R108, P4, P5 ;  /* 0x0000006c7800720c */ /* 0x000fe20002781550 */
[----:B------:R-:W-:Y:S01]  /*16560*/  IMAD.WIDE.U32 R82, R82, R80, RZ ;  /* 0x0000005052527225 */ /* 0x000fe200078e00ff */
[----:B------:R-:W-:-:S02]  /*16570*/  ISETP.GE.U32.AND.EX P0, PT, R116, R87, PT, P0 ;  /* 0x000000577400720c */ /* 0x000fc40003f06100 */
[----:B------:R-:W-:Y:S01]  /*16580*/  SEL R86, RZ, 0x1, !P4 ;  /* 0x00000001ff567807 */ /* 0x000fe20006000000 */
[----:B------:R-:W-:Y:S01]  /*16590*/  IMAD.X R87, RZ, RZ, RZ, P6 ;  /* 0x000000ffff577224 */ /* 0x000fe200030e06ff */
[----:B------:R-:W-:Y:S02]  /*165a0*/  SEL R94, RZ, 0x1, P1 ;  /* 0x00000001ff5e7807 */ /* 0x000fe40000800000 */
[----:B------:R-:W-:Y:S02]  /*165b0*/  SEL R89, RZ, 0x1, P0 ;  /* 0x00000001ff597807 */ /* 0x000fe40000000000 */
[----:B------:R-:W-:Y:S01]  /*165c0*/  LOP3.LUT R101, R103, R86, RZ, 0xfc, !PT ;  /* 0x0000005667657212 */ /* 0x000fe200078efcff */
[----:B------:R-:W-:Y:S01]  /*165d0*/  IMAD.MOV.U32 R86, RZ, RZ, R91 ;  /* 0x000000ffff567224 */ /* 0x000fe200078e005b */
[----:B------:R-:W-:Y:S02]  /*165e0*/  IADD3 R92, P2, P6, R89, R92, R94 ;  /* 0x0000005c595c7210 */ /* 0x000fe40007e5e05e */
[----:B------:R-:W-:-:S02]  /*165f0*/  SHF.L.U64.HI R123, R111, 0x1, R110 ;  /* 0x000000016f7b7819 */ /* 0x000fc4000001026e */
[----:B------:R-:W-:Y:S02]  /*16600*/  ISETP.EQ.U32.AND P1, PT, R101, R111, PT ;  /* 0x0000006f6500720c */ /* 0x000fe40003f22070 */
[----:B------:R-:W-:Y:S02]  /*16610*/  IADD3 R105, P5, PT, R105, R88, RZ ;  /* 0x0000005869697210 */ /* 0x000fe40007fbe0ff */
[----:B------:R-:W-:Y:S02]  /*16620*/  IADD3.X R93, PT, PT, RZ, R93, RZ, P2, P6 ;  /* 0x0000005dff5d7210 */ /* 0x000fe400017ec4ff */
[----:B------:R-:W-:Y:S01]  /*16630*/  ISETP.LT.U32.AND P2, PT, R101, R111, PT ;  /* 0x0000006f6500720c */ /* 0x000fe20003f41070 */
[----:B------:R-:W-:Y:S01]  /*16640*/  IMAD.X R96, R107, 0x1, R96, P5 ;  /* 0x000000016b607824 */ /* 0x000fe200028e0660 */
[----:B------:R-:W-:Y:S02]  /*16650*/  ISETP.EQ.AND.EX P6, PT, R123, R110, P4, P1 ;  /* 0x0000006e7b00720c */ /* 0x000fe400027c2310 */
[----:B------:R-:W-:-:S02]  /*16660*/  IADD3 R119, P4, PT, R105, R92, RZ ;  /* 0x0000005c69777210 */ /* 0x000fc40007f9e0ff */
[----:B------:R-:W-:Y:S02]  /*16670*/  ISETP.LT.U32.OR.EX P2, PT, R123, R110, P6, P2 ;  /* 0x0000006e7b00720c */ /* 0x000fe40003741520 */
[----:B------:R-:W-:Y:S01]  /*16680*/  ISETP.GE.U32.AND P5, PT, R119, R92, PT ;  /* 0x0000005c7700720c */ /* 0x000fe20003fa6070 */
[----:B------:R-:W-:Y:S01]  /*16690*/  IMAD.SHL.U32 R92, R113, 0x2, RZ ;  /* 0x00000002715c7824 */ /* 0x000fe200078e00ff */
[----:B------:R-:W-:Y:S01]  /*166a0*/  IADD3 R90, P0, PT, R83, R90, RZ ;  /* 0x0000005a535a7210 */ /* 0x000fe20007f1e0ff */
[----:B------:R-:W-:Y:S01]  /*166b0*/  IMAD.X R118, R96, 0x1, R93, P4 ;  /* 0x0000000160767824 */ /* 0x000fe200020e065d */
[----:B------:R-:W-:Y:S02]  /*166c0*/  SEL R83, RZ, 0x1, !P2 ;  /* 0x00000001ff537807 */ /* 0x000fe40005000000 */
[----:B------:R-:W-:Y:S01]  /*166d0*/  ISETP.GE.U32.AND P1, PT, R105, R88, PT ;  /* 0x000000586900720c */ /* 0x000fe20003f26070 */
[----:B------:R-:W-:Y:S01]  /*166e0*/  IMAD.WIDE.U32.X R88, R99, R79, R84, P3 ;  /* 0x0000004f63587225 */ /* 0x000fe200018e0454 */
[----:B------:R-:W-:-:S02]  /*166f0*/  LOP3.LUT R94, R92, R83, RZ, 0xfc, !PT ;  /* 0x000000535c5e7212 */ /* 0x000fc400078efcff */
[----:B------:R-:W-:Y:S01]  /*16700*/  ISETP.GE.U32.AND.EX P4, PT, R96, R107, PT, P1 ;  /* 0x0000006b6000720c */ /* 0x000fe20003f86110 */
[----:B------:R-:W-:Y:S01]  /*16710*/  IMAD.WIDE.U32.X R84, R99, R81, R86, P0 ;  /* 0x0000005163547225 */ /* 0x000fe200000e0456 */
[----:B------:R-:W-:Y:S02]  /*16720*/  ISETP.GE.U32.AND.EX P1, PT, R118, R93, PT, P5 ;  /* 0x0000005d7600720c */ /* 0x000fe40003f26150 */
[----:B------:R-:W-:Y:S01]  /*16730*/  SHF.L.U64.HI R107, R113, 0x1, R112 ;  /* 0x00000001716b7819 */ /* 0x000fe20000010270 */
[----:B------:R-:W-:Y:S01]  /*16740*/  IMAD.SHL.U32 R93, R115, 0x2, RZ ;  /* 0x00000002735d7824 */ /* 0x000fe200078e00ff */
[----:B------:R-:W-:Y:S02]  /*16750*/  ISETP.GE.U32.AND P3, PT, R94, R113, PT ;  /* 0x000000715e00720c */ /* 0x000fe40003f66070 */
[----:B------:R-:W-:Y:S02]  /*16760*/  ISETP.NE.U32.AND P5, PT, R98, R76, PT ;  /* 0x0000004c6200720c */ /* 0x000fe40003fa5070 */
[----:B------:R-:W-:-:S02]  /*16770*/  ISETP.GE.U32.AND.EX P3, PT, R107, R112, PT, P3 ;  /* 0x000000706b00720c */ /* 0x000fc40003f66130 */
[----:B------:R-:W-:Y:S02]  /*16780*/  SHF.L.U64.HI R96, R115, 0x1, R114 ;  /* 0x0000000173607819 */ /* 0x000fe40000010272 */
[----:B------:R-:W-:Y:S02]  /*16790*/  ISETP.LT.U32.AND P6, PT, R93, R74, PT ;  /* 0x0000004a5d00720c */ /* 0x000fe40003fc1070 */
[----:B------:R-:W-:Y:S02]  /*167a0*/  ISETP.NE.AND.EX P5, PT, R120, R77, PT, P5 ;  /* 0x0000004d7800720c */ /* 0x000fe40003fa5350 */
[----:B------:R-:W-:Y:S02]  /*167b0*/  SEL R91, RZ, 0x1, P4 ;  /* 0x00000001ff5b7807 */ /* 0x000fe40002000000 */
[----:B------:R-:W-:Y:S02]  /*167c0*/  ISETP.GE.U32.AND P4, PT, R94, R80, PT ;  /* 0x000000505e00720c */ /* 0x000fe40003f86070 */
[----:B------:R-:W-:-:S02]  /*167d0*/  SEL R83, RZ, 0x1, P1 ;  /* 0x00000001ff537807 */ /* 0x000fc40000800000 */
[----:B------:R-:W-:Y:S02]  /*167e0*/  ISETP.LT.U32.AND P1, PT, R98, R76, PT ;  /* 0x0000004c6200720c */ /* 0x000fe40003f21070 */
[----:B------:R-:W-:Y:S02]  /*167f0*/  ISETP.LT.U32.AND.EX P5, PT, R96, R75, !P5, P6 ;  /* 0x0000004b6000720c */ /* 0x000fe40006fa1160 */
[----:B------:R-:W-:Y:S02]  /*16800*/  ISETP.GE.U32.AND.EX P4, PT, R107, R81, PT, P4 ;  /* 0x000000516b00720c */ /* 0x000fe40003f86140 */
[----:B------:R-:W-:Y:S02]  /*16810*/  IADD3 R86, P6, P0, R83, R88, R91 ;  /* 0x0000005853567210 */ /* 0x000fe400078de05b */
[----:B------:R-:W-:Y:S02]  /*16820*/  ISETP.LT.U32.OR.EX P1, PT, R120, R77, P5, P1 ;  /* 0x0000004d7800720c */ /* 0x000fe40002f21510 */
[----:B------:R-:W-:-:S02]  /*16830*/  ISETP.EQ.U32.AND P5, PT, R101, R78, PT ;  /* 0x0000004e6500720c */ /* 0x000fc40003fa2070 */
[----:B------:R-:W-:Y:S02]  /*16840*/  IADD3.X R88, PT, PT, RZ, R89, RZ, P6, P0 ;  /* 0x00000059ff587210 */ /* 0x000fe400037e04ff */
[----:B------:R-:W-:Y:S02]  /*16850*/  @P3 ISETP.EQ.U32.AND P6, PT, R94, R113, PT ;  /* 0x000000715e00320c */ /* 0x000fe40003fc2070 */
[----:B------:R-:W-:Y:S02]  /*16860*/  ISETP.EQ.AND.EX P5, PT, R123, R79, P1, P5 ;  /* 0x0000004f7b00720c */ /* 0x000fe40000fa2350 */
[----:B------:R-:W-:Y:S02]  /*16870*/  PLOP3.LUT P1, PT, PT, PT, PT, 0x80, 0x8 ;  /* 0x000000000008781c */ /* 0x000fe40003f2f070 */
[----:B------:R-:W-:Y:S02]  /*16880*/  ISETP.LT.U32.AND P0, PT, R101, R78, PT ;  /* 0x0000004e6500720c */ /* 0x000fe40003f01070 */
[----:B------:R-:W-:-:S02]  /*16890*/  @P3 ISETP.EQ.AND.EX P1, PT, R107, R112, P2, P6 ;  /* 0x000000706b00320c */ /* 0x000fc40001722360 */
[----:B------:R-:W-:Y:S02]  /*168a0*/  IADD3 R95, P6, PT, R95, R82, RZ ;  /* 0x000000525f5f7210 */ /* 0x000fe40007fde0ff */
[----:B------:R-:W-:Y:S02]  /*168b0*/  @P4 ISETP.NE.U32.AND P3, PT, R94, R80, PT ;  /* 0x000000505e00420c */ /* 0x000fe40003f65070 */
[----:B------:R-:W-:Y:S01]  /*168c0*/  ISETP.LT.U32.OR.EX P0, PT, R123, R79, P5, P0 ;  /* 0x0000004f7b00720c */ /* 0x000fe20002f01500 */
[----:B------:R-:W-:Y:S01]  /*168d0*/  IMAD.X R97, R97, 0x1, R90, P6 ;  /* 0x0000000161617824 */ /* 0x000fe200030e065a */
[----:B------:R-:W-:Y:S02]  /*168e0*/  PLOP3.LUT P2, PT, PT, PT, PT, 0x8, 0x80 ;  /* 0x000000000080781c */ /* 0x000fe40003f4e170 */
[----:B------:R-:W-:Y:S02]  /*168f0*/  ISETP.NE.U32.AND P6, PT, R98, R109, PT ;  /* 0x0000006d6200720c */ /* 0x000fe40003fc5070 */
[----:B------:R-:W-:-:S02]  /*16900*/  ISETP.GE.U32.AND P5, PT, R93, R74, PT ;  /* 0x0000004a5d00720c */ /* 0x000fc40003fa6070 */
[----:B------:R-:W-:Y:S02]  /*16910*/  @P4 ISETP.NE.OR.EX P2, PT, R107, R81, !P0, P3 ;  /* 0x000000516b00420c */ /* 0x000fe40004745730 */
[----:B------:R-:W-:Y:S02]  /*16920*/  IADD3 R153, P3, PT, R95, R86, RZ ;  /* 0x000000565f997210 */ /* 0x000fe40007f7e0ff */
[----:B------:R-:W-:Y:S02]  /*16930*/  ISETP.NE.AND.EX P6, PT, R120, R108, PT, P6 ;  /* 0x0000006c7800720c */ /* 0x000fe40003fc5360 */
[----:B------:R-:W-:Y:S01]  /*16940*/  ISETP.GE.U32.AND.EX P5, PT, R96, R75, PT, P5 ;  /* 0x0000004b6000720c */ /* 0x000fe20003fa6150 */
[----:B------:R-:W-:Y:S01]  /*16950*/  IMAD.X R154, R97, 0x1, R88, P3 ;  /* 0x00000001619a7824 */ /* 0x000fe200018e0658 */
[----:B------:R-:W-:Y:S02]  /*16960*/  ISETP.LT.U32.AND P3, PT, R98, R109, PT ;  /* 0x0000006d6200720c */ /* 0x000fe40003f61070 */
[----:B------:R-:W-:-:S02]  /*16970*/  ISETP.LT.AND P6, PT, R114, RZ, !P6 ;  /* 0x000000ff7200720c */ /* 0x000fc400077c1270 */
[----:B------:R-:W-:Y:S02]  /*16980*/  SEL R83, RZ, 0x1, P5 ;  /* 0x00000001ff537807 */ /* 0x000fe40002800000 */
[----:B------:R-:W-:Y:S02]  /*16990*/  PLOP3.LUT P1, PT, P1, P2, PT, 0xf8, 0x8f ;  /* 0x00000000008f781c */ /* 0x000fe40000f25f70 */
[----:B------:R-:W-:Y:S02]  /*169a0*/  ISETP.EQ.U32.AND P2, PT, R98, R76, PT ;  /* 0x0000004c6200720c */ /* 0x000fe40003f42070 */
[C---:B------:R-:W-:Y:S02]  /*169b0*/  ISETP.LT.U32.OR.EX P3, PT, R120.reuse, R108, P6, P3 ;  /* 0x0000006c7800720c */ /* 0x040fe40003761530 */
[----:B------:R-:W-:Y:S02]  /*169c0*/  IADD3 R83, P6, PT, R83, R76, RZ ;  /* 0x0000004c53537210 */ /* 0x000fe40007fde0ff */
[----:B------:R-:W-:-:S02]  /*169d0*/  ISETP.EQ.AND.EX P5, PT, R120, R77, !P5, P2 ;  /* 0x0000004d7800720c */ /* 0x000fc40006fa2320 */
[----:B------:R-:W-:Y:S01]  /*169e0*/  ISETP.GE.U32.AND P4, PT, R95, R82, PT ;  /* 0x000000525f00720c */ /* 0x000fe20003f86070 */
[----:B------:R-:W-:Y:S01]  /*169f0*/  IMAD.X R82, RZ, RZ, R77, P6 ;  /* 0x000000ffff527224 */ /* 0x000fe200030e064d */
[----:B------:R-:W-:Y:S02]  /*16a00*/  ISETP.LT.U32.AND P2, PT, R98, R76, PT ;  /* 0x0000004c6200720c */ /* 0x000fe40003f41070 */
[----:B------:R-:W-:Y:S02]  /*16a10*/  SEL R83, R83, RZ, P1 ;  /* 0x000000ff53537207 */ /* 0x000fe40000800000 */
[----:B------:R-:W-:Y:S02]  /*16a20*/  SEL R128, R74, RZ, P1 ;  /* 0x000000ff4a807207 */ /* 0x000fe40000800000 */
[----:B------:R-:W-:Y:S02]  /*16a30*/  ISETP.LT.U32.OR.EX P5, PT, R120, R77, P5, P2 ;  /* 0x0000004d7800720c */ /* 0x000fe40002fa1520 */
[----:B------:R-:W-:-:S02]  /*16a40*/  IADD3 R94, P2, PT, -R83, R98, RZ ;  /* 0x00000062535e7210 */ /* 0x000fc40007f5e1ff */
[----:B------:R-:W-:Y:S02]  /*16a50*/  SEL R83, R82, RZ, P1 ;  /* 0x000000ff52537207 */ /* 0x000fe40000800000 */
[----:B------:R-:W-:Y:S01]  /*16a60*/  IADD3 R128, P6, PT, -R128, R93, RZ ;  /* 0x0000005d80807210 */ /* 0x000fe20007fde1ff */
[----:B------:R-:W-:Y:S01]  /*16a70*/  IMAD.WIDE.U32 R104, R94, R94, RZ ;  /* 0x0000005e5e687225 */ /* 0x000fe200078e00ff */
[----:B------:R-:W-:Y:S02]  /*16a80*/  SEL R101, R75, RZ, P1 ;  /* 0x000000ff4b657207 */ /* 0x000fe40000800000 */
[----:B------:R-:W-:Y:S01]  /*16a90*/  SEL R82, RZ, 0x1, !P3 ;  /* 0x00000001ff527807 */ /* 0x000fe20005800000 */
[----:B------:R-:W-:Y:S01]  /*16aa0*/  IMAD.X R120, R120, 0x1, ~R83, P2 ;  /* 0x0000000178787824 */ /* 0x000fe200010e0e53 */
[----:B------:R-:W-:Y:S01]  /*16ab0*/  ISETP.GE.U32.AND P2, PT, R153, R86, PT ;  /* 0x000000569900720c */ /* 0x000fe20003f46070 */
[----:B------:R-:W-:Y:S01]  /*16ac0*/  IMAD.X R101, R96, 0x1, ~R101, P6 ;  /* 0x0000000160657824 */ /* 0x000fe200030e0e65 */
[----:B------:R-:W-:Y:S01]  /*16ad0*/  LOP3.LUT R82, R103, R82, RZ, 0xfc, !PT ;  /* 0x0000005267527212 */ /* 0x000fe200078efcff */
[----:B------:R-:W-:Y:S01]  /*16ae0*/  IMAD.WIDE.U32 R102, R128, R128, RZ ;  /* 0x0000008080667225 */ /* 0x000fe200078e00ff */
[----:B------:R-:W-:-:S02]  /*16af0*/  SEL R125, RZ, 0x1, !P5 ;  /* 0x00000001ff7d7807 */ /* 0x000fc40006800000 */
[----:B------:R-:W-:Y:S01]  /*16b00*/  ISETP.GE.U32.AND.EX P4, PT, R97, R90, PT, P4 ;  /* 0x0000005a6100720c */ /* 0x000fe20003f86140 */
[----:B------:R-:W-:Y:S01]  /*16b10*/  IMAD.WIDE.U32 R86, R101, R128, RZ ;  /* 0x0000008065567225 */ /* 0x000fe200078e00ff */
[-C--:B------:R-:W-:Y:S02]  /*16b20*/  ISETP.EQ.U32.AND P6, PT, R82, R111.reuse, PT ;  /* 0x0000006f5200720c */ /* 0x080fe40003fc2070 */
[----:B------:R-:W-:Y:S01]  /*16b30*/  ISETP.GE.U32.AND.EX P2, PT, R154, R88, PT, P2 ;  /* 0x000000589a00720c */ /* 0x000fe20003f46120 */
[----:B------:R-:W-:Y:S01]  /*16b40*/  IMAD.WIDE.U32 R90, R94, R128, RZ ;  /* 0x000000805e5a7225 */ /* 0x000fe200078e00ff */
[----:B------:R-:W-:Y:S02]  /*16b50*/  IADD3 R125, P5, PT, R125, R78, RZ ;  /* 0x0000004e7d7d7210 */ /* 0x000fe40007fbe0ff */
[----:B------:R-:W-:Y:S02]  /*16b60*/  SEL R140, RZ, 0x1, P4 ;  /* 0x00000001ff8c7807 */ /* 0x000fe40002000000 */
[----:B------:R-:W-:-:S02]  /*16b70*/  ISETP.LT.U32.AND P4, PT, R82, R111, PT ;  /* 0x0000006f5200720c */ /* 0x000fc40003f81070 */
[-C--:B------:R-:W-:Y:S01]  /*16b80*/  ISETP.EQ.AND.EX P3, PT, R123, R110.reuse, P3, P6 ;  /* 0x0000006e7b00720c */ /* 0x080fe20001f62360 */
[----:B------:R-:W-:Y:S01]  /*16b90*/  IMAD.WIDE.U32 R86, P6, R128, R101, R86 ;  /* 0x0000006580567225 */ /* 0x000fe200078c0056 */
[----:B------:R-:W-:Y:S02]  /*16ba0*/  SEL R83, RZ, 0x1, P2 ;  /* 0x00000001ff537807 */ /* 0x000fe40001000000 */
[----:B------:R-:W-:Y:S01]  /*16bb0*/  SEL R125, R125, RZ, P1 ;  /* 0x000000ff7d7d7207 */ /* 0x000fe20000800000 */
[----:B------:R-:W-:Y:S01]  /*16bc0*/  IMAD.X R89, RZ, RZ, RZ, P6 ;  /* 0x000000ffff597224 */ /* 0x000fe200030e06ff */
[----:B------:R-:W-:Y:S01]  /*16bd0*/  ISETP.LT.U32.OR.EX P4, PT, R123, R110, P3, P4 ;  /* 0x0000006e7b00720c */ /* 0x000fe20001f81540 */
[----:B------:R-:W-:Y:S01]  /*16be0*/  IMAD.MOV.U32 R88, RZ, RZ, R87 ;  /* 0x000000ffff587224 */ /* 0x000fe200078e0057 */
[----:B------:R-:W-:Y:S02]  /*16bf0*/  SEL R99, RZ, 0x1, !P0 ;  /* 0x00000001ff637807 */ /* 0x000fe40004000000 */
[----:B------:R-:W-:Y:S01]  /*16c00*/  IADD3 R140, P3, P2, R83, R84, R140 ;  /* 0x00000054538c7210 */ /* 0x000fe20007a7e08c */
[----:B------:R-:W-:Y:S01]  /*16c10*/  IMAD.X R84, RZ, RZ, R79, P5 ;  /* 0x000000ffff547224 */ /* 0x000fe200028e064f */
[----:B------:R-:W-:Y:S01]  /*16c20*/  IADD3 R125, P0, PT, -R125, R82, RZ ;  /* 0x000000527d7d7210 */ /* 0x000fe20007f1e1ff */
[----:B------:R-:W-:Y:S01]  /*16c30*/  IMAD.WIDE.U32 R82, R120, R128, RZ ;  /* 0x0000008078527225 */ /* 0x000fe200078e00ff */
[----:B------:R-:W-:-:S02]  /*16c40*/  IADD3 R135, P6, PT, R103, R86, RZ ;  /* 0x0000005667877210 */ /* 0x000fc40007fde0ff */
[----:B------:R-:W-:Y:S01]  /*16c50*/  SEL R93, RZ, 0x1, !P4 ;  /* 0x00000001ff5d7807 */ /* 0x000fe20006000000 */
[----:B------:R-:W-:Y:S01]  /*16c60*/  IMAD.WIDE.U32 R86, R101, R94, RZ ;  /* 0x0000005e65567225 */ /* 0x000fe200078e00ff */
[----:B------:R-:W-:Y:S02]  /*16c70*/  IADD3 R99, P5, PT, R99, R80, RZ ;  /* 0x0000005063637210 */ /* 0x000fe40007fbe0ff */
[----:B------:R-:W-:Y:S01]  /*16c80*/  SEL R84, R84, RZ, P1 ;  /* 0x000000ff54547207 */ /* 0x000fe20000800000 */
[----:B------:R-:W-:Y:S01]  /*16c90*/  IMAD.WIDE.U32 R82, P4, R101, R94, R82 ;  /* 0x0000005e65527225 */ /* 0x000fe20007880052 */
[----:B------:R-:W-:Y:S02]  /*16ca0*/  LOP3.LUT R122, R92, R93, RZ, 0xfc, !PT ;  /* 0x0000005d5c7a7212 */ /* 0x000fe400078efcff */
[----:B------:R-:W-:Y:S01]  /*16cb0*/  SEL R99, R99, RZ, P1 ;  /* 0x000000ff63637207 */ /* 0x000fe20000800000 */
[----:B------:R-:W-:Y:S01]  /*16cc0*/  IMAD.WIDE.U32.X R88, R101, R101, R88, P6 ;  /* 0x0000006565587225 */ /* 0x000fe200030e0458 */
[----:B------:R-:W-:-:S02]  /*16cd0*/  IADD3.X R136, PT, PT, RZ, R85, RZ, P3, P2 ;  /* 0x00000055ff887210 */ /* 0x000fc40001fe44ff */
[----:B------:R-:W-:Y:S01]  /*16ce0*/  LOP3.LUT R6, R6, 0xfffffffb, RZ, 0xc0, !PT ;  /* 0xfffffffb06067812 */ /* 0x000fe200078ec0ff */
[----:B------:R-:W-:Y:S01]  /*16cf0*/  IMAD.X R98, RZ, RZ, R81, P5 ;  /* 0x000000ffff627224 */ /* 0x000fe200028e0651 */
[----:B------:R-:W-:Y:S01]  /*16d00*/  IADD3 R127, P5, PT, R91, R82, RZ ;  /* 0x000000525b7f7210 */ /* 0x000fe20007fbe0ff */
[----:B------:R-:W-:Y:S01]  /*16d10*/  IMAD.X R123, R123, 0x1, ~R84, P0 ;  /* 0x000000017b7b7824 */ /* 0x000fe200000e0e54 */
[----:B------:R-:W-:Y:S01]  /*16d20*/  IADD3 R95, P6, PT, R88, R90, RZ ;  /* 0x0000005a585f7210 */ /* 0x000fe20007fde0ff */
[----:B------:R-:W-:Y:S01]  /*16d30*/  IMAD.WIDE.U32 R86, P0, R128, R120, R86 ;  /* 0x0000007880567225 */ /* 0x000fe20007800056 */
[----:B------:R-:W-:-:S03]  /*16d40*/  SEL R84, R98, RZ, P1 ;  /* 0x000000ff62547207 */ /* 0x000fc60000800000 */
[----:B------:R-:W-:-:S04]  /*16d50*/  IMAD.WIDE.U32 R92, R128, R94, RZ ;  /* 0x0000005e805c7225 */ /* 0x000fc800078e00ff */
[----:B------:R-:W-:Y:S01]  /*16d60*/  IMAD.X R82, R127, 0x1, R89, P6 ;  /* 0x000000017f527824 */ /* 0x000fe200030e0659 */
[----:B------:R-:W-:Y:S01]  /*16d70*/  IADD3 RZ, P1, PT, R93, R86, RZ ;  /* 0x000000565dff7210 */ /* 0x000fe20007f3e0ff */
[----:B------:R-:W-:Y:S01]  /*16d80*/  IMAD.X R89, RZ, RZ, RZ, P0 ;  /* 0x000000ffff597224 */ /* 0x000fe200000e06ff */
[----:B------:R-:W-:Y:S01]  /*16d90*/  ISETP.GE.U32.AND P0, PT, R95, R90, PT ;  /* 0x0000005a5f00720c */ /* 0x000fe20003f06070 */
[----:B------:R-:W-:-:S03]  /*16da0*/  IMAD.WIDE.U32 R96, R123, R128, RZ ;  /* 0x000000807b607225 */ /* 0x000fc600078e00ff */
[----:B------:R-:W-:Y:S01]  /*16db0*/  ISETP.GE.U32.AND.EX P0, PT, R82, R127, PT, P0 ;  /* 0x0000007f5200720c */ /* 0x000fe20003f06100 */
[----:B------:R-:W-:Y:S02]  /*16dc0*/  IMAD.MOV.U32 R88, RZ, RZ, R87 ;  /* 0x000000ffff587224 */ /* 0x000fe400078e0057 */
[----:B------:R-:W-:Y:S01]  /*16dd0*/  IMAD.WIDE.U32 R92, R125, R128, RZ ;  /* 0x000000807d5c7225 */ /* 0x000fe200078e00ff */
[----:B------:R-:W-:-:S03]  /*16de0*/  SEL R103, RZ, 0x1, P0 ;  /* 0x00000001ff677807 */ /* 0x000fc60000000000 */
[----:B------:R-:W-:-:S04]  /*16df0*/  IMAD.WIDE.U32 R96, P6, R101, R125, R96 ;  /* 0x0000007d65607225 */ /* 0x000fc800078c0060 */
[----:B------:R-:W-:Y:S01]  /*16e00*/  IMAD.WIDE.U32.X R88, R101, R120, R88, P1 ;  /* 0x0000007865587225 */ /* 0x000fe200008e0458 */
[----:B------:R-:W-:Y:S02]  /*16e10*/  IADD3 R124, P0, PT, R93, R96, RZ ;  /* 0x000000605d7c7210 */ /* 0x000fe40007f1e0ff */
[----:B------:R-:W-:Y:S01]  /*16e20*/  IADD3 R122, P1, PT, R122, -R99, RZ ;  /* 0x800000637a7a7210 */ /* 0x000fe20007f3e0ff */
[----:B------:R-:W-:Y:S01]  /*16e30*/  IMAD.WIDE.U32 R86, R101, R125, RZ ;  /* 0x0000007d65567225 */ /* 0x000fe200078e00ff */
[----:B------:R-:W-:Y:S02]  /*16e40*/  IADD3 R103, P2, P3, R92, R88, R103 ;  /* 0x000000585c677210 */ /* 0x000fe40007b5e067 */
[----:B------:R-:W-:Y:S01]  /*16e50*/  P2R R91, PR, RZ, 0x40 ;  /* 0x00000040ff5b7803 */ /* 0x000fe20000000000 */
[----:B------:R-:W-:Y:S01]  /*16e60*/  IMAD.WIDE.U32 R98, R120, R94, RZ ;  /* 0x0000005e78627225 */ /* 0x000fe200078e00ff */
[----:B------:R-:W-:Y:S02]  /*16e70*/  IADD3.X R96, PT, PT, R124, R89, RZ, P2, P3 ;  /* 0x000000597c607210 */ /* 0x000fe400017e64ff */
[----:B------:R-:W-:Y:S01]  /*16e80*/  IADD3 R133, P2, PT, R95, R90, RZ ;  /* 0x0000005a5f857210 */ /* 0x000fe20007f5e0ff */
[----:B------:R-:W-:-:S02]  /*16e90*/  IMAD.X R107, R107, 0x1, ~R84, P1 ;  /* 0x000000016b6b7824 */ /* 0x000fc400008e0e54 */
[----:B------:R-:W-:Y:S01]  /*16ea0*/  IMAD.WIDE.U32 R84, R128, R125, RZ ;  /* 0x0000007d80547225 */ /* 0x000fe200078e00ff */
[----:B------:R-:W-:-:S03]  /*16eb0*/  ISETP.GE.U32.AND P3, PT, R133, R95, PT ;  /* 0x0000005f8500720c */ /* 0x000fc60003f66070 */
[----:B------:R-:W-:Y:S02]  /*16ec0*/  IMAD.X R127, R82, 0x1, R127, P2 ;  /* 0x00000001527f7824 */ /* 0x000fe400010e067f */
[----:B------:R-:W-:-:S03]  /*16ed0*/  IMAD.WIDE.U32 R86, P1, R128, R123, R86 ;  /* 0x0000007b80567225 */ /* 0x000fc60007820056 */
[----:B------:R-:W-:Y:S01]  /*16ee0*/  ISETP.GE.U32.AND.EX P3, PT, R127, R82, PT, P3 ;  /* 0x000000527f00720c */ /* 0x000fe20003f66130 */
[----:B------:R-:W-:Y:S01]  /*16ef0*/  IMAD.X R89, RZ, RZ, RZ, P4 ;  /* 0x000000ffff597224 */ /* 0x000fe200020e06ff */
[----:B------:R-:W-:Y:S01]  /*16f00*/  IADD3 RZ, P4, PT, R85, R86, RZ ;  /* 0x0000005655ff7210 */ /* 0x000fe20007f9e0ff */
[----:B------:R-:W-:Y:S01]  /*16f10*/  IMAD.MOV.U32 R88, RZ, RZ, R83 ;  /* 0x000000ffff587224 */ /* 0x000fe200078e0053 */
[----:B------:R-:W-:Y:S01]  /*16f20*/  SEL R93, RZ, 0x1, P3 ;  /* 0x00000001ff5d7807 */ /* 0x000fe20001800000 */
[----:B------:R-:W-:-:S04]  /*16f30*/  IMAD.WIDE.U32 R98, P2, R94, R120, R98 ;  /* 0x000000785e627225 */ /* 0x000fc80007840062 */
[----:B------:R-:W-:Y:S01]  /*16f40*/  IMAD.WIDE.U32.X R88, R101, R120, R88, P5 ;  /* 0x0000007865587225 */ /* 0x000fe200028e0458 */
[----:B------:R-:W-:-:S03]  /*16f50*/  ISETP.GE.U32.AND P5, PT, R103, R92, PT ;  /* 0x0000005c6700720c */ /* 0x000fc60003fa6070 */
[----:B------:R-:W-:Y:S01]  /*16f60*/  IMAD.X R85, RZ, RZ, RZ, P1 ;  /* 0x000000ffff557224 */ /* 0x000fe200008e06ff */
[----:B------:R-:W-:Y:S01]  /*16f70*/  IADD3 R139, P1, PT, R105, R98, RZ ;  /* 0x00000062698b7210 */ /* 0x000fe20007f3e0ff */
[----:B------:R-:W-:Y:S01]  /*16f80*/  IMAD.WIDE.U32 R82, R107, R128, RZ ;  /* 0x000000806b527225 */ /* 0x000fe200078e00ff */
[----:B------:R-:W-:Y:S02]  /*16f90*/  IADD3 R105, P3, PT, R103, R104, RZ ;  /* 0x0000006867697210 */ /* 0x000fe40007f7e0ff */
[----:B------:R-:W-:Y:S01]  /*16fa0*/  ISETP.GE.U32.AND.EX P5, PT, R96, R124, PT, P5 ;  /* 0x0000007c6000720c */ /* 0x000fe20003fa6150 */
[----:B------:R-:W-:Y:S02]  /*16fb0*/  IMAD.MOV.U32 R84, RZ, RZ, R87 ;  /* 0x000000ffff547224 */ /* 0x000fe400078e0057 */
[----:B------:R-:W-:Y:S01]  /*16fc0*/  IMAD.X R96, R139, 0x1, R96, P3 ;  /* 0x000000018b607824 */ /* 0x000fe200018e0660 */
[----:B------:R-:W-:Y:S01]  /*16fd0*/  SEL R121, RZ, 0x1, P5 ;  /* 0x00000001ff797807 */ /* 0x000fe20002800000 */
[----:B------:R-:W-:Y:S01]  /*16fe0*/  IMAD.WIDE.U32.X R84, R101, R123, R84, P4 ;  /* 0x0000007b65547225 */ /* 0x000fe200020e0454 */
[----:B------:R-:W-:-:S03]  /*16ff0*/  IADD3 R93, P4, P5, R105, R88, R93 ;  /* 0x00000058695d7210 */ /* 0x000fc60007d9e05d */
[----:B------:R-:W-:Y:S01]  /*17000*/  IMAD.WIDE.U32 R86, R122, R128, RZ ;  /* 0x000000807a567225 */ /* 0x000fe200078e00ff */
[----:B------:R-:W-:-:S03]  /*17010*/  IADD3.X R129, PT, PT, R96, R89, RZ, P4, P5 ;  /* 0x0000005960817210 */ /* 0x000fc600027ea4ff */
[----:B------:R-:W-:Y:S01]  /*17020*/  IMAD.WIDE.U32 R82, P3, R101, R122, R82 ;  /* 0x0000007a65527225 */ /* 0x000fe20007860052 */
[----:B------:R-:W-:-:S03]  /*17030*/  IADD3 R121, P5, P6, R86, R84, R121 ;  /* 0x0000005456797210 */ /* 0x000fc60007ebe079 */
[----:B------:R-:W-:Y:S01]  /*17040*/  IMAD R88, R135, R72, RZ ;  /* 0x0000004887587224 */ /* 0x000fe200078e02ff */
[----:B------:R-:W-:Y:S01]  /*17050*/  IADD3 R87, P4, PT, R87, R82, RZ ;  /* 0x0000005257577210 */ /* 0x000fe20007f9e0ff */
[----:B------:R-:W-:Y:S01]  /*17060*/  IMAD.X R131, RZ, RZ, RZ, P2 ;  /* 0x000000ffff837224 */ /* 0x000fe200010e06ff */
[----:B------:R-:W-:Y:S01]  /*17070*/  ISETP.GE.U32.AND P2, PT, R105, R104, PT ;  /* 0x000000686900720c */ /* 0x000fe20003f46070 */
[C---:B------:R-:W-:Y:S01]  /*17080*/  IMAD R95, R102.reuse, R73, R88 ;  /* 0x00000049665f7224 */ /* 0x040fe200078e0258 */
[----:B------:R-:W-:Y:S01]  /*17090*/  IADD3.X R82, PT, PT, R87, R85, RZ, P5, P6 ;  /* 0x0000005557527210 */ /* 0x000fe20002fec4ff */
[----:B------:R-:W-:Y:S01]  /*170a0*/  IMAD.WIDE.U32 R84, R102, R72, RZ ;  /* 0x0000004866547225 */ /* 0x000fe200078e00ff */
[----:B------:R-:W-:Y:S02]  /*170b0*/  ISETP.NE.AND P6, PT, R91, RZ, PT ;  /* 0x000000ff5b00720c */ /* 0x000fe40003fc5270 */
[----:B------:R-:W-:Y:S01]  /*170c0*/  ISETP.GE.U32.AND.EX P2, PT, R96, R139, PT, P2 ;  /* 0x0000008b6000720c */ /* 0x000fe20003f46120 */
[----:B------:R-:W-:-:S02]  /*170d0*/  IMAD.IADD R95, R85, 0x1, R95 ;  /* 0x00000001555f7824 */ /* 0x000fc400078e025f */
[----:B------:R-:W-:Y:S01]  /*170e0*/  IMAD.X R103, RZ, RZ, RZ, P6 ;  /* 0x000000ffff677224 */ /* 0x000fe200030e06ff */
[----:B------:R-:W-:Y:S01]  /*170f0*/  SEL R142, RZ, 0x1, P2 ;  /* 0x00000001ff8e7807 */ /* 0x000fe20001000000 */
[----:B------:R-:W-:Y:S01]  /*17100*/  IMAD.WIDE.U32 R90, R95, R74, RZ ;  /* 0x0000004a5f5a7225 */ /* 0x000fe200078e00ff */
[----:B------:R-:W-:-:S03]  /*17110*/  ISETP.GE.U32.AND P2, PT, R93, R105, PT ;  /* 0x000000695d00720c */ /* 0x000fc60003f46070 */
[----:B------:R-:W-:Y:S01]  /*17120*/  IMAD.WIDE.U32 R88, R84, R74, RZ ;  /* 0x0000004a54587225 */ /* 0x000fe200078e00ff */
[----:B------:R-:W-:-:S03]  /*17130*/  ISETP.GE.U32.AND.EX P2, PT, R129, R96, PT, P2 ;  /* 0x000000608100720c */ /* 0x000fc60003f46120 */
[----:B------:R-:W-:Y:S01]  /*17140*/  IMAD.WIDE.U32 R90, P6, R84, R75, R90 ;  /* 0x0000004b545a7225 */ /* 0x000fe200078c005a */
[----:B------:R-:W-:-:S03]  /*17150*/  LOP3.LUT R85, RZ, R88, RZ, 0x33, !PT ;  /* 0x00000058ff557212 */ /* 0x000fc600078e33ff */
[----:B------:R-:W-:Y:S01]  /*17160*/  IMAD.MOV.U32 R130, RZ, RZ, R99 ;  /* 0x000000ffff827224 */ /* 0x000fe200078e0063 */
[----:B------:R-:W-:Y:S01]  /*17170*/  ISETP.GT.U32.AND P5, PT, R102, R85, PT ;  /* 0x000000556600720c */ /* 0x000fe20003fa4070 */
[----:B------:R-:W-:Y:S01]  /*17180*/  IMAD.WIDE.U32 R98, R95, R76, RZ ;  /* 0x0000004c5f627225 */ /* 0x000fe200078e00ff */
[----:B------:R-:W-:-:S03]  /*17190*/  SEL R85, RZ, 0x1, P2 ;  /* 0x00000001ff557807 */ /* 0x000fc60001000000 */
[----:B------:R-:W-:Y:S01]  /*171a0*/  IMAD.WIDE.U32.X R130, R120, R120, R130, P1 ;  /* 0x0000007878827225 */ /* 0x000fe200008e0482 */
[----:B------:R-:W-:-:S03]  /*171b0*/  IADD3 R90, P1, PT, R89, R90, RZ ;  /* 0x0000005a595a7210 */ /* 0x000fc60007f3e0ff */
[----:B------:R-:W-:Y:S01]  /*171c0*/  IMAD.X R89, RZ, RZ, RZ, P6 ;  /* 0x000000ffff597224 */ /* 0x000fe200030e06ff */
[----:B------:R-:W-:Y:S01]  /*171d0*/  LOP3.LUT R90, RZ, R90, RZ, 0x33, !PT ;  /* 0x0000005aff5a7212 */ /* 0x000fe200078e33ff */
[----:B------:R-:W-:-:S03]  /*171e0*/  IMAD.WIDE.U32 R98, P6, R84, R77, R98 ;  /* 0x0000004d54627225 */ /* 0x000fc600078c0062 */
[----:B------:R-:W-:Y:S01]  /*171f0*/  ISETP.GT.U32.AND.EX P5, PT, R135, R90, PT, P5 ;  /* 0x0000005a8700720c */ /* 0x000fe20003fa4150 */
[----:B------:R-:W-:Y:S02]  /*17200*/  IMAD.MOV.U32 R88, RZ, RZ, R91 ;  /* 0x000000ffff587224 */ /* 0x000fe400078e005b */
[----:B------:R-:W-:Y:S02]  /*17210*/  IMAD.X R91, RZ, RZ, RZ, P6 ;  /* 0x000000ffff5b7224 */ /* 0x000fe400030e06ff */
[----:B------:R-:W-:Y:S01]  /*17220*/  IMAD.WIDE.U32.X R88, R95, R75, R88, P1 ;  /* 0x0000004b5f587225 */ /* 0x000fe200008e0458 */
[----:B------:R-:W-:Y:S02]  /*17230*/  IADD3 R142, P1, P6, R85, R130, R142 ;  /* 0x00000082558e7210 */ /* 0x000fe40007e3e08e */
[----:B------:R-:W-:Y:S01]  /*17240*/  SEL R85, RZ, 0x1, !P5 ;  /* 0x00000001ff557807 */ /* 0x000fe20006800000 */
[----:B------:R-:W-:Y:S01]  /*17250*/  IMAD.MOV.U32 R102, RZ, RZ, R97 ;  /* 0x000000ffff667224 */ /* 0x000fe200078e0061 */
[----:B------:R-:W-:Y:S01]  /*17260*/  IADD3.X R131, PT, PT, RZ, R131, RZ, P1, P6 ;  /* 0x00000083ff837210 */ /* 0x000fe20000fec4ff */
[----:B------:R-:W-:Y:S01]  /*17270*/  IMAD.WIDE.U32 R104, R84, R76, RZ ;  /* 0x0000004c54687225 */ /* 0x000fe200078e00ff */
[----:B------:R-:W-:-:S02]  /*17280*/  IADD3 R85, P6, PT, R85, R88, RZ ;  /* 0x0000005855557210 */ /* 0x000fc40007fde0ff */
[----:B------:R-:W-:Y:S01]  /*17290*/  IADD3 R93, P5, PT, R93, R92, RZ ;  /* 0x0000005c5d5d7210 */ /* 0x000fe20007fbe0ff */
[----:B------:R-:W-:Y:S01]  /*172a0*/  IMAD.WIDE.U32 R96, R123, R94, RZ ;  /* 0x0000005e7b607225 */ /* 0x000fe200078e00ff */
[----:B------:R-:W-:-:S03]  /*172b0*/  IADD3 R130, P2, PT, R105, R98, RZ ;  /* 0x0000006269827210 */ /* 0x000fc60007f5e0ff */
[----:B------:R-:W-:Y:S02]  /*172c0*/  IMAD.MOV.U32 R90, RZ, RZ, R99 ;  /* 0x000000ffff5a7224 */ /* 0x000fe400078e0063 */
[----:B------:R-:W-:-:S04]  /*172d0*/  IMAD.WIDE.U32 R98, R125, R94, RZ ;  /* 0x0000005e7d627225 */ /* 0x000fc800078e00ff */
[----:B------:R-:W-:-:S04]  /*172e0*/  IMAD.WIDE.U32 R96, P1, R120, R125, R96 ;  /* 0x0000007d78607225 */ /* 0x000fc80007820060 */
[----:B------:R-:W-:Y:S01]  /*172f0*/  IMAD.X R132, RZ, RZ, R89, P6 ;  /* 0x000000ffff847224 */ /* 0x000fe200030e0659 */
[----:B------:R-:W-:Y:S01]  /*17300*/  IADD3 R133, P6, PT, R133, R104, RZ ;  /* 0x0000006885857210 */ /* 0x000fe20007fde0ff */
[----:B------:R-:W-:Y:S01]  /*17310*/  IMAD.WIDE.U32.X R88, R101, R123, R102, P0 ;  /* 0x0000007b65587225 */ /* 0x000fe200000e0466 */
[----:B------:R-:W-:-:S03]  /*17320*/  IADD3 R145, P0, PT, R99, R96, RZ ;  /* 0x0000006063917210 */ /* 0x000fc60007f1e0ff */
        /* <DEDUP_REMOVED lines=15> */
[----:B------:R-:W-:Y:S02]  /*17420*/  SEL R127, RZ, 0x1, P5 ;  /* 0x00000001ff7f7807 */ /* 0x000fe40002800000 */
[----:B------:R-:W-:Y:S02]  /*17430*/  IADD3 R142, P5, PT, R99, R142, RZ ;  /* 0x0000008e638e7210 */ /* 0x000fe40007fbe0ff */
[----:B------:R-:W-:Y:S02]  /*17440*/  SEL R85, RZ, 0x1, P6 ;  /* 0x00000001ff557807 */ /* 0x000fe40003000000 */
[----:B------:R-:W-:Y:S01]  /*17450*/  SEL R139, RZ, 0x1, P2 ;  /* 0x00000001ff8b7807 */ /* 0x000fe20001000000 */
[----:B------:R-:W-:Y:S01]  /*17460*/  IMAD.X R124, R96, 0x1, R131, P5 ;  /* 0x00000001607c7824 */ /* 0x000fe200028e0683 */
[----:B------:R-:W-:Y:S02]  /*17470*/  IADD3 R127, P2, P6, R127, R90, R85 ;  /* 0x0000005a7f7f7210 */ /* 0x000fe40007e5e055 */
[----:B------:R-:W-:-:S02]  /*17480*/  IADD3 R85, P5, PT, R142, R98, RZ ;  /* 0x000000628e557210 */ /* 0x000fc40007fbe0ff */
[----:B------:R-:W-:Y:S01]  /*17490*/  IADD3.X R130, PT, PT, RZ, R91, RZ, P2, P6 ;  /* 0x0000005bff827210 */ /* 0x000fe200017ec4ff */
[----:B------:R-:W-:Y:S01]  /*174a0*/  IMAD.WIDE.U32 R90, R95, R78, RZ ;  /* 0x0000004e5f5a7225 */ /* 0x000fe200078e00ff */
[----:B------:R-:W-:-:S03]  /*174b0*/  IADD3 R139, P2, P6, R85, R88, R139 ;  /* 0x00000058558b7210 */ /* 0x000fc60007e5e08b */
[----:B------:R-:W-:Y:S02]  /*174c0*/  IMAD.X R143, R124, 0x1, R145, P5 ;  /* 0x000000017c8f7824 */ /* 0x000fe400028e0691 */
[----:B------:R-:W-:-:S03]  /*174d0*/  IMAD.WIDE.U32 R90, P5, R84, R79, R90 ;  /* 0x0000004f545a7225 */ /* 0x000fc600078a005a */
[----:B------:R-:W-:Y:S01]  /*174e0*/  IADD3.X R138, PT, PT, R143, R89, RZ, P2, P6 ;  /* 0x000000598f8a7210 */ /* 0x000fe200017ec4ff */
[----:B------:R-:W-:-:S04]  /*174f0*/  IMAD.WIDE.U32 R134, P2, R128, R107, R134 ;  /* 0x0000006b80867225 */ /* 0x000fc80007840086 */
[----:B------:R-:W-:-:S04]  /*17500*/  IMAD.WIDE.U32 R88, R84, R78, RZ ;  /* 0x0000004e54587225 */ /* 0x000fc800078e00ff */
[----:B------:R-:W-:Y:S01]  /*17510*/  IMAD.X R131, RZ, RZ, RZ, P2 ;  /* 0x000000ffff837224 */ /* 0x000fe200010e06ff */
[----:B------:R-:W-:Y:S01]  /*17520*/  IADD3 R93, P6, PT, R93, R88, RZ ;  /* 0x000000585d5d7210 */ /* 0x000fe20007fde0ff */
[----:B------:R-:W-:Y:S01]  /*17530*/  IMAD.X R129, RZ, RZ, RZ, P5 ;  /* 0x000000ffff817224 */ /* 0x000fe200028e06ff */
[----:B------:R-:W-:Y:S02]  /*17540*/  IADD3 R90, P2, PT, R89, R90, RZ ;  /* 0x0000005a595a7210 */ /* 0x000fe40007f5e0ff */
[----:B------:R-:W-:Y:S01]  /*17550*/  ISETP.GE.U32.AND P5, PT, R93, R88, PT ;  /* 0x000000585d00720c */ /* 0x000fe20003fa6070 */
[----:B------:R-:W-:-:S04]  /*17560*/  IMAD.WIDE.U32 R88, R128, R122, RZ ;  /* 0x0000007a80587225 */ /* 0x000fc800078e00ff */
[----:B------:R-:W-:Y:S01]  /*17570*/  IMAD.X R105, R90, 0x1, R105, P6 ;  /* 0x000000015a697824 */ /* 0x000fe200030e0669 */
[----:B------:R-:W-:Y:S01]  /*17580*/  IADD3 R104, P6, PT, R93, R127, RZ ;  /* 0x0000007f5d687210 */ /* 0x000fe20007fde0ff */
[----:B------:R-:W-:Y:S02]  /*17590*/  IMAD.MOV.U32 R128, RZ, RZ, R91 ;  /* 0x000000ffff807224 */ /* 0x000fe400078e005b */
[----:B------:R-:W-:Y:S01]  /*175a0*/  IMAD.WIDE.U32 R92, R120, R125, RZ ;  /* 0x0000007d785c7225 */ /* 0x000fe200078e00ff */
[----:B------:R-:W-:-:S03]  /*175b0*/  ISETP.GE.U32.AND.EX P5, PT, R105, R90, PT, P5 ;  /* 0x0000005a6900720c */ /* 0x000fc60003fa6150 */
[----:B------:R-:W-:Y:S01]  /*175c0*/  IMAD.X R105, R105, 0x1, R130, P6 ;  /* 0x0000000169697824 */ /* 0x000fe200030e0682 */
[----:B------:R-:W-:Y:S01]  /*175d0*/  ISETP.GE.U32.AND P6, PT, R104, R127, PT ;  /* 0x0000007f6800720c */ /* 0x000fe20003fc6070 */
[----:B------:R-:W-:Y:S01]  /*175e0*/  IMAD.WIDE.U32.X R128, R95, R79, R128, P2 ;  /* 0x0000004f5f807225 */ /* 0x000fe200010e0480 */
[----:B------:R-:W-:Y:S02]  /*175f0*/  SEL R88, RZ, 0x1, P5 ;  /* 0x00000001ff587807 */ /* 0x000fe40002800000 */
[----:B------:R-:W-:Y:S01]  /*17600*/  ISETP.GE.U32.AND.EX P6, PT, R105, R130, PT, P6 ;  /* 0x000000826900720c */ /* 0x000fe20003fc6160 */
[----:B------:R-:W-:Y:S01]  /*17610*/  IMAD.WIDE.U32 R92, P5, R94, R123, R92 ;  /* 0x0000007b5e5c7225 */ /* 0x000fe200078a005c */
[----:B------:R-:W-:Y:S02]  /*17620*/  IADD3 RZ, P2, PT, R89, R134, RZ ;  /* 0x0000008659ff7210 */ /* 0x000fe40007f5e0ff */
[----:B------:R-:W-:Y:S01]  /*17630*/  SEL R127, RZ, 0x1, P6 ;  /* 0x00000001ff7f7807 */ /* 0x000fe20003000000 */
[----:B------:R-:W-:-:S02]  /*17640*/  IMAD.X R89, RZ, RZ, RZ, P1 ;  /* 0x000000ffff597224 */ /* 0x000fc400008e06ff */
[----:B------:R-:W-:Y:S01]  /*17650*/  IMAD.X R91, RZ, RZ, RZ, P5 ;  /* 0x000000ffff5b7224 */ /* 0x000fe200028e06ff */
[----:B------:R-:W-:Y:S01]  /*17660*/  IADD3 R127, P1, P6, R127, R128, R88 ;  /* 0x000000807f7f7210 */ /* 0x000fe20007e3e058 */
[----:B------:R-:W-:Y:S01]  /*17670*/  IMAD.MOV.U32 R88, RZ, RZ, R97 ;  /* 0x000000ffff587224 */ /* 0x000fe200078e0061 */
[----:B------:R-:W-:Y:S01]  /*17680*/  IADD3 RZ, P5, PT, R133, R92, RZ ;  /* 0x0000005c85ff7210 */ /* 0x000fe20007fbe0ff */
[----:B------:R-:W-:Y:S01]  /*17690*/  IMAD.MOV.U32 R90, RZ, RZ, R93 ;  /* 0x000000ffff5a7224 */ /* 0x000fe200078e005d */
[----:B------:R-:W-:Y:S01]  /*176a0*/  IADD3.X R128, PT, PT, RZ, R129, RZ, P1, P6 ;  /* 0x00000081ff807210 */ /* 0x000fe20000fec4ff */
[----:B------:R-:W-:Y:S01]  /*176b0*/  IMAD.WIDE.U32.X R88, R120, R123, R88, P0 ;  /* 0x0000007b78587225 */ /* 0x000fe200000e0458 */
[----:B------:R-:W-:Y:S02]  /*176c0*/  ISETP.GE.U32.AND P1, PT, R99, R98, PT ;  /* 0x000000626300720c */ /* 0x000fe40003f26070 */
[----:B------:R-:W-:Y:S01]  /*176d0*/  ISETP.GE.U32.AND P6, PT, R142, R99, PT ;  /* 0x000000638e00720c */ /* 0x000fe20003fc6070 */
[----:B------:R-:W-:Y:S01]  /*176e0*/  IMAD.MOV.U32 R130, RZ, RZ, R135 ;  /* 0x000000ffff827224 */ /* 0x000fe200078e0087 */
[----:B------:R-:W-:Y:S01]  /*176f0*/  ISETP.GE.U32.AND.EX P1, PT, R96, R145, PT, P1 ;  /* 0x000000916000720c */ /* 0x000fe20003f26110 */
[----:B------:R-:W-:Y:S01]  /*17700*/  IMAD.WIDE.U32.X R90, R120, R123, R90, P5 ;  /* 0x0000007b785a7225 */ /* 0x000fe200028e045a */
[----:B------:R-:W-:-:S02]  /*17710*/  ISETP.GE.U32.AND.EX P6, PT, R124, R96, PT, P6 ;  /* 0x000000607c00720c */ /* 0x000fc40003fc6160 */
[----:B------:R-:W-:Y:S01]  /*17720*/  SEL R92, RZ, 0x1, P1 ;  /* 0x00000001ff5c7807 */ /* 0x000fe20000800000 */
[----:B------:R-:W-:Y:S01]  /*17730*/  IMAD.WIDE.U32 R96, R107, R94, RZ ;  /* 0x0000005e6b607225 */ /* 0x000fe200078e00ff */
[----:B------:R-:W-:Y:S02]  /*17740*/  ISETP.GE.U32.AND P0, PT, R85, R98, PT ;  /* 0x000000625500720c */ /* 0x000fe40003f06070 */
[----:B------:R-:W-:Y:S01]  /*17750*/  ISETP.GE.U32.AND P1, PT, R139, R85, PT ;  /* 0x000000558b00720c */ /* 0x000fe20003f26070 */
[----:B------:R-:W-:Y:S01]  /*17760*/  IMAD.WIDE.U32.X R130, R101, R107, R130, P2 ;  /* 0x0000006b65827225 */ /* 0x000fe200010e0482 */
[----:B------:R-:W-:Y:S02]  /*17770*/  SEL R93, RZ, 0x1, P6 ;  /* 0x00000001ff5d7807 */ /* 0x000fe40003000000 */
[----:B------:R-:W-:Y:S01]  /*17780*/  ISETP.GE.U32.AND.EX P0, PT, R143, R145, PT, P0 ;  /* 0x000000918f00720c */ /* 0x000fe20003f06100 */
[----:B------:R-:W-:Y:S01]  /*17790*/  IMAD.WIDE.U32 R98, R122, R94, RZ ;  /* 0x0000005e7a627225 */ /* 0x000fe200078e00ff */
[----:B------:R-:W-:-:S02]  /*177a0*/  ISETP.GE.U32.AND.EX P1, PT, R138, R143, PT, P1 ;  /* 0x0000008f8a00720c */ /* 0x000fc40003f26110 */
[----:B------:R-:W-:Y:S02]  /*177b0*/  ISETP.GE.U32.AND P6, PT, R121, R86, PT ;  /* 0x000000567900720c */ /* 0x000fe40003fc6070 */
[----:B------:R-:W-:Y:S02]  /*177c0*/  SEL R132, RZ, 0x1, P0 ;  /* 0x00000001ff847807 */ /* 0x000fe40000000000 */
[----:B------:R-:W-:Y:S02]  /*177d0*/  SEL R85, RZ, 0x1, P1 ;  /* 0x00000001ff557807 */ /* 0x000fe40000800000 */
[----:B------:R-:W-:Y:S02]  /*177e0*/  ISETP.GE.U32.AND.EX P6, PT, R82, R87, PT, P6 ;  /* 0x000000575200720c */ /* 0x000fe40003fc6160 */
[----:B------:R-:W-:Y:S01]  /*177f0*/  IADD3 R132, P2, P5, R85, R88, R132 ;  /* 0x0000005855847210 */ /* 0x000fe20007d5e084 */
[----:B------:R-:W-:Y:S01]  /*17800*/  IMAD.MOV.U32 R88, RZ, RZ, R83 ;  /* 0x000000ffff587224 */ /* 0x000fe200078e0053 */
[----:B------:R-:W-:Y:S01]  /*17810*/  SEL R85, RZ, 0x1, P6 ;  /* 0x00000001ff557807 */ /* 0x000fe20003000000 */
[----:B------:R-:W-:Y:S01]  /*17820*/  IMAD.WIDE.U32 R96, P6, R120, R122, R96 ;  /* 0x0000007a78607225 */ /* 0x000fe200078c0060 */
[----:B------:R-:W-:-:S02]  /*17830*/  IADD3 R90, P0, P1, R93, R90, R92 ;  /* 0x0000005a5d5a7210 */ /* 0x000fc4000791e05c */
[----:B------:R-:W-:Y:S01]  /*17840*/  IADD3.X R134, PT, PT, RZ, R89, RZ, P2, P5 ;  /* 0x00000059ff867210 */ /* 0x000fe200017ea4ff */
[----:B------:R-:W-:Y:S01]  /*17850*/  IMAD.X R89, RZ, RZ, RZ, P3 ;  /* 0x000000ffff597224 */ /* 0x000fe200018e06ff */
[----:B------:R-:W-:Y:S02]  /*17860*/  IADD3 R121, P5, PT, R99, R96, RZ ;  /* 0x0000006063797210 */ /* 0x000fe40007fbe0ff */
[----:B------:R-:W-:Y:S01]  /*17870*/  IADD3.X R93, PT, PT, RZ, R91, RZ, P0, P1 ;  /* 0x0000005bff5d7210 */ /* 0x000fe200007e24ff */
[----:B------:R-:W-:Y:S01]  /*17880*/  IMAD.WIDE.U32.X R82, R101, R107, R88, P4 ;  /* 0x0000006b65527225 */ /* 0x000fe200020e0458 */
[----:B------:R-:W-:Y:S02]  /*17890*/  IADD3 R99, P0, P2, R98, R130, R85 ;  /* 0x0000008262637210 */ /* 0x000fe40007a1e055 */
[----:B------:R-:W-:Y:S01]  /*178a0*/  ISETP.GE.U32.AND P1, PT, R117, R74, PT ;  /* 0x0000004a7500720c */ /* 0x000fe20003f26070 */
[----:B------:R-:W-:Y:S01]  /*178b0*/  IMAD.WIDE.U32 R88, R125, R125, RZ ;  /* 0x0000007d7d587225 */ /* 0x000fe200078e00ff */
[----:B------:R-:W-:-:S02]  /*178c0*/  @P6 LOP3.LUT R6, R6, 0x4, RZ, 0xfc, !PT ;  /* 0x0000000406066812 */ /* 0x000fc400078efcff */
[----:B------:R-:W-:Y:S02]  /*178d0*/  IADD3.X R124, PT, PT, R121, R131, RZ, P0, P2 ;  /* 0x00000083797c7210 */ /* 0x000fe400007e44ff */
[----:B------:R-:W-:Y:S02]  /*178e0*/  IADD3 R85, P2, PT, R137, R140, RZ ;  /* 0x0000008c89557210 */ /* 0x000fe40007f5e0ff */
[----:B------:R-:W-:Y:S02]  /*178f0*/  LOP3.LUT R6, R6, 0xfffffffd, RZ, 0xc0, !PT ;  /* 0xfffffffd06067812 */ /* 0x000fe400078ec0ff */
[----:B------:R-:W-:Y:S01]  /*17900*/  IADD3 R139, P3, PT, R139, R86, RZ ;  /* 0x000000568b8b7210 */ /* 0x000fe20007f7e0ff */
[----:B------:R-:W-:Y:S01]  /*17910*/  IMAD.X R150, R141, 0x1, R136, P2 ;  /* 0x000000018d967824 */ /* 0x000fe200010e0688 */
[----:B------:R-:W-:Y:S02]  /*17920*/  @P5 LOP3.LUT R6, R6, 0x2, RZ, 0xfc, !PT ;  /* 0x0000000206065812 */ /* 0x000fe400078efcff */
[----:B------:R-:W-:Y:S01]  /*17930*/  ISETP.GE.U32.AND.EX P1, PT, R116, R75, PT, P1 ;  /* 0x0000004b7400720c */ /* 0x000fe20003f26110 */
[----:B------:R-:W-:Y:S01]  /*17940*/  IMAD.X R138, R138, 0x1, R87, P3 ;  /* 0x000000018a8a7824 */ /* 0x000fe200018e0657 */
[----:B------:R-:W-:-:S02]  /*17950*/  ISETP.EQ.U32.AND P0, PT, R119, R76, PT ;  /* 0x0000004c7700720c */ /* 0x000fc40003f02070 */
[----:B------:R-:W-:Y:S02]  /*17960*/  ISETP.GE.U32.AND P5, PT, R85, R80, PT ;  /* 0x000000505500720c */ /* 0x000fe40003fa6070 */
[----:B------:R-:W-:Y:S02]  /*17970*/  ISETP.GE.U32.AND P3, PT, R139, R86, PT ;  /* 0x000000568b00720c */ /* 0x000fe40003f66070 */
[----:B------:R-:W-:Y:S02]  /*17980*/  ISETP.LT.U32.AND P2, PT, R119, R76, PT ;  /* 0x0000004c7700720c */ /* 0x000fe40003f41070 */
[----:B------:R-:W-:Y:S02]  /*17990*/  ISETP.EQ.AND.EX P0, PT, R118, R77, !P1, P0 ;  /* 0x0000004d7600720c */ /* 0x000fe40004f02300 */
[----:B------:R-:W-:Y:S02]  /*179a0*/  ISETP.GE.U32.AND.EX P5, PT, R150, R81, PT, P5 ;  /* 0x000000519600720c */ /* 0x000fe40003fa6150 */
[----:B------:R-:W-:Y:S01]  /*179b0*/  ISETP.GE.U32.AND.EX P3, PT, R138, R87, PT, P3 ;  /* 0x000000578a00720c */ /* 0x000fe20003f66130 */
[----:B------:R-:W-:Y:S01]  /*179c0*/  IMAD.WIDE.U32 R86, R123, R125, RZ ;  /* 0x0000007d7b567225 */ /* 0x000fe200078e00ff */
[----:B------:R-:W-:-:S02]  /*179d0*/  P2R R96, PR, RZ, 0x2 ;  /* 0x00000002ff607803 */ /* 0x000fc40000000000 */
[----:B------:R-:W-:Y:S02]  /*179e0*/  ISETP.LT.U32.OR.EX P1, PT, R118, R77, P0, P2 ;  /* 0x0000004d7600720c */ /* 0x000fe40000721520 */
[----:B------:R-:W-:Y:S02]  /*179f0*/  ISETP.EQ.U32.AND P2, PT, R153, R78, PT ;  /* 0x0000004e9900720c */ /* 0x000fe40003f42070 */
[----:B------:R-:W-:Y:S02]  /*17a00*/  SEL R91, RZ, 0x1, P3 ;  /* 0x00000001ff5b7807 */ /* 0x000fe40001800000 */
[----:B------:R-:W-:Y:S02]  /*17a10*/  IADD3 R129, P3, PT, R99, R90, RZ ;  /* 0x0000005a63817210 */ /* 0x000fe40007f7e0ff */
[----:B------:R-:W-:Y:S02]  /*17a20*/  ISETP.EQ.AND.EX P2, PT, R154, R79, P1, P2 ;  /* 0x0000004f9a00720c */ /* 0x000fe40000f42320 */
[----:B------:R-:W-:Y:S01]  /*17a30*/  ISETP.LT.U32.AND P0, PT, R153, R78, PT ;  /* 0x0000004e9900720c */ /* 0x000fe20003f01070 */
[----:B------:R-:W-:Y:S01]  /*17a40*/  IMAD.X R131, R124, 0x1, R93, P3 ;  /* 0x000000017c837824 */ /* 0x000fe200018e065d */
[----:B------:R-:W-:Y:S01]  /*17a50*/  @P5 ISETP.NE.U32.AND P6, PT, R85, R80, PT ;  /* 0x000000505500520c */ /* 0x000fe20003fc5070 */
[----:B------:R-:W-:Y:S01]  /*17a60*/  IMAD.WIDE.U32 R86, P3, R125, R123, R86 ;  /* 0x0000007b7d567225 */ /* 0x000fe20007860056 */
[----:B------:R-:W-:-:S02]  /*17a70*/  ISETP.LT.U32.OR.EX P2, PT, R154, R79, P2, P0 ;  /* 0x0000004f9a00720c */ /* 0x000fc40001741500 */
[----:B------:R-:W-:Y:S01]  /*17a80*/  PLOP3.LUT P0, PT, PT, PT, PT, 0x8, 0x80 ;  /* 0x000000000080781c */ /* 0x000fe20003f0e170 */
[----:B------:R-:W-:Y:S01]  /*17a90*/  IMAD.WIDE.U32 R92, R120, R122, RZ ;  /* 0x0000007a785c7225 */ /* 0x000fe200078e00ff */
[----:B------:R-:W-:Y:S02]  /*17aa0*/  @P5 ISETP.NE.OR.EX P0, PT, R150, R81, !P2, P6 ;  /* 0x000000519600520c */ /* 0x000fe40005705760 */
[----:B------:R-:W-:Y:S02]  /*17ab0*/  IADD3 R130, P4, PT, R89, R86, RZ ;  /* 0x0000005659827210 */ /* 0x000fe40007f9e0ff */
[----:B------:R-:W-:-:S05]  /*17ac0*/  IADD3 R133, P5, PT, R129, R88, RZ ;  /* 0x0000005881857210 */ /* 0x000fca0007fbe0ff */
[----:B------:R-:W-:Y:S01]  /*17ad0*/  IMAD.X R135, R130, 0x1, R131, P5 ;  /* 0x0000000182877824 */ /* 0x000fe200028e0683 */
[----:B------:R-:W-:-:S05]  /*17ae0*/  IADD3 R132, P5, PT, R133, R132, RZ ;  /* 0x0000008485847210 */ /* 0x000fca0007fbe0ff */
[----:B------:R-:W-:Y:S01]  /*17af0*/  IMAD.X R134, R135, 0x1, R134, P5 ;  /* 0x0000000187867824 */ /* 0x000fe200028e0686 */
[----:B------:R-:W-:-:S05]  /*17b00*/  IADD3 R136, P5, PT, R132, R98, RZ ;  /* 0x0000006284887210 */ /* 0x000fca0007fbe0ff */
[----:B------:R-:W-:Y:S01]  /*17b10*/  IMAD.X R137, R134, 0x1, R121, P5 ;  /* 0x0000000186897824 */ /* 0x000fe200028e0679 */
[----:B------:R-:W-:Y:S01]  /*17b20*/  IADD3 R89, P5, P6, R136, R82, R91 ;  /* 0x0000005288597210 */ /* 0x000fe20007ebe05b */
[----:B------:R-:W-:-:S03]  /*17b30*/  IMAD.WIDE.U32 R90, R95, R80, RZ ;  /* 0x000000505f5a7225 */ /* 0x000fc600078e00ff */
[----:B------:R-:W-:Y:S02]  /*17b40*/  IADD3.X R86, PT, PT, R137, R83, RZ, P5, P6 ;  /* 0x0000005389567210 */ /* 0x000fe40002fec4ff */
[----:B------:R-:W-:Y:S02]  /*17b50*/  SEL R83, RZ, 0x1, !P2 ;  /* 0x00000001ff537807 */ /* 0x000fe40005000000 */
[C---:B------:R-:W-:Y:S02]  /*17b60*/  LOP3.LUT P5, RZ, R6.reuse, 0x4, RZ, 0xc0, !PT ;  /* 0x0000000406ff7812 */ /* 0x040fe400078ac0ff */
[----:B------:R-:W-:Y:S02]  /*17b70*/  IADD3 R82, P2, PT, R83, R80, RZ ;  /* 0x0000005053527210 */ /* 0x000fe40007f5e0ff */
[----:B------:R-:W-:Y:S02]  /*17b80*/  LOP3.LUT P6, RZ, R6, 0x2, RZ, 0xc0, !PT ;  /* 0x0000000206ff7812 */ /* 0x000fe400078cc0ff */
[----:B------:R-:W-:Y:S01]  /*17b90*/  SEL R82, R82, RZ, P0 ;  /* 0x000000ff52527207 */ /* 0x000fe20000000000 */
[----:B------:R-:W-:-:S03]  /*17ba0*/  IMAD.X R83, RZ, RZ, R81, P2 ;  /* 0x000000ffff537224 */ /* 0x000fc600010e0651 */
[----:B------:R-:W-:Y:S02]  /*17bb0*/  IADD3 R101, P2, PT, -R82, R85, RZ ;  /* 0x0000005552657210 */ /* 0x000fe40007f5e1ff */
[----:B------:R-:W-:-:S05]  /*17bc0*/  SEL R83, R83, RZ, P0 ;  /* 0x000000ff53537207 */ /* 0x000fca0000000000 */
[----:B------:R-:W-:Y:S02]  /*17bd0*/  IMAD.X R150, R150, 0x1, ~R83, P2 ;  /* 0x0000000196967824 */ /* 0x000fe400010e0e53 */
[----:B------:R-:W-:-:S04]  /*17be0*/  IMAD.WIDE.U32 R90, P2, R84, R81, R90 ;  /* 0x00000051545a7225 */ /* 0x000fc8000784005a */
[----:B------:R-:W-:-:S04]  /*17bf0*/  IMAD.WIDE.U32 R84, R84, R80, RZ ;  /* 0x0000005054547225 */ /* 0x000fc800078e00ff */
[----:B------:R-:W-:Y:S01]  /*17c00*/  IMAD.X R83, RZ, RZ, RZ, P2 ;  /* 0x000000ffff537224 */ /* 0x000fe200010e06ff */
[----:B------:R-:W-:Y:S01]  /*17c10*/  IADD3 R85, P2, PT, R85, R90, RZ ;  /* 0x0000005a55557210 */ /* 0x000fe20007f5e0ff */
[----:B------:R-:W-:-:S04]  /*17c20*/  IMAD.MOV.U32 R82, RZ, RZ, R91 ;  /* 0x000000ffff527224 */ /* 0x000fc800078e005b */
[----:B------:R-:W-:-:S04]  /*17c30*/  IMAD.WIDE.U32.X R82, R95, R81, R82, P2 ;  /* 0x000000515f527225 */ /* 0x000fc800010e0452 */
[----:B------:R-:W-:-:S04]  /*17c40*/  IMAD.WIDE.U32 R92, P2, R94, R107, R92 ;  /* 0x0000006b5e5c7225 */ /* 0x000fc8000784005c */
[----:B------:R-:W-:-:S04]  /*17c50*/  IMAD.WIDE.U32 R94, R94, R122, RZ ;  /* 0x0000007a5e5e7225 */ /* 0x000fc800078e00ff */
[----:B------:R-:W-:Y:S01]  /*17c60*/  IMAD.X R91, RZ, RZ, RZ, P2 ;  /* 0x000000ffff5b7224 */ /* 0x000fe200010e06ff */
[----:B------:R-:W-:Y:S01]  /*17c70*/  IADD3 RZ, P2, PT, R95, R92, RZ ;  /* 0x0000005c5fff7210 */ /* 0x000fe20007f5e0ff */
[----:B------:R-:W-:Y:S02]  /*17c80*/  IMAD.MOV.U32 R90, RZ, RZ, R93 ;  /* 0x000000ffff5a7224 */ /* 0x000fe400078e005d */
[----:B------:R-:W-:Y:S02]  /*17c90*/  IMAD.X R93, RZ, RZ, RZ, P3 ;  /* 0x000000ffff5d7224 */ /* 0x000fe400018e06ff */
[----:B------:R-:W-:Y:S01]  /*17ca0*/  IMAD.WIDE.U32.X R90, R120, R107, R90, P2 ;  /* 0x0000006b785a7225 */ /* 0x000fe200010e045a */
[----:B------:R-:W-:-:S03]  /*17cb0*/  IADD3 R139, P2, PT, R139, R84, RZ ;  /* 0x000000548b8b7210 */ /* 0x000fc60007f5e0ff */
[----:B------:R-:W-:Y:S02]  /*17cc0*/  IMAD.MOV.U32 R92, RZ, RZ, R87 ;  /* 0x000000ffff5c7224 */ /* 0x000fe400078e0057 */
[----:B------:R-:W-:Y:S01]  /*17cd0*/  IMAD.X R95, R85, 0x1, R138, P2 ;  /* 0x00000001555f7824 */ /* 0x000fe200010e068a */
[----:B------:R-:W-:Y:S01]  /*17ce0*/  ISETP.GE.U32.AND P2, PT, R139, R84, PT ;  /* 0x000000548b00720c */ /* 0x000fe20003f46070 */
[----:B------:R-:W-:Y:S02]  /*17cf0*/  IMAD.MOV.U32 R84, RZ, RZ, R97 ;  /* 0x000000ffff547224 */ /* 0x000fe400078e0061 */
[----:B------:R-:W-:Y:S01]  /*17d00*/  IMAD.WIDE.U32.X R92, R123, R123, R92, P4 ;  /* 0x0000007b7b5c7225 */ /* 0x000fe200020e045c */
[----:B------:R-:W-:Y:S02]  /*17d10*/  ISETP.GE.U32.AND.EX P2, PT, R95, R85, PT, P2 ;  /* 0x000000555f00720c */ /* 0x000fe40003f46120 */
[----:B------:R-:W-:Y:S01]  /*17d20*/  ISETP.GE.U32.AND P4, PT, R133, R88, PT ;  /* 0x000000588500720c */ /* 0x000fe20003f86070 */
[----:B------:R-:W-:Y:S01]  /*17d30*/  IMAD.X R85, RZ, RZ, RZ, P5 ;  /* 0x000000ffff557224 */ /* 0x000fe200028e06ff */
[----:B------:R-:W-:-:S02]  /*17d40*/  SEL R94, RZ, 0x1, P2 ;  /* 0x00000001ff5e7807 */ /* 0x000fc40001000000 */
[----:B------:R-:W-:Y:S01]  /*17d50*/  IADD3 R138, P2, PT, R139, R127, RZ ;  /* 0x0000007f8b8a7210 */ /* 0x000fe20007f5e0ff */
[----:B------:R-:W-:Y:S01]  /*17d60*/  IMAD.WIDE.U32.X R84, R120, R107, R84, P6 ;  /* 0x0000006b78547225 */ /* 0x000fe200030e0454 */
[----:B------:R-:W-:Y:S02]  /*17d70*/  ISETP.GE.U32.AND P5, PT, R99, R98, PT ;  /* 0x000000626300720c */ /* 0x000fe40003fa6070 */
[----:B------:R-:W-:Y:S01]  /*17d80*/  ISETP.GE.U32.AND P3, PT, R138, R127, PT ;  /* 0x0000007f8a00720c */ /* 0x000fe20003f66070 */
[----:B------:R-:W-:Y:S01]  /*17d90*/  IMAD.X R97, R95, 0x1, R128, P2 ;  /* 0x000000015f617824 */ /* 0x000fe200010e0680 */
[----:B------:R-:W-:Y:S02]  /*17da0*/  ISETP.GE.U32.AND P2, PT, R129, R99, PT ;  /* 0x000000638100720c */ /* 0x000fe40003f46070 */
[----:B------:R-:W-:Y:S02]  /*17db0*/  ISETP.GE.U32.AND.EX P5, PT, R124, R121, PT, P5 ;  /* 0x000000797c00720c */ /* 0x000fe40003fa6150 */
[----:B------:R-:W-:-:S02]  /*17dc0*/  ISETP.GE.U32.AND.EX P2, PT, R131, R124, PT, P2 ;  /* 0x0000007c8300720c */ /* 0x000fc40003f46120 */
[----:B------:R-:W-:Y:S02]  /*17dd0*/  SEL R88, RZ, 0x1, P5 ;  /* 0x00000001ff587807 */ /* 0x000fe40002800000 */
[----:B------:R-:W-:Y:S02]  /*17de0*/  ISETP.GE.U32.AND P5, PT, R132, R133, PT ;  /* 0x000000858400720c */ /* 0x000fe40003fa6070 */
[----:B------:R-:W-:Y:S02]  /*17df0*/  ISETP.GE.U32.AND.EX P3, PT, R97, R128, PT, P3 ;  /* 0x000000806100720c */ /* 0x000fe40003f66130 */
[----:B------:R-:W-:Y:S02]  /*17e00*/  SEL R131, RZ, 0x1, P2 ;  /* 0x00000001ff837807 */ /* 0x000fe40001000000 */
[----:B------:R-:W-:Y:S02]  /*17e10*/  ISETP.GE.U32.AND.EX P4, PT, R135, R130, PT, P4 ;  /* 0x000000828700720c */ /* 0x000fe40003f86140 */
[----:B------:R-:W-:-:S02]  /*17e20*/  ISETP.GE.U32.AND.EX P5, PT, R134, R135, PT, P5 ;  /* 0x000000878600720c */ /* 0x000fc40003fa6150 */
[----:B------:R-:W-:Y:S02]  /*17e30*/  SEL R87, RZ, 0x1, P3 ;  /* 0x00000001ff577807 */ /* 0x000fe40001800000 */
[----:B------:R-:W-:Y:S02]  /*17e40*/  IADD3 R131, P2, P3, R131, R90, R88 ;  /* 0x0000005a83837210 */ /* 0x000fe40007b5e058 */
[----:B------:R-:W-:Y:S02]  /*17e50*/  SEL R90, RZ, 0x1, P4 ;  /* 0x00000001ff5a7807 */ /* 0x000fe40002000000 */
[----:B------:R-:W-:Y:S02]  /*17e60*/  SEL R127, RZ, 0x1, P5 ;  /* 0x00000001ff7f7807 */ /* 0x000fe40002800000 */
[----:B------:R-:W-:Y:S01]  /*17e70*/  IADD3 R88, P4, P5, R87, R82, R94 ;  /* 0x0000005257587210 */ /* 0x000fe20007d9e05e */
[----:B------:R-:W-:Y:S01]  /*17e80*/  IMAD.WIDE.U32 R94, R123, R122, RZ ;  /* 0x0000007a7b5e7225 */ /* 0x000fe200078e00ff */
[----:B------:R-:W-:-:S02]  /*17e90*/  IADD3.X R133, PT, PT, RZ, R91, RZ, P2, P3 ;  /* 0x0000005bff857210 */ /* 0x000fc400017e64ff */
[----:B------:R-:W-:Y:S01]  /*17ea0*/  IADD3.X R87, PT, PT, RZ, R83, RZ, P4, P5 ;  /* 0x00000053ff577210 */ /* 0x000fe200027ea4ff */
[----:B------:R-:W-:Y:S01]  /*17eb0*/  IMAD.WIDE.U32 R82, R125, R122, RZ ;  /* 0x0000007a7d527225 */ /* 0x000fe200078e00ff */
[----:B------:R-:W-:Y:S02]  /*17ec0*/  IADD3 R127, P2, P4, R127, R92, R90 ;  /* 0x0000005c7f7f7210 */ /* 0x000fe40007c5e05a */
[----:B------:R-:W-:Y:S01]  /*17ed0*/  ISETP.GE.U32.AND P3, PT, R136, R98, PT ;  /* 0x000000628800720c */ /* 0x000fe20003f66070 */
[----:B------:R-:W-:Y:S01]  /*17ee0*/  IMAD.WIDE.U32 R94, P5, R125, R107, R94 ;  /* 0x0000006b7d5e7225 */ /* 0x000fe200078a005e */
[----:B------:R-:W-:Y:S02]  /*17ef0*/  IADD3.X R129, PT, PT, RZ, R93, RZ, P2, P4 ;  /* 0x0000005dff817210 */ /* 0x000fe400017e84ff */
[----:B------:R-:W-:Y:S01]  /*17f00*/  ISETP.GE.U32.AND P2, PT, R89, R136, PT ;  /* 0x000000885900720c */ /* 0x000fe20003f46070 */
[----:B------:R-:W-:Y:S01]  /*17f10*/  IMAD.WIDE.U32 R90, R107, R125, RZ ;  /* 0x0000007d6b5a7225 */ /* 0x000fe200078e00ff */
[----:B------:R-:W-:-:S02]  /*17f20*/  ISETP.GE.U32.AND.EX P3, PT, R137, R121, PT, P3 ;  /* 0x000000798900720c */ /* 0x000fc40003f66130 */
[----:B------:R-:W-:Y:S01]  /*17f30*/  ISETP.GE.U32.AND.EX P2, PT, R86, R137, PT, P2 ;  /* 0x000000895600720c */ /* 0x000fe20003f46120 */
[----:B------:R-:W-:Y:S01]  /*17f40*/  IMAD.WIDE.U32 R92, R122, R125, RZ ;  /* 0x0000007d7a5c7225 */ /* 0x000fe200078e00ff */
[----:B------:R-:W-:Y:S02]  /*17f50*/  IADD3 RZ, P4, PT, R83, R94, RZ ;  /* 0x0000005e53ff7210 */ /* 0x000fe40007f9e0ff */
[----:B------:R-:W-:Y:S01]  /*17f60*/  SEL R94, RZ, 0x1, P3 ;  /* 0x00000001ff5e7807 */ /* 0x000fe20001800000 */
[----:B------:R-:W-:Y:S01]  /*17f70*/  IMAD.X R83, RZ, RZ, RZ, P5 ;  /* 0x000000ffff537224 */ /* 0x000fe200028e06ff */
[----:B------:R-:W-:Y:S01]  /*17f80*/  SEL R99, RZ, 0x1, P2 ;  /* 0x00000001ff637807 */ /* 0x000fe20001000000 */
[----:B------:R-:W-:-:S04]  /*17f90*/  IMAD.WIDE.U32 R90, P5, R123, R122, R90 ;  /* 0x0000007a7b5a7225 */ /* 0x000fc800078a005a */
[----:B------:R-:W-:Y:S01]  /*17fa0*/  IMAD.MOV.U32 R82, RZ, RZ, R95 ;  /* 0x000000ffff527224 */ /* 0x000fe200078e005f */
[----:B------:R-:W-:Y:S01]  /*17fb0*/  IADD3 R124, P2, PT, R93, R90, RZ ;  /* 0x0000005a5d7c7210 */ /* 0x000fe20007f5e0ff */
[----:B------:R-:W-:Y:S01]  /*17fc0*/  IMAD.X R95, RZ, RZ, RZ, P5 ;  /* 0x000000ffff5f7224 */ /* 0x000fe200028e06ff */
[----:B------:R-:W-:Y:S01]  /*17fd0*/  IADD3 R84, P3, P5, R99, R84, R94 ;  /* 0x0000005463547210 */ /* 0x000fe20007d7e05e */
[----:B------:R-:W-:Y:S01]  /*17fe0*/  IMAD.WIDE.U32.X R82, R123, R107, R82, P4 ;  /* 0x0000006b7b527225 */ /* 0x000fe200020e0452 */
[-C--:B------:R-:W-:Y:S02]  /*17ff0*/  IADD3 R90, P4, PT, R131, R92.reuse, RZ ;  /* 0x0000005c835a7210 */ /* 0x080fe40007f9e0ff */
[----:B------:R-:W-:Y:S01]  /*18000*/  IADD3.X R120, PT, PT, RZ, R85, RZ, P3, P5 ;  /* 0x00000055ff787210 */ /* 0x000fe20001fea4ff */
[----:B------:R-:W-:Y:S01]  /*18010*/  IMAD.MOV.U32 R94, RZ, RZ, R91 ;  /* 0x000000ffff5e7224 */ /* 0x000fe200078e005b */
[----:B------:R-:W-:Y:S01]  /*18020*/  IADD3 R91, P3, PT, R90, R127, RZ ;  /* 0x0000007f5a5b7210 */ /* 0x000fe20007f7e0ff */
[----:B------:R-:W-:Y:S01]  /*18030*/  IMAD.X R98, R124, 0x1, R133, P4 ;  /* 0x000000017c627824 */ /* 0x000fe200020e0685 */
[----:B------:R-:W-:Y:S01]  /*18040*/  SEL R93, RZ, 0x1, !P1 ;  /* 0x00000001ff5d7807 */ /* 0x000fe20004800000 */
[----:B------:R-:W-:Y:S01]  /*18050*/  IMAD.WIDE.U32.X R94, R123, R107, R94, P2 ;  /* 0x0000006b7b5e7225 */ /* 0x000fe200010e045e */
[----:B------:R-:W-:-:S02]  /*18060*/  IADD3 R85, P6, PT, R91, R92, RZ ;  /* 0x0000005c5b557210 */ /* 0x000fc40007fde0ff */
[----:B------:R-:W-:Y:S01]  /*18070*/  ISETP.GE.U32.AND P4, PT, R91, R90, PT ;  /* 0x0000005a5b00720c */ /* 0x000fe20003f86070 */
[----:B------:R-:W-:Y:S01]  /*18080*/  IMAD.X R91, R98, 0x1, R129, P3 ;  /* 0x00000001625b7824 */ /* 0x000fe200018e0681 */
[----:B------:R-:W-:Y:S02]  /*18090*/  ISETP.GE.U32.AND P2, PT, R90, R92, PT ;  /* 0x0000005c5a00720c */ /* 0x000fe40003f46070 */
[----:B------:R-:W-:Y:S02]  /*180a0*/  ISETP.NE.AND P1, PT, R96, RZ, PT ;  /* 0x000000ff6000720c */ /* 0x000fe40003f25270 */
[----:B------:R-:W-:Y:S02]  /*180b0*/  ISETP.GE.U32.AND.EX P2, PT, R98, R124, PT, P2 ;  /* 0x0000007c6200720c */ /* 0x000fe40003f46120 */
[C---:B------:R-:W-:Y:S01]  /*180c0*/  ISETP.GE.U32.AND.EX P4, PT, R91.reuse, R98, PT, P4 ;  /* 0x000000625b00720c */ /* 0x040fe20003f86140 */
[----:B------:R-:W-:Y:S01]  /*180d0*/  IMAD.X R91, R91, 0x1, R124, P6 ;  /* 0x000000015b5b7824 */ /* 0x000fe200030e067c */
[----:B------:R-:W-:-:S02]  /*180e0*/  IADD3 R96, P5, PT, R85, R84, RZ ;  /* 0x0000005455607210 */ /* 0x000fc40007fbe0ff */
[----:B------:R-:W-:Y:S02]  /*180f0*/  SEL R90, RZ, 0x1, P2 ;  /* 0x00000001ff5a7807 */ /* 0x000fe40001000000 */
[----:B------:R-:W-:Y:S01]  /*18100*/  SEL R99, RZ, 0x1, P4 ;  /* 0x00000001ff637807 */ /* 0x000fe20002000000 */
[----:B------:R-:W-:Y:S01]  /*18110*/  IMAD.X R120, R91, 0x1, R120, P5 ;  /* 0x000000015b787824 */ /* 0x000fe200028e0678 */
[----:B------:R-:W-:Y:S02]  /*18120*/  ISETP.GE.U32.AND P3, PT, R85, R92, PT ;  /* 0x0000005c5500720c */ /* 0x000fe40003f66070 */
[----:B------:R-:W-:Y:S01]  /*18130*/  ISETP.GE.U32.AND P2, PT, R96, R85, PT ;  /* 0x000000556000720c */ /* 0x000fe20003f46070 */
[----:B------:R-:W-:Y:S01]  /*18140*/  IMAD.WIDE.U32 R84, R107, R122, RZ ;  /* 0x0000007a6b547225 */ /* 0x000fe200078e00ff */
[----:B------:R-:W-:Y:S02]  /*18150*/  IADD3 R92, P4, PT, R93, R78, RZ ;  /* 0x0000004e5d5c7210 */ /* 0x000fe40007f9e0ff */
[----:B------:R-:W-:-:S02]  /*18160*/  IADD3 R99, P5, P6, R99, R82, R90 ;  /* 0x0000005263637210 */ /* 0x000fc40007ebe05a */
[----:B------:R-:W-:Y:S02]  /*18170*/  ISETP.GE.U32.AND.EX P3, PT, R91, R124, PT, P3 ;  /* 0x0000007c5b00720c */ /* 0x000fe40003f66130 */
[----:B------:R-:W-:Y:S02]  /*18180*/  ISETP.GE.U32.AND.EX P2, PT, R120, R91, PT, P2 ;  /* 0x0000005b7800720c */ /* 0x000fe40003f46120 */
[----:B------:R-:W-:Y:S02]  /*18190*/  SEL R90, R92, RZ, P0 ;  /* 0x000000ff5c5a7207 */ /* 0x000fe40000000000 */
[----:B------:R-:W-:Y:S01]  /*181a0*/  IADD3.X R92, PT, PT, RZ, R83, RZ, P5, P6 ;  /* 0x00000053ff5c7210 */ /* 0x000fe20002fec4ff */
[C---:B------:R-:W-:Y:S01]  /*181b0*/  IMAD.WIDE.U32 R82, P6, R122.reuse, R107, R84 ;  /* 0x0000006b7a527225 */ /* 0x040fe200078c0054 */
[----:B------:R-:W-:Y:S02]  /*181c0*/  SEL R84, RZ, 0x1, P3 ;  /* 0x00000001ff547807 */ /* 0x000fe40001800000 */
[----:B------:R-:W-:Y:S01]  /*181d0*/  SEL R93, RZ, 0x1, P2 ;  /* 0x00000001ff5d7807 */ /* 0x000fe20001000000 */
[----:B------:R-:W-:Y:S01]  /*181e0*/  IMAD.WIDE.U32 R122, R122, R122, RZ ;  /* 0x0000007a7a7a7225 */ /* 0x000fe200078e00ff */
[----:B------:R-:W-:-:S02]  /*181f0*/  IADD3 R153, P5, PT, -R90, R153, RZ ;  /* 0x000000995a997210 */ /* 0x000fc40007fbe1ff */
[----:B------:R-:W-:Y:S01]  /*18200*/  SEL R121, RZ, 0x1, P1 ;  /* 0x00000001ff797807 */ /* 0x000fe20000800000 */
[----:B------:R-:W-:Y:S01]  /*18210*/  IMAD.X R85, RZ, RZ, RZ, P6 ;  /* 0x000000ffff557224 */ /* 0x000fe200030e06ff */
[----:B------:R-:W-:Y:S02]  /*18220*/  IADD3 R91, P2, PT, R123, R82, RZ ;  /* 0x000000527b5b7210 */ /* 0x000fe40007f5e0ff */
[----:B------:R-:W-:Y:S01]  /*18230*/  IADD3 R93, P3, P6, R93, R94, R84 ;  /* 0x0000005e5d5d7210 */ /* 0x000fe20007e7e054 */
[----:B------:R-:W-:Y:S01]  /*18240*/  IMAD.MOV.U32 R84, RZ, RZ, R83 ;  /* 0x000000ffff547224 */ /* 0x000fe200078e0053 */
[----:B------:R-:W-:Y:S02]  /*18250*/  IADD3 R90, P1, PT, R99, R122, RZ ;  /* 0x0000007a635a7210 */ /* 0x000fe40007f3e0ff */
[----:B------:R-:W-:Y:S01]  /*18260*/  IADD3.X R95, PT, PT, RZ, R95, RZ, P3, P6 ;  /* 0x0000005fff5f7210 */ /* 0x000fe20001fec4ff */
[----:B------:R-:W-:Y:S01]  /*18270*/  IMAD.WIDE.U32.X R82, R107, R107, R84, P2 ;  /* 0x0000006b6b527225 */ /* 0x000fe200010e0454 */
[----:B------:R-:W-:-:S02]  /*18280*/  IADD3 R107, P6, PT, R90, R93, RZ ;  /* 0x0000005d5a6b7210 */ /* 0x000fc40007fde0ff */
[----:B------:R-:W-:Y:S01]  /*18290*/  IADD3 R128, P3, PT, R121, R76, RZ ;  /* 0x0000004c79807210 */ /* 0x000fe20007f7e0ff */
[----:B------:R-:W-:Y:S01]  /*182a0*/  IMAD.X R84, R91, 0x1, R92, P1 ;  /* 0x000000015b547824 */ /* 0x000fe200008e065c */
[----:B------:R-:W-:Y:S02]  /*182b0*/  ISETP.GE.U32.AND P2, PT, R107, R90, PT ;  /* 0x0000005a6b00720c */ /* 0x000fe40003f46070 */
[----:B------:R-:W-:Y:S01]  /*182c0*/  ISETP.GE.U32.AND P1, PT, R90, R122, PT ;  /* 0x0000007a5a00720c */ /* 0x000fe20003f26070 */
[----:B------:R-:W-:Y:S01]  /*182d0*/  IMAD.X R121, R84, 0x1, R95, P6 ;  /* 0x0000000154797824 */ /* 0x000fe200030e065f */
[----:B------:R-:W-:Y:S01]  /*182e0*/  SEL R128, R128, RZ, P0 ;  /* 0x000000ff80807207 */ /* 0x000fe20000000000 */
[----:B------:R-:W-:Y:S01]  /*182f0*/  IMAD.X R139, RZ, RZ, R77, P3 ;  /* 0x000000ffff8b7224 */ /* 0x000fe200018e064d */
[----:B------:R-:W-:Y:S01]  /*18300*/  ISETP.GE.U32.AND.EX P1, PT, R84, R91, PT, P1 ;  /* 0x0000005b5400720c */ /* 0x000fe20003f26110 */
[----:B------:R-:W-:Y:S01]  /*18310*/  IMAD.X R91, RZ, RZ, R79, P4 ;  /* 0x000000ffff5b7224 */ /* 0x000fe200020e064f */
[----:B------:R-:W-:-:S02]  /*18320*/  ISETP.GE.U32.AND.EX P2, PT, R121, R84, PT, P2 ;  /* 0x000000547900720c */ /* 0x000fc40003f46120 */
[----:B------:R-:W-:Y:S02]  /*18330*/  SEL R122, RZ, 0x1, P1 ;  /* 0x00000001ff7a7807 */ /* 0x000fe40000800000 */
[----:B------:R-:W-:Y:S02]  /*18340*/  SEL R85, RZ, 0x1, P2 ;  /* 0x00000001ff557807 */ /* 0x000fe40001000000 */
[----:B------:R-:W-:Y:S02]  /*18350*/  ISETP.NE.U32.AND P2, PT, R88, RZ, PT ;  /* 0x000000ff5800720c */ /* 0x000fe40003f45070 */
[----:B------:R-:W-:Y:S02]  /*18360*/  SEL R90, R74, RZ, P0 ;  /* 0x000000ff4a5a7207 */ /* 0x000fe40000000000 */
[----:B------:R-:W-:Y:S02]  /*18370*/  ISETP.NE.AND.EX P2, PT, R87, RZ, PT, P2 ;  /* 0x000000ff5700720c */ /* 0x000fe40003f45320 */
        /* <DEDUP_REMOVED lines=36> */
.L_x_300:
        /* <DEDUP_REMOVED lines=26> */
[----:B------:R-:W-:Y:S02]  /*18760*/  IMAD.X R124, RZ, RZ, R119, P0 ;  /* 0x000000ffff7c7224 */ /* 0x000fe400000e0677 */
[----:B------:R-:W-:-:S04]  /*18770*/  IMAD.WIDE.U32 R92, P6, R84, R79, R92 ;  /* 0x0000004f545c7225 */ /* 0x000fc800078c005c */
[----:B------:R-:W-:-:S04]  /*18780*/  IMAD.WIDE.U32 R90, P0, R84, R81, R90 ;  /* 0x00000051545a7225 */ /* 0x000fc8000780005a */
[----:B------:R-:W-:-:S04]  /*18790*/  IMAD.WIDE.U32 R84, R84, R80, RZ ;  /* 0x0000005054547225 */ /* 0x000fc800078e00ff */
[----:B------:R-:W-:Y:S01]  /*187a0*/  IMAD.X R83, R102, 0x1, R105, P5 ;  /* 0x0000000166537824 */ /* 0x000fe200028e0669 */
[----:B------:R-:W-:Y:S01]  /*187b0*/  IADD3 R105, P5, PT, R89, R84, RZ ;  /* 0x0000005459697210 */ /* 0x000fe20007fbe0ff */
[----:B------:R-:W-:Y:S01]  /*187c0*/  IMAD.X R99, RZ, RZ, RZ, P1 ;  /* 0x000000ffff637224 */ /* 0x000fe200008e06ff */
[----:B------:R-:W-:Y:S01]  /*187d0*/  IADD3 R125, P1, PT, R138, R94, RZ ;  /* 0x0000005e8a7d7210 */ /* 0x000fe20007f3e0ff */
[----:B------:R-:W-:Y:S01]  /*187e0*/  IMAD.MOV.U32 R98, RZ, RZ, R103 ;  /* 0x000000ffff627224 */ /* 0x000fe200078e0067 */
[----:B------:R-:W-:Y:S01]  /*187f0*/  ISETP.GE.U32.AND.EX P2, PT, R83, R102, PT, P2 ;  /* 0x000000665300720c */ /* 0x000fe20003f46120 */
[----:B------:R-:W-:Y:S01]  /*18800*/  IMAD.X R89, RZ, RZ, RZ, P6 ;  /* 0x000000ffff597224 */ /* 0x000fe200030e06ff */
[----:B------:R-:W-:Y:S01]  /*18810*/  IADD3 R127, P6, PT, R127, R104, RZ ;  /* 0x000000687f7f7210 */ /* 0x000fe20007fde0ff */
[----:B------:R-:W-:Y:S01]  /*18820*/  IMAD.WIDE.U32.X R98, R87, R77, R98, P4 ;  /* 0x0000004d57627225 */ /* 0x000fe200020e0462 */
[----:B------:R-:W-:Y:S02]  /*18830*/  IADD3 R82, P4, PT, R95, R92, RZ ;  /* 0x0000005c5f527210 */ /* 0x000fe40007f9e0ff */
[----:B------:R-:W-:Y:S01]  /*18840*/  ISETP.GE.U32.AND P3, PT, R125, R94, PT ;  /* 0x0000005e7d00720c */ /* 0x000fe20003f66070 */
        /* <DEDUP_REMOVED lines=13> */
[----:B------:R-:W-:Y:S02]  /*18920*/  IMAD R97, R127, R73, R84 ;  /* 0x000000497f617224 */ /* 0x000fe400078e0254 */
[----:B------:R-:W-:Y:S01]  /*18930*/  IMAD.MOV.U32 R88, RZ, RZ, R93 ;  /* 0x000000ffff587224 */ /* 0x000fe200078e005d */
[----:B------:R-:W-:Y:S01]  /*18940*/  IADD3 R90, P0, P2, R91, R98, R90 ;  /* 0x000000625b5a7210 */ /* 0x000fe20007a1e05a */
[----:B------:R-:W-:Y:S02]  /*18950*/  IMAD.X R104, R86, 0x1, R103, P5 ;  /* 0x0000000156687824 */ /* 0x000fe400028e0667 */
[----:B------:R-:W-:Y:S01]  /*18960*/  IMAD.IADD R97, R83, 0x1, R97 ;  /* 0x0000000153617824 */ /* 0x000fe200078e0261 */
[----:B------:R-:W-:Y:S01]  /*18970*/  IADD3.X R99, PT, PT, RZ, R99, RZ, P0, P2 ;  /* 0x00000063ff637210 */ /* 0x000fe200007e44ff */
[----:B------:R-:W-:Y:S01]  /*18980*/  IMAD.WIDE.U32.X R88, R87, R79, R88, P4 ;  /* 0x0000004f57587225 */ /* 0x000fe200020e0458 */
[----:B------:R-:W-:-:S02]  /*18990*/  ISETP.GE.U32.AND.EX P1, PT, R104, R103, PT, P1 ;  /* 0x000000676800720c */ /* 0x000fc40003f26110 */
[----:B------:R-:W-:Y:S01]  /*189a0*/  IADD3 R125, P4, PT, R125, R90, RZ ;  /* 0x0000005a7d7d7210 */ /* 0x000fe20007f9e0ff */
[----:B------:R-:W-:-:S03]  /*189b0*/  IMAD.WIDE.U32.X R84, R87, R81, R94, P6 ;  /* 0x0000005157547225 */ /* 0x000fc600030e045e */
[----:B------:R-:W-:Y:S01]  /*189c0*/  ISETP.GE.U32.AND P0, PT, R125, R90, PT ;  /* 0x0000005a7d00720c */ /* 0x000fe20003f06070 */
[----:B------:R-:W-:-:S04]  /*189d0*/  IMAD.WIDE.U32 R102, R97, R74, RZ ;  /* 0x0000004a61667225 */ /* 0x000fc800078e00ff */
[----:B------:R-:W-:-:S04]  /*189e0*/  IMAD.WIDE.U32 R86, R82, R74, RZ ;  /* 0x0000004a52567225 */ /* 0x000fc800078e00ff */
[----:B------:R-:W-:Y:S01]  /*189f0*/  IMAD.WIDE.U32 R92, R97, R76, RZ ;  /* 0x0000004c615c7225 */ /* 0x000fe200078e00ff */
[----:B------:R-:W-:-:S03]  /*18a00*/  LOP3.LUT R83, RZ, R86, RZ, 0x33, !PT ;  /* 0x00000056ff537212 */ /* 0x000fc600078e33ff */
[----:B------:R-:W-:Y:S01]  /*18a10*/  IMAD.X R124, R118, 0x1, R99, P4 ;  /* 0x00000001767c7824 */ /* 0x000fe200020e0663 */
[----:B------:R-:W-:Y:S01]  /*18a20*/  ISETP.GT.U32.AND P2, PT, R127, R83, PT ;  /* 0x000000537f00720c */ /* 0x000fe20003f44070 */
[----:B------:R-:W-:Y:S01]  /*18a30*/  IMAD.WIDE.U32 R102, P4, R82, R75, R102 ;  /* 0x0000004b52667225 */ /* 0x000fe20007880066 */
[----:B------:R-:W-:Y:S02]  /*18a40*/  SEL R118, RZ, 0x1, P3 ;  /* 0x00000001ff767807 */ /* 0x000fe40001800000 */
[----:B------:R-:W-:Y:S01]  /*18a50*/  ISETP.GE.U32.AND.EX P0, PT, R124, R99, PT, P0 ;  /* 0x000000637c00720c */ /* 0x000fe20003f06100 */
[C---:B------:R-:W-:Y:S01]  /*18a60*/  IMAD.WIDE.U32 R94, R82.reuse, R76, RZ ;  /* 0x0000004c525e7225 */ /* 0x040fe200078e00ff */
[----:B------:R-:W-:Y:S02]  /*18a70*/  IADD3 R83, P5, PT, R87, R102, RZ ;  /* 0x0000006657537210 */ /* 0x000fe40007fbe0ff */
[----:B------:R-:W-:Y:S01]  /*18a80*/  SEL R129, RZ, 0x1, P0 ;  /* 0x00000001ff817807 */ /* 0x000fe20000000000 */
[----:B------:R-:W-:Y:S01]  /*18a90*/  IMAD.WIDE.U32 R92, P6, R82, R77, R92 ;  /* 0x0000004d525c7225 */ /* 0x000fe200078c005c */
[----:B------:R-:W-:-:S03]  /*18aa0*/  IADD3 R125, P3, PT, R125, R94, RZ ;  /* 0x0000005e7d7d7210 */ /* 0x000fc60007f7e0ff */
[----:B------:R-:W-:Y:S01]  /*18ab0*/  IMAD.WIDE.U32 R86, R97, R78, RZ ;  /* 0x0000004e61567225 */ /* 0x000fe200078e00ff */
[----:B------:R-:W-:Y:S02]  /*18ac0*/  IADD3 R127, P0, PT, R95, R92, RZ ;  /* 0x0000005c5f7f7210 */ /* 0x000fe40007f1e0ff */
[----:B------:R-:W-:Y:S01]  /*18ad0*/  LOP3.LUT R92, RZ, R83, RZ, 0x33, !PT ;  /* 0x00000053ff5c7212 */ /* 0x000fe200078e33ff */
[----:B------:R-:W-:Y:S01]  /*18ae0*/  IMAD.X R99, RZ, RZ, RZ, P4 ;  /* 0x000000ffff637224 */ /* 0x000fe200020e06ff */
[----:B------:R-:W-:Y:S01]  /*18af0*/  ISETP.GE.U32.AND P4, PT, R125, R94, PT ;  /* 0x0000005e7d00720c */ /* 0x000fe20003f86070 */
[----:B------:R-:W-:Y:S01]  /*18b00*/  IMAD.MOV.U32 R98, RZ, RZ, R103 ;  /* 0x000000ffff627224 */ /* 0x000fe200078e0067 */
[----:B------:R-:W-:Y:S01]  /*18b10*/  ISETP.GT.U32.AND.EX P2, PT, R119, R92, PT, P2 ;  /* 0x0000005c7700720c */ /* 0x000fe20003f44120 */
[----:B------:R-:W-:Y:S02]  /*18b20*/  IMAD.X R91, RZ, RZ, RZ, P6 ;  /* 0x000000ffff5b7224 */ /* 0x000fe400030e06ff */
        /* <DEDUP_REMOVED lines=19> */
[----:B------:R-:W-:Y:S01]  /*18c60*/  IMAD.X R105, R88, 0x1, R98, P2 ;  /* 0x0000000158697824 */ /* 0x000fe200010e0662 */
[C---:B------:R-:W-:Y:S01]  /*18c70*/  ISETP.GE.U32.AND P1, PT, R125.reuse, R86, PT ;  /* 0x000000567d00720c */ /* 0x040fe20003f26070 */
[----:B------:R-:W-:Y:S01]  /*18c80*/  IMAD.WIDE.U32 R86, R125, R72, RZ ;  /* 0x000000487d567225 */ /* 0x000fe200078e00ff */
[----:B------:R-:W-:Y:S02]  /*18c90*/  ISETP.GE.U32.AND.EX P5, PT, R104, R89, PT, P5 ;  /* 0x000000596800720c */ /* 0x000fe40003fa6150 */
[----:B------:R-:W-:Y:S01]  /*18ca0*/  ISETP.GE.U32.AND.EX P4, PT, R88, R127, PT, P4 ;  /* 0x0000007f5800720c */ /* 0x000fe20003f86140 */
[----:B------:R-:W-:Y:S01]  /*18cb0*/  IMAD.X R102, R83, 0x1, R104, P6 ;  /* 0x0000000153667824 */ /* 0x000fe200030e0668 */
[----:B------:R-:W-:Y:S01]  /*18cc0*/  ISETP.GE.U32.AND.EX P1, PT, R105, R98, PT, P1 ;  /* 0x000000626900720c */ /* 0x000fe20003f26110 */
[----:B------:R-:W-:Y:S01]  /*18cd0*/  IMAD.WIDE.U32 R88, R86, R74, RZ ;  /* 0x0000004a56587225 */ /* 0x000fe200078e00ff */
[----:B------:R-:W-:-:S02]  /*18ce0*/  ISETP.GE.U32.AND P2, PT, R99, R94, PT ;  /* 0x0000005e6300720c */ /* 0x000fc40003f46070 */
[----:B------:R-:W-:Y:S01]  /*18cf0*/  SEL R103, RZ, 0x1, P5 ;  /* 0x00000001ff677807 */ /* 0x000fe20002800000 */
[----:B------:R-:W-:Y:S01]  /*18d00*/  IMAD.WIDE.U32.X R94, R97, R77, R90, P0 ;  /* 0x0000004d615e7225 */ /* 0x000fe200000e045a */
[----:B------:R-:W-:Y:S02]  /*18d10*/  SEL R90, RZ, 0x1, P4 ;  /* 0x00000001ff5a7807 */ /* 0x000fe40002000000 */
[----:B------:R-:W-:Y:S01]  /*18d20*/  SEL R91, RZ, 0x1, P1 ;  /* 0x00000001ff5b7807 */ /* 0x000fe20000800000 */
[----:B------:R-:W-:Y:S01]  /*18d30*/  IMAD R98, R105, R72, RZ ;  /* 0x0000004869627224 */ /* 0x000fe200078e02ff */
[----:B------:R-:W-:Y:S02]  /*18d40*/  ISETP.GE.U32.AND.EX P2, PT, R102, R83, PT, P2 ;  /* 0x000000536600720c */ /* 0x000fe40003f46120 */
[----:B------:R-:W-:Y:S01]  /*18d50*/  IADD3 R127, P0, P5, R103, R84, R118 ;  /* 0x00000054677f7210 */ /* 0x000fe20007d1e076 */
[----:B------:R-:W-:Y:S01]  /*18d60*/  IMAD R103, R125, R73, R98 ;  /* 0x000000497d677224 */ /* 0x000fe200078e0262 */
[----:B------:R-:W-:-:S02]  /*18d70*/  LOP3.LUT R83, RZ, R88, RZ, 0x33, !PT ;  /* 0x00000058ff537212 */ /* 0x000fc400078e33ff */
[----:B------:R-:W-:Y:S01]  /*18d80*/  IADD3 R94, P1, P4, R91, R94, R90 ;  /* 0x0000005e5b5e7210 */ /* 0x000fe20007c3e05a */
[----:B------:R-:W-:Y:S01]  /*18d90*/  IMAD.WIDE.U32 R90, R97, R80, RZ ;  /* 0x00000050615a7225 */ /* 0x000fe200078e00ff */
[----:B------:R-:W-:Y:S02]  /*18da0*/  IADD3.X R129, PT, PT, RZ, R85, RZ, P0, P5 ;  /* 0x00000055ff817210 */ /* 0x000fe400007ea4ff */
[----:B------:R-:W-:Y:S01]  /*18db0*/  ISETP.GT.U32.AND P0, PT, R125, R83, PT ;  /* 0x000000537d00720c */ /* 0x000fe20003f04070 */
[----:B------:R-:W-:Y:S01]  /*18dc0*/  IMAD.IADD R103, R87, 0x1, R103 ;  /* 0x0000000157677824 */ /* 0x000fe200078e0267 */
[----:B------:R-:W-:Y:S01]  /*18dd0*/  IADD3.X R125, PT, PT, RZ, R95, RZ, P1, P4 ;  /* 0x0000005fff7d7210 */ /* 0x000fe20000fe84ff */
[C---:B------:R-:W-:Y:S01]  /*18de0*/  IMAD.WIDE.U32 R84, P5, R82.reuse, R81, R90 ;  /* 0x0000005152547225 */ /* 0x040fe200078a005a */
[----:B------:R-:W-:Y:S02]  /*18df0*/  ISETP.NE.U32.AND P4, PT, R127, RZ, PT ;  /* 0x000000ff7f00720c */ /* 0x000fe40003f85070 */
[----:B------:R-:W-:Y:S01]  /*18e00*/  IADD3 R131, P6, PT, R99, R94, RZ ;  /* 0x0000005e63837210 */ /* 0x000fe20007fde0ff */
[----:B------:R-:W-:Y:S01]  /*18e10*/  IMAD.WIDE.U32 R82, R82, R80, RZ ;  /* 0x0000005052527225 */ /* 0x000fe200078e00ff */
[----:B------:R-:W-:-:S02]  /*18e20*/  ISETP.NE.AND.EX P4, PT, R129, RZ, PT, P4 ;  /* 0x000000ff8100720c */ /* 0x000fc40003f85340 */
        /* <DEDUP_REMOVED lines=26> */
.L_x_301:
        /* <DEDUP_REMOVED lines=11> */
[----:B------:R-:W-:Y:S02]  /*19080*/  SEL R93, RZ, 0x1, !P0 ;  /* 0x00000001ff5d7807 */ /* 0x000fe40004000000 */
[----:B------:R-:W-:Y:S01]  /*19090*/  IADD3 R83, P3, PT, R131, R90, RZ ;  /* 0x0000005a83537210 */ /* 0x000fe20007f7e0ff */
[----:B------:R-:W-:Y:S01]  /*190a0*/  IMAD.X R91, RZ, RZ, RZ, P6 ;  /* 0x000000ffff5b7224 */ /* 0x000fe200030e06ff */
[----:B------:R-:W-:Y:S02]  /*190b0*/  IADD3 R84, P4, P6, R97, R98, R92 ;  /* 0x0000006261547210 */ /* 0x000fe40007e9e05c */
[----:B------:R-:W-:Y:S02]  /*190c0*/  IADD3 R97, P0, PT, R96, R82, RZ ;  /* 0x0000005260617210 */ /* 0x000fe40007f1e0ff */
[----:B------:R-:W-:-:S02]  /*190d0*/  IADD3 R88, P5, PT, R93, R88, RZ ;  /* 0x000000585d587210 */ /* 0x000fc40007fbe0ff */
[----:B------:R-:W-:Y:S01]  /*190e0*/  IADD3.X R99, PT, PT, RZ, R99, RZ, P4, P6 ;  /* 0x00000063ff637210 */ /* 0x000fe200027ec4ff */
[----:B------:R-:W-:Y:S01]  /*190f0*/  IMAD.X R120, R120, 0x1, R119, P0 ;  /* 0x0000000178787824 */ /* 0x000fe200000e0677 */
[----:B------:R-:W-:Y:S01]  /*19100*/  IADD3 R105, P6, PT, R97, R84, RZ ;  /* 0x0000005461697210 */ /* 0x000fe20007fde0ff */
[----:B------:R-:W-:Y:S01]  /*19110*/  IMAD.X R89, RZ, RZ, R89, P5 ;  /* 0x000000ffff597224 */ /* 0x000fe200028e0659 */
[----:B------:R-:W-:Y:S02]  /*19120*/  IADD3 R93, P5, PT, R83, R88, RZ ;  /* 0x00000058535d7210 */ /* 0x000fe40007fbe0ff */
[----:B------:R-:W-:Y:S01]  /*19130*/  ISETP.GE.U32.AND P0, PT, R105, R84, PT ;  /* 0x000000546900720c */ /* 0x000fe20003f06070 */
        /* <DEDUP_REMOVED lines=9> */
[----:B------:R-:W-:Y:S01]  /*191d0*/  IMAD.MOV.U32 R90, RZ, RZ, R85 ;  /* 0x000000ffff5a7224 */ /* 0x000fe200078e0055 */
[----:B------:R-:W-:Y:S01]  /*191e0*/  ISETP.GE.U32.AND.EX P2, PT, R84, R87, PT, P2 ;  /* 0x000000575400720c */ /* 0x000fe20003f46120 */
[----:B------:R-:W-:Y:S01]  /*191f0*/  IMAD.WIDE.U32 R84, R86, R78, RZ ;  /* 0x0000004e56547225 */ /* 0x000fe200078e00ff */
[----:B------:R-:W-:Y:S02]  /*19200*/  ISETP.GE.U32.AND.EX P3, PT, R96, R89, PT, P3 ;  /* 0x000000596000720c */ /* 0x000fe40003f66130 */
[----:B------:R-:W-:Y:S01]  /*19210*/  SEL R88, RZ, 0x1, P4 ;  /* 0x00000001ff587807 */ /* 0x000fe20002000000 */
[----:B------:R-:W-:Y:S01]  /*19220*/  IMAD.WIDE.U32.X R90, R103, R77, R90, P1 ;  /* 0x0000004d675a7225 */ /* 0x000fe200008e045a */
        /* <DEDUP_REMOVED lines=37> */
.L_x_302:
[----:B------:R-:W-:Y:S02]  /*19480*/  IADD3 R107, P5, PT, R107, R86, RZ ;  /* 0x000000566b6b7210 */ /* 0x000fe40007fbe0ff */
[----:B------:R-:W-:Y:S01]  /*19490*/  IADD3 R84, P0, P1, R85, R88, R84 ;  /* 0x0000005855547210 */ /* 0x000fe2000791e054 */
[----:B------:R-:W-:Y:S01]  /*194a0*/  IMAD.X R85, RZ, RZ, RZ, P3 ;  /* 0x000000ffff557224 */ /* 0x000fe200018e06ff */
[----:B------:R-:W-:Y:S02]  /*194b0*/  IADD3 R82, P2, PT, R87, R82, RZ ;  /* 0x0000005257527210 */ /* 0x000fe40007f5e0ff */
[----:B------:R-:W-:Y:S02]  /*194c0*/  IADD3 R95, P4, PT, R107, R84, RZ ;  /* 0x000000546b5f7210 */ /* 0x000fe40007f9e0ff */
[----:B------:R-:W-:Y:S01]  /*194d0*/  IADD3.X R88, PT, PT, RZ, R89, RZ, P0, P1 ;  /* 0x00000059ff587210 */ /* 0x000fe200007e24ff */
[----:B------:R-:W-:Y:S01]  /*194e0*/  IMAD.X R121, R121, 0x1, R82, P5 ;  /* 0x0000000179797824 */ /* 0x000fe200028e0652 */
[----:B------:R-:W-:-:S02]  /*194f0*/  ISETP.GE.U32.AND P0, PT, R107, R86, PT ;  /* 0x000000566b00720c */ /* 0x000fc40003f06070 */
[----:B------:R-:W-:Y:S01]  /*19500*/  ISETP.GE.U32.AND P1, PT, R95, R84, PT ;  /* 0x000000545f00720c */ /* 0x000fe20003f26070 */
        /* <DEDUP_REMOVED lines=16> */
[----:B------:R-:W-:Y:S02]  /*19610*/  ISETP.LT.U32.AND P2, PT, R137, R76, PT ;  /* 0x0000004c8900720c */ /* 0x000fe40003f41070 */
[----:B------:R-:W-:Y:S02]  /*19620*/  ISETP.LT.U32.AND.EX P1, PT, R96, R75, !P3, P1 ;  /* 0x0000004b6000720c */ /* 0x000fe40005f21110 */
[----:B------:R-:W-:Y:S02]  /*19630*/  ISETP.GE.U32.AND.EX P0, PT, R86, R81, PT, P0 ;  /* 0x000000515600720c */ /* 0x000fe40003f06100 */
[----:B------:R-:W-:Y:S02]  /*19640*/  ISETP.LT.U32.OR.EX P1, PT, R134, R77, P1, P2 ;  /* 0x0000004d8600720c */ /* 0x000fe40000f21520 */
[----:B------:R-:W-:-:S02]  /*19650*/  ISETP.EQ.U32.AND P2, PT, R95, R78, PT ;  /* 0x0000004e5f00720c */ /* 0x000fc40003f42070 */
[----:B------:R-:W-:Y:S02]  /*19660*/  ISETP.GE.U32.AND P3, PT, R93, R74, PT ;  /* 0x0000004a5d00720c */ /* 0x000fe40003f66070 */
[----:B------:R-:W-:Y:S02]  /*19670*/  ISETP.EQ.AND.EX P2, PT, R92, R79, P1, P2 ;  /* 0x0000004f5c00720c */ /* 0x000fe40000f42320 */
[----:B------:R-:W-:Y:S02]  /*19680*/  ISETP.GE.U32.AND.EX P3, PT, R96, R75, PT, P3 ;  /* 0x0000004b6000720c */ /* 0x000fe40003f66130 */
[----:B------:R-:W-:Y:S02]  /*19690*/  ISETP.LT.U32.OR.EX P2, PT, R92, R79, P2, P4 ;  /* 0x0000004f5c00720c */ /* 0x000fe40001741540 */
[----:B------:R-:W-:Y:S02]  /*196a0*/  @P0 ISETP.NE.U32.AND P5, PT, R97, R80, PT ;  /* 0x000000506100020c */ /* 0x000fe40003fa5070 */
[----:B------:R-:W-:-:S02]  /*196b0*/  PLOP3.LUT P4, PT, PT, PT, PT, 0x8, 0x80 ;  /* 0x000000000080781c */ /* 0x000fc40003f8e170 */
[----:B------:R-:W-:Y:S02]  /*196c0*/  @P0 ISETP.NE.OR.EX P4, PT, R86, R81, !P2, P5 ;  /* 0x000000515600020c */ /* 0x000fe40005785750 */
[----:B------:R-:W-:Y:S02]  /*196d0*/  SEL R83, RZ, 0x1, P3 ;  /* 0x00000001ff537807 */ /* 0x000fe40001800000 */
[----:B------:R-:W-:Y:S02]  /*196e0*/  SEL R82, R74, RZ, P4 ;  /* 0x000000ff4a527207 */ /* 0x000fe40002000000 */
[----:B------:R-:W-:Y:S02]  /*196f0*/  IADD3 R84, P0, PT, R83, R76, RZ ;  /* 0x0000004c53547210 */ /* 0x000fe40007f1e0ff */
[----:B------:R-:W-:Y:S02]  /*19700*/  IADD3 R87, P3, PT, -R82, R93, RZ ;  /* 0x0000005d52577210 */ /* 0x000fe40007f7e1ff */
[----:B------:R-:W-:Y:S01]  /*19710*/  SEL R105, R75, RZ, P4 ;  /* 0x000000ff4b697207 */ /* 0x000fe20002000000 */
[----:B------:R-:W-:Y:S01]  /*19720*/  IMAD.X R89, RZ, RZ, R77, P0 ;  /* 0x000000ffff597224 */ /* 0x000fe200000e064d */
[----:B------:R-:W-:Y:S01]  /*19730*/  SEL R84, R84, RZ, P4 ;  /* 0x000000ff54547207 */ /* 0x000fe20002000000 */
[----:B------:R-:W-:Y:S01]  /*19740*/  IMAD.WIDE.U32 R82, R114, R87, RZ ;  /* 0x0000005772527225 */ /* 0x000fe200078e00ff */
[----:B------:R-:W-:-:S02]  /*19750*/  SEL R121, RZ, 0x1, !P1 ;  /* 0x00000001ff797807 */ /* 0x000fc40004800000 */
[----:B------:R-:W-:Y:S01]  /*19760*/  IADD3 R137, P5, PT, -R84, R137, RZ ;  /* 0x0000008954897210 */ /* 0x000fe20007fbe1ff */
[----:B------:R-:W-:Y:S01]  /*19770*/  IMAD.X R105, R96, 0x1, ~R105, P3 ;  /* 0x0000000160697824 */ /* 0x000fe200018e0e69 */
[----:B------:R-:W-:Y:S01]  /*19780*/  SEL R89, R89, RZ, P4 ;  /* 0x000000ff59597207 */ /* 0x000fe20002000000 */
        /* <DEDUP_REMOVED lines=12> */
[----:B------:R-:W-:-:S02]  /*19850*/  IMAD R84, R134, R115, RZ ;  /* 0x0000007386547224 */ /* 0x000fc400078e02ff */
[----:B------:R-:W-:Y:S01]  /*19860*/  IMAD.X R93, RZ, RZ, R79, P3 ;  /* 0x000000ffff5d7224 */ /* 0x000fe200018e064f */
[----:B------:R-:W-:Y:S01]  /*19870*/  IADD3 R119, P1, PT, -R119, R97, RZ ;  /* 0x0000006177777210 */ /* 0x000fe20007f3e1ff */
[----:B------:R-:W-:-:S03]  /*19880*/  IMAD.WIDE.U32 R88, R137, R115, RZ ;  /* 0x0000007389587225 */ /* 0x000fc600078e00ff */
[----:B------:R-:W-:Y:S01]  /*19890*/  SEL R93, R93, RZ, P4 ;  /* 0x000000ff5d5d7207 */ /* 0x000fe20002000000 */
[----:B------:R-:W-:-:S04]  /*198a0*/  IMAD.WIDE.U32.X R90, R114, R105, R90, P5 ;  /* 0x00000069725a7225 */ /* 0x000fc800028e045a */
[----:B------:R-:W-:Y:S01]  /*198b0*/  IMAD.WIDE.U32 R82, R114, R137, RZ ;  /* 0x0000008972527225 */ /* 0x000fe200078e00ff */
[----:B------:R-:W-:-:S03]  /*198c0*/  IADD3 R147, P5, PT, R90, R88, RZ ;  /* 0x000000585a937210 */ /* 0x000fc60007fbe0ff */
[----:B------:R-:W-:Y:S02]  /*198d0*/  IMAD R95, R114, R137, R84 ;  /* 0x00000089725f7224 */ /* 0x000fe400078e0254 */
[----:B------:R-:W-:-:S04]  /*198e0*/  IMAD.WIDE.U32 R82, P3, R115, R134, R82 ;  /* 0x0000008673527225 */ /* 0x000fc80007860052 */
[----:B------:R-:W-:Y:S02]  /*198f0*/  IMAD.IADD R90, R89, 0x1, R95 ;  /* 0x00000001595a7824 */ /* 0x000fe400078e025f */
[----:B------:R-:W-:-:S04]  /*19900*/  IMAD.WIDE.U32 R84, R115, R137, RZ ;  /* 0x0000008973547225 */ /* 0x000fc800078e00ff */
[----:B------:R-:W-:Y:S01]  /*19910*/  IMAD.X R92, R92, 0x1, ~R93, P0 ;  /* 0x000000015c5c7824 */ /* 0x000fe200000e0e5d */
[----:B------:R-:W-:Y:S01]  /*19920*/  ISETP.GE.U32.AND P0, PT, R147, R88, PT ;  /* 0x000000589300720c */ /* 0x000fe20003f06070 */
[----:B------:R-:W-:Y:S02]  /*19930*/  IMAD.X R91, R90, 0x1, R91, P5 ;  /* 0x000000015a5b7824 */ /* 0x000fe400028e065b */
[----:B------:R-:W-:Y:S01]  /*19940*/  IMAD.X R89, RZ, RZ, RZ, P3 ;  /* 0x000000ffff597224 */ /* 0x000fe200018e06ff */
[----:B------:R-:W-:Y:S01]  /*19950*/  IADD3 RZ, P3, PT, R85, R82, RZ ;  /* 0x0000005255ff7210 */ /* 0x000fe20007f7e0ff */
[----:B------:R-:W-:Y:S01]  /*19960*/  IMAD R84, R92, R115, RZ ;  /* 0x000000735c547224 */ /* 0x000fe200078e02ff */
[----:B------:R-:W-:Y:S01]  /*19970*/  ISETP.GE.U32.AND.EX P0, PT, R91, R90, PT, P0 ;  /* 0x0000005a5b00720c */ /* 0x000fe20003f06100 */
[----:B------:R-:W-:Y:S02]  /*19980*/  IMAD.MOV.U32 R88, RZ, RZ, R83 ;  /* 0x000000ffff587224 */ /* 0x000fe400078e0053 */
[----:B------:R-:W-:Y:S01]  /*19990*/  IMAD.WIDE.U32 R98, R114, R121, RZ ;  /* 0x0000007972627225 */ /* 0x000fe200078e00ff */
[----:B------:R-:W-:-:S03]  /*199a0*/  SEL R107, RZ, 0x1, P0 ;  /* 0x00000001ff6b7807 */ /* 0x000fc60000000000 */
[----:B------:R-:W-:Y:S02]  /*199b0*/  IMAD.X R93, RZ, RZ, R81, P2 ;  /* 0x000000ffff5d7224 */ /* 0x000fe400010e0651 */
[----:B------:R-:W-:-:S03]  /*199c0*/  IMAD.WIDE.U32 R82, R121, R115, RZ ;  /* 0x0000007379527225 */ /* 0x000fc600078e00ff */
[----:B------:R-:W-:Y:S01]  /*199d0*/  SEL R93, R93, RZ, P4 ;  /* 0x000000ff5d5d7207 */ /* 0x000fe20002000000 */
[C---:B------:R-:W-:Y:S02]  /*199e0*/  IMAD R95, R114.reuse, R121, R84 ;  /* 0x00000079725f7224 */ /* 0x040fe400078e0254 */
[----:B------:R-:W-:-:S04]  /*199f0*/  IMAD.WIDE.U32.X R88, R114, R134, R88, P3 ;  /* 0x0000008672587225 */ /* 0x000fc800018e0458 */
[----:B------:R-:W-:Y:S01]  /*19a00*/  IMAD.IADD R104, R83, 0x1, R95 ;  /* 0x0000000153687824 */ /* 0x000fe200078e025f */
[----:B------:R-:W-:Y:S01]  /*19a10*/  IADD3 R107, P0, P4, R82, R88, R107 ;  /* 0x00000058526b7210 */ /* 0x000fe20007c1e06b */
[----:B------:R-:W-:-:S03]  /*19a20*/  IMAD.WIDE.U32 R84, R115, R121, RZ ;  /* 0x0000007973547225 */ /* 0x000fc600078e00ff */
[----:B------:R-:W-:Y:S01]  /*19a30*/  IADD3.X R123, PT, PT, R104, R89, RZ, P0, P4 ;  /* 0x00000059687b7210 */ /* 0x000fe200007e84ff */
[----:B------:R-:W-:-:S04]  /*19a40*/  IMAD.WIDE.U32 R98, P2, R115, R92, R98 ;  /* 0x0000005c73627225 */ /* 0x000fc80007840062 */
[----:B------:R-:W-:Y:S01]  /*19a50*/  IMAD.WIDE.U32 R94, R108, R87, RZ ;  /* 0x000000576c5e7225 */ /* 0x000fe200078e00ff */
[----:B------:R-:W-:-:S03]  /*19a60*/  IADD3 RZ, P3, PT, R85, R98, RZ ;  /* 0x0000006255ff7210 */ /* 0x000fc60007f7e0ff */
[-C--:B------:R-:W-:Y:S02]  /*19a70*/  IMAD R83, R105, R109.reuse, RZ ;  /* 0x0000006d69537224 */ /* 0x080fe400078e02ff */
[----:B------:R-:W-:-:S04]  /*19a80*/  IMAD.WIDE.U32 R102, R87, R109, RZ ;  /* 0x0000006d57667225 */ /* 0x000fc800078e00ff */
[-C--:B------:R-:W-:Y:S01]  /*19a90*/  IMAD R83, R108, R87.reuse, R83 ;  /* 0x000000576c537224 */ /* 0x080fe200078e0253 */
[----:B------:R-:W-:Y:S01]  /*19aa0*/  IADD3 R147, P5, PT, R147, R102, RZ ;  /* 0x0000006693937210 */ /* 0x000fe20007fbe0ff */
[----:B------:R-:W-:-:S04]  /*19ab0*/  IMAD.WIDE.U32 R96, R109, R87, RZ ;  /* 0x000000576d607225 */ /* 0x000fc800078e00ff */
[----:B------:R-:W-:-:S04]  /*19ac0*/  IMAD.WIDE.U32 R94, P0, R109, R105, R94 ;  /* 0x000000696d5e7225 */ /* 0x000fc8000780005e */
[----:B------:R-:W-:Y:S01]  /*19ad0*/  IMAD.WIDE.U32 R84, R109, R137, RZ ;  /* 0x000000896d547225 */ /* 0x000fe200078e00ff */
[----:B------:R-:W-:-:S03]  /*19ae0*/  IADD3 RZ, P4, PT, R97, R94, RZ ;  /* 0x0000005e61ff7210 */ /* 0x000fc60007f9e0ff */
[----:B------:R-:W-:-:S04]  /*19af0*/  IMAD.WIDE.U32 R88, R108, R137, RZ ;  /* 0x000000896c587225 */ /* 0x000fc800078e00ff */
[----:B------:R-:W-:Y:S02]  /*19b00*/  IMAD.IADD R84, R103, 0x1, R83 ;  /* 0x0000000167547824 */ /* 0x000fe400078e0253 */
[----:B------:R-:W-:Y:S01]  /*19b10*/  IMAD.X R97, RZ, RZ, RZ, P0 ;  /* 0x000000ffff617224 */ /* 0x000fe200000e06ff */
[----:B------:R-:W-:Y:S01]  /*19b20*/  ISETP.GE.U32.AND P0, PT, R147, R102, PT ;  /* 0x000000669300720c */ /* 0x000fe20003f06070 */
[----:B------:R-:W-:Y:S02]  /*19b30*/  IMAD.X R91, R84, 0x1, R91, P5 ;  /* 0x00000001545b7824 */ /* 0x000fe400028e065b */
[----:B------:R-:W-:Y:S02]  /*19b40*/  IMAD R83, R134, R109, RZ ;  /* 0x0000006d86537224 */ /* 0x000fe400078e02ff */
[----:B------:R-:W-:Y:S01]  /*19b50*/  IMAD.X R90, R86, 0x1, ~R93, P1 ;  /* 0x00000001565a7824 */ /* 0x000fe200008e0e5d */
[----:B------:R-:W-:Y:S01]  /*19b60*/  ISETP.GE.U32.AND.EX P0, PT, R91, R84, PT, P0 ;  /* 0x000000545b00720c */ /* 0x000fe20003f06100 */
[----:B------:R-:W-:-:S02]  /*19b70*/  IMAD.MOV.U32 R96, RZ, RZ, R95 ;  /* 0x000000ffff607224 */ /* 0x000fc400078e005f */
[----:B------:R-:W-:Y:S01]  /*19b80*/  IMAD.WIDE.U32 R88, P1, R109, R134, R88 ;  /* 0x000000866d587225 */ /* 0x000fe20007820058 */
[----:B------:R-:W-:Y:S02]  /*19b90*/  SEL R135, RZ, 0x1, P0 ;  /* 0x00000001ff877807 */ /* 0x000fe40000000000 */
[----:B------:R-:W-:Y:S01]  /*19ba0*/  ISETP.GE.U32.AND P0, PT, R107, R82, PT ;  /* 0x000000526b00720c */ /* 0x000fe20003f06070 */
[----:B------:R-:W-:Y:S01]  /*19bb0*/  IMAD.WIDE.U32 R94, R137, R109, RZ ;  /* 0x0000006d895e7225 */ /* 0x000fe200078e00ff */
[----:B------:R-:W-:Y:S02]  /*19bc0*/  IADD3 RZ, P5, PT, R85, R88, RZ ;  /* 0x0000005855ff7210 */ /* 0x000fe40007fbe0ff */
[----:B------:R-:W-:Y:S01]  /*19bd0*/  ISETP.GE.U32.AND.EX P0, PT, R123, R104, PT, P0 ;  /* 0x000000687b00720c */ /* 0x000fe20003f06100 */
[C---:B------:R-:W-:Y:S02]  /*19be0*/  IMAD R103, R108.reuse, R137, R83 ;  /* 0x000000896c677224 */ /* 0x040fe400078e0253 */
[----:B------:R-:W-:Y:S01]  /*19bf0*/  IMAD.X R83, RZ, RZ, RZ, P1 ;  /* 0x000000ffff537224 */ /* 0x000fe200008e06ff */
[----:B------:R-:W-:Y:S01]  /*19c00*/  IADD3 R93, P1, PT, R107, R94, RZ ;  /* 0x0000005e6b5d7210 */ /* 0x000fe20007f3e0ff */
[----:B------:R-:W-:Y:S01]  /*19c10*/  IMAD.WIDE.U32.X R96, R108, R105, R96, P4 ;  /* 0x000000696c607225 */ /* 0x000fe200020e0460 */
[----:B------:R-:W-:-:S03]  /*19c20*/  SEL R107, RZ, 0x1, P0 ;  /* 0x00000001ff6b7807 */ /* 0x000fc60000000000 */
[----:B------:R-:W-:Y:S02]  /*19c30*/  IMAD.IADD R86, R95, 0x1, R103 ;  /* 0x000000015f567824 */ /* 0x000fe400078e0267 */
[----:B------:R-:W-:Y:S01]  /*19c40*/  IMAD.X R85, RZ, RZ, RZ, P2 ;  /* 0x000000ffff557224 */ /* 0x000fe200010e06ff */
[C---:B------:R-:W-:Y:S01]  /*19c50*/  IADD3 R135, P2, P4, R93.reuse, R96, R135 ;  /* 0x000000605d877210 */ /* 0x040fe20007c5e087 */
[----:B------:R-:W-:Y:S01]  /*19c60*/  IMAD.X R95, R86, 0x1, R123, P1 ;  /* 0x00000001565f7824 */ /* 0x000fe200008e067b */
[----:B------:R-:W-:Y:S01]  /*19c70*/  ISETP.GE.U32.AND P1, PT, R93, R94, PT ;  /* 0x0000005e5d00720c */ /* 0x000fe20003f26070 */
[----:B------:R-:W-:Y:S02]  /*19c80*/  IMAD R94, R90, R115, RZ ;  /* 0x000000735a5e7224 */ /* 0x000fe400078e02ff */
[----:B------:R-:W-:Y:S01]  /*19c90*/  IMAD.MOV.U32 R84, RZ, RZ, R99 ;  /* 0x000000ffff547224 */ /* 0x000fe200078e0063 */
[----:B------:R-:W-:Y:S01]  /*19ca0*/  IADD3.X R138, PT, PT, R95, R97, RZ, P2, P4 ;  /* 0x000000615f8a7210 */ /* 0x000fe200017e84ff */
[----:B------:R-:W-:Y:S01]  /*19cb0*/  IMAD.MOV.U32 R82, RZ, RZ, R89 ;  /* 0x000000ffff527224 */ /* 0x000fe200078e0059 */
[----:B------:R-:W-:Y:S01]  /*19cc0*/  ISETP.GE.U32.AND P2, PT, R135, R93, PT ;  /* 0x0000005d8700720c */ /* 0x000fe20003f46070 */
[----:B------:R-:W-:Y:S01]  /*19cd0*/  IMAD.WIDE.U32 R102, R119, R115, RZ ;  /* 0x0000007377667225 */ /* 0x000fe200078e00ff */
[----:B------:R-:W-:-:S02]  /*19ce0*/  ISETP.GE.U32.AND.EX P1, PT, R95, R86, PT, P1 ;  /* 0x000000565f00720c */ /* 0x000fc40003f26110 */
[----:B------:R-:W-:Y:S01]  /*19cf0*/  ISETP.GE.U32.AND.EX P2, PT, R138, R95, PT, P2 ;  /* 0x0000005f8a00720c */ /* 0x000fe20003f46120 */
[----:B------:R-:W-:Y:S01]  /*19d00*/  IMAD R93, R114, R119, R94 ;  /* 0x00000077725d7224 */ /* 0x000fe200078e025e */
[----:B------:R-:W-:Y:S01]  /*19d10*/  SEL R86, RZ, 0x1, P1 ;  /* 0x00000001ff567807 */ /* 0x000fe20000800000 */
[----:B------:R-:W-:-:S04]  /*19d20*/  IMAD.WIDE.U32 R88, R108, R121, RZ ;  /* 0x000000796c587225 */ /* 0x000fc800078e00ff */
[----:B------:R-:W-:-:S04]  /*19d30*/  IMAD.WIDE.U32.X R84, R114, R92, R84, P3 ;  /* 0x0000005c72547225 */ /* 0x000fc800018e0454 */
[----:B------:R-:W-:Y:S01]  /*19d40*/  IMAD.IADD R93, R103, 0x1, R93 ;  /* 0x00000001675d7824 */ /* 0x000fe200078e025d */
[----:B------:R-:W-:Y:S01]  /*19d50*/  SEL R103, RZ, 0x1, P2 ;  /* 0x00000001ff677807 */ /* 0x000fe20001000000 */
[----:B------:R-:W-:Y:S01]  /*19d60*/  IMAD.WIDE.U32.X R82, R108, R134, R82, P5 ;  /* 0x000000866c527225 */ /* 0x000fe200028e0452 */
[----:B------:R-:W-:-:S03]  /*19d70*/  IADD3 R107, P0, P1, R102, R84, R107 ;  /* 0x00000054666b7210 */ /* 0x000fc6000791e06b */
[----:B------:R-:W-:Y:S01]  /*19d80*/  IMAD.WIDE.U32 R94, R109, R121, RZ ;  /* 0x000000796d5e7225 */ /* 0x000fe200078e00ff */
[----:B------:R-:W-:Y:S02]  /*19d90*/  IADD3 R103, P2, P3, R103, R82, R86 ;  /* 0x0000005267677210 */ /* 0x000fe40007b5e056 */
[----:B------:R-:W-:Y:S01]  /*19da0*/  IADD3.X R86, PT, PT, R93, R85, RZ, P0, P1 ;  /* 0x000000555d567210 */ /* 0x000fe200007e24ff */
[----:B------:R-:W-:Y:S01]  /*19db0*/  IMAD.WIDE.U32 R88, P4, R109, R92, R88 ;  /* 0x0000005c6d587225 */ /* 0x000fe20007880058 */
[----:B------:R-:W-:-:S03]  /*19dc0*/  IADD3.X R104, PT, PT, RZ, R83, RZ, P2, P3 ;  /* 0x00000053ff687210 */ /* 0x000fc600017e64ff */
[----:B------:R-:W-:Y:S01]  /*19dd0*/  IMAD R82, R92, R109, RZ ;  /* 0x0000006d5c527224 */ /* 0x000fe200078e02ff */
[----:B------:R-:W-:Y:S01]  /*19de0*/  IADD3 RZ, P5, PT, R95, R88, RZ ;  /* 0x000000585fff7210 */ /* 0x000fe20007fbe0ff */
[----:B------:R-:W-:-:S04]  /*19df0*/  IMAD.WIDE.U32 R96, R114, R119, RZ ;  /* 0x0000007772607225 */ /* 0x000fc800078e00ff */
[----:B------:R-:W-:-:S04]  /*19e00*/  IMAD.WIDE.U32 R84, R121, R109, RZ ;  /* 0x0000006d79547225 */ /* 0x000fc800078e00ff */
[C---:B------:R-:W-:Y:S02]  /*19e10*/  IMAD R123, R108.reuse, R121, R82 ;  /* 0x000000796c7b7224 */ /* 0x040fe400078e0252 */
[----:B------:R-:W-:-:S04]  /*19e20*/  IMAD.WIDE.U32 R94, R108, R119, RZ ;  /* 0x000000776c5e7225 */ /* 0x000fc800078e00ff */
[----:B------:R-:W-:-:S04]  /*19e30*/  IMAD.WIDE.U32 R98, R115, R119, RZ ;  /* 0x0000007773627225 */ /* 0x000fc800078e00ff */
[----:B------:R-:W-:-:S04]  /*19e40*/  IMAD.WIDE.U32 R96, P3, R115, R90, R96 ;  /* 0x0000005a73607225 */ /* 0x000fc80007860060 */
[----:B------:R-:W-:Y:S01]  /*19e50*/  IMAD.WIDE.U32 R82, R109, R119, RZ ;  /* 0x000000776d527225 */ /* 0x000fe200078e00ff */
[----:B------:R-:W-:Y:S02]  /*19e60*/  IADD3 R82, P0, PT, R107, R84, RZ ;  /* 0x000000546b527210 */ /* 0x000fe40007f1e0ff */
[----:B------:R-:W-:Y:S01]  /*19e70*/  IADD3 RZ, P2, PT, R99, R96, RZ ;  /* 0x0000006063ff7210 */ /* 0x000fe20007f5e0ff */
[----:B------:R-:W-:Y:S01]  /*19e80*/  IMAD.IADD R88, R85, 0x1, R123 ;  /* 0x0000000155587824 */ /* 0x000fe200078e027b */
[----:B------:R-:W-:Y:S01]  /*19e90*/  IADD3 R103, P1, PT, R82, R103, RZ ;  /* 0x0000006752677210 */ /* 0x000fe20007f3e0ff */
[----:B------:R-:W-:-:S04]  /*19ea0*/  IMAD.WIDE.U32 R94, P6, R109, R90, R94 ;  /* 0x0000005a6d5e7225 */ /* 0x000fc800078c005e */
[----:B------:R-:W-:Y:S01]  /*19eb0*/  IMAD.X R99, R88, 0x1, R86, P0 ;  /* 0x0000000158637824 */ /* 0x000fe200000e0656 */
[----:B------:R-:W-:Y:S01]  /*19ec0*/  ISETP.GE.U32.AND P0, PT, R82, R84, PT ;  /* 0x000000545200720c */ /* 0x000fe20003f06070 */
[----:B------:R-:W-:Y:S01]  /*19ed0*/  IMAD.X R85, RZ, RZ, RZ, P4 ;  /* 0x000000ffff557224 */ /* 0x000fe200020e06ff */
[----:B------:R-:W-:Y:S01]  /*19ee0*/  IADD3 RZ, P4, PT, R83, R94, RZ ;  /* 0x0000005e53ff7210 */ /* 0x000fe20007f9e0ff */
[----:B------:R-:W-:Y:S01]  /*19ef0*/  IMAD.X R94, R99, 0x1, R104, P1 ;  /* 0x00000001635e7824 */ /* 0x000fe200008e0668 */
[----:B------:R-:W-:Y:S01]  /*19f00*/  ISETP.GE.U32.AND P1, PT, R103, R82, PT ;  /* 0x000000526700720c */ /* 0x000fe20003f26070 */
[----:B------:R-:W-:Y:S01]  /*19f10*/  IMAD.WIDE.U32 R82, R110, R87, RZ ;  /* 0x000000576e527225 */ /* 0x000fe200078e00ff */
[----:B------:R-:W-:Y:S02]  /*19f20*/  ISETP.GE.U32.AND.EX P0, PT, R99, R88, PT, P0 ;  /* 0x000000586300720c */ /* 0x000fe40003f06100 */
[----:B------:R-:W-:Y:S01]  /*19f30*/  ISETP.GE.U32.AND.EX P1, PT, R94, R99, PT, P1 ;  /* 0x000000635e00720c */ /* 0x000fe20003f26110 */
[----:B------:R-:W-:-:S02]  /*19f40*/  IMAD.MOV.U32 R84, RZ, RZ, R89 ;  /* 0x000000ffff547224 */ /* 0x000fc400078e0059 */
[-C--:B------:R-:W-:Y:S01]  /*19f50*/  IMAD R96, R105, R111.reuse, RZ ;  /* 0x0000006f69607224 */ /* 0x080fe200078e02ff */
[----:B------:R-:W-:Y:S01]  /*19f60*/  SEL R143, RZ, 0x1, P1 ;  /* 0x00000001ff8f7807 */ /* 0x000fe20000800000 */
[----:B------:R-:W-:-:S04]  /*19f70*/  IMAD.WIDE.U32 R88, R87, R111, RZ ;  /* 0x0000006f57587225 */ /* 0x000fc800078e00ff */
[----:B------:R-:W-:Y:S01]  /*19f80*/  IMAD R125, R110, R87, R96 ;  /* 0x000000576e7d7224 */ /* 0x000fe200078e0260 */
[----:B------:R-:W-:Y:S01]  /*19f90*/  SEL R96, RZ, 0x1, P0 ;  /* 0x00000001ff607807 */ /* 0x000fe20000000000 */
[----:B------:R-:W-:Y:S01]  /*19fa0*/  IMAD.WIDE.U32.X R84, R108, R92, R84, P5 ;  /* 0x0000005c6c547225 */ /* 0x000fe200028e0454 */
[----:B------:R-:W-:-:S03]  /*19fb0*/  IADD3 R135, P0, PT, R135, R88, RZ ;  /* 0x0000005887877210 */ /* 0x000fc60007f1e0ff */
[----:B------:R-:W-:-:S04]  /*19fc0*/  IMAD.WIDE.U32 R82, P5, R111, R105, R82 ;  /* 0x000000696f527225 */ /* 0x000fc800078a0052 */
[----:B------:R-:W-:Y:S02]  /*19fd0*/  IMAD.IADD R125, R89, 0x1, R125 ;  /* 0x00000001597d7824 */ /* 0x000fe400078e027d */
[----:B------:R-:W-:Y:S02]  /*19fe0*/  IMAD.X R99, RZ, RZ, RZ, P3 ;  /* 0x000000ffff637224 */ /* 0x000fe400018e06ff */
[----:B------:R-:W-:Y:S01]  /*19ff0*/  IMAD.X R89, RZ, RZ, RZ, P5 ;  /* 0x000000ffff597224 */ /* 0x000fe200028e06ff */
[----:B------:R-:W-:Y:S01]  /*1a000*/  IADD3 R143, P3, P5, R143, R84, R96 ;  /* 0x000000548f8f7210 */ /* 0x000fe20007d7e060 */
[----:B------:R-:W-:-:S03]  /*1a010*/  IMAD.WIDE.U32 R122, R111, R87, RZ ;  /* 0x000000576f7a7225 */ /* 0x000fc600078e00ff */
[----:B------:R-:W-:Y:S01]  /*1a020*/  IADD3.X R130, PT, PT, RZ, R85, RZ, P3, P5 ;  /* 0x00000055ff827210 */ /* 0x000fe20001fea4ff */
[----:B------:R-:W-:Y:S01]  /*1a030*/  IMAD.X R138, R125, 0x1, R138, P0 ;  /* 0x000000017d8a7824 */ /* 0x000fe200000e068a */
[----:B------:R-:W-:Y:S01]  /*1a040*/  ISETP.GE.U32.AND P3, PT, R107, R102, PT ;  /* 0x000000666b00720c */ /* 0x000fe20003f66070 */
[----:B------:R-:W-:Y:S01]  /*1a050*/  IMAD.MOV.U32 R98, RZ, RZ, R97 ;  /* 0x000000ffff627224 */ /* 0x000fe200078e0061 */
[----:B------:R-:W-:Y:S01]  /*1a060*/  IADD3 RZ, P1, PT, R123, R82, RZ ;  /* 0x000000527bff7210 */ /* 0x000fe20007f3e0ff */
[----:B------:R-:W-:Y:S01]  /*1a070*/  IMAD R82, R90, R109, RZ ;  /* 0x0000006d5a527224 */ /* 0x000fe200078e02ff */
[----:B------:R-:W-:Y:S01]  /*1a080*/  ISETP.GE.U32.AND P0, PT, R135, R88, PT ;  /* 0x000000588700720c */ /* 0x000fe20003f06070 */
[----:B------:R-:W-:Y:S01]  /*1a090*/  IMAD.MOV.U32 R88, RZ, RZ, R83 ;  /* 0x000000ffff587224 */ /* 0x000fe200078e0053 */
[----:B------:R-:W-:Y:S01]  /*1a0a0*/  ISETP.GE.U32.AND.EX P3, PT, R86, R93, PT, P3 ;  /* 0x0000005d5600720c */ /* 0x000fe20003f66130 */
[----:B------:R-:W-:Y:S01]  /*1a0b0*/  IMAD R83, R134, R111, RZ ;  /* 0x0000006f86537224 */ /* 0x000fe200078e02ff */
[----:B------:R-:W-:Y:S01]  /*1a0c0*/  ISETP.GE.U32.AND.EX P0, PT, R138, R125, PT, P0 ;  /* 0x0000007d8a00720c */ /* 0x000fe20003f06100 */
[----:B------:R-:W-:Y:S01]  /*1a0d0*/  IMAD.WIDE.U32 R84, R137, R111, RZ ;  /* 0x0000006f89547225 */ /* 0x000fe200078e00ff */
[----:B------:R-:W-:-:S03]  /*1a0e0*/  SEL R93, RZ, 0x1, P3 ;  /* 0x00000001ff5d7807 */ /* 0x000fc60001800000 */
[----:B------:R-:W-:Y:S01]  /*1a0f0*/  IMAD.WIDE.U32 R96, R119, R109, RZ ;  /* 0x0000006d77607225 */ /* 0x000fe200078e00ff */
[----:B------:R-:W-:-:S03]  /*1a100*/  IADD3 R103, P3, PT, R103, R84, RZ ;  /* 0x0000005467677210 */ /* 0x000fc60007f7e0ff */
[----:B------:R-:W-:Y:S02]  /*1a110*/  IMAD R107, R108, R119, R82 ;  /* 0x000000776c6b7224 */ /* 0x000fe400078e0252 */
[----:B------:R-:W-:-:S04]  /*1a120*/  IMAD.WIDE.U32.X R98, R114, R90, R98, P2 ;  /* 0x0000005a72627225 */ /* 0x000fc800010e0462 */
[-C--:B------:R-:W-:Y:S02]  /*1a130*/  IMAD R125, R110, R137.reuse, R83 ;  /* 0x000000896e7d7224 */ /* 0x080fe400078e0253 */
[----:B------:R-:W-:-:S04]  /*1a140*/  IMAD.WIDE.U32 R82, R111, R137, RZ ;  /* 0x000000896f527225 */ /* 0x000fc800078e00ff */
[----:B------:R-:W-:Y:S01]  /*1a150*/  IMAD.IADD R86, R97, 0x1, R107 ;  /* 0x0000000161567824 */ /* 0x000fe200078e026b */
[----:B------:R-:W-:Y:S01]  /*1a160*/  SEL R107, RZ, 0x1, P0 ;  /* 0x00000001ff6b7807 */ /* 0x000fe20000000000 */
[----:B------:R-:W-:Y:S01]  /*1a170*/  IMAD.WIDE.U32.X R88, R110, R105, R88, P1 ;  /* 0x000000696e587225 */ /* 0x000fe200008e0458 */
[----:B------:R-:W-:-:S03]  /*1a180*/  IADD3 R82, P1, P5, R96, R98, R93 ;  /* 0x0000006260527210 */ /* 0x000fc60007d3e05d */
[----:B------:R-:W-:Y:S01]  /*1a190*/  IMAD.IADD R85, R85, 0x1, R125 ;  /* 0x0000000155557824 */ /* 0x000fe200078e027d */
[----:B------:R-:W-:Y:S01]  /*1a1a0*/  IADD3.X R129, PT, PT, R86, R99, RZ, P1, P5 ;  /* 0x0000006356817210 */ /* 0x000fe20000fea4ff */
[----:B------:R-:W-:Y:S01]  /*1a1b0*/  IMAD.WIDE.U32 R122, R110, R137, RZ ;  /* 0x000000896e7a7225 */ /* 0x000fe200078e00ff */
[----:B------:R-:W-:Y:S02]  /*1a1c0*/  ISETP.GE.U32.AND P1, PT, R103, R84, PT ;  /* 0x000000546700720c */ /* 0x000fe40003f26070 */
[----:B------:R-:W-:Y:S01]  /*1a1d0*/  ISETP.GE.U32.AND P5, PT, R82, R96, PT ;  /* 0x000000605200720c */ /* 0x000fe20003fa6070 */
[----:B------:R-:W-:Y:S01]  /*1a1e0*/  IMAD.X R94, R85, 0x1, R94, P3 ;  /* 0x00000001555e7824 */ /* 0x000fe200018e065e */
[----:B------:R-:W-:Y:S01]  /*1a1f0*/  IADD3 R107, P0, P3, R103, R88, R107 ;  /* 0x00000058676b7210 */ /* 0x000fe20007b1e06b */
[----:B------:R-:W-:Y:S01]  /*1a200*/  IMAD.WIDE.U32 R122, P2, R111, R134, R122 ;  /* 0x000000866f7a7225 */ /* 0x000fe2000784007a */
[----:B------:R-:W-:Y:S02]  /*1a210*/  ISETP.GE.U32.AND.EX P5, PT, R129, R86, PT, P5 ;  /* 0x000000568100720c */ /* 0x000fe40003fa6150 */
[----:B------:R-:W-:Y:S01]  /*1a220*/  ISETP.GE.U32.AND.EX P1, PT, R94, R85, PT, P1 ;  /* 0x000000555e00720c */ /* 0x000fe20003f26110 */
[----:B------:R-:W-:Y:S01]  /*1a230*/  IMAD.WIDE.U32 R84, R112, R87, RZ ;  /* 0x0000005770547225 */ /* 0x000fe200078e00ff */
[----:B------:R-:W-:-:S02]  /*1a240*/  IADD3.X R93, PT, PT, R94, R89, RZ, P0, P3 ;  /* 0x000000595e5d7210 */ /* 0x000fc400007e64ff */
[----:B------:R-:W-:Y:S01]  /*1a250*/  ISETP.GE.U32.AND P0, PT, R107, R103, PT ;  /* 0x000000676b00720c */ /* 0x000fe20003f06070 */
[----:B------:R-:W-:Y:S01]  /*1a260*/  IMAD.WIDE.U32 R102, R110, R121, RZ ;  /* 0x000000796e667225 */ /* 0x000fe200078e00ff */
[----:B------:R-:W-:Y:S02]  /*1a270*/  SEL R86, RZ, 0x1, P1 ;  /* 0x00000001ff567807 */ /* 0x000fe40000800000 */
[----:B------:R-:W-:Y:S01]  /*1a280*/  IADD3 R143, P1, PT, R82, R143, RZ ;  /* 0x0000008f528f7210 */ /* 0x000fe20007f3e0ff */
[----:B------:R-:W-:Y:S01]  /*1a290*/  IMAD.WIDE.U32 R88, R113, R87, RZ ;  /* 0x0000005771587225 */ /* 0x000fe200078e00ff */
[----:B------:R-:W-:Y:S02]  /*1a2a0*/  ISETP.GE.U32.AND.EX P0, PT, R93, R94, PT, P0 ;  /* 0x0000005e5d00720c */ /* 0x000fe40003f06100 */
[----:B------:R-:W-:Y:S01]  /*1a2b0*/  IADD3 RZ, P3, PT, R83, R122, RZ ;  /* 0x0000007a53ff7210 */ /* 0x000fe20007f7e0ff */
[----:B------:R-:W-:Y:S01]  /*1a2c0*/  IMAD.X R83, RZ, RZ, RZ, P6 ;  /* 0x000000ffff537224 */ /* 0x000fe200030e06ff */
[----:B------:R-:W-:Y:S01]  /*1a2d0*/  SEL R127, RZ, 0x1, P0 ;  /* 0x00000001ff7f7807 */ /* 0x000fe20000000000 */
[----:B------:R-:W-:Y:S01]  /*1a2e0*/  IMAD.WIDE.U32 R84, P6, R113, R105, R84 ;  /* 0x0000006971547225 */ /* 0x000fe200078c0054 */
[----:B------:R-:W-:-:S02]  /*1a2f0*/  ISETP.GE.U32.AND P0, PT, R143, R82, PT ;  /* 0x000000528f00720c */ /* 0x000fc40003f06070 */
[----:B------:R-:W-:Y:S01]  /*1a300*/  SEL R125, RZ, 0x1, P5 ;  /* 0x00000001ff7d7807 */ /* 0x000fe20002800000 */
[----:B------:R-:W-:Y:S01]  /*1a310*/  IMAD.X R130, R129, 0x1, R130, P1 ;  /* 0x0000000181827824 */ /* 0x000fe200008e0682 */
[----:B------:R-:W-:Y:S01]  /*1a320*/  IADD3 RZ, P1, PT, R89, R84, RZ ;  /* 0x0000005459ff7210 */ /* 0x000fe20007f3e0ff */
[----:B------:R-:W-:Y:S02]  /*1a330*/  IMAD.X R99, RZ, RZ, RZ, P2 ;  /* 0x000000ffff637224 */ /* 0x000fe400010e06ff */
[----:B------:R-:W-:Y:S01]  /*1a340*/  IMAD.MOV.U32 R98, RZ, RZ, R123 ;  /* 0x000000ffff627224 */ /* 0x000fe200078e007b */
[----:B------:R-:W-:Y:S01]  /*1a350*/  ISETP.GE.U32.AND.EX P0, PT, R130, R129, PT, P0 ;  /* 0x000000818200720c */ /* 0x000fe20003f06100 */
[----:B------:R-:W-:-:S03]  /*1a360*/  IMAD.WIDE.U32 R96, R111, R121, RZ ;  /* 0x000000796f607225 */ /* 0x000fc600078e00ff */
[----:B------:R-:W-:Y:S01]  /*1a370*/  SEL R120, RZ, 0x1, P0 ;  /* 0x00000001ff787807 */ /* 0x000fe20000000000 */
[----:B------:R-:W-:-:S04]  /*1a380*/  IMAD.WIDE.U32 R102, P5, R111, R92, R102 ;  /* 0x0000005c6f667225 */ /* 0x000fc800078a0066 */
[----:B------:R-:W-:Y:S01]  /*1a390*/  IMAD.MOV.U32 R82, RZ, RZ, R95 ;  /* 0x000000ffff527224 */ /* 0x000fe200078e005f */
[----:B------:R-:W-:Y:S01]  /*1a3a0*/  IADD3 RZ, P2, PT, R97, R102, RZ ;  /* 0x0000006661ff7210 */ /* 0x000fe20007f5e0ff */
[----:B------:R-:W-:-:S04]  /*1a3b0*/  IMAD.WIDE.U32.X R88, R110, R134, R98, P3 ;  /* 0x000000866e587225 */ /* 0x000fc800018e0462 */
[----:B------:R-:W-:Y:S01]  /*1a3c0*/  IMAD.WIDE.U32 R94, R87, R113, RZ ;  /* 0x00000071575e7225 */ /* 0x000fe200078e00ff */
[----:B------:R-:W-:-:S03]  /*1a3d0*/  IADD3 R86, P3, P0, R127, R88, R86 ;  /* 0x000000587f567210 */ /* 0x000fc6000787e056 */
[----:B------:R-:W-:Y:S01]  /*1a3e0*/  IMAD R84, R105, R113, RZ ;  /* 0x0000007169547224 */ /* 0x000fe200078e02ff */
[----:B------:R-:W-:Y:S01]  /*1a3f0*/  IADD3.X R89, PT, PT, RZ, R89, RZ, P3, P0 ;  /* 0x00000059ff597210 */ /* 0x000fe20001fe04ff */
[----:B------:R-:W-:Y:S01]  /*1a400*/  IMAD.WIDE.U32.X R82, R108, R90, R82, P4 ;  /* 0x0000005a6c527225 */ /* 0x000fe200020e0452 */
[----:B------:R-:W-:-:S03]  /*1a410*/  IADD3 R107, P4, PT, R107, R94, RZ ;  /* 0x0000005e6b6b7210 */ /* 0x000fc60007f9e0ff */
[----:B------:R-:W-:Y:S01]  /*1a420*/  IMAD R97, R112, R87, R84 ;  /* 0x0000005770617224 */ /* 0x000fe200078e0254 */
[----:B------:R-:W-:Y:S01]  /*1a430*/  IADD3 R120, P0, P3, R120, R82, R125 ;  /* 0x0000005278787210 */ /* 0x000fe20007b1e07d */
[----:B------:R-:W-:Y:S02]  /*1a440*/  IMAD R88, R105, R115, RZ ;  /* 0x0000007369587224 */ /* 0x000fe400078e02ff */
[----:B------:R-:W-:Y:S01]  /*1a450*/  IMAD.X R161, RZ, RZ, RZ, P6 ;  /* 0x000000ffffa17224 */ /* 0x000fe200030e06ff */
[----:B------:R-:W-:Y:S01]  /*1a460*/  ISETP.GE.U32.AND P6, PT, R107, R94, PT ;  /* 0x0000005e6b00720c */ /* 0x000fe20003fc6070 */
[----:B------:R-:W-:Y:S01]  /*1a470*/  IMAD.IADD R84, R95, 0x1, R97 ;  /* 0x000000015f547824 */ /* 0x000fe200078e0261 */
[----:B------:R-:W-:Y:S01]  /*1a480*/  IADD3.X R136, PT, PT, RZ, R83, RZ, P0, P3 ;  /* 0x00000053ff887210 */ /* 0x000fe200007e64ff */
[----:B------:R-:W-:-:S04]  /*1a490*/  IMAD.WIDE.U32 R94, R87, R115, RZ ;  /* 0x00000073575e7225 */ /* 0x000fc800078e00ff */
[----:B------:R-:W-:Y:S02]  /*1a4a0*/  IMAD R123, R114, R87, R88 ;  /* 0x00000057727b7224 */ /* 0x000fe400078e0258 */
[-C--:B------:R-:W-:Y:S02]  /*1a4b0*/  IMAD R88, R92, R111.reuse, RZ ;  /* 0x0000006f5c587224 */ /* 0x080fe400078e02ff */
[----:B------:R-:W-:Y:S02]  /*1a4c0*/  IMAD.IADD R123, R95, 0x1, R123 ;  /* 0x000000015f7b7824 */ /* 0x000fe400078e027b */
[----:B------:R-:W-:Y:S02]  /*1a4d0*/  IMAD.X R93, R84, 0x1, R93, P4 ;  /* 0x00000001545d7824 */ /* 0x000fe400020e065d */
[----:B------:R-:W-:Y:S02]  /*1a4e0*/  IMAD R95, R123, R72, RZ ;  /* 0x000000487b5f7224 */ /* 0x000fe400078e02ff */
[----:B------:R-:W-:Y:S01]  /*1a4f0*/  IMAD.WIDE.U32 R82, R121, R111, RZ ;  /* 0x0000006f79527225 */ /* 0x000fe200078e00ff */
[----:B------:R-:W-:-:S03]  /*1a500*/  ISETP.GE.U32.AND.EX P6, PT, R93, R84, PT, P6 ;  /* 0x000000545d00720c */ /* 0x000fc60003fc6160 */
[----:B------:R-:W-:Y:S01]  /*1a510*/  IMAD R98, R134, R113, RZ ;  /* 0x0000007186627224 */ /* 0x000fe200078e02ff */
[----:B------:R-:W-:Y:S01]  /*1a520*/  IADD3 R143, P4, PT, R143, R82, RZ ;  /* 0x000000528f8f7210 */ /* 0x000fe20007f9e0ff */
[----:B------:R-:W-:Y:S01]  /*1a530*/  IMAD R145, R94, R73, R95 ;  /* 0x000000495e917224 */ /* 0x000fe200078e025f */
[----:B------:R-:W-:Y:S01]  /*1a540*/  SEL R127, RZ, 0x1, P6 ;  /* 0x00000001ff7f7807 */ /* 0x000fe20003000000 */
[----:B------:R-:W-:Y:S02]  /*1a550*/  IMAD R95, R110, R121, R88 ;  /* 0x000000796e5f7224 */ /* 0x000fe400078e0258 */
[----:B------:R-:W-:Y:S02]  /*1a560*/  IMAD.MOV.U32 R160, RZ, RZ, R85 ;  /* 0x000000ffffa07224 */ /* 0x000fe400078e0055 */
[----:B------:R-:W-:-:S04]  /*1a570*/  IMAD.WIDE.U32 R124, R137, R113, RZ ;  /* 0x00000071897c7225 */ /* 0x000fc800078e00ff */
[----:B------:R-:W-:Y:S02]  /*1a580*/  IMAD R99, R112, R137, R98 ;  /* 0x0000008970637224 */ /* 0x000fe400078e0262 */
[----:B------:R-:W-:-:S04]  /*1a590*/  IMAD.WIDE.U32 R84, R94, R72, RZ ;  /* 0x000000485e547225 */ /* 0x000fc800078e00ff */
[----:B------:R-:W-:Y:S02]  /*1a5a0*/  IMAD.IADD R83, R83, 0x1, R95 ;  /* 0x0000000153537824 */ /* 0x000fe400078e025f */
[----:B------:R-:W-:Y:S01]  /*1a5b0*/  IMAD.IADD R104, R125, 0x1, R99 ;  /* 0x000000017d687824 */ /* 0x000fe200078e0263 */
[----:B------:R-:W-:Y:S01]  /*1a5c0*/  IADD3 R125, P3, PT, R143, R86, RZ ;  /* 0x000000568f7d7210 */ /* 0x000fe20007f7e0ff */
[----:B------:R-:W-:Y:S02]  /*1a5d0*/  IMAD.IADD R145, R85, 0x1, R145 ;  /* 0x0000000155917824 */ /* 0x000fe400078e0291 */
[----:B------:R-:W-:Y:S02]  /*1a5e0*/  IMAD.X R130, R83, 0x1, R130, P4 ;  /* 0x0000000153827824 */ /* 0x000fe400020e0682 */
[----:B------:R-:W-:Y:S01]  /*1a5f0*/  IMAD.WIDE.U32.X R160, R112, R105, R160, P1 ;  /* 0x0000006970a07225 */ /* 0x000fe200008e04a0 */
[----:B------:R-:W-:-:S03]  /*1a600*/  IADD3 R118, P1, PT, R125, R124, RZ ;  /* 0x0000007c7d767210 */ /* 0x000fc60007f3e0ff */
[----:B------:R-:W-:-:S04]  /*1a610*/  IMAD.WIDE.U32 R98, R145, R74, RZ ;  /* 0x0000004a91627225 */ /* 0x000fc800078e00ff */
[----:B------:R-:W-:Y:S01]  /*1a620*/  IMAD.X R85, R130, 0x1, R89, P3 ;  /* 0x0000000182557824 */ /* 0x000fe200018e0659 */
[----:B------:R-:W-:Y:S01]  /*1a630*/  IADD3 R127, P3, P4, R118, R160, R127 ;  /* 0x000000a0767f7210 */ /* 0x000fe20007c7e07f */
[----:B------:R-:W-:-:S04]  /*1a640*/  IMAD.WIDE.U32 R132, R110, R119, RZ ;  /* 0x000000776e847225 */ /* 0x000fc800078e00ff */
[----:B------:R-:W-:Y:S02]  /*1a650*/  IMAD.X R129, R104, 0x1, R85, P1 ;  /* 0x0000000168817824 */ /* 0x000fe400008e0655 */
[----:B------:R-:W-:-:S03]  /*1a660*/  IMAD.WIDE.U32 R88, R84, R74, RZ ;  /* 0x0000004a54587225 */ /* 0x000fc600078e00ff */
[----:B------:R-:W-:Y:S01]  /*1a670*/  IADD3.X R160, PT, PT, R129, R161, RZ, P3, P4 ;  /* 0x000000a181a07210 */ /* 0x000fe20001fe84ff */
[----:B------:R-:W-:Y:S01]  /*1a680*/  IMAD.WIDE.U32 R98, P6, R84, R75, R98 ;  /* 0x0000004b54627225 */ /* 0x000fe200078c0062 */
[----:B------:R-:W-:-:S03]  /*1a690*/  LOP3.LUT R95, RZ, R88, RZ, 0x33, !PT ;  /* 0x00000058ff5f7212 */ /* 0x000fc600078e33ff */
[----:B------:R-:W-:Y:S01]  /*1a6a0*/  IMAD.WIDE.U32 R96, R111, R119, RZ ;  /* 0x000000776f607225 */ /* 0x000fe200078e00ff */
[----:B------:R-:W-:Y:S02]  /*1a6b0*/  IADD3 R86, P3, PT, R89, R98, RZ ;  /* 0x0000006259567210 */ /* 0x000fe40007f7e0ff */
[----:B------:R-:W-:Y:S01]  /*1a6c0*/  ISETP.GT.U32.AND P4, PT, R94, R95, PT ;  /* 0x0000005f5e00720c */ /* 0x000fe20003f84070 */
[----:B------:R-:W-:Y:S01]  /*1a6d0*/  IMAD.WIDE.U32 R132, P0, R111, R90, R132 ;  /* 0x0000005a6f847225 */ /* 0x000fe20007800084 */
[----:B------:R-:W-:-:S03]  /*1a6e0*/  LOP3.LUT R86, RZ, R86, RZ, 0x33, !PT ;  /* 0x00000056ff567212 */ /* 0x000fc600078e33ff */
[----:B------:R-:W-:Y:S01]  /*1a6f0*/  IMAD.WIDE.U32 R88, R145, R76, RZ ;  /* 0x0000004c91587225 */ /* 0x000fe200078e00ff */
[----:B------:R-:W-:Y:S02]  /*1a700*/  IADD3 RZ, P1, PT, R97, R132, RZ ;  /* 0x0000008461ff7210 */ /* 0x000fe40007f3e0ff */
[----:B------:R-:W-:Y:S01]  /*1a710*/  ISETP.GT.U32.AND.EX P4, PT, R123, R86, PT, P4 ;  /* 0x000000567b00720c */ /* 0x000fe20003f84140 */
[----:B------:R-:W-:Y:S02]  /*1a720*/  IMAD.X R141, RZ, RZ, RZ, P5 ;  /* 0x000000ffff8d7224 */ /* 0x000fe400028e06ff */
[----:B------:R-:W-:Y:S01]  /*1a730*/  IMAD.X R95, RZ, RZ, RZ, P6 ;  /* 0x000000ffff5f7224 */ /* 0x000fe200030e06ff */
[----:B------:R-:W-:Y:S01]  /*1a740*/  SEL R149, RZ, 0x1, !P4 ;  /* 0x00000001ff957807 */ /* 0x000fe20006000000 */
[----:B------:R-:W-:-:S04]  /*1a750*/  IMAD.WIDE.U32 R96, R84, R76, RZ ;  /* 0x0000004c54607225 */ /* 0x000fc800078e00ff */
[----:B------:R-:W-:Y:S01]  /*1a760*/  IMAD.MOV.U32 R94, RZ, RZ, R99 ;  /* 0x000000ffff5e7224 */ /* 0x000fe200078e0063 */
[----:B------:R-:W-:Y:S01]  /*1a770*/  IADD3 R147, P6, PT, R147, R96, RZ ;  /* 0x0000006093937210 */ /* 0x000fe20007fde0ff */
[----:B------:R-:W-:-:S04]  /*1a780*/  IMAD.WIDE.U32 R88, P5, R84, R77, R88 ;  /* 0x0000004d54587225 */ /* 0x000fc800078a0058 */
[----:B------:R-:W-:-:S04]  /*1a790*/  IMAD.WIDE.U32 R122, R112, R137, RZ ;  /* 0x00000089707a7225 */ /* 0x000fc800078e00ff */
[----:B------:R-:W-:Y:S01]  /*1a7a0*/  IMAD.WIDE.U32.X R94, R145, R75, R94, P3 ;  /* 0x0000004b915e7225 */ /* 0x000fe200018e045e */
[----:B------:R-:W-:-:S03]  /*1a7b0*/  IADD3 R86, P3, PT, R97, R88, RZ ;  /* 0x0000005861567210 */ /* 0x000fc60007f7e0ff */
[----:B------:R-:W-:-:S04]  /*1a7c0*/  IMAD.WIDE.U32 R122, P4, R113, R134, R122 ;  /* 0x00000086717a7225 */ /* 0x000fc8000788007a */
[----:B------:R-:W-:-:S04]  /*1a7d0*/  IMAD.WIDE.U32 R98, R113, R137, RZ ;  /* 0x0000008971627225 */ /* 0x000fc800078e00ff */
        /* <DEDUP_REMOVED lines=8> */
[----:B------:R-:W-:Y:S01]  /*1a860*/  IMAD.X R103, RZ, RZ, RZ, P4 ;  /* 0x000000ffff677224 */ /* 0x000fe200020e06ff */
[----:B------:R-:W-:Y:S01]  /*1a870*/  ISETP.GE.U32.AND P4, PT, R143, R82, PT ;  /* 0x000000528f00720c */ /* 0x000fe20003f86070 */
[----:B------:R-:W-:-:S03]  /*1a880*/  IMAD.WIDE.U32 R98, R112, R121, RZ ;  /* 0x0000007970627225 */ /* 0x000fc600078e00ff */
[----:B------:R-:W-:Y:S01]  /*1a890*/  ISETP.GE.U32.AND.EX P4, PT, R130, R83, PT, P4 ;  /* 0x000000538200720c */ /* 0x000fe20003f86140 */
[----:B------:R-:W-:Y:S01]  /*1a8a0*/  IMAD.X R102, RZ, RZ, R95, P6 ;  /* 0x000000ffff667224 */ /* 0x000fe200030e065f */
[----:B------:R-:W-:Y:S01]  /*1a8b0*/  IADD3 R86, P6, PT, R147, R88, RZ ;  /* 0x0000005893567210 */ /* 0x000fe20007fde0ff */
[----:B------:R-:W-:Y:S01]  /*1a8c0*/  IMAD.MOV.U32 R96, RZ, RZ, R89 ;  /* 0x000000ffff607224 */ /* 0x000fe200078e0059 */
[----:B------:R-:W-:Y:S01]  /*1a8d0*/  SEL R147, RZ, 0x1, P4 ;  /* 0x00000001ff937807 */ /* 0x000fe20002000000 */
[----:B------:R-:W-:Y:S01]  /*1a8e0*/  IMAD.WIDE.U32.X R140, R110, R92, R140, P2 ;  /* 0x0000005c6e8c7225 */ /* 0x000fe200010e048c */
[----:B------:R-:W-:Y:S02]  /*1a8f0*/  ISETP.GE.U32.AND P2, PT, R125, R143, PT ;  /* 0x0000008f7d00720c */ /* 0x000fe40003f46070 */
[----:B------:R-:W-:Y:S01]  /*1a900*/  SEL R125, RZ, 0x1, P0 ;  /* 0x00000001ff7d7807 */ /* 0x000fe20000000000 */
[----:B------:R-:W-:Y:S01]  /*1a910*/  IMAD.WIDE.U32 R82, R145, R78, RZ ;  /* 0x0000004e91527225 */ /* 0x000fe200078e00ff */
[----:B------:R-:W-:-:S03]  /*1a920*/  ISETP.GE.U32.AND.EX P2, PT, R85, R130, PT, P2 ;  /* 0x000000825500720c */ /* 0x000fc60003f46120 */
[----:B------:R-:W-:-:S04]  /*1a930*/  IMAD.WIDE.U32 R94, R113, R121, RZ ;  /* 0x00000079715e7225 */ /* 0x000fc800078e00ff */
[----:B------:R-:W-:-:S04]  /*1a940*/  IMAD.WIDE.U32 R98, P0, R113, R92, R98 ;  /* 0x0000005c71627225 */ /* 0x000fc80007800062 */
[----:B------:R-:W-:Y:S01]  /*1a950*/  IMAD.WIDE.U32.X R96, R145, R77, R96, P3 ;  /* 0x0000004d91607225 */ /* 0x000fe200018e0460 */
[----:B------:R-:W-:Y:S02]  /*1a960*/  ISETP.GE.U32.AND P3, PT, R86, R88, PT ;  /* 0x000000585600720c */ /* 0x000fe40003f66070 */
[----:B------:R-:W-:Y:S01]  /*1a970*/  IADD3 RZ, P4, PT, R95, R98, RZ ;  /* 0x000000625fff7210 */ /* 0x000fe20007f9e0ff */
[----:B------:R-:W-:Y:S02]  /*1a980*/  IMAD.X R91, R91, 0x1, R102, P6 ;  /* 0x000000015b5b7824 */ /* 0x000fe400030e0666 */
[----:B------:R-:W-:-:S03]  /*1a990*/  IMAD.WIDE.U32 R88, R145, R80, RZ ;  /* 0x0000005091587225 */ /* 0x000fc600078e00ff */
[----:B------:R-:W-:Y:S01]  /*1a9a0*/  ISETP.GE.U32.AND.EX P3, PT, R91, R102, PT, P3 ;  /* 0x000000665b00720c */ /* 0x000fe20003f66130 */
[----:B------:R-:W-:Y:S01]  /*1a9b0*/  IMAD.WIDE.U32 R82, P6, R84, R79, R82 ;  /* 0x0000004f54527225 */ /* 0x000fe200078c0052 */
[----:B------:R-:W-:-:S03]  /*1a9c0*/  SEL R102, RZ, 0x1, P2 ;  /* 0x00000001ff667807 */ /* 0x000fc60001000000 */
[----:B------:R-:W-:-:S04]  /*1a9d0*/  IMAD.WIDE.U32 R94, R84, R78, RZ ;  /* 0x0000004e545e7225 */ /* 0x000fc800078e00ff */
[----:B------:R-:W-:-:S04]  /*1a9e0*/  IMAD.WIDE.U32 R88, P2, R84, R81, R88 ;  /* 0x0000005154587225 */ /* 0x000fc80007840058 */
[----:B------:R-:W-:Y:S01]  /*1a9f0*/  IMAD.X R143, RZ, RZ, RZ, P6 ;  /* 0x000000ffff8f7224 */ /* 0x000fe200030e06ff */
[----:B------:R-:W-:Y:S01]  /*1aa00*/  IADD3 R95, P6, PT, R95, R82, RZ ;  /* 0x000000525f5f7210 */ /* 0x000fe20007fde0ff */
[----:B------:R-:W-:-:S04]  /*1aa10*/  IMAD.WIDE.U32 R84, R84, R80, RZ ;  /* 0x0000005054547225 */ /* 0x000fc800078e00ff */
[----:B------:R-:W-:Y:S02]  /*1aa20*/  IMAD.MOV.U32 R142, RZ, RZ, R83 ;  /* 0x000000ffff8e7224 */ /* 0x000fe400078e0053 */
[----:B------:R-:W-:Y:S01]  /*1aa30*/  IMAD.X R83, RZ, RZ, RZ, P2 ;  /* 0x000000ffff537224 */ /* 0x000fe200010e06ff */
[----:B------:R-:W-:Y:S01]  /*1aa40*/  IADD3 R98, P2, PT, R85, R88, RZ ;  /* 0x0000005855627210 */ /* 0x000fe20007f5e0ff */
[----:B------:R-:W-:Y:S01]  /*1aa50*/  IMAD.MOV.U32 R82, RZ, RZ, R89 ;  /* 0x000000ffff527224 */ /* 0x000fe200078e0059 */
[----:B------:R-:W-:Y:S01]  /*1aa60*/  SEL R85, RZ, 0x1, P3 ;  /* 0x00000001ff557807 */ /* 0x000fe20001800000 */
[----:B------:R-:W-:Y:S01]  /*1aa70*/  IMAD.WIDE.U32.X R88, R145, R79, R142, P6 ;  /* 0x0000004f91587225 */ /* 0x000fe200030e048e */
[----:B------:R-:W-:-:S03]  /*1aa80*/  IADD3 R147, P3, P6, R102, R140, R147 ;  /* 0x0000008c66937210 */ /* 0x000fc60007e7e093 */
[----:B------:R-:W-:Y:S01]  /*1aa90*/  IMAD.WIDE.U32.X R82, R145, R81, R82, P2 ;  /* 0x0000005191527225 */ /* 0x000fe200010e0452 */
[----:B------:R-:W-:Y:S02]  /*1aaa0*/  IADD3.X R140, PT, PT, RZ, R141, RZ, P3, P6 ;  /* 0x0000008dff8c7210 */ /* 0x000fe40001fec4ff */
[----:B------:R-:W-:Y:S01]  /*1aab0*/  IADD3 R85, P2, P3, R85, R96, R125 ;  /* 0x0000006055557210 */ /* 0x000fe20007b5e07d */
[----:B------:R-:W-:Y:S01]  /*1aac0*/  IMAD.MOV.U32 R102, RZ, RZ, R123 ;  /* 0x000000ffff667224 */ /* 0x000fe200078e007b */
[----:B------:R-:W-:Y:S01]  /*1aad0*/  IADD3 R135, P6, PT, R135, R94, RZ ;  /* 0x0000005e87877210 */ /* 0x000fe20007fde0ff */
[-C--:B------:R-:W-:Y:S02]  /*1aae0*/  IMAD R96, R90, R111.reuse, RZ ;  /* 0x0000006f5a607224 */ /* 0x080fe400078e02ff */
[----:B------:R-:W-:Y:S01]  /*1aaf0*/  IMAD.X R123, RZ, RZ, RZ, P0 ;  /* 0x000000ffff7b7224 */ /* 0x000fe200000e06ff */
[----:B------:R-:W-:Y:S01]  /*1ab00*/  ISETP.GE.U32.AND P0, PT, R118, R124, PT ;  /* 0x0000007c7600720c */ /* 0x000fe20003f06070 */
[----:B------:R-:W-:-:S03]  /*1ab10*/  IMAD.WIDE.U32 R124, R119, R111, RZ ;  /* 0x0000006f777c7225 */ /* 0x000fc600078e00ff */
[----:B------:R-:W-:Y:S01]  /*1ab20*/  ISETP.GE.U32.AND.EX P0, PT, R129, R104, PT, P0 ;  /* 0x000000688100720c */ /* 0x000fe20003f06100 */
[----:B------:R-:W-:Y:S02]  /*1ab30*/  IMAD.MOV.U32 R130, RZ, RZ, R133 ;  /* 0x000000ffff827224 */ /* 0x000fe400078e0085 */
[----:B------:R-:W-:Y:S01]  /*1ab40*/  IMAD R133, R110, R119, R96 ;  /* 0x000000776e857224 */ /* 0x000fe200078e0260 */
[----:B------:R-:W-:Y:S01]  /*1ab50*/  SEL R96, RZ, 0x1, P0 ;  /* 0x00000001ff607807 */ /* 0x000fe20000000000 */
[----:B------:R-:W-:Y:S01]  /*1ab60*/  IMAD.MOV.U32 R122, RZ, RZ, R99 ;  /* 0x000000ffff7a7224 */ /* 0x000fe200078e0063 */
[----:B------:R-:W-:Y:S01]  /*1ab70*/  IADD3.X R99, PT, PT, RZ, R97, RZ, P2, P3 ;  /* 0x00000061ff637210 */ /* 0x000fe200017e64ff */
[----:B------:R-:W-:Y:S01]  /*1ab80*/  IMAD.IADD R133, R125, 0x1, R133 ;  /* 0x000000017d857824 */ /* 0x000fe200078e0285 */
[----:B------:R-:W-:Y:S01]  /*1ab90*/  IADD3 R120, P3, PT, R120, R124, RZ ;  /* 0x0000007c78787210 */ /* 0x000fe20007f7e0ff */
[----:B------:R-:W-:Y:S01]  /*1aba0*/  IMAD.WIDE.U32.X R102, R112, R134, R102, P5 ;  /* 0x0000008670667225 */ /* 0x000fe200028e0466 */
[----:B------:R-:W-:-:S02]  /*1abb0*/  ISETP.GE.U32.AND P5, PT, R127, R118, PT ;  /* 0x000000767f00720c */ /* 0x000fc40003fa6070 */
[----:B------:R-:W-:Y:S01]  /*1abc0*/  ISETP.GE.U32.AND P2, PT, R135, R94, PT ;  /* 0x0000005e8700720c */ /* 0x000fe20003f46070 */
[----:B------:R-:W-:Y:S01]  /*1abd0*/  IMAD.X R136, R133, 0x1, R136, P3 ;  /* 0x0000000185887824 */ /* 0x000fe200018e0688 */
[----:B------:R-:W-:Y:S01]  /*1abe0*/  IADD3 R147, P3, PT, R120, R147, RZ ;  /* 0x0000009378937210 */ /* 0x000fe20007f7e0ff */
[----:B------:R-:W-:Y:S01]  /*1abf0*/  IMAD.WIDE.U32.X R130, R110, R90, R130, P1 ;  /* 0x0000005a6e827225 */ /* 0x000fe200008e0482 */
[----:B------:R-:W-:Y:S02]  /*1ac00*/  ISETP.GE.U32.AND P1, PT, R120, R124, PT ;  /* 0x0000007c7800720c */ /* 0x000fe40003f26070 */
[----:B------:R-:W-:Y:S01]  /*1ac10*/  ISETP.GE.U32.AND.EX P5, PT, R160, R129, PT, P5 ;  /* 0x00000081a000720c */ /* 0x000fe20003fa6150 */
[----:B------:R-:W-:Y:S01]  /*1ac20*/  IMAD.X R125, R136, 0x1, R140, P3 ;  /* 0x00000001887d7824 */ /* 0x000fe200018e068c */
[----:B------:R-:W-:Y:S01]  /*1ac30*/  ISETP.GE.U32.AND P3, PT, R147, R120, PT ;  /* 0x000000789300720c */ /* 0x000fe20003f66070 */
[----:B------:R-:W-:Y:S01]  /*1ac40*/  IMAD.X R94, R95, 0x1, R138, P6 ;  /* 0x000000015f5e7824 */ /* 0x000fe200030e068a */
[----:B------:R-:W-:Y:S01]  /*1ac50*/  IADD3 R138, P6, PT, R135, R85, RZ ;  /* 0x00000055878a7210 */ /* 0x000fe20007fde0ff */
[----:B------:R-:W-:Y:S01]  /*1ac60*/  IMAD R120, R92, R113, RZ ;  /* 0x000000715c787224 */ /* 0x000fe200078e02ff */
[----:B------:R-:W-:Y:S01]  /*1ac70*/  ISETP.GE.U32.AND.EX P1, PT, R136, R133, PT, P1 ;  /* 0x000000858800720c */ /* 0x000fe20003f26110 */
[----:B------:R-:W-:Y:S01]  /*1ac80*/  IMAD.WIDE.U32.X R122, R112, R92, R122, P4 ;  /* 0x0000005c707a7225 */ /* 0x000fe200020e047a */
[----:B------:R-:W-:-:S02]  /*1ac90*/  SEL R97, RZ, 0x1, P5 ;  /* 0x00000001ff617807 */ /* 0x000fc40002800000 */
[----:B------:R-:W-:Y:S01]  /*1aca0*/  ISETP.GE.U32.AND.EX P3, PT, R125, R136, PT, P3 ;  /* 0x000000887d00720c */ /* 0x000fe20003f66130 */
[----:B------:R-:W-:Y:S01]  /*1acb0*/  IMAD.X R104, R94, 0x1, R99, P6 ;  /* 0x000000015e687824 */ /* 0x000fe200030e0663 */
[----:B------:R-:W-:Y:S01]  /*1acc0*/  SEL R118, RZ, 0x1, P1 ;  /* 0x00000001ff767807 */ /* 0x000fe20000800000 */
[----:B------:R-:W-:Y:S01]  /*1acd0*/  IMAD R129, R112, R121, R120 ;  /* 0x0000007970817224 */ /* 0x000fe200078e0278 */
[----:B------:R-:W-:Y:S01]  /*1ace0*/  IADD3 R102, P1, P5, R97, R102, R96 ;  /* 0x0000006661667210 */ /* 0x000fe20007d3e060 */
[----:B------:R-:W-:Y:S01]  /*1acf0*/  IMAD.WIDE.U32 R96, R121, R113, RZ ;  /* 0x0000007179607225 */ /* 0x000fe200078e00ff */
[----:B------:R-:W-:Y:S02]  /*1ad00*/  ISETP.GE.U32.AND P0, PT, R138, R85, PT ;  /* 0x000000558a00720c */ /* 0x000fe40003f06070 */
[----:B------:R-:W-:Y:S02]  /*1ad10*/  SEL R85, RZ, 0x1, P3 ;  /* 0x00000001ff557807 */ /* 0x000fe40001800000 */
[----:B------:R-:W-:-:S02]  /*1ad20*/  ISETP.GE.U32.AND.EX P2, PT, R94, R95, PT, P2 ;  /* 0x0000005f5e00720c */ /* 0x000fc40003f46120 */
[----:B------:R-:W-:Y:S02]  /*1ad30*/  ISETP.GE.U32.AND.EX P0, PT, R104, R99, PT, P0 ;  /* 0x000000636800720c */ /* 0x000fe40003f06100 */
[----:B------:R-:W-:Y:S02]  /*1ad40*/  IADD3.X R140, PT, PT, RZ, R103, RZ, P1, P5 ;  /* 0x00000067ff8c7210 */ /* 0x000fe40000fea4ff */
[----:B------:R-:W-:Y:S01]  /*1ad50*/  IADD3 R99, P3, P6, R85, R130, R118 ;  /* 0x0000008255637210 */ /* 0x000fe20007e7e076 */
[----:B------:R-:W-:Y:S01]  /*1ad60*/  IMAD.IADD R118, R97, 0x1, R129 ;  /* 0x0000000161767824 */ /* 0x000fe200078e0281 */
[----:B------:R-:W-:Y:S02]  /*1ad70*/  IADD3 R95, P1, PT, R147, R96, RZ ;  /* 0x00000060935f7210 */ /* 0x000fe40007f3e0ff */
[----:B------:R-:W-:Y:S02]  /*1ad80*/  SEL R85, RZ, 0x1, P0 ;  /* 0x00000001ff557807 */ /* 0x000fe40000000000 */
[----:B------:R-:W-:Y:S01]  /*1ad90*/  IADD3 R143, P0, PT, R95, R102, RZ ;  /* 0x000000665f8f7210 */ /* 0x000fe20007f1e0ff */
[----:B------:R-:W-:Y:S01]  /*1ada0*/  IMAD.X R97, R118, 0x1, R125, P1 ;  /* 0x0000000176617824 */ /* 0x000fe200008e067d */
[----:B------:R-:W-:-:S02]  /*1adb0*/  SEL R94, RZ, 0x1, P2 ;  /* 0x00000001ff5e7807 */ /* 0x000fc40001000000 */
[----:B------:R-:W-:Y:S01]  /*1adc0*/  IADD3.X R130, PT, PT, RZ, R131, RZ, P3, P6 ;  /* 0x00000083ff827210 */ /* 0x000fe20001fec4ff */
[----:B------:R-:W-:Y:S01]  /*1add0*/  IMAD.X R140, R97, 0x1, R140, P0 ;  /* 0x00000001618c7824 */ /* 0x000fe200000e068c */
[----:B------:R-:W-:Y:S02]  /*1ade0*/  IADD3 R88, P5, P6, R85, R88, R94 ;  /* 0x0000005855587210 */ /* 0x000fe40007ebe05e */
[----:B------:R-:W-:Y:S02]  /*1adf0*/  ISETP.GE.U32.AND P1, PT, R95, R96, PT ;  /* 0x000000605f00720c */ /* 0x000fe40003f26070 */
[----:B------:R-:W-:Y:S01]  /*1ae00*/  ISETP.GE.U32.AND P2, PT, R143, R95, PT ;  /* 0x0000005f8f00720c */ /* 0x000fe20003f46070 */
[----:B------:R-:W-:Y:S01]  /*1ae10*/  IMAD.WIDE.U32 R94, R113, R119, RZ ;  /* 0x00000077715e7225 */ /* 0x000fe200078e00ff */
[----:B------:R-:W-:Y:S02]  /*1ae20*/  IADD3 R107, P3, PT, R107, R84, RZ ;  /* 0x000000546b6b7210 */ /* 0x000fe40007f7e0ff */
[----:B------:R-:W-:-:S02]  /*1ae30*/  IADD3.X R102, PT, PT, RZ, R89, RZ, P5, P6 ;  /* 0x00000059ff667210 */ /* 0x000fc40002fec4ff */
[----:B------:R-:W-:Y:S01]  /*1ae40*/  ISETP.GE.U32.AND.EX P1, PT, R97, R118, PT, P1 ;  /* 0x000000766100720c */ /* 0x000fe20003f26110 */
[----:B------:R-:W-:Y:S01]  /*1ae50*/  IMAD.X R93, R98, 0x1, R93, P3 ;  /* 0x00000001625d7824 */ /* 0x000fe200018e065d */
[----:B------:R-:W-:Y:S02]  /*1ae60*/  ISETP.GE.U32.AND.EX P6, PT, R140, R97, PT, P2 ;  /* 0x000000618c00720c */ /* 0x000fe40003fc6120 */
[C---:B------:R-:W-:Y:S02]  /*1ae70*/  IADD3 R89, P5, PT, R107.reuse, R88, RZ ;  /* 0x000000586b597210 */ /* 0x040fe40007fbe0ff */
[----:B------:R-:W-:Y:S01]  /*1ae80*/  ISETP.GE.U32.AND P0, PT, R107, R84, PT ;  /* 0x000000546b00720c */ /* 0x000fe20003f06070 */
[----:B------:R-:W-:Y:S01]  /*1ae90*/  IMAD.WIDE.U32 R84, R112, R119, RZ ;  /* 0x0000007770547225 */ /* 0x000fe200078e00ff */
[----:B------:R-:W-:Y:S02]  /*1aea0*/  SEL R118, RZ, 0x1, P1 ;  /* 0x00000001ff767807 */ /* 0x000fe40000800000 */
[----:B------:R-:W-:Y:S01]  /*1aeb0*/  SEL R97, RZ, 0x1, P6 ;  /* 0x00000001ff617807 */ /* 0x000fe20003000000 */
[----:B------:R-:W-:Y:S01]  /*1aec0*/  IMAD.X R142, R93, 0x1, R102, P5 ;  /* 0x000000015d8e7824 */ /* 0x000fe200028e0666 */
[----:B------:R-:W-:Y:S01]  /*1aed0*/  ISETP.GE.U32.AND P2, PT, R89, R88, PT ;  /* 0x000000585900720c */ /* 0x000fe20003f46070 */
[-C--:B------:R-:W-:Y:S01]  /*1aee0*/  IMAD R88, R90, R113.reuse, RZ ;  /* 0x000000715a587224 */ /* 0x080fe200078e02ff */
[----:B------:R-:W-:Y:S01]  /*1aef0*/  IADD3 R118, P4, P3, R97, R122, R118 ;  /* 0x0000007a61767210 */ /* 0x000fe20007b9e076 */
[----:B------:R-:W-:Y:S01]  /*1af00*/  IMAD.WIDE.U32 R96, R119, R113, RZ ;  /* 0x0000007177607225 */ /* 0x000fe200078e00ff */
[----:B------:R-:W-:-:S02]  /*1af10*/  ISETP.GE.U32.AND.EX P0, PT, R93, R98, PT, P0 ;  /* 0x000000625d00720c */ /* 0x000fc40003f06100 */
[----:B------:R-:W-:Y:S01]  /*1af20*/  ISETP.GE.U32.AND.EX P2, PT, R142, R102, PT, P2 ;  /* 0x000000668e00720c */ /* 0x000fe20003f46120 */
[----:B------:R-:W-:Y:S01]  /*1af30*/  IMAD.WIDE.U32 R84, P1, R113, R90, R84 ;  /* 0x0000005a71547225 */ /* 0x000fe20007820054 */
[----:B------:R-:W-:Y:S02]  /*1af40*/  IADD3.X R120, PT, PT, RZ, R123, RZ, P4, P3 ;  /* 0x0000007bff787210 */ /* 0x000fe400027e64ff */
[----:B------:R-:W-:Y:S01]  /*1af50*/  IADD3 R99, P3, PT, R99, R96, RZ ;  /* 0x0000006063637210 */ /* 0x000fe20007f7e0ff */
[----:B------:R-:W-:Y:S01]  /*1af60*/  IMAD R103, R112, R119, R88 ;  /* 0x0000007770677224 */ /* 0x000fe200078e0258 */
[----:B------:R-:W-:Y:S01]  /*1af70*/  IADD3 RZ, P5, PT, R95, R84, RZ ;  /* 0x000000545fff7210 */ /* 0x000fe20007fbe0ff */
[----:B------:R-:W-:Y:S01]  /*1af80*/  IMAD.MOV.U32 R94, RZ, RZ, R85 ;  /* 0x000000ffff5e7224 */ /* 0x000fe200078e0055 */
[----:B------:R-:W-:Y:S01]  /*1af90*/  SEL R84, RZ, 0x1, P0 ;  /* 0x00000001ff547807 */ /* 0x000fe20000000000 */
[----:B------:R-:W-:Y:S01]  /*1afa0*/  IMAD.IADD R88, R97, 0x1, R103 ;  /* 0x0000000161587824 */ /* 0x000fe200078e0267 */
[----:B------:R-:W-:Y:S01]  /*1afb0*/  SEL R93, RZ, 0x1, P2 ;  /* 0x00000001ff5d7807 */ /* 0x000fe20001000000 */
[----:B------:R-:W-:Y:S01]  /*1afc0*/  IMAD.X R95, RZ, RZ, RZ, P1 ;  /* 0x000000ffff5f7224 */ /* 0x000fe200008e06ff */
[C---:B------:R-:W-:Y:S01]  /*1afd0*/  IADD3 R118, P2, PT, R99.reuse, R118, RZ ;  /* 0x0000007663767210 */ /* 0x040fe20007f5e0ff */
[----:B------:R-:W-:Y:S01]  /*1afe0*/  IMAD.X R97, R88, 0x1, R130, P3 ;  /* 0x0000000158617824 */ /* 0x000fe200018e0682 */
[----:B------:R-:W-:Y:S01]  /*1aff0*/  ISETP.GE.U32.AND P0, PT, R99, R96, PT ;  /* 0x000000606300720c */ /* 0x000fe20003f06070 */
[----:B------:R-:W-:Y:S01]  /*1b000*/  IMAD.WIDE.U32.X R94, R112, R90, R94, P5 ;  /* 0x0000005a705e7225 */ /* 0x000fe200028e045e */
[----:B------:R-:W-:-:S02]  /*1b010*/  IADD3 R84, P3, P4, R93, R82, R84 ;  /* 0x000000525d547210 */ /* 0x000fc40007c7e054 */
[C---:B------:R-:W-:Y:S01]  /*1b020*/  ISETP.GE.U32.AND.EX P0, PT, R97.reuse, R88, PT, P0 ;  /* 0x000000586100720c */ /* 0x040fe20003f06100 */
[----:B------:R-:W-:Y:S01]  /*1b030*/  IMAD.X R120, R97, 0x1, R120, P2 ;  /* 0x0000000161787824 */ /* 0x000fe200010e0678 */
        /* <DEDUP_REMOVED lines=35> */
.L_x_303:
[----:B------:R-:W-:-:S04]  /*1b270*/  IMAD.WIDE.U32 R98, R156, R87, RZ ;  /* 0x000000579c627225 */ /* 0x000fc800078e00ff */
[----:B------:R-:W-:-:S04]  /*1b280*/  IMAD.WIDE.U32 R94, R156, R137, RZ ;  /* 0x000000899c5e7225 */ /* 0x000fc800078e00ff */
[----:B------:R-:W-:-:S04]  /*1b290*/  IMAD.WIDE.U32 R102, R126, R87, RZ ;  /* 0x000000577e667225 */ /* 0x000fc800078e00ff */
[----:B------:R-:W-:-:S04]  /*1b2a0*/  IMAD.WIDE.U32 R98, P1, R105, R126, R98 ;  /* 0x0000007e69627225 */ /* 0x000fc80007820062 */
[----:B------:R-:W-:Y:S01]  /*1b2b0*/  IMAD.WIDE.U32 R82, R126, R121, RZ ;  /* 0x000000797e527225 */ /* 0x000fe200078e00ff */
[----:B------:R-:W-:-:S03]  /*1b2c0*/  IADD3 RZ, P2, PT, R103, R98, RZ ;  /* 0x0000006267ff7210 */ /* 0x000fc60007f5e0ff */
[----:B------:R-:W-:-:S04]  /*1b2d0*/  IMAD.WIDE.U32 R84, R156, R121, RZ ;  /* 0x000000799c547225 */ /* 0x000fc800078e00ff */
[----:B------:R-:W-:Y:S02]  /*1b2e0*/  IMAD R82, R91, R72, RZ ;  /* 0x000000485b527224 */ /* 0x000fe400078e02ff */
[----:B------:R-:W-:-:S04]  /*1b2f0*/  IMAD.WIDE.U32 R96, R126, R137, RZ ;  /* 0x000000897e607225 */ /* 0x000fc800078e00ff */
[----:B------:R-:W-:-:S04]  /*1b300*/  IMAD.WIDE.U32 R94, P3, R134, R126, R94 ;  /* 0x0000007e865e7225 */ /* 0x000fc8000786005e */
[----:B------:R-:W-:Y:S01]  /*1b310*/  IMAD.WIDE.U32 R124, R148, R87, RZ ;  /* 0x00000057947c7225 */ /* 0x000fe200078e00ff */
[----:B------:R-:W-:-:S03]  /*1b320*/  IADD3 RZ, P5, PT, R97, R94, RZ ;  /* 0x0000005e61ff7210 */ /* 0x000fc60007fbe0ff */
[----:B------:R-:W-:-:S04]  /*1b330*/  IMAD.WIDE.U32 R102, R86, R72, RZ ;  /* 0x0000004856667225 */ /* 0x000fc800078e00ff */
[----:B------:R-:W-:Y:S02]  /*1b340*/  IMAD R129, R86, R73, R82 ;  /* 0x0000004956817224 */ /* 0x000fe400078e0252 */
[----:B------:R-:W-:Y:S02]  /*1b350*/  IMAD.MOV.U32 R130, RZ, RZ, R99 ;  /* 0x000000ffff827224 */ /* 0x000fe400078e0063 */
[----:B------:R-:W-:-:S04]  /*1b360*/  IMAD.WIDE.U32 R84, P0, R92, R126, R84 ;  /* 0x0000007e5c547225 */ /* 0x000fc80007800054 */
[----:B------:R-:W-:Y:S01]  /*1b370*/  IMAD.WIDE.U32 R98, R148, R137, RZ ;  /* 0x0000008994627225 */ /* 0x000fe200078e00ff */
[----:B------:R-:W-:-:S03]  /*1b380*/  IADD3 RZ, P4, PT, R83, R84, RZ ;  /* 0x0000005453ff7210 */ /* 0x000fc60007f9e0ff */
[----:B------:R-:W-:Y:S02]  /*1b390*/  IMAD.IADD R129, R103, 0x1, R129 ;  /* 0x0000000167817824 */ /* 0x000fe400078e0281 */
[----:B------:R-:W-:Y:S02]  /*1b3a0*/  IMAD.X R131, RZ, RZ, RZ, P1 ;  /* 0x000000ffff837224 */ /* 0x000fe400008e06ff */
[----:B------:R-:W-:-:S04]  /*1b3b0*/  IMAD.WIDE.U32 R96, R100, R87, RZ ;  /* 0x0000005764607225 */ /* 0x000fc800078e00ff */
[----:B------:R-:W-:-:S04]  /*1b3c0*/  IMAD.WIDE.U32 R124, P1, R105, R100, R124 ;  /* 0x00000064697c7225 */ /* 0x000fc8000782007c */
[----:B------:R-:W-:-:S04]  /*1b3d0*/  IMAD.WIDE.U32 R132, R102, R74, RZ ;  /* 0x0000004a66847225 */ /* 0x000fc800078e00ff */
[----:B------:R-:W-:Y:S01]  /*1b3e0*/  IMAD.WIDE.U32 R82, R100, R137, RZ ;  /* 0x0000008964527225 */ /* 0x000fe200078e00ff */
[----:B------:R-:W-:-:S03]  /*1b3f0*/  LOP3.LUT R93, RZ, R132, RZ, 0x33, !PT ;  /* 0x00000084ff5d7212 */ /* 0x000fc600078e33ff */
[----:B------:R-:W-:-:S04]  /*1b400*/  IMAD.WIDE.U32 R98, P6, R134, R100, R98 ;  /* 0x0000006486627225 */ /* 0x000fc800078c0062 */
[----:B------:R-:W-:-:S04]  /*1b410*/  IMAD.WIDE.U32 R146, R129, R74, RZ ;  /* 0x0000004a81927225 */ /* 0x000fc800078e00ff */
[----:B------:R-:W-:Y:S01]  /*1b420*/  IMAD.WIDE.U32.X R130, R105, R156, R130, P2 ;  /* 0x0000009c69827225 */ /* 0x000fe200010e0482 */
[----:B------:R-:W-:-:S03]  /*1b430*/  IADD3 RZ, P2, PT, R97, R124, RZ ;  /* 0x0000007c61ff7210 */ /* 0x000fc60007f5e0ff */
[----:B------:R-:W-:Y:S01]  /*1b440*/  IMAD.X R97, RZ, RZ, RZ, P3 ;  /* 0x000000ffff617224 */ /* 0x000fe200018e06ff */
[----:B------:R-:W-:Y:S01]  /*1b450*/  IADD3 RZ, P3, PT, R83, R98, RZ ;  /* 0x0000006253ff7210 */ /* 0x000fe20007f7e0ff */
[----:B------:R-:W-:Y:S02]  /*1b460*/  IMAD.MOV.U32 R96, RZ, RZ, R95 ;  /* 0x000000ffff607224 */ /* 0x000fe400078e005f */
[----:B------:R-:W-:Y:S02]  /*1b470*/  IMAD R82, R134, R126, RZ ;  /* 0x0000007e86527224 */ /* 0x000fe400078e02ff */
[----:B------:R-:W-:Y:S02]  /*1b480*/  IMAD.X R95, RZ, RZ, RZ, P1 ;  /* 0x000000ffff5f7224 */ /* 0x000fe400008e06ff */
[----:B------:R-:W-:Y:S01]  /*1b490*/  IMAD.X R83, RZ, RZ, RZ, P0 ;  /* 0x000000ffff537224 */ /* 0x000fe200000e06ff */
[----:B------:R-:W-:Y:S01]  /*1b4a0*/  ISETP.GT.U32.AND P0, PT, R86, R93, PT ;  /* 0x0000005d5600720c */ /* 0x000fe20003f04070 */
[----:B------:R-:W-:-:S04]  /*1b4b0*/  IMAD.WIDE.U32 R146, P1, R102, R75, R146 ;  /* 0x0000004b66927225 */ /* 0x000fc80007820092 */
[----:B------:R-:W-:-:S04]  /*1b4c0*/  IMAD.WIDE.U32 R144, R137, R126, RZ ;  /* 0x0000007e89907225 */ /* 0x000fc800078e00ff */
[----:B------:R-:W-:Y:S02]  /*1b4d0*/  IMAD R93, R137, R156, R82 ;  /* 0x0000009c895d7224 */ /* 0x000fe400078e0252 */
[----:B------:R-:W-:Y:S02]  /*1b4e0*/  IMAD.MOV.U32 R82, RZ, RZ, R85 ;  /* 0x000000ffff527224 */ /* 0x000fe400078e0055 */
[----:B------:R-:W-:Y:S01]  /*1b4f0*/  IMAD.X R85, RZ, RZ, RZ, P6 ;  /* 0x000000ffff557224 */ /* 0x000fe200030e06ff */
[----:B------:R-:W-:Y:S01]  /*1b500*/  IADD3 R86, P6, PT, R133, R146, RZ ;  /* 0x0000009285567210 */ /* 0x000fe20007fde0ff */
[----:B------:R-:W-:Y:S01]  /*1b510*/  IMAD.X R159, RZ, RZ, RZ, P1 ;  /* 0x000000ffff9f7224 */ /* 0x000fe200008e06ff */
[----:B------:R-:W-:Y:S01]  /*1b520*/  IADD3 R135, P1, PT, R130, R144, RZ ;  /* 0x0000009082877210 */ /* 0x000fe20007f3e0ff */
[----:B------:R-:W-:Y:S01]  /*1b530*/  IMAD.IADD R93, R145, 0x1, R93 ;  /* 0x00000001915d7824 */ /* 0x000fe200078e025d */
[----:B------:R-:W-:Y:S01]  /*1b540*/  LOP3.LUT R86, RZ, R86, RZ, 0x33, !PT ;  /* 0x00000056ff567212 */ /* 0x000fe200078e33ff */
[----:B------:R-:W-:-:S02]  /*1b550*/  IMAD R88, R105, R100, RZ ;  /* 0x0000006469587224 */ /* 0x000fc400078e02ff */
[----:B------:R-:W-:Y:S01]  /*1b560*/  IMAD.MOV.U32 R94, RZ, RZ, R125 ;  /* 0x000000ffff5e7224 */ /* 0x000fe200078e007d */
[----:B------:R-:W-:Y:S01]  /*1b570*/  ISETP.GT.U32.AND.EX P0, PT, R91, R86, PT, P0 ;  /* 0x000000565b00720c */ /* 0x000fe20003f04100 */
[----:B------:R-:W-:Y:S01]  /*1b580*/  IMAD.X R130, R93, 0x1, R131, P1 ;  /* 0x000000015d827824 */ /* 0x000fe200008e0683 */
[----:B------:R-:W-:Y:S01]  /*1b590*/  ISETP.GE.U32.AND P1, PT, R135, R144, PT ;  /* 0x000000908700720c */ /* 0x000fe20003f26070 */
[----:B------:R-:W-:Y:S01]  /*1b5a0*/  IMAD.MOV.U32 R158, RZ, RZ, R147 ;  /* 0x000000ffff9e7224 */ /* 0x000fe200078e0093 */
[----:B------:R-:W-:Y:S01]  /*1b5b0*/  SEL R107, RZ, 0x1, !P0 ;  /* 0x00000001ff6b7807 */ /* 0x000fe20004000000 */
[----:B------:R-:W-:Y:S01]  /*1b5c0*/  IMAD.WIDE.U32 R124, R87, R100, RZ ;  /* 0x00000064577c7225 */ /* 0x000fe200078e00ff */
[----:B------:R-:W-:-:S03]  /*1b5d0*/  ISETP.GE.U32.AND.EX P1, PT, R130, R93, PT, P1 ;  /* 0x0000005d8200720c */ /* 0x000fc60003f26110 */
[----:B------:R-:W-:Y:S01]  /*1b5e0*/  IMAD R103, R87, R148, R88 ;  /* 0x0000009457677224 */ /* 0x000fe200078e0258 */
[----:B------:R-:W-:Y:S01]  /*1b5f0*/  SEL R93, RZ, 0x1, P1 ;  /* 0x00000001ff5d7807 */ /* 0x000fe20000800000 */
[----:B------:R-:W-:Y:S02]  /*1b600*/  IMAD R86, R92, R126, RZ ;  /* 0x0000007e5c567224 */ /* 0x000fe400078e02ff */
[----:B------:R-:W-:Y:S01]  /*1b610*/  IMAD.WIDE.U32.X R158, R129, R75, R158, P6 ;  /* 0x0000004b819e7225 */ /* 0x000fe200030e049e */
[----:B------:R-:W-:-:S03]  /*1b620*/  IADD3 R135, P6, PT, R135, R124, RZ ;  /* 0x0000007c87877210 */ /* 0x000fc60007fde0ff */
[----:B------:R-:W-:Y:S01]  /*1b630*/  IMAD.MOV.U32 R84, RZ, RZ, R99 ;  /* 0x000000ffff547224 */ /* 0x000fe200078e0063 */
[----:B------:R-:W-:Y:S01]  /*1b640*/  ISETP.GE.U32.AND P1, PT, R135, R124, PT ;  /* 0x0000007c8700720c */ /* 0x000fe20003f26070 */
[----:B------:R-:W-:Y:S02]  /*1b650*/  IMAD.IADD R103, R125, 0x1, R103 ;  /* 0x000000017d677824 */ /* 0x000fe400078e0267 */
[----:B------:R-:W-:-:S04]  /*1b660*/  IMAD.WIDE.U32 R98, R121, R126, RZ ;  /* 0x0000007e79627225 */ /* 0x000fc800078e00ff */
[-C--:B------:R-:W-:Y:S02]  /*1b670*/  IMAD R91, R121, R156.reuse, R86 ;  /* 0x0000009c795b7224 */ /* 0x080fe400078e0256 */
[----:B------:R-:W-:-:S04]  /*1b680*/  IMAD.WIDE.U32.X R96, R134, R156, R96, P5 ;  /* 0x0000009c86607225 */ /* 0x000fc800028e0460 */
[----:B------:R-:W-:Y:S01]  /*1b690*/  IMAD.X R136, R103, 0x1, R130, P6 ;  /* 0x0000000167887824 */ /* 0x000fe200030e0682 */
[----:B------:R-:W-:Y:S01]  /*1b6a0*/  IADD3 R93, P0, P5, R98, R96, R93 ;  /* 0x00000060625d7210 */ /* 0x000fe20007d1e05d */
[----:B------:R-:W-:Y:S02]  /*1b6b0*/  IMAD.IADD R91, R99, 0x1, R91 ;  /* 0x00000001635b7824 */ /* 0x000fe400078e025b */
[----:B------:R-:W-:Y:S01]  /*1b6c0*/  IMAD.WIDE.U32 R130, R129, R76, RZ ;  /* 0x0000004c81827225 */ /* 0x000fe200078e00ff */
[----:B------:R-:W-:Y:S02]  /*1b6d0*/  ISETP.GE.U32.AND.EX P6, PT, R136, R103, PT, P1 ;  /* 0x000000678800720c */ /* 0x000fe40003fc6110 */
[----:B------:R-:W-:Y:S01]  /*1b6e0*/  IADD3.X R99, PT, PT, R91, R97, RZ, P0, P5 ;  /* 0x000000615b637210 */ /* 0x000fe200007ea4ff */
[----:B------:R-:W-:Y:S01]  /*1b6f0*/  IMAD R88, R134, R100, RZ ;  /* 0x0000006486587224 */ /* 0x000fe200078e02ff */
[----:B------:R-:W-:Y:S01]  /*1b700*/  IADD3 R103, P0, PT, R107, R158, RZ ;  /* 0x0000009e6b677210 */ /* 0x000fe20007f1e0ff */
[----:B------:R-:W-:Y:S01]  /*1b710*/  IMAD.WIDE.U32 R132, R102, R76, RZ ;  /* 0x0000004c66847225 */ /* 0x000fe200078e00ff */
[----:B------:R-:W-:-:S03]  /*1b720*/  SEL R145, RZ, 0x1, P6 ;  /* 0x00000001ff917807 */ /* 0x000fc60003000000 */
[----:B------:R-:W-:Y:S01]  /*1b730*/  IMAD.WIDE.U32 R130, P5, R102, R77, R130 ;  /* 0x0000004d66827225 */ /* 0x000fe200078a0082 */
[----:B------:R-:W-:-:S03]  /*1b740*/  IADD3 R86, P1, PT, R138, R132, RZ ;  /* 0x000000848a567210 */ /* 0x000fc60007f3e0ff */
[----:B------:R-:W-:-:S04]  /*1b750*/  IMAD.WIDE.U32 R124, R137, R100, RZ ;  /* 0x00000064897c7225 */ /* 0x000fc800078e00ff */
[----:B------:R-:W-:Y:S01]  /*1b760*/  IMAD R141, R137, R148, R88 ;  /* 0x00000094898d7224 */ /* 0x000fe200078e0258 */
[----:B------:R-:W-:Y:S01]  /*1b770*/  IADD3 R107, P6, PT, R93, R124, RZ ;  /* 0x0000007c5d6b7210 */ /* 0x000fe20007fde0ff */
[----:B------:R-:W-:Y:S01]  /*1b780*/  IMAD.X R97, RZ, RZ, RZ, P5 ;  /* 0x000000ffff617224 */ /* 0x000fe200028e06ff */
[----:B------:R-:W-:Y:S01]  /*1b790*/  IADD3 R133, P5, PT, R133, R130, RZ ;  /* 0x0000008285857210 */ /* 0x000fe20007fbe0ff */
[----:B------:R-:W-:-:S04]  /*1b7a0*/  IMAD.WIDE.U32.X R94, R105, R148, R94, P2 ;  /* 0x00000094695e7225 */ /* 0x000fc800010e045e */
[----:B------:R-:W-:Y:S02]  /*1b7b0*/  IMAD.IADD R88, R125, 0x1, R141 ;  /* 0x000000017d587824 */ /* 0x000fe400078e028d */
[----:B------:R-:W-:Y:S02]  /*1b7c0*/  IMAD.MOV.U32 R96, RZ, RZ, R131 ;  /* 0x000000ffff607224 */ /* 0x000fe400078e0083 */
[----:B------:R-:W-:Y:S01]  /*1b7d0*/  IMAD.X R104, R133, 0x1, R104, P1 ;  /* 0x0000000185687824 */ /* 0x000fe200008e0668 */
[----:B------:R-:W-:Y:S01]  /*1b7e0*/  IADD3 R145, P1, P2, R107, R94, R145 ;  /* 0x0000005e6b917210 */ /* 0x000fe20007a3e091 */
[----:B------:R-:W-:Y:S02]  /*1b7f0*/  IMAD.X R131, R88, 0x1, R99, P6 ;  /* 0x0000000158837824 */ /* 0x000fe400030e0663 */
[----:B------:R-:W-:Y:S01]  /*1b800*/  IMAD.X R158, RZ, RZ, R159, P0 ;  /* 0x000000ffff9e7224 */ /* 0x000fe200000e069f */
[----:B------:R-:W-:Y:S01]  /*1b810*/  ISETP.GE.U32.AND P0, PT, R86, R132, PT ;  /* 0x000000845600720c */ /* 0x000fe20003f06070 */
[----:B------:R-:W-:Y:S01]  /*1b820*/  IMAD.WIDE.U32.X R82, R92, R156, R82, P4 ;  /* 0x0000009c5c527225 */ /* 0x000fe200020e0452 */
[----:B------:R-:W-:-:S02]  /*1b830*/  IADD3 R86, P6, PT, R86, R103, RZ ;  /* 0x0000006756567210 */ /* 0x000fc40007fde0ff */
[----:B------:R-:W-:Y:S01]  /*1b840*/  IADD3.X R125, PT, PT, R131, R95, RZ, P1, P2 ;  /* 0x0000005f837d7210 */ /* 0x000fe20000fe44ff */
[----:B------:R-:W-:Y:S01]  /*1b850*/  IMAD.WIDE.U32 R94, R119, R126, RZ ;  /* 0x0000007e775e7225 */ /* 0x000fe200078e00ff */
[----:B------:R-:W-:Y:S02]  /*1b860*/  ISETP.GE.U32.AND P2, PT, R93, R98, PT ;  /* 0x000000625d00720c */ /* 0x000fe40003f46070 */
[----:B------:R-:W-:Y:S01]  /*1b870*/  ISETP.GE.U32.AND P1, PT, R86, R103, PT ;  /* 0x000000675600720c */ /* 0x000fe20003f26070 */
[----:B------:R-:W-:Y:S01]  /*1b880*/  IMAD.X R103, R104, 0x1, R158, P6 ;  /* 0x0000000168677824 */ /* 0x000fe200030e069e */
[----:B------:R-:W-:Y:S01]  /*1b890*/  ISETP.GE.U32.AND.EX P6, PT, R99, R91, PT, P2 ;  /* 0x0000005b6300720c */ /* 0x000fe20003fc6120 */
[----:B------:R-:W-:Y:S01]  /*1b8a0*/  IMAD R91, R90, R126, RZ ;  /* 0x0000007e5a5b7224 */ /* 0x000fe200078e02ff */
[----:B------:R-:W-:Y:S01]  /*1b8b0*/  ISETP.GE.U32.AND.EX P0, PT, R104, R133, PT, P0 ;  /* 0x000000856800720c */ /* 0x000fe20003f06100 */
[----:B------:R-:W-:Y:S01]  /*1b8c0*/  IMAD.WIDE.U32.X R96, R129, R77, R96, P5 ;  /* 0x0000004d81607225 */ /* 0x000fe200028e0460 */
[----:B------:R-:W-:-:S02]  /*1b8d0*/  ISETP.GE.U32.AND.EX P1, PT, R103, R158, PT, P1 ;  /* 0x0000009e6700720c */ /* 0x000fc40003f26110 */
[----:B------:R-:W-:Y:S01]  /*1b8e0*/  SEL R138, RZ, 0x1, P0 ;  /* 0x00000001ff8a7807 */ /* 0x000fe20000000000 */
[----:B------:R-:W-:Y:S01]  /*1b8f0*/  IMAD R133, R119, R156, R91 ;  /* 0x0000009c77857224 */ /* 0x000fe200078e025b */
[----:B------:R-:W-:Y:S01]  /*1b900*/  ISETP.GE.U32.AND P2, PT, R107, R124, PT ;  /* 0x0000007c6b00720c */ /* 0x000fe20003f46070 */
[----:B------:R-:W-:Y:S01]  /*1b910*/  IMAD.WIDE.U32.X R84, R134, R148, R84, P3 ;  /* 0x0000009486547225 */ /* 0x000fe200018e0454 */
[----:B------:R-:W-:Y:S02]  /*1b920*/  SEL R141, RZ, 0x1, P6 ;  /* 0x00000001ff8d7807 */ /* 0x000fe40003000000 */
[----:B------:R-:W-:Y:S01]  /*1b930*/  ISETP.GE.U32.AND P0, PT, R145, R107, PT ;  /* 0x0000006b9100720c */ /* 0x000fe20003f06070 */
[----:B------:R-:W-:Y:S01]  /*1b940*/  IMAD.IADD R133, R95, 0x1, R133 ;  /* 0x000000015f857824 */ /* 0x000fe200078e0285 */
[----:B------:R-:W-:Y:S01]  /*1b950*/  SEL R91, RZ, 0x1, P1 ;  /* 0x00000001ff5b7807 */ /* 0x000fe20000800000 */
[----:B------:R-:W-:Y:S01]  /*1b960*/  IMAD.WIDE.U32 R98, R156, R119, RZ ;  /* 0x000000779c627225 */ /* 0x000fe200078e00ff */
[----:B------:R-:W-:-:S02]  /*1b970*/  IADD3 R141, P6, P1, R94, R82, R141 ;  /* 0x000000525e8d7210 */ /* 0x000fc400079de08d */
[----:B------:R-:W-:Y:S02]  /*1b980*/  ISETP.GE.U32.AND.EX P2, PT, R131, R88, PT, P2 ;  /* 0x000000588300720c */ /* 0x000fe40003f46120 */
[----:B------:R-:W-:Y:S01]  /*1b990*/  ISETP.GE.U32.AND.EX P0, PT, R125, R131, PT, P0 ;  /* 0x000000837d00720c */ /* 0x000fe20003f06100 */
[----:B------:R-:W-:Y:S01]  /*1b9a0*/  IMAD.WIDE.U32 R130, R129, R78, RZ ;  /* 0x0000004e81827225 */ /* 0x000fe200078e00ff */
[----:B------:R-:W-:Y:S02]  /*1b9b0*/  IADD3 R138, P4, P5, R91, R96, R138 ;  /* 0x000000605b8a7210 */ /* 0x000fe40007d9e08a */
[----:B------:R-:W-:Y:S01]  /*1b9c0*/  IADD3.X R124, PT, PT, R133, R83, RZ, P6, P1 ;  /* 0x00000053857c7210 */ /* 0x000fe200037e24ff */
[C---:B------:R-:W-:Y:S01]  /*1b9d0*/  IMAD.WIDE.U32 R82, R102.reuse, R78, RZ ;  /* 0x0000004e66527225 */ /* 0x040fe200078e00ff */
[----:B------:R-:W-:Y:S02]  /*1b9e0*/  SEL R132, RZ, 0x1, P2 ;  /* 0x00000001ff847807 */ /* 0x000fe40001000000 */
[----:B------:R-:W-:Y:S01]  /*1b9f0*/  SEL R91, RZ, 0x1, P0 ;  /* 0x00000001ff5b7807 */ /* 0x000fe20000000000 */
[----:B------:R-:W-:Y:S01]  /*1ba00*/  IMAD.WIDE.U32 R130, P3, R102, R79, R130 ;  /* 0x0000004f66827225 */ /* 0x000fe20007860082 */
[----:B------:R-:W-:-:S02]  /*1ba10*/  IADD3.X R104, PT, PT, RZ, R97, RZ, P4, P5 ;  /* 0x00000061ff687210 */ /* 0x000fc400027ea4ff */
[----:B------:R-:W-:Y:S01]  /*1ba20*/  IADD3 R132, P1, P4, R91, R84, R132 ;  /* 0x000000545b847210 */ /* 0x000fe20007c3e084 */
[----:B------:R-:W-:Y:S01]  /*1ba30*/  IMAD.WIDE.U32 R96, R126, R119, RZ ;  /* 0x000000777e607225 */ /* 0x000fe200078e00ff */
[----:B------:R-:W-:Y:S02]  /*1ba40*/  IADD3 R93, P2, PT, R89, R82, RZ ;  /* 0x00000052595d7210 */ /* 0x000fe40007f5e0ff */
[----:B------:R-:W-:Y:S01]  /*1ba50*/  IADD3.X R107, PT, PT, RZ, R85, RZ, P1, P4 ;  /* 0x00000055ff6b7210 */ /* 0x000fe20000fe84ff */
[----:B------:R-:W-:Y:S01]  /*1ba60*/  IMAD.WIDE.U32 R88, R148, R121, RZ ;  /* 0x0000007994587225 */ /* 0x000fe200078e00ff */
[----:B------:R-:W-:Y:S02]  /*1ba70*/  IADD3 R84, P4, PT, R83, R130, RZ ;  /* 0x0000008253547210 */ /* 0x000fe40007f9e0ff */
[----:B------:R-:W-:Y:S01]  /*1ba80*/  ISETP.GE.U32.AND P1, PT, R93, R82, PT ;  /* 0x000000525d00720c */ /* 0x000fe20003f26070 */
[----:B------:R-:W-:-:S04]  /*1ba90*/  IMAD.WIDE.U32 R98, P6, R90, R126, R98 ;  /* 0x0000007e5a627225 */ /* 0x000fc800078c0062 */
[----:B------:R-:W-:Y:S01]  /*1baa0*/  IMAD.WIDE.U32 R82, R100, R121, RZ ;  /* 0x0000007964527225 */ /* 0x000fe200078e00ff */
[----:B------:R-:W-:-:S03]  /*1bab0*/  IADD3 RZ, P0, PT, R97, R98, RZ ;  /* 0x0000006261ff7210 */ /* 0x000fc60007f1e0ff */
[----:B------:R-:W-:-:S04]  /*1bac0*/  IMAD.WIDE.U32 R88, P5, R92, R100, R88 ;  /* 0x000000645c587225 */ /* 0x000fc800078a0058 */
[----:B------:R-:W-:Y:S01]  /*1bad0*/  IMAD.X R91, R84, 0x1, R142, P2 ;  /* 0x00000001545b7824 */ /* 0x000fe200010e068e */
[----:B------:R-:W-:Y:S01]  /*1bae0*/  IADD3 RZ, P2, PT, R83, R88, RZ ;  /* 0x0000005853ff7210 */ /* 0x000fe20007f5e0ff */
[----:B------:R-:W-:-:S03]  /*1baf0*/  IMAD.WIDE.U32 R96, R148, R119, RZ ;  /* 0x0000007794607225 */ /* 0x000fc600078e00ff */
[----:B------:R-:W-:Y:S01]  /*1bb00*/  ISETP.GE.U32.AND.EX P1, PT, R91, R84, PT, P1 ;  /* 0x000000545b00720c */ /* 0x000fe20003f26110 */
[----:B------:R-:W-:Y:S02]  /*1bb10*/  IMAD.X R83, RZ, RZ, RZ, P3 ;  /* 0x000000ffff537224 */ /* 0x000fe400018e06ff */
[----:B------:R-:W-:Y:S01]  /*1bb20*/  IMAD.WIDE.U32 R96, P3, R90, R100, R96 ;  /* 0x000000645a607225 */ /* 0x000fe20007860060 */
[----:B------:R-:W-:Y:S02]  /*1bb30*/  SEL R147, RZ, 0x1, P1 ;  /* 0x00000001ff937807 */ /* 0x000fe40000800000 */
[----:B------:R-:W-:Y:S01]  /*1bb40*/  ISETP.GE.U32.AND P1, PT, R141, R94, PT ;  /* 0x0000005e8d00720c */ /* 0x000fe20003f26070 */
[----:B------:R-:W-:-:S03]  /*1bb50*/  IMAD.WIDE.U32 R84, R100, R119, RZ ;  /* 0x0000007764547225 */ /* 0x000fc600078e00ff */
[----:B------:R-:W-:Y:S01]  /*1bb60*/  ISETP.GE.U32.AND.EX P1, PT, R124, R133, PT, P1 ;  /* 0x000000857c00720c */ /* 0x000fe20003f26110 */
[----:B------:R-:W-:Y:S02]  /*1bb70*/  IMAD.MOV.U32 R82, RZ, RZ, R131 ;  /* 0x000000ffff527224 */ /* 0x000fe400078e0083 */
[----:B------:R-:W-:Y:S01]  /*1bb80*/  IMAD.X R95, RZ, RZ, RZ, P6 ;  /* 0x000000ffff5f7224 */ /* 0x000fe200030e06ff */
[----:B------:R-:W-:Y:S01]  /*1bb90*/  IADD3 R93, P6, PT, R93, R138, RZ ;  /* 0x0000008a5d5d7210 */ /* 0x000fe20007fde0ff */
[----:B------:R-:W-:Y:S01]  /*1bba0*/  IMAD.WIDE.U32.X R82, R129, R79, R82, P4 ;  /* 0x0000004f81527225 */ /* 0x000fe200020e0452 */
[----:B------:R-:W-:Y:S02]  /*1bbb0*/  IADD3 RZ, P4, PT, R85, R96, RZ ;  /* 0x0000006055ff7210 */ /* 0x000fe40007f9e0ff */
[----:B------:R-:W-:Y:S01]  /*1bbc0*/  SEL R149, RZ, 0x1, P1 ;  /* 0x00000001ff957807 */ /* 0x000fe20000800000 */
[----:B------:R-:W-:Y:S01]  /*1bbd0*/  IMAD R88, R92, R100, RZ ;  /* 0x000000645c587224 */ /* 0x000fe200078e02ff */
[----:B------:R-:W-:Y:S01]  /*1bbe0*/  ISETP.GE.U32.AND P1, PT, R93, R138, PT ;  /* 0x0000008a5d00720c */ /* 0x000fe20003f26070 */
[----:B------:R-:W-:-:S04]  /*1bbf0*/  IMAD.WIDE.U32 R84, R121, R100, RZ ;  /* 0x0000006479547225 */ /* 0x000fc800078e00ff */
[----:B------:R-:W-:Y:S02]  /*1bc00*/  IMAD R131, R121, R148, R88 ;  /* 0x0000009479837224 */ /* 0x000fe400078e0258 */
[----:B------:R-:W-:Y:S02]  /*1bc10*/  IMAD.MOV.U32 R94, RZ, RZ, R99 ;  /* 0x000000ffff5e7224 */ /* 0x000fe400078e0063 */
[----:B------:R-:W-:Y:S01]  /*1bc20*/  IMAD.X R91, R91, 0x1, R104, P6 ;  /* 0x000000015b5b7824 */ /* 0x000fe200030e0668 */
[----:B------:R-:W-:Y:S01]  /*1bc30*/  IADD3 R141, P6, PT, R141, R84, RZ ;  /* 0x000000548d8d7210 */ /* 0x000fe20007fde0ff */
[----:B------:R-:W-:Y:S02]  /*1bc40*/  IMAD.IADD R133, R85, 0x1, R131 ;  /* 0x0000000155857824 */ /* 0x000fe400078e0283 */
[C---:B------:R-:W-:Y:S01]  /*1bc50*/  IMAD.WIDE.U32.X R94, R90.reuse, R156, R94, P0 ;  /* 0x0000009c5a5e7225 */ /* 0x040fe200000e045e */
[----:B------:R-:W-:Y:S02]  /*1bc60*/  ISETP.GE.U32.AND P0, PT, R141, R84, PT ;  /* 0x000000548d00720c */ /* 0x000fe40003f06070 */
[----:B------:R-:W-:Y:S01]  /*1bc70*/  ISETP.GE.U32.AND.EX P1, PT, R91, R104, PT, P1 ;  /* 0x000000685b00720c */ /* 0x000fe20003f26110 */
[----:B------:R-:W-:-:S02]  /*1bc80*/  IMAD R84, R90, R100, RZ ;  /* 0x000000645a547224 */ /* 0x000fc400078e02ff */
[----:B------:R-:W-:Y:S01]  /*1bc90*/  IMAD.X R124, R133, 0x1, R124, P6 ;  /* 0x00000001857c7824 */ /* 0x000fe200030e067c */
[----:B------:R-:W-:Y:S01]  /*1bca0*/  IADD3 R131, P6, PT, R141, R132, RZ ;  /* 0x000000848d837210 */ /* 0x000fe20007fde0ff */
[C---:B------:R-:W-:Y:S01]  /*1bcb0*/  IMAD.WIDE.U32 R98, R119.reuse, R100, RZ ;  /* 0x0000006477627225 */ /* 0x040fe200078e00ff */
[----:B------:R-:W-:Y:S02]  /*1bcc0*/  SEL R144, RZ, 0x1, P1 ;  /* 0x00000001ff907807 */ /* 0x000fe40000800000 */
[C---:B------:R-:W-:Y:S01]  /*1bcd0*/  ISETP.GE.U32.AND.EX P0, PT, R124.reuse, R133, PT, P0 ;  /* 0x000000857c00720c */ /* 0x040fe20003f06100 */
[----:B------:R-:W-:Y:S02]  /*1bce0*/  IMAD R155, R119, R148, R84 ;  /* 0x00000094779b7224 */ /* 0x000fe400078e0254 */
[----:B------:R-:W-:Y:S01]  /*1bcf0*/  IMAD.X R85, RZ, RZ, RZ, P5 ;  /* 0x000000ffff557224 */ /* 0x000fe200028e06ff */
[----:B------:R-:W-:Y:S01]  /*1bd00*/  ISETP.GE.U32.AND P5, PT, R131, R141, PT ;  /* 0x0000008d8300720c */ /* 0x000fe20003fa6070 */
[----:B------:R-:W-:Y:S01]  /*1bd10*/  IMAD.X R107, R124, 0x1, R107, P6 ;  /* 0x000000017c6b7824 */ /* 0x000fe200030e066b */
[----:B------:R-:W-:Y:S01]  /*1bd20*/  IADD3 R141, P6, P1, R98, R94, R149 ;  /* 0x0000005e628d7210 */ /* 0x000fe200079de095 */
[----:B------:R-:W-:Y:S01]  /*1bd30*/  IMAD.IADD R130, R99, 0x1, R155 ;  /* 0x0000000163827824 */ /* 0x000fe200078e029b */
[----:B------:R-:W-:Y:S01]  /*1bd40*/  SEL R96, RZ, 0x1, P0 ;  /* 0x00000001ff607807 */ /* 0x000fe20000000000 */
[----:B------:R-:W-:Y:S01]  /*1bd50*/  IMAD.MOV.U32 R84, RZ, RZ, R89 ;  /* 0x000000ffff547224 */ /* 0x000fe200078e0059 */
[----:B------:R-:W-:Y:S01]  /*1bd60*/  ISETP.GE.U32.AND.EX P5, PT, R107, R124, PT, P5 ;  /* 0x0000007c6b00720c */ /* 0x000fe20003fa6150 */
[----:B------:R-:W-:Y:S01]  /*1bd70*/  IMAD.WIDE.U32 R88, R87, R151, RZ ;  /* 0x0000009757587225 */ /* 0x000fe200078e00ff */
[----:B------:R-:W-:-:S02]  /*1bd80*/  IADD3.X R133, PT, PT, R130, R95, RZ, P6, P1 ;  /* 0x0000005f82857210 */ /* 0x000fc400037e24ff */
[----:B------:R-:W-:Y:S01]  /*1bd90*/  IADD3 R144, P1, P6, R144, R82, R147 ;  /* 0x0000005290907210 */ /* 0x000fe20007e3e093 */
[----:B------:R-:W-:Y:S01]  /*1bda0*/  IMAD R82, R105, R151, RZ ;  /* 0x0000009769527224 */ /* 0x000fe200078e02ff */
[----:B------:R-:W-:Y:S01]  /*1bdb0*/  SEL R95, RZ, 0x1, P5 ;  /* 0x00000001ff5f7807 */ /* 0x000fe20002800000 */
[----:B------:R-:W-:Y:S01]  /*1bdc0*/  IMAD.WIDE.U32.X R84, R92, R148, R84, P2 ;  /* 0x000000945c547225 */ /* 0x000fe200010e0454 */
[----:B------:R-:W-:Y:S02]  /*1bdd0*/  IADD3.X R138, PT, PT, RZ, R83, RZ, P1, P6 ;  /* 0x00000053ff8a7210 */ /* 0x000fe40000fec4ff */
[----:B------:R-:W-:Y:S01]  /*1bde0*/  IADD3 R124, P5, PT, R145, R88, RZ ;  /* 0x00000058917c7210 */ /* 0x000fe20007fbe0ff */
[----:B------:R-:W-:Y:S01]  /*1bdf0*/  IMAD R99, R87, R152, R82 ;  /* 0x0000009857637224 */ /* 0x000fe200078e0252 */
[----:B------:R-:W-:Y:S01]  /*1be00*/  IADD3 R96, P1, P2, R95, R84, R96 ;  /* 0x000000545f607210 */ /* 0x000fe20007a3e060 */
[----:B------:R-:W-:Y:S01]  /*1be10*/  IMAD.WIDE.U32 R82, R152, R87, RZ ;  /* 0x0000005798527225 */ /* 0x000fe200078e00ff */
[----:B------:R-:W-:-:S02]  /*1be20*/  ISETP.GE.U32.AND P0, PT, R124, R88, PT ;  /* 0x000000587c00720c */ /* 0x000fc40003f06070 */
[----:B------:R-:W-:Y:S01]  /*1be30*/  IADD3.X R142, PT, PT, RZ, R85, RZ, P1, P2 ;  /* 0x00000055ff8e7210 */ /* 0x000fe20000fe44ff */
[----:B------:R-:W-:-:S04]  /*1be40*/  IMAD.WIDE.U32 R84, R151, R87, RZ ;  /* 0x0000005797547225 */ /* 0x000fc800078e00ff */
[----:B------:R-:W-:-:S04]  /*1be50*/  IMAD.WIDE.U32 R82, P2, R105, R151, R82 ;  /* 0x0000009769527225 */ /* 0x000fc80007840052 */
[----:B------:R-:W-:Y:S01]  /*1be60*/  IMAD.WIDE.U32 R94, R86, R72, RZ ;  /* 0x00000048565e7225 */ /* 0x000fe200078e00ff */
[----:B------:R-:W-:-:S03]  /*1be70*/  IADD3 RZ, P1, PT, R85, R82, RZ ;  /* 0x0000005255ff7210 */ /* 0x000fc60007f3e0ff */
[----:B------:R-:W-:Y:S02]  /*1be80*/  IMAD R82, R103, R72, RZ ;  /* 0x0000004867527224 */ /* 0x000fe400078e02ff */
[----:B------:R-:W-:Y:S02]  /*1be90*/  IMAD.IADD R100, R89, 0x1, R99 ;  /* 0x0000000159647824 */ /* 0x000fe400078e0263 */
[----:B------:R-:W-:-:S04]  /*1bea0*/  IMAD.WIDE.U32 R88, R94, R74, RZ ;  /* 0x0000004a5e587225 */ /* 0x000fc800078e00ff */
[----:B------:R-:W-:Y:S01]  /*1beb0*/  IMAD R155, R86, R73, R82 ;  /* 0x00000049569b7224 */ /* 0x000fe200078e0252 */
[----:B------:R-:W-:Y:S01]  /*1bec0*/  LOP3.LUT R85, RZ, R88, RZ, 0x33, !PT ;  /* 0x00000058ff557212 */ /* 0x000fe200078e33ff */
[----:B------:R-:W-:Y:S02]  /*1bed0*/  IMAD R82, R134, R151, RZ ;  /* 0x0000009786527224 */ /* 0x000fe400078e02ff */
[----:B------:R-:W-:Y:S01]  /*1bee0*/  IMAD.X R125, R100, 0x1, R125, P5 ;  /* 0x00000001647d7824 */ /* 0x000fe200028e067d */
[----:B------:R-:W-:Y:S01]  /*1bef0*/  ISETP.GT.U32.AND P6, PT, R86, R85, PT ;  /* 0x000000555600720c */ /* 0x000fe20003fc4070 */
[----:B------:R-:W-:Y:S02]  /*1bf00*/  IMAD.IADD R155, R95, 0x1, R155 ;  /* 0x000000015f9b7824 */ /* 0x000fe400078e029b */
[----:B------:R-:W-:Y:S01]  /*1bf10*/  IMAD.MOV.U32 R84, RZ, RZ, R83 ;  /* 0x000000ffff547224 */ /* 0x000fe200078e0053 */
[----:B------:R-:W-:Y:S01]  /*1bf20*/  ISETP.GE.U32.AND.EX P0, PT, R125, R100, PT, P0 ;  /* 0x000000647d00720c */ /* 0x000fe20003f06100 */
[----:B------:R-:W-:-:S02]  /*1bf30*/  IMAD R95, R137, R152, R82 ;  /* 0x00000098895f7224 */ /* 0x000fc400078e0252 */
[----:B------:R-:W-:-:S04]  /*1bf40*/  IMAD.WIDE.U32 R82, R137, R151, RZ ;  /* 0x0000009789527225 */ /* 0x000fc800078e00ff */
[----:B------:R-:W-:Y:S01]  /*1bf50*/  IMAD.X R85, RZ, RZ, RZ, P2 ;  /* 0x000000ffff557224 */ /* 0x000fe200010e06ff */
[----:B------:R-:W-:Y:S01]  /*1bf60*/  IADD3 R100, P2, PT, R131, R82, RZ ;  /* 0x0000005283647210 */ /* 0x000fe20007f5e0ff */
[----:B------:R-:W-:Y:S01]  /*1bf70*/  IMAD.WIDE.U32 R158, R155, R74, RZ ;  /* 0x0000004a9b9e7225 */ /* 0x000fe200078e00ff */
[----:B------:R-:W-:-:S03]  /*1bf80*/  SEL R131, RZ, 0x1, P0 ;  /* 0x00000001ff837807 */ /* 0x000fc60000000000 */
[----:B------:R-:W-:Y:S02]  /*1bf90*/  IMAD.IADD R86, R83, 0x1, R95 ;  /* 0x0000000153567824 */ /* 0x000fe400078e025f */
[----:B------:R-:W-:-:S04]  /*1bfa0*/  IMAD.WIDE.U32.X R84, R105, R152, R84, P1 ;  /* 0x0000009869547225 */ /* 0x000fc800008e0454 */
[----:B------:R-:W-:-:S04]  /*1bfb0*/  IMAD.WIDE.U32 R158, P5, R94, R75, R158 ;  /* 0x0000004b5e9e7225 */ /* 0x000fc800078a009e */
[----:B------:R-:W-:Y:S01]  /*1bfc0*/  IMAD.X R107, R86, 0x1, R107, P2 ;  /* 0x00000001566b7824 */ /* 0x000fe200010e066b */
[C---:B------:R-:W-:Y:S01]  /*1bfd0*/  IADD3 R131, P0, P2, R100.reuse, R84, R131 ;  /* 0x0000005464837210 */ /* 0x040fe20007a1e083 */
[----:B------:R-:W-:Y:S01]  /*1bfe0*/  IMAD.X R147, RZ, RZ, RZ, P5 ;  /* 0x000000ffff937224 */ /* 0x000fe200028e06ff */
[----:B------:R-:W-:Y:S01]  /*1bff0*/  IADD3 R88, P1, PT, R89, R158, RZ ;  /* 0x0000009e59587210 */ /* 0x000fe20007f3e0ff */
[----:B------:R-:W-:Y:S01]  /*1c000*/  IMAD.MOV.U32 R146, RZ, RZ, R159 ;  /* 0x000000ffff927224 */ /* 0x000fe200078e009f */
[----:B------:R-:W-:Y:S02]  /*1c010*/  IADD3.X R104, PT, PT, R107, R85, RZ, P0, P2 ;  /* 0x000000556b687210 */ /* 0x000fe400007e44ff */
[----:B------:R-:W-:Y:S02]  /*1c020*/  ISETP.GE.U32.AND P0, PT, R100, R82, PT ;  /* 0x000000526400720c */ /* 0x000fe40003f06070 */
[----:B------:R-:W-:Y:S01]  /*1c030*/  LOP3.LUT R82, RZ, R88, RZ, 0x33, !PT ;  /* 0x00000058ff527212 */ /* 0x000fe200078e33ff */
[----:B------:R-:W-:Y:S01]  /*1c040*/  IMAD.WIDE.U32 R88, R151, R137, RZ ;  /* 0x0000008997587225 */ /* 0x000fe200078e00ff */
[----:B------:R-:W-:-:S02]  /*1c050*/  ISETP.GE.U32.AND.EX P0, PT, R107, R86, PT, P0 ;  /* 0x000000566b00720c */ /* 0x000fc40003f06100 */
[----:B------:R-:W-:Y:S01]  /*1c060*/  ISETP.GT.U32.AND.EX P6, PT, R103, R82, PT, P6 ;  /* 0x000000526700720c */ /* 0x000fe20003fc4160 */
[----:B------:R-:W-:-:S04]  /*1c070*/  IMAD.WIDE.U32 R82, R129, R80, RZ ;  /* 0x0000005081527225 */ /* 0x000fc800078e00ff */
[----:B------:R-:W-:-:S04]  /*1c080*/  IMAD.WIDE.U32 R82, P2, R102, R81, R82 ;  /* 0x0000005166527225 */ /* 0x000fc80007840052 */
[----:B------:R-:W-:-:S04]  /*1c090*/  IMAD.WIDE.U32 R102, R102, R80, RZ ;  /* 0x0000005066667225 */ /* 0x000fc800078e00ff */
[----:B------:R-:W-:Y:S01]  /*1c0a0*/  IMAD.X R85, RZ, RZ, RZ, P2 ;  /* 0x000000ffff557224 */ /* 0x000fe200010e06ff */
[----:B------:R-:W-:Y:S01]  /*1c0b0*/  IADD3 R99, P2, PT, R103, R82, RZ ;  /* 0x0000005267637210 */ /* 0x000fe20007f5e0ff */
[----:B------:R-:W-:Y:S02]  /*1c0c0*/  IMAD.MOV.U32 R84, RZ, RZ, R83 ;  /* 0x000000ffff547224 */ /* 0x000fe400078e0053 */
[----:B------:R-:W-:-:S04]  /*1c0d0*/  IMAD.WIDE.U32 R82, R152, R137, RZ ;  /* 0x0000008998527225 */ /* 0x000fc800078e00ff */
[----:B------:R-:W-:Y:S01]  /*1c0e0*/  IMAD.WIDE.U32.X R84, R129, R81, R84, P2 ;  /* 0x0000005181547225 */ /* 0x000fe200010e0454 */
[----:B------:R-:W-:Y:S02]  /*1c0f0*/  SEL R129, RZ, 0x1, !P6 ;  /* 0x00000001ff817807 */ /* 0x000fe40007000000 */
[----:B------:R-:W-:Y:S01]  /*1c100*/  IADD3 R95, P6, PT, R127, R102, RZ ;  /* 0x000000667f5f7210 */ /* 0x000fe20007fde0ff */
[----:B------:R-:W-:-:S04]  /*1c110*/  IMAD.WIDE.U32 R82, P2, R134, R151, R82 ;  /* 0x0000009786527225 */ /* 0x000fc80007840052 */
[----:B------:R-:W-:Y:S01]  /*1c120*/  IMAD.X R103, RZ, RZ, RZ, P2 ;  /* 0x000000ffff677224 */ /* 0x000fe200010e06ff */
[----:B------:R-:W-:Y:S01]  /*1c130*/  IADD3 RZ, P5, PT, R89, R82, RZ ;  /* 0x0000005259ff7210 */ /* 0x000fe20007fbe0ff */
[----:B------:R-:W-:Y:S01]  /*1c140*/  IMAD.WIDE.U32.X R88, R155, R75, R146, P1 ;  /* 0x0000004b9b587225 */ /* 0x000fe200008e0492 */
[----:B------:R-:W-:Y:S02]  /*1c150*/  ISETP.GE.U32.AND P1, PT, R131, R100, PT ;  /* 0x000000648300720c */ /* 0x000fe40003f26070 */
[----:B------:R-:W-:Y:S01]  /*1c160*/  ISETP.GE.U32.AND P2, PT, R95, R102, PT ;  /* 0x000000665f00720c */ /* 0x000fe20003f46070 */
[----:B------:R-:W-:Y:S01]  /*1c170*/  IMAD.MOV.U32 R102, RZ, RZ, R83 ;  /* 0x000000ffff667224 */ /* 0x000fe200078e0053 */
[----:B------:R-:W-:Y:S01]  /*1c180*/  ISETP.GE.U32.AND.EX P1, PT, R104, R107, PT, P1 ;  /* 0x0000006b6800720c */ /* 0x000fe20003f26110 */
[----:B------:R-:W-:Y:S01]  /*1c190*/  IMAD.X R160, R160, 0x1, R99, P6 ;  /* 0x00000001a0a07824 */ /* 0x000fe200030e0663 */
[----:B------:R-:W-:Y:S01]  /*1c1a0*/  SEL R146, RZ, 0x1, P0 ;  /* 0x00000001ff927807 */ /* 0x000fe20000000000 */
[----:B------:R-:W-:Y:S01]  /*1c1b0*/  IMAD.WIDE.U32.X R82, R134, R152, R102, P5 ;  /* 0x0000009886527225 */ /* 0x000fe200028e0466 */
[----:B------:R-:W-:-:S02]  /*1c1c0*/  SEL R103, RZ, 0x1, P1 ;  /* 0x00000001ff677807 */ /* 0x000fc40000800000 */
[----:B------:R-:W-:Y:S02]  /*1c1d0*/  IADD3 R132, P0, PT, R129, R88, RZ ;  /* 0x0000005881847210 */ /* 0x000fe40007f1e0ff */
[----:B------:R-:W-:Y:S01]  /*1c1e0*/  IADD3 R146, P1, P5, R103, R82, R146 ;  /* 0x0000005267927210 */ /* 0x000fe20007d3e092 */
[----:B------:R-:W-:Y:S01]  /*1c1f0*/  IMAD R82, R105, R126, RZ ;  /* 0x0000007e69527224 */ /* 0x000fe200078e02ff */
[----:B------:R-:W-:Y:S01]  /*1c200*/  ISETP.GE.U32.AND.EX P2, PT, R160, R99, PT, P2 ;  /* 0x00000063a000720c */ /* 0x000fe20003f46120 */
[----:B------:R-:W-:Y:S01]  /*1c210*/  IMAD.X R100, RZ, RZ, R89, P0 ;  /* 0x000000ffff647224 */ /* 0x000fe200000e0659 */
[----:B------:R-:W-:Y:S01]  /*1c220*/  IADD3.X R86, PT, PT, RZ, R83, RZ, P1, P5 ;  /* 0x00000053ff567210 */ /* 0x000fe20000fea4ff */
[----:B------:R-:W-:Y:S01]  /*1c230*/  IMAD.WIDE.U32 R88, R155, R76, RZ ;  /* 0x0000004c9b587225 */ /* 0x000fe200078e00ff */
[----:B------:R-:W-:-:S03]  /*1c240*/  IADD3 R95, P0, PT, R95, R144, RZ ;  /* 0x000000905f5f7210 */ /* 0x000fc60007f1e0ff */
[----:B------:R-:W-:Y:S02]  /*1c250*/  IMAD R147, R87, R156, R82 ;  /* 0x0000009c57937224 */ /* 0x000fe400078e0252 */
[----:B------:R-:W-:-:S04]  /*1c260*/  IMAD.WIDE.U32 R82, R94, R76, RZ ;  /* 0x0000004c5e527225 */ /* 0x000fc800078e00ff */
[----:B------:R-:W-:Y:S01]  /*1c270*/  IMAD.WIDE.U32 R88, P5, R94, R77, R88 ;  /* 0x0000004d5e587225 */ /* 0x000fe200078a0058 */
[----:B------:R-:W-:-:S03]  /*1c280*/  IADD3 R107, P1, PT, R93, R82, RZ ;  /* 0x000000525d6b7210 */ /* 0x000fc60007f3e0ff */
[----:B------:R-:W-:Y:S01]  /*1c290*/  IMAD.WIDE.U32 R126, R87, R126, RZ ;  /* 0x0000007e577e7225 */ /* 0x000fe200078e00ff */
[----:B------:R-:W-:-:S03]  /*1c2a0*/  IADD3 R88, P6, PT, R83, R88, RZ ;  /* 0x0000005853587210 */ /* 0x000fc60007fde0ff */
[----:B------:R-:W-:Y:S01]  /*1c2b0*/  IMAD.X R93, R160, 0x1, R138, P0 ;  /* 0x00000001a05d7824 */ /* 0x000fe200000e068a */
[----:B------:R-:W-:Y:S01]  /*1c2c0*/  ISETP.GE.U32.AND P0, PT, R107, R82, PT ;  /* 0x000000526b00720c */ /* 0x000fe20003f06070 */
[----:B------:R-:W-:Y:S01]  /*1c2d0*/  IMAD.X R99, RZ, RZ, RZ, P3 ;  /* 0x000000ffff637224 */ /* 0x000fe200018e06ff */
[----:B------:R-:W-:Y:S01]  /*1c2e0*/  ISETP.GE.U32.AND P3, PT, R141, R98, PT ;  /* 0x000000628d00720c */ /* 0x000fe20003f66070 */
[----:B------:R-:W-:-:S03]  /*1c2f0*/  IMAD.WIDE.U32 R82, R126, R72, RZ ;  /* 0x000000487e527225 */ /* 0x000fc600078e00ff */
[----:B------:R-:W-:Y:S01]  /*1c300*/  ISETP.GE.U32.AND.EX P3, PT, R133, R130, PT, P3 ;  /* 0x000000828500720c */ /* 0x000fe20003f66130 */
[----:B------:R-:W-:Y:S02]  /*1c310*/  IMAD.MOV.U32 R98, RZ, RZ, R97 ;  /* 0x000000ffff627224 */ /* 0x000fe400078e0061 */
[----:B------:R-:W-:Y:S02]  /*1c320*/  IMAD.IADD R147, R127, 0x1, R147 ;  /* 0x000000017f937824 */ /* 0x000fe400078e0293 */
[----:B------:R-:W-:Y:S01]  /*1c330*/  IMAD.WIDE.U32.X R98, R90, R148, R98, P4 ;  /* 0x000000945a627225 */ /* 0x000fe200020e0462 */
[----:B------:R-:W-:-:S03]  /*1c340*/  ISETP.GE.U32.AND P4, PT, R95, R144, PT ;  /* 0x000000905f00720c */ /* 0x000fc60003f86070 */
[----:B------:R-:W-:Y:S01]  /*1c350*/  IMAD.X R127, R88, 0x1, R91, P1 ;  /* 0x00000001587f7824 */ /* 0x000fe200008e065b */
[----:B------:R-:W-:Y:S01]  /*1c360*/  IADD3 R91, P1, PT, R107, R132, RZ ;  /* 0x000000846b5b7210 */ /* 0x000fe20007f3e0ff */
[----:B------:R-:W-:Y:S01]  /*1c370*/  IMAD.WIDE.U32 R102, R82, R74, RZ ;  /* 0x0000004a52667225 */ /* 0x000fe200078e00ff */
[----:B------:R-:W-:Y:S02]  /*1c380*/  ISETP.GE.U32.AND.EX P4, PT, R93, R138, PT, P4 ;  /* 0x0000008a5d00720c */ /* 0x000fe40003f86140 */
[----:B------:R-:W-:Y:S01]  /*1c390*/  ISETP.GE.U32.AND.EX P0, PT, R127, R88, PT, P0 ;  /* 0x000000587f00720c */ /* 0x000fe20003f06100 */
[----:B------:R-:W-:Y:S01]  /*1c3a0*/  IMAD.X R97, RZ, RZ, RZ, P5 ;  /* 0x000000ffff617224 */ /* 0x000fe200028e06ff */
[----:B------:R-:W-:Y:S01]  /*1c3b0*/  IADD3 R129, P5, PT, R141, R96, RZ ;  /* 0x000000608d817210 */ /* 0x000fe20007fbe0ff */
[----:B------:R-:W-:Y:S01]  /*1c3c0*/  IMAD.MOV.U32 R96, RZ, RZ, R89 ;  /* 0x000000ffff607224 */ /* 0x000fe200078e0059 */
[----:B------:R-:W-:Y:S01]  /*1c3d0*/  LOP3.LUT R107, RZ, R102, RZ, 0x33, !PT ;  /* 0x00000066ff6b7212 */ /* 0x000fe200078e33ff */
[----:B------:R-:W-:Y:S01]  /*1c3e0*/  IMAD.X R157, R127, 0x1, R100, P1 ;  /* 0x000000017f9d7824 */ /* 0x000fe200008e0664 */
[----:B------:R-:W-:Y:S01]  /*1c3f0*/  SEL R88, RZ, 0x1, P2 ;  /* 0x00000001ff587807 */ /* 0x000fe20001000000 */
[----:B------:R-:W-:Y:S01]  /*1c400*/  IMAD.X R102, R133, 0x1, R142, P5 ;  /* 0x0000000185667824 */ /* 0x000fe200028e068e */
[----:B------:R-:W-:Y:S01]  /*1c410*/  ISETP.GE.U32.AND P2, PT, R129, R141, PT ;  /* 0x0000008d8100720c */ /* 0x000fe20003f46070 */
[----:B------:R-:W-:Y:S01]  /*1c420*/  IMAD.WIDE.U32.X R96, R155, R77, R96, P6 ;  /* 0x0000004d9b607225 */ /* 0x000fe200030e0460 */
[----:B------:R-:W-:-:S02]  /*1c430*/  SEL R89, RZ, 0x1, P4 ;  /* 0x00000001ff597807 */ /* 0x000fc40002000000 */
[----:B------:R-:W-:Y:S02]  /*1c440*/  ISETP.GE.U32.AND P4, PT, R91, R132, PT ;  /* 0x000000845b00720c */ /* 0x000fe40003f86070 */
[----:B------:R-:W-:Y:S02]  /*1c450*/  ISETP.GE.U32.AND.EX P2, PT, R102, R133, PT, P2 ;  /* 0x000000856600720c */ /* 0x000fe40003f46120 */
[----:B------:R-:W-:Y:S02]  /*1c460*/  SEL R130, RZ, 0x1, P0 ;  /* 0x00000001ff827807 */ /* 0x000fe40000000000 */
[----:B------:R-:W-:Y:S02]  /*1c470*/  IADD3 R138, P0, P5, R89, R84, R88 ;  /* 0x00000054598a7210 */ /* 0x000fe40007d1e058 */
[----:B------:R-:W-:Y:S02]  /*1c480*/  ISETP.GE.U32.AND.EX P4, PT, R157, R100, PT, P4 ;  /* 0x000000649d00720c */ /* 0x000fe40003f86140 */
[----:B------:R-:W-:-:S02]  /*1c490*/  ISETP.GE.U32.AND P6, PT, R117, R54, PT ;  /* 0x000000367500720c */ /* 0x000fc40003fc6070 */
[----:B------:R-:W-:Y:S02]  /*1c4a0*/  SEL R84, RZ, 0x1, P3 ;  /* 0x00000001ff547807 */ /* 0x000fe40001800000 */
[----:B------:R-:W-:Y:S02]  /*1c4b0*/  SEL R149, RZ, 0x1, P2 ;  /* 0x00000001ff957807 */ /* 0x000fe40001000000 */
[C---:B------:R-:W-:Y:S01]  /*1c4c0*/  ISETP.GT.U32.AND P1, PT, R126.reuse, R107, PT ;  /* 0x0000006b7e00720c */ /* 0x040fe20003f24070 */
[----:B------:R-:W-:Y:S01]  /*1c4d0*/  IMAD R107, R147, R72, RZ ;  /* 0x00000048936b7224 */ /* 0x000fe200078e02ff */
[----:B------:R-:W-:Y:S02]  /*1c4e0*/  SEL R89, RZ, 0x1, P4 ;  /* 0x00000001ff597807 */ /* 0x000fe40002000000 */
[----:B------:R-:W-:Y:S01]  /*1c4f0*/  IADD3.X R145, PT, PT, RZ, R85, RZ, P0, P5 ;  /* 0x00000055ff917210 */ /* 0x000fe200007ea4ff */
[----:B------:R-:W-:Y:S01]  /*1c500*/  IMAD R107, R126, R73, R107 ;  /* 0x000000497e6b7224 */ /* 0x000fe200078e026b */
[----:B------:R-:W-:-:S02]  /*1c510*/  ISETP.GE.U32.AND.EX P0, PT, R116, R57, PT, P6 ;  /* 0x000000397400720c */ /* 0x000fc40003f06160 */
[----:B------:R-:W-:Y:S01]  /*1c520*/  IADD3 R149, P4, P5, R149, R98, R84 ;  /* 0x0000006295957210 */ /* 0x000fe20007d9e054 */
[----:B------:R-:W-:Y:S01]  /*1c530*/  IMAD.WIDE.U32 R84, R155, R78, RZ ;  /* 0x0000004e9b547225 */ /* 0x000fe200078e00ff */
[----:B------:R-:W-:Y:S02]  /*1c540*/  IADD3 R130, P2, P3, R89, R96, R130 ;  /* 0x0000006059827210 */ /* 0x000fe40007b5e082 */
[----:B------:R-:W-:Y:S01]  /*1c550*/  SEL R126, RZ, 0xffffffff, P0 ;  /* 0xffffffffff7e7807 */ /* 0x000fe20000000000 */
[C---:B------:R-:W-:Y:S01]  /*1c560*/  IMAD.WIDE.U32 R88, R94.reuse, R78, RZ ;  /* 0x0000004e5e587225 */ /* 0x040fe200078e00ff */
[----:B------:R-:W-:Y:S02]  /*1c570*/  IADD3.X R142, PT, PT, RZ, R99, RZ, P4, P5 ;  /* 0x00000063ff8e7210 */ /* 0x000fe400027ea4ff */
[----:B------:R-:W-:Y:S01]  /*1c580*/  IADD3.X R133, PT, PT, RZ, R97, RZ, P2, P3 ;  /* 0x00000061ff857210 */ /* 0x000fe200017e64ff */
[----:B------:R-:W-:Y:S01]  /*1c590*/  IMAD.WIDE.U32 R84, P2, R94, R79, R84 ;  /* 0x0000004f5e547225 */ /* 0x000fe20007840054 */
[----:B------:R-:W-:-:S02]  /*1c5a0*/  IADD3 R127, P3, P4, -R53, R128, R126 ;  /* 0x00000080357f7210 */ /* 0x000fc40007c7e17e */
[----:B------:R-:W-:Y:S01]  /*1c5b0*/  IADD3 R159, P5, PT, R95, R88, RZ ;  /* 0x000000585f9f7210 */ /* 0x000fe20007fbe0ff */
[----:B------:R-:W-:Y:S01]  /*1c5c0*/  IMAD.X R99, RZ, RZ, RZ, P2 ;  /* 0x000000ffff637224 */ /* 0x000fe200010e06ff */
[----:B------:R-:W-:Y:S01]  /*1c5d0*/  IADD3.X R126, PT, PT, ~R56, R139, R126, P3, P4 ;  /* 0x0000008b387e7210 */ /* 0x000fe20001fe857e */
[----:B------:R-:W-:Y:S01]  /*1c5e0*/  IMAD.MOV.U32 R98, RZ, RZ, R85 ;  /* 0x000000ffff627224 */ /* 0x000fe200078e0055 */
[----:B------:R-:W-:Y:S01]  /*1c5f0*/  IADD3 R84, P3, PT, R89, R84, RZ ;  /* 0x0000005459547210 */ /* 0x000fe20007f7e0ff */
[-C--:B------:R-:W-:Y:S01]  /*1c600*/  IMAD R95, R92, R151.reuse, RZ ;  /* 0x000000975c5f7224 */ /* 0x080fe200078e02ff */
[----:B------:R-:W-:Y:S01]  /*1c610*/  ISETP.GE.U32.AND P4, PT, R159, R88, PT ;  /* 0x000000589f00720c */ /* 0x000fe20003f86070 */
[----:B------:R-:W-:-:S04]  /*1c620*/  IMAD.WIDE.U32 R88, R121, R151, RZ ;  /* 0x0000009779587225 */ /* 0x000fc800078e00ff */
[----:B------:R-:W-:Y:S01]  /*1c630*/  IMAD.X R100, R84, 0x1, R93, P5 ;  /* 0x0000000154647824 */ /* 0x000fe200028e065d */
[----:B------:R-:W-:Y:S01]  /*1c640*/  IADD3 R93, P5, PT, R159, R130, RZ ;  /* 0x000000829f5d7210 */ /* 0x000fe20007fbe0ff */
[----:B------:R-:W-:-:S03]  /*1c650*/  IMAD.WIDE.U32 R96, R155, R80, RZ ;  /* 0x000000509b607225 */ /* 0x000fc600078e00ff */
[----:B------:R-:W-:Y:S01]  /*1c660*/  ISETP.GE.U32.AND.EX P4, PT, R100, R84, PT, P4 ;  /* 0x000000546400720c */ /* 0x000fe20003f86140 */
[----:B------:R-:W-:Y:S01]  /*1c670*/  IMAD.WIDE.U32.X R98, R155, R79, R98, P3 ;  /* 0x0000004f9b627225 */ /* 0x000fe200018e0462 */
[----:B------:R-:W-:-:S03]  /*1c680*/  ISETP.EQ.U32.AND P3, PT, R128, R53, PT ;  /* 0x000000358000720c */ /* 0x000fc60003f62070 */
[----:B------:R-:W-:Y:S01]  /*1c690*/  IMAD R141, R121, R152, R95 ;  /* 0x00000098798d7224 */ /* 0x000fe200078e025f */
[----:B------:R-:W-:Y:S01]  /*1c6a0*/  IADD3 R95, P6, PT, R129, R88, RZ ;  /* 0x00000058815f7210 */ /* 0x000fe20007fde0ff */
[----:B------:R-:W-:Y:S01]  /*1c6b0*/  IMAD.X R100, R100, 0x1, R133, P5 ;  /* 0x0000000164647824 */ /* 0x000fe200028e0685 */
[----:B------:R-:W-:Y:S01]  /*1c6c0*/  ISETP.LT.U32.AND P5, PT, R128, R53, PT ;  /* 0x000000358000720c */ /* 0x000fe20003fa1070 */
[----:B------:R-:W-:Y:S01]  /*1c6d0*/  IMAD.WIDE.U32 R128, R152, R121, RZ ;  /* 0x0000007998807225 */ /* 0x000fe200078e00ff */
[----:B------:R-:W-:Y:S02]  /*1c6e0*/  ISETP.EQ.AND.EX P0, PT, R139, R56, !P0, P3 ;  /* 0x000000388b00720c */ /* 0x000fe40004702330 */
[----:B------:R-:W-:Y:S01]  /*1c6f0*/  ISETP.GE.U32.AND P2, PT, R95, R88, PT ;  /* 0x000000585f00720c */ /* 0x000fe20003f46070 */
[----:B------:R-:W-:Y:S01]  /*1c700*/  IMAD.WIDE.U32 R96, P3, R94, R81, R96 ;  /* 0x000000515e607225 */ /* 0x000fe20007860060 */
[----:B------:R-:W-:Y:S02]  /*1c710*/  ISETP.LT.U32.OR.EX P0, PT, R139, R56, P0, P5 ;  /* 0x000000388b00720c */ /* 0x000fe40000701550 */
[----:B------:R-:W-:Y:S01]  /*1c720*/  SEL R139, RZ, 0x1, P4 ;  /* 0x00000001ff8b7807 */ /* 0x000fe20002000000 */
[----:B------:R-:W-:Y:S01]  /*1c730*/  IMAD.X R85, RZ, RZ, RZ, P3 ;  /* 0x000000ffff557224 */ /* 0x000fe200018e06ff */
[----:B------:R-:W-:Y:S01]  /*1c740*/  ISETP.GE.U32.AND P3, PT, R93, R130, PT ;  /* 0x000000825d00720c */ /* 0x000fe20003f66070 */
[----:B------:R-:W-:Y:S01]  /*1c750*/  IMAD.IADD R141, R89, 0x1, R141 ;  /* 0x00000001598d7824 */ /* 0x000fe200078e028d */
[----:B------:R-:W-:Y:S01]  /*1c760*/  SEL R130, RZ, 0xffffffff, !P0 ;  /* 0xffffffffff827807 */ /* 0x000fe20004000000 */
[----:B------:R-:W-:Y:S01]  /*1c770*/  IMAD.WIDE.U32 R128, P4, R92, R151, R128 ;  /* 0x000000975c807225 */ /* 0x000fe20007880080 */
[----:B------:R-:W-:-:S03]  /*1c780*/  ISETP.GE.U32.AND.EX P3, PT, R100, R133, PT, P3 ;  /* 0x000000856400720c */ /* 0x000fc60003f66130 */
[----:B------:R-:W-:-:S04]  /*1c790*/  IMAD.WIDE.U32 R88, R151, R121, RZ ;  /* 0x0000007997587225 */ /* 0x000fc800078e00ff */
[----:B------:R-:W-:Y:S01]  /*1c7a0*/  IMAD.X R159, R141, 0x1, R102, P6 ;  /* 0x000000018d9f7824 */ /* 0x000fe200030e0666 */
[----:B------:R-:W-:Y:S01]  /*1c7b0*/  IADD3 RZ, P5, PT, R89, R128, RZ ;  /* 0x0000008059ff7210 */ /* 0x000fe20007fbe0ff */
[----:B------:R-:W-:Y:S01]  /*1c7c0*/  IMAD.IADD R128, R83, 0x1, R107 ;  /* 0x0000000153807824 */ /* 0x000fe200078e026b */
[----:B------:R-:W-:Y:S01]  /*1c7d0*/  SEL R107, RZ, 0x1, P3 ;  /* 0x00000001ff6b7807 */ /* 0x000fe20001800000 */
[----:B------:R-:W-:Y:S01]  /*1c7e0*/  IMAD.X R89, RZ, RZ, RZ, P4 ;  /* 0x000000ffff597224 */ /* 0x000fe200020e06ff */
[----:B------:R-:W-:Y:S01]  /*1c7f0*/  IADD3 R146, P3, PT, R95, R146, RZ ;  /* 0x000000925f927210 */ /* 0x000fe20007f7e0ff */
[----:B------:R-:W-:Y:S01]  /*1c800*/  IMAD.WIDE.U32 R132, R128, R74, RZ ;  /* 0x0000004a80847225 */ /* 0x000fe200078e00ff */
[C---:B------:R-:W-:Y:S02]  /*1c810*/  ISETP.GE.U32.AND.EX P2, PT, R159.reuse, R141, PT, P2 ;  /* 0x0000008d9f00720c */ /* 0x040fe40003f46120 */
[----:B------:R-:W-:Y:S01]  /*1c820*/  ISETP.GE.U32.AND P6, PT, R146, R95, PT ;  /* 0x0000005f9200720c */ /* 0x000fe20003fc6070 */
[----:B------:R-:W-:Y:S01]  /*1c830*/  IMAD.X R86, R159, 0x1, R86, P3 ;  /* 0x000000019f567824 */ /* 0x000fe200018e0656 */
[----:B------:R-:W-:Y:S01]  /*1c840*/  SEL R148, RZ, 0x1, P2 ;  /* 0x00000001ff947807 */ /* 0x000fe20001000000 */
[----:B------:R-:W-:-:S03]  /*1c850*/  IMAD.WIDE.U32 R132, P3, R82, R75, R132 ;  /* 0x0000004b52847225 */ /* 0x000fc60007860084 */
[----:B------:R-:W-:Y:S01]  /*1c860*/  ISETP.GE.U32.AND.EX P6, PT, R86, R159, PT, P6 ;  /* 0x0000009f5600720c */ /* 0x000fe20003fc6160 */
[----:B------:R-:W-:Y:S01]  /*1c870*/  IMAD.MOV.U32 R88, RZ, RZ, R129 ;  /* 0x000000ffff587224 */ /* 0x000fe200078e0081 */
[----:B------:R-:W-:Y:S01]  /*1c880*/  IADD3 R132, P4, PT, R103, R132, RZ ;  /* 0x0000008467847210 */ /* 0x000fe20007f9e0ff */
[----:B------:R-:W-:Y:S01]  /*1c890*/  IMAD.WIDE.U32 R94, R94, R80, RZ ;  /* 0x000000505e5e7225 */ /* 0x000fe200078e00ff */
[----:B------:R-:W-:Y:S02]  /*1c8a0*/  SEL R103, RZ, 0x1, P6 ;  /* 0x00000001ff677807 */ /* 0x000fe40003000000 */
[----:B------:R-:W-:Y:S01]  /*1c8b0*/  IADD3 R107, P2, P6, R107, R98, R139 ;  /* 0x000000626b6b7210 */ /* 0x000fe20007e5e08b */
[----:B------:R-:W-:Y:S01]  /*1c8c0*/  IMAD.WIDE.U32.X R88, R92, R152, R88, P5 ;  /* 0x000000985c587225 */ /* 0x000fe200028e0458 */
[----:B------:R-:W-:Y:S02]  /*1c8d0*/  LOP3.LUT R132, RZ, R132, RZ, 0x33, !PT ;  /* 0x00000084ff847212 */ /* 0x000fe400078e33ff */
[----:B------:R-:W-:Y:S01]  /*1c8e0*/  IADD3.X R144, PT, PT, RZ, R99, RZ, P2, P6 ;  /* 0x00000063ff907210 */ /* 0x000fe200017ec4ff */
[----:B------:R-:W-:Y:S01]  /*1c8f0*/  IMAD.MOV.U32 R84, RZ, RZ, R97 ;  /* 0x000000ffff547224 */ /* 0x000fe200078e0061 */
[----:B------:R-:W-:Y:S01]  /*1c900*/  IADD3 R148, P5, P6, R103, R88, R148 ;  /* 0x0000005867947210 */ /* 0x000fe20007ebe094 */
[----:B------:R-:W-:Y:S01]  /*1c910*/  IMAD.WIDE.U32 R102, R106, R87, RZ ;  /* 0x000000576a667225 */ /* 0x000fe200078e00ff */
[----:B------:R-:W-:-:S02]  /*1c920*/  IADD3 R141, P2, PT, R95, R96, RZ ;  /* 0x000000605f8d7210 */ /* 0x000fc40007f5e0ff */
[----:B------:R-:W-:Y:S01]  /*1c930*/  IADD3.X R139, PT, PT, RZ, R89, RZ, P5, P6 ;  /* 0x00000059ff8b7210 */ /* 0x000fe20002fec4ff */
[----:B------:R-:W-:Y:S01]  /*1c940*/  IMAD.WIDE.U32 R88, R48, R87, RZ ;  /* 0x0000005730587225 */ /* 0x000fe200078e00ff */
[C---:B------:R-:W-:Y:S02]  /*1c950*/  IADD3 R129, P5, P6, R130.reuse, R153, -R52 ;  /* 0x0000009982817210 */ /* 0x040fe40007ebe834 */
[----:B------:R-:W-:Y:S01]  /*1c960*/  ISETP.GT.U32.AND.EX P1, PT, R147, R132, PT, P1 ;  /* 0x000000849300720c */ /* 0x000fe20003f24110 */
[----:B------:R-:W-:Y:S01]  /*1c970*/  IMAD.WIDE.U32.X R84, R155, R81, R84, P2 ;  /* 0x000000519b547225 */ /* 0x000fe200010e0454 */
[----:B------:R-:W-:Y:S02]  /*1c980*/  IADD3.X R130, PT, PT, R130, R154, ~R55, P5, P6 ;  /* 0x0000009a82827210 */ /* 0x000fe40002fecc37 */
[----:B------:R-:W-:Y:S01]  /*1c990*/  ISETP.EQ.U32.AND P6, PT, R153, R52, PT ;  /* 0x000000349900720c */ /* 0x000fe20003fc2070 */
[----:B------:R-:W-:-:S03]  /*1c9a0*/  IMAD.WIDE.U32 R102, P2, R105, R48, R102 ;  /* 0x0000003069667225 */ /* 0x000fc60007840066 */
[----:B------:R-:W-:Y:S01]  /*1c9b0*/  ISETP.EQ.AND.EX P0, PT, R154, R55, P0, P6 ;  /* 0x000000379a00720c */ /* 0x000fe20000702360 */
[----:B------:R-:W-:Y:S01]  /*1c9c0*/  IMAD.WIDE.U32 R98, R152, R119, RZ ;  /* 0x0000007798627225 */ /* 0x000fe200078e00ff */
[----:B------:R-:W-:Y:S02]  /*1c9d0*/  ISETP.LT.U32.AND P6, PT, R153, R52, PT ;  /* 0x000000349900720c */ /* 0x000fe40003fc1070 */
[----:B------:R-:W-:Y:S01]  /*1c9e0*/  IADD3 RZ, P5, PT, R89, R102, RZ ;  /* 0x0000006659ff7210 */ /* 0x000fe20007fbe0ff */
[----:B------:R-:W-:Y:S01]  /*1c9f0*/  IMAD R96, R105, R48, RZ ;  /* 0x0000003069607224 */ /* 0x000fe200078e02ff */
[----:B------:R-:W-:Y:S01]  /*1ca00*/  ISETP.LT.U32.OR.EX P0, PT, R154, R55, P0, P6 ;  /* 0x000000379a00720c */ /* 0x000fe20000701560 */
[----:B------:R-:W-:-:S04]  /*1ca10*/  IMAD.WIDE.U32 R98, P6, R90, R151, R98 ;  /* 0x000000975a627225 */ /* 0x000fc800078c0062 */
[----:B------:R-:W-:-:S04]  /*1ca20*/  IMAD.WIDE.U32 R88, R87, R48, RZ ;  /* 0x0000003057587225 */ /* 0x000fc800078e00ff */
[----:B------:R-:W-:Y:S02]  /*1ca30*/  IMAD R147, R87, R106, R96 ;  /* 0x0000006a57937224 */ /* 0x000fe400078e0260 */
[----:B------:R-:W-:Y:S01]  /*1ca40*/  IMAD.X R87, RZ, RZ, RZ, P6 ;  /* 0x000000ffff577224 */ /* 0x000fe200030e06ff */
[-C--:B------:R-:W-:Y:S01]  /*1ca50*/  IADD3 R131, P6, PT, R131, R88.reuse, RZ ;  /* 0x0000005883837210 */ /* 0x080fe20007fde0ff */
[----:B------:R-:W-:Y:S02]  /*1ca60*/  IMAD.X R97, RZ, RZ, RZ, P2 ;  /* 0x000000ffff617224 */ /* 0x000fe400010e06ff */
[----:B------:R-:W-:Y:S01]  /*1ca70*/  IMAD.IADD R147, R89, 0x1, R147 ;  /* 0x0000000159937824 */ /* 0x000fe200078e0293 */
[----:B------:R-:W-:Y:S01]  /*1ca80*/  ISETP.GE.U32.AND P2, PT, R131, R88, PT ;  /* 0x000000588300720c */ /* 0x000fe20003f46070 */
[----:B------:R-:W-:-:S04]  /*1ca90*/  IMAD.WIDE.U32 R88, R106, R137, RZ ;  /* 0x000000896a587225 */ /* 0x000fc800078e00ff */
[----:B------:R-:W-:Y:S02]  /*1caa0*/  IMAD.MOV.U32 R96, RZ, RZ, R103 ;  /* 0x000000ffff607224 */ /* 0x000fe400078e0067 */
[----:B------:R-:W-:Y:S02]  /*1cab0*/  IMAD.X R132, R147, 0x1, R104, P6 ;  /* 0x0000000193847824 */ /* 0x000fe400030e0668 */
[----:B------:R-:W-:-:S03]  /*1cac0*/  IMAD.WIDE.U32 R102, P6, R134, R48, R88 ;  /* 0x0000003086667225 */ /* 0x000fc600078c0058 */
[----:B------:R-:W-:Y:S01]  /*1cad0*/  ISETP.GE.U32.AND.EX P2, PT, R132, R147, PT, P2 ;  /* 0x000000938400720c */ /* 0x000fe20003f46120 */
[----:B------:R-:W-:-:S03]  /*1cae0*/  IMAD.WIDE.U32 R88, R48, R137, RZ ;  /* 0x0000008930587225 */ /* 0x000fc600078e00ff */
[----:B------:R-:W-:Y:S01]  /*1caf0*/  SEL R153, RZ, 0x1, P2 ;  /* 0x00000001ff997807 */ /* 0x000fe20001000000 */
[----:B------:R-:W-:Y:S01]  /*1cb00*/  IMAD.WIDE.U32.X R96, R105, R106, R96, P5 ;  /* 0x0000006a69607225 */ /* 0x000fe200028e0460 */
[----:B------:R-:W-:-:S03]  /*1cb10*/  IADD3 RZ, P5, PT, R89, R102, RZ ;  /* 0x0000006659ff7210 */ /* 0x000fc60007fbe0ff */
[----:B------:R-:W-:Y:S02]  /*1cb20*/  IMAD.MOV.U32 R88, RZ, RZ, R103 ;  /* 0x000000ffff587224 */ /* 0x000fe400078e0067 */
[----:B------:R-:W-:-:S04]  /*1cb30*/  IMAD.WIDE.U32 R102, R128, R76, RZ ;  /* 0x0000004c80667225 */ /* 0x000fc800078e00ff */
[----:B------:R-:W-:-:S04]  /*1cb40*/  IMAD.WIDE.U32 R104, R82, R76, RZ ;  /* 0x0000004c52687225 */ /* 0x000fc800078e00ff */
[----:B------:R-:W-:-:S04]  /*1cb50*/  IMAD.WIDE.U32 R102, P2, R82, R77, R102 ;  /* 0x0000004d52667225 */ /* 0x000fc80007840066 */
[----:B------:R-:W-:Y:S01]  /*1cb60*/  IMAD.X R89, RZ, RZ, RZ, P6 ;  /* 0x000000ffff597224 */ /* 0x000fe200030e06ff */
[----:B------:R-:W-:Y:S01]  /*1cb70*/  IADD3 R147, P6, PT, R135, R104, RZ ;  /* 0x0000006887937210 */ /* 0x000fe20007fde0ff */
[----:B------:R-:W-:Y:S01]  /*1cb80*/  IMAD.X R135, RZ, RZ, RZ, P3 ;  /* 0x000000ffff877224 */ /* 0x000fe200018e06ff */
[----:B------:R-:W-:Y:S01]  /*1cb90*/  IADD3 R159, P3, PT, R105, R102, RZ ;  /* 0x00000066699f7210 */ /* 0x000fe20007f7e0ff */
[C---:B------:R-:W-:Y:S02]  /*1cba0*/  IMAD R102, R134.reuse, R48, RZ ;  /* 0x0000003086667224 */ /* 0x040fe400078e02ff */
[----:B------:R-:W-:Y:S01]  /*1cbb0*/  IMAD.WIDE.U32.X R88, R134, R106, R88, P5 ;  /* 0x0000006a86587225 */ /* 0x000fe200028e0458 */
[----:B------:R-:W-:-:S03]  /*1cbc0*/  ISETP.GE.U32.AND P5, PT, R147, R104, PT ;  /* 0x000000689300720c */ /* 0x000fc60003fa6070 */
[----:B------:R-:W-:Y:S02]  /*1cbd0*/  IMAD.MOV.U32 R134, RZ, RZ, R133 ;  /* 0x000000ffff867224 */ /* 0x000fe400078e0085 */
[C---:B------:R-:W-:Y:S02]  /*1cbe0*/  IMAD R133, R137.reuse, R106, R102 ;  /* 0x0000006a89857224 */ /* 0x040fe400078e0266 */
[----:B------:R-:W-:-:S04]  /*1cbf0*/  IMAD.WIDE.U32 R104, R137, R48, RZ ;  /* 0x0000003089687225 */ /* 0x000fc800078e00ff */
[----:B------:R-:W-:Y:S01]  /*1cc00*/  IMAD.WIDE.U32.X R134, R128, R75, R134, P4 ;  /* 0x0000004b80867225 */ /* 0x000fe200020e0486 */
[----:B------:R-:W-:-:S03]  /*1cc10*/  IADD3 R155, P4, PT, R146, R104, RZ ;  /* 0x00000068929b7210 */ /* 0x000fc60007f9e0ff */
[----:B------:R-:W-:Y:S01]  /*1cc20*/  IMAD.IADD R105, R105, 0x1, R133 ;  /* 0x0000000169697824 */ /* 0x000fe200078e0285 */
[----:B------:R-:W-:Y:S01]  /*1cc30*/  SEL R133, RZ, 0x1, !P1 ;  /* 0x00000001ff857807 */ /* 0x000fe20004800000 */
[----:B------:R-:W-:Y:S01]  /*1cc40*/  IMAD.X R136, R159, 0x1, R136, P6 ;  /* 0x000000019f887824 */ /* 0x000fe200030e0688 */
[----:B------:R-:W-:Y:S01]  /*1cc50*/  ISETP.GE.U32.AND P1, PT, R155, R104, PT ;  /* 0x000000689b00720c */ /* 0x000fe20003f26070 */
[----:B------:R-:W-:Y:S01]  /*1cc60*/  IMAD.MOV.U32 R146, RZ, RZ, R103 ;  /* 0x000000ffff927224 */ /* 0x000fe200078e0067 */
[----:B------:R-:W-:Y:S02]  /*1cc70*/  IADD3 R102, P6, PT, R133, R134, RZ ;  /* 0x0000008685667210 */ /* 0x000fe40007fde0ff */
[----:B------:R-:W-:-:S03]  /*1cc80*/  ISETP.GE.U32.AND.EX P5, PT, R136, R159, PT, P5 ;  /* 0x0000009f8800720c */ /* 0x000fc60003fa6150 */
[----:B------:R-:W-:Y:S01]  /*1cc90*/  IMAD.X R134, RZ, RZ, R135, P6 ;  /* 0x000000ffff867224 */ /* 0x000fe200030e0687 */
[----:B------:R-:W-:Y:S01]  /*1cca0*/  IADD3 R133, P6, PT, R147, R102, RZ ;  /* 0x0000006693857210 */ /* 0x000fe20007fde0ff */
[----:B------:R-:W-:-:S03]  /*1ccb0*/  IMAD.X R147, RZ, RZ, RZ, P2 ;  /* 0x000000ffff937224 */ /* 0x000fc600010e06ff */
[----:B------:R-:W-:Y:S01]  /*1ccc0*/  ISETP.GE.U32.AND P2, PT, R133, R102, PT ;  /* 0x000000668500720c */ /* 0x000fe20003f46070 */
[----:B------:R-:W-:Y:S02]  /*1ccd0*/  IMAD.X R135, R136, 0x1, R134, P6 ;  /* 0x0000000188877824 */ /* 0x000fe400030e0686 */
[----:B------:R-:W-:Y:S01]  /*1cce0*/  IMAD.WIDE.U32 R136, R151, R119, RZ ;  /* 0x0000007797887225 */ /* 0x000fe200078e00ff */
[----:B------:R-:W-:Y:S02]  /*1ccf0*/  SEL R136, RZ, 0x1, P5 ;  /* 0x00000001ff887807 */ /* 0x000fe40002800000 */
[----:B------:R-:W-:Y:S01]  /*1cd00*/  ISETP.GE.U32.AND.EX P2, PT, R135, R134, PT, P2 ;  /* 0x000000868700720c */ /* 0x000fe20003f46120 */
[----:B------:R-:W-:Y:S01]  /*1cd10*/  IMAD.WIDE.U32.X R146, R128, R77, R146, P3 ;  /* 0x0000004d80927225 */ /* 0x000fe200018e0492 */
[----:B------:R-:W-:Y:S02]  /*1cd20*/  IADD3 RZ, P6, PT, R137, R98, RZ ;  /* 0x0000006289ff7210 */ /* 0x000fe40007fde0ff */
[----:B------:R-:W-:Y:S01]  /*1cd30*/  SEL R103, RZ, 0x1, P2 ;  /* 0x00000001ff677807 */ /* 0x000fe20001000000 */
[----:B------:R-:W-:Y:S01]  /*1cd40*/  IMAD.X R98, R105, 0x1, R86, P4 ;  /* 0x0000000169627824 */ /* 0x000fe200020e0656 */
[----:B------:R-:W-:Y:S01]  /*1cd50*/  IADD3 R134, P2, P3, R155, R96, R153 ;  /* 0x000000609b867210 */ /* 0x000fe20007b5e099 */
[----:B------:R-:W-:Y:S01]  /*1cd60*/  IMAD.MOV.U32 R86, RZ, RZ, R99 ;  /* 0x000000ffff567224 */ /* 0x000fe200078e0063 */
[----:B------:R-:W-:-:S02]  /*1cd70*/  IADD3 R136, P5, P4, R103, R146, R136 ;  /* 0x0000009267887210 */ /* 0x000fc40007cbe088 */
[----:B------:R-:W-:Y:S01]  /*1cd80*/  IADD3.X R137, PT, PT, R98, R97, RZ, P2, P3 ;  /* 0x0000006162897210 */ /* 0x000fe200017e64ff */
[----:B------:R-:W-:Y:S01]  /*1cd90*/  IMAD.WIDE.U32 R96, R119, R151, RZ ;  /* 0x0000009777607225 */ /* 0x000fe200078e00ff */
[----:B------:R-:W-:Y:S02]  /*1cda0*/  ISETP.NE.U32.AND P3, PT, R138, RZ, PT ;  /* 0x000000ff8a00720c */ /* 0x000fe40003f65070 */
[----:B------:R-:W-:Y:S01]  /*1cdb0*/  ISETP.GE.U32.AND P2, PT, R134, R155, PT ;  /* 0x0000009b8600720c */ /* 0x000fe20003f46070 */
[C---:B------:R-:W-:Y:S01]  /*1cdc0*/  IMAD R151, R90.reuse, R151, RZ ;  /* 0x000000975a977224 */ /* 0x040fe200078e02ff */
[----:B------:R-:W-:Y:S01]  /*1cdd0*/  ISETP.NE.AND.EX P3, PT, R145, RZ, PT, P3 ;  /* 0x000000ff9100720c */ /* 0x000fe20003f65330 */
[----:B------:R-:W-:Y:S01]  /*1cde0*/  IMAD.WIDE.U32.X R86, R90, R152, R86, P6 ;  /* 0x000000985a567225 */ /* 0x000fe200030e0456 */
[----:B------:R-:W-:Y:S02]  /*1cdf0*/  ISETP.GE.U32.AND.EX P1, PT, R98, R105, PT, P1 ;  /* 0x000000696200720c */ /* 0x000fe40003f26110 */
[----:B------:R-:W-:Y:S01]  /*1ce00*/  ISETP.GE.U32.AND.EX P2, PT, R137, R98, PT, P2 ;  /* 0x000000628900720c */ /* 0x000fe20003f46120 */
[----:B------:R-:W-:Y:S01]  /*1ce10*/  IMAD R99, R119, R152, R151 ;  /* 0x0000009877637224 */ /* 0x000fe200078e0297 */
[----:B------:R-:W-:-:S03]  /*1ce20*/  IADD3 R149, P6, PT, R149, R96, RZ ;  /* 0x0000006095957210 */ /* 0x000fc60007fde0ff */
[----:B------:R-:W-:-:S04]  /*1ce30*/  IMAD.IADD R99, R97, 0x1, R99 ;  /* 0x0000000161637824 */ /* 0x000fc800078e0263 */
[----:B------:R-:W-:Y:S06]  /*1ce40*/  @!P3 BRA `(.L_x_304) ;  /* 0x000000000038b947 */ /* 0x000fec0003800000 */
        /* <DEDUP_REMOVED lines=14> */
.L_x_304:
[----:B------:R-:W-:Y:S01]  /*1cf30*/  SEL R95, RZ, 0x1, P2 ;  /* 0x00000001ff5f7807 */ /* 0x000fe20001000000 */
[----:B------:R-:W-:Y:S01]  /*1cf40*/  IMAD.X R98, R99, 0x1, R142, P6 ;  /* 0x0000000163627824 */ /* 0x000fe200030e068e */
[----:B------:R-:W-:Y:S01]  /*1cf50*/  IADD3 R143, P3, PT, R143, R94, RZ ;  /* 0x0000005e8f8f7210 */ /* 0x000fe20007f7e0ff */
[----:B------:R-:W-:Y:S01]  /*1cf60*/  IMAD.WIDE.U32 R104, R91, R72, RZ ;  /* 0x000000485b687225 */ /* 0x000fe200078e00ff */
[C---:B------:R-:W-:Y:S02]  /*1cf70*/  IADD3 R138, P2, PT, R149.reuse, R148, RZ ;  /* 0x00000094958a7210 */ /* 0x040fe40007f5e0ff */
[----:B------:R-:W-:Y:S02]  /*1cf80*/  SEL R142, RZ, 0x1, P1 ;  /* 0x00000001ff8e7807 */ /* 0x000fe40000800000 */
[----:B------:R-:W-:Y:S01]  /*1cf90*/  ISETP.GE.U32.AND P1, PT, R149, R96, PT ;  /* 0x000000609500720c */ /* 0x000fe20003f26070 */
[----:B------:R-:W-:Y:S01]  /*1cfa0*/  IMAD.X R96, R140, 0x1, R141, P3 ;  /* 0x000000018c607824 */ /* 0x000fe200018e068d */
[C---:B------:R-:W-:Y:S01]  /*1cfb0*/  ISETP.GE.U32.AND P3, PT, R143.reuse, R94, PT ;  /* 0x0000005e8f00720c */ /* 0x040fe20003f66070 */
[----:B------:R-:W-:Y:S01]  /*1cfc0*/  IMAD.X R139, R98, 0x1, R139, P2 ;  /* 0x00000001628b7824 */ /* 0x000fe200010e068b */
[----:B------:R-:W-:-:S02]  /*1cfd0*/  IADD3 R140, P2, PT, R143, R107, RZ ;  /* 0x0000006b8f8c7210 */ /* 0x000fc40007f5e0ff */
[----:B------:R-:W-:Y:S02]  /*1cfe0*/  ISETP.GE.U32.AND.EX P1, PT, R98, R99, PT, P1 ;  /* 0x000000636200720c */ /* 0x000fe40003f26110 */
[C---:B------:R-:W-:Y:S01]  /*1cff0*/  ISETP.GE.U32.AND.EX P3, PT, R96.reuse, R141, PT, P3 ;  /* 0x0000008d6000720c */ /* 0x040fe20003f66130 */
[----:B------:R-:W-:Y:S01]  /*1d000*/  IMAD.X R141, R96, 0x1, R144, P2 ;  /* 0x00000001608d7824 */ /* 0x000fe200010e0690 */
[----:B------:R-:W-:Y:S02]  /*1d010*/  SEL R94, RZ, 0x1, P1 ;  /* 0x00000001ff5e7807 */ /* 0x000fe40000800000 */
[----:B------:R-:W-:Y:S02]  /*1d020*/  ISETP.GE.U32.AND P1, PT, R138, R149, PT ;  /* 0x000000958a00720c */ /* 0x000fe40003f26070 */
[----:B------:R-:W-:Y:S02]  /*1d030*/  ISETP.GE.U32.AND P2, PT, R140, R107, PT ;  /* 0x0000006b8c00720c */ /* 0x000fe40003f46070 */
[----:B------:R-:W-:-:S02]  /*1d040*/  SEL R96, RZ, 0x1, P3 ;  /* 0x00000001ff607807 */ /* 0x000fc40001800000 */
[----:B------:R-:W-:Y:S01]  /*1d050*/  IADD3 R142, P3, P6, R95, R88, R142 ;  /* 0x000000585f8e7210 */ /* 0x000fe20007e7e08e */
[----:B------:R-:W-:Y:S01]  /*1d060*/  IMAD R88, R157, R72, RZ ;  /* 0x000000489d587224 */ /* 0x000fe200078e02ff */
[----:B------:R-:W-:Y:S01]  /*1d070*/  ISETP.GE.U32.AND.EX P1, PT, R139, R98, PT, P1 ;  /* 0x000000628b00720c */ /* 0x000fe20003f26110 */
[----:B------:R-:W-:Y:S01]  /*1d080*/  IMAD.WIDE.U32 R98, R106, R121, RZ ;  /* 0x000000796a627225 */ /* 0x000fe200078e00ff */
[----:B------:R-:W-:Y:S02]  /*1d090*/  ISETP.GE.U32.AND.EX P2, PT, R141, R144, PT, P2 ;  /* 0x000000908d00720c */ /* 0x000fe40003f46120 */
[----:B------:R-:W-:Y:S01]  /*1d0a0*/  SEL R95, RZ, 0x1, P1 ;  /* 0x00000001ff5f7807 */ /* 0x000fe20000800000 */
[----:B------:R-:W-:Y:S01]  /*1d0b0*/  IMAD R155, R91, R73, R88 ;  /* 0x000000495b9b7224 */ /* 0x000fe200078e0258 */
[----:B------:R-:W-:Y:S02]  /*1d0c0*/  SEL R145, RZ, 0x1, P2 ;  /* 0x00000001ff917807 */ /* 0x000fe40001000000 */
[----:B------:R-:W-:Y:S01]  /*1d0d0*/  IADD3.X R143, PT, PT, RZ, R89, RZ, P3, P6 ;  /* 0x00000059ff8f7210 */ /* 0x000fe20001fec4ff */
[----:B------:R-:W-:Y:S01]  /*1d0e0*/  IMAD.IADD R155, R105, 0x1, R155 ;  /* 0x00000001699b7824 */ /* 0x000fe200078e029b */
[----:B------:R-:W-:Y:S01]  /*1d0f0*/  IADD3 R144, P3, P6, R95, R86, R94 ;  /* 0x000000565f907210 */ /* 0x000fe20007e7e05e */
[----:B------:R-:W-:Y:S01]  /*1d100*/  IMAD.WIDE.U32 R94, R104, R76, RZ ;  /* 0x0000004c685e7225 */ /* 0x000fe200078e00ff */
[----:B------:R-:W-:-:S02]  /*1d110*/  IADD3 R145, P1, P2, R145, R84, R96 ;  /* 0x0000005491917210 */ /* 0x000fc40007a3e060 */
[----:B------:R-:W-:Y:S01]  /*1d120*/  IADD3.X R146, PT, PT, RZ, R147, RZ, P5, P4 ;  /* 0x00000093ff927210 */ /* 0x000fe20002fe84ff */
[-C--:B------:R-:W-:Y:S01]  /*1d130*/  IMAD.WIDE.U32 R88, R155, R74.reuse, RZ ;  /* 0x0000004a9b587225 */ /* 0x080fe200078e00ff */
[----:B------:R-:W-:Y:S02]  /*1d140*/  IADD3.X R147, PT, PT, RZ, R87, RZ, P3, P6 ;  /* 0x00000057ff937210 */ /* 0x000fe40001fec4ff */
[----:B------:R-:W-:Y:S01]  /*1d150*/  IADD3.X R149, PT, PT, RZ, R85, RZ, P1, P2 ;  /* 0x00000055ff957210 */ /* 0x000fe20000fe44ff */
[----:B------:R-:W-:Y:S01]  /*1d160*/  IMAD.WIDE.U32 R84, R104, R74, RZ ;  /* 0x0000004a68547225 */ /* 0x000fe200078e00ff */
[----:B------:R-:W-:-:S03]  /*1d170*/  SEL R148, RZ, 0xffffffff, !P0 ;  /* 0xffffffffff947807 */ /* 0x000fc60004000000 */
[----:B------:R-:W-:Y:S01]  /*1d180*/  IMAD.WIDE.U32 R86, R155, R76, RZ ;  /* 0x0000004c9b567225 */ /* 0x000fe200078e00ff */
[----:B------:R-:W-:Y:S02]  /*1d190*/  IADD3 R151, P2, P3, R148, R101, -R50 ;  /* 0x0000006594977210 */ /* 0x000fe40007b5e832 */
[----:B------:R-:W-:Y:S01]  /*1d1a0*/  LOP3.LUT R96, RZ, R84, RZ, 0x33, !PT ;  /* 0x00000054ff607212 */ /* 0x000fe200078e33ff */
[----:B------:R-:W-:Y:S01]  /*1d1b0*/  IMAD.WIDE.U32 R88, P6, R104, R75, R88 ;  /* 0x0000004b68587225 */ /* 0x000fe200078c0058 */
[----:B------:R-:W-:Y:S02]  /*1d1c0*/  IADD3 R84, P1, PT, R93, R94, RZ ;  /* 0x0000005e5d547210 */ /* 0x000fe40007f3e0ff */
[----:B------:R-:W-:Y:S01]  /*1d1d0*/  IADD3.X R148, PT, PT, R148, R150, ~R51, P2, P3 ;  /* 0x0000009694947210 */ /* 0x000fe200017e6c33 */
[----:B------:R-:W-:Y:S01]  /*1d1e0*/  IMAD.WIDE.U32 R86, P5, R104, R77, R86 ;  /* 0x0000004d68567225 */ /* 0x000fe200078a0056 */
[----:B------:R-:W-:Y:S02]  /*1d1f0*/  ISETP.GT.U32.AND P3, PT, R91, R96, PT ;  /* 0x000000605b00720c */ /* 0x000fe40003f64070 */
[----:B------:R-:W-:Y:S01]  /*1d200*/  ISETP.GE.U32.AND P2, PT, R84, R94, PT ;  /* 0x0000005e5400720c */ /* 0x000fe20003f46070 */
[----:B------:R-:W-:Y:S01]  /*1d210*/  IMAD.X R91, RZ, RZ, RZ, P6 ;  /* 0x000000ffff5b7224 */ /* 0x000fe200030e06ff */
[----:B------:R-:W-:Y:S01]  /*1d220*/  IADD3 R153, P4, PT, R95, R86, RZ ;  /* 0x000000565f997210 */ /* 0x000fe20007f9e0ff */
[----:B------:R-:W-:-:S04]  /*1d230*/  IMAD.WIDE.U32 R96, R48, R121, RZ ;  /* 0x0000007930607225 */ /* 0x000fc800078e00ff */
[----:B------:R-:W-:-:S04]  /*1d240*/  IMAD.WIDE.U32 R98, P6, R92, R48, R98 ;  /* 0x000000305c627225 */ /* 0x000fc800078c0062 */
[----:B------:R-:W-:-:S04]  /*1d250*/  IMAD.WIDE.U32 R94, R155, R78, RZ ;  /* 0x0000004e9b5e7225 */ /* 0x000fc800078e00ff */
[----:B------:R-:W-:Y:S01]  /*1d260*/  IMAD.X R93, RZ, RZ, RZ, P5 ;  /* 0x000000ffff5d7224 */ /* 0x000fe200028e06ff */
[----:B------:R-:W-:Y:S01]  /*1d270*/  IADD3 RZ, P5, PT, R97, R98, RZ ;  /* 0x0000006261ff7210 */ /* 0x000fe20007fbe0ff */
[----:B------:R-:W-:Y:S02]  /*1d280*/  IMAD.X R86, R153, 0x1, R100, P1 ;  /* 0x0000000199567824 */ /* 0x000fe400008e0664 */
[----:B------:R-:W-:-:S03]  /*1d290*/  IMAD.WIDE.U32 R96, R155, R80, RZ ;  /* 0x000000509b607225 */ /* 0x000fc600078e00ff */
[----:B------:R-:W-:Y:S01]  /*1d2a0*/  ISETP.GE.U32.AND.EX P2, PT, R86, R153, PT, P2 ;  /* 0x000000995600720c */ /* 0x000fe20003f46120 */
[----:B------:R-:W-:-:S04]  /*1d2b0*/  IMAD.WIDE.U32 R94, P1, R104, R79, R94 ;  /* 0x0000004f685e7225 */ /* 0x000fc8000782005e */
[----:B------:R-:W-:Y:S02]  /*1d2c0*/  IMAD.X R105, RZ, RZ, RZ, P1 ;  /* 0x000000ffff697224 */ /* 0x000fe400008e06ff */
[----:B------:R-:W-:Y:S02]  /*1d2d0*/  IMAD.MOV.U32 R102, RZ, RZ, R99 ;  /* 0x000000ffff667224 */ /* 0x000fe400078e0063 */
[----:B------:R-:W-:-:S04]  /*1d2e0*/  IMAD.WIDE.U32 R96, P1, R104, R81, R96 ;  /* 0x0000005168607225 */ /* 0x000fc80007820060 */
[----:B------:R-:W-:Y:S01]  /*1d2f0*/  IMAD.X R103, RZ, RZ, RZ, P6 ;  /* 0x000000ffff677224 */ /* 0x000fe200030e06ff */
[----:B------:R-:W-:Y:S01]  /*1d300*/  ISETP.NE.U32.AND P6, PT, R101, R50, PT ;  /* 0x000000326500720c */ /* 0x000fe20003fc5070 */
[----:B------:R-:W-:-:S03]  /*1d310*/  IMAD.WIDE.U32 R98, R106, R119, RZ ;  /* 0x000000776a627225 */ /* 0x000fc600078e00ff */
[----:B------:R-:W-:Y:S01]  /*1d320*/  ISETP.NE.OR.EX P0, PT, R150, R51, !P0, P6 ;  /* 0x000000339600720c */ /* 0x000fe20004705760 */
[----:B------:R-:W-:Y:S01]  /*1d330*/  IMAD.X R107, RZ, RZ, RZ, P1 ;  /* 0x000000ffff6b7224 */ /* 0x000fe200008e06ff */
[----:B------:R-:W-:Y:S01]  /*1d340*/  ISETP.GE.U32.AND P1, PT, R101, R50, PT ;  /* 0x000000326500720c */ /* 0x000fe20003f26070 */
[----:B------:R-:W-:-:S03]  /*1d350*/  IMAD.WIDE.U32 R98, P6, R90, R48, R98 ;  /* 0x000000305a627225 */ /* 0x000fc600078c0062 */
[----:B------:R-:W-:Y:S01]  /*1d360*/  ISETP.GE.U32.AND.EX P1, PT, R150, R51, PT, P1 ;  /* 0x000000339600720c */ /* 0x000fe20003f26110 */
[----:B------:R-:W-:-:S04]  /*1d370*/  IMAD.WIDE.U32 R100, R48, R119, RZ ;  /* 0x0000007730647225 */ /* 0x000fc800078e00ff */
[----:B------:R-:W-:Y:S01]  /*1d380*/  IMAD.WIDE.U32.X R102, R92, R106, R102, P5 ;  /* 0x0000006a5c667225 */ /* 0x000fe200028e0466 */
[----:B------:R-:W-:-:S03]  /*1d390*/  IADD3 RZ, P5, PT, R101, R98, RZ ;  /* 0x0000006265ff7210 */ /* 0x000fc60007fbe0ff */
[----:B------:R-:W-:Y:S01]  /*1d3a0*/  IMAD.X R101, RZ, RZ, RZ, P6 ;  /* 0x000000ffff657224 */ /* 0x000fe200030e06ff */
[----:B------:R-:W-:Y:S01]  /*1d3b0*/  IADD3 R88, P6, PT, R85, R88, RZ ;  /* 0x0000005855587210 */ /* 0x000fe20007fde0ff */
[----:B------:R-:W-:Y:S02]  /*1d3c0*/  IMAD.MOV.U32 R100, RZ, RZ, R99 ;  /* 0x000000ffff647224 */ /* 0x000fe400078e0063 */
[----:B------:R-:W-:Y:S01]  /*1d3d0*/  IMAD R150, R92, R48, RZ ;  /* 0x000000305c967224 */ /* 0x000fe200078e02ff */
[----:B------:R-:W-:Y:S01]  /*1d3e0*/  LOP3.LUT R88, RZ, R88, RZ, 0x33, !PT ;  /* 0x00000058ff587212 */ /* 0x000fe200078e33ff */
[----:B------:R-:W-:Y:S01]  /*1d3f0*/  IMAD.WIDE.U32.X R100, R90, R106, R100, P5 ;  /* 0x0000006a5a647225 */ /* 0x000fe200028e0464 */
[----:B------:R-:W-:Y:S02]  /*1d400*/  ISETP.NE.U32.AND P5, PT, R145, RZ, PT ;  /* 0x000000ff9100720c */ /* 0x000fe40003fa5070 */
[----:B------:R-:W-:Y:S01]  /*1d410*/  ISETP.GT.U32.AND.EX P3, PT, R157, R88, PT, P3 ;  /* 0x000000589d00720c */ /* 0x000fe20003f64130 */
[----:B------:R-:W-:-:S02]  /*1d420*/  IMAD.MOV.U32 R92, RZ, RZ, R87 ;  /* 0x000000ffff5c7224 */ /* 0x000fc400078e0057 */
[----:B------:R-:W-:Y:S01]  /*1d430*/  IMAD.WIDE.U32 R98, R104, R78, RZ ;  /* 0x0000004e68627225 */ /* 0x000fe200078e00ff */
[----:B------:R-:W-:Y:S02]  /*1d440*/  SEL R87, RZ, 0x1, !P3 ;  /* 0x00000001ff577807 */ /* 0x000fe40005800000 */
[----:B------:R-:W-:Y:S01]  /*1d450*/  ISETP.NE.AND.EX P3, PT, R149, RZ, PT, P5 ;  /* 0x000000ff9500720c */ /* 0x000fe20003f65350 */
[----:B------:R-:W-:Y:S02]  /*1d460*/  IMAD R85, R90, R48, RZ ;  /* 0x000000305a557224 */ /* 0x000fe400078e02ff */
[----:B------:R-:W-:Y:S02]  /*1d470*/  IMAD.MOV.U32 R90, RZ, RZ, R89 ;  /* 0x000000ffff5a7224 */ /* 0x000fe400078e0059 */
[----:B------:R-:W-:Y:S01]  /*1d480*/  IMAD.WIDE.U32.X R92, R155, R77, R92, P4 ;  /* 0x0000004d9b5c7225 */ /* 0x000fe200020e045c */
[----:B------:R-:W-:-:S03]  /*1d490*/  IADD3 R152, P4, PT, R99, R94, RZ ;  /* 0x0000005e63987210 */ /* 0x000fc60007f9e0ff */
[----:B------:R-:W-:-:S04]  /*1d4a0*/  IMAD.WIDE.U32 R88, R104, R80, RZ ;  /* 0x0000005068587225 */ /* 0x000fc800078e00ff */
[----:B------:R-:W-:Y:S01]  /*1d4b0*/  IMAD.WIDE.U32.X R90, R155, R75, R90, P6 ;  /* 0x0000004b9b5a7225 */ /* 0x000fe200030e045a */
[----:B------:R-:W-:-:S03]  /*1d4c0*/  IADD3 R153, P5, PT, R89, R96, RZ ;  /* 0x0000006059997210 */ /* 0x000fc60007fbe0ff */
[----:B------:R-:W-:Y:S02]  /*1d4d0*/  IMAD.MOV.U32 R104, RZ, RZ, R95 ;  /* 0x000000ffff687224 */ /* 0x000fe400078e005f */
[----:B------:R-:W-:Y:S02]  /*1d4e0*/  IMAD R150, R121, R106, R150 ;  /* 0x0000006a79967224 */ /* 0x000fe400078e0296 */
[----:B------:R-:W-:Y:S01]  /*1d4f0*/  IMAD.WIDE.U32.X R94, R155, R79, R104, P4 ;  /* 0x0000004f9b5e7225 */ /* 0x000fe200020e0468 */
[----:B------:R-:W-:-:S03]  /*1d500*/  IADD3 R87, P4, PT, R87, R90, RZ ;  /* 0x0000005a57577210 */ /* 0x000fc60007f9e0ff */
[----:B------:R-:W-:Y:S02]  /*1d510*/  IMAD R85, R119, R106, R85 ;  /* 0x0000006a77557224 */ /* 0x000fe400078e0255 */
[----:B------:R-:W-:Y:S02]  /*1d520*/  IMAD.MOV.U32 R106, RZ, RZ, R97 ;  /* 0x000000ffff6a7224 */ /* 0x000fe400078e0061 */
[----:B------:R-:W-:Y:S02]  /*1d530*/  IMAD.X R105, RZ, RZ, R91, P4 ;  /* 0x000000ffff697224 */ /* 0x000fe400020e065b */
[----:B------:R-:W-:Y:S01]  /*1d540*/  IMAD.WIDE.U32.X R106, R155, R81, R106, P5 ;  /* 0x000000519b6a7225 */ /* 0x000fe200028e046a */
        /* <DEDUP_REMOVED lines=10> */
.L_x_305:
[----:B------:R-:W-:Y:S01]  /*1d5f0*/  IMAD.WIDE.U32 R90, R128, R78, RZ ;  /* 0x0000004e805a7225 */ /* 0x000fe200078e00ff */
[----:B------:R-:W-:Y:S02]  /*1d600*/  IADD3 R145, P4, PT, R117, -R54, RZ ;  /* 0x8000003675917210 */ /* 0x000fe40007f9e0ff */
[----:B------:R-:W-:Y:S01]  /*1d610*/  IADD3 R117, P3, PT, R84, R87, RZ ;  /* 0x0000005754757210 */ /* 0x000fe20007f7e0ff */
[----:B------:R-:W-:Y:S01]  /*1d620*/  IMAD.WIDE.U32 R96, R82, R78, RZ ;  /* 0x0000004e52607225 */ /* 0x000fe200078e00ff */
[----:B------:R-:W-:-:S03]  /*1d630*/  SEL R154, RZ, 0x1, P2 ;  /* 0x00000001ff9a7807 */ /* 0x000fc60001000000 */
[----:B------:R-:W-:Y:S01]  /*1d640*/  IMAD.X R116, R116, 0x1, ~R57, P4 ;  /* 0x0000000174747824 */ /* 0x000fe200020e0e39 */
[----:B------:R-:W-:Y:S01]  /*1d650*/  IADD3 R149, P4, PT, R124, R96, RZ ;  /* 0x000000607c957210 */ /* 0x000fe20007f9e0ff */
[----:B------:R-:W-:-:S03]  /*1d660*/  IMAD.WIDE.U32 R90, P5, R82, R79, R90 ;  /* 0x0000004f525a7225 */ /* 0x000fc600078a005a */
[----:B------:R-:W-:Y:S01]  /*1d670*/  ISETP.GE.U32.AND P2, PT, R149, R96, PT ;  /* 0x000000609500720c */ /* 0x000fe20003f46070 */
[----:B------:R-:W-:Y:S01]  /*1d680*/  IMAD.X R84, R86, 0x1, R105, P3 ;  /* 0x0000000156547824 */ /* 0x000fe200018e0669 */
[----:B------:R-:W-:Y:S01]  /*1d690*/  ISETP.GE.U32.AND P3, PT, R117, R87, PT ;  /* 0x000000577500720c */ /* 0x000fe20003f66070 */
[----:B------:R-:W-:Y:S01]  /*1d6a0*/  IMAD.MOV.U32 R104, RZ, RZ, R91 ;  /* 0x000000ffff687224 */ /* 0x000fe200078e005b */
[----:B------:R-:W-:Y:S01]  /*1d6b0*/  IADD3 R124, P6, PT, R97, R90, RZ ;  /* 0x0000005a617c7210 */ /* 0x000fe20007fde0ff */
[----:B------:R-:W-:Y:S01]  /*1d6c0*/  IMAD.WIDE.U32 R96, R128, R80, RZ ;  /* 0x0000005080607225 */ /* 0x000fe200078e00ff */
[----:B------:R-:W-:-:S03]  /*1d6d0*/  ISETP.GE.U32.AND.EX P3, PT, R84, R105, PT, P3 ;  /* 0x000000695400720c */ /* 0x000fc60003f66130 */
[----:B------:R-:W-:Y:S01]  /*1d6e0*/  IMAD.X R105, RZ, RZ, RZ, P5 ;  /* 0x000000ffff697224 */ /* 0x000fe200028e06ff */
[----:B------:R-:W-:Y:S01]  /*1d6f0*/  SEL R83, RZ, 0x1, P3 ;  /* 0x00000001ff537807 */ /* 0x000fe20001800000 */
[----:B------:R-:W-:-:S04]  /*1d700*/  IMAD.WIDE.U32 R96, P3, R82, R81, R96 ;  /* 0x0000005152607225 */ /* 0x000fc80007860060 */
[----:B------:R-:W-:-:S04]  /*1d710*/  IMAD.WIDE.U32 R86, R82, R80, RZ ;  /* 0x0000005052567225 */ /* 0x000fc800078e00ff */
[----:B------:R-:W-:Y:S01]  /*1d720*/  IMAD.WIDE.U32.X R90, R128, R79, R104, P6 ;  /* 0x0000004f805a7225 */ /* 0x000fe200030e0468 */
[----:B------:R-:W-:-:S03]  /*1d730*/  IADD3 R104, P5, P6, R83, R92, R154 ;  /* 0x0000005c53687210 */ /* 0x000fc60007ebe09a */
[----:B------:R-:W-:Y:S01]  /*1d740*/  IMAD.X R83, RZ, RZ, RZ, P3 ;  /* 0x000000ffff537224 */ /* 0x000fe200018e06ff */
[----:B------:R-:W-:Y:S01]  /*1d750*/  IADD3 R155, P3, PT, R87, R96, RZ ;  /* 0x00000060579b7210 */ /* 0x000fe20007f7e0ff */
[----:B------:R-:W-:-:S04]  /*1d760*/  IMAD.MOV.U32 R82, RZ, RZ, R97 ;  /* 0x000000ffff527224 */ /* 0x000fc800078e0061 */
[----:B------:R-:W-:Y:S01]  /*1d770*/  IMAD.WIDE.U32.X R82, R128, R81, R82, P3 ;  /* 0x0000005180527225 */ /* 0x000fe200018e0452 */
[----:B------:R-:W-:Y:S07]  /*1d780*/  @P0 BRA P1, `(.L_x_306) ;  /* 0x0000000000640947 */ /* 0x000fee0000800000 */
        /* <DEDUP_REMOVED lines=25> */
.L_x_306:
[----:B------:R-:W-:Y:S01]  /*1d920*/  SHF.L.W.U32.HI R92, R116, 0x1, R127 ;  /* 0x00000001745c7819 */ /* 0x000fe20000010e7f */
[----:B------:R-:W-:Y:S01]  /*1d930*/  IMAD.WIDE.U32 R96, R121, R48, RZ ;  /* 0x0000003079607225 */ /* 0x000fe200078e00ff */
[----:B------:R-:W-:Y:S02]  /*1d940*/  SHF.L.W.U32.HI R87, R127, 0x1, R126 ;  /* 0x000000017f577819 */ /* 0x000fe40000010e7e */
[CC--:B------:R-:W-:Y:S01]  /*1d950*/  ISETP.NE.U32.AND P0, PT, R92.reuse, R127.reuse, PT ;  /* 0x0000007f5c00720c */ /* 0x0c0fe20003f05070 */
[----:B------:R-:W-:Y:S01]  /*1d960*/  IMAD.IADD R150, R97, 0x1, R150 ;  /* 0x0000000161967824 */ /* 0x000fe200078e0296 */
[----:B------:R-:W-:Y:S01]  /*1d970*/  ISETP.LT.U32.AND P1, PT, R92, R127, PT ;  /* 0x0000007f5c00720c */ /* 0x000fe20003f21070 */
[----:B------:R-:W-:Y:S01]  /*1d980*/  IMAD.X R125, R124, 0x1, R125, P4 ;  /* 0x000000017c7d7824 */ /* 0x000fe200020e067d */
[----:B------:R-:W-:Y:S02]  /*1d990*/  ISETP.NE.AND.EX P0, PT, R87, R126, PT, P0 ;  /* 0x0000007e5700720c */ /* 0x000fe40003f05300 */
[----:B------:R-:W-:-:S02]  /*1d9a0*/  IADD3.X R93, PT, PT, RZ, R93, RZ, P5, P6 ;  /* 0x0000005dff5d7210 */ /* 0x000fc40002fec4ff */
[----:B------:R-:W-:Y:S02]  /*1d9b0*/  ISETP.LT.AND P0, PT, R116, RZ, !P0 ;  /* 0x000000ff7400720c */ /* 0x000fe40004701270 */
[----:B------:R-:W-:Y:S02]  /*1d9c0*/  IADD3 R89, P5, PT, R149, R136, RZ ;  /* 0x0000008895597210 */ /* 0x000fe40007fbe0ff */
[----:B------:R-:W-:Y:S02]  /*1d9d0*/  ISETP.LT.U32.OR.EX P0, PT, R87, R126, P0, P1 ;  /* 0x0000007e5700720c */ /* 0x000fe40000701510 */
[----:B------:R-:W-:Y:S01]  /*1d9e0*/  IADD3 R97, P1, PT, R140, R98, RZ ;  /* 0x000000628c617210 */ /* 0x000fe20007f3e0ff */
[----:B------:R-:W-:Y:S01]  /*1d9f0*/  IMAD.X R99, R125, 0x1, R146, P5 ;  /* 0x000000017d637824 */ /* 0x000fe200028e0692 */
[----:B------:R-:W-:Y:S02]  /*1da00*/  IADD3 R121, P6, PT, R138, R96, RZ ;  /* 0x000000608a797210 */ /* 0x000fe40007fde0ff */
[----:B------:R-:W-:Y:S01]  /*1da10*/  ISETP.GE.U32.AND P4, PT, R97, R98, PT ;  /* 0x000000626100720c */ /* 0x000fe20003f86070 */
[----:B------:R-:W-:Y:S01]  /*1da20*/  IMAD.X R141, R152, 0x1, R141, P1 ;  /* 0x00000001988d7824 */ /* 0x000fe200008e068d */
[----:B------:R-:W-:Y:S01]  /*1da30*/  IADD3 R105, P1, PT, R121, R142, RZ ;  /* 0x0000008e79697210 */ /* 0x000fe20007f3e0ff */
[----:B------:R-:W-:Y:S01]  /*1da40*/  IMAD.X R98, R150, 0x1, R139, P6 ;  /* 0x0000000196627824 */ /* 0x000fe200030e068b */
[----:B------:R-:W-:-:S02]  /*1da50*/  IADD3 R97, P5, PT, R97, R104, RZ ;  /* 0x0000006861617210 */ /* 0x000fc40007fbe0ff */
[----:B------:R-:W-:Y:S01]  /*1da60*/  ISETP.GE.U32.AND.EX P4, PT, R141, R152, PT, P4 ;  /* 0x000000988d00720c */ /* 0x000fe20003f86140 */
[----:B------:R-:W-:Y:S01]  /*1da70*/  IMAD.X R143, R98, 0x1, R143, P1 ;  /* 0x00000001628f7824 */ /* 0x000fe200008e068f */
[----:B------:R-:W-:Y:S01]  /*1da80*/  ISETP.GE.U32.AND P1, PT, R121, R96, PT ;  /* 0x000000607900720c */ /* 0x000fe20003f26070 */
[----:B------:R-:W-:Y:S01]  /*1da90*/  IMAD.X R96, R141, 0x1, R93, P5 ;  /* 0x000000018d607824 */ /* 0x000fe200028e065d */
[----:B------:R-:W-:Y:S02]  /*1daa0*/  SEL R128, RZ, 0x1, P4 ;  /* 0x00000001ff807807 */ /* 0x000fe40002000000 */
[----:B------:R-:W-:Y:S01]  /*1dab0*/  ISETP.GE.U32.AND P4, PT, R97, R104, PT ;  /* 0x000000686100720c */ /* 0x000fe20003f86070 */
[----:B------:R-:W-:Y:S01]  /*1dac0*/  IMAD.SHL.U32 R104, R129, 0x2, RZ ;  /* 0x0000000281687824 */ /* 0x000fe200078e00ff */
[----:B------:R-:W-:Y:S02]  /*1dad0*/  SEL R127, RZ, 0x1, !P0 ;  /* 0x00000001ff7f7807 */ /* 0x000fe40004000000 */
[----:B------:R-:W-:-:S02]  /*1dae0*/  ISETP.GE.U32.AND P5, PT, R105, R121, PT ;  /* 0x000000796900720c */ /* 0x000fc40003fa6070 */
[----:B------:R-:W-:Y:S02]  /*1daf0*/  ISETP.GE.U32.AND.EX P4, PT, R96, R93, PT, P4 ;  /* 0x0000005d6000720c */ /* 0x000fe40003f86140 */
[----:B------:R-:W-:Y:S02]  /*1db00*/  LOP3.LUT R121, R104, R127, RZ, 0xfc, !PT ;  /* 0x0000007f68797212 */ /* 0x000fe400078efcff */
[----:B------:R-:W-:Y:S02]  /*1db10*/  SEL R139, RZ, 0x1, P4 ;  /* 0x00000001ff8b7807 */ /* 0x000fe40002000000 */
[----:B------:R-:W-:Y:S02]  /*1db20*/  SHF.L.U64.HI R93, R129, 0x1, R130 ;  /* 0x00000001815d7819 */ /* 0x000fe40000010282 */
[----:B------:R-:W-:Y:S02]  /*1db30*/  ISETP.EQ.U32.AND P4, PT, R121, R129, PT ;  /* 0x000000817900720c */ /* 0x000fe40003f82070 */
[----:B------:R-:W-:-:S02]  /*1db40*/  ISETP.GE.U32.AND.EX P5, PT, R143, R98, PT, P5 ;  /* 0x000000628f00720c */ /* 0x000fc40003fa6150 */
[----:B------:R-:W-:Y:S02]  /*1db50*/  ISETP.EQ.AND.EX P0, PT, R93, R130, P0, P4 ;  /* 0x000000825d00720c */ /* 0x000fe40000702340 */
[----:B------:R-:W-:Y:S02]  /*1db60*/  ISETP.GE.U32.AND.EX P1, PT, R98, R150, PT, P1 ;  /* 0x000000966200720c */ /* 0x000fe40003f26110 */
[----:B------:R-:W-:Y:S02]  /*1db70*/  ISETP.LT.U32.AND P4, PT, R121, R129, PT ;  /* 0x000000817900720c */ /* 0x000fe40003f81070 */
[----:B------:R-:W-:Y:S02]  /*1db80*/  ISETP.GE.U32.AND P3, PT, R89, R136, PT ;  /* 0x000000885900720c */ /* 0x000fe40003f66070 */
[----:B------:R-:W-:Y:S02]  /*1db90*/  SEL R127, RZ, 0x1, P5 ;  /* 0x00000001ff7f7807 */ /* 0x000fe40002800000 */
[----:B------:R-:W-:Y:S01]  /*1dba0*/  IADD3 R104, P5, P6, R139, R94, R128 ;  /* 0x0000005e8b687210 */ /* 0x000fe20007ebe080 */
[----:B------:R-:W-:Y:S01]  /*1dbb0*/  IMAD.SHL.U32 R94, R151, 0x2, RZ ;  /* 0x00000002975e7824 */ /* 0x000fe200078e00ff */
[----:B------:R-:W-:-:S02]  /*1dbc0*/  SEL R126, RZ, 0x1, P1 ;  /* 0x00000001ff7e7807 */ /* 0x000fc40000800000 */
[----:B------:R-:W-:Y:S02]  /*1dbd0*/  ISETP.LT.U32.OR.EX P0, PT, R93, R130, P0, P4 ;  /* 0x000000825d00720c */ /* 0x000fe40000701540 */
[----:B------:R-:W-:Y:S02]  /*1dbe0*/  ISETP.GE.U32.AND.EX P1, PT, R125, R124, PT, P2 ;  /* 0x0000007c7d00720c */ /* 0x000fe40003f26120 */
[----:B------:R-:W-:Y:S02]  /*1dbf0*/  ISETP.GE.U32.AND.EX P3, PT, R99, R146, PT, P3 ;  /* 0x000000926300720c */ /* 0x000fe40003f66130 */
[----:B------:R-:W-:Y:S02]  /*1dc00*/  IADD3 R129, P4, PT, R118, R88, RZ ;  /* 0x0000005876817210 */ /* 0x000fe40007f9e0ff */
[----:B------:R-:W-:Y:S02]  /*1dc10*/  IADD3.X R139, PT, PT, RZ, R95, RZ, P5, P6 ;  /* 0x0000005fff8b7210 */ /* 0x000fe40002fec4ff */
[----:B------:R-:W-:Y:S01]  /*1dc20*/  SEL R95, RZ, 0x1, !P0 ;  /* 0x00000001ff5f7807 */ /* 0x000fe20004000000 */
[----:B------:R-:W-:Y:S01]  /*1dc30*/  IMAD.X R120, R120, 0x1, R153, P4 ;  /* 0x0000000178787824 */ /* 0x000fe200020e0699 */
[----:B------:R-:W-:-:S02]  /*1dc40*/  IADD3 R126, P2, P6, R127, R102, R126 ;  /* 0x000000667f7e7210 */ /* 0x000fc40007e5e07e */
[----:B------:R-:W-:Y:S02]  /*1dc50*/  SEL R98, RZ, 0x1, P1 ;  /* 0x00000001ff627807 */ /* 0x000fe40000800000 */
[----:B------:R-:W-:Y:S02]  /*1dc60*/  SEL R127, RZ, 0x1, P3 ;  /* 0x00000001ff7f7807 */ /* 0x000fe40001800000 */
[C---:B------:R-:W-:Y:S02]  /*1dc70*/  IADD3 R125, P1, PT, R129.reuse, R104, RZ ;  /* 0x00000068817d7210 */ /* 0x040fe40007f3e0ff */
[----:B------:R-:W-:Y:S02]  /*1dc80*/  ISETP.GE.U32.AND P3, PT, R129, R88, PT ;  /* 0x000000588100720c */ /* 0x000fe40003f66070 */
[----:B------:R-:W-:Y:S01]  /*1dc90*/  LOP3.LUT R88, R94, R95, RZ, 0xfc, !PT ;  /* 0x0000005f5e587212 */ /* 0x000fe200078efcff */
[----:B------:R-:W-:Y:S01]  /*1dca0*/  IMAD.WIDE.U32 R94, R119, R48, RZ ;  /* 0x00000030775e7225 */ /* 0x000fe200078e00ff */
[----:B------:R-:W-:-:S02]  /*1dcb0*/  SHF.L.U64.HI R119, R151, 0x1, R148 ;  /* 0x0000000197777819 */ /* 0x000fc40000010294 */
[----:B------:R-:W-:Y:S01]  /*1dcc0*/  ISETP.GE.U32.AND P4, PT, R125, R104, PT ;  /* 0x000000687d00720c */ /* 0x000fe20003f86070 */
[----:B------:R-:W-:Y:S01]  /*1dcd0*/  IMAD.X R48, R120, 0x1, R139, P1 ;  /* 0x0000000178307824 */ /* 0x000fe200008e068b */
[----:B------:R-:W-:Y:S01]  /*1dce0*/  ISETP.GE.U32.AND P1, PT, R88, R151, PT ;  /* 0x000000975800720c */ /* 0x000fe20003f26070 */
[----:B------:R-:W-:Y:S01]  /*1dcf0*/  IMAD.IADD R102, R95, 0x1, R85 ;  /* 0x000000015f667824 */ /* 0x000fe200078e0255 */
[----:B------:R-:W-:Y:S02]  /*1dd00*/  ISETP.GE.U32.AND.EX P3, PT, R120, R153, PT, P3 ;  /* 0x000000997800720c */ /* 0x000fe40003f66130 */
[----:B------:R-:W-:Y:S02]  /*1dd10*/  ISETP.GE.U32.AND.EX P1, PT, R119, R148, PT, P1 ;  /* 0x000000947700720c */ /* 0x000fe40003f26110 */
[----:B------:R-:W-:Y:S02]  /*1dd20*/  ISETP.GE.U32.AND.EX P4, PT, R48, R139, PT, P4 ;  /* 0x0000008b3000720c */ /* 0x000fe40003f86140 */
[----:B------:R-:W-:-:S02]  /*1dd30*/  SEL R104, RZ, 0x1, P3 ;  /* 0x00000001ff687807 */ /* 0x000fc40001800000 */
[----:B------:R-:W-:Y:S02]  /*1dd40*/  IADD3 R85, P3, PT, R144, R94, RZ ;  /* 0x0000005e90557210 */ /* 0x000fe40007f7e0ff */
[----:B------:R-:W-:Y:S02]  /*1dd50*/  SEL R95, RZ, 0x1, P4 ;  /* 0x00000001ff5f7807 */ /* 0x000fe40002000000 */
[----:B------:R-:W-:Y:S01]  /*1dd60*/  IADD3 R90, P4, P5, R127, R90, R98 ;  /* 0x0000005a7f5a7210 */ /* 0x000fe20007d9e062 */
[----:B------:R-:W-:Y:S01]  /*1dd70*/  IMAD.X R147, R102, 0x1, R147, P3 ;  /* 0x0000000166937824 */ /* 0x000fe200018e0693 */
[----:B------:R-:W-:Y:S02]  /*1dd80*/  IADD3.X R128, PT, PT, RZ, R103, RZ, P2, P6 ;  /* 0x00000067ff807210 */ /* 0x000fe400017ec4ff */
[----:B------:R-:W-:Y:S02]  /*1dd90*/  IADD3 R95, P3, P6, R95, R106, R104 ;  /* 0x0000006a5f5f7210 */ /* 0x000fe40007e7e068 */
[----:B------:R-:W-:-:S02]  /*1dda0*/  IADD3.X R91, PT, PT, RZ, R91, RZ, P4, P5 ;  /* 0x0000005bff5b7210 */ /* 0x000fc400027ea4ff */
[----:B------:R-:W-:Y:S02]  /*1ddb0*/  @P1 ISETP.EQ.U32.AND P5, PT, R88, R151, PT ;  /* 0x000000975800120c */ /* 0x000fe40003fa2070 */
[----:B------:R-:W-:Y:S02]  /*1ddc0*/  IADD3.X R106, PT, PT, RZ, R107, RZ, P3, P6 ;  /* 0x0000006bff6a7210 */ /* 0x000fe40001fec4ff */
[----:B------:R-:W-:Y:S02]  /*1ddd0*/  PLOP3.LUT P6, PT, PT, PT, PT, 0x80, 0x8 ;  /* 0x000000000008781c */ /* 0x000fe40003fcf070 */
[----:B------:R-:W-:Y:S02]  /*1dde0*/  IADD3 R126, P4, PT, R85, R126, RZ ;  /* 0x0000007e557e7210 */ /* 0x000fe40007f9e0ff */
[----:B------:R-:W-:Y:S02]  /*1ddf0*/  @P1 ISETP.EQ.AND.EX P6, PT, R119, R148, P0, P5 ;  /* 0x000000947700120c */ /* 0x000fe400007c2350 */
[----:B------:R-:W-:Y:S01]  /*1de00*/  ISETP.GE.U32.AND P3, PT, R117, R74, PT ;  /* 0x0000004a7500720c */ /* 0x000fe20003f66070 */
[----:B------:R-:W-:Y:S01]  /*1de10*/  IMAD.X R128, R147, 0x1, R128, P4 ;  /* 0x0000000193807824 */ /* 0x000fe200020e0680 */
[----:B------:R-:W-:-:S02]  /*1de20*/  IADD3 R107, P5, PT, R122, R95, RZ ;  /* 0x0000005f7a6b7210 */ /* 0x000fc40007fbe0ff */
[----:B------:R-:W-:Y:S02]  /*1de30*/  ISETP.GE.U32.AND P2, PT, R85, R94, PT ;  /* 0x0000005e5500720c */ /* 0x000fe40003f46070 */
[----:B------:R-:W-:Y:S01]  /*1de40*/  ISETP.GE.U32.AND.EX P0, PT, R84, R75, PT, P3 ;  /* 0x0000004b5400720c */ /* 0x000fe20003f06130 */
[----:B------:R-:W-:Y:S01]  /*1de50*/  IMAD.X R106, R123, 0x1, R106, P5 ;  /* 0x000000017b6a7824 */ /* 0x000fe200028e066a */
[----:B------:R-:W-:Y:S02]  /*1de60*/  ISETP.EQ.U32.AND P4, PT, R97, R76, PT ;  /* 0x0000004c6100720c */ /* 0x000fe40003f82070 */
[----:B------:R-:W-:Y:S02]  /*1de70*/  ISETP.GE.U32.AND.EX P2, PT, R147, R102, PT, P2 ;  /* 0x000000669300720c */ /* 0x000fe40003f46120 */
[----:B------:R-:W-:Y:S02]  /*1de80*/  LOP3.LUT R6, R6, 0xfffffffe, RZ, 0xc0, !PT ;  /* 0xfffffffe06067812 */ /* 0x000fe400078ec0ff */
[----:B------:R-:W-:-:S02]  /*1de90*/  ISETP.GE.U32.AND P1, PT, R126, R85, PT ;  /* 0x000000557e00720c */ /* 0x000fc40003f26070 */
[----:B------:R-:W-:Y:S02]  /*1dea0*/  ISETP.LT.U32.AND P3, PT, R97, R76, PT ;  /* 0x0000004c6100720c */ /* 0x000fe40003f61070 */
[----:B------:R-:W-:Y:S02]  /*1deb0*/  ISETP.EQ.AND.EX P5, PT, R96, R77, !P0, P4 ;  /* 0x0000004d6000720c */ /* 0x000fe400047a2340 */
[----:B------:R-:W-:Y:S02]  /*1dec0*/  @P6 LOP3.LUT R6, R6, 0x1, RZ, 0xfc, !PT ;  /* 0x0000000106066812 */ /* 0x000fe400078efcff */
[----:B------:R-:W-:Y:S02]  /*1ded0*/  ISETP.GE.U32.AND.EX P1, PT, R128, R147, PT, P1 ;  /* 0x000000938000720c */ /* 0x000fe40003f26110 */
[----:B------:R-:W-:Y:S02]  /*1dee0*/  SEL R130, RZ, 0x1, P2 ;  /* 0x00000001ff827807 */ /* 0x000fe40001000000 */
[----:B------:R-:W-:-:S02]  /*1def0*/  ISETP.LT.U32.OR.EX P6, PT, R96, R77, P5, P3 ;  /* 0x0000004d6000720c */ /* 0x000fc40002fc1530 */
[CC--:B------:R-:W-:Y:S02]  /*1df00*/  ISETP.EQ.U32.AND P2, PT, R125.reuse, R78.reuse, PT ;  /* 0x0000004e7d00720c */ /* 0x0c0fe40003f42070 */
[----:B------:R-:W-:Y:S02]  /*1df10*/  SEL R95, RZ, 0x1, P1 ;  /* 0x00000001ff5f7807 */ /* 0x000fe40000800000 */
[----:B------:R-:W-:Y:S02]  /*1df20*/  ISETP.LT.U32.AND P1, PT, R125, R78, PT ;  /* 0x0000004e7d00720c */ /* 0x000fe40003f21070 */
[----:B------:R-:W-:Y:S02]  /*1df30*/  ISETP.GE.U32.AND P3, PT, R107, R80, PT ;  /* 0x000000506b00720c */ /* 0x000fe40003f66070 */
[----:B------:R-:W-:Y:S02]  /*1df40*/  ISETP.EQ.AND.EX P2, PT, R48, R79, P6, P2 ;  /* 0x0000004f3000720c */ /* 0x000fe40003742320 */
[----:B------:R-:W-:-:S02]  /*1df50*/  IADD3 R131, P4, PT, R131, R86, RZ ;  /* 0x0000005683837210 */ /* 0x000fc40007f9e0ff */
[----:B------:R-:W-:Y:S02]  /*1df60*/  ISETP.GE.U32.AND.EX P3, PT, R106, R81, PT, P3 ;  /* 0x000000516a00720c */ /* 0x000fe40003f66130 */
[----:B------:R-:W-:Y:S01]  /*1df70*/  ISETP.LT.U32.OR.EX P1, PT, R48, R79, P2, P1 ;  /* 0x0000004f3000720c */ /* 0x000fe20001721510 */
[----:B------:R-:W-:Y:S01]  /*1df80*/  IMAD.X R132, R155, 0x1, R132, P4 ;  /* 0x000000019b847824 */ /* 0x000fe200020e0684 */
[C---:B------:R-:W-:Y:S02]  /*1df90*/  IADD3 R103, P2, PT, R131.reuse, R90, RZ ;  /* 0x0000005a83677210 */ /* 0x040fe40007f5e0ff */
[----:B------:R-:W-:Y:S02]  /*1dfa0*/  ISETP.GE.U32.AND P4, PT, R131, R86, PT ;  /* 0x000000568300720c */ /* 0x000fe40003f86070 */
[----:B------:R-:W-:Y:S01]  /*1dfb0*/  ISETP.LT.U32.AND P5, PT, R121, R78, PT ;  /* 0x0000004e7900720c */ /* 0x000fe20003fa1070 */
[----:B------:R-:W-:Y:S01]  /*1dfc0*/  IMAD.X R98, R132, 0x1, R91, P2 ;  /* 0x0000000184627824 */ /* 0x000fe200010e065b */
[----:B------:R-:W-:-:S02]  /*1dfd0*/  ISETP.GE.U32.AND P2, PT, R103, R90, PT ;  /* 0x0000005a6700720c */ /* 0x000fc40003f46070 */
[----:B------:R-:W-:Y:S02]  /*1dfe0*/  ISETP.GE.U32.AND.EX P4, PT, R132, R155, PT, P4 ;  /* 0x0000009b8400720c */ /* 0x000fe40003f86140 */
[----:B------:R-:W-:Y:S02]  /*1dff0*/  ISETP.GE.U32.AND.EX P2, PT, R98, R91, PT, P2 ;  /* 0x0000005b6200720c */ /* 0x000fe40003f46120 */
[----:B------:R-:W-:Y:S02]  /*1e000*/  SEL R86, RZ, 0x1, P4 ;  /* 0x00000001ff567807 */ /* 0x000fe40002000000 */
[----:B------:R-:W-:Y:S02]  /*1e010*/  @P3 ISETP.NE.U32.AND P4, PT, R107, R80, PT ;  /* 0x000000506b00320c */ /* 0x000fe40003f85070 */
[----:B------:R-:W-:Y:S02]  /*1e020*/  SEL R85, RZ, 0x1, P2 ;  /* 0x00000001ff557807 */ /* 0x000fe40001000000 */
[----:B------:R-:W-:-:S02]  /*1e030*/  PLOP3.LUT P2, PT, PT, PT, PT, 0x8, 0x80 ;  /* 0x000000000080781c */ /* 0x000fc40003f4e170 */
[----:B------:R-:W-:Y:S02]  /*1e040*/  @P3 ISETP.NE.OR.EX P2, PT, R106, R81, !P1, P4 ;  /* 0x000000516a00320c */ /* 0x000fe40004f45740 */
[----:B------:R-:W-:Y:S02]  /*1e050*/  IADD3 R130, P3, P4, R95, R100, R130 ;  /* 0x000000645f827210 */ /* 0x000fe40007c7e082 */
[----:B------:R-:W-:Y:S02]  /*1e060*/  LOP3.LUT R6, R6, 0xfffffffb, RZ, 0xc0, !PT ;  /* 0xfffffffb06067812 */ /* 0x000fe400078ec0ff */
[----:B------:R-:W-:Y:S01]  /*1e070*/  IADD3.X R131, PT, PT, RZ, R101, RZ, P3, P4 ;  /* 0x00000065ff837210 */ /* 0x000fe20001fe84ff */
[----:B------:R-:W-:Y:S01]  /*1e080*/  IMAD.SHL.U32 R101, R145, 0x2, RZ ;  /* 0x0000000291657824 */ /* 0x000fe200078e00ff */
[----:B------:R-:W-:Y:S02]  /*1e090*/  IADD3 R85, P3, P4, R85, R82, R86 ;  /* 0x0000005255557210 */ /* 0x000fe40007c7e056 */
[----:B------:R-:W-:-:S02]  /*1e0a0*/  SHF.L.U64.HI R86, R145, 0x1, R116 ;  /* 0x0000000191567819 */ /* 0x000fc40000010274 */
[----:B------:R-:W-:Y:S02]  /*1e0b0*/  IADD3.X R82, PT, PT, RZ, R83, RZ, P3, P4 ;  /* 0x00000053ff527210 */ /* 0x000fe40001fe84ff */
[----:B------:R-:W-:Y:S02]  /*1e0c0*/  ISETP.NE.U32.AND P4, PT, R92, R76, PT ;  /* 0x0000004c5c00720c */ /* 0x000fe40003f85070 */
[----:B------:R-:W-:Y:S02]  /*1e0d0*/  ISETP.LT.U32.AND P3, PT, R101, R74, PT ;  /* 0x0000004a6500720c */ /* 0x000fe40003f61070 */
[----:B------:R-:W-:Y:S02]  /*1e0e0*/  ISETP.NE.AND.EX P4, PT, R87, R77, PT, P4 ;  /* 0x0000004d5700720c */ /* 0x000fe40003f85340 */
[----:B------:R-:W-:Y:S02]  /*1e0f0*/  SEL R83, RZ, 0x1, !P1 ;  /* 0x00000001ff537807 */ /* 0x000fe40004800000 */
[----:B------:R-:W-:-:S02]  /*1e100*/  ISETP.LT.U32.AND.EX P3, PT, R86, R75, !P4, P3 ;  /* 0x0000004b5600720c */ /* 0x000fc40006761130 */
[----:B------:R-:W-:Y:S02]  /*1e110*/  ISETP.LT.U32.AND P4, PT, R92, R76, PT ;  /* 0x0000004c5c00720c */ /* 0x000fe40003f81070 */
[----:B------:R-:W-:Y:S02]  /*1e120*/  IADD3 R124, P1, PT, R83, R80, RZ ;  /* 0x00000050537c7210 */ /* 0x000fe40007f3e0ff */
[----:B------:R-:W-:Y:S02]  /*1e130*/  ISETP.LT.U32.OR.EX P3, PT, R87, R77, P3, P4 ;  /* 0x0000004d5700720c */ /* 0x000fe40001f61540 */
[----:B------:R-:W-:Y:S01]  /*1e140*/  ISETP.EQ.U32.AND P4, PT, R121, R78, PT ;  /* 0x0000004e7900720c */ /* 0x000fe20003f82070 */
[----:B------:R-:W-:Y:S01]  /*1e150*/  IMAD.X R129, RZ, RZ, R81, P1 ;  /* 0x000000ffff817224 */ /* 0x000fe200008e0651 */
[----:B------:R-:W-:Y:S02]  /*1e160*/  SEL R124, R124, RZ, P2 ;  /* 0x000000ff7c7c7207 */ /* 0x000fe40001000000 */
[----:B------:R-:W-:-:S02]  /*1e170*/  ISETP.EQ.AND.EX P4, PT, R93, R79, P3, P4 ;  /* 0x0000004f5d00720c */ /* 0x000fc40001f82340 */
[----:B------:R-:W-:Y:S02]  /*1e180*/  SEL R129, R129, RZ, P2 ;  /* 0x000000ff81817207 */ /* 0x000fe40001000000 */
[----:B------:R-:W-:Y:S02]  /*1e190*/  ISETP.LT.U32.OR.EX P4, PT, R93, R79, P4, P5 ;  /* 0x0000004f5d00720c */ /* 0x000fe40002781550 */
[----:B------:R-:W-:Y:S02]  /*1e1a0*/  ISETP.GE.U32.AND P5, PT, R88, R80, PT ;  /* 0x000000505800720c */ /* 0x000fe40003fa6070 */
[----:B------:R-:W-:Y:S02]  /*1e1b0*/  IADD3 R124, P1, PT, -R124, R107, RZ ;  /* 0x0000006b7c7c7210 */ /* 0x000fe40007f3e1ff */
[----:B------:R-:W-:Y:S02]  /*1e1c0*/  ISETP.GE.U32.AND.EX P5, PT, R119, R81, PT, P5 ;  /* 0x000000517700720c */ /* 0x000fe40003fa6150 */
[----:B------:R-:W-:Y:S01]  /*1e1d0*/  @P6 LOP3.LUT R6, R6, 0x4, RZ, 0xfc, !PT ;  /* 0x0000000406066812 */ /* 0x000fe200078efcff */
[----:B------:R-:W-:Y:S01]  /*1e1e0*/  IMAD.X R129, R106, 0x1, ~R129, P1 ;  /* 0x000000016a817824 */ /* 0x000fe200008e0e81 */
[----:B------:R-:W-:-:S02]  /*1e1f0*/  P2R R94, PR, RZ, 0x1 ;  /* 0x00000001ff5e7803 */ /* 0x000fc40000000000 */
[----:B------:R-:W-:Y:S02]  /*1e200*/  LOP3.LUT P1, RZ, R6, 0x4, RZ, 0xc0, !PT ;  /* 0x0000000406ff7812 */ /* 0x000fe4000782c0ff */
[----:B------:R-:W-:Y:S02]  /*1e210*/  PLOP3.LUT P6, PT, PT, PT, PT, 0x8, 0x80 ;  /* 0x000000000080781c */ /* 0x000fe40003fce170 */
[----:B------:R-:W-:Y:S02]  /*1e220*/  SEL R83, RZ, 0x1, !P1 ;  /* 0x00000001ff537807 */ /* 0x000fe40004800000 */
[----:B------:R-:W-:Y:S02]  /*1e230*/  SEL R95, RZ, 0x1, !P4 ;  /* 0x00000001ff5f7807 */ /* 0x000fe40006000000 */
[----:B------:R-:W-:Y:S02]  /*1e240*/  @P5 ISETP.NE.U32.AND P0, PT, R88, R80, PT ;  /* 0x000000505800520c */ /* 0x000fe40003f05070 */
[----:B------:R-:W-:-:S02]  /*1e250*/  IADD3 R122, P1, PT, R83, R78, RZ ;  /* 0x0000004e537a7210 */ /* 0x000fc40007f3e0ff */
[----:B------:R-:W-:Y:S02]  /*1e260*/  @P5 ISETP.NE.OR.EX P6, PT, R119, R81, !P4, P0 ;  /* 0x000000517700520c */ /* 0x000fe400067c5700 */
[----:B------:R-:W-:Y:S01]  /*1e270*/  ISETP.NE.AND P0, PT, R94, RZ, PT ;  /* 0x000000ff5e00720c */ /* 0x000fe20003f05270 */
[----:B------:R-:W-:Y:S01]  /*1e280*/  IMAD.X R127, RZ, RZ, R79, P1 ;  /* 0x000000ffff7f7224 */ /* 0x000fe200008e064f */
[----:B------:R-:W-:Y:S02]  /*1e290*/  SEL R122, R122, RZ, P2 ;  /* 0x000000ff7a7a7207 */ /* 0x000fe40001000000 */
[----:B------:R-:W-:Y:S02]  /*1e2a0*/  SEL R83, RZ, 0x1, P0 ;  /* 0x00000001ff537807 */ /* 0x000fe40000000000 */
[----:B------:R-:W-:Y:S02]  /*1e2b0*/  IADD3 R122, P0, PT, -R122, R125, RZ ;  /* 0x0000007d7a7a7210 */ /* 0x000fe40007f1e1ff */
[----:B------:R-:W-:-:S02]  /*1e2c0*/  IADD3 R120, P1, PT, R83, R76, RZ ;  /* 0x0000004c53787210 */ /* 0x000fc40007f3e0ff */
[----:B------:R-:W-:Y:S02]  /*1e2d0*/  LOP3.LUT P5, RZ, R6, 0x1, RZ, 0xc0, !PT ;  /* 0x0000000106ff7812 */ /* 0x000fe400078ac0ff */
[----:B------:R-:W-:Y:S01]  /*1e2e0*/  SEL R127, R127, RZ, P2 ;  /* 0x000000ff7f7f7207 */ /* 0x000fe20001000000 */
[----:B------:R-:W-:Y:S01]  /*1e2f0*/  IMAD.X R125, RZ, RZ, R77, P1 ;  /* 0x000000ffff7d7224 */ /* 0x000fe200008e064d */
[----:B------:R-:W-:Y:S02]  /*1e300*/  ISETP.GE.U32.AND P1, PT, R101, R74, PT ;  /* 0x0000004a6500720c */ /* 0x000fe40003f26070 */
[----:B------:R-:W-:Y:S01]  /*1e310*/  SEL R91, RZ, 0x1, !P3 ;  /* 0x00000001ff5b7807 */ /* 0x000fe20005800000 */
[----:B------:R-:W-:Y:S01]  /*1e320*/  IMAD.X R127, R48, 0x1, ~R127, P0 ;  /* 0x00000001307f7824 */ /* 0x000fe200000e0e7f */
[----:B------:R-:W-:Y:S02]  /*1e330*/  ISETP.GE.U32.AND.EX P1, PT, R86, R75, PT, P1 ;  /* 0x0000004b5600720c */ /* 0x000fe40003f26110 */
[----:B------:R-:W-:-:S02]  /*1e340*/  PLOP3.LUT P6, PT, P5, P6, PT, 0xf8, 0x8f ;  /* 0x00000000008f781c */ /* 0x000fc40002fcdf70 */
[----:B------:R-:W-:Y:S02]  /*1e350*/  SEL R83, RZ, 0x1, P1 ;  /* 0x00000001ff537807 */ /* 0x000fe40000800000 */
[----:B------:R-:W-:Y:S02]  /*1e360*/  IADD3 R90, P1, PT, R95, R80, RZ ;  /* 0x000000505f5a7210 */ /* 0x000fe40007f3e0ff */
[----:B------:R-:W-:Y:S02]  /*1e370*/  SEL R120, R120, RZ, P2 ;  /* 0x000000ff78787207 */ /* 0x000fe40001000000 */
[----:B------:R-:W-:Y:S02]  /*1e380*/  IADD3 R48, P4, PT, R91, R78, RZ ;  /* 0x0000004e5b307210 */ /* 0x000fe40007f9e0ff */
[----:B------:R-:W-:Y:S02]  /*1e390*/  SEL R91, R90, RZ, P6 ;  /* 0x000000ff5a5b7207 */ /* 0x000fe40003000000 */
[----:B------:R-:W-:-:S02]  /*1e3a0*/  IADD3 R120, P0, PT, -R120, R97, RZ ;  /* 0x0000006178787210 */ /* 0x000fc40007f1e1ff */
[----:B------:R-:W-:Y:S02]  /*1e3b0*/  SEL R125, R125, RZ, P2 ;  /* 0x000000ff7d7d7207 */ /* 0x000fe40001000000 */
[----:B------:R-:W-:Y:S01]  /*1e3c0*/  IADD3 R116, P5, PT, -R91, R88, RZ ;  /* 0x000000585b747210 */ /* 0x000fe20007fbe1ff */
[----:B------:R-:W-:Y:S01]  /*1e3d0*/  IMAD.X R88, RZ, RZ, R81, P1 ;  /* 0x000000ffff587224 */ /* 0x000fe200008e0651 */
[----:B------:R-:W-:Y:S01]  /*1e3e0*/  SEL R118, R74, RZ, P2 ;  /* 0x000000ff4a767207 */ /* 0x000fe20001000000 */
[----:B------:R-:W-:Y:S01]  /*1e3f0*/  IMAD.X R125, R96, 0x1, ~R125, P0 ;  /* 0x00000001607d7824 */ /* 0x000fe200000e0e7d */
[----:B------:R-:W-:Y:S02]  /*1e400*/  ISETP.NE.U32.AND P1, PT, R85, RZ, PT ;  /* 0x000000ff5500720c */ /* 0x000fe40003f25070 */
[----:B------:R-:W-:Y:S02]  /*1e410*/  IADD3 R118, P0, PT, -R118, R117, RZ ;  /* 0x0000007576767210 */ /* 0x000fe40007f1e1ff */
[----:B------:R-:W-:-:S02]  /*1e420*/  IADD3 R83, P3, PT, R83, R76, RZ ;  /* 0x0000004c53537210 */ /* 0x000fc40007f7e0ff */
[----:B------:R-:W-:Y:S02]  /*1e430*/  SEL R123, R75, RZ, P2 ;  /* 0x000000ff4b7b7207 */ /* 0x000fe40001000000 */
[----:B------:R-:W-:Y:S02]  /*1e440*/  SEL R48, R48, RZ, P6 ;  /* 0x000000ff30307207 */ /* 0x000fe40003000000 */
[----:B------:R-:W-:Y:S01]  /*1e450*/  ISETP.NE.AND.EX P1, PT, R82, RZ, PT, P1 ;  /* 0x000000ff5200720c */ /* 0x000fe20003f25310 */
[----:B------:R-:W-:Y:S01]  /*1e460*/  IMAD.X R123, R84, 0x1, ~R123, P0 ;  /* 0x00000001547b7824 */ /* 0x000fe200000e0e7b */
[----:B------:R-:W-:Y:S01]  /*1e470*/  IADD3 R121, P2, PT, -R48, R121, RZ ;  /* 0x0000007930797210 */ /* 0x000fe20007f5e1ff */
[----:B------:R-:W-:Y:S01]  /*1e480*/  IMAD.X R48, RZ, RZ, R77, P3 ;  /* 0x000000ffff307224 */ /* 0x000fe200018e064d */
[----:B------:R-:W-:Y:S01]  /*1e490*/  SEL R83, R83, RZ, P6 ;  /* 0x000000ff53537207 */ /* 0x000fe20003000000 */
[----:B------:R-:W-:Y:S01]  /*1e4a0*/  IMAD.X R84, RZ, RZ, R79, P4 ;  /* 0x000000ffff547224 */ /* 0x000fe200020e064f */
[----:B------:R-:W-:-:S02]  /*1e4b0*/  SEL R104, R74, RZ, P6 ;  /* 0x000000ff4a687207 */ /* 0x000fc40003000000 */
[----:B------:R-:W-:Y:S02]  /*1e4c0*/  IADD3 R106, P0, PT, R92, -R83, RZ ;  /* 0x800000535c6a7210 */ /* 0x000fe40007f1e0ff */
[----:B------:R-:W-:Y:S02]  /*1e4d0*/  SEL R48, R48, RZ, P6 ;  /* 0x000000ff30307207 */ /* 0x000fe40003000000 */
[----:B------:R-:W-:Y:S02]  /*1e4e0*/  IADD3 R104, P4, PT, -R104, R101, RZ ;  /* 0x0000006568687210 */ /* 0x000fe40007f9e1ff */
        /* <DEDUP_REMOVED lines=33> */
.L_x_307:
        /* <DEDUP_REMOVED lines=10> */
[----:B------:R-:W-:Y:S01]  /*1e7a0*/  IMAD.X R87, RZ, RZ, RZ, P0 ;  /* 0x000000ffff577224 */ /* 0x000fe200000e06ff */
[----:B------:R-:W-:Y:S01]  /*1e7b0*/  IADD3 R88, P2, PT, R83, R92, RZ ;  /* 0x0000005c53587210 */ /* 0x000fe20007f5e0ff */
[C---:B------:R-:W-:Y:S01]  /*1e7c0*/  IMAD.WIDE.U32 R82, R104.reuse, R106, RZ ;  /* 0x0000006a68527225 */ /* 0x040fe200078e00ff */
[----:B------:R-:W-:Y:S02]  /*1e7d0*/  ISETP.GT.U32.AND P0, PT, R133, R86, PT ;  /* 0x000000568500720c */ /* 0x000fe40003f04070 */
[----:B------:R-:W-:Y:S01]  /*1e7e0*/  LOP3.LUT R82, RZ, R88, RZ, 0x33, !PT ;  /* 0x00000058ff527212 */ /* 0x000fe200078e33ff */
[----:B------:R-:W-:Y:S02]  /*1e7f0*/  IMAD.MOV.U32 R86, RZ, RZ, R93 ;  /* 0x000000ffff567224 */ /* 0x000fe400078e005d */
[----:B------:R-:W-:Y:S01]  /*1e800*/  IMAD.WIDE.U32 R84, P1, R104, R107, R84 ;  /* 0x0000006b68547225 */ /* 0x000fe20007820054 */
[----:B------:R-:W-:-:S03]  /*1e810*/  ISETP.GT.U32.AND.EX P0, PT, R135, R82, PT, P0 ;  /* 0x000000528700720c */ /* 0x000fc60003f04100 */
[----:B------:R-:W-:Y:S01]  /*1e820*/  IMAD.WIDE.U32.X R86, R153, R75, R86, P2 ;  /* 0x0000004b99567225 */ /* 0x000fe200010e0456 */
[----:B------:R-:W-:Y:S02]  /*1e830*/  SEL R97, RZ, 0x1, !P0 ;  /* 0x00000001ff617807 */ /* 0x000fe40004000000 */
[----:B------:R-:W-:Y:S01]  /*1e840*/  IADD3 RZ, P6, PT, R83, R84, RZ ;  /* 0x0000005453ff7210 */ /* 0x000fe20007fde0ff */
[----:B------:R-:W-:Y:S01]  /*1e850*/  IMAD.WIDE.U32 R90, P3, R104, R48, R90 ;  /* 0x00000030685a7225 */ /* 0x000fe2000786005a */
[----:B------:R-:W-:-:S03]  /*1e860*/  IADD3 R84, P0, PT, R97, R86, RZ ;  /* 0x0000005661547210 */ /* 0x000fc60007f1e0ff */
[----:B------:R-:W-:-:S04]  /*1e870*/  IMAD.WIDE.U32 R92, R104, R104, RZ ;  /* 0x00000068685c7225 */ /* 0x000fc800078e00ff */
[----:B------:R-:W-:Y:S01]  /*1e880*/  IMAD.WIDE.U32 R82, R107, R104, RZ ;  /* 0x000000686b527225 */ /* 0x000fe200078e00ff */
[----:B------:R-:W-:-:S03]  /*1e890*/  IADD3 R149, P2, PT, R93, R90, RZ ;  /* 0x0000005a5d957210 */ /* 0x000fc60007f5e0ff */
[----:B------:R-:W-:-:S04]  /*1e8a0*/  IMAD.WIDE.U32 R94, R153, R76, RZ ;  /* 0x0000004c995e7225 */ /* 0x000fc800078e00ff */
[----:B------:R-:W-:Y:S02]  /*1e8b0*/  IMAD.X R101, RZ, RZ, RZ, P3 ;  /* 0x000000ffff657224 */ /* 0x000fe400018e06ff */
[----:B------:R-:W-:Y:S02]  /*1e8c0*/  IMAD.MOV.U32 R100, RZ, RZ, R91 ;  /* 0x000000ffff647224 */ /* 0x000fe400078e005b */
[----:B------:R-:W-:-:S04]  /*1e8d0*/  IMAD.WIDE.U32 R132, R96, R76, RZ ;  /* 0x0000004c60847225 */ /* 0x000fc800078e00ff */
[----:B------:R-:W-:Y:S01]  /*1e8e0*/  IMAD.X R102, RZ, RZ, R87, P0 ;  /* 0x000000ffff667224 */ /* 0x000fe200000e0657 */
[----:B------:R-:W-:Y:S01]  /*1e8f0*/  IADD3 R135, P5, PT, R89, R132, RZ ;  /* 0x0000008459877210 */ /* 0x000fe20007fbe0ff */
[----:B------:R-:W-:-:S04]  /*1e900*/  IMAD.WIDE.U32 R90, R106, R104, RZ ;  /* 0x000000686a5a7225 */ /* 0x000fc800078e00ff */
[----:B------:R-:W-:-:S04]  /*1e910*/  IMAD.WIDE.U32 R82, P4, R48, R106, R82 ;  /* 0x0000006a30527225 */ /* 0x000fc80007880052 */
[----:B------:R-:W-:-:S04]  /*1e920*/  IMAD.WIDE.U32 R94, P0, R96, R77, R94 ;  /* 0x0000004d605e7225 */ /* 0x000fc8000780005e */
[----:B------:R-:W-:Y:S01]  /*1e930*/  IMAD.WIDE.U32.X R100, R48, R48, R100, P2 ;  /* 0x0000003030647225 */ /* 0x000fe200010e0464 */
[----:B------:R-:W-:Y:S02]  /*1e940*/  IADD3 R91, P2, PT, R91, R82, RZ ;  /* 0x000000525b5b7210 */ /* 0x000fe40007f5e0ff */
[----:B------:R-:W-:Y:S01]  /*1e950*/  IADD3 R94, P3, PT, R133, R94, RZ ;  /* 0x0000005e855e7210 */ /* 0x000fe20007f7e0ff */
[----:B------:R-:W-:Y:S01]  /*1e960*/  IMAD.X R89, RZ, RZ, RZ, P1 ;  /* 0x000000ffff597224 */ /* 0x000fe200008e06ff */
[----:B------:R-:W-:Y:S01]  /*1e970*/  IADD3 R139, P1, PT, R100, R90, RZ ;  /* 0x0000005a648b7210 */ /* 0x000fe20007f3e0ff */
[----:B------:R-:W-:Y:S01]  /*1e980*/  IMAD.X R87, RZ, RZ, RZ, P0 ;  /* 0x000000ffff577224 */ /* 0x000fe200000e06ff */
        /* <DEDUP_REMOVED lines=8> */
[----:B------:R-:W-:Y:S02]  /*1ea10*/  IMAD.MOV.U32 R88, RZ, RZ, R85 ;  /* 0x000000ffff587224 */ /* 0x000fe400078e0055 */
[----:B------:R-:W-:Y:S01]  /*1ea20*/  IMAD.X R155, R99, 0x1, R102, P1 ;  /* 0x00000001639b7824 */ /* 0x000fe200008e0666 */
[----:B------:R-:W-:Y:S01]  /*1ea30*/  ISETP.GE.U32.AND P1, PT, R135, R84, PT ;  /* 0x000000548700720c */ /* 0x000fe20003f26070 */
[----:B------:R-:W-:Y:S01]  /*1ea40*/  IMAD.MOV.U32 R86, RZ, RZ, R95 ;  /* 0x000000ffff567224 */ /* 0x000fe200078e005f */
[----:B------:R-:W-:Y:S01]  /*1ea50*/  SEL R93, RZ, 0x1, P5 ;  /* 0x00000001ff5d7807 */ /* 0x000fe20002800000 */
[----:B------:R-:W-:Y:S01]  /*1ea60*/  IMAD.WIDE.U32 R84, R121, R104, RZ ;  /* 0x0000006879547225 */ /* 0x000fe200078e00ff */
[----:B------:R-:W-:-:S03]  /*1ea70*/  ISETP.GE.U32.AND.EX P1, PT, R155, R102, PT, P1 ;  /* 0x000000669b00720c */ /* 0x000fc60003f26110 */
[----:B------:R-:W-:-:S04]  /*1ea80*/  IMAD.WIDE.U32 R100, P5, R48, R121, R100 ;  /* 0x0000007930647225 */ /* 0x000fc800078a0064 */
[----:B------:R-:W-:-:S04]  /*1ea90*/  IMAD.WIDE.U32.X R88, R48, R107, R88, P6 ;  /* 0x0000006b30587225 */ /* 0x000fc800030e0458 */
[----:B------:R-:W-:Y:S01]  /*1eaa0*/  IMAD.WIDE.U32.X R86, R153, R77, R86, P3 ;  /* 0x0000004d99567225 */ /* 0x000fe200018e0456 */
[----:B------:R-:W-:Y:S02]  /*1eab0*/  IADD3 R97, P3, PT, R85, R100, RZ ;  /* 0x0000006455617210 */ /* 0x000fe40007f7e0ff */
[----:B------:R-:W-:Y:S01]  /*1eac0*/  SEL R100, RZ, 0x1, P0 ;  /* 0x00000001ff647807 */ /* 0x000fe20000000000 */
[----:B------:R-:W-:Y:S01]  /*1ead0*/  IMAD.X R95, RZ, RZ, RZ, P4 ;  /* 0x000000ffff5f7224 */ /* 0x000fe200020e06ff */
[----:B------:R-:W-:Y:S01]  /*1eae0*/  IADD3 R93, P0, P6, R84, R88, R93 ;  /* 0x00000058545d7210 */ /* 0x000fe20007e1e05d */
[----:B------:R-:W-:Y:S01]  /*1eaf0*/  IMAD.MOV.U32 R94, RZ, RZ, R83 ;  /* 0x000000ffff5e7224 */ /* 0x000fe200078e0053 */
[----:B------:R-:W-:Y:S02]  /*1eb00*/  SEL R85, RZ, 0x1, P1 ;  /* 0x00000001ff557807 */ /* 0x000fe40000800000 */
[----:B------:R-:W-:Y:S01]  /*1eb10*/  IADD3 R141, P1, PT, R139, R90, RZ ;  /* 0x0000005a8b8d7210 */ /* 0x000fe20007f3e0ff */
[----:B------:R-:W-:Y:S01]  /*1eb20*/  IMAD.WIDE.U32.X R94, R48, R107, R94, P2 ;  /* 0x0000006b305e7225 */ /* 0x000fe200010e045e */
[----:B------:R-:W-:-:S02]  /*1eb30*/  IADD3.X R102, PT, PT, R97, R89, RZ, P0, P6 ;  /* 0x0000005961667210 */ /* 0x000fc400007ec4ff */
[----:B------:R-:W-:Y:S01]  /*1eb40*/  ISETP.GE.U32.AND P0, PT, R141, R139, PT ;  /* 0x0000008b8d00720c */ /* 0x000fe20003f06070 */
[----:B------:R-:W-:Y:S01]  /*1eb50*/  IMAD.WIDE.U32 R88, R107, R106, RZ ;  /* 0x0000006a6b587225 */ /* 0x000fe200078e00ff */
[----:B------:R-:W-:-:S03]  /*1eb60*/  IADD3 R100, P4, P6, R85, R86, R100 ;  /* 0x0000005655647210 */ /* 0x000fc60007e9e064 */
[----:B------:R-:W-:Y:S01]  /*1eb70*/  IMAD.X R133, R82, 0x1, R91, P1 ;  /* 0x0000000152857824 */ /* 0x000fe200008e065b */
[----:B------:R-:W-:Y:S01]  /*1eb80*/  IADD3.X R136, PT, PT, RZ, R87, RZ, P4, P6 ;  /* 0x00000057ff887210 */ /* 0x000fe200027ec4ff */
[----:B------:R-:W-:-:S03]  /*1eb90*/  IMAD.WIDE.U32 R90, R106, R106, RZ ;  /* 0x0000006a6a5a7225 */ /* 0x000fc600078e00ff */
[----:B------:R-:W-:Y:S01]  /*1eba0*/  ISETP.GE.U32.AND.EX P0, PT, R133, R82, PT, P0 ;  /* 0x000000528500720c */ /* 0x000fe20003f06100 */
[----:B------:R-:W-:Y:S01]  /*1ebb0*/  IMAD.WIDE.U32 R88, P1, R106, R107, R88 ;  /* 0x0000006b6a587225 */ /* 0x000fe20007820058 */
[----:B------:R-:W-:Y:S02]  /*1ebc0*/  IADD3 R145, P2, PT, R93, R90, RZ ;  /* 0x0000005a5d917210 */ /* 0x000fe40007f5e0ff */
[----:B------:R-:W-:Y:S01]  /*1ebd0*/  SEL R85, RZ, 0x1, P0 ;  /* 0x00000001ff557807 */ /* 0x000fe20000000000 */
[----:B------:R-:W-:Y:S01]  /*1ebe0*/  IMAD.WIDE.U32 R86, R153, R78, RZ ;  /* 0x0000004e99567225 */ /* 0x000fe200078e00ff */
[----:B------:R-:W-:Y:S02]  /*1ebf0*/  IADD3 R88, P0, PT, R91, R88, RZ ;  /* 0x000000585b587210 */ /* 0x000fe40007f1e0ff */
[----:B------:R-:W-:Y:S01]  /*1ec00*/  IADD3 R85, P4, P6, R145, R94, R85 ;  /* 0x0000005e91557210 */ /* 0x000fe20007e9e055 */
[----:B------:R-:W-:-:S04]  /*1ec10*/  IMAD.WIDE.U32 R82, R96, R78, RZ ;  /* 0x0000004e60527225 */ /* 0x000fc800078e00ff */
[----:B------:R-:W-:Y:S02]  /*1ec20*/  IMAD.X R91, R88, 0x1, R102, P2 ;  /* 0x00000001585b7824 */ /* 0x000fe400010e0666 */
[----:B------:R-:W-:-:S03]  /*1ec30*/  IMAD.WIDE.U32 R86, P2, R96, R79, R86 ;  /* 0x0000004f60567225 */ /* 0x000fc60007840056 */
[----:B------:R-:W-:Y:S01]  /*1ec40*/  IADD3.X R132, PT, PT, R91, R95, RZ, P4, P6 ;  /* 0x0000005f5b847210 */ /* 0x000fe200027ec4ff */
[----:B------:R-:W-:Y:S01]  /*1ec50*/  IMAD.X R99, RZ, RZ, RZ, P2 ;  /* 0x000000ffff637224 */ /* 0x000fe200010e06ff */
[----:B------:R-:W-:Y:S02]  /*1ec60*/  IADD3 R103, P4, PT, R103, R82, RZ ;  /* 0x0000005267677210 */ /* 0x000fe40007f9e0ff */
[----:B------:R-:W-:Y:S01]  /*1ec70*/  IADD3 R94, P6, PT, R83, R86, RZ ;  /* 0x00000056535e7210 */ /* 0x000fe20007fde0ff */
[----:B------:R-:W-:Y:S01]  /*1ec80*/  IMAD.X R83, RZ, RZ, RZ, P1 ;  /* 0x000000ffff537224 */ /* 0x000fe200008e06ff */
[C---:B------:R-:W-:Y:S02]  /*1ec90*/  IADD3 R151, P1, PT, R103.reuse, R100, RZ ;  /* 0x0000006467977210 */ /* 0x040fe40007f3e0ff */
[----:B------:R-:W-:Y:S01]  /*1eca0*/  ISETP.GE.U32.AND P2, PT, R103, R82, PT ;  /* 0x000000526700720c */ /* 0x000fe20003f46070 */
[----:B------:R-:W-:Y:S01]  /*1ecb0*/  IMAD.X R95, R94, 0x1, R98, P4 ;  /* 0x000000015e5f7824 */ /* 0x000fe200020e0662 */
[----:B------:R-:W-:Y:S01]  /*1ecc0*/  ISETP.GE.U32.AND P4, PT, R145, R90, PT ;  /* 0x0000005a9100720c */ /* 0x000fe20003f86070 */
[----:B------:R-:W-:-:S02]  /*1ecd0*/  IMAD.MOV.U32 R82, RZ, RZ, R89 ;  /* 0x000000ffff527224 */ /* 0x000fc400078e0059 */
[----:B------:R-:W-:Y:S01]  /*1ece0*/  IMAD.X R139, R95, 0x1, R136, P1 ;  /* 0x000000015f8b7824 */ /* 0x000fe200008e0688 */
[----:B------:R-:W-:Y:S01]  /*1ecf0*/  ISETP.GE.U32.AND P1, PT, R85, R145, PT ;  /* 0x000000915500720c */ /* 0x000fe20003f26070 */
[----:B------:R-:W-:Y:S01]  /*1ed00*/  IMAD.MOV.U32 R98, RZ, RZ, R87 ;  /* 0x000000ffff627224 */ /* 0x000fe200078e0057 */
[----:B------:R-:W-:Y:S01]  /*1ed10*/  ISETP.GE.U32.AND.EX P4, PT, R91, R88, PT, P4 ;  /* 0x000000585b00720c */ /* 0x000fe20003f86140 */
[----:B------:R-:W-:Y:S01]  /*1ed20*/  IMAD.WIDE.U32 R86, R48, R121, RZ ;  /* 0x0000007930567225 */ /* 0x000fe200078e00ff */
[----:B------:R-:W-:Y:S02]  /*1ed30*/  ISETP.GE.U32.AND.EX P1, PT, R132, R91, PT, P1 ;  /* 0x0000005b8400720c */ /* 0x000fe40003f26110 */
[----:B------:R-:W-:Y:S01]  /*1ed40*/  ISETP.GE.U32.AND.EX P2, PT, R95, R94, PT, P2 ;  /* 0x0000005e5f00720c */ /* 0x000fe20003f46120 */
[----:B------:R-:W-:Y:S01]  /*1ed50*/  IMAD.WIDE.U32.X R82, R107, R107, R82, P0 ;  /* 0x0000006b6b527225 */ /* 0x000fe200000e0452 */
[----:B------:R-:W-:Y:S02]  /*1ed60*/  ISETP.GE.U32.AND P0, PT, R151, R100, PT ;  /* 0x000000649700720c */ /* 0x000fe40003f06070 */
[----:B------:R-:W-:Y:S01]  /*1ed70*/  SEL R100, RZ, 0x1, P4 ;  /* 0x00000001ff647807 */ /* 0x000fe20002000000 */
[----:B------:R-:W-:Y:S01]  /*1ed80*/  IMAD.WIDE.U32 R88, R104, R121, RZ ;  /* 0x0000007968587225 */ /* 0x000fe200078e00ff */
[----:B------:R-:W-:-:S02]  /*1ed90*/  SEL R91, RZ, 0x1, P1 ;  /* 0x00000001ff5b7807 */ /* 0x000fc40000800000 */
[----:B------:R-:W-:Y:S01]  /*1eda0*/  ISETP.GE.U32.AND.EX P0, PT, R139, R136, PT, P0 ;  /* 0x000000888b00720c */ /* 0x000fe20003f06100 */
[----:B------:R-:W-:Y:S01]  /*1edb0*/  IMAD.WIDE.U32 R86, P4, R104, R117, R86 ;  /* 0x0000007568567225 */ /* 0x000fe20007880056 */
[----:B------:R-:W-:Y:S02]  /*1edc0*/  SEL R138, RZ, 0x1, P2 ;  /* 0x00000001ff8a7807 */ /* 0x000fe40001000000 */
[----:B------:R-:W-:Y:S01]  /*1edd0*/  IADD3 R100, P1, P2, R91, R82, R100 ;  /* 0x000000525b647210 */ /* 0x000fe20007a3e064 */
[----:B------:R-:W-:Y:S01]  /*1ede0*/  IMAD.WIDE.U32.X R98, R153, R79, R98, P6 ;  /* 0x0000004f99627225 */ /* 0x000fe200030e0462 */
[----:B------:R-:W-:Y:S02]  /*1edf0*/  IADD3 RZ, P6, PT, R89, R86, RZ ;  /* 0x0000005659ff7210 */ /* 0x000fe40007fde0ff */
[----:B------:R-:W-:Y:S01]  /*1ee00*/  SEL R89, RZ, 0x1, P0 ;  /* 0x00000001ff597807 */ /* 0x000fe20000000000 */
[----:B------:R-:W-:Y:S01]  /*1ee10*/  IMAD.X R147, RZ, RZ, RZ, P4 ;  /* 0x000000ffff937224 */ /* 0x000fe200020e06ff */
[----:B------:R-:W-:Y:S01]  /*1ee20*/  ISETP.GE.U32.AND P0, PT, R93, R84, PT ;  /* 0x000000545d00720c */ /* 0x000fe20003f06070 */
[----:B------:R-:W-:Y:S01]  /*1ee30*/  IMAD.MOV.U32 R146, RZ, RZ, R87 ;  /* 0x000000ffff927224 */ /* 0x000fe200078e0057 */
[----:B------:R-:W-:Y:S01]  /*1ee40*/  IADD3.X R93, PT, PT, RZ, R83, RZ, P1, P2 ;  /* 0x00000053ff5d7210 */ /* 0x000fe20000fe44ff */
[----:B------:R-:W-:Y:S01]  /*1ee50*/  IMAD.WIDE.U32 R82, R119, R104, RZ ;  /* 0x0000006877527225 */ /* 0x000fe200078e00ff */
[----:B------:R-:W-:-:S02]  /*1ee60*/  IADD3 R138, P1, P2, R89, R98, R138 ;  /* 0x00000062598a7210 */ /* 0x000fc40007a3e08a */
[----:B------:R-:W-:Y:S01]  /*1ee70*/  ISETP.GE.U32.AND.EX P0, PT, R102, R97, PT, P0 ;  /* 0x000000616600720c */ /* 0x000fe20003f06100 */
[----:B------:R-:W-:Y:S01]  /*1ee80*/  IMAD.WIDE.U32 R102, R107, R121, RZ ;  /* 0x000000796b667225 */ /* 0x000fe200078e00ff */
[----:B------:R-:W-:Y:S02]  /*1ee90*/  IADD3.X R98, PT, PT, RZ, R99, RZ, P1, P2 ;  /* 0x00000063ff627210 */ /* 0x000fe40000fe44ff */
[----:B------:R-:W-:Y:S01]  /*1eea0*/  SEL R145, RZ, 0x1, P0 ;  /* 0x00000001ff917807 */ /* 0x000fe20000000000 */
[----:B------:R-:W-:-:S04]  /*1eeb0*/  IMAD.WIDE.U32 R88, R116, R104, RZ ;  /* 0x0000006874587225 */ /* 0x000fc800078e00ff */
[----:B------:R-:W-:-:S04]  /*1eec0*/  IMAD.WIDE.U32 R82, P1, R48, R116, R82 ;  /* 0x0000007430527225 */ /* 0x000fc80007820052 */
[----:B------:R-:W-:Y:S01]  /*1eed0*/  IMAD.WIDE.U32.X R146, R48, R117, R146, P6 ;  /* 0x0000007530927225 */ /* 0x000fe200030e0492 */
[----:B------:R-:W-:-:S03]  /*1eee0*/  IADD3 R159, P2, PT, R89, R82, RZ ;  /* 0x00000052599f7210 */ /* 0x000fc60007f5e0ff */
[----:B------:R-:W-:Y:S01]  /*1eef0*/  IMAD.WIDE.U32 R102, P0, R106, R117, R102 ;  /* 0x000000756a667225 */ /* 0x000fe20007800066 */
[----:B------:R-:W-:-:S03]  /*1ef00*/  IADD3 R145, P4, P6, R88, R146, R145 ;  /* 0x0000009258917210 */ /* 0x000fc60007e9e091 */
[----:B------:R-:W-:Y:S01]  /*1ef10*/  IMAD.WIDE.U32 R90, R106, R121, RZ ;  /* 0x000000796a5a7225 */ /* 0x000fe200078e00ff */
[----:B------:R-:W-:Y:S02]  /*1ef20*/  IADD3.X R82, PT, PT, R159, R147, RZ, P4, P6 ;  /* 0x000000939f527210 */ /* 0x000fe400027ec4ff */
[----:B------:R-:W-:Y:S01]  /*1ef30*/  IADD3 R99, P6, PT, R85, R84, RZ ;  /* 0x0000005455637210 */ /* 0x000fe20007fde0ff */
[----:B------:R-:W-:-:S04]  /*1ef40*/  IMAD.WIDE.U32 R86, R117, R106, RZ ;  /* 0x0000006a75567225 */ /* 0x000fc800078e00ff */
[----:B------:R-:W-:Y:S01]  /*1ef50*/  IMAD.X R95, RZ, RZ, RZ, P0 ;  /* 0x000000ffff5f7224 */ /* 0x000fe200000e06ff */
[----:B------:R-:W-:Y:S01]  /*1ef60*/  IADD3 RZ, P0, PT, R91, R102, RZ ;  /* 0x000000665bff7210 */ /* 0x000fe20007f1e0ff */
[----:B------:R-:W-:-:S04]  /*1ef70*/  IMAD.WIDE.U32 R90, R121, R106, RZ ;  /* 0x0000006a795a7225 */ /* 0x000fc800078e00ff */
[----:B------:R-:W-:-:S04]  /*1ef80*/  IMAD.WIDE.U32 R86, P4, R107, R121, R86 ;  /* 0x000000796b567225 */ /* 0x000fc80007880056 */
[----:B------:R-:W-:Y:S02]  /*1ef90*/  IMAD.MOV.U32 R94, RZ, RZ, R103 ;  /* 0x000000ffff5e7224 */ /* 0x000fe400078e0067 */
[----:B------:R-:W-:Y:S01]  /*1efa0*/  IMAD.X R85, RZ, RZ, RZ, P5 ;  /* 0x000000ffff557224 */ /* 0x000fe200028e06ff */
[----:B------:R-:W-:Y:S01]  /*1efb0*/  IADD3 R89, P5, PT, R145, R90, RZ ;  /* 0x0000005a91597210 */ /* 0x000fe20007fbe0ff */
[----:B------:R-:W-:Y:S01]  /*1efc0*/  IMAD.X R132, R132, 0x1, R97, P6 ;  /* 0x0000000184847824 */ /* 0x000fe200030e0661 */
[----:B------:R-:W-:Y:S01]  /*1efd0*/  IADD3 R136, P6, PT, R91, R86, RZ ;  /* 0x000000565b887210 */ /* 0x000fe20007fde0ff */
[----:B------:R-:W-:Y:S01]  /*1efe0*/  IMAD.WIDE.U32.X R94, R107, R117, R94, P0 ;  /* 0x000000756b5e7225 */ /* 0x000fe200000e045e */
[----:B------:R-:W-:-:S03]  /*1eff0*/  IADD3 R91, P0, PT, R89, R100, RZ ;  /* 0x00000064595b7210 */ /* 0x000fc60007f1e0ff */
[----:B------:R-:W-:Y:S01]  /*1f000*/  IMAD.X R86, R136, 0x1, R82, P5 ;  /* 0x0000000188567824 */ /* 0x000fe200028e0652 */
[----:B------:R-:W-:Y:S01]  /*1f010*/  ISETP.GE.U32.AND P5, PT, R89, R90, PT ;  /* 0x0000005a5900720c */ /* 0x000fe20003fa6070 */
[----:B------:R-:W-:-:S03]  /*1f020*/  IMAD.WIDE.U32 R102, R135, R72, RZ ;  /* 0x0000004887667225 */ /* 0x000fc600078e00ff */
[C---:B------:R-:W-:Y:S01]  /*1f030*/  ISETP.GE.U32.AND.EX P5, PT, R86.reuse, R136, PT, P5 ;  /* 0x000000885600720c */ /* 0x040fe20003fa6150 */
[----:B------:R-:W-:Y:S01]  /*1f040*/  IMAD.X R147, R86, 0x1, R93, P0 ;  /* 0x0000000156937824 */ /* 0x000fe200000e065d */
[----:B------:R-:W-:Y:S02]  /*1f050*/  ISETP.GE.U32.AND P0, PT, R91, R89, PT ;  /* 0x000000595b00720c */ /* 0x000fe40003f06070 */
[----:B------:R-:W-:Y:S02]  /*1f060*/  SEL R140, RZ, 0x1, P5 ;  /* 0x00000001ff8c7807 */ /* 0x000fe40002800000 */
[----:B------:R-:W-:Y:S02]  /*1f070*/  ISETP.GE.U32.AND.EX P0, PT, R147, R86, PT, P0 ;  /* 0x000000569300720c */ /* 0x000fe40003f06100 */
[----:B------:R-:W-:Y:S01]  /*1f080*/  ISETP.GE.U32.AND P5, PT, R99, R84, PT ;  /* 0x000000546300720c */ /* 0x000fe20003fa6070 */
[----:B------:R-:W-:Y:S01]  /*1f090*/  IMAD.MOV.U32 R84, RZ, RZ, R101 ;  /* 0x000000ffff547224 */ /* 0x000fe200078e0065 */
[----:B------:R-:W-:Y:S01]  /*1f0a0*/  SEL R89, RZ, 0x1, P0 ;  /* 0x00000001ff597807 */ /* 0x000fe20000000000 */
[----:B------:R-:W-:Y:S01]  /*1f0b0*/  IMAD.WIDE.U32 R100, R153, R80, RZ ;  /* 0x0000005099647225 */ /* 0x000fe200078e00ff */
[----:B------:R-:W-:-:S03]  /*1f0c0*/  ISETP.GE.U32.AND.EX P5, PT, R132, R97, PT, P5 ;  /* 0x000000618400720c */ /* 0x000fc60003fa6150 */
[----:B------:R-:W-:Y:S01]  /*1f0d0*/  IMAD.WIDE.U32.X R84, R48, R117, R84, P3 ;  /* 0x0000007530547225 */ /* 0x000fe200018e0454 */
[----:B------:R-:W-:Y:S02]  /*1f0e0*/  IADD3 R140, P0, P3, R89, R94, R140 ;  /* 0x0000005e598c7210 */ /* 0x000fe40007b1e08c */
[----:B------:R-:W-:Y:S02]  /*1f0f0*/  SEL R89, RZ, 0x1, P5 ;  /* 0x00000001ff597807 */ /* 0x000fe40002800000 */
[----:B------:R-:W-:Y:S02]  /*1f100*/  IADD3 R86, P5, PT, R91, R90, RZ ;  /* 0x0000005a5b567210 */ /* 0x000fe40007fbe0ff */
[----:B------:R-:W-:Y:S01]  /*1f110*/  IADD3.X R93, PT, PT, RZ, R95, RZ, P0, P3 ;  /* 0x0000005fff5d7210 */ /* 0x000fe200007e64ff */
[----:B------:R-:W-:-:S04]  /*1f120*/  IMAD.WIDE.U32 R94, R96, R80, RZ ;  /* 0x00000050605e7225 */ /* 0x000fc800078e00ff */
[----:B------:R-:W-:Y:S01]  /*1f130*/  IMAD.X R147, R147, 0x1, R136, P5 ;  /* 0x0000000193937824 */ /* 0x000fe200028e0688 */
[----:B------:R-:W-:Y:S01]  /*1f140*/  IADD3 R89, P3, P5, R86, R84, R89 ;  /* 0x0000005456597210 */ /* 0x000fe20007d7e059 */
[----:B------:R-:W-:-:S03]  /*1f150*/  IMAD.WIDE.U32 R96, P0, R96, R81, R100 ;  /* 0x0000005160607225 */ /* 0x000fc60007800064 */
[----:B------:R-:W-:Y:S01]  /*1f160*/  IADD3.X R84, PT, PT, R147, R85, RZ, P3, P5 ;  /* 0x0000005593547210 */ /* 0x000fe20001fea4ff */
[----:B------:R-:W-:Y:S01]  /*1f170*/  IMAD.X R101, RZ, RZ, RZ, P0 ;  /* 0x000000ffff657224 */ /* 0x000fe200000e06ff */
[----:B------:R-:W-:Y:S01]  /*1f180*/  IADD3 R85, P5, PT, R134, R94, RZ ;  /* 0x0000005e86557210 */ /* 0x000fe20007fbe0ff */
[----:B------:R-:W-:Y:S01]  /*1f190*/  IMAD.MOV.U32 R100, RZ, RZ, R97 ;  /* 0x000000ffff647224 */ /* 0x000fe200078e0061 */
[----:B------:R-:W-:Y:S02]  /*1f1a0*/  IADD3 R134, P0, PT, R95, R96, RZ ;  /* 0x000000605f867210 */ /* 0x000fe40007f1e0ff */
[----:B------:R-:W-:Y:S01]  /*1f1b0*/  ISETP.GE.U32.AND P3, PT, R85, R94, PT ;  /* 0x0000005e5500720c */ /* 0x000fe20003f66070 */
[----:B------:R-:W-:-:S04]  /*1f1c0*/  IMAD.WIDE.U32 R94, R102, R74, RZ ;  /* 0x0000004a665e7225 */ /* 0x000fc800078e00ff */
[----:B------:R-:W-:Y:S01]  /*1f1d0*/  IMAD.WIDE.U32.X R96, R153, R81, R100, P0 ;  /* 0x0000005199607225 */ /* 0x000fe200000e0464 */
[----:B------:R-:W-:-:S03]  /*1f1e0*/  LOP3.LUT R94, RZ, R94, RZ, 0x33, !PT ;  /* 0x0000005eff5e7212 */ /* 0x000fc600078e33ff */
[----:B------:R-:W-:Y:S01]  /*1f1f0*/  IMAD R100, R155, R72, RZ ;  /* 0x000000489b647224 */ /* 0x000fe200078e02ff */
[----:B------:R-:W-:Y:S01]  /*1f200*/  ISETP.GT.U32.AND P0, PT, R135, R94, PT ;  /* 0x0000005e8700720c */ /* 0x000fe20003f04070 */
[----:B------:R-:W-:Y:S01]  /*1f210*/  IMAD.X R137, R137, 0x1, R134, P5 ;  /* 0x0000000189897824 */ /* 0x000fe200028e0686 */
[----:B------:R-:W-:Y:S01]  /*1f220*/  IADD3 R153, P5, PT, R85, R138, RZ ;  /* 0x0000008a55997210 */ /* 0x000fe20007fbe0ff */
[----:B------:R-:W-:-:S03]  /*1f230*/  IMAD R135, R135, R73, R100 ;  /* 0x0000004987877224 */ /* 0x000fc600078e0264 */
[----:B------:R-:W-:Y:S01]  /*1f240*/  ISETP.GE.U32.AND.EX P3, PT, R137, R134, PT, P3 ;  /* 0x000000868900720c */ /* 0x000fe20003f66130 */
[----:B------:R-:W-:Y:S02]  /*1f250*/  IMAD.IADD R135, R103, 0x1, R135 ;  /* 0x0000000167877824 */ /* 0x000fe400078e0287 */
[----:B------:R-:W-:Y:S01]  /*1f260*/  IMAD.X R85, R137, 0x1, R98, P5 ;  /* 0x0000000189557824 */ /* 0x000fe200028e0662 */
[----:B------:R-:W-:Y:S01]  /*1f270*/  ISETP.GE.U32.AND P5, PT, R153, R138, PT ;  /* 0x0000008a9900720c */ /* 0x000fe20003fa6070 */
[----:B------:R-:W-:Y:S01]  /*1f280*/  IMAD.WIDE.U32 R100, R135, R74, RZ ;  /* 0x0000004a87647225 */ /* 0x000fe200078e00ff */
[----:B------:R-:W-:Y:S02]  /*1f290*/  SEL R146, RZ, 0x1, P3 ;  /* 0x00000001ff927807 */ /* 0x000fe40001800000 */
[----:B------:R-:W-:Y:S01]  /*1f2a0*/  ISETP.GE.U32.AND.EX P5, PT, R85, R98, PT, P5 ;  /* 0x000000625500720c */ /* 0x000fe20003fa6150 */
[----:B------:R-:W-:Y:S02]  /*1f2b0*/  IMAD.MOV.U32 R138, RZ, RZ, R87 ;  /* 0x000000ffff8a7224 */ /* 0x000fe400078e0057 */
[----:B------:R-:W-:Y:S01]  /*1f2c0*/  IMAD.WIDE.U32 R100, P3, R102, R75, R100 ;  /* 0x0000004b66647225 */ /* 0x000fe20007860064 */
[----:B------:R-:W-:-:S03]  /*1f2d0*/  SEL R91, RZ, 0x1, P5 ;  /* 0x00000001ff5b7807 */ /* 0x000fc60002800000 */
[----:B------:R-:W-:Y:S01]  /*1f2e0*/  IMAD.MOV.U32 R94, RZ, RZ, R101 ;  /* 0x000000ffff5e7224 */ /* 0x000fe200078e0065 */
[----:B------:R-:W-:Y:S01]  /*1f2f0*/  IADD3 R98, P5, PT, R95, R100, RZ ;  /* 0x000000645f627210 */ /* 0x000fe20007fbe0ff */
[----:B------:R-:W-:-:S03]  /*1f300*/  IMAD.X R95, RZ, RZ, RZ, P3 ;  /* 0x000000ffff5f7224 */ /* 0x000fc600018e06ff */
[----:B------:R-:W-:Y:S01]  /*1f310*/  LOP3.LUT R98, RZ, R98, RZ, 0x33, !PT ;  /* 0x00000062ff627212 */ /* 0x000fe200078e33ff */
[----:B------:R-:W-:Y:S01]  /*1f320*/  IMAD.WIDE.U32.X R100, R135, R75, R94, P5 ;  /* 0x0000004b87647225 */ /* 0x000fe200028e045e */
[----:B------:R-:W-:Y:S02]  /*1f330*/  IADD3 R146, P3, P5, R91, R96, R146 ;  /* 0x000000605b927210 */ /* 0x000fe40007d7e092 */
[----:B------:R-:W-:Y:S01]  /*1f340*/  ISETP.GT.U32.AND.EX P0, PT, R155, R98, PT, P0 ;  /* 0x000000629b00720c */ /* 0x000fe20003f04100 */
[-C--:B------:R-:W-:Y:S01]  /*1f350*/  IMAD.WIDE.U32 R94, R135, R76.reuse, RZ ;  /* 0x0000004c875e7225 */ /* 0x080fe200078e00ff */
[----:B------:R-:W-:Y:S02]  /*1f360*/  IADD3.X R148, PT, PT, RZ, R97, RZ, P3, P5 ;  /* 0x00000061ff947210 */ /* 0x000fe40001fea4ff */
[----:B------:R-:W-:Y:S01]  /*1f370*/  SEL R103, RZ, 0x1, !P0 ;  /* 0x00000001ff677807 */ /* 0x000fe20004000000 */
[----:B------:R-:W-:-:S03]  /*1f380*/  IMAD.WIDE.U32 R96, R102, R76, RZ ;  /* 0x0000004c66607225 */ /* 0x000fc600078e00ff */
[----:B------:R-:W-:Y:S01]  /*1f390*/  IADD3 R103, P0, PT, R103, R100, RZ ;  /* 0x0000006467677210 */ /* 0x000fe20007f1e0ff */
[----:B------:R-:W-:Y:S01]  /*1f3a0*/  IMAD.WIDE.U32 R94, P5, R102, R77, R94 ;  /* 0x0000004d665e7225 */ /* 0x000fe200078a005e */
[----:B------:R-:W-:-:S03]  /*1f3b0*/  IADD3 R151, P3, PT, R151, R96, RZ ;  /* 0x0000006097977210 */ /* 0x000fc60007f7e0ff */
[----:B------:R-:W-:Y:S01]  /*1f3c0*/  IMAD.X R98, RZ, RZ, R101, P0 ;  /* 0x000000ffff627224 */ /* 0x000fe200000e0665 */
[----:B------:R-:W-:Y:S01]  /*1f3d0*/  IADD3 R134, P0, PT, R97, R94, RZ ;  /* 0x0000005e61867210 */ /* 0x000fe20007f1e0ff */
[----:B------:R-:W-:Y:S02]  /*1f3e0*/  IMAD.MOV.U32 R100, RZ, RZ, R95 ;  /* 0x000000ffff647224 */ /* 0x000fe400078e005f */
[----:B------:R-:W-:Y:S01]  /*1f3f0*/  IMAD.X R101, RZ, RZ, RZ, P5 ;  /* 0x000000ffff657224 */ /* 0x000fe200028e06ff */
[----:B------:R-:W-:Y:S01]  /*1f400*/  ISETP.GE.U32.AND P5, PT, R151, R96, PT ;  /* 0x000000609700720c */ /* 0x000fe20003fa6070 */
[----:B------:R-:W-:-:S04]  /*1f410*/  IMAD.WIDE.U32 R94, R48, R116, RZ ;  /* 0x00000074305e7225 */ /* 0x000fc800078e00ff */
[----:B------:R-:W-:Y:S01]  /*1f420*/  IMAD.WIDE.U32.X R100, R135, R77, R100, P0 ;  /* 0x0000004d87647225 */ /* 0x000fe200000e0464 */
[----:B------:R-:W-:-:S03]  /*1f430*/  ISETP.GE.U32.AND P0, PT, R86, R90, PT ;  /* 0x0000005a5600720c */ /* 0x000fc60003f06070 */
[----:B------:R-:W-:Y:S01]  /*1f440*/  IMAD.X R137, R134, 0x1, R139, P3 ;  /* 0x0000000186897824 */ /* 0x000fe200018e068b */
[----:B------:R-:W-:Y:S01]  /*1f450*/  ISETP.GE.U32.AND.EX P0, PT, R147, R136, PT, P0 ;  /* 0x000000889300720c */ /* 0x000fe20003f06100 */
[----:B------:R-:W-:-:S03]  /*1f460*/  IMAD.WIDE.U32 R94, P3, R104, R119, R94 ;  /* 0x00000077685e7225 */ /* 0x000fc6000786005e */
[----:B------:R-:W-:Y:S01]  /*1f470*/  ISETP.GE.U32.AND.EX P5, PT, R137, R134, PT, P5 ;  /* 0x000000868900720c */ /* 0x000fe20003fa6150 */
[----:B------:R-:W-:-:S03]  /*1f480*/  IMAD.WIDE.U32 R90, R104, R116, RZ ;  /* 0x00000074685a7225 */ /* 0x000fc600078e00ff */
[----:B------:R-:W-:Y:S01]  /*1f490*/  SEL R134, RZ, 0x1, P5 ;  /* 0x00000001ff867807 */ /* 0x000fe20002800000 */
[----:B------:R-:W-:Y:S01]  /*1f4a0*/  IMAD.X R139, RZ, RZ, RZ, P4 ;  /* 0x000000ffff8b7224 */ /* 0x000fe200020e06ff */
[----:B------:R-:W-:Y:S01]  /*1f4b0*/  IADD3 RZ, P4, PT, R91, R94, RZ ;  /* 0x0000005e5bff7210 */ /* 0x000fe20007f9e0ff */
[----:B------:R-:W-:Y:S01]  /*1f4c0*/  IMAD.X R91, RZ, RZ, RZ, P3 ;  /* 0x000000ffff5b7224 */ /* 0x000fe200018e06ff */
[----:B------:R-:W-:Y:S01]  /*1f4d0*/  IADD3 R96, P3, PT, R151, R103, RZ ;  /* 0x0000006797607210 */ /* 0x000fe20007f7e0ff */
[----:B------:R-:W-:-:S03]  /*1f4e0*/  IMAD.WIDE.U32.X R138, R107, R117, R138, P6 ;  /* 0x000000756b8a7225 */ /* 0x000fc600030e048a */
[----:B------:R-:W-:Y:S01]  /*1f4f0*/  ISETP.GE.U32.AND P6, PT, R96, R103, PT ;  /* 0x000000676000720c */ /* 0x000fe20003fc6070 */
        /* <DEDUP_REMOVED lines=8> */
[----:B------:R-:W-:-:S02]  /*1f580*/  ISETP.GE.U32.AND.EX P6, PT, R97, R98, PT, P6 ;  /* 0x000000626100720c */ /* 0x000fc40003fc6160 */
[----:B------:R-:W-:Y:S01]  /*1f590*/  SEL R87, RZ, 0x1, P3 ;  /* 0x00000001ff577807 */ /* 0x000fe20001800000 */
[CC--:B------:R-:W-:Y:S01]  /*1f5a0*/  IMAD.WIDE.U32 R94, P4, R107.reuse, R116.reuse, R94 ;  /* 0x000000746b5e7225 */ /* 0x0c0fe2000788005e */
[----:B------:R-:W-:Y:S02]  /*1f5b0*/  ISETP.GE.U32.AND.EX P0, PT, R82, R159, PT, P0 ;  /* 0x0000009f5200720c */ /* 0x000fe40003f06100 */
[----:B------:R-:W-:Y:S01]  /*1f5c0*/  SEL R103, RZ, 0x1, P6 ;  /* 0x00000001ff677807 */ /* 0x000fe20003000000 */
[----:B------:R-:W-:Y:S01]  /*1f5d0*/  IMAD.WIDE.U32 R136, R107, R116, RZ ;  /* 0x000000746b887225 */ /* 0x000fe200078e00ff */
[----:B------:R-:W-:Y:S02]  /*1f5e0*/  IADD3 R138, P5, P3, R87, R138, R86 ;  /* 0x0000008a578a7210 */ /* 0x000fe40007bbe056 */
[----:B------:R-:W-:Y:S01]  /*1f5f0*/  SEL R145, RZ, 0x1, P0 ;  /* 0x00000001ff917807 */ /* 0x000fe20000000000 */
[----:B------:R-:W-:Y:S01]  /*1f600*/  IMAD.WIDE.U32 R86, R116, R106, RZ ;  /* 0x0000006a74567225 */ /* 0x000fe200078e00ff */
[----:B------:R-:W-:-:S02]  /*1f610*/  IADD3 R134, P0, P6, R103, R100, R134 ;  /* 0x0000006467867210 */ /* 0x000fc40007e1e086 */
[----:B------:R-:W-:Y:S01]  /*1f620*/  IADD3.X R103, PT, PT, RZ, R139, RZ, P5, P3 ;  /* 0x0000008bff677210 */ /* 0x000fe20002fe64ff */
[----:B------:R-:W-:Y:S01]  /*1f630*/  IMAD.WIDE.U32 R136, P5, R106, R119, R136 ;  /* 0x000000776a887225 */ /* 0x000fe200078a0088 */
[----:B------:R-:W-:Y:S02]  /*1f640*/  IADD3.X R98, PT, PT, RZ, R101, RZ, P0, P6 ;  /* 0x00000065ff627210 */ /* 0x000fe400007ec4ff */
[----:B------:R-:W-:Y:S01]  /*1f650*/  IADD3 R82, P3, PT, R87, R94, RZ ;  /* 0x0000005e57527210 */ /* 0x000fe20007f7e0ff */
[----:B------:R-:W-:Y:S01]  /*1f660*/  IMAD.X R101, RZ, RZ, RZ, P5 ;  /* 0x000000ffff657224 */ /* 0x000fe200028e06ff */
[----:B------:R-:W-:Y:S01]  /*1f670*/  IADD3 R87, P0, P6, R86, R90, R145 ;  /* 0x0000005a56577210 */ /* 0x000fe20007e1e091 */
[----:B------:R-:W-:-:S03]  /*1f680*/  IMAD.WIDE.U32 R144, R106, R116, RZ ;  /* 0x000000746a907225 */ /* 0x000fc600078e00ff */
[----:B------:R-:W-:Y:S01]  /*1f690*/  IADD3.X R147, PT, PT, R82, R91, RZ, P0, P6 ;  /* 0x0000005b52937210 */ /* 0x000fe200007ec4ff */
[----:B------:R-:W-:Y:S01]  /*1f6a0*/  IMAD.WIDE.U32 R90, R92, R72, RZ ;  /* 0x000000485c5a7225 */ /* 0x000fe200078e00ff */
[C---:B------:R-:W-:Y:S02]  /*1f6b0*/  IADD3 R139, P0, PT, R87.reuse, R140, RZ ;  /* 0x0000008c578b7210 */ /* 0x040fe40007f1e0ff */
[----:B------:R-:W-:Y:S01]  /*1f6c0*/  ISETP.GE.U32.AND P5, PT, R87, R86, PT ;  /* 0x000000565700720c */ /* 0x000fe20003fa6070 */
[----:B------:R-:W-:Y:S01]  /*1f6d0*/  IMAD.MOV.U32 R100, RZ, RZ, R137 ;  /* 0x000000ffff647224 */ /* 0x000fe200078e0089 */
[----:B------:R-:W-:Y:S01]  /*1f6e0*/  ISETP.GE.U32.AND P6, PT, R139, R87, PT ;  /* 0x000000578b00720c */ /* 0x000fe20003fc6070 */
[----:B------:R-:W-:Y:S01]  /*1f6f0*/  IMAD.WIDE.U32 R156, R90, R74, RZ ;  /* 0x0000004a5a9c7225 */ /* 0x000fe200078e00ff */
[----:B------:R-:W-:-:S03]  /*1f700*/  ISETP.GE.U32.AND.EX P5, PT, R147, R82, PT, P5 ;  /* 0x000000529300720c */ /* 0x000fc60003fa6150 */
[----:B------:R-:W-:Y:S01]  /*1f710*/  IMAD.X R94, R147, 0x1, R93, P0 ;  /* 0x00000001935e7824 */ /* 0x000fe200000e065d */
[----:B------:R-:W-:Y:S01]  /*1f720*/  IADD3 RZ, P0, PT, R145, R136, RZ ;  /* 0x0000008891ff7210 */ /* 0x000fe20007f1e0ff */
[----:B------:R-:W-:Y:S01]  /*1f730*/  IMAD.X R137, RZ, RZ, RZ, P1 ;  /* 0x000000ffff897224 */ /* 0x000fe200008e06ff */
[----:B------:R-:W-:Y:S01]  /*1f740*/  LOP3.LUT R87, RZ, R156, RZ, 0x33, !PT ;  /* 0x0000009cff577212 */ /* 0x000fe200078e33ff */
[----:B------:R-:W-:Y:S01]  /*1f750*/  IMAD.MOV.U32 R136, RZ, RZ, R83 ;  /* 0x000000ffff887224 */ /* 0x000fe200078e0053 */
[----:B------:R-:W-:Y:S01]  /*1f760*/  ISETP.GE.U32.AND.EX P6, PT, R94, R147, PT, P6 ;  /* 0x000000935e00720c */ /* 0x000fe20003fc6160 */
[----:B------:R-:W-:Y:S01]  /*1f770*/  IMAD.WIDE.U32.X R100, R107, R119, R100, P0 ;  /* 0x000000776b647225 */ /* 0x000fe200000e0464 */
[----:B------:R-:W-:Y:S02]  /*1f780*/  ISETP.GT.U32.AND P0, PT, R92, R87, PT ;  /* 0x000000575c00720c */ /* 0x000fe40003f04070 */
[----:B------:R-:W-:Y:S01]  /*1f790*/  SEL R87, RZ, 0x1, P5 ;  /* 0x00000001ff577807 */ /* 0x000fe20002800000 */
[----:B------:R-:W-:Y:S01]  /*1f7a0*/  IMAD.WIDE.U32.X R136, R48, R119, R136, P2 ;  /* 0x0000007730887225 */ /* 0x000fe200010e0488 */
[----:B------:R-:W-:-:S02]  /*1f7b0*/  SEL R145, RZ, 0x1, P6 ;  /* 0x00000001ff917807 */ /* 0x000fc40003000000 */
[----:B------:R-:W-:Y:S02]  /*1f7c0*/  IADD3 R83, P2, PT, R89, R88, RZ ;  /* 0x0000005859537210 */ /* 0x000fe40007f5e0ff */
[----:B------:R-:W-:Y:S01]  /*1f7d0*/  IADD3 R145, P5, P6, R145, R100, R87 ;  /* 0x0000006491917210 */ /* 0x000fe20007ebe057 */
[----:B------:R-:W-:Y:S02]  /*1f7e0*/  IMAD R87, R149, R72, RZ ;  /* 0x0000004895577224 */ /* 0x000fe400078e02ff */
[----:B------:R-:W-:Y:S01]  /*1f7f0*/  IMAD.X R84, R84, 0x1, R159, P2 ;  /* 0x0000000154547824 */ /* 0x000fe200010e069f */
[----:B------:R-:W-:Y:S01]  /*1f800*/  IADD3.X R147, PT, PT, RZ, R101, RZ, P5, P6 ;  /* 0x00000065ff937210 */ /* 0x000fe20002fec4ff */
[----:B------:R-:W-:-:S04]  /*1f810*/  IMAD.WIDE.U32 R100, R117, R121, RZ ;  /* 0x0000007975647225 */ /* 0x000fc800078e00ff */
[----:B------:R-:W-:Y:S02]  /*1f820*/  IMAD R87, R92, R73, R87 ;  /* 0x000000495c577224 */ /* 0x000fe400078e0257 */
[----:B------:R-:W-:-:S04]  /*1f830*/  IMAD.WIDE.U32 R100, P5, R121, R117, R100 ;  /* 0x0000007579647225 */ /* 0x000fc800078a0064 */
[----:B------:R-:W-:-:S04]  /*1f840*/  IMAD.WIDE.U32 R92, R121, R121, RZ ;  /* 0x00000079795c7225 */ /* 0x000fc800078e00ff */
[----:B------:R-:W-:Y:S01]  /*1f850*/  IMAD.IADD R155, R91, 0x1, R87 ;  /* 0x000000015b9b7824 */ /* 0x000fe200078e0257 */
[----:B------:R-:W-:Y:S02]  /*1f860*/  IADD3 R139, P1, PT, R139, R92, RZ ;  /* 0x0000005c8b8b7210 */ /* 0x000fe40007f3e0ff */
[----:B------:R-:W-:Y:S01]  /*1f870*/  IADD3 R87, P6, PT, R93, R100, RZ ;  /* 0x000000645d577210 */ /* 0x000fe20007fde0ff */
[----:B------:R-:W-:-:S04]  /*1f880*/  IMAD.WIDE.U32 R150, R155, R74, RZ ;  /* 0x0000004a9b967225 */ /* 0x000fc800078e00ff */
[----:B------:R-:W-:Y:S01]  /*1f890*/  IMAD.X R94, R87, 0x1, R94, P1 ;  /* 0x00000001575e7824 */ /* 0x000fe200008e065e */
[----:B------:R-:W-:-:S05]  /*1f8a0*/  IADD3 R100, P1, PT, R139, R138, RZ ;  /* 0x0000008a8b647210 */ /* 0x000fca0007f3e0ff */
[----:B------:R-:W-:Y:S02]  /*1f8b0*/  IMAD.X R103, R94, 0x1, R103, P1 ;  /* 0x000000015e677824 */ /* 0x000fe400008e0667 */
        /* <DEDUP_REMOVED lines=11> */
[----:B------:R-:W-:Y:S02]  /*1f970*/  IADD3 R149, P2, PT, R100, R86, RZ ;  /* 0x0000005664957210 */ /* 0x000fe40007f5e0ff */
[----:B------:R-:W-:-:S03]  /*1f980*/  IADD3 R91, P0, PT, R91, R88, RZ ;  /* 0x000000585b5b7210 */ /* 0x000fc60007f1e0ff */
[----:B------:R-:W-:Y:S01]  /*1f990*/  IMAD.X R151, R103, 0x1, R82, P2 ;  /* 0x0000000167977824 */ /* 0x000fe200010e0652 */
[----:B------:R-:W-:Y:S01]  /*1f9a0*/  IADD3 R144, P1, P2, R149, R136, R144 ;  /* 0x0000008895907210 */ /* 0x000fe20007a3e090 */
[----:B------:R-:W-:-:S03]  /*1f9b0*/  IMAD.X R138, RZ, RZ, R89, P0 ;  /* 0x000000ffff8a7224 */ /* 0x000fc600000e0659 */
[----:B------:R-:W-:Y:S01]  /*1f9c0*/  IADD3.X R142, PT, PT, R151, R137, RZ, P1, P2 ;  /* 0x00000089978e7210 */ /* 0x000fe20000fe44ff */
[----:B------:R-:W-:-:S04]  /*1f9d0*/  IMAD.WIDE.U32 R136, R155, R76, RZ ;  /* 0x0000004c9b887225 */ /* 0x000fc800078e00ff */
[----:B------:R-:W-:-:S04]  /*1f9e0*/  IMAD.WIDE.U32 R88, R90, R76, RZ ;  /* 0x0000004c5a587225 */ /* 0x000fc800078e00ff */
[----:B------:R-:W-:Y:S01]  /*1f9f0*/  IMAD.WIDE.U32 R136, P1, R90, R77, R136 ;  /* 0x0000004d5a887225 */ /* 0x000fe20007820088 */
        /* <DEDUP_REMOVED lines=13> */
[----:B------:R-:W-:Y:S02]  /*1fad0*/  ISETP.GE.U32.AND.EX P0, PT, R141, R138, PT, P0 ;  /* 0x0000008a8d00720c */ /* 0x000fe40003f06100 */
[----:B------:R-:W-:Y:S01]  /*1fae0*/  ISETP.GE.U32.AND P1, PT, R139, R92, PT ;  /* 0x0000005c8b00720c */ /* 0x000fe20003f26070 */
[----:B------:R-:W-:Y:S01]  /*1faf0*/  IMAD.WIDE.U32 R92, R102, R78, RZ ;  /* 0x0000004e665c7225 */ /* 0x000fe200078e00ff */
[----:B------:R-:W-:-:S02]  /*1fb00*/  SEL R157, RZ, 0x1, P0 ;  /* 0x00000001ff9d7807 */ /* 0x000fc40000000000 */
[----:B------:R-:W-:Y:S02]  /*1fb10*/  ISETP.GE.U32.AND.EX P1, PT, R94, R87, PT, P1 ;  /* 0x000000575e00720c */ /* 0x000fe40003f26110 */
[----:B------:R-:W-:Y:S02]  /*1fb20*/  IADD3 R157, P0, P2, R157, R88, R91 ;  /* 0x000000589d9d7210 */ /* 0x000fe40007a1e05b */
[----:B------:R-:W-:Y:S02]  /*1fb30*/  SEL R87, RZ, 0x1, P1 ;  /* 0x00000001ff577807 */ /* 0x000fe40000800000 */
[----:B------:R-:W-:Y:S01]  /*1fb40*/  IADD3.X R133, PT, PT, RZ, R89, RZ, P0, P2 ;  /* 0x00000059ff857210 */ /* 0x000fe200007e44ff */
[----:B------:R-:W-:Y:S01]  /*1fb50*/  IMAD.WIDE.U32 R136, P2, R102, R79, R136 ;  /* 0x0000004f66887225 */ /* 0x000fe20007840088 */
[----:B------:R-:W-:-:S03]  /*1fb60*/  IADD3 R153, P0, PT, R153, R92, RZ ;  /* 0x0000005c99997210 */ /* 0x000fc60007f1e0ff */
[----:B------:R-:W-:Y:S01]  /*1fb70*/  IMAD.X R89, RZ, RZ, RZ, P2 ;  /* 0x000000ffff597224 */ /* 0x000fe200010e06ff */
[----:B------:R-:W-:Y:S01]  /*1fb80*/  IADD3 R136, P2, PT, R93, R136, RZ ;  /* 0x000000885d887210 */ /* 0x000fe20007f5e0ff */
[----:B------:R-:W-:Y:S01]  /*1fb90*/  IMAD.X R93, RZ, RZ, RZ, P5 ;  /* 0x000000ffff5d7224 */ /* 0x000fe200028e06ff */
[C---:B------:R-:W-:Y:S01]  /*1fba0*/  ISETP.GE.U32.AND P5, PT, R153.reuse, R92, PT ;  /* 0x0000005c9900720c */ /* 0x040fe20003fa6070 */
[----:B------:R-:W-:Y:S02]  /*1fbb0*/  IMAD.MOV.U32 R92, RZ, RZ, R101 ;  /* 0x000000ffff5c7224 */ /* 0x000fe400078e0065 */
[----:B------:R-:W-:Y:S01]  /*1fbc0*/  IMAD.X R159, R136, 0x1, R85, P0 ;  /* 0x00000001889f7824 */ /* 0x000fe200000e0655 */
[----:B------:R-:W-:Y:S01]  /*1fbd0*/  IADD3 R91, P0, PT, R153, R134, RZ ;  /* 0x00000086995b7210 */ /* 0x000fe20007f1e0ff */
[----:B------:R-:W-:-:S03]  /*1fbe0*/  IMAD.MOV.U32 R88, RZ, RZ, R137 ;  /* 0x000000ffff587224 */ /* 0x000fc600078e0089 */
[C---:B------:R-:W-:Y:S01]  /*1fbf0*/  ISETP.GE.U32.AND.EX P5, PT, R159.reuse, R136, PT, P5 ;  /* 0x000000889f00720c */ /* 0x040fe20003fa6150 */
[----:B------:R-:W-:Y:S01]  /*1fc00*/  IMAD.X R85, R159, 0x1, R98, P0 ;  /* 0x000000019f557824 */ /* 0x000fe200000e0662 */
[----:B------:R-:W-:Y:S01]  /*1fc10*/  ISETP.GE.U32.AND P0, PT, R100, R139, PT ;  /* 0x0000008b6400720c */ /* 0x000fe20003f06070 */
[----:B------:R-:W-:Y:S01]  /*1fc20*/  IMAD.WIDE.U32.X R100, R117, R117, R92, P6 ;  /* 0x0000007575647225 */ /* 0x000fe200030e045c */
[----:B------:R-:W-:Y:S02]  /*1fc30*/  ISETP.GE.U32.AND P6, PT, R91, R134, PT ;  /* 0x000000865b00720c */ /* 0x000fe40003fc6070 */
[----:B------:R-:W-:Y:S01]  /*1fc40*/  ISETP.GE.U32.AND.EX P0, PT, R103, R94, PT, P0 ;  /* 0x0000005e6700720c */ /* 0x000fe20003f06100 */
[----:B------:R-:W-:-:S03]  /*1fc50*/  IMAD.WIDE.U32 R92, R135, R80, RZ ;  /* 0x00000050875c7225 */ /* 0x000fc600078e00ff */
[----:B------:R-:W-:Y:S01]  /*1fc60*/  SEL R139, RZ, 0x1, P0 ;  /* 0x00000001ff8b7807 */ /* 0x000fe20000000000 */
[----:B------:R-:W-:Y:S01]  /*1fc70*/  IMAD.WIDE.U32.X R88, R135, R79, R88, P2 ;  /* 0x0000004f87587225 */ /* 0x000fe200010e0458 */
[----:B------:R-:W-:Y:S02]  /*1fc80*/  ISETP.GE.U32.AND.EX P0, PT, R85, R98, PT, P6 ;  /* 0x000000625500720c */ /* 0x000fe40003f06160 */
[----:B------:R-:W-:Y:S01]  /*1fc90*/  IADD3 R139, P1, P6, R139, R100, R87 ;  /* 0x000000648b8b7210 */ /* 0x000fe20007e3e057 */
[C---:B------:R-:W-:Y:S01]  /*1fca0*/  IMAD.WIDE.U32 R92, P2, R102.reuse, R81, R92 ;  /* 0x00000051665c7225 */ /* 0x040fe2000784005c */
[----:B------:R-:W-:Y:S02]  /*1fcb0*/  SEL R87, RZ, 0x1, P5 ;  /* 0x00000001ff577807 */ /* 0x000fe40002800000 */
[----:B------:R-:W-:Y:S01]  /*1fcc0*/  SEL R137, RZ, 0x1, P0 ;  /* 0x00000001ff897807 */ /* 0x000fe20000000000 */
[----:B------:R-:W-:Y:S01]  /*1fcd0*/  IMAD.WIDE.U32 R102, R102, R80, RZ ;  /* 0x0000005066667225 */ /* 0x000fe200078e00ff */
[----:B------:R-:W-:-:S02]  /*1fce0*/  IADD3.X R138, PT, PT, RZ, R101, RZ, P1, P6 ;  /* 0x00000065ff8a7210 */ /* 0x000fc40000fec4ff */
[----:B------:R-:W-:Y:S01]  /*1fcf0*/  ISETP.GE.U32.AND P0, PT, R149, R86, PT ;  /* 0x000000569500720c */ /* 0x000fe20003f06070 */
[----:B------:R-:W-:Y:S01]  /*1fd00*/  IMAD.X R101, RZ, RZ, RZ, P2 ;  /* 0x000000ffff657224 */ /* 0x000fe200010e06ff */
[----:B------:R-:W-:Y:S01]  /*1fd10*/  IADD3 R137, P1, P5, R137, R88, R87 ;  /* 0x0000005889897210 */ /* 0x000fe20007d3e057 */
[----:B------:R-:W-:Y:S01]  /*1fd20*/  IMAD.WIDE.U32 R86, R155, R78, RZ ;  /* 0x0000004e9b567225 */ /* 0x000fe200078e00ff */
[----:B------:R-:W-:Y:S02]  /*1fd30*/  ISETP.GE.U32.AND.EX P0, PT, R151, R82, PT, P0 ;  /* 0x000000529700720c */ /* 0x000fe40003f06100 */
[----:B------:R-:W-:Y:S01]  /*1fd40*/  IADD3.X R136, PT, PT, RZ, R89, RZ, P1, P5 ;  /* 0x00000059ff887210 */ /* 0x000fe20000fea4ff */
[----:B------:R-:W-:Y:S01]  /*1fd50*/  IMAD.WIDE.U32 R88, R90, R78, RZ ;  /* 0x0000004e5a587225 */ /* 0x000fe200078e00ff */
[----:B------:R-:W-:-:S03]  /*1fd60*/  IADD3 R134, P5, PT, R103, R92, RZ ;  /* 0x0000005c67867210 */ /* 0x000fc60007fbe0ff */
[----:B------:R-:W-:Y:S01]  /*1fd70*/  IMAD.MOV.U32 R100, RZ, RZ, R93 ;  /* 0x000000ffff647224 */ /* 0x000fe200078e005d */
[----:B------:R-:W-:Y:S01]  /*1fd80*/  IADD3 R92, P1, PT, R99, R88, RZ ;  /* 0x00000058635c7210 */ /* 0x000fe20007f3e0ff */
[----:B------:R-:W-:-:S03]  /*1fd90*/  IMAD.WIDE.U32 R86, P2, R90, R79, R86 ;  /* 0x0000004f5a567225 */ /* 0x000fc60007840056 */
[----:B------:R-:W-:Y:S01]  /*1fda0*/  ISETP.GE.U32.AND P6, PT, R92, R88, PT ;  /* 0x000000585c00720c */ /* 0x000fe20003fc6070 */
[----:B------:R-:W-:Y:S02]  /*1fdb0*/  IMAD R93, R97, R72, RZ ;  /* 0x00000048615d7224 */ /* 0x000fe400078e02ff */
[----:B------:R-:W-:Y:S01]  /*1fdc0*/  IMAD.WIDE.U32.X R100, R135, R81, R100, P5 ;  /* 0x0000005187647225 */ /* 0x000fe200028e0464 */
[----:B------:R-:W-:-:S03]  /*1fdd0*/  IADD3 R89, P5, PT, R89, R86, RZ ;  /* 0x0000005659597210 */ /* 0x000fc60007fbe0ff */
[C---:B------:R-:W-:Y:S02]  /*1fde0*/  IMAD R93, R96.reuse, R73, R93 ;  /* 0x00000049605d7224 */ /* 0x040fe400078e025d */
[----:B------:R-:W-:-:S04]  /*1fdf0*/  IMAD.WIDE.U32 R98, R96, R72, RZ ;  /* 0x0000004860627225 */ /* 0x000fc800078e00ff */
[----:B------:R-:W-:Y:S01]  /*1fe00*/  IMAD.X R94, R89, 0x1, R132, P1 ;  /* 0x00000001595e7824 */ /* 0x000fe200008e0684 */
[----:B------:R-:W-:Y:S01]  /*1fe10*/  IADD3 R132, P1, PT, R92, R157, RZ ;  /* 0x0000009d5c847210 */ /* 0x000fe20007f3e0ff */
[----:B------:R-:W-:Y:S02]  /*1fe20*/  IMAD.IADD R135, R99, 0x1, R93 ;  /* 0x0000000163877824 */ /* 0x000fe400078e025d */
[----:B------:R-:W-:Y:S01]  /*1fe30*/  IMAD.MOV.U32 R152, RZ, RZ, R87 ;  /* 0x000000ffff987224 */ /* 0x000fe200078e0057 */
[----:B------:R-:W-:Y:S01]  /*1fe40*/  ISETP.GE.U32.AND.EX P6, PT, R94, R89, PT, P6 ;  /* 0x000000595e00720c */ /* 0x000fe20003fc6160 */
[----:B------:R-:W-:-:S03]  /*1fe50*/  IMAD.WIDE.U32 R92, R135, R74, RZ ;  /* 0x0000004a875c7225 */ /* 0x000fc600078e00ff */
[----:B------:R-:W-:Y:S01]  /*1fe60*/  SEL R150, RZ, 0x1, P6 ;  /* 0x00000001ff967807 */ /* 0x000fe20003000000 */
[----:B------:R-:W-:-:S04]  /*1fe70*/  IMAD.WIDE.U32 R86, R98, R74, RZ ;  /* 0x0000004a62567225 */ /* 0x000fc800078e00ff */
[----:B------:R-:W-:Y:S01]  /*1fe80*/  IMAD.X R153, RZ, RZ, RZ, P2 ;  /* 0x000000ffff997224 */ /* 0x000fe200010e06ff */
[----:B------:R-:W-:Y:S01]  /*1fe90*/  ISETP.GE.U32.AND P2, PT, R132, R157, PT ;  /* 0x0000009d8400720c */ /* 0x000fe20003f46070 */
[----:B------:R-:W-:Y:S01]  /*1fea0*/  IMAD.X R94, R94, 0x1, R133, P1 ;  /* 0x000000015e5e7824 */ /* 0x000fe200008e0685 */
[----:B------:R-:W-:Y:S01]  /*1feb0*/  LOP3.LUT R89, RZ, R86, RZ, 0x33, !PT ;  /* 0x00000056ff597212 */ /* 0x000fe200078e33ff */
[----:B------:R-:W-:-:S03]  /*1fec0*/  IMAD.WIDE.U32.X R152, R155, R79, R152, P5 ;  /* 0x0000004f9b987225 */ /* 0x000fc600028e0498 */
[----:B------:R-:W-:Y:S01]  /*1fed0*/  ISETP.GE.U32.AND.EX P2, PT, R94, R133, PT, P2 ;  /* 0x000000855e00720c */ /* 0x000fe20003f46120 */
[----:B------:R-:W-:Y:S01]  /*1fee0*/  IMAD.WIDE.U32 R92, P5, R98, R75, R92 ;  /* 0x0000004b625c7225 */ /* 0x000fe200078a005c */
[----:B------:R-:W-:Y:S02]  /*1fef0*/  ISETP.GT.U32.AND P1, PT, R96, R89, PT ;  /* 0x000000596000720c */ /* 0x000fe40003f24070 */
[----:B------:R-:W-:Y:S02]  /*1ff00*/  SEL R89, RZ, 0x1, P2 ;  /* 0x00000001ff597807 */ /* 0x000fe40001000000 */
[----:B------:R-:W-:Y:S01]  /*1ff10*/  IADD3 R86, P6, PT, R87, R92, RZ ;  /* 0x0000005c57567210 */ /* 0x000fe20007fde0ff */
[----:B------:R-:W-:Y:S01]  /*1ff20*/  IMAD.X R87, RZ, RZ, RZ, P5 ;  /* 0x000000ffff577224 */ /* 0x000fe200028e06ff */
[----:B------:R-:W-:Y:S01]  /*1ff30*/  IADD3 R150, P2, P5, R89, R152, R150 ;  /* 0x0000009859967210 */ /* 0x000fe20007d5e096 */
[----:B------:R-:W-:Y:S01]  /*1ff40*/  IMAD.WIDE.U32 R88, R135, R76, RZ ;  /* 0x0000004c87587225 */ /* 0x000fe200078e00ff */
[----:B------:R-:W-:-:S02]  /*1ff50*/  LOP3.LUT R86, RZ, R86, RZ, 0x33, !PT ;  /* 0x00000056ff567212 */ /* 0x000fc400078e33ff */
[----:B------:R-:W-:Y:S02]  /*1ff60*/  IADD3.X R152, PT, PT, RZ, R153, RZ, P2, P5 ;  /* 0x00000099ff987210 */ /* 0x000fe400017ea4ff */
[----:B------:R-:W-:Y:S01]  /*1ff70*/  ISETP.GT.U32.AND.EX P1, PT, R97, R86, PT, P1 ;  /* 0x000000566100720c */ /* 0x000fe20003f24110 */
[----:B------:R-:W-:Y:S02]  /*1ff80*/  IMAD.MOV.U32 R86, RZ, RZ, R93 ;  /* 0x000000ffff567224 */ /* 0x000fe400078e005d */
[----:B------:R-:W-:-:S04]  /*1ff90*/  IMAD.WIDE.U32 R88, P2, R98, R77, R88 ;  /* 0x0000004d62587225 */ /* 0x000fc80007840058 */
[----:B------:R-:W-:-:S04]  /*1ffa0*/  IMAD.WIDE.U32 R92, R98, R76, RZ ;  /* 0x0000004c625c7225 */ /* 0x000fc800078e00ff */
[----:B------:R-:W-:Y:S01]  /*1ffb0*/  IMAD.WIDE.U32.X R86, R135, R75, R86, P6 ;  /* 0x0000004b87567225 */ /* 0x000fe200030e0456 */
[----:B------:R-:W-:Y:S02]  /*1ffc0*/  IADD3 R133, P5, PT, R91, R92, RZ ;  /* 0x0000005c5b857210 */ /* 0x000fe40007fbe0ff */
[----:B------:R-:W-:Y:S01]  /*1ffd0*/  IADD3 R88, P6, PT, R93, R88, RZ ;  /* 0x000000585d587210 */ /* 0x000fe20007fde0ff */
[----:B------:R-:W-:Y:S01]  /*1ffe0*/  IMAD.MOV.U32 R96, RZ, RZ, R89 ;  /* 0x000000ffff607224 */ /* 0x000fe200078e0059 */
[----:B------:R-:W-:Y:S01]  /*1fff0*/  SEL R91, RZ, 0x1, !P1 ;  /* 0x00000001ff5b7807 */ /* 0x000fe20004800000 */
[----:B------:R-:W-:Y:S01]  /*20000*/  IMAD.X R97, RZ, RZ, RZ, P2 ;  /* 0x000000ffff617224 */ /* 0x000fe200010e06ff */
[----:B------:R-:W-:Y:S01]  /*20010*/  ISETP.GE.U32.AND P1, PT, R133, R92, PT ;  /* 0x0000005c8500720c */ /* 0x000fe20003f26070 */
[----:B------:R-:W-:Y:S01]  /*20020*/  IMAD.X R92, R88, 0x1, R85, P5 ;  /* 0x00000001585c7824 */ /* 0x000fe200028e0655 */
[----:B------:R-:W-:Y:S01]  /*20030*/  IADD3 R154, P5, PT, R91, R86, RZ ;  /* 0x000000565b9a7210 */ /* 0x000fe20007fbe0ff */
[----:B------:R-:W-:-:S03]  /*20040*/  IMAD.WIDE.U32.X R96, R135, R77, R96, P6 ;  /* 0x0000004d87607225 */ /* 0x000fc600030e0460 */
[----:B------:R-:W-:Y:S01]  /*20050*/  ISETP.GE.U32.AND.EX P1, PT, R92, R88, PT, P1 ;  /* 0x000000585c00720c */ /* 0x000fe20003f26110 */
[----:B------:R-:W-:Y:S01]  /*20060*/  IMAD.X R153, RZ, RZ, R87, P5 ;  /* 0x000000ffff997224 */ /* 0x000fe200028e0657 */
[----:B------:R-:W-:Y:S01]  /*20070*/  IADD3 R133, P5, PT, R133, R154, RZ ;  /* 0x0000009a85857210 */ /* 0x000fe20007fbe0ff */
[----:B------:R-:W-:-:S04]  /*20080*/  IMAD.WIDE.U32 R86, R155, R80, RZ ;  /* 0x000000509b567225 */ /* 0x000fc800078e00ff */
[----:B------:R-:W-:-:S04]  /*20090*/  IMAD.WIDE.U32 R88, R117, R116, RZ ;  /* 0x0000007475587225 */ /* 0x000fc800078e00ff */
[----:B------:R-:W-:-:S04]  /*200a0*/  IMAD.WIDE.U32 R86, P2, R90, R81, R86 ;  /* 0x000000515a567225 */ /* 0x000fc80007840056 */
[----:B------:R-:W-:-:S04]  /*200b0*/  IMAD.WIDE.U32 R90, R90, R80, RZ ;  /* 0x000000505a5a7225 */ /* 0x000fc800078e00ff */
        /* <DEDUP_REMOVED lines=8> */
[----:B------:R-:W-:Y:S02]  /*20140*/  IMAD.X R91, RZ, RZ, RZ, P2 ;  /* 0x000000ffff5b7224 */ /* 0x000fe400010e06ff */
[----:B------:R-:W-:-:S04]  /*20150*/  IMAD.WIDE.U32 R92, R121, R116, RZ ;  /* 0x00000074795c7225 */ /* 0x000fc800078e00ff */
[----:B------:R-:W-:Y:S01]  /*20160*/  IMAD.WIDE.U32.X R90, R155, R81, R90, P6 ;  /* 0x000000519b5a7225 */ /* 0x000fe200030e045a */
[----:B------:R-:W-:Y:S02]  /*20170*/  ISETP.GE.U32.AND P6, PT, R133, R154, PT ;  /* 0x0000009a8500720c */ /* 0x000fe40003fc6070 */
[----:B------:R-:W-:Y:S01]  /*20180*/  IADD3 RZ, P2, PT, R93, R88, RZ ;  /* 0x000000585dff7210 */ /* 0x000fe20007f5e0ff */
[----:B------:R-:W-:Y:S01]  /*20190*/  IMAD.X R87, R86, 0x1, R84, P5 ;  /* 0x0000000156577824 */ /* 0x000fe200028e0654 */
[----:B------:R-:W-:Y:S01]  /*201a0*/  ISETP.GE.U32.AND.EX P5, PT, R156, R153, PT, P6 ;  /* 0x000000999c00720c */ /* 0x000fe20003fa6160 */
[----:B------:R-:W-:Y:S01]  /*201b0*/  IMAD.MOV.U32 R84, RZ, RZ, R95 ;  /* 0x000000ffff547224 */ /* 0x000fe200078e005f */
[----:B------:R-:W-:Y:S01]  /*201c0*/  IADD3 R93, P6, PT, R157, R150, RZ ;  /* 0x000000969d5d7210 */ /* 0x000fe20007fde0ff */
[----:B------:R-:W-:Y:S01]  /*201d0*/  IMAD.MOV.U32 R82, RZ, RZ, R89 ;  /* 0x000000ffff527224 */ /* 0x000fe200078e0059 */
[----:B------:R-:W-:Y:S02]  /*201e0*/  SEL R153, RZ, 0x1, P5 ;  /* 0x00000001ff997807 */ /* 0x000fe40002800000 */
[----:B------:R-:W-:Y:S01]  /*201f0*/  ISETP.GE.U32.AND P5, PT, R144, R149, PT ;  /* 0x000000959000720c */ /* 0x000fe20003fa6070 */
[----:B------:R-:W-:Y:S01]  /*20200*/  IMAD.X R149, R87, 0x1, R152, P6 ;  /* 0x0000000157957824 */ /* 0x000fe200030e0698 */
[----:B------:R-:W-:-:S02]  /*20210*/  ISETP.NE.U32.AND P6, PT, R146, RZ, PT ;  /* 0x000000ff9200720c */ /* 0x000fc40003fc5070 */
[----:B------:R-:W-:Y:S02]  /*20220*/  ISETP.GE.U32.AND.EX P4, PT, R87, R86, PT, P4 ;  /* 0x000000565700720c */ /* 0x000fe40003f86140 */
[----:B------:R-:W-:Y:S02]  /*20230*/  ISETP.NE.AND.EX P6, PT, R148, RZ, PT, P6 ;  /* 0x000000ff9400720c */ /* 0x000fe40003fc5360 */
[----:B------:R-:W-:Y:S02]  /*20240*/  SEL R86, RZ, 0x1, P1 ;  /* 0x00000001ff567807 */ /* 0x000fe40000800000 */
[----:B------:R-:W-:Y:S02]  /*20250*/  ISETP.GE.U32.AND P1, PT, R93, R150, PT ;  /* 0x000000965d00720c */ /* 0x000fe40003f26070 */
[----:B------:R-:W-:Y:S02]  /*20260*/  ISETP.GE.U32.AND.EX P5, PT, R142, R151, PT, P5 ;  /* 0x000000978e00720c */ /* 0x000fe40003fa6150 */
[----:B------:R-:W-:-:S05]  /*20270*/  ISETP.GE.U32.AND.EX P1, PT, R149, R152, PT, P1 ;  /* 0x000000989500720c */ /* 0x000fca0003f26110 */
        /* <DEDUP_REMOVED lines=15> */
.L_x_308:
[-C--:B------:R-:W-:Y:S01]  /*20370*/  IMAD.WIDE.U32.X R84, R107, R119.reuse, R84, P3 ;  /* 0x000000776b547225 */ /* 0x080fe200018e0454 */
[----:B------:R-:W-:Y:S02]  /*20380*/  IADD3 R96, P3, P6, R153, R96, R86 ;  /* 0x0000006099607210 */ /* 0x000fe40007e7e056 */
[----:B------:R-:W-:Y:S01]  /*20390*/  SEL R92, RZ, 0x1, P0 ;  /* 0x00000001ff5c7807 */ /* 0x000fe20000000000 */
[----:B------:R-:W-:Y:S01]  /*203a0*/  IMAD.WIDE.U32 R86, R135, R78, RZ ;  /* 0x0000004e87567225 */ /* 0x000fe200078e00ff */
[----:B------:R-:W-:Y:S02]  /*203b0*/  SEL R89, RZ, 0x1, P5 ;  /* 0x00000001ff597807 */ /* 0x000fe40002800000 */
[----:B------:R-:W-:Y:S01]  /*203c0*/  IADD3 R105, P5, PT, R105, R102, RZ ;  /* 0x0000006669697210 */ /* 0x000fe20007fbe0ff */
[----:B------:R-:W-:Y:S01]  /*203d0*/  IMAD.WIDE.U32.X R82, R117, R119, R82, P2 ;  /* 0x0000007775527225 */ /* 0x000fe200010e0452 */
[----:B------:R-:W-:Y:S02]  /*203e0*/  IADD3.X R97, PT, PT, RZ, R97, RZ, P3, P6 ;  /* 0x00000061ff617210 */ /* 0x000fe40001fec4ff */
[----:B------:R-:W-:Y:S01]  /*203f0*/  IADD3 R92, P3, P6, R89, R84, R92 ;  /* 0x00000054595c7210 */ /* 0x000fe20007e7e05c */
[----:B------:R-:W-:Y:S01]  /*20400*/  IMAD.X R143, R143, 0x1, R134, P5 ;  /* 0x000000018f8f7824 */ /* 0x000fe200028e0686 */
[----:B------:R-:W-:Y:S01]  /*20410*/  ISETP.GE.U32.AND P0, PT, R105, R102, PT ;  /* 0x000000666900720c */ /* 0x000fe20003f06070 */
[----:B------:R-:W-:Y:S01]  /*20420*/  IMAD.WIDE.U32 R86, P5, R98, R79, R86 ;  /* 0x0000004f62567225 */ /* 0x000fe200078a0056 */
[----:B------:R-:W-:-:S02]  /*20430*/  IADD3.X R102, PT, PT, RZ, R85, RZ, P3, P6 ;  /* 0x00000055ff667210 */ /* 0x000fc40001fec4ff */
[----:B------:R-:W-:Y:S01]  /*20440*/  IADD3 R105, P3, PT, R105, R137, RZ ;  /* 0x0000008969697210 */ /* 0x000fe20007f7e0ff */
[----:B------:R-:W-:Y:S01]  /*20450*/  IMAD.WIDE.U32 R84, R98, R78, RZ ;  /* 0x0000004e62547225 */ /* 0x000fe200078e00ff */
[----:B------:R-:W-:Y:S02]  /*20460*/  SEL R88, RZ, 0x1, P4 ;  /* 0x00000001ff587807 */ /* 0x000fe40002000000 */
[----:B------:R-:W-:Y:S01]  /*20470*/  SEL R95, RZ, 0x1, P1 ;  /* 0x00000001ff5f7807 */ /* 0x000fe20000800000 */
[----:B------:R-:W-:Y:S01]  /*20480*/  IMAD.X R89, RZ, RZ, RZ, P5 ;  /* 0x000000ffff597224 */ /* 0x000fe200028e06ff */
[C---:B------:R-:W-:Y:S01]  /*20490*/  ISETP.GE.U32.AND.EX P0, PT, R143.reuse, R134, PT, P0 ;  /* 0x000000868f00720c */ /* 0x040fe20003f06100 */
[----:B------:R-:W-:Y:S01]  /*204a0*/  IMAD.X R143, R143, 0x1, R136, P3 ;  /* 0x000000018f8f7824 */ /* 0x000fe200018e0688 */
[----:B------:R-:W-:Y:S02]  /*204b0*/  IADD3 R99, P3, PT, R85, R86, RZ ;  /* 0x0000005655637210 */ /* 0x000fe40007f7e0ff */
[----:B------:R-:W-:-:S02]  /*204c0*/  IADD3 R85, P6, PT, R105, R84, RZ ;  /* 0x0000005469557210 */ /* 0x000fc40007fde0ff */
[----:B------:R-:W-:Y:S01]  /*204d0*/  IADD3 R95, P1, P4, R95, R90, R88 ;  /* 0x0000005a5f5f7210 */ /* 0x000fe20007c3e058 */
[----:B------:R-:W-:Y:S01]  /*204e0*/  IMAD.MOV.U32 R88, RZ, RZ, R87 ;  /* 0x000000ffff587224 */ /* 0x000fe200078e0057 */
[----:B------:R-:W-:Y:S01]  /*204f0*/  ISETP.GE.U32.AND P5, PT, R105, R137, PT ;  /* 0x000000896900720c */ /* 0x000fe20003fa6070 */
[----:B------:R-:W-:Y:S01]  /*20500*/  IMAD.X R86, R99, 0x1, R143, P6 ;  /* 0x0000000163567824 */ /* 0x000fe200030e068f */
[----:B------:R-:W-:Y:S01]  /*20510*/  SEL R87, RZ, 0x1, P0 ;  /* 0x00000001ff577807 */ /* 0x000fe20000000000 */
[----:B------:R-:W-:Y:S01]  /*20520*/  IMAD.WIDE.U32.X R88, R135, R79, R88, P3 ;  /* 0x0000004f87587225 */ /* 0x000fe200018e0458 */
[----:B------:R-:W-:Y:S02]  /*20530*/  IADD3 R103, P0, PT, R85, R96, RZ ;  /* 0x0000006055677210 */ /* 0x000fe40007f1e0ff */
[----:B------:R-:W-:Y:S02]  /*20540*/  ISETP.GE.U32.AND.EX P5, PT, R143, R136, PT, P5 ;  /* 0x000000888f00720c */ /* 0x000fe40003fa6150 */
[----:B------:R-:W-:Y:S01]  /*20550*/  ISETP.GE.U32.AND P6, PT, R85, R84, PT ;  /* 0x000000545500720c */ /* 0x000fe20003fc6070 */
[----:B------:R-:W-:Y:S01]  /*20560*/  IMAD.WIDE.U32 R84, R135, R80, RZ ;  /* 0x0000005087547225 */ /* 0x000fe200078e00ff */
[----:B------:R-:W-:-:S02]  /*20570*/  SEL R105, RZ, 0x1, P5 ;  /* 0x00000001ff697807 */ /* 0x000fc40002800000 */
[----:B------:R-:W-:Y:S01]  /*20580*/  ISETP.GE.U32.AND P5, PT, R103, R96, PT ;  /* 0x000000606700720c */ /* 0x000fe20003fa6070 */
[C---:B------:R-:W-:Y:S01]  /*20590*/  IMAD.X R134, R86.reuse, 0x1, R97, P0 ;  /* 0x0000000156867824 */ /* 0x040fe200000e0661 */
[----:B------:R-:W-:Y:S02]  /*205a0*/  ISETP.GE.U32.AND.EX P0, PT, R86, R99, PT, P6 ;  /* 0x000000635600720c */ /* 0x000fe40003f06160 */
[----:B------:R-:W-:Y:S01]  /*205b0*/  IADD3 R105, P3, P6, R105, R100, R87 ;  /* 0x0000006469697210 */ /* 0x000fe20007e7e057 */
[----:B------:R-:W-:Y:S01]  /*205c0*/  IMAD.WIDE.U32 R86, R119, R121, RZ ;  /* 0x0000007977567225 */ /* 0x000fe200078e00ff */
[----:B------:R-:W-:Y:S02]  /*205d0*/  SEL R96, RZ, 0x1, P0 ;  /* 0x00000001ff607807 */ /* 0x000fe40000000000 */
[----:B------:R-:W-:Y:S01]  /*205e0*/  IADD3.X R143, PT, PT, RZ, R101, RZ, P3, P6 ;  /* 0x00000065ff8f7210 */ /* 0x000fe20001fec4ff */
[----:B------:R-:W-:Y:S01]  /*205f0*/  IMAD.WIDE.U32 R84, P0, R98, R81, R84 ;  /* 0x0000005162547225 */ /* 0x000fe20007800054 */
[----:B------:R-:W-:-:S03]  /*20600*/  ISETP.GE.U32.AND.EX P5, PT, R134, R97, PT, P5 ;  /* 0x000000618600720c */ /* 0x000fc60003fa6150 */
[----:B------:R-:W-:Y:S01]  /*20610*/  IMAD.X R101, RZ, RZ, RZ, P0 ;  /* 0x000000ffff657224 */ /* 0x000fe200000e06ff */
[----:B------:R-:W-:Y:S01]  /*20620*/  SEL R97, RZ, 0x1, P5 ;  /* 0x00000001ff617807 */ /* 0x000fe20002800000 */
[----:B------:R-:W-:-:S03]  /*20630*/  IMAD.WIDE.U32 R86, P0, R117, R116, R86 ;  /* 0x0000007475567225 */ /* 0x000fc60007800056 */
[----:B------:R-:W-:Y:S01]  /*20640*/  IADD3 R88, P3, P5, R97, R88, R96 ;  /* 0x0000005861587210 */ /* 0x000fe20007d7e060 */
[----:B------:R-:W-:Y:S02]  /*20650*/  IMAD.MOV.U32 R100, RZ, RZ, R85 ;  /* 0x000000ffff647224 */ /* 0x000fe400078e0055 */
[----:B------:R-:W-:Y:S01]  /*20660*/  IMAD.X R85, RZ, RZ, RZ, P0 ;  /* 0x000000ffff557224 */ /* 0x000fe200000e06ff */
[----:B------:R-:W-:Y:S01]  /*20670*/  ISETP.NE.U32.AND P0, PT, R105, RZ, PT ;  /* 0x000000ff6900720c */ /* 0x000fe20003f05070 */
[----:B------:R-:W-:Y:S01]  /*20680*/  IMAD.WIDE.U32 R98, R98, R80, RZ ;  /* 0x0000005062627225 */ /* 0x000fe200078e00ff */
[----:B------:R-:W-:Y:S02]  /*20690*/  IADD3.X R89, PT, PT, RZ, R89, RZ, P3, P5 ;  /* 0x00000059ff597210 */ /* 0x000fe40001fea4ff */
[----:B------:R-:W-:Y:S01]  /*206a0*/  ISETP.NE.AND.EX P0, PT, R143, RZ, PT, P0 ;  /* 0x000000ff8f00720c */ /* 0x000fe20003f05300 */
[----:B------:R-:W-:Y:S01]  /*206b0*/  IMAD.WIDE.U32 R96, R116, R121, RZ ;  /* 0x0000007974607225 */ /* 0x000fe200078e00ff */
[----:B------:R-:W-:-:S02]  /*206c0*/  IADD3 R137, P6, PT, R99, R84, RZ ;  /* 0x0000005463897210 */ /* 0x000fc40007fde0ff */
[----:B------:R-:W-:-:S03]  /*206d0*/  IADD3 R84, P3, PT, R145, R96, RZ ;  /* 0x0000006091547210 */ /* 0x000fc60007f7e0ff */
[----:B------:R-:W-:Y:S01]  /*206e0*/  IMAD.WIDE.U32.X R100, R135, R81, R100, P6 ;  /* 0x0000005187647225 */ /* 0x000fe200030e0464 */
[----:B------:R-:W-:Y:S02]  /*206f0*/  IADD3 R86, P5, PT, R97, R86, RZ ;  /* 0x0000005661567210 */ /* 0x000fe40007fbe0ff */
[----:B------:R-:W-:-:S03]  /*20700*/  IADD3 R139, P6, PT, R84, R139, RZ ;  /* 0x0000008b548b7210 */ /* 0x000fc60007fde0ff */
[----:B------:R-:W-:Y:S01]  /*20710*/  IMAD.X R147, R86, 0x1, R147, P3 ;  /* 0x0000000156937824 */ /* 0x000fe200018e0693 */
[----:B------:R-:W-:Y:S02]  /*20720*/  ISETP.GE.U32.AND P3, PT, R84, R96, PT ;  /* 0x000000605400720c */ /* 0x000fe40003f66070 */
[----:B------:R-:W-:Y:S01]  /*20730*/  ISETP.GE.U32.AND P2, PT, R139, R84, PT ;  /* 0x000000548b00720c */ /* 0x000fe20003f46070 */
[----:B------:R-:W-:Y:S01]  /*20740*/  IMAD.X R145, R147, 0x1, R138, P6 ;  /* 0x0000000193917824 */ /* 0x000fe200030e068a */
[----:B------:R-:W-:Y:S01]  /*20750*/  IADD3 R135, P6, PT, R139, R96, RZ ;  /* 0x000000608b877210 */ /* 0x000fe20007fde0ff */
[----:B------:R-:W-:Y:S01]  /*20760*/  IMAD.MOV.U32 R84, RZ, RZ, R87 ;  /* 0x000000ffff547224 */ /* 0x000fe200078e0057 */
[----:B------:R-:W-:Y:S11]  /*20770*/  @!P0 BRA `(.L_x_309) ;  /* 0x0000000000248947 */ /* 0x000ff60003800000 */
        /* <DEDUP_REMOVED lines=9> */
.L_x_309:
[----:B------:R-:W-:Y:S01]  /*20810*/  ISETP.GE.U32.AND.EX P3, PT, R147, R86, PT, P3 ;  /* 0x000000569300720c */ /* 0x000fe20003f66130 */
[----:B------:R-:W-:Y:S01]  /*20820*/  IMAD.WIDE.U32.X R84, R117, R119, R84, P5 ;  /* 0x0000007775547225 */ /* 0x000fe200028e0454 */
[----:B------:R-:W-:Y:S02]  /*20830*/  IADD3 R99, P5, PT, R126, R98, RZ ;  /* 0x000000627e637210 */ /* 0x000fe40007fbe0ff */
[C---:B------:R-:W-:Y:S01]  /*20840*/  ISETP.GE.U32.AND.EX P2, PT, R145.reuse, R147, PT, P2 ;  /* 0x000000939100720c */ /* 0x040fe20003f46120 */
[----:B------:R-:W-:Y:S01]  /*20850*/  IMAD.X R87, R145, 0x1, R86, P6 ;  /* 0x0000000191577824 */ /* 0x000fe200030e0656 */
[----:B------:R-:W-:Y:S01]  /*20860*/  SEL R90, RZ, 0x1, P3 ;  /* 0x00000001ff5a7807 */ /* 0x000fe20001800000 */
[----:B------:R-:W-:Y:S01]  /*20870*/  IMAD.X R128, R128, 0x1, R137, P5 ;  /* 0x0000000180807824 */ /* 0x000fe200028e0689 */
[----:B------:R-:W-:Y:S02]  /*20880*/  IADD3 R92, P3, PT, R135, R92, RZ ;  /* 0x0000005c875c7210 */ /* 0x000fe40007f7e0ff */
[----:B------:R-:W-:-:S02]  /*20890*/  IADD3 R145, P6, PT, R99, R88, RZ ;  /* 0x0000005863917210 */ /* 0x000fc40007fde0ff */
[----:B------:R-:W-:Y:S01]  /*208a0*/  ISETP.GE.U32.AND P5, PT, R99, R98, PT ;  /* 0x000000626300720c */ /* 0x000fe20003fa6070 */
[----:B------:R-:W-:Y:S01]  /*208b0*/  IMAD.X R105, R87, 0x1, R102, P3 ;  /* 0x0000000157697824 */ /* 0x000fe200018e0666 */
[----:B------:R-:W-:Y:S01]  /*208c0*/  ISETP.GE.U32.AND P3, PT, R145, R88, PT ;  /* 0x000000589100720c */ /* 0x000fe20003f66070 */
[C---:B------:R-:W-:Y:S01]  /*208d0*/  IMAD.X R126, R128.reuse, 0x1, R89, P6 ;  /* 0x00000001807e7824 */ /* 0x040fe200030e0659 */
[----:B------:R-:W-:Y:S02]  /*208e0*/  ISETP.GE.U32.AND P0, PT, R135, R96, PT ;  /* 0x000000608700720c */ /* 0x000fe40003f06070 */
[----:B------:R-:W-:Y:S02]  /*208f0*/  ISETP.GE.U32.AND.EX P5, PT, R128, R137, PT, P5 ;  /* 0x000000898000720c */ /* 0x000fe40003fa6150 */
[----:B------:R-:W-:Y:S02]  /*20900*/  SEL R97, RZ, 0x1, P2 ;  /* 0x00000001ff617807 */ /* 0x000fe40001000000 */
[----:B------:R-:W-:-:S02]  /*20910*/  ISETP.GE.U32.AND.EX P3, PT, R126, R89, PT, P3 ;  /* 0x000000597e00720c */ /* 0x000fc40003f66130 */
[----:B------:R-:W-:Y:S02]  /*20920*/  ISETP.GE.U32.AND P2, PT, R92, R135, PT ;  /* 0x000000875c00720c */ /* 0x000fe40003f46070 */
[----:B------:R-:W-:Y:S02]  /*20930*/  ISETP.GE.U32.AND.EX P0, PT, R87, R86, PT, P0 ;  /* 0x000000565700720c */ /* 0x000fe40003f06100 */
[----:B------:R-:W-:Y:S02]  /*20940*/  SEL R86, RZ, 0x1, P5 ;  /* 0x00000001ff567807 */ /* 0x000fe40002800000 */
[----:B------:R-:W-:Y:S02]  /*20950*/  IADD3 R89, P5, P6, R97, R82, R90 ;  /* 0x0000005261597210 */ /* 0x000fe40007ebe05a */
[----:B------:R-:W-:Y:S02]  /*20960*/  SEL R99, RZ, 0x1, P3 ;  /* 0x00000001ff637807 */ /* 0x000fe40001800000 */
[----:B------:R-:W-:-:S02]  /*20970*/  ISETP.GE.U32.AND.EX P2, PT, R105, R87, PT, P2 ;  /* 0x000000576900720c */ /* 0x000fc40003f46120 */
[----:B------:R-:W-:Y:S02]  /*20980*/  SEL R128, RZ, 0x1, P0 ;  /* 0x00000001ff807807 */ /* 0x000fe40000000000 */
[----:B------:R-:W-:Y:S02]  /*20990*/  IADD3.X R91, PT, PT, RZ, R91, RZ, P1, P4 ;  /* 0x0000005bff5b7210 */ /* 0x000fe40000fe84ff */
[----:B------:R-:W-:Y:S01]  /*209a0*/  IADD3.X R97, PT, PT, RZ, R83, RZ, P5, P6 ;  /* 0x00000053ff617210 */ /* 0x000fe20002fec4ff */
[----:B------:R-:W-:Y:S01]  /*209b0*/  IMAD.WIDE.U32 R82, R119, R116, RZ ;  /* 0x0000007477527225 */ /* 0x000fe200078e00ff */
[----:B------:R-:W-:Y:S02]  /*209c0*/  IADD3 R99, P0, P3, R99, R100, R86 ;  /* 0x0000006463637210 */ /* 0x000fe40007b1e056 */
[----:B------:R-:W-:Y:S02]  /*209d0*/  ISETP.NE.U32.AND P1, PT, R103, R76, PT ;  /* 0x0000004c6700720c */ /* 0x000fe40003f25070 */
[----:B------:R-:W-:-:S02]  /*209e0*/  SEL R87, RZ, 0x1, P2 ;  /* 0x00000001ff577807 */ /* 0x000fc40001000000 */
[----:B------:R-:W-:Y:S02]  /*209f0*/  IADD3.X R102, PT, PT, RZ, R101, RZ, P0, P3 ;  /* 0x00000065ff667210 */ /* 0x000fe400007e64ff */
[----:B------:R-:W-:Y:S02]  /*20a00*/  ISETP.LT.U32.AND P0, PT, R133, R74, PT ;  /* 0x0000004a8500720c */ /* 0x000fe40003f01070 */
[----:B------:R-:W-:Y:S01]  /*20a10*/  ISETP.NE.AND.EX P6, PT, R134, R77, PT, P1 ;  /* 0x0000004d8600720c */ /* 0x000fe20003fc5310 */
[C---:B------:R-:W-:Y:S01]  /*20a20*/  IMAD.WIDE.U32 R82, P1, R116.reuse, R119, R82 ;  /* 0x0000007774527225 */ /* 0x040fe20007820052 */
[----:B------:R-:W-:Y:S02]  /*20a30*/  IADD3 R128, P2, P4, R87, R84, R128 ;  /* 0x0000005457807210 */ /* 0x000fe40007c5e080 */
[----:B------:R-:W-:Y:S01]  /*20a40*/  ISETP.LT.U32.AND P3, PT, R103, R76, PT ;  /* 0x0000004c6700720c */ /* 0x000fe20003f61070 */
[----:B------:R-:W-:Y:S01]  /*20a50*/  IMAD.WIDE.U32 R86, R116, R116, RZ ;  /* 0x0000007474567225 */ /* 0x000fe200078e00ff */
[----:B------:R-:W-:-:S02]  /*20a60*/  ISETP.LT.U32.AND.EX P0, PT, R156, R75, !P6, P0 ;  /* 0x0000004b9c00720c */ /* 0x000fc40007701100 */
[----:B------:R-:W-:Y:S02]  /*20a70*/  IADD3 R99, P5, PT, R130, R99, RZ ;  /* 0x0000006382637210 */ /* 0x000fe40007fbe0ff */
[----:B------:R-:W-:Y:S01]  /*20a80*/  IADD3.X R84, PT, PT, RZ, R85, RZ, P2, P4 ;  /* 0x00000055ff547210 */ /* 0x000fe200017e84ff */
[----:B------:R-:W-:Y:S01]  /*20a90*/  IMAD.X R85, RZ, RZ, RZ, P1 ;  /* 0x000000ffff557224 */ /* 0x000fe200008e06ff */
[----:B------:R-:W-:Y:S01]  /*20aa0*/  IADD3 R82, P6, PT, R87, R82, RZ ;  /* 0x0000005257527210 */ /* 0x000fe20007fde0ff */
[----:B------:R-:W-:Y:S01]  /*20ab0*/  IMAD.X R102, R131, 0x1, R102, P5 ;  /* 0x0000000183667824 */ /* 0x000fe200028e0666 */
[----:B------:R-:W-:Y:S02]  /*20ac0*/  ISETP.LT.U32.OR.EX P3, PT, R134, R77, P0, P3 ;  /* 0x0000004d8600720c */ /* 0x000fe40000761530 */
[----:B------:R-:W-:Y:S02]  /*20ad0*/  IADD3 R87, P4, PT, R89, R86, RZ ;  /* 0x0000005659577210 */ /* 0x000fe40007f9e0ff */
[----:B------:R-:W-:-:S02]  /*20ae0*/  ISETP.EQ.U32.AND P0, PT, R145, R78, PT ;  /* 0x0000004e9100720c */ /* 0x000fc40003f02070 */
[----:B------:R-:W-:Y:S01]  /*20af0*/  ISETP.GE.U32.AND P1, PT, R99, R80, PT ;  /* 0x000000506300720c */ /* 0x000fe20003f26070 */
[----:B------:R-:W-:Y:S01]  /*20b00*/  IMAD.X R89, R82, 0x1, R97, P4 ;  /* 0x0000000152597824 */ /* 0x000fe200020e0661 */
[----:B------:R-:W-:Y:S02]  /*20b10*/  ISETP.LT.U32.AND P2, PT, R145, R78, PT ;  /* 0x0000004e9100720c */ /* 0x000fe40003f41070 */
[----:B------:R-:W-:Y:S02]  /*20b20*/  ISETP.EQ.AND.EX P0, PT, R126, R79, P3, P0 ;  /* 0x0000004f7e00720c */ /* 0x000fe40001f02300 */
[----:B------:R-:W-:Y:S02]  /*20b30*/  IADD3 R128, P4, PT, R87, R128, RZ ;  /* 0x0000008057807210 */ /* 0x000fe40007f9e0ff */
[----:B------:R-:W-:Y:S02]  /*20b40*/  ISETP.GE.U32.AND.EX P1, PT, R102, R81, PT, P1 ;  /* 0x000000516600720c */ /* 0x000fe40003f26110 */
[----:B------:R-:W-:Y:S01]  /*20b50*/  ISETP.LT.U32.OR.EX P2, PT, R126, R79, P0, P2 ;  /* 0x0000004f7e00720c */ /* 0x000fe20000741520 */
[----:B------:R-:W-:Y:S01]  /*20b60*/  IMAD.X R130, R89, 0x1, R84, P4 ;  /* 0x0000000159827824 */ /* 0x000fe200020e0654 */
[----:B------:R-:W-:Y:S01]  /*20b70*/  ISETP.GE.U32.AND P0, PT, R87, R86, PT ;  /* 0x000000565700720c */ /* 0x000fe20003f06070 */
[----:B------:R-:W-:Y:S01]  /*20b80*/  IMAD.MOV.U32 R84, RZ, RZ, R83 ;  /* 0x000000ffff547224 */ /* 0x000fe200078e0053 */
[----:B------:R-:W-:-:S02]  /*20b90*/  ISETP.GE.U32.AND P4, PT, R133, R74, PT ;  /* 0x0000004a8500720c */ /* 0x000fc40003f86070 */
[----:B------:R-:W-:Y:S01]  /*20ba0*/  ISETP.GE.U32.AND.EX P0, PT, R89, R82, PT, P0 ;  /* 0x000000525900720c */ /* 0x000fe20003f06100 */
[----:B------:R-:W-:Y:S01]  /*20bb0*/  IMAD.WIDE.U32.X R84, R119, R119, R84, P6 ;  /* 0x0000007777547225 */ /* 0x000fe200030e0454 */
[----:B------:R-:W-:Y:S02]  /*20bc0*/  SEL R139, RZ, 0x1, !P2 ;  /* 0x00000001ff8b7807 */ /* 0x000fe40005000000 */
[----:B------:R-:W-:Y:S02]  /*20bd0*/  ISETP.GE.U32.AND.EX P4, PT, R156, R75, PT, P4 ;  /* 0x0000004b9c00720c */ /* 0x000fe40003f86140 */
[----:B------:R-:W-:Y:S02]  /*20be0*/  ISETP.GE.U32.AND P5, PT, R128, R87, PT ;  /* 0x000000578000720c */ /* 0x000fe40003fa6070 */
[----:B------:R-:W-:Y:S02]  /*20bf0*/  SEL R82, RZ, 0x1, P0 ;  /* 0x00000001ff527807 */ /* 0x000fe40000000000 */
[----:B------:R-:W-:-:S02]  /*20c00*/  IADD3 R139, P0, PT, R139, R80, RZ ;  /* 0x000000508b8b7210 */ /* 0x000fc40007f1e0ff */
[----:B------:R-:W-:Y:S02]  /*20c10*/  SEL R83, RZ, 0x1, P4 ;  /* 0x00000001ff537807 */ /* 0x000fe40002000000 */
[----:B------:R-:W-:Y:S01]  /*20c20*/  ISETP.GE.U32.AND.EX P5, PT, R130, R89, PT, P5 ;  /* 0x000000598200720c */ /* 0x000fe20003fa6150 */
[----:B------:R-:W-:Y:S01]  /*20c30*/  IMAD.X R89, RZ, RZ, R81, P0 ;  /* 0x000000ffff597224 */ /* 0x000fe200000e0651 */
[----:B------:R-:W-:Y:S02]  /*20c40*/  @P1 ISETP.NE.U32.AND P4, PT, R99, R80, PT ;  /* 0x000000506300120c */ /* 0x000fe40003f85070 */
[----:B------:R-:W-:Y:S02]  /*20c50*/  PLOP3.LUT P6, PT, PT, PT, PT, 0x8, 0x80 ;  /* 0x000000000080781c */ /* 0x000fe40003fce170 */
[----:B------:R-:W-:Y:S02]  /*20c60*/  SEL R87, RZ, 0x1, !P3 ;  /* 0x00000001ff577807 */ /* 0x000fe40005800000 */
[----:B------:R-:W-:-:S02]  /*20c70*/  SEL R131, RZ, 0x1, P5 ;  /* 0x00000001ff837807 */ /* 0x000fc40002800000 */
[----:B------:R-:W-:Y:S02]  /*20c80*/  @P1 ISETP.NE.OR.EX P6, PT, R102, R81, !P2, P4 ;  /* 0x000000516600120c */ /* 0x000fe400057c5740 */
[----:B------:R-:W-:Y:S02]  /*20c90*/  ISETP.NE.U32.AND P0, PT, R95, RZ, PT ;  /* 0x000000ff5f00720c */ /* 0x000fe40003f05070 */
[----:B------:R-:W-:Y:S02]  /*20ca0*/  IADD3 R83, P1, PT, R83, R76, RZ ;  /* 0x0000004c53537210 */ /* 0x000fe40007f3e0ff */
[----:B------:R-:W-:Y:S02]  /*20cb0*/  IADD3 R86, P5, PT, R87, R78, RZ ;  /* 0x0000004e57567210 */ /* 0x000fe40007fbe0ff */
[----:B------:R-:W-:Y:S02]  /*20cc0*/  IADD3 R131, P2, P3, R131, R84, R82 ;  /* 0x0000005483837210 */ /* 0x000fe40007b5e052 */
[----:B------:R-:W-:Y:S01]  /*20cd0*/  ISETP.NE.AND.EX P0, PT, R91, RZ, PT, P0 ;  /* 0x000000ff5b00720c */ /* 0x000fe20003f05300 */
[----:B------:R-:W-:Y:S01]  /*20ce0*/  IMAD.X R87, RZ, RZ, R79, P5 ;  /* 0x000000ffff577224 */ /* 0x000fe200028e064f */
[----:B------:R-:W-:-:S02]  /*20cf0*/  SEL R82, R83, RZ, P6 ;  /* 0x000000ff53527207 */ /* 0x000fc40003000000 */
[----:B------:R-:W-:Y:S01]  /*20d00*/  IADD3.X R135, PT, PT, RZ, R85, RZ, P2, P3 ;  /* 0x00000055ff877210 */ /* 0x000fe200017e64ff */
[----:B------:R-:W-:Y:S01]  /*20d10*/  IMAD.X R85, RZ, RZ, R77, P1 ;  /* 0x000000ffff557224 */ /* 0x000fe200008e064d */
[----:B------:R-:W-:Y:S02]  /*20d20*/  IADD3 R103, P2, PT, -R82, R103, RZ ;  /* 0x0000006752677210 */ /* 0x000fe40007f5e1ff */
        /* <DEDUP_REMOVED lines=40> */
.L_x_310:
        /* <DEDUP_REMOVED lines=25> */
[----:B------:R-:W-:-:S04]  /*21140*/  IMAD.WIDE.U32 R88, P6, R84, R79, R88 ;  /* 0x0000004f54587225 */ /* 0x000fc800078c0058 */
[----:B------:R-:W-:-:S04]  /*21150*/  IMAD.WIDE.U32 R90, R84, R78, RZ ;  /* 0x0000004e545a7225 */ /* 0x000fc800078e00ff */
[----:B------:R-:W-:Y:S02]  /*21160*/  IMAD.X R97, RZ, RZ, RZ, P1 ;  /* 0x000000ffff617224 */ /* 0x000fe400008e06ff */
[----:B------:R-:W-:Y:S01]  /*21170*/  IMAD.MOV.U32 R96, RZ, RZ, R99 ;  /* 0x000000ffff607224 */ /* 0x000fe200078e0063 */
[----:B------:R-:W-:Y:S01]  /*21180*/  IADD3 R99, P1, PT, R93, R90, RZ ;  /* 0x0000005a5d637210 */ /* 0x000fe20007f3e0ff */
[----:B------:R-:W-:Y:S02]  /*21190*/  IMAD.X R132, RZ, RZ, R101, P0 ;  /* 0x000000ffff847224 */ /* 0x000fe400000e0665 */
        /* <DEDUP_REMOVED lines=9> */
[----:B------:R-:W-:Y:S01]  /*21230*/  ISETP.GE.U32.AND.EX P2, PT, R94, R143, PT, P2 ;  /* 0x0000008f5e00720c */ /* 0x000fe20003f46120 */
[----:B------:R-:W-:Y:S01]  /*21240*/  IMAD.X R91, RZ, RZ, RZ, P0 ;  /* 0x000000ffff5b7224 */ /* 0x000fe200000e06ff */
[----:B------:R-:W-:Y:S01]  /*21250*/  ISETP.GE.U32.AND P0, PT, R98, R100, PT ;  /* 0x000000646200720c */ /* 0x000fe20003f06070 */
[----:B------:R-:W-:Y:S01]  /*21260*/  IMAD.X R141, R94, 0x1, R132, P6 ;  /* 0x000000015e8d7824 */ /* 0x000fe200030e0684 */
[----:B------:R-:W-:Y:S01]  /*21270*/  IADD3 R101, P6, PT, R85, R86, RZ ;  /* 0x0000005655657210 */ /* 0x000fe20007fde0ff */
[----:B------:R-:W-:Y:S01]  /*21280*/  IMAD.X R149, R88, 0x1, R149, P1 ;  /* 0x0000000158957824 */ /* 0x000fe200008e0695 */
[----:B------:R-:W-:Y:S01]  /*21290*/  ISETP.GE.U32.AND P1, PT, R93, R84, PT ;  /* 0x000000545d00720c */ /* 0x000fe20003f26070 */
[----:B------:R-:W-:Y:S01]  /*212a0*/  IMAD.MOV.U32 R82, RZ, RZ, R89 ;  /* 0x000000ffff527224 */ /* 0x000fe200078e0059 */
[C---:B------:R-:W-:Y:S01]  /*212b0*/  ISETP.GE.U32.AND.EX P0, PT, R141.reuse, R132, PT, P0 ;  /* 0x000000848d00720c */ /* 0x040fe20003f06100 */
[----:B------:R-:W-:Y:S01]  /*212c0*/  IMAD R84, R141, R72, RZ ;  /* 0x000000488d547224 */ /* 0x000fe200078e02ff */
[----:B------:R-:W-:Y:S01]  /*212d0*/  ISETP.GE.U32.AND.EX P3, PT, R149, R88, PT, P3 ;  /* 0x000000589500720c */ /* 0x000fe20003f66130 */
[----:B------:R-:W-:Y:S01]  /*212e0*/  IMAD.MOV.U32 R90, RZ, RZ, R87 ;  /* 0x000000ffff5a7224 */ /* 0x000fe200078e0057 */
[----:B------:R-:W-:Y:S01]  /*212f0*/  SEL R88, RZ, 0x1, P2 ;  /* 0x00000001ff587807 */ /* 0x000fe20001000000 */
[----:B------:R-:W-:Y:S01]  /*21300*/  IMAD.WIDE.U32.X R86, R95, R79, R82, P4 ;  /* 0x0000004f5f567225 */ /* 0x000fe200020e0452 */
[----:B------:R-:W-:-:S03]  /*21310*/  SEL R89, RZ, 0x1, P0 ;  /* 0x00000001ff597807 */ /* 0x000fc60000000000 */
[----:B------:R-:W-:-:S04]  /*21320*/  IMAD.WIDE.U32 R82, R98, R72, RZ ;  /* 0x0000004862527225 */ /* 0x000fc800078e00ff */
[----:B------:R-:W-:Y:S02]  /*21330*/  IMAD R137, R98, R73, R84 ;  /* 0x0000004962897224 */ /* 0x000fe400078e0254 */
[----:B------:R-:W-:Y:S01]  /*21340*/  IMAD.WIDE.U32.X R84, R95, R81, R90, P6 ;  /* 0x000000515f547225 */ /* 0x000fe200030e045a */
[----:B------:R-:W-:-:S03]  /*21350*/  IADD3 R90, P0, P2, R89, R96, R88 ;  /* 0x00000060595a7210 */ /* 0x000fc60007a1e058 */
[----:B------:R-:W-:Y:S01]  /*21360*/  IMAD.X R142, R142, 0x1, R101, P5 ;  /* 0x000000018e8e7824 */ /* 0x000fe200028e0665 */
[----:B------:R-:W-:Y:S01]  /*21370*/  IADD3 R99, P4, PT, R99, R90, RZ ;  /* 0x0000005a63637210 */ /* 0x000fe20007f9e0ff */
[----:B------:R-:W-:Y:S01]  /*21380*/  IMAD.IADD R137, R83, 0x1, R137 ;  /* 0x0000000153897824 */ /* 0x000fe200078e0289 */
[----:B------:R-:W-:Y:S01]  /*21390*/  IADD3.X R132, PT, PT, RZ, R97, RZ, P0, P2 ;  /* 0x00000061ff847210 */ /* 0x000fe200007e44ff */
[----:B------:R-:W-:Y:S01]  /*213a0*/  IMAD.WIDE.U32 R88, R82, R74, RZ ;  /* 0x0000004a52587225 */ /* 0x000fe200078e00ff */
[----:B------:R-:W-:Y:S02]  /*213b0*/  ISETP.GE.U32.AND.EX P1, PT, R142, R101, PT, P1 ;  /* 0x000000658e00720c */ /* 0x000fe40003f26110 */
[----:B------:R-:W-:Y:S01]  /*213c0*/  ISETP.GE.U32.AND P0, PT, R99, R90, PT ;  /* 0x0000005a6300720c */ /* 0x000fe20003f06070 */
[----:B------:R-:W-:Y:S01]  /*213d0*/  IMAD.WIDE.U32 R100, R137, R74, RZ ;  /* 0x0000004a89647225 */ /* 0x000fe200078e00ff */
[----:B------:R-:W-:-:S03]  /*213e0*/  LOP3.LUT R91, RZ, R88, RZ, 0x33, !PT ;  /* 0x00000058ff5b7212 */ /* 0x000fc600078e33ff */
[----:B------:R-:W-:Y:S01]  /*213f0*/  IMAD.WIDE.U32 R94, R137, R76, RZ ;  /* 0x0000004c895e7225 */ /* 0x000fe200078e00ff */
[----:B------:R-:W-:-:S03]  /*21400*/  ISETP.GT.U32.AND P2, PT, R98, R91, PT ;  /* 0x0000005b6200720c */ /* 0x000fc60003f44070 */
[----:B------:R-:W-:Y:S02]  /*21410*/  IMAD.X R83, R149, 0x1, R132, P4 ;  /* 0x0000000195537824 */ /* 0x000fe400020e0684 */
[----:B------:R-:W-:-:S03]  /*21420*/  IMAD.WIDE.U32 R100, P4, R82, R75, R100 ;  /* 0x0000004b52647225 */ /* 0x000fc60007880064 */
[----:B------:R-:W-:Y:S01]  /*21430*/  ISETP.GE.U32.AND.EX P0, PT, R83, R132, PT, P0 ;  /* 0x000000845300720c */ /* 0x000fe20003f06100 */
[C---:B------:R-:W-:Y:S01]  /*21440*/  IMAD.WIDE.U32 R96, R82.reuse, R76, RZ ;  /* 0x0000004c52607225 */ /* 0x040fe200078e00ff */
[----:B------:R-:W-:Y:S02]  /*21450*/  IADD3 R90, P5, PT, R89, R100, RZ ;  /* 0x00000064595a7210 */ /* 0x000fe40007fbe0ff */
[----:B------:R-:W-:Y:S01]  /*21460*/  SEL R147, RZ, 0x1, P0 ;  /* 0x00000001ff937807 */ /* 0x000fe20000000000 */
[----:B------:R-:W-:Y:S01]  /*21470*/  IMAD.WIDE.U32 R94, P6, R82, R77, R94 ;  /* 0x0000004d525e7225 */ /* 0x000fe200078c005e */
[----:B------:R-:W-:Y:S02]  /*21480*/  SEL R132, RZ, 0x1, P3 ;  /* 0x00000001ff847807 */ /* 0x000fe40001800000 */
[----:B------:R-:W-:Y:S01]  /*21490*/  IADD3 R143, P3, PT, R99, R96, RZ ;  /* 0x00000060638f7210 */ /* 0x000fe20007f7e0ff */
[----:B------:R-:W-:Y:S01]  /*214a0*/  IMAD.WIDE.U32 R88, R137, R78, RZ ;  /* 0x0000004e89587225 */ /* 0x000fe200078e00ff */
[----:B------:R-:W-:-:S02]  /*214b0*/  IADD3 R100, P0, PT, R97, R94, RZ ;  /* 0x0000005e61647210 */ /* 0x000fc40007f1e0ff */
[----:B------:R-:W-:Y:S01]  /*214c0*/  LOP3.LUT R94, RZ, R90, RZ, 0x33, !PT ;  /* 0x0000005aff5e7212 */ /* 0x000fe200078e33ff */
[----:B------:R-:W-:Y:S01]  /*214d0*/  IMAD.X R99, RZ, RZ, RZ, P4 ;  /* 0x000000ffff637224 */ /* 0x000fe200020e06ff */
[----:B------:R-:W-:Y:S01]  /*214e0*/  ISETP.GE.U32.AND P4, PT, R143, R96, PT ;  /* 0x000000608f00720c */ /* 0x000fe20003f86070 */
[----:B------:R-:W-:Y:S01]  /*214f0*/  IMAD.MOV.U32 R98, RZ, RZ, R101 ;  /* 0x000000ffff627224 */ /* 0x000fe200078e0065 */
[----:B------:R-:W-:Y:S01]  /*21500*/  ISETP.GT.U32.AND.EX P2, PT, R141, R94, PT, P2 ;  /* 0x0000005e8d00720c */ /* 0x000fe20003f44120 */
[----:B------:R-:W-:Y:S02]  /*21510*/  IMAD.X R91, RZ, RZ, RZ, P6 ;  /* 0x000000ffff5b7224 */ /* 0x000fe400030e06ff */
[----:B------:R-:W-:Y:S01]  /*21520*/  IMAD.WIDE.U32.X R98, R137, R75, R98, P5 ;  /* 0x0000004b89627225 */ /* 0x000fe200028e0462 */
[----:B------:R-:W-:Y:S02]  /*21530*/  SEL R141, RZ, 0x1, !P2 ;  /* 0x00000001ff8d7807 */ /* 0x000fe40005000000 */
[----:B------:R-:W-:Y:S01]  /*21540*/  IADD3 R132, P5, P2, R147, R86, R132 ;  /* 0x0000005693847210 */ /* 0x000fe20007abe084 */
[----:B------:R-:W-:-:S03]  /*21550*/  IMAD.WIDE.U32 R88, P6, R82, R79, R88 ;  /* 0x0000004f52587225 */ /* 0x000fc600078c0058 */
[----:B------:R-:W-:Y:S01]  /*21560*/  IADD3.X R87, PT, PT, RZ, R87, RZ, P5, P2 ;  /* 0x00000057ff577210 */ /* 0x000fe20002fe44ff */
[----:B------:R-:W-:Y:S02]  /*21570*/  IMAD.MOV.U32 R90, RZ, RZ, R95 ;  /* 0x000000ffff5a7224 */ /* 0x000fe400078e005f */
[----:B------:R-:W-:Y:S01]  /*21580*/  IMAD.MOV.U32 R94, RZ, RZ, R89 ;  /* 0x000000ffff5e7224 */ /* 0x000fe200078e0059 */
[----:B------:R-:W-:Y:S01]  /*21590*/  IADD3 R89, P5, PT, R93, R132, RZ ;  /* 0x000000845d597210 */ /* 0x000fe20007fbe0ff */
[----:B------:R-:W-:Y:S01]  /*215a0*/  IMAD.X R95, RZ, RZ, RZ, P6 ;  /* 0x000000ffff5f7224 */ /* 0x000fe200030e06ff */
[----:B------:R-:W-:Y:S01]  /*215b0*/  IADD3 R86, P6, PT, R141, R98, RZ ;  /* 0x000000628d567210 */ /* 0x000fe20007fde0ff */
[----:B------:R-:W-:Y:S02]  /*215c0*/  IMAD.X R101, R100, 0x1, R83, P3 ;  /* 0x0000000164657824 */ /* 0x000fe400018e0653 */
[----:B------:R-:W-:Y:S01]  /*215d0*/  IMAD.X R142, R142, 0x1, R87, P5 ;  /* 0x000000018e8e7824 */ /* 0x000fe200028e0657 */
[----:B------:R-:W-:Y:S01]  /*215e0*/  IADD3 R143, P2, PT, R143, R86, RZ ;  /* 0x000000568f8f7210 */ /* 0x000fe20007f5e0ff */
[----:B------:R-:W-:Y:S01]  /*215f0*/  IMAD.WIDE.U32 R96, R82, R78, RZ ;  /* 0x0000004e52607225 */ /* 0x000fe200078e00ff */
[----:B------:R-:W-:-:S02]  /*21600*/  ISETP.GE.U32.AND P5, PT, R89, R132, PT ;  /* 0x000000845900720c */ /* 0x000fc40003fa6070 */
[----:B------:R-:W-:Y:S01]  /*21610*/  ISETP.GE.U32.AND.EX P4, PT, R101, R100, PT, P4 ;  /* 0x000000646500720c */ /* 0x000fe20003f86140 */
[----:B------:R-:W-:Y:S01]  /*21620*/  IMAD.X R98, RZ, RZ, R99, P6 ;  /* 0x000000ffff627224 */ /* 0x000fe200030e0663 */
[----:B------:R-:W-:Y:S02]  /*21630*/  SEL R99, RZ, 0x1, P1 ;  /* 0x00000001ff637807 */ /* 0x000fe40000800000 */
[----:B------:R-:W-:Y:S01]  /*21640*/  ISETP.GE.U32.AND P1, PT, R143, R86, PT ;  /* 0x000000568f00720c */ /* 0x000fe20003f26070 */
[----:B------:R-:W-:Y:S01]  /*21650*/  IMAD.X R101, R101, 0x1, R98, P2 ;  /* 0x0000000165657824 */ /* 0x000fe200010e0662 */
[----:B------:R-:W-:Y:S01]  /*21660*/  ISETP.GE.U32.AND.EX P5, PT, R142, R87, PT, P5 ;  /* 0x000000578e00720c */ /* 0x000fe20003fa6150 */
[----:B------:R-:W-:Y:S01]  /*21670*/  IMAD.WIDE.U32 R86, R143, R72, RZ ;  /* 0x000000488f567225 */ /* 0x000fe200078e00ff */
[----:B------:R-:W-:Y:S02]  /*21680*/  IADD3 R83, P3, PT, R97, R88, RZ ;  /* 0x0000005861537210 */ /* 0x000fe40007f7e0ff */
[----:B------:R-:W-:-:S02]  /*21690*/  IADD3 R93, P6, PT, R89, R96, RZ ;  /* 0x00000060595d7210 */ /* 0x000fc40007fde0ff */
[----:B------:R-:W-:Y:S01]  /*216a0*/  ISETP.GE.U32.AND.EX P1, PT, R101, R98, PT, P1 ;  /* 0x000000626500720c */ /* 0x000fe20003f26110 */
[----:B------:R-:W-:Y:S01]  /*216b0*/  IMAD.WIDE.U32 R88, R86, R74, RZ ;  /* 0x0000004a56587225 */ /* 0x000fe200078e00ff */
[----:B------:R-:W-:Y:S02]  /*216c0*/  ISETP.GE.U32.AND P2, PT, R93, R96, PT ;  /* 0x000000605d00720c */ /* 0x000fe40003f46070 */
[----:B------:R-:W-:Y:S01]  /*216d0*/  SEL R141, RZ, 0x1, P5 ;  /* 0x00000001ff8d7807 */ /* 0x000fe20002800000 */
[----:B------:R-:W-:Y:S02]  /*216e0*/  IMAD.X R132, R83, 0x1, R142, P6 ;  /* 0x0000000153847824 */ /* 0x000fe400030e068e */
[----:B------:R-:W-:Y:S01]  /*216f0*/  IMAD.WIDE.U32.X R96, R137, R77, R90, P0 ;  /* 0x0000004d89607225 */ /* 0x000fe200000e045a */
[----:B------:R-:W-:Y:S02]  /*21700*/  SEL R90, RZ, 0x1, P4 ;  /* 0x00000001ff5a7807 */ /* 0x000fe40002000000 */
[----:B------:R-:W-:Y:S01]  /*21710*/  SEL R91, RZ, 0x1, P1 ;  /* 0x00000001ff5b7807 */ /* 0x000fe20000800000 */
[----:B------:R-:W-:Y:S01]  /*21720*/  IMAD R98, R101, R72, RZ ;  /* 0x0000004865627224 */ /* 0x000fe200078e02ff */
[----:B------:R-:W-:Y:S01]  /*21730*/  ISETP.GE.U32.AND.EX P2, PT, R132, R83, PT, P2 ;  /* 0x000000538400720c */ /* 0x000fe20003f46120 */
[----:B------:R-:W-:Y:S01]  /*21740*/  IMAD.WIDE.U32.X R94, R137, R79, R94, P3 ;  /* 0x0000004f895e7225 */ /* 0x000fe200018e045e */
[----:B------:R-:W-:-:S02]  /*21750*/  IADD3 R141, P0, P5, R141, R84, R99 ;  /* 0x000000548d8d7210 */ /* 0x000fc40007d1e063 */
[----:B------:R-:W-:Y:S01]  /*21760*/  LOP3.LUT R83, RZ, R88, RZ, 0x33, !PT ;  /* 0x00000058ff537212 */ /* 0x000fe200078e33ff */
[----:B------:R-:W-:Y:S01]  /*21770*/  IMAD R99, R143, R73, R98 ;  /* 0x000000498f637224 */ /* 0x000fe200078e0262 */
[----:B------:R-:W-:Y:S01]  /*21780*/  IADD3 R96, P1, P4, R91, R96, R90 ;  /* 0x000000605b607210 */ /* 0x000fe20007c3e05a */
[----:B------:R-:W-:Y:S01]  /*21790*/  IMAD.WIDE.U32 R90, R137, R80, RZ ;  /* 0x00000050895a7225 */ /* 0x000fe200078e00ff */
[----:B------:R-:W-:Y:S02]  /*217a0*/  IADD3.X R136, PT, PT, RZ, R85, RZ, P0, P5 ;  /* 0x00000055ff887210 */ /* 0x000fe400007ea4ff */
[----:B------:R-:W-:Y:S02]  /*217b0*/  ISETP.GT.U32.AND P0, PT, R143, R83, PT ;  /* 0x000000538f00720c */ /* 0x000fe40003f04070 */
        /* <DEDUP_REMOVED lines=32> */
.L_x_311:
        /* <DEDUP_REMOVED lines=12> */
[----:B------:R-:W-:Y:S01]  /*21a80*/  ISETP.GE.U32.AND P2, PT, R87, R90, PT ;  /* 0x0000005a5700720c */ /* 0x000fe20003f46070 */
[----:B------:R-:W-:Y:S01]  /*21a90*/  IMAD.MOV.U32 R82, RZ, RZ, R85 ;  /* 0x000000ffff527224 */ /* 0x000fe200078e0055 */
[----:B------:R-:W-:Y:S02]  /*21aa0*/  SEL R97, RZ, 0x1, !P0 ;  /* 0x00000001ff617807 */ /* 0x000fe40004000000 */
[----:B------:R-:W-:Y:S02]  /*21ab0*/  IADD3 R90, P4, P6, R137, R94, R136 ;  /* 0x0000005e895a7210 */ /* 0x000fe40007e9e088 */
[----:B------:R-:W-:Y:S02]  /*21ac0*/  IADD3 R101, P0, PT, R92, R96, RZ ;  /* 0x000000605c657210 */ /* 0x000fe40007f1e0ff */
[----:B------:R-:W-:Y:S02]  /*21ad0*/  IADD3 R91, P1, PT, R91, R84, RZ ;  /* 0x000000545b5b7210 */ /* 0x000fe40007f3e0ff */
[----:B------:R-:W-:Y:S01]  /*21ae0*/  IADD3.X R94, PT, PT, RZ, R95, RZ, P4, P6 ;  /* 0x0000005fff5e7210 */ /* 0x000fe200027ec4ff */
[----:B------:R-:W-:Y:S01]  /*21af0*/  IMAD.X R105, R105, 0x1, R100, P0 ;  /* 0x0000000169697824 */ /* 0x000fe200000e0664 */
[----:B------:R-:W-:Y:S01]  /*21b00*/  IADD3 R84, P5, PT, R97, R88, RZ ;  /* 0x0000005861547210 */ /* 0x000fe20007fbe0ff */
[----:B------:R-:W-:Y:S01]  /*21b10*/  IMAD.X R132, R91, 0x1, R132, P3 ;  /* 0x000000015b847824 */ /* 0x000fe200018e0684 */
[----:B------:R-:W-:-:S02]  /*21b20*/  ISETP.GE.U32.AND P4, PT, R101, R96, PT ;  /* 0x000000606500720c */ /* 0x000fc40003f86070 */
[----:B------:R-:W-:Y:S01]  /*21b30*/  IADD3 R101, P6, PT, R101, R90, RZ ;  /* 0x0000005a65657210 */ /* 0x000fe20007fde0ff */
[----:B------:R-:W-:Y:S01]  /*21b40*/  IMAD.X R89, RZ, RZ, R89, P5 ;  /* 0x000000ffff597224 */ /* 0x000fe200028e0659 */
[----:B------:R-:W-:Y:S02]  /*21b50*/  IADD3 R95, P5, PT, R87, R84, RZ ;  /* 0x00000054575f7210 */ /* 0x000fe40007fbe0ff */
[----:B------:R-:W-:Y:S01]  /*21b60*/  ISETP.GE.U32.AND P0, PT, R101, R90, PT ;  /* 0x0000005a6500720c */ /* 0x000fe20003f06070 */
[C---:B------:R-:W-:Y:S01]  /*21b70*/  IMAD.X R96, R105.reuse, 0x1, R94, P6 ;  /* 0x0000000169607824 */ /* 0x040fe200030e065e */
[----:B------:R-:W-:Y:S01]  /*21b80*/  ISETP.GE.U32.AND.EX P4, PT, R105, R100, PT, P4 ;  /* 0x000000646900720c */ /* 0x000fe20003f86140 */
[----:B------:R-:W-:Y:S01]  /*21b90*/  IMAD.X R92, R132, 0x1, R89, P5 ;  /* 0x00000001845c7824 */ /* 0x000fe200028e0659 */
[----:B------:R-:W-:Y:S01]  /*21ba0*/  ISETP.GE.U32.AND P3, PT, R95, R84, PT ;  /* 0x000000545f00720c */ /* 0x000fe20003f66070 */
[----:B------:R-:W-:Y:S01]  /*21bb0*/  IMAD.WIDE.U32 R84, R93, R78, RZ ;  /* 0x0000004e5d547225 */ /* 0x000fe200078e00ff */
[----:B------:R-:W-:-:S02]  /*21bc0*/  ISETP.GE.U32.AND.EX P0, PT, R96, R94, PT, P0 ;  /* 0x0000005e6000720c */ /* 0x000fc40003f06100 */
[----:B------:R-:W-:Y:S01]  /*21bd0*/  ISETP.GE.U32.AND.EX P2, PT, R132, R91, PT, P2 ;  /* 0x0000005b8400720c */ /* 0x000fe20003f46120 */
[----:B------:R-:W-:Y:S01]  /*21be0*/  IMAD.WIDE.U32.X R90, R93, R77, R82, P1 ;  /* 0x0000004d5d5a7225 */ /* 0x000fe200008e0452 */
[----:B------:R-:W-:Y:S02]  /*21bf0*/  SEL R82, RZ, 0x1, P4 ;  /* 0x00000001ff527807 */ /* 0x000fe40002000000 */
[----:B------:R-:W-:Y:S01]  /*21c00*/  SEL R97, RZ, 0x1, P0 ;  /* 0x00000001ff617807 */ /* 0x000fe20000000000 */
[----:B------:R-:W-:Y:S01]  /*21c10*/  IMAD.WIDE.U32 R84, P5, R86, R79, R84 ;  /* 0x0000004f56547225 */ /* 0x000fe200078a0054 */
        /* <DEDUP_REMOVED lines=10> */
[----:B------:R-:W-:Y:S01]  /*21cc0*/  IADD3 R97, P4, PT, R89, R84, RZ ;  /* 0x0000005459617210 */ /* 0x000fe20007f9e0ff */
[----:B------:R-:W-:Y:S01]  /*21cd0*/  IMAD.WIDE.U32 R84, R93, R80, RZ ;  /* 0x000000505d547225 */ /* 0x000fe200078e00ff */
        /* <DEDUP_REMOVED lines=25> */
.L_x_312:
[----:B------:R-:W-:Y:S01]  /*21e70*/  IADD3 R82, P0, P1, R97, R82, R90 ;  /* 0x0000005261527210 */ /* 0x000fe2000791e05a */
[----:B------:R-:W-:Y:S01]  /*21e80*/  IMAD.SHL.U32 R94, R145, 0x2, RZ ;  /* 0x00000002915e7824 */ /* 0x000fe200078e00ff */
[----:B------:R-:W-:Y:S01]  /*21e90*/  IADD3 R91, P5, PT, R128, R86, RZ ;  /* 0x00000056805b7210 */ /* 0x000fe20007fbe0ff */
[----:B------:R-:W-:Y:S01]  /*21ea0*/  IMAD.SHL.U32 R101, R133, 0x2, RZ ;  /* 0x0000000285657824 */ /* 0x000fe200078e00ff */
        /* <DEDUP_REMOVED lines=10> */
[----:B------:R-:W-:-:S02]  /*21f50*/  ISETP.GE.U32.AND P5, PT, R95, R74, PT ;  /* 0x0000004a5f00720c */ /* 0x000fc40003fa6070 */
[----:B------:R-:W-:Y:S01]  /*21f60*/  ISETP.GE.U32.AND.EX P1, PT, R86, R99, PT, P1 ;  /* 0x000000635600720c */ /* 0x000fe20003f26110 */
[----:B------:R-:W-:Y:S01]  /*21f70*/  IMAD.WIDE.U32.X R82, R93, R81, R82, P2 ;  /* 0x000000515d527225 */ /* 0x000fe200010e0452 */
[----:B------:R-:W-:Y:S02]  /*21f80*/  SEL R84, RZ, 0x1, P0 ;  /* 0x00000001ff547807 */ /* 0x000fe40000000000 */
[----:B------:R-:W-:Y:S02]  /*21f90*/  SEL R85, RZ, 0x1, P1 ;  /* 0x00000001ff557807 */ /* 0x000fe40000800000 */
[----:B------:R-:W-:Y:S02]  /*21fa0*/  ISETP.GE.U32.AND.EX P5, PT, R92, R75, PT, P5 ;  /* 0x0000004b5c00720c */ /* 0x000fe40003fa6150 */
[----:B------:R-:W-:Y:S02]  /*21fb0*/  IADD3 R82, P0, P1, R85, R82, R84 ;  /* 0x0000005255527210 */ /* 0x000fe4000791e054 */
[----:B------:R-:W-:-:S02]  /*21fc0*/  ISETP.EQ.U32.AND P6, PT, R87, R78, PT ;  /* 0x0000004e5700720c */ /* 0x000fc40003fc2070 */
        /* <DEDUP_REMOVED lines=9> */
[----:B------:R-:W-:Y:S02]  /*22060*/  ISETP.LT.U32.AND P2, PT, R87, R78, PT ;  /* 0x0000004e5700720c */ /* 0x000fe40003f41070 */
[-C--:B------:R-:W-:Y:S02]  /*22070*/  ISETP.EQ.AND.EX P6, PT, R86, R79.reuse, P0, P6 ;  /* 0x0000004f5600720c */ /* 0x080fe400007c2360 */
[----:B------:R-:W-:Y:S02]  /*22080*/  SHF.L.W.U32.HI R84, R156, 0x1, R103 ;  /* 0x000000019c547819 */ /* 0x000fe40000010e67 */
[----:B------:R-:W-:-:S02]  /*22090*/  ISETP.LT.U32.OR.EX P2, PT, R86, R79, P6, P2 ;  /* 0x0000004f5600720c */ /* 0x000fc40003741520 */
[----:B------:R-:W-:Y:S02]  /*220a0*/  SEL R83, RZ, 0x1, P5 ;  /* 0x00000001ff537807 */ /* 0x000fe40002800000 */
[----:B------:R-:W-:Y:S02]  /*220b0*/  @P3 ISETP.NE.U32.AND P6, PT, R131, R80, PT ;  /* 0x000000508300320c */ /* 0x000fe40003fc5070 */
[----:B------:R-:W-:Y:S02]  /*220c0*/  ISETP.GE.AND P4, PT, R156, RZ, PT ;  /* 0x000000ff9c00720c */ /* 0x000fe40003f86270 */
[----:B------:R-:W-:Y:S02]  /*220d0*/  SHF.L.W.U32.HI R93, R103, 0x1, R134 ;  /* 0x00000001675d7819 */ /* 0x000fe40000010e86 */
[----:B------:R-:W-:Y:S02]  /*220e0*/  ISETP.EQ.U32.AND P5, PT, R84, R103, PT ;  /* 0x000000675400720c */ /* 0x000fe40003fa2070 */
[----:B------:R-:W-:-:S02]  /*220f0*/  PLOP3.LUT P1, PT, PT, PT, PT, 0x8, 0x80 ;  /* 0x000000000080781c */ /* 0x000fc40003f2e170 */
[----:B------:R-:W-:Y:S02]  /*22100*/  @P3 ISETP.NE.OR.EX P1, PT, R96, R81, !P2, P6 ;  /* 0x000000516000320c */ /* 0x000fe40005725760 */
[----:B------:R-:W-:Y:S02]  /*22110*/  IADD3 R82, P6, PT, R83, R76, RZ ;  /* 0x0000004c53527210 */ /* 0x000fe40007fde0ff */
[----:B------:R-:W-:Y:S02]  /*22120*/  ISETP.LT.U32.AND P3, PT, R84, R103, PT ;  /* 0x000000675400720c */ /* 0x000fe40003f61070 */
[CC--:B------:R-:W-:Y:S01]  /*22130*/  ISETP.EQ.AND.EX P4, PT, R93.reuse, R134.reuse, !P4, P5 ;  /* 0x000000865d00720c */ /* 0x0c0fe20006782350 */
[----:B------:R-:W-:Y:S01]  /*22140*/  IMAD.X R83, RZ, RZ, R77, P6 ;  /* 0x000000ffff537224 */ /* 0x000fe200030e064d */
[----:B------:R-:W-:Y:S02]  /*22150*/  SEL R82, R82, RZ, P1 ;  /* 0x000000ff52527207 */ /* 0x000fe40000800000 */
[----:B------:R-:W-:-:S02]  /*22160*/  ISETP.LT.U32.OR.EX P3, PT, R93, R134, P4, P3 ;  /* 0x000000865d00720c */ /* 0x000fc40002761530 */
[----:B------:R-:W-:Y:S02]  /*22170*/  IADD3 R89, P4, PT, -R82, R89, RZ ;  /* 0x0000005952597210 */ /* 0x000fe40007f9e1ff */
[----:B------:R-:W-:Y:S02]  /*22180*/  SEL R97, RZ, 0x1, !P3 ;  /* 0x00000001ff617807 */ /* 0x000fe40005800000 */
[----:B------:R-:W-:Y:S02]  /*22190*/  SEL R83, R83, RZ, P1 ;  /* 0x000000ff53537207 */ /* 0x000fe40000800000 */
[----:B------:R-:W-:Y:S02]  /*221a0*/  LOP3.LUT R97, R94, R97, RZ, 0xfc, !PT ;  /* 0x000000615e617212 */ /* 0x000fe400078efcff */
[----:B------:R-:W-:Y:S01]  /*221b0*/  SEL R85, RZ, 0x1, !P0 ;  /* 0x00000001ff557807 */ /* 0x000fe20004000000 */
[----:B------:R-:W-:Y:S01]  /*221c0*/  IMAD.X R90, R88, 0x1, ~R83, P4 ;  /* 0x00000001585a7824 */ /* 0x000fe200020e0e53 */
[----:B------:R-:W-:-:S02]  /*221d0*/  SHF.L.U64.HI R83, R145, 0x1, R126 ;  /* 0x0000000191537819 */ /* 0x000fc4000001027e */
[-C--:B------:R-:W-:Y:S02]  /*221e0*/  ISETP.EQ.U32.AND P6, PT, R97, R145.reuse, PT ;  /* 0x000000916100720c */ /* 0x080fe40003fc2070 */
[----:B------:R-:W-:Y:S02]  /*221f0*/  SEL R99, RZ, 0x1, !P2 ;  /* 0x00000001ff637807 */ /* 0x000fe40005000000 */
[----:B------:R-:W-:Y:S02]  /*22200*/  IADD3 R88, P0, PT, R85, R78, RZ ;  /* 0x0000004e55587210 */ /* 0x000fe40007f1e0ff */
[----:B------:R-:W-:Y:S02]  /*22210*/  SEL R82, R74, RZ, P1 ;  /* 0x000000ff4a527207 */ /* 0x000fe40000800000 */
[----:B------:R-:W-:Y:S02]  /*22220*/  ISETP.LT.U32.AND P2, PT, R97, R145, PT ;  /* 0x000000916100720c */ /* 0x000fe40003f41070 */
[----:B------:R-:W-:-:S02]  /*22230*/  ISETP.EQ.AND.EX P6, PT, R83, R126, P3, P6 ;  /* 0x0000007e5300720c */ /* 0x000fc40001fc2360 */
[----:B------:R-:W-:Y:S02]  /*22240*/  SEL R88, R88, RZ, P1 ;  /* 0x000000ff58587207 */ /* 0x000fe40000800000 */
[----:B------:R-:W-:Y:S01]  /*22250*/  IADD3 R91, P3, PT, -R82, R95, RZ ;  /* 0x0000005f525b7210 */ /* 0x000fe20007f7e1ff */
[----:B------:R-:W-:Y:S01]  /*22260*/  IMAD.SHL.U32 R95, R139, 0x2, RZ ;  /* 0x000000028b5f7824 */ /* 0x000fe200078e00ff */
[----:B------:R-:W-:Y:S02]  /*22270*/  SEL R85, R75, RZ, P1 ;  /* 0x000000ff4b557207 */ /* 0x000fe40000800000 */
[----:B------:R-:W-:Y:S02]  /*22280*/  ISETP.LT.U32.OR.EX P2, PT, R83, R126, P6, P2 ;  /* 0x0000007e5300720c */ /* 0x000fe40003741520 */
[----:B------:R-:W-:Y:S01]  /*22290*/  IADD3 R99, P4, PT, R99, R80, RZ ;  /* 0x0000005063637210 */ /* 0x000fe20007f9e0ff */
[----:B------:R-:W-:Y:S01]  /*222a0*/  IMAD.X R98, R92, 0x1, ~R85, P3 ;  /* 0x000000015c627824 */ /* 0x000fe200018e0e55 */
[----:B------:R-:W-:Y:S01]  /*222b0*/  IADD3 R87, P6, PT, -R88, R87, RZ ;  /* 0x0000005758577210 */ /* 0x000fe20007fde1ff */
[----:B------:R-:W-:Y:S01]  /*222c0*/  IMAD.X R85, RZ, RZ, R79, P0 ;  /* 0x000000ffff557224 */ /* 0x000fe200000e064f */
[----:B------:R-:W-:Y:S01]  /*222d0*/  SEL R88, RZ, 0x1, !P2 ;  /* 0x00000001ff587807 */ /* 0x000fe20005000000 */
[----:B------:R-:W-:Y:S01]  /*222e0*/  IMAD.X R100, RZ, RZ, R81, P4 ;  /* 0x000000ffff647224 */ /* 0x000fe200020e0651 */
[----:B------:R-:W-:-:S02]  /*222f0*/  ISETP.GE.U32.AND P3, PT, R91, R118, PT ;  /* 0x000000765b00720c */ /* 0x000fc40003f66070 */
[----:B------:R-:W-:Y:S02]  /*22300*/  LOP3.LUT R128, R95, R88, RZ, 0xfc, !PT ;  /* 0x000000585f807212 */ /* 0x000fe400078efcff */
[----:B------:R-:W-:Y:S02]  /*22310*/  ISETP.EQ.U32.AND P4, PT, R89, R120, PT ;  /* 0x000000785900720c */ /* 0x000fe40003f82070 */
[----:B------:R-:W-:Y:S02]  /*22320*/  ISETP.GE.U32.AND.EX P0, PT, R98, R123, PT, P3 ;  /* 0x0000007b6200720c */ /* 0x000fe40003f06130 */
[----:B------:R-:W-:Y:S02]  /*22330*/  SEL R99, R99, RZ, P1 ;  /* 0x000000ff63637207 */ /* 0x000fe40000800000 */
[----:B------:R-:W-:Y:S02]  /*22340*/  SEL R100, R100, RZ, P1 ;  /* 0x000000ff64647207 */ /* 0x000fe40000800000 */
[----:B------:R-:W-:-:S02]  /*22350*/  SEL R85, R85, RZ, P1 ;  /* 0x000000ff55557207 */ /* 0x000fc40000800000 */
[----:B------:R-:W-:Y:S02]  /*22360*/  SHF.L.U64.HI R82, R139, 0x1, R102 ;  /* 0x000000018b527819 */ /* 0x000fe40000010266 */
[----:B------:R-:W-:Y:S01]  /*22370*/  ISETP.GE.U32.AND P1, PT, R128, R139, PT ;  /* 0x0000008b8000720c */ /* 0x000fe20003f26070 */
[----:B------:R-:W-:Y:S01]  /*22380*/  IMAD.X R86, R86, 0x1, ~R85, P6 ;  /* 0x0000000156567824 */ /* 0x000fe200030e0e55 */
[----:B------:R-:W-:Y:S02]  /*22390*/  ISETP.LT.U32.AND P3, PT, R89, R120, PT ;  /* 0x000000785900720c */ /* 0x000fe40003f61070 */
[----:B------:R-:W-:Y:S02]  /*223a0*/  ISETP.EQ.AND.EX P4, PT, R90, R125, !P0, P4 ;  /* 0x0000007d5a00720c */ /* 0x000fe40004782340 */
[----:B------:R-:W-:Y:S02]  /*223b0*/  ISETP.GE.U32.AND.EX P1, PT, R82, R102, PT, P1 ;  /* 0x000000665200720c */ /* 0x000fe40003f26110 */
[----:B------:R-:W-:-:S02]  /*223c0*/  ISETP.EQ.U32.AND P6, PT, R87, R122, PT ;  /* 0x0000007a5700720c */ /* 0x000fc40003fc2070 */
[----:B------:R-:W-:Y:S02]  /*223d0*/  ISETP.LT.U32.OR.EX P4, PT, R90, R125, P4, P3 ;  /* 0x0000007d5a00720c */ /* 0x000fe40002781530 */
[----:B------:R-:W-:Y:S02]  /*223e0*/  SEL R88, RZ, 0xffffffff, P0 ;  /* 0xffffffffff587807 */ /* 0x000fe40000000000 */
[----:B------:R-:W-:Y:S02]  /*223f0*/  IADD3 R99, P5, PT, -R99, R131, RZ ;  /* 0x0000008363637210 */ /* 0x000fe40007fbe1ff */
[----:B------:R-:W-:Y:S02]  /*22400*/  ISETP.LT.U32.AND P3, PT, R87, R122, PT ;  /* 0x0000007a5700720c */ /* 0x000fe40003f61070 */
[----:B------:R-:W-:Y:S01]  /*22410*/  ISETP.EQ.AND.EX P0, PT, R86, R127, P4, P6 ;  /* 0x0000007f5600720c */ /* 0x000fe20002702360 */
[----:B------:R-:W-:Y:S01]  /*22420*/  IMAD.X R100, R96, 0x1, ~R100, P5 ;  /* 0x0000000160647824 */ /* 0x000fe200028e0e64 */
[----:B------:R-:W-:-:S02]  /*22430*/  SEL R92, RZ, 0xffffffff, !P4 ;  /* 0xffffffffff5c7807 */ /* 0x000fc40006000000 */
[----:B------:R-:W-:Y:S02]  /*22440*/  IADD3 R89, P4, P6, R88, R89, -R120 ;  /* 0x0000005958597210 */ /* 0x000fe40007e9e878 */
[----:B------:R-:W-:Y:S02]  /*22450*/  ISETP.LT.U32.OR.EX P3, PT, R86, R127, P0, P3 ;  /* 0x0000007f5600720c */ /* 0x000fe40000761530 */
[----:B------:R-:W-:Y:S02]  /*22460*/  IADD3 R85, P0, P5, R92, R87, -R122 ;  /* 0x000000575c557210 */ /* 0x000fe40007d1e87a */
[----:B------:R-:W-:Y:S02]  /*22470*/  IADD3.X R88, PT, PT, R88, R90, ~R125, P4, P6 ;  /* 0x0000005a58587210 */ /* 0x000fe400027ecc7d */
[----:B------:R-:W-:Y:S02]  /*22480*/  @P1 ISETP.EQ.U32.AND P4, PT, R128, R139, PT ;  /* 0x0000008b8000120c */ /* 0x000fe40003f82070 */
[----:B------:R-:W-:-:S02]  /*22490*/  SEL R90, RZ, 0xffffffff, !P3 ;  /* 0xffffffffff5a7807 */ /* 0x000fc40005800000 */
[----:B------:R-:W-:Y:S02]  /*224a0*/  IADD3.X R92, PT, PT, R92, R86, ~R127, P0, P5 ;  /* 0x000000565c5c7210 */ /* 0x000fe400007eac7f */
[----:B------:R-:W-:Y:S02]  /*224b0*/  PLOP3.LUT P0, PT, PT, PT, PT, 0x80, 0x8 ;  /* 0x000000000008781c */ /* 0x000fe40003f0f070 */
[----:B------:R-:W-:Y:S02]  /*224c0*/  IADD3 R87, P5, P6, R90, R99, -R124 ;  /* 0x000000635a577210 */ /* 0x000fe40007ebe87c */
[----:B------:R-:W-:Y:S02]  /*224d0*/  @P1 ISETP.EQ.AND.EX P0, PT, R82, R102, P2, P4 ;  /* 0x000000665200120c */ /* 0x000fe40001702340 */
[----:B------:R-:W-:Y:S02]  /*224e0*/  ISETP.NE.U32.AND P4, PT, R84, R76, PT ;  /* 0x0000004c5400720c */ /* 0x000fe40003f85070 */
[----:B------:R-:W-:-:S02]  /*224f0*/  IADD3.X R90, PT, PT, R90, R100, ~R129, P5, P6 ;  /* 0x000000645a5a7210 */ /* 0x000fc40002fecc81 */
[----:B------:R-:W-:Y:S02]  /*22500*/  SHF.L.U64.HI R96, R133, 0x1, R156 ;  /* 0x0000000185607819 */ /* 0x000fe4000001029c */
[----:B------:R-:W-:Y:S02]  /*22510*/  IADD3 R91, P6, PT, R91, -R118, RZ ;  /* 0x800000765b5b7210 */ /* 0x000fe40007fde0ff */
[----:B------:R-:W-:Y:S02]  /*22520*/  ISETP.LT.U32.AND P5, PT, R101, R74, PT ;  /* 0x0000004a6500720c */ /* 0x000fe40003fa1070 */
[----:B------:R-:W-:Y:S01]  /*22530*/  ISETP.NE.AND.EX P4, PT, R93, R77, PT, P4 ;  /* 0x0000004d5d00720c */ /* 0x000fe20003f85340 */
[----:B------:R-:W-:Y:S01]  /*22540*/  IMAD.X R86, R98, 0x1, ~R123, P6 ;  /* 0x0000000162567824 */ /* 0x000fe200030e0e7b */
[----:B------:R-:W-:Y:S02]  /*22550*/  ISETP.LT.U32.AND P1, PT, R84, R76, PT ;  /* 0x0000004c5400720c */ /* 0x000fe40003f21070 */
[----:B------:R-:W-:-:S02]  /*22560*/  ISETP.LT.U32.AND.EX P5, PT, R96, R75, !P4, P5 ;  /* 0x0000004b6000720c */ /* 0x000fc400067a1150 */
[----:B------:R-:W-:Y:S02]  /*22570*/  ISETP.EQ.U32.AND P4, PT, R99, R124, PT ;  /* 0x0000007c6300720c */ /* 0x000fe40003f82070 */
[----:B------:R-:W-:Y:S02]  /*22580*/  ISETP.NE.U32.AND P6, PT, R84, R103, PT ;  /* 0x000000675400720c */ /* 0x000fe40003fc5070 */
[----:B------:R-:W-:Y:S02]  /*22590*/  ISETP.EQ.AND.EX P3, PT, R100, R129, P3, P4 ;  /* 0x000000816400720c */ /* 0x000fe40001f62340 */
[C---:B------:R-:W-:Y:S02]  /*225a0*/  ISETP.NE.AND.EX P6, PT, R93.reuse, R134, PT, P6 ;  /* 0x000000865d00720c */ /* 0x040fe40003fc5360 */
[----:B------:R-:W-:Y:S02]  /*225b0*/  ISETP.LT.U32.OR.EX P1, PT, R93, R77, P5, P1 ;  /* 0x0000004d5d00720c */ /* 0x000fe40002f21510 */
[----:B------:R-:W-:-:S02]  /*225c0*/  ISETP.EQ.U32.AND P4, PT, R97, R78, PT ;  /* 0x0000004e6100720c */ /* 0x000fc40003f82070 */
[----:B------:R-:W-:Y:S02]  /*225d0*/  ISETP.LT.U32.AND P5, PT, R84, R103, PT ;  /* 0x000000675400720c */ /* 0x000fe40003fa1070 */
[----:B------:R-:W-:Y:S02]  /*225e0*/  ISETP.LT.AND P6, PT, R156, RZ, !P6 ;  /* 0x000000ff9c00720c */ /* 0x000fe400077c1270 */
[----:B------:R-:W-:Y:S02]  /*225f0*/  ISETP.EQ.AND.EX P1, PT, R83, R79, P1, P4 ;  /* 0x0000004f5300720c */ /* 0x000fe40000f22340 */
[----:B------:R-:W-:Y:S02]  /*22600*/  ISETP.GE.U32.AND P4, PT, R99, R124, PT ;  /* 0x0000007c6300720c */ /* 0x000fe40003f86070 */
[----:B------:R-:W-:Y:S02]  /*22610*/  ISETP.LT.U32.OR.EX P5, PT, R93, R134, P6, P5 ;  /* 0x000000865d00720c */ /* 0x000fe400037a1550 */
[----:B------:R-:W-:-:S02]  /*22620*/  ISETP.GE.U32.AND.EX P6, PT, R100, R129, PT, P4 ;  /* 0x000000816400720c */ /* 0x000fc40003fc6140 */
[----:B------:R-:W-:Y:S02]  /*22630*/  ISETP.LT.U32.AND P4, PT, R97, R78, PT ;  /* 0x0000004e6100720c */ /* 0x000fe40003f81070 */
[----:B------:R-:W-:Y:S02]  /*22640*/  SEL R97, RZ, 0x1, !P5 ;  /* 0x00000001ff617807 */ /* 0x000fe40006800000 */
[----:B------:R-:W-:Y:S02]  /*22650*/  SEL R98, RZ, 0x1, !P2 ;  /* 0x00000001ff627807 */ /* 0x000fe40005000000 */
[----:B------:R-:W-:Y:S02]  /*22660*/  LOP3.LUT R128, R94, R97, RZ, 0xfc, !PT ;  /* 0x000000615e807212 */ /* 0x000fe400078efcff */
[----:B------:R-:W-:-:S03]  /*22670*/  LOP3.LUT R97, R95, R98, RZ, 0xfc, !PT ;  /* 0x000000625f617212 */ /* 0x000fc600078efcff */
[----:B------:R-:W-:Y:S05]  /*22680*/  @!P3 BRA P6, `(.L_x_313) ;  /* 0x000000000064b947 */ /* 0x000fea0003000000 */
        /* <DEDUP_REMOVED lines=25> */
.L_x_313:
[----:B------:R-:W-:Y:S02]  /*22820*/  ISETP.GE.U32.AND P2, PT, R97, R80, PT ;  /* 0x000000506100720c */ /* 0x000fe40003f46070 */
[----:B------:R-:W-:Y:S02]  /*22830*/  ISETP.EQ.U32.AND P6, PT, R128, R145, PT ;  /* 0x000000918000720c */ /* 0x000fe40003fc2070 */
[----:B------:R-:W-:Y:S02]  /*22840*/  ISETP.GE.U32.AND.EX P2, PT, R82, R81, PT, P2 ;  /* 0x000000515200720c */ /* 0x000fe40003f46120 */
[----:B------:R-:W-:Y:S02]  /*22850*/  ISETP.GE.U32.AND P3, PT, R101, R74, PT ;  /* 0x0000004a6500720c */ /* 0x000fe40003f66070 */
[----:B------:R-:W-:Y:S02]  /*22860*/  ISETP.EQ.AND.EX P6, PT, R83, R126, P5, P6 ;  /* 0x0000007e5300720c */ /* 0x000fe40002fc2360 */
[----:B------:R-:W-:-:S02]  /*22870*/  ISETP.GE.U32.AND.EX P5, PT, R96, R75, PT, P3 ;  /* 0x0000004b6000720c */ /* 0x000fc40003fa6130 */
[----:B------:R-:W-:Y:S02]  /*22880*/  ISETP.LT.U32.OR.EX P1, PT, R83, R79, P1, P4 ;  /* 0x0000004f5300720c */ /* 0x000fe40000f21540 */
[----:B------:R-:W-:Y:S02]  /*22890*/  ISETP.LT.U32.AND P4, PT, R128, R145, PT ;  /* 0x000000918000720c */ /* 0x000fe40003f81070 */
[----:B------:R-:W-:Y:S02]  /*228a0*/  SEL R97, RZ, 0x1, P5 ;  /* 0x00000001ff617807 */ /* 0x000fe40002800000 */
        /* <DEDUP_REMOVED lines=17> */
.L_x_314:
[----:B------:R-:W-:Y:S02]  /*229c0*/  ISETP.LT.U32.OR.EX P4, PT, R83, R126, P6, P4 ;  /* 0x0000007e5300720c */ /* 0x000fe40003781540 */
[CC--:B------:R-:W-:Y:S02]  /*229d0*/  ISETP.EQ.U32.AND P2, PT, R84.reuse, R76.reuse, PT ;  /* 0x0000004c5400720c */ /* 0x0c0fe40003f42070 */
[-C--:B------:R-:W-:Y:S02]  /*229e0*/  IADD3 R97, P6, PT, R97, R76.reuse, RZ ;  /* 0x0000004c61617210 */ /* 0x080fe40007fde0ff */
[----:B------:R-:W-:Y:S02]  /*229f0*/  PLOP3.LUT P0, PT, P0, P3, PT, 0xf8, 0x8f ;  /* 0x00000000008f781c */ /* 0x000fe40000707f70 */
[----:B------:R-:W-:Y:S01]  /*22a00*/  SEL R100, RZ, 0x1, !P4 ;  /* 0x00000001ff647807 */ /* 0x000fe20006000000 */
[----:B------:R-:W-:Y:S01]  /*22a10*/  IMAD.X R98, RZ, RZ, R77, P6 ;  /* 0x000000ffff627224 */ /* 0x000fe200030e064d */
[----:B------:R-:W-:-:S02]  /*22a20*/  ISETP.LT.U32.AND P3, PT, R84, R76, PT ;  /* 0x0000004c5400720c */ /* 0x000fc40003f61070 */
[-C--:B------:R-:W-:Y:S02]  /*22a30*/  ISETP.EQ.AND.EX P2, PT, R93, R77.reuse, !P5, P2 ;  /* 0x0000004d5d00720c */ /* 0x080fe40006f42320 */
[----:B------:R-:W-:Y:S02]  /*22a40*/  SEL R97, R97, RZ, P0 ;  /* 0x000000ff61617207 */ /* 0x000fe40000000000 */
[----:B------:R-:W-:Y:S02]  /*22a50*/  LOP3.LUT R100, R95, R100, RZ, 0xfc, !PT ;  /* 0x000000645f647212 */ /* 0x000fe400078efcff */
[----:B------:R-:W-:Y:S02]  /*22a60*/  SEL R95, RZ, 0x1, !P1 ;  /* 0x00000001ff5f7807 */ /* 0x000fe40004800000 */
[----:B------:R-:W-:Y:S02]  /*22a70*/  ISETP.LT.U32.OR.EX P2, PT, R93, R77, P2, P3 ;  /* 0x0000004d5d00720c */ /* 0x000fe40001741530 */
[----:B------:R-:W-:-:S02]  /*22a80*/  IADD3 R94, P1, PT, -R97, R84, RZ ;  /* 0x00000054615e7210 */ /* 0x000fc40007f3e1ff */
[----:B------:R-:W-:Y:S02]  /*22a90*/  SEL R84, R74, RZ, P0 ;  /* 0x000000ff4a547207 */ /* 0x000fe40000000000 */
[----:B------:R-:W-:Y:S02]  /*22aa0*/  IADD3 R97, P5, PT, R95, R80, RZ ;  /* 0x000000505f617210 */ /* 0x000fe40007fbe0ff */
[----:B------:R-:W-:Y:S02]  /*22ab0*/  SEL R99, RZ, 0x1, !P2 ;  /* 0x00000001ff637807 */ /* 0x000fe40005000000 */
[----:B------:R-:W-:Y:S01]  /*22ac0*/  IADD3 R84, P3, PT, -R84, R101, RZ ;  /* 0x0000006554547210 */ /* 0x000fe20007f7e1ff */
[----:B------:R-:W-:Y:S01]  /*22ad0*/  IMAD.X R101, RZ, RZ, R81, P5 ;  /* 0x000000ffff657224 */ /* 0x000fe200028e0651 */
[----:B------:R-:W-:Y:S02]  /*22ae0*/  SEL R97, R97, RZ, P0 ;  /* 0x000000ff61617207 */ /* 0x000fe40000000000 */
[----:B------:R-:W-:-:S02]  /*22af0*/  SEL R98, R98, RZ, P0 ;  /* 0x000000ff62627207 */ /* 0x000fc40000000000 */
[----:B------:R-:W-:Y:S02]  /*22b00*/  SEL R95, R75, RZ, P0 ;  /* 0x000000ff4b5f7207 */ /* 0x000fe40000000000 */
[----:B------:R-:W-:Y:S02]  /*22b10*/  IADD3 R99, P2, PT, R99, R78, RZ ;  /* 0x0000004e63637210 */ /* 0x000fe40007f5e0ff */
[----:B------:R-:W-:Y:S01]  /*22b20*/  IADD3 R100, P4, PT, R100, -R97, RZ ;  /* 0x8000006164647210 */ /* 0x000fe20007f9e0ff */
[----:B------:R-:W-:Y:S01]  /*22b30*/  IMAD.X R97, R93, 0x1, ~R98, P1 ;  /* 0x000000015d617824 */ /* 0x000fe200008e0e62 */
[----:B------:R-:W-:Y:S01]  /*22b40*/  ISETP.GE.U32.AND P1, PT, R91, R84, PT ;  /* 0x000000545b00720c */ /* 0x000fe20003f26070 */
[----:B------:R-:W-:Y:S01]  /*22b50*/  IMAD.X R95, R96, 0x1, ~R95, P3 ;  /* 0x00000001605f7824 */ /* 0x000fe200018e0e5f */
[----:B------:R-:W-:Y:S01]  /*22b60*/  SEL R99, R99, RZ, P0 ;  /* 0x000000ff63637207 */ /* 0x000fe20000000000 */
[----:B------:R-:W-:Y:S01]  /*22b70*/  IMAD.X R98, RZ, RZ, R79, P2 ;  /* 0x000000ffff627224 */ /* 0x000fe200010e064f */
[----:B------:R-:W-:-:S02]  /*22b80*/  ISETP.EQ.U32.AND P3, PT, R89, R94, PT ;  /* 0x0000005e5900720c */ /* 0x000fc40003f62070 */
[----:B------:R-:W-:Y:S02]  /*22b90*/  ISETP.GE.U32.AND.EX P1, PT, R86, R95, PT, P1 ;  /* 0x0000005f5600720c */ /* 0x000fe40003f26110 */
[----:B------:R-:W-:Y:S02]  /*22ba0*/  IADD3 R96, P6, PT, -R99, R128, RZ ;  /* 0x0000008063607210 */ /* 0x000fe40007fde1ff */
[----:B------:R-:W-:Y:S02]  /*22bb0*/  SEL R98, R98, RZ, P0 ;  /* 0x000000ff62627207 */ /* 0x000fe40000000000 */
[----:B------:R-:W-:Y:S02]  /*22bc0*/  ISETP.LT.U32.AND P2, PT, R89, R94, PT ;  /* 0x0000005e5900720c */ /* 0x000fe40003f41070 */
[----:B------:R-:W-:Y:S01]  /*22bd0*/  ISETP.EQ.AND.EX P5, PT, R88, R97, !P1, P3 ;  /* 0x000000615800720c */ /* 0x000fe20004fa2330 */
[----:B------:R-:W-:Y:S01]  /*22be0*/  IMAD.X R99, R83, 0x1, ~R98, P6 ;  /* 0x0000000153637824 */ /* 0x000fe200030e0e62 */
[----:B------:R-:W-:-:S02]  /*22bf0*/  SEL R101, R101, RZ, P0 ;  /* 0x000000ff65657207 */ /* 0x000fc40000000000 */
[CC--:B------:R-:W-:Y:S02]  /*22c00*/  ISETP.EQ.U32.AND P3, PT, R85.reuse, R96.reuse, PT ;  /* 0x000000605500720c */ /* 0x0c0fe40003f62070 */
[----:B------:R-:W-:Y:S01]  /*22c10*/  ISETP.LT.U32.OR.EX P0, PT, R88, R97, P5, P2 ;  /* 0x000000615800720c */ /* 0x000fe20002f01520 */
[----:B------:R-:W-:Y:S01]  /*22c20*/  IMAD.X R101, R82, 0x1, ~R101, P4 ;  /* 0x0000000152657824 */ /* 0x000fe200020e0e65 */
[----:B------:R-:W-:Y:S02]  /*22c30*/  ISETP.LT.U32.AND P5, PT, R85, R96, PT ;  /* 0x000000605500720c */ /* 0x000fe40003fa1070 */
[----:B------:R-:W-:Y:S02]  /*22c40*/  ISETP.EQ.AND.EX P6, PT, R92, R99, P0, P3 ;  /* 0x000000635c00720c */ /* 0x000fe400007c2330 */
        /* <DEDUP_REMOVED lines=8> */
[----:B------:R-:W-:Y:S01]  /*22cd0*/  IADD3 R84, P0, P5, R93, R89, -R94 ;  /* 0x000000595d547210 */ /* 0x000fe20007d1e85e */
[----:B------:R-:W-:Y:S01]  /*22ce0*/  IMAD.X R83, R86, 0x1, ~R95, P4 ;  /* 0x0000000156537824 */ /* 0x000fe200020e0e5f */
[----:B------:R-:W-:Y:S02]  /*22cf0*/  SEL R89, RZ, 0xffffffff, !P1 ;  /* 0xffffffffff597807 */ /* 0x000fe40004800000 */
[----:B------:R-:W-:Y:S02]  /*22d00*/  IADD3 R86, P4, P1, R91, R85, -R96 ;  /* 0x000000555b567210 */ /* 0x000fe4000799e860 */
[----:B------:R-:W-:Y:S02]  /*22d10*/  IADD3.X R85, PT, PT, R93, R88, ~R97, P0, P5 ;  /* 0x000000585d557210 */ /* 0x000fe400007eac61 */
[----:B------:R-:W-:Y:S02]  /*22d20*/  IADD3 R88, P0, P5, R89, R87, -R100 ;  /* 0x0000005759587210 */ /* 0x000fe40007d1e864 */
[----:B------:R-:W-:-:S02]  /*22d30*/  IADD3.X R87, PT, PT, R91, R92, ~R99, P4, P1 ;  /* 0x0000005c5b577210 */ /* 0x000fc400027e2c63 */
        /* <DEDUP_REMOVED lines=27> */
.L_x_315:
        /* <DEDUP_REMOVED lines=51> */
.L_x_316:
[----:B------:R-:W-:-:S04]  /*23220*/  IMAD.WIDE.U32 R96, R48, R153, RZ ;  /* 0x0000009930607225 */ /* 0x000fc800078e00ff */
[----:B------:R-:W-:-:S04]  /*23230*/  IMAD.WIDE.U32 R98, R104, R153, RZ ;  /* 0x0000009968627225 */ /* 0x000fc800078e00ff */
[----:B------:R-:W-:-:S04]  /*23240*/  IMAD.WIDE.U32 R96, P0, R161, R104, R96 ;  /* 0x00000068a1607225 */ /* 0x000fc80007800060 */
[----:B------:R-:W-:-:S04]  /*23250*/  IMAD.WIDE.U32 R94, R48, R147, RZ ;  /* 0x00000093305e7225 */ /* 0x000fc800078e00ff */
[----:B------:R-:W-:Y:S01]  /*23260*/  IMAD.X R91, RZ, RZ, RZ, P0 ;  /* 0x000000ffff5b7224 */ /* 0x000fe200000e06ff */
[----:B------:R-:W-:Y:S01]  /*23270*/  IADD3 RZ, P0, PT, R99, R96, RZ ;  /* 0x0000006063ff7210 */ /* 0x000fe20007f1e0ff */
[----:B------:R-:W-:Y:S02]  /*23280*/  IMAD.MOV.U32 R90, RZ, RZ, R97 ;  /* 0x000000ffff5a7224 */ /* 0x000fe400078e0061 */
[----:B------:R-:W-:-:S04]  /*23290*/  IMAD.WIDE.U32 R92, R104, R147, RZ ;  /* 0x00000093685c7225 */ /* 0x000fc800078e00ff */
[----:B------:R-:W-:-:S04]  /*232a0*/  IMAD.WIDE.U32 R94, P1, R141, R104, R94 ;  /* 0x000000688d5e7225 */ /* 0x000fc8000782005e */
[----:B------:R-:W-:Y:S01]  /*232b0*/  IMAD R92, R141, R104, RZ ;  /* 0x000000688d5c7224 */ /* 0x000fe200078e02ff */
[----:B------:R-:W-:Y:S01]  /*232c0*/  IADD3 RZ, P2, PT, R93, R94, RZ ;  /* 0x0000005e5dff7210 */ /* 0x000fe20007f5e0ff */
[----:B------:R-:W-:-:S04]  /*232d0*/  IMAD.WIDE.U32 R96, R147, R104, RZ ;  /* 0x0000006893607225 */ /* 0x000fc800078e00ff */
[----:B------:R-:W-:-:S04]  /*232e0*/  IMAD.WIDE.U32.X R90, R161, R48, R90, P0 ;  /* 0x00000030a15a7225 */ /* 0x000fc800000e045a */
[----:B------:R-:W-:Y:S01]  /*232f0*/  IMAD R99, R147, R48, R92 ;  /* 0x0000003093637224 */ /* 0x000fe200078e025c */
[----:B------:R-:W-:Y:S01]  /*23300*/  IADD3 R133, P0, PT, R90, R96, RZ ;  /* 0x000000605a857210 */ /* 0x000fe20007f1e0ff */
[----:B------:R-:W-:-:S04]  /*23310*/  IMAD.WIDE.U32 R92, R153, R106, RZ ;  /* 0x0000006a995c7225 */ /* 0x000fc800078e00ff */
[----:B------:R-:W-:Y:S01]  /*23320*/  IMAD.X R101, RZ, RZ, RZ, P1 ;  /* 0x000000ffff657224 */ /* 0x000fe200008e06ff */
[C---:B------:R-:W-:Y:S01]  /*23330*/  ISETP.GE.U32.AND P1, PT, R133.reuse, R96, PT ;  /* 0x000000608500720c */ /* 0x040fe20003f26070 */
[----:B------:R-:W-:Y:S01]  /*23340*/  IMAD.MOV.U32 R100, RZ, RZ, R95 ;  /* 0x000000ffff647224 */ /* 0x000fe200078e005f */
[----:B------:R-:W-:Y:S01]  /*23350*/  IADD3 R133, P4, PT, R133, R92, RZ ;  /* 0x0000005c85857210 */ /* 0x000fe20007f9e0ff */
[----:B------:R-:W-:Y:S02]  /*23360*/  IMAD.IADD R95, R97, 0x1, R99 ;  /* 0x00000001615f7824 */ /* 0x000fe400078e0263 */
[----:B------:R-:W-:Y:S02]  /*23370*/  IMAD R94, R161, R106, RZ ;  /* 0x0000006aa15e7224 */ /* 0x000fe400078e02ff */
[----:B------:R-:W-:Y:S01]  /*23380*/  IMAD.X R96, R95, 0x1, R91, P0 ;  /* 0x000000015f607824 */ /* 0x000fe200000e065b */
[----:B------:R-:W-:Y:S01]  /*23390*/  ISETP.GE.U32.AND P0, PT, R133, R92, PT ;  /* 0x0000005c8500720c */ /* 0x000fe20003f06070 */
[----:B------:R-:W-:-:S02]  /*233a0*/  IMAD R103, R153, R107, R94 ;  /* 0x0000006b99677224 */ /* 0x000fc400078e025e */
[----:B------:R-:W-:Y:S01]  /*233b0*/  IMAD.WIDE.U32 R90, R107, R153, RZ ;  /* 0x000000996b5a7225 */ /* 0x000fe200078e00ff */
[----:B------:R-:W-:-:S03]  /*233c0*/  ISETP.GE.U32.AND.EX P1, PT, R96, R95, PT, P1 ;  /* 0x0000005f6000720c */ /* 0x000fc60003f26110 */
[----:B------:R-:W-:Y:S01]  /*233d0*/  IMAD R92, R143, R104, RZ ;  /* 0x000000688f5c7224 */ /* 0x000fe200078e02ff */
[----:B------:R-:W-:Y:S01]  /*233e0*/  SEL R105, RZ, 0x1, P1 ;  /* 0x00000001ff697807 */ /* 0x000fe20000800000 */
[----:B------:R-:W-:Y:S02]  /*233f0*/  IMAD.IADD R103, R93, 0x1, R103 ;  /* 0x000000015d677824 */ /* 0x000fe400078e0267 */
[----:B------:R-:W-:Y:S02]  /*23400*/  IMAD R97, R145, R48, R92 ;  /* 0x0000003091617224 */ /* 0x000fe400078e025c */
[----:B------:R-:W-:-:S04]  /*23410*/  IMAD.WIDE.U32 R90, P3, R161, R106, R90 ;  /* 0x0000006aa15a7225 */ /* 0x000fc8000786005a */
[----:B------:R-:W-:-:S04]  /*23420*/  IMAD.WIDE.U32 R92, R106, R153, RZ ;  /* 0x000000996a5c7225 */ /* 0x000fc800078e00ff */
[----:B------:R-:W-:Y:S02]  /*23430*/  IMAD.X R96, R103, 0x1, R96, P4 ;  /* 0x0000000167607824 */ /* 0x000fe400020e0660 */
[----:B------:R-:W-:-:S03]  /*23440*/  IMAD.WIDE.U32 R94, R145, R104, RZ ;  /* 0x00000068915e7225 */ /* 0x000fc600078e00ff */
[----:B------:R-:W-:Y:S01]  /*23450*/  ISETP.GE.U32.AND.EX P0, PT, R96, R103, PT, P0 ;  /* 0x000000676000720c */ /* 0x000fe20003f06100 */
[----:B------:R-:W-:-:S03]  /*23460*/  IMAD.WIDE.U32.X R100, R141, R48, R100, P2 ;  /* 0x000000308d647225 */ /* 0x000fc600010e0464 */
[----:B------:R-:W-:Y:S01]  /*23470*/  SEL R151, RZ, 0x1, P0 ;  /* 0x00000001ff977807 */ /* 0x000fe20000000000 */
[----:B------:R-:W-:Y:S01]  /*23480*/  IMAD.X R99, RZ, RZ, RZ, P3 ;  /* 0x000000ffff637224 */ /* 0x000fe200018e06ff */
[----:B------:R-:W-:Y:S01]  /*23490*/  IADD3 RZ, P3, PT, R93, R90, RZ ;  /* 0x0000005a5dff7210 */ /* 0x000fe20007f7e0ff */
[----:B------:R-:W-:Y:S02]  /*234a0*/  IMAD R90, R141, R106, RZ ;  /* 0x0000006a8d5a7224 */ /* 0x000fe400078e02ff */
[----:B------:R-:W-:Y:S01]  /*234b0*/  IMAD.IADD R97, R95, 0x1, R97 ;  /* 0x000000015f617824 */ /* 0x000fe200078e0261 */
[----:B------:R-:W-:Y:S01]  /*234c0*/  IADD3 R95, P1, P2, R94, R100, R105 ;  /* 0x000000645e5f7210 */ /* 0x000fe20007a3e069 */
[----:B------:R-:W-:-:S03]  /*234d0*/  IMAD.WIDE.U32 R102, R147, R106, RZ ;  /* 0x0000006a93667225 */ /* 0x000fc600078e00ff */
[----:B------:R-:W-:Y:S01]  /*234e0*/  IADD3.X R126, PT, PT, R97, R101, RZ, P1, P2 ;  /* 0x00000065617e7210 */ /* 0x000fe20000fe44ff */
[----:B------:R-:W-:Y:S01]  /*234f0*/  IMAD.MOV.U32 R98, RZ, RZ, R91 ;  /* 0x000000ffff627224 */ /* 0x000fe200078e005b */
[----:B------:R-:W-:Y:S01]  /*23500*/  IADD3 R105, P2, PT, R95, R102, RZ ;  /* 0x000000665f697210 */ /* 0x000fe20007f5e0ff */
[----:B------:R-:W-:Y:S02]  /*23510*/  IMAD R91, R147, R107, R90 ;  /* 0x0000006b935b7224 */ /* 0x000fe400078e025a */
[----:B------:R-:W-:-:S04]  /*23520*/  IMAD.WIDE.U32 R130, R48, R139, RZ ;  /* 0x0000008b30827225 */ /* 0x000fc800078e00ff */
[----:B------:R-:W-:-:S04]  /*23530*/  IMAD.WIDE.U32 R100, R107, R147, RZ ;  /* 0x000000936b647225 */ /* 0x000fc800078e00ff */
[----:B------:R-:W-:-:S04]  /*23540*/  IMAD.WIDE.U32.X R98, R161, R107, R98, P3 ;  /* 0x0000006ba1627225 */ /* 0x000fc800018e0462 */
[----:B------:R-:W-:Y:S01]  /*23550*/  IMAD.IADD R103, R103, 0x1, R91 ;  /* 0x0000000167677824 */ /* 0x000fe200078e025b */
[----:B------:R-:W-:Y:S01]  /*23560*/  IADD3 R151, P5, P6, R105, R98, R151 ;  /* 0x0000006269977210 */ /* 0x000fe20007ebe097 */
[----:B------:R-:W-:-:S04]  /*23570*/  IMAD.WIDE.U32 R148, R48, R145, RZ ;  /* 0x0000009130947225 */ /* 0x000fc800078e00ff */
[----:B------:R-:W-:Y:S02]  /*23580*/  IMAD.X R128, R103, 0x1, R126, P2 ;  /* 0x0000000167807824 */ /* 0x000fe400010e067e */
[----:B------:R-:W-:-:S03]  /*23590*/  IMAD.WIDE.U32 R92, R106, R147, RZ ;  /* 0x000000936a5c7225 */ /* 0x000fc600078e00ff */
[----:B------:R-:W-:Y:S01]  /*235a0*/  IADD3.X R157, PT, PT, R128, R99, RZ, P5, P6 ;  /* 0x00000063809d7210 */ /* 0x000fe20002fec4ff */
[----:B------:R-:W-:-:S04]  /*235b0*/  IMAD.WIDE.U32 R130, P0, R135, R104, R130 ;  /* 0x0000006887827225 */ /* 0x000fc80007800082 */
[----:B------:R-:W-:-:S04]  /*235c0*/  IMAD.WIDE.U32 R100, P3, R141, R106, R100 ;  /* 0x0000006a8d647225 */ /* 0x000fc80007860064 */
[----:B------:R-:W-:Y:S01]  /*235d0*/  IMAD.WIDE.U32 R90, R107, R145, RZ ;  /* 0x000000916b5a7225 */ /* 0x000fe200078e00ff */
[----:B------:R-:W-:-:S03]  /*235e0*/  IADD3 RZ, P6, PT, R93, R100, RZ ;  /* 0x000000645dff7210 */ /* 0x000fc60007fde0ff */
[----:B------:R-:W-:Y:S01]  /*235f0*/  IMAD.X R99, RZ, RZ, RZ, P0 ;  /* 0x000000ffff637224 */ /* 0x000fe200000e06ff */
[----:B------:R-:W-:Y:S01]  /*23600*/  ISETP.GE.U32.AND P0, PT, R95, R94, PT ;  /* 0x0000005e5f00720c */ /* 0x000fe20003f06070 */
[----:B------:R-:W-:-:S03]  /*23610*/  IMAD.WIDE.U32 R136, R104, R139, RZ ;  /* 0x0000008b68887225 */ /* 0x000fc600078e00ff */
[----:B------:R-:W-:Y:S01]  /*23620*/  ISETP.GE.U32.AND.EX P0, PT, R126, R97, PT, P0 ;  /* 0x000000617e00720c */ /* 0x000fe20003f06100 */
[----:B------:R-:W-:Y:S01]  /*23630*/  IMAD.WIDE.U32 R154, R104, R145, RZ ;  /* 0x00000091689a7225 */ /* 0x000fe200078e00ff */
[----:B------:R-:W-:-:S03]  /*23640*/  IADD3 RZ, P2, PT, R137, R130, RZ ;  /* 0x0000008289ff7210 */ /* 0x000fc60007f5e0ff */
[----:B------:R-:W-:-:S04]  /*23650*/  IMAD.WIDE.U32 R148, P1, R143, R104, R148 ;  /* 0x000000688f947225 */ /* 0x000fc80007820094 */
[----:B------:R-:W-:Y:S01]  /*23660*/  IMAD.WIDE.U32 R92, R106, R145, RZ ;  /* 0x000000916a5c7225 */ /* 0x000fe200078e00ff */
[----:B------:R-:W-:-:S03]  /*23670*/  IADD3 RZ, P4, PT, R155, R148, RZ ;  /* 0x000000949bff7210 */ /* 0x000fc60007f9e0ff */
[----:B------:R-:W-:-:S04]  /*23680*/  IMAD.WIDE.U32 R90, P5, R143, R106, R90 ;  /* 0x0000006a8f5a7225 */ /* 0x000fc800078a005a */
[----:B------:R-:W-:Y:S01]  /*23690*/  IMAD.X R95, RZ, RZ, RZ, P3 ;  /* 0x000000ffff5f7224 */ /* 0x000fe200018e06ff */
[----:B------:R-:W-:Y:S01]  /*236a0*/  IADD3 RZ, P3, PT, R93, R90, RZ ;  /* 0x0000005a5dff7210 */ /* 0x000fe20007f7e0ff */
[----:B------:R-:W-:Y:S01]  /*236b0*/  IMAD.X R137, RZ, RZ, RZ, P1 ;  /* 0x000000ffff897224 */ /* 0x000fe200008e06ff */
[----:B------:R-:W-:Y:S01]  /*236c0*/  ISETP.GE.U32.AND P1, PT, R105, R102, PT ;  /* 0x000000666900720c */ /* 0x000fe20003f26070 */
[----:B------:R-:W-:Y:S02]  /*236d0*/  IMAD.MOV.U32 R136, RZ, RZ, R149 ;  /* 0x000000ffff887224 */ /* 0x000fe400078e0095 */
[----:B------:R-:W-:Y:S01]  /*236e0*/  IMAD.MOV.U32 R94, RZ, RZ, R101 ;  /* 0x000000ffff5e7224 */ /* 0x000fe200078e0065 */
[----:B------:R-:W-:Y:S01]  /*236f0*/  SEL R101, RZ, 0x1, P0 ;  /* 0x00000001ff657807 */ /* 0x000fe20000000000 */
[-C--:B------:R-:W-:Y:S01]  /*23700*/  IMAD R90, R135, R104.reuse, RZ ;  /* 0x00000068875a7224 */ /* 0x080fe200078e02ff */
[----:B------:R-:W-:Y:S01]  /*23710*/  ISETP.GE.U32.AND P0, PT, R151, R105, PT ;  /* 0x000000699700720c */ /* 0x000fe20003f06070 */
[----:B------:R-:W-:Y:S01]  /*23720*/  IMAD.WIDE.U32 R92, R139, R104, RZ ;  /* 0x000000688b5c7225 */ /* 0x000fe200078e00ff */
[----:B------:R-:W-:-:S02]  /*23730*/  ISETP.GE.U32.AND.EX P1, PT, R128, R103, PT, P1 ;  /* 0x000000678000720c */ /* 0x000fc40003f26110 */
[----:B------:R-:W-:Y:S01]  /*23740*/  ISETP.GE.U32.AND.EX P0, PT, R157, R128, PT, P0 ;  /* 0x000000809d00720c */ /* 0x000fe20003f06100 */
[-C--:B------:R-:W-:Y:S01]  /*23750*/  IMAD R97, R139, R48.reuse, R90 ;  /* 0x000000308b617224 */ /* 0x080fe200078e025a */
[----:B------:R-:W-:Y:S01]  /*23760*/  SEL R90, RZ, 0x1, P1 ;  /* 0x00000001ff5a7807 */ /* 0x000fe20000800000 */
[----:B------:R-:W-:Y:S01]  /*23770*/  IMAD.WIDE.U32.X R136, R143, R48, R136, P4 ;  /* 0x000000308f887225 */ /* 0x000fe200020e0488 */
[----:B------:R-:W-:-:S03]  /*23780*/  SEL R163, RZ, 0x1, P0 ;  /* 0x00000001ffa37807 */ /* 0x000fc60000000000 */
[----:B------:R-:W-:Y:S02]  /*23790*/  IMAD R100, R143, R106, RZ ;  /* 0x0000006a8f647224 */ /* 0x000fe400078e02ff */
[----:B------:R-:W-:Y:S01]  /*237a0*/  IMAD.IADD R97, R93, 0x1, R97 ;  /* 0x000000015d617824 */ /* 0x000fe200078e0261 */
[----:B------:R-:W-:Y:S01]  /*237b0*/  IADD3 R93, P1, P4, R92, R136, R101 ;  /* 0x000000885c5d7210 */ /* 0x000fe20007c3e065 */
[----:B------:R-:W-:-:S03]  /*237c0*/  IMAD.WIDE.U32.X R94, R141, R107, R94, P6 ;  /* 0x0000006b8d5e7225 */ /* 0x000fc600030e045e */
[----:B------:R-:W-:Y:S01]  /*237d0*/  IADD3.X R137, PT, PT, R97, R137, RZ, P1, P4 ;  /* 0x0000008961897210 */ /* 0x000fe20000fe84ff */
[----:B------:R-:W-:Y:S01]  /*237e0*/  IMAD.WIDE.U32 R102, R145, R106, RZ ;  /* 0x0000006a91667225 */ /* 0x000fe200078e00ff */
[----:B------:R-:W-:-:S03]  /*237f0*/  IADD3 R163, P0, P1, R163, R94, R90 ;  /* 0x0000005ea3a37210 */ /* 0x000fc6000791e05a */
[----:B------:R-:W-:Y:S01]  /*23800*/  IMAD R105, R145, R107, R100 ;  /* 0x0000006b91697224 */ /* 0x000fe200078e0264 */
[----:B------:R-:W-:Y:S01]  /*23810*/  IADD3 R90, P4, PT, R93, R102, RZ ;  /* 0x000000665d5a7210 */ /* 0x000fe20007f9e0ff */
[----:B------:R-:W-:Y:S01]  /*23820*/  IMAD.X R101, RZ, RZ, RZ, P5 ;  /* 0x000000ffff657224 */ /* 0x000fe200028e06ff */
[----:B------:R-:W-:Y:S01]  /*23830*/  IADD3.X R128, PT, PT, RZ, R95, RZ, P0, P1 ;  /* 0x0000005fff807210 */ /* 0x000fe200007e24ff */
[----:B------:R-:W-:Y:S01]  /*23840*/  IMAD.IADD R94, R103, 0x1, R105 ;  /* 0x00000001675e7824 */ /* 0x000fe200078e0269 */
[----:B------:R-:W-:Y:S01]  /*23850*/  IADD3 R163, P5, PT, R90, R163, RZ ;  /* 0x000000a35aa37210 */ /* 0x000fe20007fbe0ff */
[----:B------:R-:W-:Y:S01]  /*23860*/  IMAD.MOV.U32 R100, RZ, RZ, R91 ;  /* 0x000000ffff647224 */ /* 0x000fe200078e005b */
[----:B------:R-:W-:Y:S01]  /*23870*/  ISETP.GE.U32.AND P0, PT, R93, R92, PT ;  /* 0x0000005c5d00720c */ /* 0x000fe20003f06070 */
[----:B------:R-:W-:Y:S01]  /*23880*/  IMAD.X R91, R94, 0x1, R137, P4 ;  /* 0x000000015e5b7824 */ /* 0x000fe200020e0689 */
[----:B------:R-:W-:Y:S01]  /*23890*/  ISETP.GE.U32.AND P4, PT, R90, R102, PT ;  /* 0x000000665a00720c */ /* 0x000fe20003f86070 */
[----:B------:R-:W-:Y:S01]  /*238a0*/  IMAD.MOV.U32 R98, RZ, RZ, R131 ;  /* 0x000000ffff627224 */ /* 0x000fe200078e0083 */
[----:B------:R-:W-:Y:S01]  /*238b0*/  ISETP.GE.U32.AND P1, PT, R163, R90, PT ;  /* 0x0000005aa300720c */ /* 0x000fe20003f26070 */
[C---:B------:R-:W-:Y:S01]  /*238c0*/  IMAD.X R128, R91.reuse, 0x1, R128, P5 ;  /* 0x000000015b807824 */ /* 0x040fe200028e0680 */
[----:B------:R-:W-:Y:S01]  /*238d0*/  ISETP.GE.U32.AND.EX P4, PT, R91, R94, PT, P4 ;  /* 0x0000005e5b00720c */ /* 0x000fe20003f86140 */
[----:B------:R-:W-:Y:S01]  /*238e0*/  IMAD R90, R135, R106, RZ ;  /* 0x0000006a875a7224 */ /* 0x000fe200078e02ff */
[----:B------:R-:W-:Y:S01]  /*238f0*/  ISETP.GE.U32.AND.EX P0, PT, R137, R97, PT, P0 ;  /* 0x000000618900720c */ /* 0x000fe20003f06100 */
[----:B------:R-:W-:Y:S01]  /*23900*/  IMAD R102, R161, R104, RZ ;  /* 0x00000068a1667224 */ /* 0x000fe200078e02ff */
[----:B------:R-:W-:Y:S01]  /*23910*/  ISETP.GE.U32.AND.EX P5, PT, R128, R91, PT, P1 ;  /* 0x0000005b8000720c */ /* 0x000fe20003fa6110 */
[-C--:B------:R-:W-:Y:S01]  /*23920*/  IMAD R105, R139, R107.reuse, R90 ;  /* 0x0000006b8b697224 */ /* 0x080fe200078e025a */
[----:B------:R-:W-:Y:S01]  /*23930*/  SEL R140, RZ, 0x1, P4 ;  /* 0x00000001ff8c7807 */ /* 0x000fe20002000000 */
[----:B------:R-:W-:Y:S01]  /*23940*/  IMAD.WIDE.U32.X R90, R143, R107, R100, P3 ;  /* 0x0000006b8f5a7225 */ /* 0x000fe200018e0464 */
[----:B------:R-:W-:-:S02]  /*23950*/  SEL R97, RZ, 0x1, P5 ;  /* 0x00000001ff617807 */ /* 0x000fc40002800000 */
[----:B------:R-:W-:Y:S01]  /*23960*/  SEL R103, RZ, 0x1, P0 ;  /* 0x00000001ff677807 */ /* 0x000fe20000000000 */
[----:B------:R-:W-:-:S04]  /*23970*/  IMAD.WIDE.U32 R92, R107, R139, RZ ;  /* 0x0000008b6b5c7225 */ /* 0x000fc800078e00ff */
[----:B------:R-:W-:Y:S01]  /*23980*/  IMAD.WIDE.U32.X R98, R135, R48, R98, P2 ;  /* 0x0000003087627225 */ /* 0x000fe200010e0462 */
[----:B------:R-:W-:-:S03]  /*23990*/  IADD3 R140, P0, P2, R97, R90, R140 ;  /* 0x0000005a618c7210 */ /* 0x000fc60007a1e08c */
[----:B------:R-:W-:Y:S01]  /*239a0*/  IMAD.WIDE.U32 R94, R139, R106, RZ ;  /* 0x0000006a8b5e7225 */ /* 0x000fe200078e00ff */
[----:B------:R-:W-:-:S03]  /*239b0*/  IADD3.X R142, PT, PT, RZ, R91, RZ, P0, P2 ;  /* 0x0000005bff8e7210 */ /* 0x000fc600007e44ff */
[----:B------:R-:W-:Y:S02]  /*239c0*/  IMAD R97, R153, R48, R102 ;  /* 0x0000003099617224 */ /* 0x000fe400078e0266 */
[----:B------:R-:W-:Y:S02]  /*239d0*/  IMAD R48, R161, R121, RZ ;  /* 0x00000079a1307224 */ /* 0x000fe400078e02ff */
[----:B------:R-:W-:Y:S01]  /*239e0*/  IMAD.IADD R126, R95, 0x1, R105 ;  /* 0x000000015f7e7824 */ /* 0x000fe200078e0269 */
[----:B------:R-:W-:Y:S01]  /*239f0*/  IADD3 R95, P3, P4, R94, R98, R103 ;  /* 0x000000625e5f7210 */ /* 0x000fe20007c7e067 */
[----:B------:R-:W-:-:S03]  /*23a00*/  IMAD.WIDE.U32 R92, P1, R135, R106, R92 ;  /* 0x0000006a875c7225 */ /* 0x000fc6000782005c */
[----:B------:R-:W-:Y:S01]  /*23a10*/  IADD3.X R159, PT, PT, R126, R99, RZ, P3, P4 ;  /* 0x000000637e9f7210 */ /* 0x000fe20001fe84ff */
[----:B------:R-:W-:-:S04]  /*23a20*/  IMAD.WIDE.U32 R100, R106, R139, RZ ;  /* 0x0000008b6a647225 */ /* 0x000fc800078e00ff */
[----:B------:R-:W-:Y:S01]  /*23a30*/  IMAD.WIDE.U32 R136, R153, R121, RZ ;  /* 0x0000007999887225 */ /* 0x000fe200078e00ff */
[----:B------:R-:W-:-:S03]  /*23a40*/  IADD3 RZ, P6, PT, R101, R92, RZ ;  /* 0x0000005c65ff7210 */ /* 0x000fc60007fde0ff */
        /* <DEDUP_REMOVED lines=8> */
[----:B------:R-:W-:-:S04]  /*23ad0*/  IMAD.WIDE.U32 R98, R117, R147, RZ ;  /* 0x0000009375627225 */ /* 0x000fc800078e00ff */
[----:B------:R-:W-:Y:S01]  /*23ae0*/  IMAD.X R157, R48, 0x1, R157, P3 ;  /* 0x00000001309d7824 */ /* 0x000fe200018e069d */
[----:B------:R-:W-:Y:S01]  /*23af0*/  IADD3 RZ, P3, PT, R101, R90, RZ ;  /* 0x0000005a65ff7210 */ /* 0x000fe20007f7e0ff */
[----:B------:R-:W-:Y:S01]  /*23b00*/  IMAD.X R101, RZ, RZ, RZ, P0 ;  /* 0x000000ffff657224 */ /* 0x000fe200000e06ff */
[----:B------:R-:W-:Y:S01]  /*23b10*/  ISETP.GE.U32.AND P0, PT, R151, R136, PT ;  /* 0x000000889700720c */ /* 0x000fe20003f06070 */
[----:B------:R-:W-:-:S03]  /*23b20*/  IMAD.WIDE.U32 R154, R121, R153, RZ ;  /* 0x00000099799a7225 */ /* 0x000fc600078e00ff */
[----:B------:R-:W-:Y:S01]  /*23b30*/  ISETP.GE.U32.AND.EX P0, PT, R157, R48, PT, P0 ;  /* 0x000000309d00720c */ /* 0x000fe20003f06100 */
[----:B------:R-:W-:-:S04]  /*23b40*/  IMAD.WIDE.U32 R148, R121, R147, RZ ;  /* 0x0000009379947225 */ /* 0x000fc800078e00ff */
[----:B------:R-:W-:-:S04]  /*23b50*/  IMAD.WIDE.U32 R98, P4, R141, R121, R98 ;  /* 0x000000798d627225 */ /* 0x000fc80007880062 */
[-C--:B------:R-:W-:Y:S01]  /*23b60*/  IMAD R90, R141, R121.reuse, RZ ;  /* 0x000000798d5a7224 */ /* 0x080fe200078e02ff */
[----:B------:R-:W-:Y:S01]  /*23b70*/  IADD3 RZ, P2, PT, R149, R98, RZ ;  /* 0x0000006295ff7210 */ /* 0x000fe20007f5e0ff */
[----:B------:R-:W-:Y:S01]  /*23b80*/  IMAD.MOV.U32 R130, RZ, RZ, R93 ;  /* 0x000000ffff827224 */ /* 0x000fe200078e005d */
[----:B------:R-:W-:Y:S01]  /*23b90*/  SEL R149, RZ, 0x1, P0 ;  /* 0x00000001ff957807 */ /* 0x000fe20000000000 */
[----:B------:R-:W-:-:S04]  /*23ba0*/  IMAD.WIDE.U32 R92, R147, R121, RZ ;  /* 0x00000079935c7225 */ /* 0x000fc800078e00ff */
[----:B------:R-:W-:Y:S01]  /*23bb0*/  IMAD.WIDE.U32 R104, R153, R104, RZ ;  /* 0x0000006899687225 */ /* 0x000fe200078e00ff */
[----:B------:R-:W-:-:S03]  /*23bc0*/  IADD3 R163, P0, PT, R163, R92, RZ ;  /* 0x0000005ca3a37210 */ /* 0x000fc60007f1e0ff */
[----:B------:R-:W-:Y:S01]  /*23bd0*/  IMAD.X R131, RZ, RZ, RZ, P1 ;  /* 0x000000ffff837224 */ /* 0x000fe200008e06ff */
[----:B------:R-:W-:Y:S01]  /*23be0*/  IADD3 RZ, P1, PT, R155, R102, RZ ;  /* 0x000000669bff7210 */ /* 0x000fe20007f3e0ff */
[----:B------:R-:W-:Y:S02]  /*23bf0*/  IMAD R137, R147, R117, R90 ;  /* 0x0000007593897224 */ /* 0x000fe400078e025a */
[----:B------:R-:W-:Y:S02]  /*23c00*/  IMAD.MOV.U32 R100, RZ, RZ, R103 ;  /* 0x000000ffff647224 */ /* 0x000fe400078e0067 */
[----:B------:R-:W-:Y:S02]  /*23c10*/  IMAD.IADD R97, R105, 0x1, R97 ;  /* 0x0000000169617824 */ /* 0x000fe400078e0261 */
[----:B------:R-:W-:Y:S01]  /*23c20*/  IMAD.WIDE.U32.X R102, R135, R107, R130, P6 ;  /* 0x0000006b87667225 */ /* 0x000fe200030e0482 */
[----:B------:R-:W-:-:S03]  /*23c30*/  IADD3 R140, P6, PT, R95, R140, RZ ;  /* 0x0000008c5f8c7210 */ /* 0x000fc60007fde0ff */
[----:B------:R-:W-:Y:S02]  /*23c40*/  IMAD.IADD R48, R93, 0x1, R137 ;  /* 0x000000015d307824 */ /* 0x000fe400078e0289 */
[----:B------:R-:W-:Y:S01]  /*23c50*/  IMAD.WIDE.U32.X R106, R161, R117, R100, P1 ;  /* 0x00000075a16a7225 */ /* 0x000fe200008e0464 */
[----:B------:R-:W-:-:S03]  /*23c60*/  ISETP.GE.U32.AND P1, PT, R95, R94, PT ;  /* 0x0000005e5f00720c */ /* 0x000fc60003f26070 */
[----:B------:R-:W-:Y:S01]  /*23c70*/  IMAD R90, R97, R72, RZ ;  /* 0x00000048615a7224 */ /* 0x000fe200078e02ff */
[C---:B------:R-:W-:Y:S01]  /*23c80*/  ISETP.GE.U32.AND.EX P1, PT, R159.reuse, R126, PT, P1 ;  /* 0x0000007e9f00720c */ /* 0x040fe20003f26110 */
[----:B------:R-:W-:Y:S01]  /*23c90*/  IMAD.X R105, R48, 0x1, R128, P0 ;  /* 0x0000000130697824 */ /* 0x000fe200000e0680 */
[----:B------:R-:W-:Y:S01]  /*23ca0*/  ISETP.GE.U32.AND P0, PT, R140, R95, PT ;  /* 0x0000005f8c00720c */ /* 0x000fe20003f06070 */
[----:B------:R-:W-:Y:S01]  /*23cb0*/  IMAD.X R101, RZ, RZ, RZ, P4 ;  /* 0x000000ffff657224 */ /* 0x000fe200020e06ff */
[----:B------:R-:W-:Y:S01]  /*23cc0*/  SEL R126, RZ, 0x1, P1 ;  /* 0x00000001ff7e7807 */ /* 0x000fe20000800000 */
[----:B------:R-:W-:Y:S01]  /*23cd0*/  IMAD.X R142, R159, 0x1, R142, P6 ;  /* 0x000000019f8e7824 */ /* 0x000fe200030e068e */
[----:B------:R-:W-:Y:S01]  /*23ce0*/  IADD3 R149, P4, P6, R163, R106, R149 ;  /* 0x0000006aa3957210 */ /* 0x000fe20007e9e095 */
[----:B------:R-:W-:-:S03]  /*23cf0*/  IMAD.WIDE.U32 R94, R104, R72, RZ ;  /* 0x00000048685e7225 */ /* 0x000fc600078e00ff */
[----:B------:R-:W-:Y:S01]  /*23d00*/  IADD3.X R144, PT, PT, R105, R107, RZ, P4, P6 ;  /* 0x0000006b69907210 */ /* 0x000fe200027ec4ff */
[----:B------:R-:W-:Y:S01]  /*23d10*/  IMAD R155, R104, R73, R90 ;  /* 0x00000049689b7224 */ /* 0x000fe200078e025a */
[----:B------:R-:W-:Y:S01]  /*23d20*/  ISETP.GE.U32.AND P6, PT, R163, R92, PT ;  /* 0x0000005ca300720c */ /* 0x000fe20003fc6070 */
[----:B------:R-:W-:Y:S01]  /*23d30*/  IMAD.MOV.U32 R100, RZ, RZ, R99 ;  /* 0x000000ffff647224 */ /* 0x000fe200078e0063 */
[----:B------:R-:W-:Y:S01]  /*23d40*/  ISETP.GE.U32.AND.EX P4, PT, R142, R159, PT, P0 ;  /* 0x0000009f8e00720c */ /* 0x000fe20003f86100 */
[----:B------:R-:W-:Y:S01]  /*23d50*/  IMAD.IADD R155, R95, 0x1, R155 ;  /* 0x000000015f9b7824 */ /* 0x000fe200078e029b */
[----:B------:R-:W-:Y:S01]  /*23d60*/  ISETP.GE.U32.AND.EX P1, PT, R105, R48, PT, P6 ;  /* 0x000000306900720c */ /* 0x000fe20003f26160 */
[-C--:B------:R-:W-:Y:S01]  /*23d70*/  IMAD.WIDE.U32 R98, R94, R74.reuse, RZ ;  /* 0x0000004a5e627225 */ /* 0x080fe200078e00ff */
[----:B------:R-:W-:Y:S02]  /*23d80*/  ISETP.GE.U32.AND P0, PT, R149, R163, PT ;  /* 0x000000a39500720c */ /* 0x000fe40003f06070 */
[----:B------:R-:W-:Y:S01]  /*23d90*/  SEL R95, RZ, 0x1, P4 ;  /* 0x00000001ff5f7807 */ /* 0x000fe20002000000 */
[----:B------:R-:W-:Y:S01]  /*23da0*/  IMAD.WIDE.U32 R92, R155, R74, RZ ;  /* 0x0000004a9b5c7225 */ /* 0x000fe200078e00ff */
[----:B------:R-:W-:-:S02]  /*23db0*/  SEL R136, RZ, 0x1, P1 ;  /* 0x00000001ff887807 */ /* 0x000fc40000800000 */
[----:B------:R-:W-:Y:S01]  /*23dc0*/  ISETP.GE.U32.AND.EX P0, PT, R144, R105, PT, P0 ;  /* 0x000000699000720c */ /* 0x000fe20003f06100 */
[----:B------:R-:W-:Y:S01]  /*23dd0*/  IMAD.WIDE.U32.X R100, R141, R117, R100, P2 ;  /* 0x000000758d647225 */ /* 0x000fe200010e0464 */
[----:B------:R-:W-:Y:S02]  /*23de0*/  IADD3 R126, P4, P6, R95, R102, R126 ;  /* 0x000000665f7e7210 */ /* 0x000fe40007e9e07e */
[----:B------:R-:W-:Y:S01]  /*23df0*/  SEL R105, RZ, 0x1, P0 ;  /* 0x00000001ff697807 */ /* 0x000fe20000000000 */
[----:B------:R-:W-:Y:S01]  /*23e00*/  IMAD.WIDE.U32 R92, P1, R94, R75, R92 ;  /* 0x0000004b5e5c7225 */ /* 0x000fe2000782005c */
[----:B------:R-:W-:Y:S02]  /*23e10*/  LOP3.LUT R95, RZ, R98, RZ, 0x33, !PT ;  /* 0x00000062ff5f7212 */ /* 0x000fe400078e33ff */
[----:B------:R-:W-:Y:S01]  /*23e20*/  IADD3.X R48, PT, PT, RZ, R103, RZ, P4, P6 ;  /* 0x00000067ff307210 */ /* 0x000fe200027ec4ff */
[----:B------:R-:W-:Y:S01]  /*23e30*/  IMAD.X R103, RZ, RZ, RZ, P1 ;  /* 0x000000ffff677224 */ /* 0x000fe200008e06ff */
[----:B------:R-:W-:Y:S01]  /*23e40*/  IADD3 R90, P0, PT, R99, R92, RZ ;  /* 0x0000005c635a7210 */ /* 0x000fe20007f1e0ff */
[----:B------:R-:W-:Y:S01]  /*23e50*/  IMAD.WIDE.U32 R158, R117, R139, RZ ;  /* 0x0000008b759e7225 */ /* 0x000fe200078e00ff */
[----:B------:R-:W-:-:S02]  /*23e60*/  ISETP.GT.U32.AND P1, PT, R104, R95, PT ;  /* 0x0000005f6800720c */ /* 0x000fc40003f24070 */
[----:B------:R-:W-:Y:S01]  /*23e70*/  LOP3.LUT R90, RZ, R90, RZ, 0x33, !PT ;  /* 0x0000005aff5a7212 */ /* 0x000fe200078e33ff */
[----:B------:R-:W-:Y:S01]  /*23e80*/  IMAD.MOV.U32 R102, RZ, RZ, R93 ;  /* 0x000000ffff667224 */ /* 0x000fe200078e005d */
[----:B------:R-:W-:Y:S01]  /*23e90*/  IADD3 R136, P2, P4, R105, R100, R136 ;  /* 0x0000006469887210 */ /* 0x000fe20007c5e088 */
[----:B------:R-:W-:Y:S01]  /*23ea0*/  IMAD.WIDE.U32 R98, R121, R139, RZ ;  /* 0x0000008b79627225 */ /* 0x000fe200078e00ff */
[----:B------:R-:W-:Y:S02]  /*23eb0*/  ISETP.GT.U32.AND.EX P1, PT, R97, R90, PT, P1 ;  /* 0x0000005a6100720c */ /* 0x000fe40003f24110 */
[----:B------:R-:W-:Y:S01]  /*23ec0*/  IADD3.X R138, PT, PT, RZ, R101, RZ, P2, P4 ;  /* 0x00000065ff8a7210 */ /* 0x000fe200017e84ff */
[----:B------:R-:W-:Y:S01]  /*23ed0*/  IMAD.WIDE.U32 R158, P6, R135, R121, R158 ;  /* 0x00000079879e7225 */ /* 0x000fe200078c009e */
[----:B------:R-:W-:-:S03]  /*23ee0*/  SEL R95, RZ, 0x1, !P1 ;  /* 0x00000001ff5f7807 */ /* 0x000fc60004800000 */
[----:B------:R-:W-:Y:S01]  /*23ef0*/  IMAD.WIDE.U32 R100, R155, R76, RZ ;  /* 0x0000004c9b647225 */ /* 0x000fe200078e00ff */
[----:B------:R-:W-:-:S03]  /*23f00*/  IADD3 RZ, P2, PT, R99, R158, RZ ;  /* 0x0000009e63ff7210 */ /* 0x000fc60007f5e0ff */
[----:B------:R-:W-:-:S04]  /*23f10*/  IMAD.WIDE.U32.X R102, R155, R75, R102, P0 ;  /* 0x0000004b9b667225 */ /* 0x000fc800000e0466 */
[----:B------:R-:W-:Y:S01]  /*23f20*/  IMAD.WIDE.U32 R98, R119, R147, RZ ;  /* 0x0000009377627225 */ /* 0x000fe200078e00ff */
[----:B------:R-:W-:-:S03]  /*23f30*/  IADD3 R95, P1, PT, R95, R102, RZ ;  /* 0x000000665f5f7210 */ /* 0x000fc60007f3e0ff */
[----:B------:R-:W-:Y:S02]  /*23f40*/  IMAD.X R105, RZ, RZ, RZ, P5 ;  /* 0x000000ffff697224 */ /* 0x000fe400028e06ff */
[----:B------:R-:W-:-:S04]  /*23f50*/  IMAD.WIDE.U32 R92, R94, R76, RZ ;  /* 0x0000004c5e5c7225 */ /* 0x000fc800078e00ff */
[----:B------:R-:W-:-:S04]  /*23f60*/  IMAD.WIDE.U32 R100, P5, R94, R77, R100 ;  /* 0x0000004d5e647225 */ /* 0x000fc800078a0064 */
[----:B------:R-:W-:-:S04]  /*23f70*/  IMAD.WIDE.U32 R106, R119, R153, RZ ;  /* 0x00000099776a7225 */ /* 0x000fc800078e00ff */
[----:B------:R-:W-:Y:S01]  /*23f80*/  IMAD.X R97, RZ, RZ, RZ, P6 ;  /* 0x000000ffff617224 */ /* 0x000fe200030e06ff */
[----:B------:R-:W-:Y:S01]  /*23f90*/  IADD3 R134, P6, PT, R133, R92, RZ ;  /* 0x0000005c85867210 */ /* 0x000fe20007fde0ff */
[----:B------:R-:W-:Y:S01]  /*23fa0*/  IMAD.X R102, RZ, RZ, R103, P1 ;  /* 0x000000ffff667224 */ /* 0x000fe200008e0667 */
[----:B------:R-:W-:Y:S01]  /*23fb0*/  IADD3 R90, P1, PT, R93, R100, RZ ;  /* 0x000000645d5a7210 */ /* 0x000fe20007f3e0ff */
[----:B------:R-:W-:-:S04]  /*23fc0*/  IMAD.WIDE.U32 R98, P0, R141, R116, R98 ;  /* 0x000000748d627225 */ /* 0x000fc80007800062 */
[----:B------:R-:W-:Y:S01]  /*23fd0*/  IMAD.X R103, RZ, RZ, RZ, P0 ;  /* 0x000000ffff677224 */ /* 0x000fe200000e06ff */
[----:B------:R-:W-:Y:S01]  /*23fe0*/  ISETP.GE.U32.AND P0, PT, R134, R92, PT ;  /* 0x0000005c8600720c */ /* 0x000fe20003f06070 */
[----:B------:R-:W-:-:S04]  /*23ff0*/  IMAD.WIDE.U32 R130, R116, R153, RZ ;  /* 0x0000009974827225 */ /* 0x000fc800078e00ff */
[----:B------:R-:W-:-:S04]  /*24000*/  IMAD.WIDE.U32 R106, P4, R161, R116, R106 ;  /* 0x00000074a16a7225 */ /* 0x000fc8000788006a */
[----:B------:R-:W-:Y:S01]  /*24010*/  IMAD.X R137, R90, 0x1, R96, P6 ;  /* 0x000000015a897824 */ /* 0x000fe200030e0660 */
[----:B------:R-:W-:Y:S01]  /*24020*/  IADD3 R134, P6, PT, R134, R95, RZ ;  /* 0x0000005f86867210 */ /* 0x000fe20007fde0ff */
[----:B------:R-:W-:Y:S02]  /*24030*/  IMAD.X R93, RZ, RZ, RZ, P5 ;  /* 0x000000ffff5d7224 */ /* 0x000fe400028e06ff */
[----:B------:R-:W-:Y:S01]  /*24040*/  IMAD.MOV.U32 R92, RZ, RZ, R101 ;  /* 0x000000ffff5c7224 */ /* 0x000fe200078e0065 */
[----:B------:R-:W-:Y:S01]  /*24050*/  ISETP.GE.U32.AND.EX P0, PT, R137, R90, PT, P0 ;  /* 0x0000005a8900720c */ /* 0x000fe20003f06100 */
[----:B------:R-:W-:Y:S01]  /*24060*/  IMAD.X R133, RZ, RZ, RZ, P4 ;  /* 0x000000ffff857224 */ /* 0x000fe200020e06ff */
[----:B------:R-:W-:Y:S01]  /*24070*/  IADD3 RZ, P4, PT, R131, R106, RZ ;  /* 0x0000006a83ff7210 */ /* 0x000fe20007f9e0ff */
[----:B------:R-:W-:Y:S01]  /*24080*/  IMAD.WIDE.U32 R130, R116, R147, RZ ;  /* 0x0000009374827225 */ /* 0x000fe200078e00ff */
[----:B------:R-:W-:-:S03]  /*24090*/  SEL R128, RZ, 0x1, P0 ;  /* 0x00000001ff807807 */ /* 0x000fc60000000000 */
[----:B------:R-:W-:Y:S01]  /*240a0*/  IMAD.WIDE.U32.X R92, R155, R77, R92, P1 ;  /* 0x0000004d9b5c7225 */ /* 0x000fe200008e045c */
[----:B------:R-:W-:Y:S02]  /*240b0*/  ISETP.GE.U32.AND P1, PT, R134, R95, PT ;  /* 0x0000005f8600720c */ /* 0x000fe40003f26070 */
[----:B------:R-:W-:Y:S01]  /*240c0*/  IADD3 RZ, P5, PT, R131, R98, RZ ;  /* 0x0000006283ff7210 */ /* 0x000fe20007fbe0ff */
[----:B------:R-:W-:Y:S02]  /*240d0*/  IMAD.X R137, R137, 0x1, R102, P6 ;  /* 0x0000000189897824 */ /* 0x000fe400030e0666 */
[----:B------:R-:W-:-:S03]  /*240e0*/  IMAD.WIDE.U32 R130, R119, R145, RZ ;  /* 0x0000009177827225 */ /* 0x000fc600078e00ff */
[----:B------:R-:W-:Y:S01]  /*240f0*/  ISETP.GE.U32.AND.EX P1, PT, R137, R102, PT, P1 ;  /* 0x000000668900720c */ /* 0x000fe20003f26110 */
[----:B------:R-:W-:Y:S02]  /*24100*/  IMAD.MOV.U32 R104, RZ, RZ, R91 ;  /* 0x000000ffff687224 */ /* 0x000fe400078e005b */
[----:B------:R-:W-:Y:S01]  /*24110*/  IMAD.MOV.U32 R132, RZ, RZ, R107 ;  /* 0x000000ffff847224 */ /* 0x000fe200078e006b */
[----:B------:R-:W-:Y:S01]  /*24120*/  SEL R91, RZ, 0x1, P1 ;  /* 0x00000001ff5b7807 */ /* 0x000fe20000800000 */
[----:B------:R-:W-:-:S04]  /*24130*/  IMAD.WIDE.U32 R100, R116, R145, RZ ;  /* 0x0000009174647225 */ /* 0x000fc800078e00ff */
[----:B------:R-:W-:-:S04]  /*24140*/  IMAD.WIDE.U32 R130, P6, R143, R116, R130 ;  /* 0x000000748f827225 */ /* 0x000fc800078c0082 */
[----:B------:R-:W-:Y:S01]  /*24150*/  IMAD.WIDE.U32.X R132, R161, R119, R132, P4 ;  /* 0x00000077a1847225 */ /* 0x000fe200020e0484 */
[----:B------:R-:W-:Y:S02]  /*24160*/  IADD3 R128, P1, P4, R91, R92, R128 ;  /* 0x0000005c5b807210 */ /* 0x000fe40007c3e080 */
[----:B------:R-:W-:Y:S01]  /*24170*/  IADD3 RZ, P0, PT, R101, R130, RZ ;  /* 0x0000008265ff7210 */ /* 0x000fe20007f1e0ff */
[----:B------:R-:W-:Y:S01]  /*24180*/  IMAD R92, R161, R116, RZ ;  /* 0x00000074a15c7224 */ /* 0x000fe200078e02ff */
[----:B------:R-:W-:Y:S01]  /*24190*/  IADD3.X R130, PT, PT, RZ, R93, RZ, P1, P4 ;  /* 0x0000005dff827210 */ /* 0x000fe20000fe84ff */
[----:B------:R-:W-:-:S04]  /*241a0*/  IMAD.WIDE.U32 R90, R155, R78, RZ ;  /* 0x0000004e9b5a7225 */ /* 0x000fc800078e00ff */
[C---:B------:R-:W-:Y:S02]  /*241b0*/  IMAD R95, R153.reuse, R119, R92 ;  /* 0x00000077995f7224 */ /* 0x040fe400078e025c */
[----:B------:R-:W-:Y:S02]  /*241c0*/  IMAD.MOV.U32 R102, RZ, RZ, R99 ;  /* 0x000000ffff667224 */ /* 0x000fe400078e0063 */
[----:B------:R-:W-:-:S04]  /*241d0*/  IMAD.WIDE.U32 R92, R153, R116, RZ ;  /* 0x00000074995c7225 */ /* 0x000fc800078e00ff */
[----:B------:R-:W-:-:S04]  /*241e0*/  IMAD.WIDE.U32 R98, R94, R78, RZ ;  /* 0x0000004e5e627225 */ /* 0x000fc800078e00ff */
[----:B------:R-:W-:Y:S02]  /*241f0*/  IMAD.MOV.U32 R96, RZ, RZ, R159 ;  /* 0x000000ffff607224 */ /* 0x000fe400078e009f */
[----:B------:R-:W-:-:S04]  /*24200*/  IMAD.WIDE.U32 R90, P4, R94, R79, R90 ;  /* 0x0000004f5e5a7225 */ /* 0x000fc8000788005a */
[----:B------:R-:W-:Y:S01]  /*24210*/  IMAD.WIDE.U32.X R102, R141, R119, R102, P5 ;  /* 0x000000778d667225 */ /* 0x000fe200028e0466 */
[----:B------:R-:W-:-:S03]  /*24220*/  IADD3 R149, P5, PT, R149, R92, RZ ;  /* 0x0000005c95957210 */ /* 0x000fc60007fbe0ff */
[----:B------:R-:W-:Y:S01]  /*24230*/  IMAD.WIDE.U32.X R104, R143, R117, R104, P3 ;  /* 0x000000758f687225 */ /* 0x000fe200018e0468 */
[----:B------:R-:W-:-:S03]  /*24240*/  IADD3 R151, P3, PT, R151, R98, RZ ;  /* 0x0000006297977210 */ /* 0x000fc60007f7e0ff */
[----:B------:R-:W-:Y:S01]  /*24250*/  IMAD.WIDE.U32.X R96, R135, R117, R96, P2 ;  /* 0x0000007587607225 */ /* 0x000fe200010e0460 */
[----:B------:R-:W-:Y:S02]  /*24260*/  IADD3 R100, P2, PT, R99, R90, RZ ;  /* 0x0000005a63647210 */ /* 0x000fe40007f5e0ff */
[----:B------:R-:W-:Y:S01]  /*24270*/  ISETP.GE.U32.AND P1, PT, R151, R98, PT ;  /* 0x000000629700720c */ /* 0x000fe20003f26070 */
[----:B------:R-:W-:Y:S01]  /*24280*/  IMAD.X R99, RZ, RZ, RZ, P4 ;  /* 0x000000ffff637224 */ /* 0x000fe200020e06ff */
[----:B------:R-:W-:Y:S01]  /*24290*/  ISETP.GE.U32.AND P4, PT, R149, R92, PT ;  /* 0x0000005c9500720c */ /* 0x000fe20003f86070 */
[----:B------:R-:W-:-:S04]  /*242a0*/  IMAD.WIDE.U32 R106, R119, R139, RZ ;  /* 0x0000008b776a7225 */ /* 0x000fc800078e00ff */
[----:B------:R-:W-:Y:S02]  /*242b0*/  IMAD.IADD R153, R93, 0x1, R95 ;  /* 0x000000015d997824 */ /* 0x000fe400078e025f */
[----:B------:R-:W-:-:S04]  /*242c0*/  IMAD.WIDE.U32 R92, R155, R80, RZ ;  /* 0x000000509b5c7225 */ /* 0x000fc800078e00ff */
[----:B------:R-:W-:Y:S02]  /*242d0*/  IMAD.MOV.U32 R98, RZ, RZ, R91 ;  /* 0x000000ffff627224 */ /* 0x000fe400078e005b */
[----:B------:R-:W-:Y:S02]  /*242e0*/  IMAD.X R101, RZ, RZ, RZ, P6 ;  /* 0x000000ffff657224 */ /* 0x000fe400030e06ff */
[----:B------:R-:W-:-:S04]  /*242f0*/  IMAD.WIDE.U32 R106, P6, R135, R116, R106 ;  /* 0x00000074876a7225 */ /* 0x000fc800078c006a */
[----:B------:R-:W-:-:S04]  /*24300*/  IMAD.WIDE.U32.X R98, R155, R79, R98, P2 ;  /* 0x0000004f9b627225 */ /* 0x000fc800010e0462 */
[----:B------:R-:W-:-:S04]  /*24310*/  IMAD.WIDE.U32 R90, R116, R139, RZ ;  /* 0x0000008b745a7225 */ /* 0x000fc800078e00ff */
[----:B------:R-:W-:-:S04]  /*24320*/  IMAD.WIDE.U32 R92, P2, R94, R81, R92 ;  /* 0x000000515e5c7225 */ /* 0x000fc8000784005c */
[----:B------:R-:W-:-:S04]  /*24330*/  IMAD.WIDE.U32 R94, R94, R80, RZ ;  /* 0x000000505e5e7225 */ /* 0x000fc800078e00ff */
[----:B------:R-:W-:Y:S01]  /*24340*/  IMAD.X R157, R100, 0x1, R157, P3 ;  /* 0x00000001649d7824 */ /* 0x000fe200018e069d */
[----:B------:R-:W-:Y:S01]  /*24350*/  IADD3 RZ, P3, PT, R91, R106, RZ ;  /* 0x0000006a5bff7210 */ /* 0x000fe20007f7e0ff */
[----:B------:R-:W-:Y:S01]  /*24360*/  IMAD.X R91, RZ, RZ, RZ, P2 ;  /* 0x000000ffff5b7224 */ /* 0x000fe200010e06ff */
[----:B------:R-:W-:Y:S01]  /*24370*/  IADD3 R146, P2, PT, R95, R92, RZ ;  /* 0x0000005c5f927210 */ /* 0x000fe20007f5e0ff */
[----:B------:R-:W-:Y:S02]  /*24380*/  IMAD.MOV.U32 R90, RZ, RZ, R93 ;  /* 0x000000ffff5a7224 */ /* 0x000fe400078e005d */
[----:B------:R-:W-:Y:S02]  /*24390*/  IMAD R92, R143, R121, RZ ;  /* 0x000000798f5c7224 */ /* 0x000fe400078e02ff */
[----:B------:R-:W-:Y:S01]  /*243a0*/  IMAD.WIDE.U32.X R90, R155, R81, R90, P2 ;  /* 0x000000519b5a7225 */ /* 0x000fe200010e045a */
[----:B------:R-:W-:Y:S02]  /*243b0*/  ISETP.GE.U32.AND.EX P2, PT, R157, R100, PT, P1 ;  /* 0x000000649d00720c */ /* 0x000fe40003f46110 */
[----:B------:R-:W-:Y:S01]  /*243c0*/  IADD3 R95, P1, PT, R151, R128, RZ ;  /* 0x00000080975f7210 */ /* 0x000fe20007f3e0ff */
[----:B------:R-:W-:-:S04]  /*243d0*/  IMAD.WIDE.U32 R150, R145, R121, RZ ;  /* 0x0000007991967225 */ /* 0x000fc800078e00ff */
[----:B------:R-:W-:Y:S02]  /*243e0*/  IMAD R159, R145, R117, R92 ;  /* 0x00000075919f7224 */ /* 0x000fe400078e025c */
[----:B------:R-:W-:Y:S02]  /*243f0*/  IMAD R100, R135, R121, RZ ;  /* 0x0000007987647224 */ /* 0x000fe400078e02ff */
[----:B------:R-:W-:Y:S02]  /*24400*/  IMAD.X R144, R153, 0x1, R144, P5 ;  /* 0x0000000199907824 */ /* 0x000fe400028e0690 */
[----:B------:R-:W-:Y:S02]  /*24410*/  IMAD.X R93, RZ, RZ, RZ, P6 ;  /* 0x000000ffff5d7224 */ /* 0x000fe400030e06ff */
[----:B------:R-:W-:Y:S01]  /*24420*/  IMAD R106, R141, R116, RZ ;  /* 0x000000748d6a7224 */ /* 0x000fe200078e02ff */
[----:B------:R-:W-:Y:S01]  /*24430*/  IADD3 R141, P6, PT, R140, R150, RZ ;  /* 0x000000968c8d7210 */ /* 0x000fe20007fde0ff */
[----:B------:R-:W-:Y:S01]  /*24440*/  IMAD.IADD R148, R151, 0x1, R159 ;  /* 0x0000000197947824 */ /* 0x000fe200078e029f */
[----:B------:R-:W-:Y:S01]  /*24450*/  ISETP.GE.U32.AND.EX P5, PT, R144, R153, PT, P4 ;  /* 0x000000999000720c */ /* 0x000fe20003fa6140 */
[----:B------:R-:W-:-:S02]  /*24460*/  IMAD R155, R139, R117, R100 ;  /* 0x000000758b9b7224 */ /* 0x000fc400078e0264 */
[----:B------:R-:W-:Y:S01]  /*24470*/  IMAD.MOV.U32 R100, RZ, RZ, R131 ;  /* 0x000000ffff647224 */ /* 0x000fe200078e0083 */
[----:B------:R-:W-:Y:S01]  /*24480*/  IADD3 R131, P4, PT, R141, R136, RZ ;  /* 0x000000888d837210 */ /* 0x000fe20007f9e0ff */
[----:B------:R-:W-:Y:S01]  /*24490*/  IMAD.MOV.U32 R92, RZ, RZ, R107 ;  /* 0x000000ffff5c7224 */ /* 0x000fe200078e006b */
[----:B------:R-:W-:Y:S01]  /*244a0*/  SEL R154, RZ, 0x1, P5 ;  /* 0x00000001ff9a7807 */ /* 0x000fe20002800000 */
[----:B------:R-:W-:Y:S02]  /*244b0*/  IMAD R151, R147, R119, R106 ;  /* 0x0000007793977224 */ /* 0x000fe400078e026a */
[----:B------:R-:W-:Y:S02]  /*244c0*/  IMAD.X R153, R148, 0x1, R142, P6 ;  /* 0x0000000194997824 */ /* 0x000fe400030e068e */
[----:B------:R-:W-:Y:S01]  /*244d0*/  IMAD.X R117, R157, 0x1, R130, P1 ;  /* 0x000000019d757824 */ /* 0x000fe200008e0682 */
[----:B------:R-:W-:Y:S01]  /*244e0*/  ISETP.GE.U32.AND P1, PT, R95, R128, PT ;  /* 0x000000805f00720c */ /* 0x000fe20003f26070 */
[----:B------:R-:W-:Y:S01]  /*244f0*/  IMAD.WIDE.U32 R106, R147, R116, RZ ;  /* 0x00000074936a7225 */ /* 0x000fe200078e00ff */
[----:B------:R-:W-:-:S02]  /*24500*/  SEL R128, RZ, 0x1, P2 ;  /* 0x00000001ff807807 */ /* 0x000fc40001000000 */
[----:B------:R-:W-:Y:S01]  /*24510*/  ISETP.GE.U32.AND P2, PT, R141, R150, PT ;  /* 0x000000968d00720c */ /* 0x000fe20003f46070 */
[----:B------:R-:W-:Y:S01]  /*24520*/  IMAD.X R138, R153, 0x1, R138, P4 ;  /* 0x00000001998a7824 */ /* 0x000fe200020e068a */
[----:B------:R-:W-:Y:S01]  /*24530*/  ISETP.GE.U32.AND P4, PT, R131, R141, PT ;  /* 0x0000008d8300720c */ /* 0x000fe20003f86070 */
[----:B------:R-:W-:Y:S01]  /*24540*/  IMAD.IADD R151, R107, 0x1, R151 ;  /* 0x000000016b977824 */ /* 0x000fe200078e0297 */
[----:B------:R-:W-:Y:S01]  /*24550*/  ISETP.GE.U32.AND.EX P1, PT, R117, R130, PT, P1 ;  /* 0x000000827500720c */ /* 0x000fe20003f26110 */
[-C--:B------:R-:W-:Y:S01]  /*24560*/  IMAD.WIDE.U32.X R100, R143, R119.reuse, R100, P0 ;  /* 0x000000778f647225 */ /* 0x080fe200000e0464 */
[----:B------:R-:W-:Y:S02]  /*24570*/  IADD3 R147, P5, PT, R131, R106, RZ ;  /* 0x0000006a83937210 */ /* 0x000fe40007fbe0ff */
[----:B------:R-:W-:Y:S01]  /*24580*/  ISETP.GE.U32.AND.EX P2, PT, R153, R148, PT, P2 ;  /* 0x000000949900720c */ /* 0x000fe20003f46120 */
[----:B------:R-:W-:Y:S01]  /*24590*/  IMAD.WIDE.U32.X R92, R135, R119, R92, P3 ;  /* 0x00000077875c7225 */ /* 0x000fe200018e045c */
[----:B------:R-:W-:-:S02]  /*245a0*/  ISETP.GE.U32.AND.EX P4, PT, R138, R153, PT, P4 ;  /* 0x000000998a00720c */ /* 0x000fc40003f86140 */
[----:B------:R-:W-:Y:S01]  /*245b0*/  SEL R107, RZ, 0x1, P1 ;  /* 0x00000001ff6b7807 */ /* 0x000fe20000800000 */
[----:B------:R-:W-:Y:S01]  /*245c0*/  IMAD.X R130, R151, 0x1, R138, P5 ;  /* 0x0000000197827824 */ /* 0x000fe200028e068a */
[----:B------:R-:W-:Y:S02]  /*245d0*/  IADD3 R154, P5, P6, R147, R132, R154 ;  /* 0x00000084939a7210 */ /* 0x000fe40007ebe09a */
[----:B------:R-:W-:Y:S02]  /*245e0*/  SEL R132, RZ, 0x1, P2 ;  /* 0x00000001ff847807 */ /* 0x000fe40001000000 */
[----:B------:R-:W-:Y:S02]  /*245f0*/  SEL R131, RZ, 0x1, P4 ;  /* 0x00000001ff837807 */ /* 0x000fe40002000000 */
[----:B------:R-:W-:Y:S01]  /*24600*/  IADD3 R128, P4, P2, R107, R98, R128 ;  /* 0x000000626b807210 */ /* 0x000fe20007a9e080 */
[----:B------:R-:W-:Y:S01]  /*24610*/  IMAD R98, R143, R116, RZ ;  /* 0x000000748f627224 */ /* 0x000fe200078e02ff */
[----:B------:R-:W-:Y:S01]  /*24620*/  ISETP.GE.U32.AND P1, PT, R147, R106, PT ;  /* 0x0000006a9300720c */ /* 0x000fe20003f26070 */
[----:B------:R-:W-:Y:S01]  /*24630*/  IMAD.WIDE.U32 R106, R139, R121, RZ ;  /* 0x000000798b6a7225 */ /* 0x000fe200078e00ff */
[----:B------:R-:W-:-:S02]  /*24640*/  IADD3.X R141, PT, PT, R130, R133, RZ, P5, P6 ;  /* 0x00000085828d7210 */ /* 0x000fc40002fec4ff */
[----:B------:R-:W-:Y:S01]  /*24650*/  IADD3 R133, P6, P5, R131, R104, R132 ;  /* 0x0000006883857210 */ /* 0x000fe20007dde084 */
[----:B------:R-:W-:Y:S01]  /*24660*/  IMAD.IADD R155, R107, 0x1, R155 ;  /* 0x000000016b9b7824 */ /* 0x000fe200078e029b */
[----:B------:R-:W-:Y:S01]  /*24670*/  IADD3.X R131, PT, PT, RZ, R99, RZ, P4, P2 ;  /* 0x00000063ff837210 */ /* 0x000fe200027e44ff */
[C---:B------:R-:W-:Y:S01]  /*24680*/  IMAD R143, R145.reuse, R119, R98 ;  /* 0x00000077918f7224 */ /* 0x040fe200078e0262 */
[----:B------:R-:W-:Y:S01]  /*24690*/  ISETP.GE.U32.AND P2, PT, R154, R147, PT ;  /* 0x000000939a00720c */ /* 0x000fe20003f46070 */
[----:B------:R-:W-:Y:S01]  /*246a0*/  IMAD.WIDE.U32 R98, R145, R116, RZ ;  /* 0x0000007491627225 */ /* 0x000fe200078e00ff */
[----:B------:R-:W-:Y:S02]  /*246b0*/  IADD3 R126, P4, PT, R126, R106, RZ ;  /* 0x0000006a7e7e7210 */ /* 0x000fe40007f9e0ff */
[----:B------:R-:W-:Y:S02]  /*246c0*/  ISETP.GE.U32.AND.EX P1, PT, R130, R151, PT, P1 ;  /* 0x000000978200720c */ /* 0x000fe40003f26110 */
[----:B------:R-:W-:Y:S01]  /*246d0*/  ISETP.GE.U32.AND.EX P2, PT, R141, R130, PT, P2 ;  /* 0x000000828d00720c */ /* 0x000fe20003f46120 */
[----:B------:R-:W-:Y:S01]  /*246e0*/  IMAD.X R104, R155, 0x1, R48, P4 ;  /* 0x000000019b687824 */ /* 0x000fe200020e0630 */
[----:B------:R-:W-:-:S02]  /*246f0*/  IADD3.X R121, PT, PT, RZ, R105, RZ, P6, P5 ;  /* 0x00000069ff797210 */ /* 0x000fc400037ea4ff */
[----:B------:R-:W-:Y:S02]  /*24700*/  IADD3 R107, P4, PT, R126, R133, RZ ;  /* 0x000000857e6b7210 */ /* 0x000fe40007f9e0ff */
[----:B------:R-:W-:Y:S02]  /*24710*/  SEL R48, RZ, 0x1, P1 ;  /* 0x00000001ff307807 */ /* 0x000fe40000800000 */
[----:B------:R-:W-:Y:S01]  /*24720*/  SEL R105, RZ, 0x1, P2 ;  /* 0x00000001ff697807 */ /* 0x000fe20001000000 */
[----:B------:R-:W-:Y:S01]  /*24730*/  IMAD.X R121, R104, 0x1, R121, P4 ;  /* 0x0000000168797824 */ /* 0x000fe200020e0679 */
[----:B------:R-:W-:Y:S02]  /*24740*/  ISETP.GE.U32.AND P0, PT, R126, R106, PT ;  /* 0x0000006a7e00720c */ /* 0x000fe40003f06070 */
[----:B------:R-:W-:Y:S01]  /*24750*/  IADD3 R48, P4, P5, R105, R102, R48 ;  /* 0x0000006669307210 */ /* 0x000fe20007d9e030 */
[----:B------:R-:W-:Y:S01]  /*24760*/  IMAD.IADD R102, R99, 0x1, R143 ;  /* 0x0000000163667824 */ /* 0x000fe200078e028f */
[----:B------:R-:W-:-:S02]  /*24770*/  ISETP.GE.U32.AND P1, PT, R107, R126, PT ;  /* 0x0000007e6b00720c */ /* 0x000fc40003f26070 */
[----:B------:R-:W-:Y:S02]  /*24780*/  IADD3 R99, P2, PT, R107, R98, RZ ;  /* 0x000000626b637210 */ /* 0x000fe40007f5e0ff */
[----:B------:R-:W-:Y:S02]  /*24790*/  ISETP.GE.U32.AND.EX P0, PT, R104, R155, PT, P0 ;  /* 0x0000009b6800720c */ /* 0x000fe40003f06100 */
[----:B------:R-:W-:Y:S02]  /*247a0*/  ISETP.GE.U32.AND.EX P1, PT, R121, R104, PT, P1 ;  /* 0x000000687900720c */ /* 0x000fe40003f26110 */
[----:B------:R-:W-:Y:S01]  /*247b0*/  IADD3.X R104, PT, PT, RZ, R103, RZ, P4, P5 ;  /* 0x00000067ff687210 */ /* 0x000fe200027ea4ff */
[----:B------:R-:W-:Y:S01]  /*247c0*/  IMAD.X R103, R102, 0x1, R121, P2 ;  /* 0x0000000166677824 */ /* 0x000fe200010e0679 */
[C---:B------:R-:W-:Y:S02]  /*247d0*/  IADD3 R121, P2, PT, R99.reuse, R48, RZ ;  /* 0x0000003063797210 */ /* 0x040fe40007f5e0ff */
[----:B------:R-:W-:-:S02]  /*247e0*/  ISETP.GE.U32.AND P4, PT, R99, R98, PT ;  /* 0x000000626300720c */ /* 0x000fc40003f86070 */
[----:B------:R-:W-:Y:S01]  /*247f0*/  SEL R98, RZ, 0x1, P0 ;  /* 0x00000001ff627807 */ /* 0x000fe20000000000 */
[----:B------:R-:W-:Y:S01]  /*24800*/  IMAD.X R48, R103, 0x1, R104, P2 ;  /* 0x0000000167307824 */ /* 0x000fe200010e0668 */
[----:B------:R-:W-:Y:S02]  /*24810*/  ISETP.GE.U32.AND P0, PT, R121, R99, PT ;  /* 0x000000637900720c */ /* 0x000fe40003f06070 */
[----:B------:R-:W-:Y:S02]  /*24820*/  IADD3 R149, P5, PT, R149, R94, RZ ;  /* 0x0000005e95957210 */ /* 0x000fe40007fbe0ff */
[----:B------:R-:W-:Y:S02]  /*24830*/  ISETP.GE.U32.AND.EX P4, PT, R103, R102, PT, P4 ;  /* 0x000000666700720c */ /* 0x000fe40003f86140 */
[----:B------:R-:W-:Y:S01]  /*24840*/  SEL R105, RZ, 0x1, P1 ;  /* 0x00000001ff697807 */ /* 0x000fe20000800000 */
[----:B------:R-:W-:Y:S01]  /*24850*/  IMAD.X R144, R146, 0x1, R144, P5 ;  /* 0x0000000192907824 */ /* 0x000fe200028e0690 */
[----:B------:R-:W-:-:S02]  /*24860*/  ISETP.GE.U32.AND.EX P0, PT, R48, R103, PT, P0 ;  /* 0x000000673000720c */ /* 0x000fc40003f06100 */
[C---:B------:R-:W-:Y:S02]  /*24870*/  IADD3 R133, P6, PT, R149.reuse, R128, RZ ;  /* 0x0000008095857210 */ /* 0x040fe40007fde0ff */
[----:B------:R-:W-:Y:S01]  /*24880*/  ISETP.GE.U32.AND P1, PT, R149, R94, PT ;  /* 0x0000005e9500720c */ /* 0x000fe20003f26070 */
[----:B------:R-:W-:Y:S01]  /*24890*/  IMAD R94, R135, R116, RZ ;  /* 0x00000074875e7224 */ /* 0x000fe200078e02ff */
[----:B------:R-:W-:Y:S01]  /*248a0*/  SEL R126, RZ, 0x1, P4 ;  /* 0x00000001ff7e7807 */ /* 0x000fe20002000000 */
[----:B------:R-:W-:Y:S01]  /*248b0*/  IMAD.X R106, R144, 0x1, R131, P6 ;  /* 0x00000001906a7824 */ /* 0x000fe200030e0683 */
[----:B------:R-:W-:Y:S01]  /*248c0*/  IADD3 R105, P4, P5, R105, R96, R98 ;  /* 0x0000006069697210 */ /* 0x000fe20007d9e062 */
[----:B------:R-:W-:Y:S01]  /*248d0*/  IMAD.WIDE.U32 R98, R139, R116, RZ ;  /* 0x000000748b627225 */ /* 0x000fe200078e00ff */
[----:B------:R-:W-:Y:S02]  /*248e0*/  SEL R103, RZ, 0x1, P0 ;  /* 0x00000001ff677807 */ /* 0x000fe40000000000 */
[----:B------:R-:W-:Y:S01]  /*248f0*/  ISETP.GE.U32.AND P2, PT, R133, R128, PT ;  /* 0x000000808500720c */ /* 0x000fe20003f46070 */
[----:B------:R-:W-:Y:S01]  /*24900*/  IMAD R107, R139, R119, R94 ;  /* 0x000000778b6b7224 */ /* 0x000fe200078e025e */
[----:B------:R-:W-:-:S02]  /*24910*/  IADD3 R126, P0, P6, R103, R100, R126 ;  /* 0x00000064677e7210 */ /* 0x000fc40007e1e07e */
[----:B------:R-:W-:Y:S01]  /*24920*/  IADD3.X R97, PT, PT, RZ, R97, RZ, P4, P5 ;  /* 0x00000061ff617210 */ /* 0x000fe200027ea4ff */
[----:B------:R-:W-:Y:S01]  /*24930*/  IMAD.IADD R96, R99, 0x1, R107 ;  /* 0x0000000163607824 */ /* 0x000fe200078e026b */
[----:B------:R-:W-:Y:S02]  /*24940*/  IADD3 R103, P4, PT, R105, R98, RZ ;  /* 0x0000006269677210 */ /* 0x000fe40007f9e0ff */
[----:B------:R-:W-:Y:S02]  /*24950*/  ISETP.GE.U32.AND.EX P1, PT, R144, R146, PT, P1 ;  /* 0x000000929000720c */ /* 0x000fe40003f26110 */
[----:B------:R-:W-:Y:S01]  /*24960*/  ISETP.GE.U32.AND.EX P2, PT, R106, R131, PT, P2 ;  /* 0x000000836a00720c */ /* 0x000fe20003f46120 */
[----:B------:R-:W-:Y:S01]  /*24970*/  IMAD.X R99, R96, 0x1, R97, P4 ;  /* 0x0000000160637824 */ /* 0x000fe200020e0661 */
[----:B------:R-:W-:Y:S02]  /*24980*/  SEL R94, RZ, 0x1, P1 ;  /* 0x00000001ff5e7807 */ /* 0x000fe40000800000 */
[----:B------:R-:W-:-:S02]  /*24990*/  SEL R97, RZ, 0x1, P2 ;  /* 0x00000001ff617807 */ /* 0x000fc40001000000 */
[----:B------:R-:W-:Y:S02]  /*249a0*/  IADD3.X R100, PT, PT, RZ, R101, RZ, P0, P6 ;  /* 0x00000065ff647210 */ /* 0x000fe400007ec4ff */
[----:B------:R-:W-:Y:S02]  /*249b0*/  ISETP.GE.U32.AND P0, PT, R103, R98, PT ;  /* 0x000000626700720c */ /* 0x000fe40003f06070 */
[----:B------:R-:W-:Y:S02]  /*249c0*/  IADD3 R97, P2, P4, R97, R90, R94 ;  /* 0x0000005a61617210 */ /* 0x000fe40007c5e05e */
[----:B------:R-:W-:Y:S02]  /*249d0*/  IADD3 R126, P5, PT, R103, R126, RZ ;  /* 0x0000007e677e7210 */ /* 0x000fe40007fbe0ff */
[C---:B------:R-:W-:Y:S02]  /*249e0*/  ISETP.GE.U32.AND.EX P0, PT, R99.reuse, R96, PT, P0 ;  /* 0x000000606300720c */ /* 0x040fe40003f06100 */
[----:B------:R-:W-:Y:S01]  /*249f0*/  IADD3.X R94, PT, PT, RZ, R91, RZ, P2, P4 ;  /* 0x0000005bff5e7210 */ /* 0x000fe200017e84ff */
[----:B------:R-:W-:Y:S01]  /*24a00*/  IMAD.X R128, R99, 0x1, R100, P5 ;  /* 0x0000000163807824 */ /* 0x000fe200028e0664 */
[----:B------:R-:W-:-:S02]  /*24a10*/  ISETP.NE.U32.AND P2, PT, R97, RZ, PT ;  /* 0x000000ff6100720c */ /* 0x000fc40003f45070 */
        /* <DEDUP_REMOVED lines=33> */
.L_x_317:
[----:B------:R-:W-:-:S04]  /*24c30*/  IMAD.WIDE.U32 R96, R57, R118, RZ ;  /* 0x0000007639607225 */ /* 0x000fc800078e00ff */
[----:B------:R-:W-:-:S04]  /*24c40*/  IMAD.WIDE.U32 R104, R57, R120, RZ ;  /* 0x0000007839687225 */ /* 0x000fc800078e00ff */
[----:B------:R-:W-:-:S04]  /*24c50*/  IMAD.WIDE.U32 R98, R57, R122, RZ ;  /* 0x0000007a39627225 */ /* 0x000fc800078e00ff */
[----:B------:R-:W-:-:S04]  /*24c60*/  IMAD.WIDE.U32 R100, R54, R118, RZ ;  /* 0x0000007636647225 */ /* 0x000fc800078e00ff */
[----:B------:R-:W-:-:S04]  /*24c70*/  IMAD.WIDE.U32 R96, P1, R123, R54, R96 ;  /* 0x000000367b607225 */ /* 0x000fc80007820060 */
[----:B------:R-:W-:-:S04]  /*24c80*/  IMAD.WIDE.U32 R92, R54, R120, RZ ;  /* 0x00000078365c7225 */ /* 0x000fc800078e00ff */
[----:B------:R-:W-:-:S04]  /*24c90*/  IMAD.WIDE.U32 R90, R54, R122, RZ ;  /* 0x0000007a365a7225 */ /* 0x000fc800078e00ff */
[----:B------:R-:W-:-:S04]  /*24ca0*/  IMAD.WIDE.U32 R104, P4, R125, R54, R104 ;  /* 0x000000367d687225 */ /* 0x000fc80007880068 */
[----:B------:R-:W-:Y:S01]  /*24cb0*/  IMAD.WIDE.U32 R98, P0, R127, R54, R98 ;  /* 0x000000367f627225 */ /* 0x000fe20007800062 */
[----:B------:R-:W-:-:S03]  /*24cc0*/  IADD3 RZ, P2, PT, R93, R104, RZ ;  /* 0x000000685dff7210 */ /* 0x000fc60007f5e0ff */
[----:B------:R-:W-:Y:S01]  /*24cd0*/  IMAD.X R103, RZ, RZ, RZ, P1 ;  /* 0x000000ffff677224 */ /* 0x000fe200008e06ff */
[----:B------:R-:W-:Y:S01]  /*24ce0*/  IADD3 RZ, P1, PT, R101, R96, RZ ;  /* 0x0000006065ff7210 */ /* 0x000fe20007f3e0ff */
[----:B------:R-:W-:Y:S01]  /*24cf0*/  IMAD.MOV.U32 R102, RZ, RZ, R97 ;  /* 0x000000ffff667224 */ /* 0x000fe200078e0061 */
[----:B------:R-:W-:Y:S01]  /*24d00*/  IADD3 RZ, P3, PT, R91, R98, RZ ;  /* 0x000000625bff7210 */ /* 0x000fe20007f7e0ff */
[----:B------:R-:W-:-:S04]  /*24d10*/  IMAD.WIDE.U32 R90, R57, R124, RZ ;  /* 0x0000007c395a7225 */ /* 0x000fc800078e00ff */
[----:B------:R-:W-:Y:S02]  /*24d20*/  IMAD R92, R137, R72, RZ ;  /* 0x00000048895c7224 */ /* 0x000fe400078e02ff */
[-C--:B------:R-:W-:Y:S02]  /*24d30*/  IMAD R93, R125, R54.reuse, RZ ;  /* 0x000000367d5d7224 */ /* 0x080fe400078e02ff */
[----:B------:R-:W-:-:S04]  /*24d40*/  IMAD.WIDE.U32 R100, R120, R54, RZ ;  /* 0x0000003678647225 */ /* 0x000fc800078e00ff */
[----:B------:R-:W-:-:S04]  /*24d50*/  IMAD.WIDE.U32.X R102, R123, R57, R102, P1 ;  /* 0x000000397b667225 */ /* 0x000fc800008e0466 */
[----:B------:R-:W-:Y:S01]  /*24d60*/  IMAD.WIDE.U32 R96, R134, R72, RZ ;  /* 0x0000004886607225 */ /* 0x000fe200078e00ff */
[----:B------:R-:W-:-:S03]  /*24d70*/  IADD3 R139, P6, PT, R102, R100, RZ ;  /* 0x00000064668b7210 */ /* 0x000fc60007fde0ff */
[----:B------:R-:W-:Y:S01]  /*24d80*/  IMAD R107, R120, R57, R93 ;  /* 0x00000039786b7224 */ /* 0x000fe200078e025d */
[----:B------:R-:W-:Y:S01]  /*24d90*/  ISETP.GE.U32.AND P1, PT, R139, R100, PT ;  /* 0x000000648b00720c */ /* 0x000fe20003f26070 */
[----:B------:R-:W-:Y:S02]  /*24da0*/  IMAD R155, R134, R73, R92 ;  /* 0x00000049869b7224 */ /* 0x000fe400078e025c */
[----:B------:R-:W-:-:S04]  /*24db0*/  IMAD.WIDE.U32 R130, R54, R124, RZ ;  /* 0x0000007c36827225 */ /* 0x000fc800078e00ff */
[----:B------:R-:W-:-:S04]  /*24dc0*/  IMAD.WIDE.U32 R90, P5, R129, R54, R90 ;  /* 0x00000036815a7225 */ /* 0x000fc800078a005a */
[----:B------:R-:W-:Y:S02]  /*24dd0*/  IMAD.IADD R107, R101, 0x1, R107 ;  /* 0x00000001656b7824 */ /* 0x000fe400078e026b */
[----:B------:R-:W-:Y:S02]  /*24de0*/  IMAD.IADD R155, R97, 0x1, R155 ;  /* 0x00000001619b7824 */ /* 0x000fe400078e029b */
[----:B------:R-:W-:Y:S01]  /*24df0*/  IMAD.X R93, RZ, RZ, RZ, P4 ;  /* 0x000000ffff5d7224 */ /* 0x000fe200020e06ff */
[----:B------:R-:W-:Y:S01]  /*24e00*/  IADD3 RZ, P4, PT, R131, R90, RZ ;  /* 0x0000005a83ff7210 */ /* 0x000fe20007f9e0ff */
[----:B------:R-:W-:Y:S02]  /*24e10*/  IMAD.MOV.U32 R92, RZ, RZ, R105 ;  /* 0x000000ffff5c7224 */ /* 0x000fe400078e0069 */
[----:B------:R-:W-:Y:S02]  /*24e20*/  IMAD.X R90, R107, 0x1, R103, P6 ;  /* 0x000000016b5a7824 */ /* 0x000fe400030e0667 */
[----:B------:R-:W-:-:S03]  /*24e30*/  IMAD.WIDE.U32 R104, R155, R74, RZ ;  /* 0x0000004a9b687225 */ /* 0x000fc600078e00ff */
[----:B------:R-:W-:Y:S01]  /*24e40*/  ISETP.GE.U32.AND.EX P1, PT, R90, R107, PT, P1 ;  /* 0x0000006b5a00720c */ /* 0x000fe20003f26110 */
[----:B------:R-:W-:Y:S02]  /*24e50*/  IMAD R94, R127, R54, RZ ;  /* 0x000000367f5e7224 */ /* 0x000fe400078e02ff */
[----:B------:R-:W-:Y:S01]  /*24e60*/  IMAD.WIDE.U32 R100, R96, R74, RZ ;  /* 0x0000004a60647225 */ /* 0x000fe200078e00ff */
[----:B------:R-:W-:-:S03]  /*24e70*/  SEL R107, RZ, 0x1, P1 ;  /* 0x00000001ff6b7807 */ /* 0x000fc60000800000 */
[----:B------:R-:W-:Y:S01]  /*24e80*/  IMAD.WIDE.U32 R104, P6, R96, R75, R104 ;  /* 0x0000004b60687225 */ /* 0x000fe200078c0068 */
[----:B------:R-:W-:-:S03]  /*24e90*/  LOP3.LUT R97, RZ, R100, RZ, 0x33, !PT ;  /* 0x00000064ff617212 */ /* 0x000fc600078e33ff */
[----:B------:R-:W-:Y:S01]  /*24ea0*/  IMAD.WIDE.U32 R130, R122, R54, RZ ;  /* 0x000000367a827225 */ /* 0x000fe200078e00ff */
[----:B------:R-:W-:-:S03]  /*24eb0*/  IADD3 R116, P1, PT, R101, R104, RZ ;  /* 0x0000006865747210 */ /* 0x000fc60007f3e0ff */
[-C--:B------:R-:W-:Y:S01]  /*24ec0*/  IMAD R145, R122, R57.reuse, R94 ;  /* 0x000000397a917224 */ /* 0x080fe200078e025e */
[----:B------:R-:W-:Y:S01]  /*24ed0*/  LOP3.LUT R116, RZ, R116, RZ, 0x33, !PT ;  /* 0x00000074ff747212 */ /* 0x000fe200078e33ff */
[----:B------:R-:W-:-:S04]  /*24ee0*/  IMAD.WIDE.U32.X R92, R125, R57, R92, P2 ;  /* 0x000000397d5c7225 */ /* 0x000fc800010e045c */
[----:B------:R-:W-:Y:S02]  /*24ef0*/  IMAD.MOV.U32 R102, RZ, RZ, R99 ;  /* 0x000000ffff667224 */ /* 0x000fe400078e0063 */
[----:B------:R-:W-:Y:S01]  /*24f00*/  IMAD.X R99, RZ, RZ, RZ, P6 ;  /* 0x000000ffff637224 */ /* 0x000fe200030e06ff */
[----:B------:R-:W-:Y:S01]  /*24f10*/  IADD3 R107, P2, P6, R130, R92, R107 ;  /* 0x0000005c826b7210 */ /* 0x000fe20007e5e06b */
[----:B------:R-:W-:Y:S02]  /*24f20*/  IMAD.IADD R145, R131, 0x1, R145 ;  /* 0x0000000183917824 */ /* 0x000fe400078e0291 */
[----:B------:R-:W-:-:S03]  /*24f30*/  IMAD.WIDE.U32 R100, R155, R76, RZ ;  /* 0x0000004c9b647225 */ /* 0x000fc600078e00ff */
[----:B------:R-:W-:Y:S01]  /*24f40*/  IADD3.X R94, PT, PT, R145, R93, RZ, P2, P6 ;  /* 0x0000005d915e7210 */ /* 0x000fe200017ec4ff */
[----:B------:R-:W-:Y:S01]  /*24f50*/  IMAD.X R103, RZ, RZ, RZ, P0 ;  /* 0x000000ffff677224 */ /* 0x000fe200000e06ff */
[----:B------:R-:W-:Y:S01]  /*24f60*/  ISETP.GT.U32.AND P0, PT, R134, R97, PT ;  /* 0x000000618600720c */ /* 0x000fe20003f04070 */
[----:B------:R-:W-:Y:S02]  /*24f70*/  IMAD.MOV.U32 R98, RZ, RZ, R105 ;  /* 0x000000ffff627224 */ /* 0x000fe400078e0069 */
[----:B------:R-:W-:Y:S01]  /*24f80*/  IMAD R97, R123, R53, RZ ;  /* 0x000000357b617224 */ /* 0x000fe200078e02ff */
[----:B------:R-:W-:Y:S01]  /*24f90*/  ISETP.GT.U32.AND.EX P0, PT, R137, R116, PT, P0 ;  /* 0x000000748900720c */ /* 0x000fe20003f04100 */
[----:B------:R-:W-:-:S04]  /*24fa0*/  IMAD.WIDE.U32 R134, R96, R76, RZ ;  /* 0x0000004c60867225 */ /* 0x000fc800078e00ff */
[----:B------:R-:W-:-:S04]  /*24fb0*/  IMAD.WIDE.U32 R100, P6, R96, R77, R100 ;  /* 0x0000004d60647225 */ /* 0x000fc800078c0064 */
[----:B------:R-:W-:-:S04]  /*24fc0*/  IMAD.WIDE.U32 R92, R56, R118, RZ ;  /* 0x00000076385c7225 */ /* 0x000fc800078e00ff */
[----:B------:R-:W-:Y:S01]  /*24fd0*/  IMAD R131, R118, R56, R97 ;  /* 0x0000003876837224 */ /* 0x000fe200078e0261 */
[----:B------:R-:W-:Y:S01]  /*24fe0*/  IADD3 R97, P2, PT, R95, R134, RZ ;  /* 0x000000865f617210 */ /* 0x000fe20007f5e0ff */
[----:B------:R-:W-:Y:S01]  /*24ff0*/  IMAD.WIDE.U32.X R98, R155, R75, R98, P1 ;  /* 0x0000004b9b627225 */ /* 0x000fe200008e0462 */
[----:B------:R-:W-:-:S03]  /*25000*/  IADD3 R100, P1, PT, R135, R100, RZ ;  /* 0x0000006487647210 */ /* 0x000fc60007f3e0ff */
[----:B------:R-:W-:-:S04]  /*25010*/  IMAD.WIDE.U32 R104, R118, R53, RZ ;  /* 0x0000003576687225 */ /* 0x000fc800078e00ff */
[----:B------:R-:W-:Y:S02]  /*25020*/  IMAD.X R95, RZ, RZ, RZ, P6 ;  /* 0x000000ffff5f7224 */ /* 0x000fe400030e06ff */
[----:B------:R-:W-:-:S04]  /*25030*/  IMAD.WIDE.U32 R142, R53, R118, RZ ;  /* 0x00000076358e7225 */ /* 0x000fc800078e00ff */
[----:B------:R-:W-:-:S04]  /*25040*/  IMAD.WIDE.U32 R92, P6, R123, R53, R92 ;  /* 0x000000357b5c7225 */ /* 0x000fc800078c005c */
[----:B------:R-:W-:Y:S01]  /*25050*/  IMAD.X R117, R100, 0x1, R117, P2 ;  /* 0x0000000164757824 */ /* 0x000fe200010e0675 */
[----:B------:R-:W-:Y:S01]  /*25060*/  IADD3 R139, P2, PT, R139, R104, RZ ;  /* 0x000000688b8b7210 */ /* 0x000fe20007f5e0ff */
[----:B------:R-:W-:Y:S02]  /*25070*/  IMAD.IADD R105, R105, 0x1, R131 ;  /* 0x0000000169697824 */ /* 0x000fe400078e0283 */
[----:B------:R-:W-:Y:S01]  /*25080*/  IMAD.WIDE.U32.X R102, R127, R57, R102, P3 ;  /* 0x000000397f667225 */ /* 0x000fe200018e0466 */
[----:B------:R-:W-:Y:S02]  /*25090*/  IADD3 RZ, P3, PT, R143, R92, RZ ;  /* 0x0000005c8fff7210 */ /* 0x000fe40007f7e0ff */
[----:B------:R-:W-:Y:S01]  /*250a0*/  SEL R143, RZ, 0x1, !P0 ;  /* 0x00000001ff8f7807 */ /* 0x000fe20004000000 */
[----:B------:R-:W-:Y:S01]  /*250b0*/  IMAD.X R137, R105, 0x1, R90, P2 ;  /* 0x0000000169897824 */ /* 0x000fe200010e065a */
[----:B------:R-:W-:Y:S01]  /*250c0*/  ISETP.GE.U32.AND P0, PT, R139, R104, PT ;  /* 0x000000688b00720c */ /* 0x000fe20003f06070 */
[-C--:B------:R-:W-:Y:S01]  /*250d0*/  IMAD R135, R125, R53.reuse, RZ ;  /* 0x000000357d877224 */ /* 0x080fe200078e02ff */
[----:B------:R-:W-:Y:S01]  /*250e0*/  ISETP.GE.U32.AND P2, PT, R97, R134, PT ;  /* 0x000000866100720c */ /* 0x000fe20003f46070 */
[----:B------:R-:W-:Y:S01]  /*250f0*/  IMAD.X R149, RZ, RZ, RZ, P6 ;  /* 0x000000ffff957224 */ /* 0x000fe200030e06ff */
[----:B------:R-:W-:Y:S01]  /*25100*/  ISETP.GE.U32.AND P6, PT, R107, R130, PT ;  /* 0x000000826b00720c */ /* 0x000fe20003fc6070 */
[----:B------:R-:W-:Y:S01]  /*25110*/  IMAD.WIDE.U32 R130, R120, R53, RZ ;  /* 0x0000003578827225 */ /* 0x000fe200078e00ff */
[----:B------:R-:W-:-:S02]  /*25120*/  ISETP.GE.U32.AND.EX P0, PT, R137, R105, PT, P0 ;  /* 0x000000698900720c */ /* 0x000fc40003f06100 */
[----:B------:R-:W-:Y:S01]  /*25130*/  ISETP.GE.U32.AND.EX P6, PT, R94, R145, PT, P6 ;  /* 0x000000915e00720c */ /* 0x000fe20003fc6160 */
[----:B------:R-:W-:Y:S01]  /*25140*/  IMAD R135, R120, R56, R135 ;  /* 0x0000003878877224 */ /* 0x000fe200078e0287 */
[----:B------:R-:W-:Y:S01]  /*25150*/  SEL R104, RZ, 0x1, P0 ;  /* 0x00000001ff687807 */ /* 0x000fe20000000000 */
[----:B------:R-:W-:Y:S01]  /*25160*/  IMAD.MOV.U32 R148, RZ, RZ, R93 ;  /* 0x000000ffff947224 */ /* 0x000fe200078e005d */
[----:B------:R-:W-:Y:S01]  /*25170*/  SEL R153, RZ, 0x1, P6 ;  /* 0x00000001ff997807 */ /* 0x000fe20003000000 */
[----:B------:R-:W-:Y:S01]  /*25180*/  IMAD.IADD R90, R131, 0x1, R135 ;  /* 0x00000001835a7824 */ /* 0x000fe200078e0287 */
[----:B------:R-:W-:Y:S01]  /*25190*/  IADD3 R131, P0, PT, R107, R130, RZ ;  /* 0x000000826b837210 */ /* 0x000fe20007f1e0ff */
[----:B------:R-:W-:Y:S01]  /*251a0*/  IMAD.WIDE.U32.X R148, R123, R56, R148, P3 ;  /* 0x000000387b947225 */ /* 0x000fe200018e0494 */
[----:B------:R-:W-:Y:S02]  /*251b0*/  IADD3 R134, P6, PT, R143, R98, RZ ;  /* 0x000000628f867210 */ /* 0x000fe40007fde0ff */
[----:B------:R-:W-:Y:S01]  /*251c0*/  ISETP.GE.U32.AND.EX P2, PT, R117, R100, PT, P2 ;  /* 0x000000647500720c */ /* 0x000fe20003f46120 */
[----:B------:R-:W-:-:S02]  /*251d0*/  IMAD R105, R129, R54, RZ ;  /* 0x0000003681697224 */ /* 0x000fc400078e02ff */
[----:B------:R-:W-:Y:S01]  /*251e0*/  IMAD.X R135, R90, 0x1, R94, P0 ;  /* 0x000000015a877824 */ /* 0x000fe200000e065e */
[----:B------:R-:W-:Y:S01]  /*251f0*/  IADD3 R107, P0, P3, R131, R148, R104 ;  /* 0x00000094836b7210 */ /* 0x000fe20007b1e068 */
[C---:B------:R-:W-:Y:S01]  /*25200*/  IMAD.WIDE.U32 R92, R124.reuse, R54, RZ ;  /* 0x000000367c5c7225 */ /* 0x040fe200078e00ff */
[----:B------:R-:W-:Y:S02]  /*25210*/  SEL R136, RZ, 0x1, P2 ;  /* 0x00000001ff887807 */ /* 0x000fe40001000000 */
[----:B------:R-:W-:Y:S01]  /*25220*/  IADD3.X R148, PT, PT, R135, R149, RZ, P0, P3 ;  /* 0x0000009587947210 */ /* 0x000fe200007e64ff */
[----:B------:R-:W-:Y:S01]  /*25230*/  IMAD R105, R124, R57, R105 ;  /* 0x000000397c697224 */ /* 0x000fe200078e0269 */
[----:B------:R-:W-:Y:S01]  /*25240*/  IADD3 R153, P0, P3, R92, R102, R153 ;  /* 0x000000665c997210 */ /* 0x000fe20007b1e099 */
[----:B------:R-:W-:Y:S02]  /*25250*/  IMAD.MOV.U32 R94, RZ, RZ, R101 ;  /* 0x000000ffff5e7224 */ /* 0x000fe400078e0065 */
[----:B------:R-:W-:-:S02]  /*25260*/  IMAD.IADD R93, R93, 0x1, R105 ;  /* 0x000000015d5d7824 */ /* 0x000fc400078e0269 */
[----:B------:R-:W-:-:S03]  /*25270*/  IMAD.WIDE.U32 R100, R56, R122, RZ ;  /* 0x0000007a38647225 */ /* 0x000fc600078e00ff */
[----:B------:R-:W-:Y:S01]  /*25280*/  IADD3.X R147, PT, PT, R93, R103, RZ, P0, P3 ;  /* 0x000000675d937210 */ /* 0x000fe200007e64ff */
[----:B------:R-:W-:Y:S01]  /*25290*/  IMAD.X R138, RZ, RZ, R99, P6 ;  /* 0x000000ffff8a7224 */ /* 0x000fe200030e0663 */
[----:B------:R-:W-:Y:S01]  /*252a0*/  IADD3 R116, P3, PT, R97, R134, RZ ;  /* 0x0000008661747210 */ /* 0x000fe20007f7e0ff */
[----:B------:R-:W-:-:S03]  /*252b0*/  IMAD.WIDE.U32.X R94, R155, R77, R94, P1 ;  /* 0x0000004d9b5e7225 */ /* 0x000fc600008e045e */
[----:B------:R-:W-:Y:S01]  /*252c0*/  ISETP.GE.U32.AND P1, PT, R116, R134, PT ;  /* 0x000000867400720c */ /* 0x000fe20003f26070 */
[----:B------:R-:W-:Y:S02]  /*252d0*/  IMAD.X R117, R117, 0x1, R138, P3 ;  /* 0x0000000175757824 */ /* 0x000fe400018e068a */
[----:B------:R-:W-:-:S03]  /*252e0*/  IMAD.WIDE.U32 R98, R56, R120, RZ ;  /* 0x0000007838627225 */ /* 0x000fc600078e00ff */
        /* <DEDUP_REMOVED lines=8> */
[----:B------:R-:W-:-:S03]  /*25370*/  IMAD.WIDE.U32 R98, P6, R125, R53, R98 ;  /* 0x000000357d627225 */ /* 0x000fc600078c0062 */
[----:B------:R-:W-:Y:S01]  /*25380*/  SEL R151, RZ, 0x1, P1 ;  /* 0x00000001ff977807 */ /* 0x000fe20000800000 */
[----:B------:R-:W-:Y:S01]  /*25390*/  IMAD.X R103, RZ, RZ, RZ, P5 ;  /* 0x000000ffff677224 */ /* 0x000fe200028e06ff */
[----:B------:R-:W-:Y:S01]  /*253a0*/  ISETP.GE.U32.AND P5, PT, R131, R130, PT ;  /* 0x000000828300720c */ /* 0x000fe20003fa6070 */
[----:B------:R-:W-:Y:S01]  /*253b0*/  IMAD.MOV.U32 R104, RZ, RZ, R99 ;  /* 0x000000ffff687224 */ /* 0x000fe200078e0063 */
[----:B------:R-:W-:Y:S01]  /*253c0*/  IADD3 RZ, P2, PT, R105, R98, RZ ;  /* 0x0000006269ff7210 */ /* 0x000fe20007f5e0ff */
[----:B------:R-:W-:Y:S01]  /*253d0*/  IMAD.X R105, RZ, RZ, RZ, P6 ;  /* 0x000000ffff697224 */ /* 0x000fe200030e06ff */
[----:B------:R-:W-:Y:S01]  /*253e0*/  ISETP.GE.U32.AND.EX P5, PT, R135, R90, PT, P5 ;  /* 0x0000005a8700720c */ /* 0x000fe20003fa6150 */
[----:B------:R-:W-:Y:S01]  /*253f0*/  IMAD.MOV.U32 R102, RZ, RZ, R91 ;  /* 0x000000ffff667224 */ /* 0x000fe200078e005b */
[----:B------:R-:W-:Y:S01]  /*25400*/  ISETP.GE.U32.AND P1, PT, R153, R92, PT ;  /* 0x0000005c9900720c */ /* 0x000fe20003f26070 */
[----:B------:R-:W-:Y:S01]  /*25410*/  IMAD.WIDE.U32.X R90, R125, R56, R104, P2 ;  /* 0x000000387d5a7225 */ /* 0x000fe200010e0468 */
[----:B------:R-:W-:-:S02]  /*25420*/  SEL R97, RZ, 0x1, P5 ;  /* 0x00000001ff617807 */ /* 0x000fc40002800000 */
[----:B------:R-:W-:Y:S01]  /*25430*/  IADD3 R136, P5, P6, R143, R94, R136 ;  /* 0x0000005e8f887210 */ /* 0x000fe20007ebe088 */
[----:B------:R-:W-:Y:S01]  /*25440*/  IMAD R94, R123, R54, RZ ;  /* 0x000000367b5e7224 */ /* 0x000fe200078e02ff */
[----:B------:R-:W-:Y:S01]  /*25450*/  ISETP.GE.U32.AND.EX P1, PT, R147, R93, PT, P1 ;  /* 0x0000005d9300720c */ /* 0x000fe20003f26110 */
[----:B------:R-:W-:Y:S01]  /*25460*/  IMAD.WIDE.U32.X R102, R129, R57, R102, P4 ;  /* 0x0000003981667225 */ /* 0x000fe200020e0466 */
[----:B------:R-:W-:Y:S02]  /*25470*/  IADD3.X R149, PT, PT, RZ, R95, RZ, P5, P6 ;  /* 0x0000005fff957210 */ /* 0x000fe40002fec4ff */
[----:B------:R-:W-:Y:S01]  /*25480*/  IADD3 R151, P2, P5, R151, R90, R97 ;  /* 0x0000005a97977210 */ /* 0x000fe20007d5e061 */
[----:B------:R-:W-:Y:S02]  /*25490*/  IMAD R97, R118, R57, R94 ;  /* 0x0000003976617224 */ /* 0x000fe400078e025e */
[----:B------:R-:W-:Y:S01]  /*254a0*/  IMAD.WIDE.U32 R98, R155, R78, RZ ;  /* 0x0000004e9b627225 */ /* 0x000fe200078e00ff */
[----:B------:R-:W-:-:S03]  /*254b0*/  IADD3.X R100, PT, PT, RZ, R91, RZ, P2, P5 ;  /* 0x0000005bff647210 */ /* 0x000fc600017ea4ff */
[----:B------:R-:W-:-:S04]  /*254c0*/  IMAD.WIDE.U32 R104, R118, R54, RZ ;  /* 0x0000003676687225 */ /* 0x000fc800078e00ff */
[----:B------:R-:W-:-:S04]  /*254d0*/  IMAD.WIDE.U32 R130, R96, R78, RZ ;  /* 0x0000004e60827225 */ /* 0x000fc800078e00ff */
[-C--:B------:R-:W-:Y:S01]  /*254e0*/  IMAD R57, R129, R53.reuse, RZ ;  /* 0x0000003581397224 */ /* 0x080fe200078e02ff */
[----:B------:R-:W-:Y:S01]  /*254f0*/  IADD3 R143, P4, PT, R133, R130, RZ ;  /* 0x00000082858f7210 */ /* 0x000fe20007f9e0ff */
[----:B------:R-:W-:Y:S01]  /*25500*/  IMAD.WIDE.U32 R94, R124, R53, RZ ;  /* 0x000000357c5e7225 */ /* 0x000fe200078e00ff */
[----:B------:R-:W-:-:S03]  /*25510*/  SEL R133, RZ, 0x1, P1 ;  /* 0x00000001ff857807 */ /* 0x000fc60000800000 */
[----:B------:R-:W-:Y:S01]  /*25520*/  IMAD R57, R124, R56, R57 ;  /* 0x000000387c397224 */ /* 0x000fe200078e0239 */
[----:B------:R-:W-:Y:S01]  /*25530*/  IADD3 R133, P5, P6, R94, R102, R133 ;  /* 0x000000665e857210 */ /* 0x000fe20007ebe085 */
[----:B------:R-:W-:-:S04]  /*25540*/  IMAD.WIDE.U32 R98, P2, R96, R79, R98 ;  /* 0x0000004f60627225 */ /* 0x000fc80007840062 */
[----:B------:R-:W-:-:S04]  /*25550*/  IMAD.WIDE.U32 R90, R104, R72, RZ ;  /* 0x00000048685a7225 */ /* 0x000fc800078e00ff */
[----:B------:R-:W-:Y:S01]  /*25560*/  IMAD.IADD R135, R95, 0x1, R57 ;  /* 0x000000015f877824 */ /* 0x000fe200078e0239 */
[----:B------:R-:W-:Y:S01]  /*25570*/  IADD3 R57, P1, PT, R131, R98, RZ ;  /* 0x0000006283397210 */ /* 0x000fe20007f3e0ff */
[----:B------:R-:W-:Y:S02]  /*25580*/  IMAD.MOV.U32 R156, RZ, RZ, R99 ;  /* 0x000000ffff9c7224 */ /* 0x000fe400078e0063 */
[----:B------:R-:W-:Y:S01]  /*25590*/  IMAD.WIDE.U32 R98, R90, R74, RZ ;  /* 0x0000004a5a627225 */ /* 0x000fe200078e00ff */
[----:B------:R-:W-:-:S03]  /*255a0*/  IADD3.X R134, PT, PT, R135, R103, RZ, P5, P6 ;  /* 0x0000006787867210 */ /* 0x000fc60002fec4ff */
[----:B------:R-:W-:Y:S01]  /*255b0*/  IMAD.X R157, RZ, RZ, RZ, P2 ;  /* 0x000000ffff9d7224 */ /* 0x000fe200010e06ff */
[C---:B------:R-:W-:Y:S01]  /*255c0*/  ISETP.GE.U32.AND P2, PT, R143.reuse, R130, PT ;  /* 0x000000828f00720c */ /* 0x040fe20003f46070 */
[----:B------:R-:W-:Y:S01]  /*255d0*/  IMAD.WIDE.U32 R92, R56, R124, RZ ;  /* 0x0000007c385c7225 */ /* 0x000fe200078e00ff */
[----:B------:R-:W-:-:S03]  /*255e0*/  IADD3 R143, P6, PT, R143, R136, RZ ;  /* 0x000000888f8f7210 */ /* 0x000fc60007fde0ff */
[----:B------:R-:W-:-:S04]  /*255f0*/  IMAD.WIDE.U32 R102, R155, R80, RZ ;  /* 0x000000509b667225 */ /* 0x000fc800078e00ff */
[----:B------:R-:W-:Y:S01]  /*25600*/  IMAD.IADD R95, R105, 0x1, R97 ;  /* 0x00000001695f7824 */ /* 0x000fe200078e0261 */
[----:B------:R-:W-:Y:S01]  /*25610*/  LOP3.LUT R97, RZ, R98, RZ, 0x33, !PT ;  /* 0x00000062ff617212 */ /* 0x000fe200078e33ff */
[----:B------:R-:W-:Y:S02]  /*25620*/  IMAD.X R106, R57, 0x1, R106, P4 ;  /* 0x00000001396a7824 */ /* 0x000fe400020e066a */
[----:B------:R-:W-:-:S03]  /*25630*/  IMAD.WIDE.U32 R130, R53, R124, RZ ;  /* 0x0000007c35827225 */ /* 0x000fc600078e00ff */
[----:B------:R-:W-:Y:S01]  /*25640*/  ISETP.GE.U32.AND.EX P2, PT, R106, R57, PT, P2 ;  /* 0x000000396a00720c */ /* 0x000fe20003f46120 */
[----:B------:R-:W-:-:S04]  /*25650*/  IMAD.WIDE.U32 R92, P5, R129, R53, R92 ;  /* 0x00000035815c7225 */ /* 0x000fc800078a005c */
[----:B------:R-:W-:Y:S01]  /*25660*/  IMAD.WIDE.U32.X R156, R155, R79, R156, P1 ;  /* 0x0000004f9b9c7225 */ /* 0x000fe200008e049c */
[----:B------:R-:W-:Y:S02]  /*25670*/  ISETP.GT.U32.AND P1, PT, R104, R97, PT ;  /* 0x000000616800720c */ /* 0x000fe40003f24070 */
[----:B------:R-:W-:Y:S01]  /*25680*/  IADD3 RZ, P4, PT, R131, R92, RZ ;  /* 0x0000005c83ff7210 */ /* 0x000fe20007f9e0ff */
[----:B------:R-:W-:Y:S02]  /*25690*/  IMAD.X R54, R106, 0x1, R149, P6 ;  /* 0x000000016a367824 */ /* 0x000fe400030e0695 */
[----:B------:R-:W-:-:S04]  /*256a0*/  IMAD.WIDE.U32 R102, P6, R96, R81, R102 ;  /* 0x0000005160667225 */ /* 0x000fc800078c0066 */
[----:B------:R-:W-:-:S04]  /*256b0*/  IMAD.WIDE.U32 R96, R96, R80, RZ ;  /* 0x0000005060607225 */ /* 0x000fc800078e00ff */
[----:B------:R-:W-:Y:S02]  /*256c0*/  IMAD R145, R95, R72, RZ ;  /* 0x000000485f917224 */ /* 0x000fe400078e02ff */
[----:B------:R-:W-:Y:S02]  /*256d0*/  IMAD R57, R127, R53, RZ ;  /* 0x000000357f397224 */ /* 0x000fe400078e02ff */
[----:B------:R-:W-:Y:S01]  /*256e0*/  IMAD.X R131, RZ, RZ, RZ, P6 ;  /* 0x000000ffff837224 */ /* 0x000fe200030e06ff */
[----:B------:R-:W-:Y:S01]  /*256f0*/  IADD3 R92, P6, PT, R97, R102, RZ ;  /* 0x00000066615c7210 */ /* 0x000fe20007fde0ff */
[----:B------:R-:W-:Y:S02]  /*25700*/  IMAD R145, R104, R73, R145 ;  /* 0x0000004968917224 */ /* 0x000fe400078e0291 */
[----:B------:R-:W-:-:S04]  /*25710*/  IMAD.WIDE.U32 R104, R122, R53, RZ ;  /* 0x000000357a687225 */ /* 0x000fc800078e00ff */
[----:B------:R-:W-:Y:S02]  /*25720*/  IMAD.MOV.U32 R130, RZ, RZ, R103 ;  /* 0x000000ffff827224 */ /* 0x000fe400078e0067 */
[----:B------:R-:W-:Y:S02]  /*25730*/  IMAD R57, R122, R56, R57 ;  /* 0x000000387a397224 */ /* 0x000fe400078e0239 */
[----:B------:R-:W-:Y:S01]  /*25740*/  IMAD.WIDE.U32.X R130, R155, R81, R130, P6 ;  /* 0x000000519b827225 */ /* 0x000fe200030e0482 */
[----:B------:R-:W-:-:S03]  /*25750*/  IADD3 R98, P6, PT, R153, R104, RZ ;  /* 0x0000006899627210 */ /* 0x000fc60007fde0ff */
[-C--:B------:R-:W-:Y:S02]  /*25760*/  IMAD R53, R123, R52.reuse, RZ ;  /* 0x000000347b357224 */ /* 0x080fe400078e02ff */
[----:B------:R-:W-:Y:S02]  /*25770*/  IMAD.IADD R138, R105, 0x1, R57 ;  /* 0x00000001698a7824 */ /* 0x000fe400078e0239 */
[----:B------:R-:W-:-:S04]  /*25780*/  IMAD.WIDE.U32 R102, R118, R52, RZ ;  /* 0x0000003476667225 */ /* 0x000fc800078e00ff */
[----:B------:R-:W-:Y:S02]  /*25790*/  IMAD R105, R118, R55, R53 ;  /* 0x0000003776697224 */ /* 0x000fe400078e0235 */
[----:B------:R-:W-:Y:S01]  /*257a0*/  IMAD.X R53, R138, 0x1, R147, P6 ;  /* 0x000000018a357824 */ /* 0x000fe200030e0693 */
[----:B------:R-:W-:Y:S01]  /*257b0*/  SEL R147, RZ, 0x1, P2 ;  /* 0x00000001ff937807 */ /* 0x000fe20001000000 */
[----:B------:R-:W-:Y:S01]  /*257c0*/  IMAD.IADD R105, R103, 0x1, R105 ;  /* 0x0000000167697824 */ /* 0x000fe200078e0269 */
[C---:B------:R-:W-:Y:S01]  /*257d0*/  IADD3 R57, P2, PT, R98.reuse, R151, RZ ;  /* 0x0000009762397210 */ /* 0x040fe20007f5e0ff */
[----:B------:R-:W-:Y:S01]  /*257e0*/  IMAD.MOV.U32 R106, RZ, RZ, R101 ;  /* 0x000000ffff6a7224 */ /* 0x000fe200078e0065 */
[----:B------:R-:W-:Y:S01]  /*257f0*/  IADD3 R142, P6, PT, R107, R102, RZ ;  /* 0x000000666b8e7210 */ /* 0x000fe20007fde0ff */
[----:B------:R-:W-:Y:S01]  /*25800*/  IMAD.X R107, RZ, RZ, RZ, P0 ;  /* 0x000000ffff6b7224 */ /* 0x000fe200000e06ff */
[----:B------:R-:W-:Y:S01]  /*25810*/  ISETP.GE.U32.AND P0, PT, R98, R104, PT ;  /* 0x000000686200720c */ /* 0x000fe20003f06070 */
[----:B------:R-:W-:Y:S01]  /*25820*/  IMAD.X R97, R53, 0x1, R100, P2 ;  /* 0x0000000135617824 */ /* 0x000fe200010e0664 */
[----:B------:R-:W-:Y:S01]  /*25830*/  ISETP.GE.U32.AND P2, PT, R142, R102, PT ;  /* 0x000000668e00720c */ /* 0x000fe20003f46070 */
[----:B------:R-:W-:Y:S01]  /*25840*/  IMAD.WIDE.U32 R102, R55, R118, RZ ;  /* 0x0000007637667225 */ /* 0x000fe200078e00ff */
[----:B------:R-:W-:-:S03]  /*25850*/  ISETP.GE.U32.AND.EX P0, PT, R53, R138, PT, P0 ;  /* 0x0000008a3500720c */ /* 0x000fc60003f06100 */
[----:B------:R-:W-:-:S04]  /*25860*/  IMAD.WIDE.U32.X R106, R127, R56, R106, P3 ;  /* 0x000000387f6a7225 */ /* 0x000fc800018e046a */
[----:B------:R-:W-:-:S04]  /*25870*/  IMAD.WIDE.U32 R100, P3, R123, R52, R102 ;  /* 0x000000347b647225 */ /* 0x000fc80007860066 */
[----:B------:R-:W-:-:S04]  /*25880*/  IMAD.WIDE.U32 R102, R52, R118, RZ ;  /* 0x0000007634667225 */ /* 0x000fc800078e00ff */
[----:B------:R-:W-:Y:S01]  /*25890*/  IMAD.X R148, R105, 0x1, R148, P6 ;  /* 0x0000000169947824 */ /* 0x000fe200030e0694 */
[----:B------:R-:W-:Y:S01]  /*258a0*/  IADD3 RZ, P6, PT, R103, R100, RZ ;  /* 0x0000006467ff7210 */ /* 0x000fe20007fde0ff */
[----:B------:R-:W-:Y:S01]  /*258b0*/  IMAD.X R153, RZ, RZ, RZ, P3 ;  /* 0x000000ffff997224 */ /* 0x000fe200018e06ff */
[----:B------:R-:W-:Y:S01]  /*258c0*/  ISETP.GE.U32.AND P3, PT, R143, R136, PT ;  /* 0x000000888f00720c */ /* 0x000fe20003f66070 */
[-C--:B------:R-:W-:Y:S01]  /*258d0*/  IMAD R100, R125, R52.reuse, RZ ;  /* 0x000000347d647224 */ /* 0x080fe200078e02ff */
[----:B------:R-:W-:Y:S01]  /*258e0*/  ISETP.GE.U32.AND.EX P2, PT, R148, R105, PT, P2 ;  /* 0x000000699400720c */ /* 0x000fe20003f46120 */
[----:B------:R-:W-:Y:S01]  /*258f0*/  IMAD.WIDE.U32 R102, R120, R52, RZ ;  /* 0x0000003478667225 */ /* 0x000fe200078e00ff */
[----:B------:R-:W-:Y:S02]  /*25900*/  ISETP.GE.U32.AND.EX P3, PT, R54, R149, PT, P3 ;  /* 0x000000953600720c */ /* 0x000fe40003f66130 */
[----:B------:R-:W-:Y:S01]  /*25910*/  SEL R149, RZ, 0x1, P2 ;  /* 0x00000001ff957807 */ /* 0x000fe20001000000 */
[-C--:B------:R-:W-:Y:S01]  /*25920*/  IMAD R105, R120, R55.reuse, R100 ;  /* 0x0000003778697224 */ /* 0x080fe200078e0264 */
[----:B------:R-:W-:Y:S01]  /*25930*/  ISETP.GE.U32.AND P2, PT, R57, R98, PT ;  /* 0x000000623900720c */ /* 0x000fe20003f46070 */
[----:B------:R-:W-:Y:S01]  /*25940*/  IMAD.MOV.U32 R152, RZ, RZ, R101 ;  /* 0x000000ffff987224 */ /* 0x000fe200078e0065 */
[----:B------:R-:W-:Y:S01]  /*25950*/  SEL R136, RZ, 0x1, P0 ;  /* 0x00000001ff887807 */ /* 0x000fe20000000000 */
[----:B------:R-:W-:Y:S01]  /*25960*/  IMAD.IADD R138, R103, 0x1, R105 ;  /* 0x00000001678a7824 */ /* 0x000fe200078e0269 */
[----:B------:R-:W-:Y:S01]  /*25970*/  IADD3 R57, P0, PT, R57, R102, RZ ;  /* 0x0000006639397210 */ /* 0x000fe20007f1e0ff */
[----:B------:R-:W-:Y:S01]  /*25980*/  IMAD.WIDE.U32.X R152, R123, R55, R152, P6 ;  /* 0x000000377b987225 */ /* 0x000fe200030e0498 */
[----:B------:R-:W-:-:S02]  /*25990*/  ISETP.GE.U32.AND.EX P2, PT, R97, R53, PT, P2 ;  /* 0x000000356100720c */ /* 0x000fc40003f46120 */
[----:B------:R-:W-:Y:S01]  /*259a0*/  SEL R98, RZ, 0x1, P3 ;  /* 0x00000001ff627807 */ /* 0x000fe20001800000 */
[----:B------:R-:W-:Y:S02]  /*259b0*/  IMAD.IADD R140, R91, 0x1, R145 ;  /* 0x000000015b8c7824 */ /* 0x000fe400078e0291 */
[----:B------:R-:W-:Y:S01]  /*259c0*/  IMAD.X R53, R138, 0x1, R97, P0 ;  /* 0x000000018a357824 */ /* 0x000fe200000e0661 */
[----:B------:R-:W-:Y:S01]  /*259d0*/  SEL R97, RZ, 0x1, P2 ;  /* 0x00000001ff617807 */ /* 0x000fe20001000000 */
[----:B------:R-:W-:Y:S01]  /*259e0*/  IMAD.WIDE.U32 R100, R140, R74, RZ ;  /* 0x0000004a8c647225 */ /* 0x000fe200078e00ff */
[----:B------:R-:W-:Y:S02]  /*259f0*/  IADD3 R149, P3, P0, R57, R152, R149 ;  /* 0x0000009839957210 */ /* 0x000fe4000787e095 */
[----:B------:R-:W-:Y:S01]  /*25a00*/  IADD3 R147, P2, P6, R98, R156, R147 ;  /* 0x0000009c62937210 */ /* 0x000fe20007e5e093 */
[----:B------:R-:W-:Y:S01]  /*25a10*/  IMAD.WIDE.U32 R104, R55, R120, RZ ;  /* 0x0000007837687225 */ /* 0x000fe200078e00ff */
[----:B------:R-:W-:-:S02]  /*25a20*/  IADD3.X R152, PT, PT, R53, R153, RZ, P3, P0 ;  /* 0x0000009935987210 */ /* 0x000fc40001fe04ff */
[----:B------:R-:W-:Y:S01]  /*25a30*/  IADD3.X R156, PT, PT, RZ, R157, RZ, P2, P6 ;  /* 0x0000009dff9c7210 */ /* 0x000fe200017ec4ff */
[----:B------:R-:W-:Y:S01]  /*25a40*/  IMAD.WIDE.U32 R100, P6, R90, R75, R100 ;  /* 0x0000004b5a647225 */ /* 0x000fe200078c0064 */
[----:B------:R-:W-:-:S03]  /*25a50*/  IADD3 R136, P0, P2, R97, R106, R136 ;  /* 0x0000006a61887210 */ /* 0x000fc60007a1e088 */
[----:B------:R-:W-:Y:S01]  /*25a60*/  IMAD.X R103, RZ, RZ, RZ, P6 ;  /* 0x000000ffff677224 */ /* 0x000fe200030e06ff */
[----:B------:R-:W-:Y:S01]  /*25a70*/  IADD3.X R145, PT, PT, RZ, R107, RZ, P0, P2 ;  /* 0x0000006bff917210 */ /* 0x000fe200007e44ff */
[----:B------:R-:W-:Y:S01]  /*25a80*/  IMAD.WIDE.U32 R104, P2, R125, R52, R104 ;  /* 0x000000347d687225 */ /* 0x000fe20007840068 */
[----:B------:R-:W-:Y:S02]  /*25a90*/  IADD3 R100, P3, PT, R99, R100, RZ ;  /* 0x0000006463647210 */ /* 0x000fe40007f7e0ff */
[----:B------:R-:W-:Y:S01]  /*25aa0*/  ISETP.GE.U32.AND P0, PT, R57, R102, PT ;  /* 0x000000663900720c */ /* 0x000fe20003f06070 */
[----:B------:R-:W-:Y:S01]  /*25ab0*/  IMAD.WIDE.U32 R106, R52, R120, RZ ;  /* 0x00000078346a7225 */ /* 0x000fe200078e00ff */
[----:B------:R-:W-:Y:S02]  /*25ac0*/  LOP3.LUT R100, RZ, R100, RZ, 0x33, !PT ;  /* 0x00000064ff647212 */ /* 0x000fe400078e33ff */
[----:B------:R-:W-:Y:S01]  /*25ad0*/  ISETP.GE.U32.AND.EX P0, PT, R53, R138, PT, P0 ;  /* 0x0000008a3500720c */ /* 0x000fe20003f06100 */
[----:B------:R-:W-:Y:S01]  /*25ae0*/  IMAD.X R99, RZ, RZ, RZ, P2 ;  /* 0x000000ffff637224 */ /* 0x000fe200010e06ff */
[----:B------:R-:W-:Y:S01]  /*25af0*/  IADD3 RZ, P6, PT, R107, R104, RZ ;  /* 0x000000686bff7210 */ /* 0x000fe20007fde0ff */
[----:B------:R-:W-:Y:S01]  /*25b00*/  IMAD.WIDE.U32 R106, R140, R76, RZ ;  /* 0x0000004c8c6a7225 */ /* 0x000fe200078e00ff */
[----:B------:R-:W-:-:S02]  /*25b10*/  ISETP.GT.U32.AND.EX P1, PT, R95, R100, PT, P1 ;  /* 0x000000645f00720c */ /* 0x000fc40003f24110 */
[----:B------:R-:W-:Y:S01]  /*25b20*/  SEL R95, RZ, 0x1, P0 ;  /* 0x00000001ff5f7807 */ /* 0x000fe20000000000 */
[----:B------:R-:W-:Y:S01]  /*25b30*/  IMAD.MOV.U32 R102, RZ, RZ, R101 ;  /* 0x000000ffff667224 */ /* 0x000fe200078e0065 */
[----:B------:R-:W-:Y:S01]  /*25b40*/  ISETP.GE.U32.AND P0, PT, R149, R57, PT ;  /* 0x000000399500720c */ /* 0x000fe20003f06070 */
[----:B------:R-:W-:Y:S01]  /*25b50*/  IMAD.MOV.U32 R98, RZ, RZ, R105 ;  /* 0x000000ffff627224 */ /* 0x000fe200078e0069 */
[----:B------:R-:W-:Y:S01]  /*25b60*/  SEL R57, RZ, 0x1, !P1 ;  /* 0x00000001ff397807 */ /* 0x000fe20004800000 */
[----:B------:R-:W-:Y:S01]  /*25b70*/  IMAD.WIDE.U32 R100, R90, R76, RZ ;  /* 0x0000004c5a647225 */ /* 0x000fe200078e00ff */
[----:B------:R-:W-:-:S03]  /*25b80*/  ISETP.GE.U32.AND.EX P0, PT, R152, R53, PT, P0 ;  /* 0x000000359800720c */ /* 0x000fc60003f06100 */
[----:B------:R-:W-:Y:S01]  /*25b90*/  IMAD.WIDE.U32 R106, P2, R90, R77, R106 ;  /* 0x0000004d5a6a7225 */ /* 0x000fe2000784006a */
[----:B------:R-:W-:-:S03]  /*25ba0*/  SEL R144, RZ, 0x1, P0 ;  /* 0x00000001ff907807 */ /* 0x000fc60000000000 */
[----:B------:R-:W-:Y:S01]  /*25bb0*/  IMAD.WIDE.U32.X R98, R125, R55, R98, P6 ;  /* 0x000000377d627225 */ /* 0x000fe200030e0462 */
[----:B------:R-:W-:-:S03]  /*25bc0*/  IADD3 R91, P6, PT, R139, R100, RZ ;  /* 0x000000648b5b7210 */ /* 0x000fc60007fde0ff */
[----:B------:R-:W-:Y:S01]  /*25bd0*/  IMAD.WIDE.U32.X R104, R140, R75, R102, P3 ;  /* 0x0000004b8c687225 */ /* 0x000fe200018e0466 */
[----:B------:R-:W-:Y:S02]  /*25be0*/  IADD3 R106, P3, PT, R101, R106, RZ ;  /* 0x0000006a656a7210 */ /* 0x000fe40007f7e0ff */
[----:B------:R-:W-:Y:S01]  /*25bf0*/  ISETP.GE.U32.AND P1, PT, R91, R100, PT ;  /* 0x000000645b00720c */ /* 0x000fe20003f26070 */
[-C--:B------:R-:W-:Y:S02]  /*25c00*/  IMAD R53, R117, R72.reuse, RZ ;  /* 0x0000004875357224 */ /* 0x080fe400078e02ff */
[----:B------:R-:W-:-:S04]  /*25c10*/  IMAD.WIDE.U32 R102, R116, R72, RZ ;  /* 0x0000004874667225 */ /* 0x000fc800078e00ff */
[----:B------:R-:W-:Y:S02]  /*25c20*/  IMAD R53, R116, R73, R53 ;  /* 0x0000004974357224 */ /* 0x000fe400078e0235 */
[----:B------:R-:W-:Y:S01]  /*25c30*/  IMAD.X R137, R106, 0x1, R137, P6 ;  /* 0x000000016a897824 */ /* 0x000fe200030e0689 */
[----:B------:R-:W-:Y:S01]  /*25c40*/  IADD3 R138, P6, PT, R57, R104, RZ ;  /* 0x00000068398a7210 */ /* 0x000fe20007fde0ff */
[----:B------:R-:W-:-:S03]  /*25c50*/  IMAD.IADD R57, R103, 0x1, R53 ;  /* 0x0000000167397824 */ /* 0x000fc600078e0235 */
[----:B------:R-:W-:Y:S01]  /*25c60*/  ISETP.GE.U32.AND.EX P1, PT, R137, R106, PT, P1 ;  /* 0x0000006a8900720c */ /* 0x000fe20003f26110 */
[----:B------:R-:W-:Y:S01]  /*25c70*/  IMAD.X R106, RZ, RZ, R105, P6 ;  /* 0x000000ffff6a7224 */ /* 0x000fe200030e0669 */
[----:B------:R-:W-:Y:S01]  /*25c80*/  IADD3 R144, P0, P6, R144, R98, R95 ;  /* 0x0000006290907210 */ /* 0x000fe20007e1e05f */
[----:B------:R-:W-:Y:S01]  /*25c90*/  IMAD.WIDE.U32 R100, R57, R74, RZ ;  /* 0x0000004a39647225 */ /* 0x000fe200078e00ff */
[----:B------:R-:W-:Y:S02]  /*25ca0*/  SEL R150, RZ, 0x1, P1 ;  /* 0x00000001ff967807 */ /* 0x000fe40000800000 */
[----:B------:R-:W-:Y:S01]  /*25cb0*/  IADD3.X R146, PT, PT, RZ, R99, RZ, P0, P6 ;  /* 0x00000063ff927210 */ /* 0x000fe200007ec4ff */
[----:B------:R-:W-:Y:S01]  /*25cc0*/  IMAD.X R99, RZ, RZ, RZ, P2 ;  /* 0x000000ffff637224 */ /* 0x000fe200010e06ff */
[----:B------:R-:W-:Y:S01]  /*25cd0*/  IADD3 R91, P6, PT, R91, R138, RZ ;  /* 0x0000008a5b5b7210 */ /* 0x000fe20007fde0ff */
[----:B------:R-:W-:-:S04]  /*25ce0*/  IMAD.WIDE.U32 R104, R102, R74, RZ ;  /* 0x0000004a66687225 */ /* 0x000fc800078e00ff */
[----:B------:R-:W-:Y:S01]  /*25cf0*/  IMAD.WIDE.U32 R100, P2, R102, R75, R100 ;  /* 0x0000004b66647225 */ /* 0x000fe20007840064 */
[----:B------:R-:W-:-:S03]  /*25d00*/  LOP3.LUT R53, RZ, R104, RZ, 0x33, !PT ;  /* 0x00000068ff357212 */ /* 0x000fc600078e33ff */
[----:B------:R-:W-:Y:S01]  /*25d10*/  IMAD.MOV.U32 R98, RZ, RZ, R107 ;  /* 0x000000ffff627224 */ /* 0x000fe200078e006b */
[----:B------:R-:W-:Y:S01]  /*25d20*/  ISETP.GT.U32.AND P0, PT, R116, R53, PT ;  /* 0x000000357400720c */ /* 0x000fe20003f04070 */
[----:B------:R-:W-:Y:S01]  /*25d30*/  IMAD.X R137, R137, 0x1, R106, P6 ;  /* 0x0000000189897824 */ /* 0x000fe200030e066a */
[----:B------:R-:W-:Y:S01]  /*25d40*/  IADD3 R100, P6, PT, R105, R100, RZ ;  /* 0x0000006469647210 */ /* 0x000fe20007fde0ff */
[----:B------:R-:W-:Y:S01]  /*25d50*/  IMAD.X R97, RZ, RZ, RZ, P2 ;  /* 0x000000ffff617224 */ /* 0x000fe200010e06ff */
[----:B------:R-:W-:Y:S01]  /*25d60*/  IADD3 R154, P2, PT, R154, R96, RZ ;  /* 0x000000609a9a7210 */ /* 0x000fe20007f5e0ff */
[----:B------:R-:W-:Y:S01]  /*25d70*/  IMAD.WIDE.U32.X R98, R140, R77, R98, P3 ;  /* 0x0000004d8c627225 */ /* 0x000fe200018e0462 */
[----:B------:R-:W-:Y:S02]  /*25d80*/  ISETP.GE.U32.AND P3, PT, R91, R138, PT ;  /* 0x0000008a5b00720c */ /* 0x000fe40003f66070 */
[----:B------:R-:W-:Y:S01]  /*25d90*/  LOP3.LUT R100, RZ, R100, RZ, 0x33, !PT ;  /* 0x00000064ff647212 */ /* 0x000fe200078e33ff */
[----:B------:R-:W-:Y:S01]  /*25da0*/  IMAD.WIDE.U32 R104, R57, R76, RZ ;  /* 0x0000004c39687225 */ /* 0x000fe200078e00ff */
[----:B------:R-:W-:-:S02]  /*25db0*/  ISETP.GE.U32.AND P1, PT, R154, R96, PT ;  /* 0x000000609a00720c */ /* 0x000fc40003f26070 */
[----:B------:R-:W-:Y:S01]  /*25dc0*/  ISETP.GE.U32.AND.EX P3, PT, R137, R106, PT, P3 ;  /* 0x0000006a8900720c */ /* 0x000fe20003f66130 */
[----:B------:R-:W-:Y:S01]  /*25dd0*/  IMAD.MOV.U32 R96, RZ, RZ, R101 ;  /* 0x000000ffff607224 */ /* 0x000fe200078e0065 */
[----:B------:R-:W-:Y:S01]  /*25de0*/  ISETP.GT.U32.AND.EX P0, PT, R117, R100, PT, P0 ;  /* 0x000000647500720c */ /* 0x000fe20003f04100 */
[----:B------:R-:W-:Y:S01]  /*25df0*/  IMAD.WIDE.U32 R100, R102, R76, RZ ;  /* 0x0000004c66647225 */ /* 0x000fe200078e00ff */
[----:B------:R-:W-:Y:S02]  /*25e00*/  SEL R53, RZ, 0x1, P3 ;  /* 0x00000001ff357807 */ /* 0x000fe40001800000 */
[----:B------:R-:W-:Y:S01]  /*25e10*/  SEL R95, RZ, 0x1, !P0 ;  /* 0x00000001ff5f7807 */ /* 0x000fe20004000000 */
[----:B------:R-:W-:Y:S01]  /*25e20*/  IMAD.WIDE.U32.X R96, R57, R75, R96, P6 ;  /* 0x0000004b39607225 */ /* 0x000fe200030e0460 */
[----:B------:R-:W-:-:S03]  /*25e30*/  IADD3 R150, P0, P3, R53, R98, R150 ;  /* 0x0000006235967210 */ /* 0x000fc60007b1e096 */
[C---:B------:R-:W-:Y:S01]  /*25e40*/  IMAD.WIDE.U32 R106, R102.reuse, R78, RZ ;  /* 0x0000004e666a7225 */ /* 0x040fe200078e00ff */
[----:B------:R-:W-:Y:S02]  /*25e50*/  IADD3 R138, P6, PT, R95, R96, RZ ;  /* 0x000000605f8a7210 */ /* 0x000fe40007fde0ff */
[----:B------:R-:W-:Y:S01]  /*25e60*/  IADD3.X R151, PT, PT, RZ, R99, RZ, P0, P3 ;  /* 0x00000063ff977210 */ /* 0x000fe200007e64ff */
[----:B------:R-:W-:Y:S01]  /*25e70*/  IMAD.WIDE.U32 R98, P0, R102, R77, R104 ;  /* 0x0000004d66627225 */ /* 0x000fe20007800068 */
[----:B------:R-:W-:-:S03]  /*25e80*/  IADD3 R143, P3, PT, R143, R100, RZ ;  /* 0x000000648f8f7210 */ /* 0x000fc60007f7e0ff */
[----:B------:R-:W-:Y:S02]  /*25e90*/  IMAD.X R153, RZ, RZ, R97, P6 ;  /* 0x000000ffff997224 */ /* 0x000fe400030e0661 */
[----:B------:R-:W-:-:S04]  /*25ea0*/  IMAD.WIDE.U32 R96, R57, R78, RZ ;  /* 0x0000004e39607225 */ /* 0x000fc800078e00ff */
[----:B------:R-:W-:Y:S01]  /*25eb0*/  IMAD.X R117, RZ, RZ, RZ, P0 ;  /* 0x000000ffff757224 */ /* 0x000fe200000e06ff */
[----:B------:R-:W-:Y:S01]  /*25ec0*/  IADD3 R139, P0, PT, R101, R98, RZ ;  /* 0x00000062658b7210 */ /* 0x000fe20007f1e0ff */
[----:B------:R-:W-:Y:S02]  /*25ed0*/  IMAD.MOV.U32 R116, RZ, RZ, R99 ;  /* 0x000000ffff747224 */ /* 0x000fe400078e0063 */
[----:B------:R-:W-:-:S04]  /*25ee0*/  IMAD.WIDE.U32 R96, P6, R102, R79, R96 ;  /* 0x0000004f66607225 */ /* 0x000fc800078c0060 */
[----:B------:R-:W-:Y:S01]  /*25ef0*/  IMAD.WIDE.U32.X R116, R57, R77, R116, P0 ;  /* 0x0000004d39747225 */ /* 0x000fe200000e0474 */
[----:B------:R-:W-:-:S03]  /*25f00*/  ISETP.GE.U32.AND P0, PT, R133, R94, PT ;  /* 0x0000005e8500720c */ /* 0x000fc60003f06070 */
[----:B------:R-:W-:Y:S01]  /*25f10*/  IMAD.X R105, RZ, RZ, RZ, P6 ;  /* 0x000000ffff697224 */ /* 0x000fe200030e06ff */
[----:B------:R-:W-:Y:S01]  /*25f20*/  IADD3 R107, P6, PT, R107, R96, RZ ;  /* 0x000000606b6b7210 */ /* 0x000fe20007fde0ff */
[----:B------:R-:W-:Y:S01]  /*25f30*/  IMAD.WIDE.U32 R94, R57, R80, RZ ;  /* 0x00000050395e7225 */ /* 0x000fe200078e00ff */
[----:B------:R-:W-:-:S03]  /*25f40*/  ISETP.GE.U32.AND.EX P0, PT, R134, R135, PT, P0 ;  /* 0x000000878600720c */ /* 0x000fc60003f06100 */
[----:B------:R-:W-:Y:S02]  /*25f50*/  IMAD.MOV.U32 R104, RZ, RZ, R97 ;  /* 0x000000ffff687224 */ /* 0x000fe400078e0061 */
[----:B------:R-:W-:Y:S01]  /*25f60*/  IMAD.X R141, R141, 0x1, R92, P2 ;  /* 0x000000018d8d7824 */ /* 0x000fe200010e065c */
[----:B------:R-:W-:Y:S01]  /*25f70*/  ISETP.GE.U32.AND P2, PT, R143, R100, PT ;  /* 0x000000648f00720c */ /* 0x000fe20003f46070 */
[----:B------:R-:W-:-:S03]  /*25f80*/  IMAD.WIDE.U32.X R104, R57, R79, R104, P6 ;  /* 0x0000004f39687225 */ /* 0x000fc600030e0468 */
[----:B------:R-:W-:Y:S01]  /*25f90*/  ISETP.GE.U32.AND.EX P1, PT, R141, R92, PT, P1 ;  /* 0x0000005c8d00720c */ /* 0x000fe20003f26110 */
[----:B------:R-:W-:-:S04]  /*25fa0*/  IMAD.WIDE.U32 R94, P6, R102, R81, R94 ;  /* 0x00000051665e7225 */ /* 0x000fc800078c005e */
[----:B------:R-:W-:-:S04]  /*25fb0*/  IMAD.WIDE.U32 R102, R102, R80, RZ ;  /* 0x0000005066667225 */ /* 0x000fc800078e00ff */
[----:B------:R-:W-:Y:S01]  /*25fc0*/  IMAD.X R101, RZ, RZ, RZ, P6 ;  /* 0x000000ffff657224 */ /* 0x000fe200030e06ff */
[----:B------:R-:W-:Y:S01]  /*25fd0*/  IADD3 R53, P6, PT, R103, R94, RZ ;  /* 0x0000005e67357210 */ /* 0x000fe20007fde0ff */
[----:B------:R-:W-:Y:S02]  /*25fe0*/  IMAD.MOV.U32 R100, RZ, RZ, R95 ;  /* 0x000000ffff647224 */ /* 0x000fe400078e005f */
[----:B------:R-:W-:Y:S02]  /*25ff0*/  IMAD.X R99, RZ, RZ, RZ, P5 ;  /* 0x000000ffff637224 */ /* 0x000fe400028e06ff */
[----:B------:R-:W-:Y:S02]  /*26000*/  IMAD.MOV.U32 R98, RZ, RZ, R93 ;  /* 0x000000ffff627224 */ /* 0x000fe400078e005d */
[----:B------:R-:W-:-:S04]  /*26010*/  IMAD.WIDE.U32 R94, R51, R118, RZ ;  /* 0x00000076335e7225 */ /* 0x000fc800078e00ff */
[----:B------:R-:W-:-:S04]  /*26020*/  IMAD.WIDE.U32.X R100, R57, R81, R100, P6 ;  /* 0x0000005139647225 */ /* 0x000fc800030e0464 */
[----:B------:R-:W-:-:S04]  /*26030*/  IMAD.WIDE.U32.X R98, R129, R56, R98, P4 ;  /* 0x0000003881627225 */ /* 0x000fc800020e0462 */
[----:B------:R-:W-:-:S04]  /*26040*/  IMAD.WIDE.U32 R56, R118, R50, RZ ;  /* 0x0000003276387225 */ /* 0x000fc800078e00ff */
[----:B------:R-:W-:Y:S01]  /*26050*/  IMAD R93, R123, R50, RZ ;  /* 0x000000327b5d7224 */ /* 0x000fe200078e02ff */
[----:B------:R-:W-:Y:S01]  /*26060*/  IADD3 R149, P4, PT, R149, R56, RZ ;  /* 0x0000003895957210 */ /* 0x000fe20007f9e0ff */
[----:B------:R-:W-:-:S04]  /*26070*/  IMAD.WIDE.U32 R94, P6, R123, R50, R94 ;  /* 0x000000327b5e7225 */ /* 0x000fc800078c005e */
[----:B------:R-:W-:-:S04]  /*26080*/  IMAD.WIDE.U32 R96, R50, R118, RZ ;  /* 0x0000007632607225 */ /* 0x000fc800078e00ff */
[----:B------:R-:W-:Y:S01]  /*26090*/  IMAD R93, R118, R51, R93 ;  /* 0x00000033765d7224 */ /* 0x000fe200078e025d */
[----:B------:R-:W-:Y:S01]  /*260a0*/  IADD3 RZ, P5, PT, R97, R94, RZ ;  /* 0x0000005e61ff7210 */ /* 0x000fe20007fbe0ff */
[----:B------:R-:W-:Y:S01]  /*260b0*/  IMAD.X R97, RZ, RZ, RZ, P6 ;  /* 0x000000ffff617224 */ /* 0x000fe200030e06ff */
[----:B------:R-:W-:Y:S01]  /*260c0*/  ISETP.GE.U32.AND P6, PT, R149, R56, PT ;  /* 0x000000389500720c */ /* 0x000fe20003fc6070 */
[----:B------:R-:W-:Y:S01]  /*260d0*/  IMAD.IADD R155, R57, 0x1, R93 ;  /* 0x00000001399b7824 */ /* 0x000fe200078e025d */
[----:B------:R-:W-:Y:S01]  /*260e0*/  SEL R94, RZ, 0x1, P1 ;  /* 0x00000001ff5e7807 */ /* 0x000fe20000800000 */
[----:B------:R-:W-:Y:S01]  /*260f0*/  IMAD.WIDE.U32 R56, R51, R120, RZ ;  /* 0x0000007833387225 */ /* 0x000fe200078e00ff */
[----:B------:R-:W-:-:S03]  /*26100*/  IADD3 R143, P1, PT, R143, R138, RZ ;  /* 0x0000008a8f8f7210 */ /* 0x000fc60007f3e0ff */
[----:B------:R-:W-:Y:S02]  /*26110*/  IMAD.MOV.U32 R96, RZ, RZ, R95 ;  /* 0x000000ffff607224 */ /* 0x000fe400078e005f */
[----:B------:R-:W-:Y:S01]  /*26120*/  IMAD.X R54, R139, 0x1, R54, P3 ;  /* 0x000000018b367824 */ /* 0x000fe200018e0636 */
[----:B------:R-:W-:Y:S01]  /*26130*/  IADD3 R154, P3, PT, R154, R147, RZ ;  /* 0x000000939a9a7210 */ /* 0x000fe20007f7e0ff */
[----:B------:R-:W-:Y:S01]  /*26140*/  IMAD.X R152, R155, 0x1, R152, P4 ;  /* 0x000000019b987824 */ /* 0x000fe200020e0698 */
[----:B------:R-:W-:Y:S01]  /*26150*/  IADD3 R136, P4, PT, R133, R136, RZ ;  /* 0x0000008885887210 */ /* 0x000fe20007f9e0ff */
[----:B------:R-:W-:Y:S01]  /*26160*/  IMAD.WIDE.U32.X R96, R123, R51, R96, P5 ;  /* 0x000000337b607225 */ /* 0x000fe200028e0460 */
[----:B------:R-:W-:Y:S02]  /*26170*/  ISETP.GE.U32.AND.EX P2, PT, R54, R139, PT, P2 ;  /* 0x0000008b3600720c */ /* 0x000fe40003f46120 */
[----:B------:R-:W-:Y:S01]  /*26180*/  ISETP.GE.U32.AND.EX P6, PT, R152, R155, PT, P6 ;  /* 0x0000009b9800720c */ /* 0x000fe20003fc6160 */
[----:B------:R-:W-:-:S04]  /*26190*/  IMAD.WIDE.U32 R56, P5, R125, R50, R56 ;  /* 0x000000327d387225 */ /* 0x000fc800078a0038 */
[----:B------:R-:W-:-:S04]  /*261a0*/  IMAD.WIDE.U32 R92, R50, R120, RZ ;  /* 0x00000078325c7225 */ /* 0x000fc800078e00ff */
[----:B------:R-:W-:Y:S01]  /*261b0*/  IMAD.X R141, R141, 0x1, R156, P3 ;  /* 0x000000018d8d7824 */ /* 0x000fe200018e069c */
[----:B------:R-:W-:Y:S01]  /*261c0*/  ISETP.GE.U32.AND P3, PT, R154, R147, PT ;  /* 0x000000939a00720c */ /* 0x000fe20003f66070 */
[----:B------:R-:W-:Y:S01]  /*261d0*/  IMAD.X R145, R134, 0x1, R145, P4 ;  /* 0x0000000186917824 */ /* 0x000fe200020e0691 */
[----:B------:R-:W-:Y:S01]  /*261e0*/  IADD3 RZ, P4, PT, R93, R56, RZ ;  /* 0x000000385dff7210 */ /* 0x000fe20007f9e0ff */
[----:B------:R-:W-:Y:S01]  /*261f0*/  IMAD.X R93, RZ, RZ, RZ, P5 ;  /* 0x000000ffff5d7224 */ /* 0x000fe200028e06ff */
[----:B------:R-:W-:Y:S01]  /*26200*/  ISETP.GE.U32.AND P5, PT, R136, R133, PT ;  /* 0x000000858800720c */ /* 0x000fe20003fa6070 */
[----:B------:R-:W-:Y:S01]  /*26210*/  IMAD.X R118, R54, 0x1, R153, P1 ;  /* 0x0000000136767824 */ /* 0x000fe200008e0699 */
[----:B------:R-:W-:Y:S01]  /*26220*/  ISETP.GE.U32.AND.EX P3, PT, R141, R156, PT, P3 ;  /* 0x0000009c8d00720c */ /* 0x000fe20003f66130 */
[----:B------:R-:W-:Y:S01]  /*26230*/  IMAD.MOV.U32 R92, RZ, RZ, R57 ;  /* 0x000000ffff5c7224 */ /* 0x000fe200078e0039 */
[----:B------:R-:W-:Y:S02]  /*26240*/  SEL R56, RZ, 0x1, P0 ;  /* 0x00000001ff387807 */ /* 0x000fe40000000000 */
[----:B------:R-:W-:Y:S01]  /*26250*/  ISETP.GE.U32.AND.EX P0, PT, R145, R134, PT, P5 ;  /* 0x000000869100720c */ /* 0x000fe20003f06150 */
[----:B------:R-:W-:Y:S01]  /*26260*/  IMAD.WIDE.U32.X R92, R125, R51, R92, P4 ;  /* 0x000000337d5c7225 */ /* 0x000fe200020e045c */
[----:B------:R-:W-:-:S02]  /*26270*/  SEL R95, RZ, 0x1, P3 ;  /* 0x00000001ff5f7807 */ /* 0x000fc40001800000 */
[----:B------:R-:W-:Y:S02]  /*26280*/  ISETP.GE.U32.AND P3, PT, R143, R138, PT ;  /* 0x0000008a8f00720c */ /* 0x000fe40003f66070 */
[----:B------:R-:W-:Y:S02]  /*26290*/  SEL R57, RZ, 0x1, P0 ;  /* 0x00000001ff397807 */ /* 0x000fe40000000000 */
[----:B------:R-:W-:Y:S01]  /*262a0*/  IADD3 R130, P0, P1, R95, R130, R94 ;  /* 0x000000825f827210 */ /* 0x000fe2000791e05e */
[----:B------:R-:W-:Y:S01]  /*262b0*/  IMAD R95, R127, R52, RZ ;  /* 0x000000347f5f7224 */ /* 0x000fe200078e02ff */
[----:B------:R-:W-:Y:S02]  /*262c0*/  ISETP.GE.U32.AND.EX P3, PT, R118, R153, PT, P3 ;  /* 0x000000997600720c */ /* 0x000fe40003f66130 */
[----:B------:R-:W-:Y:S01]  /*262d0*/  IADD3.X R131, PT, PT, RZ, R131, RZ, P0, P1 ;  /* 0x00000083ff837210 */ /* 0x000fe200007e24ff */
[C---:B------:R-:W-:Y:S01]  /*262e0*/  IMAD R135, R122.reuse, R55, R95 ;  /* 0x000000377a877224 */ /* 0x040fe200078e025f */
[----:B------:R-:W-:Y:S01]  /*262f0*/  IADD3 R54, P0, P5, R57, R98, R56 ;  /* 0x0000006239367210 */ /* 0x000fe20007d1e038 */
[----:B------:R-:W-:Y:S01]  /*26300*/  IMAD.WIDE.U32 R56, R122, R52, RZ ;  /* 0x000000347a387225 */ /* 0x000fe200078e00ff */
[----:B------:R-:W-:-:S02]  /*26310*/  SEL R94, RZ, 0x1, P2 ;  /* 0x00000001ff5e7807 */ /* 0x000fc40001000000 */
[----:B------:R-:W-:Y:S01]  /*26320*/  SEL R123, RZ, 0x1, P3 ;  /* 0x00000001ff7b7807 */ /* 0x000fe20001800000 */
[----:B------:R-:W-:Y:S01]  /*26330*/  IMAD.IADD R134, R57, 0x1, R135 ;  /* 0x0000000139867824 */ /* 0x000fe200078e0287 */
[----:B------:R-:W-:Y:S02]  /*26340*/  IADD3 R133, P3, PT, R136, R56, RZ ;  /* 0x0000003888857210 */ /* 0x000fe40007f7e0ff */
[----:B------:R-:W-:Y:S01]  /*26350*/  IADD3 R123, P1, P2, R123, R116, R94 ;  /* 0x000000747b7b7210 */ /* 0x000fe20007a3e05e */
[----:B------:R-:W-:Y:S01]  /*26360*/  IMAD R94, R125, R50, RZ ;  /* 0x000000327d5e7224 */ /* 0x000fe200078e02ff */
[----:B------:R-:W-:Y:S01]  /*26370*/  IADD3.X R125, PT, PT, RZ, R99, RZ, P0, P5 ;  /* 0x00000063ff7d7210 */ /* 0x000fe200007ea4ff */
[----:B------:R-:W-:Y:S01]  /*26380*/  IMAD.X R139, R134, 0x1, R145, P3 ;  /* 0x00000001868b7824 */ /* 0x000fe200018e0691 */
[C---:B------:R-:W-:Y:S01]  /*26390*/  IADD3 R99, P4, PT, R133.reuse, R144, RZ ;  /* 0x0000009085637210 */ /* 0x040fe20007f9e0ff */
[C---:B------:R-:W-:Y:S01]  /*263a0*/  IMAD R147, R120.reuse, R51, R94 ;  /* 0x0000003378937224 */ /* 0x040fe200078e025e */
[----:B------:R-:W-:Y:S01]  /*263b0*/  ISETP.GE.U32.AND P0, PT, R133, R56, PT ;  /* 0x000000388500720c */ /* 0x000fe20003f06070 */
[----:B------:R-:W-:Y:S01]  /*263c0*/  IMAD.WIDE.U32 R94, R120, R50, RZ ;  /* 0x00000032785e7225 */ /* 0x000fe200078e00ff */
[----:B------:R-:W-:-:S02]  /*263d0*/  IADD3.X R120, PT, PT, RZ, R117, RZ, P1, P2 ;  /* 0x00000075ff787210 */ /* 0x000fc40000fe44ff */
[----:B------:R-:W-:Y:S01]  /*263e0*/  ISETP.GE.U32.AND P2, PT, R99, R133, PT ;  /* 0x000000856300720c */ /* 0x000fe20003f46070 */
[----:B------:R-:W-:Y:S01]  /*263f0*/  IMAD.IADD R133, R95, 0x1, R147 ;  /* 0x000000015f857824 */ /* 0x000fe200078e0293 */
[----:B------:R-:W-:Y:S01]  /*26400*/  IADD3 R95, P1, PT, R99, R94, RZ ;  /* 0x0000005e635f7210 */ /* 0x000fe20007f3e0ff */
[C---:B------:R-:W-:Y:S01]  /*26410*/  IMAD.X R146, R139.reuse, 0x1, R146, P4 ;  /* 0x000000018b927824 */ /* 0x040fe200020e0692 */
[----:B------:R-:W-:Y:S01]  /*26420*/  SEL R136, RZ, 0x1, P6 ;  /* 0x00000001ff887807 */ /* 0x000fe20003000000 */
[----:B------:R-:W-:Y:S01]  /*26430*/  IMAD.WIDE.U32 R56, R140, R78, RZ ;  /* 0x0000004e8c387225 */ /* 0x000fe200078e00ff */
[----:B------:R-:W-:Y:S02]  /*26440*/  ISETP.GE.U32.AND.EX P0, PT, R139, R134, PT, P0 ;  /* 0x000000868b00720c */ /* 0x000fe40003f06100 */
[----:B------:R-:W-:Y:S01]  /*26450*/  IADD3 R136, P3, P4, R95, R96, R136 ;  /* 0x000000605f887210 */ /* 0x000fe20007c7e088 */
[----:B------:R-:W-:Y:S01]  /*26460*/  IMAD.X R144, R133, 0x1, R146, P1 ;  /* 0x0000000185907824 */ /* 0x000fe200008e0692 */
[----:B------:R-:W-:Y:S01]  /*26470*/  ISETP.GE.U32.AND.EX P2, PT, R146, R139, PT, P2 ;  /* 0x0000008b9200720c */ /* 0x000fe20003f46120 */
[----:B------:R-:W-:-:S03]  /*26480*/  IMAD.WIDE.U32 R98, R90, R78, RZ ;  /* 0x0000004e5a627225 */ /* 0x000fc600078e00ff */
[----:B------:R-:W-:Y:S01]  /*26490*/  IADD3.X R145, PT, PT, R144, R97, RZ, P3, P4 ;  /* 0x0000006190917210 */ /* 0x000fe20001fe84ff */
[----:B------:R-:W-:Y:S01]  /*264a0*/  IMAD.WIDE.U32 R116, R55, R122, RZ ;  /* 0x0000007a37747225 */ /* 0x000fe200078e00ff */
[----:B------:R-:W-:-:S03]  /*264b0*/  IADD3 R153, P5, PT, R142, R98, RZ ;  /* 0x000000628e997210 */ /* 0x000fc60007fbe0ff */
[----:B------:R-:W-:Y:S01]  /*264c0*/  IMAD.WIDE.U32 R56, P4, R90, R79, R56 ;  /* 0x0000004f5a387225 */ /* 0x000fe20007880038 */
[----:B------:R-:W-:-:S03]  /*264d0*/  ISETP.GE.U32.AND P1, PT, R153, R98, PT ;  /* 0x000000629900720c */ /* 0x000fc60003f26070 */
[----:B------:R-:W-:Y:S01]  /*264e0*/  IMAD.WIDE.U32 R96, P3, R127, R52, R116 ;  /* 0x000000347f607225 */ /* 0x000fe20007860074 */
[----:B------:R-:W-:-:S03]  /*264f0*/  IADD3 R147, P6, PT, R99, R56, RZ ;  /* 0x0000003863937210 */ /* 0x000fc60007fde0ff */
[----:B------:R-:W-:-:S04]  /*26500*/  IMAD.WIDE.U32 R98, R52, R122, RZ ;  /* 0x0000007a34627225 */ /* 0x000fc800078e00ff */
[----:B------:R-:W-:Y:S01]  /*26510*/  IMAD.X R135, RZ, RZ, RZ, P3 ;  /* 0x000000ffff877224 */ /* 0x000fe200018e06ff */
[----:B------:R-:W-:Y:S01]  /*26520*/  IADD3 RZ, P3, PT, R99, R96, RZ ;  /* 0x0000006063ff7210 */ /* 0x000fe20007f7e0ff */
[----:B------:R-:W-:-:S04]  /*26530*/  IMAD.WIDE.U32 R116, R55, R124, RZ ;  /* 0x0000007c37747225 */ /* 0x000fc800078e00ff */
[----:B------:R-:W-:Y:S02]  /*26540*/  IMAD.X R99, RZ, RZ, RZ, P4 ;  /* 0x000000ffff637224 */ /* 0x000fe400020e06ff */
[----:B------:R-:W-:Y:S02]  /*26550*/  IMAD.MOV.U32 R98, RZ, RZ, R57 ;  /* 0x000000ffff627224 */ /* 0x000fe400078e0039 */
        /* <DEDUP_REMOVED lines=8> */
[----:B------:R-:W-:Y:S01]  /*265e0*/  IMAD.WIDE.U32 R56, R140, R80, RZ ;  /* 0x000000508c387225 */ /* 0x000fe200078e00ff */
[----:B------:R-:W-:-:S03]  /*265f0*/  IADD3 RZ, P5, PT, R139, R116, RZ ;  /* 0x000000748bff7210 */ /* 0x000fc60007fbe0ff */
[----:B------:R-:W-:Y:S02]  /*26600*/  IMAD.X R96, R96, 0x1, R151, P6 ;  /* 0x0000000160607824 */ /* 0x000fe400030e0697 */
[----:B------:R-:W-:-:S03]  /*26610*/  IMAD.WIDE.U32 R56, P6, R90, R81, R56 ;  /* 0x000000515a387225 */ /* 0x000fc600078c0038 */
[----:B------:R-:W-:Y:S01]  /*26620*/  ISETP.GE.U32.AND.EX P1, PT, R96, R151, PT, P1 ;  /* 0x000000976000720c */ /* 0x000fe20003f26110 */
[----:B------:R-:W-:-:S03]  /*26630*/  IMAD.WIDE.U32 R138, R90, R80, RZ ;  /* 0x000000505a8a7225 */ /* 0x000fc600078e00ff */
[----:B------:R-:W-:Y:S01]  /*26640*/  SEL R90, RZ, 0x1, P1 ;  /* 0x00000001ff5a7807 */ /* 0x000fe20000800000 */
[----:B------:R-:W-:Y:S01]  /*26650*/  IMAD.X R147, RZ, RZ, RZ, P6 ;  /* 0x000000ffff937224 */ /* 0x000fe200030e06ff */
[----:B------:R-:W-:Y:S01]  /*26660*/  IADD3 R139, P6, PT, R139, R56, RZ ;  /* 0x000000388b8b7210 */ /* 0x000fe20007fde0ff */
[----:B------:R-:W-:Y:S01]  /*26670*/  IMAD.MOV.U32 R146, RZ, RZ, R57 ;  /* 0x000000ffff927224 */ /* 0x000fe200078e0039 */
[-C--:B------:R-:W-:Y:S01]  /*26680*/  IADD3 R154, P1, PT, R154, R106.reuse, RZ ;  /* 0x0000006a9a9a7210 */ /* 0x080fe20007f3e0ff */
[----:B------:R-:W-:Y:S01]  /*26690*/  IMAD.MOV.U32 R134, RZ, RZ, R97 ;  /* 0x000000ffff867224 */ /* 0x000fe200078e0061 */
[----:B------:R-:W-:Y:S01]  /*266a0*/  SEL R97, RZ, 0x1, P2 ;  /* 0x00000001ff617807 */ /* 0x000fe20001000000 */
[----:B------:R-:W-:Y:S01]  /*266b0*/  IMAD.WIDE.U32.X R146, R140, R81, R146, P6 ;  /* 0x000000518c927225 */ /* 0x000fe200030e0492 */
[----:B------:R-:W-:-:S03]  /*266c0*/  ISETP.GE.U32.AND P2, PT, R154, R106, PT ;  /* 0x0000006a9a00720c */ /* 0x000fc60003f46070 */
[----:B------:R-:W-:Y:S01]  /*266d0*/  IMAD.X R57, RZ, RZ, RZ, P4 ;  /* 0x000000ffff397224 */ /* 0x000fe200020e06ff */
[----:B------:R-:W-:Y:S01]  /*266e0*/  IADD3 R90, P4, P6, R90, R98, R155 ;  /* 0x000000625a5a7210 */ /* 0x000fe20007e9e09b */
[----:B------:R-:W-:Y:S01]  /*266f0*/  IMAD.WIDE.U32.X R134, R127, R55, R134, P3 ;  /* 0x000000377f867225 */ /* 0x000fe200018e0486 */
[----:B------:R-:W-:-:S03]  /*26700*/  SEL R98, RZ, 0x1, P0 ;  /* 0x00000001ff627807 */ /* 0x000fc60000000000 */
[----:B------:R-:W-:Y:S01]  /*26710*/  IMAD.X R141, R107, 0x1, R141, P1 ;  /* 0x000000016b8d7824 */ /* 0x000fe200008e068d */
[----:B------:R-:W-:Y:S01]  /*26720*/  IADD3 R97, P0, P3, R97, R134, R98 ;  /* 0x0000008661617210 */ /* 0x000fe20007b1e062 */
[----:B------:R-:W-:Y:S01]  /*26730*/  IMAD R98, R118, R72, RZ ;  /* 0x0000004876627224 */ /* 0x000fe200078e02ff */
[----:B------:R-:W-:Y:S01]  /*26740*/  IADD3.X R134, PT, PT, RZ, R99, RZ, P4, P6 ;  /* 0x00000063ff867210 */ /* 0x000fe200027ec4ff */
[----:B------:R-:W-:Y:S01]  /*26750*/  IMAD.MOV.U32 R56, RZ, RZ, R117 ;  /* 0x000000ffff387224 */ /* 0x000fe200078e0075 */
[----:B------:R-:W-:Y:S01]  /*26760*/  IADD3.X R135, PT, PT, RZ, R135, RZ, P0, P3 ;  /* 0x00000087ff877210 */ /* 0x000fe200007e64ff */
[----:B------:R-:W-:Y:S01]  /*26770*/  IMAD R99, R143, R73, R98 ;  /* 0x000000498f637224 */ /* 0x000fe200078e0262 */
[----:B------:R-:W-:Y:S01]  /*26780*/  ISETP.GE.U32.AND P4, PT, R95, R94, PT ;  /* 0x0000005e5f00720c */ /* 0x000fe20003f86070 */
[----:B------:R-:W-:Y:S01]  /*26790*/  IMAD.WIDE.U32.X R56, R129, R55, R56, P5 ;  /* 0x0000003781387225 */ /* 0x000fe200028e0438 */
[----:B------:R-:W-:Y:S02]  /*267a0*/  ISETP.GE.U32.AND P0, PT, R136, R95, PT ;  /* 0x0000005f8800720c */ /* 0x000fe40003f06070 */
[----:B------:R-:W-:Y:S01]  /*267b0*/  IADD3 R149, P3, PT, R149, R138, RZ ;  /* 0x0000008a95957210 */ /* 0x000fe20007f7e0ff */
[----:B------:R-:W-:Y:S01]  /*267c0*/  IMAD.WIDE.U32 R94, R143, R72, RZ ;  /* 0x000000488f5e7225 */ /* 0x000fe200078e00ff */
[----:B------:R-:W-:-:S02]  /*267d0*/  ISETP.GE.U32.AND.EX P2, PT, R141, R107, PT, P2 ;  /* 0x0000006b8d00720c */ /* 0x000fc40003f46120 */
[----:B------:R-:W-:Y:S01]  /*267e0*/  ISETP.GE.U32.AND.EX P4, PT, R144, R133, PT, P4 ;  /* 0x000000859000720c */ /* 0x000fe20003f86140 */
[----:B------:R-:W-:Y:S01]  /*267f0*/  IMAD.IADD R133, R95, 0x1, R99 ;  /* 0x000000015f857824 */ /* 0x000fe200078e0263 */
[----:B------:R-:W-:Y:S01]  /*26800*/  ISETP.GE.U32.AND P1, PT, R149, R138, PT ;  /* 0x0000008a9500720c */ /* 0x000fe20003f26070 */
[-C--:B------:R-:W-:Y:S01]  /*26810*/  IMAD.WIDE.U32 R106, R94, R74.reuse, RZ ;  /* 0x0000004a5e6a7225 */ /* 0x080fe200078e00ff */
[----:B------:R-:W-:Y:S02]  /*26820*/  SEL R140, RZ, 0x1, P2 ;  /* 0x00000001ff8c7807 */ /* 0x000fe40001000000 */
[-C--:B------:R-:W-:Y:S01]  /*26830*/  IADD3 R138, P5, PT, R154, R123.reuse, RZ ;  /* 0x0000007b9a8a7210 */ /* 0x080fe20007fbe0ff */
[----:B------:R-:W-:Y:S01]  /*26840*/  IMAD.WIDE.U32 R98, R133, R74, RZ ;  /* 0x0000004a85627225 */ /* 0x000fe200078e00ff */
[----:B------:R-:W-:Y:S02]  /*26850*/  ISETP.NE.U32.AND P2, PT, R130, RZ, PT ;  /* 0x000000ff8200720c */ /* 0x000fe40003f45070 */
[----:B------:R-:W-:Y:S01]  /*26860*/  ISETP.GE.U32.AND P6, PT, R138, R123, PT ;  /* 0x0000007b8a00720c */ /* 0x000fe20003fc6070 */
[----:B------:R-:W-:Y:S01]  /*26870*/  IMAD.X R123, R141, 0x1, R120, P5 ;  /* 0x000000018d7b7824 */ /* 0x000fe200028e0678 */
[----:B------:R-:W-:Y:S01]  /*26880*/  ISETP.NE.AND.EX P2, PT, R131, RZ, PT, P2 ;  /* 0x000000ff8300720c */ /* 0x000fe20003f45320 */
[----:B------:R-:W-:Y:S01]  /*26890*/  IMAD.WIDE.U32 R98, P5, R94, R75, R98 ;  /* 0x0000004b5e627225 */ /* 0x000fe200078a0062 */
[----:B------:R-:W-:-:S02]  /*268a0*/  ISETP.GE.U32.AND.EX P0, PT, R145, R144, PT, P0 ;  /* 0x000000909100720c */ /* 0x000fc40003f06100 */
[----:B------:R-:W-:Y:S02]  /*268b0*/  LOP3.LUT R116, RZ, R106, RZ, 0x33, !PT ;  /* 0x0000006aff747212 */ /* 0x000fe400078e33ff */
[----:B------:R-:W-:Y:S02]  /*268c0*/  SEL R106, RZ, 0x1, P4 ;  /* 0x00000001ff6a7807 */ /* 0x000fe40002000000 */
[----:B------:R-:W-:Y:S02]  /*268d0*/  ISETP.GE.U32.AND.EX P4, PT, R123, R120, PT, P6 ;  /* 0x000000787b00720c */ /* 0x000fe40003f86160 */
[----:B------:R-:W-:Y:S02]  /*268e0*/  SEL R117, RZ, 0x1, P0 ;  /* 0x00000001ff757807 */ /* 0x000fe40000000000 */
[----:B------:R-:W-:Y:S01]  /*268f0*/  ISETP.GT.U32.AND P0, PT, R143, R116, PT ;  /* 0x000000748f00720c */ /* 0x000fe20003f04070 */
[----:B------:R-:W-:Y:S01]  /*26900*/  IMAD.X R143, RZ, RZ, RZ, P5 ;  /* 0x000000ffff8f7224 */ /* 0x000fe200028e06ff */
[----:B------:R-:W-:-:S02]  /*26910*/  SEL R141, RZ, 0x1, P4 ;  /* 0x00000001ff8d7807 */ /* 0x000fc40002000000 */
[----:B------:R-:W-:Y:S01]  /*26920*/  IADD3 R120, P5, P6, R117, R92, R106 ;  /* 0x0000005c75787210 */ /* 0x000fe20007ebe06a */
[----:B------:R-:W-:Y:S01]  /*26930*/  IMAD R106, R129, R52, RZ ;  /* 0x00000034816a7224 */ /* 0x000fe200078e02ff */
[----:B------:R-:W-:-:S03]  /*26940*/  IADD3 R107, P4, PT, R107, R98, RZ ;  /* 0x000000626b6b7210 */ /* 0x000fc60007f9e0ff */
[----:B------:R-:W-:Y:S01]  /*26950*/  IMAD R55, R124, R55, R106 ;  /* 0x000000377c377224 */ /* 0x000fe200078e026a */
[----:B------:R-:W-:Y:S01]  /*26960*/  LOP3.LUT R107, RZ, R107, RZ, 0x33, !PT ;  /* 0x0000006bff6b7212 */ /* 0x000fe200078e33ff */
        /* <DEDUP_REMOVED lines=15> */
.L_x_318:
[----:B------:R-:W-:Y:S01]  /*26a60*/  IMAD.MOV.U32 R130, RZ, RZ, R99 ;  /* 0x000000ffff827224 */ /* 0x000fe200078e0063 */
[----:B------:R-:W-:Y:S01]  /*26a70*/  ISETP.GT.U32.AND.EX P0, PT, R118, R107, PT, P0 ;  /* 0x0000006b7600720c */ /* 0x000fe20003f04100 */
[----:B------:R-:W-:Y:S01]  /*26a80*/  IMAD.MOV.U32 R131, RZ, RZ, R143 ;  /* 0x000000ffff837224 */ /* 0x000fe200078e008f */
[----:B------:R-:W-:Y:S01]  /*26a90*/  IADD3.X R103, PT, PT, RZ, R93, RZ, P5, P6 ;  /* 0x0000005dff677210 */ /* 0x000fe20002fec4ff */
[----:B------:R-:W-:Y:S01]  /*26aa0*/  IMAD.WIDE.U32 R106, R133, R76, RZ ;  /* 0x0000004c856a7225 */ /* 0x000fe200078e00ff */
[----:B------:R-:W-:Y:S02]  /*26ab0*/  SEL R93, RZ, 0x1, !P0 ;  /* 0x00000001ff5d7807 */ /* 0x000fe40004000000 */
[----:B------:R-:W-:Y:S01]  /*26ac0*/  IADD3 R118, P2, P5, R141, R104, R140 ;  /* 0x000000688d767210 */ /* 0x000fe20007d5e08c */
[----:B------:R-:W-:-:S03]  /*26ad0*/  IMAD.WIDE.U32.X R130, R133, R75, R130, P4 ;  /* 0x0000004b85827225 */ /* 0x000fc600020e0482 */
[----:B------:R-:W-:Y:S01]  /*26ae0*/  IADD3.X R140, PT, PT, RZ, R105, RZ, P2, P5 ;  /* 0x00000069ff8c7210 */ /* 0x000fe200017ea4ff */
[----:B------:R-:W-:Y:S01]  /*26af0*/  IMAD.WIDE.U32 R116, R94, R76, RZ ;  /* 0x0000004c5e747225 */ /* 0x000fe200078e00ff */
[----:B------:R-:W-:-:S03]  /*26b00*/  IADD3 R130, P0, PT, R93, R130, RZ ;  /* 0x000000825d827210 */ /* 0x000fc60007f1e0ff */
[----:B------:R-:W-:-:S04]  /*26b10*/  IMAD.WIDE.U32 R92, R133, R80, RZ ;  /* 0x00000050855c7225 */ /* 0x000fc800078e00ff */
[----:B------:R-:W-:-:S04]  /*26b20*/  IMAD.WIDE.U32 R106, P5, R94, R77, R106 ;  /* 0x0000004d5e6a7225 */ /* 0x000fc800078a006a */
[----:B------:R-:W-:-:S04]  /*26b30*/  IMAD.WIDE.U32 R98, R133, R78, RZ ;  /* 0x0000004e85627225 */ /* 0x000fc800078e00ff */
[----:B------:R-:W-:-:S04]  /*26b40*/  IMAD.WIDE.U32 R92, P4, R94, R81, R92 ;  /* 0x000000515e5c7225 */ /* 0x000fc8000788005c */
[----:B------:R-:W-:Y:S01]  /*26b50*/  IMAD.X R141, RZ, RZ, R131, P0 ;  /* 0x000000ffff8d7224 */ /* 0x000fe200000e0683 */
[----:B------:R-:W-:Y:S01]  /*26b60*/  IADD3 R131, P2, PT, R138, R116, RZ ;  /* 0x000000748a837210 */ /* 0x000fe20007f5e0ff */
[----:B------:R-:W-:Y:S01]  /*26b70*/  IMAD.X R105, RZ, RZ, RZ, P5 ;  /* 0x000000ffff697224 */ /* 0x000fe200028e06ff */
[----:B------:R-:W-:Y:S01]  /*26b80*/  IADD3 R142, P5, PT, R117, R106, RZ ;  /* 0x0000006a758e7210 */ /* 0x000fe20007fbe0ff */
[----:B------:R-:W-:Y:S01]  /*26b90*/  IMAD.X R95, RZ, RZ, RZ, P4 ;  /* 0x000000ffff5f7224 */ /* 0x000fe200020e06ff */
[----:B------:R-:W-:Y:S01]  /*26ba0*/  IADD3 R143, P4, PT, R121, R102, RZ ;  /* 0x00000066798f7210 */ /* 0x000fe20007f9e0ff */
[----:B------:R-:W-:Y:S01]  /*26bb0*/  IMAD.WIDE.U32 R98, P0, R94, R79, R98 ;  /* 0x0000004f5e627225 */ /* 0x000fe20007800062 */
[----:B------:R-:W-:-:S03]  /*26bc0*/  IADD3 R121, P6, PT, R131, R130, RZ ;  /* 0x0000008283797210 */ /* 0x000fc60007fde0ff */
[----:B------:R-:W-:Y:S01]  /*26bd0*/  IMAD.X R138, R142, 0x1, R123, P2 ;  /* 0x000000018e8a7824 */ /* 0x000fe200010e067b */
[----:B------:R-:W-:Y:S01]  /*26be0*/  ISETP.GE.U32.AND P2, PT, R121, R130, PT ;  /* 0x000000827900720c */ /* 0x000fe20003f46070 */
[----:B------:R-:W-:Y:S01]  /*26bf0*/  IMAD.X R117, RZ, RZ, RZ, P0 ;  /* 0x000000ffff757224 */ /* 0x000fe200000e06ff */
[----:B------:R-:W-:Y:S01]  /*26c00*/  ISETP.GE.U32.AND P0, PT, R131, R116, PT ;  /* 0x000000748300720c */ /* 0x000fe20003f06070 */
[----:B------:R-:W-:Y:S02]  /*26c10*/  IMAD.X R123, R48, 0x1, R53, P4 ;  /* 0x00000001307b7824 */ /* 0x000fe400020e0635 */
[----:B------:R-:W-:Y:S01]  /*26c20*/  IMAD.MOV.U32 R104, RZ, RZ, R107 ;  /* 0x000000ffff687224 */ /* 0x000fe200078e006b */
[C---:B------:R-:W-:Y:S01]  /*26c30*/  ISETP.GE.U32.AND.EX P0, PT, R138.reuse, R142, PT, P0 ;  /* 0x0000008e8a00720c */ /* 0x040fe20003f06100 */
[----:B------:R-:W-:Y:S01]  /*26c40*/  IMAD.X R48, R138, 0x1, R141, P6 ;  /* 0x000000018a307824 */ /* 0x000fe200030e068d */
[----:B------:R-:W-:Y:S01]  /*26c50*/  IADD3 R149, P6, PT, R149, R90, RZ ;  /* 0x0000005a95957210 */ /* 0x000fe20007fde0ff */
[----:B------:R-:W-:-:S03]  /*26c60*/  IMAD.WIDE.U32 R106, R94, R78, RZ ;  /* 0x0000004e5e6a7225 */ /* 0x000fc600078e00ff */
[----:B------:R-:W-:Y:S01]  /*26c70*/  ISETP.GE.U32.AND.EX P2, PT, R48, R141, PT, P2 ;  /* 0x0000008d3000720c */ /* 0x000fe20003f46120 */
[----:B------:R-:W-:Y:S01]  /*26c80*/  IMAD.WIDE.U32 R130, R94, R80, RZ ;  /* 0x000000505e827225 */ /* 0x000fe200078e00ff */
[----:B------:R-:W-:-:S03]  /*26c90*/  IADD3 R98, P4, PT, R107, R98, RZ ;  /* 0x000000626b627210 */ /* 0x000fc60007f9e0ff */
[----:B------:R-:W-:Y:S01]  /*26ca0*/  IMAD.WIDE.U32.X R104, R133, R77, R104, P5 ;  /* 0x0000004d85687225 */ /* 0x000fe200028e0468 */
[----:B------:R-:W-:Y:S02]  /*26cb0*/  IADD3 R107, P5, PT, R131, R92, RZ ;  /* 0x0000005c836b7210 */ /* 0x000fe40007fbe0ff */
[----:B------:R-:W-:Y:S01]  /*26cc0*/  SEL R92, RZ, 0x1, P0 ;  /* 0x00000001ff5c7807 */ /* 0x000fe20000000000 */
[----:B------:R-:W-:Y:S01]  /*26cd0*/  IMAD.MOV.U32 R94, RZ, RZ, R93 ;  /* 0x000000ffff5e7224 */ /* 0x000fe200078e005d */
[----:B------:R-:W-:Y:S01]  /*26ce0*/  ISETP.GE.U32.AND P0, PT, R143, R102, PT ;  /* 0x000000668f00720c */ /* 0x000fe20003f06070 */
[----:B------:R-:W-:Y:S01]  /*26cf0*/  IMAD.MOV.U32 R116, RZ, RZ, R99 ;  /* 0x000000ffff747224 */ /* 0x000fe200078e0063 */
[----:B------:R-:W-:Y:S01]  /*26d00*/  SEL R93, RZ, 0x1, P2 ;  /* 0x00000001ff5d7807 */ /* 0x000fe20001000000 */
[----:B------:R-:W-:Y:S01]  /*26d10*/  IMAD.WIDE.U32.X R94, R133, R81, R94, P5 ;  /* 0x00000051855e7225 */ /* 0x000fe200028e045e */
[----:B------:R-:W-:Y:S02]  /*26d20*/  IADD3 R143, P2, PT, R143, R118, RZ ;  /* 0x000000768f8f7210 */ /* 0x000fe40007f5e0ff */
[----:B------:R-:W-:Y:S01]  /*26d30*/  ISETP.GE.U32.AND.EX P0, PT, R123, R53, PT, P0 ;  /* 0x000000357b00720c */ /* 0x000fe20003f06100 */
[----:B------:R-:W-:Y:S01]  /*26d40*/  IMAD.WIDE.U32.X R116, R133, R79, R116, P4 ;  /* 0x0000004f85747225 */ /* 0x000fe200020e0474 */
[----:B------:R-:W-:-:S03]  /*26d50*/  IADD3 R92, P4, P5, R93, R104, R92 ;  /* 0x000000685d5c7210 */ /* 0x000fc60007d9e05c */
[----:B------:R-:W-:Y:S01]  /*26d60*/  IMAD.X R99, R123, 0x1, R140, P2 ;  /* 0x000000017b637824 */ /* 0x000fe200010e068c */
[----:B------:R-:W-:Y:S01]  /*26d70*/  IADD3 R93, P2, PT, R143, R106, RZ ;  /* 0x0000006a8f5d7210 */ /* 0x000fe20007f5e0ff */
[----:B------:R-:W-:Y:S01]  /*26d80*/  IMAD.X R152, R139, 0x1, R152, P3 ;  /* 0x000000018b987824 */ /* 0x000fe200018e0698 */
[----:B------:R-:W-:Y:S02]  /*26d90*/  IADD3.X R104, PT, PT, RZ, R105, RZ, P4, P5 ;  /* 0x00000069ff687210 */ /* 0x000fe400027ea4ff */
[----:B------:R-:W-:Y:S01]  /*26da0*/  ISETP.GE.U32.AND P4, PT, R143, R118, PT ;  /* 0x000000768f00720c */ /* 0x000fe20003f86070 */
[----:B------:R-:W-:Y:S01]  /*26db0*/  IMAD.X R53, R98, 0x1, R99, P2 ;  /* 0x0000000162357824 */ /* 0x000fe200010e0663 */
[C---:B------:R-:W-:Y:S02]  /*26dc0*/  ISETP.GE.U32.AND P5, PT, R93.reuse, R106, PT ;  /* 0x0000006a5d00720c */ /* 0x040fe40003fa6070 */
[----:B------:R-:W-:Y:S02]  /*26dd0*/  IADD3 R123, P2, PT, R93, R92, RZ ;  /* 0x0000005c5d7b7210 */ /* 0x000fe40007f5e0ff */
[----:B------:R-:W-:-:S02]  /*26de0*/  ISETP.GE.U32.AND.EX P4, PT, R99, R140, PT, P4 ;  /* 0x0000008c6300720c */ /* 0x000fc40003f86140 */
[C---:B------:R-:W-:Y:S01]  /*26df0*/  ISETP.GE.U32.AND.EX P5, PT, R53.reuse, R98, PT, P5 ;  /* 0x000000623500720c */ /* 0x040fe20003fa6150 */
[----:B------:R-:W-:Y:S01]  /*26e00*/  IMAD.X R102, R53, 0x1, R104, P2 ;  /* 0x0000000135667824 */ /* 0x000fe200010e0668 */
[----:B------:R-:W-:Y:S01]  /*26e10*/  SEL R106, RZ, 0x1, P0 ;  /* 0x00000001ff6a7807 */ /* 0x000fe20000000000 */
[----:B------:R-:W-:Y:S01]  /*26e20*/  IMAD.WIDE.U32 R52, R124, R52, RZ ;  /* 0x000000347c347225 */ /* 0x000fe200078e00ff */
[----:B------:R-:W-:Y:S02]  /*26e30*/  SEL R105, RZ, 0x1, P4 ;  /* 0x00000001ff697807 */ /* 0x000fe40002000000 */
[----:B------:R-:W-:Y:S01]  /*26e40*/  ISETP.GE.U32.AND P2, PT, R123, R92, PT ;  /* 0x0000005c7b00720c */ /* 0x000fe20003f46070 */
[----:B------:R-:W-:Y:S01]  /*26e50*/  IMAD.WIDE.U32 R98, R50, R122, RZ ;  /* 0x0000007a32627225 */ /* 0x000fe200078e00ff */
[----:B------:R-:W-:Y:S02]  /*26e60*/  SEL R98, RZ, 0x1, P5 ;  /* 0x00000001ff627807 */ /* 0x000fe40002800000 */
[----:B------:R-:W-:Y:S01]  /*26e70*/  IADD3 R141, P5, P3, R105, R100, R106 ;  /* 0x00000064698d7210 */ /* 0x000fe20007bbe06a */
[----:B------:R-:W-:Y:S01]  /*26e80*/  IMAD.WIDE.U32 R92, R51, R122, RZ ;  /* 0x0000007a335c7225 */ /* 0x000fe200078e00ff */
[----:B------:R-:W-:-:S02]  /*26e90*/  ISETP.GE.U32.AND P0, PT, R149, R90, PT ;  /* 0x0000005a9500720c */ /* 0x000fc40003f06070 */
[----:B------:R-:W-:Y:S01]  /*26ea0*/  ISETP.GE.U32.AND.EX P2, PT, R102, R104, PT, P2 ;  /* 0x000000686600720c */ /* 0x000fe20003f46120 */
[----:B------:R-:W-:Y:S01]  /*26eb0*/  IMAD.X R105, R152, 0x1, R134, P6 ;  /* 0x0000000198697824 */ /* 0x000fe200030e0686 */
[----:B------:R-:W-:Y:S01]  /*26ec0*/  IADD3 R54, P6, PT, R54, R52, RZ ;  /* 0x0000003436367210 */ /* 0x000fe20007fde0ff */
[----:B------:R-:W-:Y:S01]  /*26ed0*/  IMAD.IADD R90, R53, 0x1, R55 ;  /* 0x00000001355a7824 */ /* 0x000fe200078e0237 */
[----:B------:R-:W-:Y:S01]  /*26ee0*/  SEL R133, RZ, 0x1, P2 ;  /* 0x00000001ff857807 */ /* 0x000fe20001000000 */
[----:B------:R-:W-:Y:S01]  /*26ef0*/  IMAD.WIDE.U32 R92, P4, R127, R50, R92 ;  /* 0x000000327f5c7225 */ /* 0x000fe2000788005c */
[----:B------:R-:W-:Y:S02]  /*26f00*/  ISETP.GE.U32.AND.EX P1, PT, R152, R139, PT, P1 ;  /* 0x0000008b9800720c */ /* 0x000fe40003f26110 */
[----:B------:R-:W-:Y:S01]  /*26f10*/  IADD3.X R139, PT, PT, RZ, R101, RZ, P5, P3 ;  /* 0x00000065ff8b7210 */ /* 0x000fe20002fe64ff */
[----:B------:R-:W-:Y:S01]  /*26f20*/  IMAD.X R125, R90, 0x1, R125, P6 ;  /* 0x000000015a7d7824 */ /* 0x000fe200030e067d */
[----:B------:R-:W-:-:S02]  /*26f30*/  IADD3 R97, P6, PT, R54, R97, RZ ;  /* 0x0000006136617210 */ /* 0x000fc40007fde0ff */
[----:B------:R-:W-:Y:S02]  /*26f40*/  IADD3 RZ, P2, PT, R99, R92, RZ ;  /* 0x0000005c63ff7210 */ /* 0x000fe40007f5e0ff */
[----:B------:R-:W-:Y:S01]  /*26f50*/  ISETP.GE.U32.AND.EX P0, PT, R105, R134, PT, P0 ;  /* 0x000000866900720c */ /* 0x000fe20003f06100 */
[----:B------:R-:W-:Y:S01]  /*26f60*/  IMAD.X R92, R125, 0x1, R135, P6 ;  /* 0x000000017d5c7824 */ /* 0x000fe200030e0687 */
[----:B------:R-:W-:Y:S02]  /*26f70*/  ISETP.NE.U32.AND P6, PT, R141, RZ, PT ;  /* 0x000000ff8d00720c */ /* 0x000fe40003fc5070 */
[----:B------:R-:W-:Y:S02]  /*26f80*/  SEL R99, RZ, 0x1, P0 ;  /* 0x00000001ff637807 */ /* 0x000fe40000000000 */
[----:B------:R-:W-:Y:S02]  /*26f90*/  ISETP.NE.AND.EX P6, PT, R139, RZ, PT, P6 ;  /* 0x000000ff8b00720c */ /* 0x000fe40003fc5360 */
[----:B------:R-:W-:-:S02]  /*26fa0*/  IADD3 R100, P5, P3, R133, R116, R98 ;  /* 0x0000007485647210 */ /* 0x000fc40007bbe062 */
[----:B------:R-:W-:Y:S01]  /*26fb0*/  ISETP.GE.U32.AND P0, PT, R54, R52, PT ;  /* 0x000000343600720c */ /* 0x000fe20003f06070 */
[----:B------:R-:W-:Y:S01]  /*26fc0*/  IMAD R52, R127, R50, RZ ;  /* 0x000000327f347224 */ /* 0x000fe200078e02ff */
[----:B------:R-:W-:Y:S02]  /*26fd0*/  SEL R53, RZ, 0x1, P1 ;  /* 0x00000001ff357807 */ /* 0x000fe40000800000 */
[----:B------:R-:W-:Y:S01]  /*26fe0*/  IADD3.X R133, PT, PT, RZ, R117, RZ, P5, P3 ;  /* 0x00000075ff857210 */ /* 0x000fe20002fe64ff */
[C---:B------:R-:W-:Y:S01]  /*26ff0*/  IMAD R117, R122.reuse, R51, R52 ;  /* 0x000000337a757224 */ /* 0x040fe200078e0234 */
[----:B------:R-:W-:Y:S01]  /*27000*/  ISETP.GE.U32.AND P1, PT, R97, R54, PT ;  /* 0x000000366100720c */ /* 0x000fe20003f26070 */
[----:B------:R-:W-:Y:S01]  /*27010*/  IMAD.WIDE.U32 R54, R122, R50, RZ ;  /* 0x000000327a367225 */ /* 0x000fe200078e00ff */
[----:B------:R-:W-:Y:S02]  /*27020*/  IADD3 R99, P5, P3, R99, R146, R53 ;  /* 0x0000009263637210 */ /* 0x000fe40007bbe035 */
[----:B------:R-:W-:Y:S01]  /*27030*/  ISETP.GE.U32.AND.EX P0, PT, R125, R90, PT, P0 ;  /* 0x0000005a7d00720c */ /* 0x000fe20003f06100 */
[----:B------:R-:W-:Y:S01]  /*27040*/  IMAD.X R53, RZ, RZ, RZ, P4 ;  /* 0x000000ffff357224 */ /* 0x000fe200020e06ff */
[----:B------:R-:W-:Y:S01]  /*27050*/  ISETP.GE.U32.AND.EX P1, PT, R92, R125, PT, P1 ;  /* 0x0000007d5c00720c */ /* 0x000fe20003f26110 */
[----:B------:R-:W-:Y:S01]  /*27060*/  IMAD.MOV.U32 R52, RZ, RZ, R93 ;  /* 0x000000ffff347224 */ /* 0x000fe200078e005d */
[----:B------:R-:W-:Y:S01]  /*27070*/  IADD3 R101, P4, PT, R97, R54, RZ ;  /* 0x0000003661657210 */ /* 0x000fe20007f9e0ff */
[----:B------:R-:W-:-:S02]  /*27080*/  IMAD.IADD R117, R55, 0x1, R117 ;  /* 0x0000000137757824 */ /* 0x000fc400078e0275 */
[----:B------:R-:W-:Y:S01]  /*27090*/  IMAD.WIDE.U32.X R52, R127, R51, R52, P2 ;  /* 0x000000337f347225 */ /* 0x000fe200010e0434 */
[----:B------:R-:W-:Y:S09]  /*270a0*/  @!P6 BRA `(.L_x_319) ;  /* 0x000000000024e947 */ /* 0x000ff20003800000 */
        /* <DEDUP_REMOVED lines=9> */
.L_x_319:
[----:B------:R-:W-:Y:S01]  /*27140*/  IADD3 R55, P2, PT, R126, R130, RZ ;  /* 0x000000827e377210 */ /* 0x000fe20007f5e0ff */
[----:B------:R-:W-:Y:S01]  /*27150*/  IMAD.X R92, R117, 0x1, R92, P4 ;  /* 0x00000001755c7824 */ /* 0x000fe200020e065c */
[----:B------:R-:W-:Y:S02]  /*27160*/  IADD3 R120, P4, PT, R101, R120, RZ ;  /* 0x0000007865787210 */ /* 0x000fe40007f9e0ff */
[C---:B------:R-:W-:Y:S01]  /*27170*/  ISETP.GE.U32.AND P6, PT, R55.reuse, R130, PT ;  /* 0x000000823700720c */ /* 0x040fe20003fc6070 */
[----:B------:R-:W-:Y:S01]  /*27180*/  IMAD.X R128, R128, 0x1, R107, P2 ;  /* 0x0000000180807824 */ /* 0x000fe200010e066b */
[-C--:B------:R-:W-:Y:S01]  /*27190*/  IADD3 R93, P2, PT, R55, R100.reuse, RZ ;  /* 0x00000064375d7210 */ /* 0x080fe20007f5e0ff */
[----:B------:R-:W-:Y:S01]  /*271a0*/  IMAD.X R97, R92, 0x1, R103, P4 ;  /* 0x000000015c617824 */ /* 0x000fe200020e0667 */
[----:B------:R-:W-:Y:S02]  /*271b0*/  SEL R98, RZ, 0x1, P0 ;  /* 0x00000001ff627807 */ /* 0x000fe40000000000 */
[----:B------:R-:W-:Y:S01]  /*271c0*/  ISETP.GE.U32.AND P4, PT, R93, R100, PT ;  /* 0x000000645d00720c */ /* 0x000fe20003f86070 */
[----:B------:R-:W-:Y:S01]  /*271d0*/  IMAD.X R90, R128, 0x1, R133, P2 ;  /* 0x00000001805a7824 */ /* 0x000fe200010e0685 */
[----:B------:R-:W-:-:S02]  /*271e0*/  ISETP.GE.U32.AND P0, PT, R101, R54, PT ;  /* 0x000000366500720c */ /* 0x000fc40003f06070 */
[----:B------:R-:W-:Y:S02]  /*271f0*/  SEL R55, RZ, 0x1, P1 ;  /* 0x00000001ff377807 */ /* 0x000fe40000800000 */
        /* <DEDUP_REMOVED lines=9> */
[----:B------:R-:W-:Y:S02]  /*27290*/  SEL R55, RZ, 0x1, P2 ;  /* 0x00000001ff377807 */ /* 0x000fe40001000000 */
[----:B------:R-:W-:-:S02]  /*272a0*/  IADD3 R56, P0, P2, R103, R94, R92 ;  /* 0x0000005e67387210 */ /* 0x000fc40007a1e05c */
[----:B------:R-:W-:Y:S02]  /*272b0*/  IADD3.X R146, PT, PT, RZ, R147, RZ, P5, P3 ;  /* 0x00000093ff927210 */ /* 0x000fe40002fe64ff */
[----:B------:R-:W-:Y:S01]  /*272c0*/  IADD3.X R103, PT, PT, RZ, R57, RZ, P4, P1 ;  /* 0x00000039ff677210 */ /* 0x000fe200027e24ff */
[----:B------:R-:W-:Y:S01]  /*272d0*/  IMAD R57, R129, R50, RZ ;  /* 0x0000003281397224 */ /* 0x000fe200078e02ff */
[----:B------:R-:W-:Y:S01]  /*272e0*/  IADD3 R52, P3, P4, R55, R52, R54 ;  /* 0x0000003437347210 */ /* 0x000fe20007c7e036 */
[C---:B------:R-:W-:Y:S01]  /*272f0*/  IMAD.WIDE.U32 R54, R124.reuse, R50, RZ ;  /* 0x000000327c367225 */ /* 0x040fe200078e00ff */
[----:B------:R-:W-:Y:S02]  /*27300*/  IADD3.X R95, PT, PT, RZ, R95, RZ, P0, P2 ;  /* 0x0000005fff5f7210 */ /* 0x000fe400007e44ff */
[----:B------:R-:W-:Y:S01]  /*27310*/  ISETP.GE.U32.AND P0, PT, R121, R74, PT ;  /* 0x0000004a7900720c */ /* 0x000fe20003f06070 */
[----:B------:R-:W-:Y:S01]  /*27320*/  IMAD R107, R124, R51, R57 ;  /* 0x000000337c6b7224 */ /* 0x000fe200078e0239 */
[----:B------:R-:W-:Y:S01]  /*27330*/  IADD3 R119, P1, PT, R119, R56, RZ ;  /* 0x0000003877777210 */ /* 0x000fe20007f3e0ff */
[----:B------:R-:W-:Y:S01]  /*27340*/  IMAD.WIDE.U32 R56, R51, R124, RZ ;  /* 0x0000007c33387225 */ /* 0x000fe200078e00ff */
[----:B------:R-:W-:-:S02]  /*27350*/  IADD3.X R100, PT, PT, RZ, R53, RZ, P3, P4 ;  /* 0x00000035ff647210 */ /* 0x000fc40001fe84ff */
[----:B------:R-:W-:Y:S01]  /*27360*/  ISETP.GE.U32.AND.EX P0, PT, R48, R75, PT, P0 ;  /* 0x0000004b3000720c */ /* 0x000fe20003f06100 */
[----:B------:R-:W-:Y:S01]  /*27370*/  IMAD.X R132, R132, 0x1, R95, P1 ;  /* 0x0000000184847824 */ /* 0x000fe200008e065f */
[----:B------:R-:W-:Y:S01]  /*27380*/  ISETP.EQ.U32.AND P3, PT, R123, R76, PT ;  /* 0x0000004c7b00720c */ /* 0x000fe20003f62070 */
[----:B------:R-:W-:Y:S01]  /*27390*/  IMAD.IADD R92, R55, 0x1, R107 ;  /* 0x00000001375c7824 */ /* 0x000fe200078e026b */
[----:B------:R-:W-:Y:S01]  /*273a0*/  IADD3 R53, P2, PT, R101, R54, RZ ;  /* 0x0000003665357210 */ /* 0x000fe20007f5e0ff */
[----:B------:R-:W-:Y:S01]  /*273b0*/  IMAD.WIDE.U32 R56, P6, R129, R50, R56 ;  /* 0x0000003281387225 */ /* 0x000fe200078c0038 */
[----:B------:R-:W-:Y:S02]  /*273c0*/  ISETP.LT.U32.AND P1, PT, R123, R76, PT ;  /* 0x0000004c7b00720c */ /* 0x000fe40003f21070 */
[-C--:B------:R-:W-:Y:S01]  /*273d0*/  ISETP.EQ.AND.EX P3, PT, R102, R77.reuse, !P0, P3 ;  /* 0x0000004d6600720c */ /* 0x080fe20004762330 */
[----:B------:R-:W-:Y:S01]  /*273e0*/  IMAD.X R95, R92, 0x1, R103, P2 ;  /* 0x000000015c5f7824 */ /* 0x000fe200010e0667 */
[----:B------:R-:W-:Y:S01]  /*273f0*/  IADD3 R52, P2, PT, R53, R52, RZ ;  /* 0x0000003435347210 */ /* 0x000fe20007f5e0ff */
[----:B------:R-:W-:Y:S01]  /*27400*/  IMAD.WIDE.U32 R124, R50, R124, RZ ;  /* 0x0000007c327c7225 */ /* 0x000fe200078e00ff */
[----:B------:R-:W-:-:S02]  /*27410*/  ISETP.LT.U32.OR.EX P3, PT, R102, R77, P3, P1 ;  /* 0x0000004d6600720c */ /* 0x000fc40001f61510 */
[----:B------:R-:W-:Y:S01]  /*27420*/  ISETP.GE.U32.AND P1, PT, R119, R80, PT ;  /* 0x000000507700720c */ /* 0x000fe20003f26070 */
[----:B------:R-:W-:Y:S01]  /*27430*/  IMAD.X R100, R95, 0x1, R100, P2 ;  /* 0x000000015f647824 */ /* 0x000fe200010e0664 */
[CC--:B------:R-:W-:Y:S01]  /*27440*/  ISETP.EQ.U32.AND P4, PT, R93.reuse, R78.reuse, PT ;  /* 0x0000004e5d00720c */ /* 0x0c0fe20003f82070 */
[----:B------:R-:W-:Y:S01]  /*27450*/  IMAD.X R55, RZ, RZ, RZ, P6 ;  /* 0x000000ffff377224 */ /* 0x000fe200030e06ff */
[----:B------:R-:W-:Y:S02]  /*27460*/  ISETP.GE.U32.AND.EX P1, PT, R132, R81, PT, P1 ;  /* 0x000000518400720c */ /* 0x000fe40003f26110 */
[----:B------:R-:W-:Y:S02]  /*27470*/  ISETP.LT.U32.AND P2, PT, R93, R78, PT ;  /* 0x0000004e5d00720c */ /* 0x000fe40003f41070 */
[----:B------:R-:W-:Y:S02]  /*27480*/  ISETP.EQ.AND.EX P4, PT, R90, R79, P3, P4 ;  /* 0x0000004f5a00720c */ /* 0x000fe40001f82340 */
[----:B------:R-:W-:Y:S01]  /*27490*/  ISETP.GE.U32.AND P5, PT, R53, R54, PT ;  /* 0x000000363500720c */ /* 0x000fe20003fa6070 */
[----:B------:R-:W-:Y:S01]  /*274a0*/  IMAD.MOV.U32 R54, RZ, RZ, R57 ;  /* 0x000000ffff367224 */ /* 0x000fe200078e0039 */
[----:B------:R-:W-:-:S02]  /*274b0*/  IADD3 RZ, P6, PT, R125, R56, RZ ;  /* 0x000000387dff7210 */ /* 0x000fc40007fde0ff */
[----:B------:R-:W-:Y:S02]  /*274c0*/  ISETP.LT.U32.OR.EX P2, PT, R90, R79, P4, P2 ;  /* 0x0000004f5a00720c */ /* 0x000fe40002741520 */
[----:B------:R-:W-:Y:S01]  /*274d0*/  ISETP.GE.U32.AND P4, PT, R52, R53, PT ;  /* 0x000000353400720c */ /* 0x000fe20003f86070 */
[----:B------:R-:W-:Y:S01]  /*274e0*/  IMAD.WIDE.U32.X R54, R129, R51, R54, P6 ;  /* 0x0000003381367225 */ /* 0x000fe200030e0436 */
[----:B------:R-:W-:Y:S02]  /*274f0*/  ISETP.GE.U32.AND.EX P5, PT, R95, R92, PT, P5 ;  /* 0x0000005c5f00720c */ /* 0x000fe40003fa6150 */
[----:B------:R-:W-:Y:S02]  /*27500*/  ISETP.GE.U32.AND.EX P6, PT, R100, R95, PT, P4 ;  /* 0x0000005f6400720c */ /* 0x000fe40003fc6140 */
[----:B------:R-:W-:Y:S02]  /*27510*/  SEL R50, RZ, 0x1, P5 ;  /* 0x00000001ff327807 */ /* 0x000fe40002800000 */
[----:B------:R-:W-:-:S02]  /*27520*/  @P1 ISETP.NE.U32.AND P5, PT, R119, R80, PT ;  /* 0x000000507700120c */ /* 0x000fc40003fa5070 */
[----:B------:R-:W-:Y:S02]  /*27530*/  SEL R57, RZ, 0x1, !P2 ;  /* 0x00000001ff397807 */ /* 0x000fe40005000000 */
[----:B------:R-:W-:Y:S02]  /*27540*/  SEL R103, RZ, 0x1, P6 ;  /* 0x00000001ff677807 */ /* 0x000fe40003000000 */
[----:B------:R-:W-:Y:S02]  /*27550*/  PLOP3.LUT P4, PT, PT, PT, PT, 0x8, 0x80 ;  /* 0x000000000080781c */ /* 0x000fe40003f8e170 */
[----:B------:R-:W-:Y:S02]  /*27560*/  SEL R51, RZ, 0x1, P0 ;  /* 0x00000001ff337807 */ /* 0x000fe40000000000 */
[----:B------:R-:W-:Y:S02]  /*27570*/  SEL R53, RZ, 0x1, !P3 ;  /* 0x00000001ff357807 */ /* 0x000fe40005800000 */
[----:B------:R-:W-:-:S02]  /*27580*/  @P1 ISETP.NE.OR.EX P4, PT, R132, R81, !P2, P5 ;  /* 0x000000518400120c */ /* 0x000fc40005785750 */
[----:B------:R-:W-:Y:S02]  /*27590*/  IADD3 R57, P0, PT, R57, R80, RZ ;  /* 0x0000005039397210 */ /* 0x000fe40007f1e0ff */
[----:B------:R-:W-:Y:S02]  /*275a0*/  IADD3 R103, P2, P3, R103, R54, R50 ;  /* 0x0000003667677210 */ /* 0x000fe40007b5e032 */
[----:B------:R-:W-:Y:S02]  /*275b0*/  IADD3 R56, P6, PT, R53, R78, RZ ;  /* 0x0000004e35387210 */ /* 0x000fe40007fde0ff */
[----:B------:R-:W-:Y:S01]  /*275c0*/  IADD3.X R104, PT, PT, RZ, R55, RZ, P2, P3 ;  /* 0x00000037ff687210 */ /* 0x000fe200017e64ff */
[----:B------:R-:W-:Y:S01]  /*275d0*/  IMAD.X R55, RZ, RZ, R81, P0 ;  /* 0x000000ffff377224 */ /* 0x000fe200000e0651 */
[----:B------:R-:W-:Y:S02]  /*275e0*/  ISETP.NE.U32.AND P0, PT, R99, RZ, PT ;  /* 0x000000ff6300720c */ /* 0x000fe40003f05070 */
[----:B------:R-:W-:-:S02]  /*275f0*/  IADD3 R51, P1, PT, R51, R76, RZ ;  /* 0x0000004c33337210 */ /* 0x000fc40007f3e0ff */
[----:B------:R-:W-:Y:S02]  /*27600*/  SEL R56, R56, RZ, P4 ;  /* 0x000000ff38387207 */ /* 0x000fe40002000000 */
[----:B------:R-:W-:Y:S02]  /*27610*/  ISETP.NE.AND.EX P0, PT, R146, RZ, PT, P0 ;  /* 0x000000ff9200720c */ /* 0x000fe40003f05300 */
[----:B------:R-:W-:Y:S02]  /*27620*/  SEL R50, R51, RZ, P4 ;  /* 0x000000ff33327207 */ /* 0x000fe40002000000 */
[----:B------:R-:W-:Y:S01]  /*27630*/  SEL R54, R57, RZ, P4 ;  /* 0x000000ff39367207 */ /* 0x000fe20002000000 */
[----:B------:R-:W-:Y:S01]  /*27640*/  IMAD.X R57, RZ, RZ, R77, P1 ;  /* 0x000000ffff397224 */ /* 0x000fe200008e064d */
[----:B------:R-:W-:Y:S01]  /*27650*/  IADD3 R53, P3, PT, -R56, R93, RZ ;  /* 0x0000005d38357210 */ /* 0x000fe20007f7e1ff */
[----:B------:R-:W-:Y:S01]  /*27660*/  IMAD.X R93, RZ, RZ, R79, P6 ;  /* 0x000000ffff5d7224 */ /* 0x000fe200030e064f */
[----:B------:R-:W-:-:S02]  /*27670*/  IADD3 R101, P2, PT, -R50, R123, RZ ;  /* 0x0000007b32657210 */ /* 0x000fc40007f5e1ff */
[----:B------:R-:W-:Y:S02]  /*27680*/  SEL R50, R74, RZ, P4 ;  /* 0x000000ff4a327207 */ /* 0x000fe40002000000 */
        /* <DEDUP_REMOVED lines=36> */
.L_x_320:
[-C--:B------:R-:W-:Y:S02]  /*278d0*/  IMAD R50, R137, R72.reuse, RZ ;  /* 0x0000004889327224 */ /* 0x080fe400078e02ff */
[----:B------:R-:W-:-:S04]  /*278e0*/  IMAD.WIDE.U32 R92, R91, R72, RZ ;  /* 0x000000485b5c7225 */ /* 0x000fc800078e00ff */
[----:B------:R-:W-:Y:S02]  /*278f0*/  IMAD R117, R91, R73, R50 ;  /* 0x000000495b757224 */ /* 0x000fe400078e0232 */
[----:B------:R-:W-:-:S04]  /*27900*/  IMAD.WIDE.U32 R56, R92, R74, RZ ;  /* 0x0000004a5c387225 */ /* 0x000fc800078e00ff */
[----:B------:R-:W-:Y:S01]  /*27910*/  IMAD.IADD R117, R93, 0x1, R117 ;  /* 0x000000015d757824 */ /* 0x000fe200078e0275 */
[----:B------:R-:W-:Y:S02]  /*27920*/  IADD3 R93, P0, PT, R64, R62, RZ ;  /* 0x0000003e405d7210 */ /* 0x000fe40007f1e0ff */
[----:B------:R-:W-:Y:S01]  /*27930*/  LOP3.LUT R56, RZ, R56, RZ, 0x33, !PT ;  /* 0x00000038ff387212 */ /* 0x000fe200078e33ff */
[----:B------:R-:W-:-:S03]  /*27940*/  IMAD.WIDE.U32 R50, R117, R74, RZ ;  /* 0x0000004a75327225 */ /* 0x000fc600078e00ff */
[----:B------:R-:W-:Y:S01]  /*27950*/  ISETP.GT.U32.AND P1, PT, R91, R56, PT ;  /* 0x000000385b00720c */ /* 0x000fe20003f24070 */
[----:B------:R-:W-:Y:S01]  /*27960*/  IMAD.X R95, R65, 0x1, R63, P0 ;  /* 0x00000001415f7824 */ /* 0x000fe200000e063f */
[----:B------:R-:W-:Y:S01]  /*27970*/  ISETP.GE.U32.AND P0, PT, R93, R64, PT ;  /* 0x000000405d00720c */ /* 0x000fe20003f06070 */
[----:B------:R-:W-:-:S03]  /*27980*/  IMAD.WIDE.U32 R50, P2, R92, R75, R50 ;  /* 0x0000004b5c327225 */ /* 0x000fc60007840032 */
[----:B------:R-:W-:Y:S01]  /*27990*/  ISETP.GE.U32.AND.EX P0, PT, R95, R65, PT, P0 ;  /* 0x000000415f00720c */ /* 0x000fe20003f06100 */
[----:B------:R-:W-:Y:S01]  /*279a0*/  IMAD.WIDE.U32 R62, R117, R76, RZ ;  /* 0x0000004c753e7225 */ /* 0x000fe200078e00ff */
[----:B------:R-:W-:Y:S02]  /*279b0*/  IADD3 R50, P3, PT, R57, R50, RZ ;  /* 0x0000003239327210 */ /* 0x000fe40007f7e0ff */
[----:B------:R-:W-:Y:S01]  /*279c0*/  SEL R107, RZ, 0x1, P0 ;  /* 0x00000001ff6b7807 */ /* 0x000fe20000000000 */
[----:B------:R-:W-:Y:S01]  /*279d0*/  IMAD.X R57, RZ, RZ, RZ, P2 ;  /* 0x000000ffff397224 */ /* 0x000fe200010e06ff */
[----:B------:R-:W-:Y:S01]  /*279e0*/  LOP3.LUT R50, RZ, R50, RZ, 0x33, !PT ;  /* 0x00000032ff327212 */ /* 0x000fe200078e33ff */
[----:B------:R-:W-:Y:S02]  /*279f0*/  IMAD.MOV.U32 R56, RZ, RZ, R51 ;  /* 0x000000ffff387224 */ /* 0x000fe400078e0033 */
[----:B------:R-:W-:Y:S01]  /*27a00*/  IMAD.WIDE.U32 R64, R92, R76, RZ ;  /* 0x0000004c5c407225 */ /* 0x000fe200078e00ff */
[----:B------:R-:W-:-:S03]  /*27a10*/  ISETP.GT.U32.AND.EX P1, PT, R137, R50, PT, P1 ;  /* 0x000000328900720c */ /* 0x000fc60003f24110 */
[----:B------:R-:W-:Y:S01]  /*27a20*/  IMAD.WIDE.U32.X R56, R117, R75, R56, P3 ;  /* 0x0000004b75387225 */ /* 0x000fe200018e0438 */
[----:B------:R-:W-:Y:S02]  /*27a30*/  SEL R51, RZ, 0x1, !P1 ;  /* 0x00000001ff337807 */ /* 0x000fe40004800000 */
[----:B------:R-:W-:Y:S01]  /*27a40*/  IADD3 R107, P2, P3, R107, R66, R60 ;  /* 0x000000426b6b7210 */ /* 0x000fe20007b5e03c */
[----:B------:R-:W-:Y:S01]  /*27a50*/  IMAD.WIDE.U32 R62, P1, R92, R77, R62 ;  /* 0x0000004d5c3e7225 */ /* 0x000fe2000782003e */
[----:B------:R-:W-:Y:S02]  /*27a60*/  IADD3 R153, P6, PT, R153, R64, RZ ;  /* 0x0000004099997210 */ /* 0x000fe40007fde0ff */
[----:B------:R-:W-:Y:S02]  /*27a70*/  IADD3.X R66, PT, PT, RZ, R67, R61, P2, P3 ;  /* 0x00000043ff427210 */ /* 0x000fe400017e643d */
[----:B------:R-:W-:Y:S01]  /*27a80*/  IADD3 R50, P4, PT, R51, R56, RZ ;  /* 0x0000003833327210 */ /* 0x000fe20007f9e0ff */
[----:B------:R-:W-:Y:S01]  /*27a90*/  IMAD.MOV.U32 R56, RZ, RZ, R63 ;  /* 0x000000ffff387224 */ /* 0x000fe200078e003f */
[----:B------:R-:W-:-:S02]  /*27aa0*/  IADD3 R67, P5, PT, R65, R62, RZ ;  /* 0x0000003e41437210 */ /* 0x000fc40007fbe0ff */
[C---:B------:R-:W-:Y:S01]  /*27ab0*/  IADD3 R91, P2, PT, R153.reuse, R50, RZ ;  /* 0x00000032995b7210 */ /* 0x040fe20007f5e0ff */
[----:B------:R-:W-:Y:S01]  /*27ac0*/  IMAD.X R62, RZ, RZ, R57, P4 ;  /* 0x000000ffff3e7224 */ /* 0x000fe200020e0639 */
[----:B------:R-:W-:Y:S01]  /*27ad0*/  ISETP.GE.U32.AND P3, PT, R153, R64, PT ;  /* 0x000000409900720c */ /* 0x000fe20003f66070 */
[----:B------:R-:W-:Y:S01]  /*27ae0*/  IMAD.X R96, R67, 0x1, R96, P6 ;  /* 0x0000000143607824 */ /* 0x000fe200030e0660 */
[----:B------:R-:W-:Y:S01]  /*27af0*/  ISETP.GE.U32.AND P4, PT, R91, R50, PT ;  /* 0x000000325b00720c */ /* 0x000fe20003f86070 */
[----:B------:R-:W-:Y:S01]  /*27b00*/  IMAD.X R57, RZ, RZ, RZ, P1 ;  /* 0x000000ffff397224 */ /* 0x000fe200008e06ff */
[CC--:B------:R-:W-:Y:S01]  /*27b10*/  ISETP.LT.U32.AND P1, PT, R107.reuse, R60.reuse, PT ;  /* 0x0000003c6b00720c */ /* 0x0c0fe20003f21070 */
[C---:B------:R-:W-:Y:S01]  /*27b20*/  IMAD.X R65, R96.reuse, 0x1, R62, P2 ;  /* 0x0000000160417824 */ /* 0x040fe200010e063e */
[----:B------:R-:W-:Y:S01]  /*27b30*/  ISETP.EQ.U32.AND P2, PT, R107, R60, PT ;  /* 0x0000003c6b00720c */ /* 0x000fe20003f42070 */
[----:B------:R-:W-:Y:S01]  /*27b40*/  IMAD.WIDE.U32 R50, R117, R78, RZ ;  /* 0x0000004e75327225 */ /* 0x000fe200078e00ff */
[----:B------:R-:W-:-:S02]  /*27b50*/  ISETP.GE.U32.AND.EX P3, PT, R96, R67, PT, P3 ;  /* 0x000000436000720c */ /* 0x000fc40003f66130 */
[----:B------:R-:W-:Y:S01]  /*27b60*/  ISETP.GE.U32.AND.EX P4, PT, R65, R62, PT, P4 ;  /* 0x0000003e4100720c */ /* 0x000fe20003f86140 */
[----:B------:R-:W-:Y:S01]  /*27b70*/  IMAD.WIDE.U32.X R56, R117, R77, R56, P5 ;  /* 0x0000004d75387225 */ /* 0x000fe200028e0438 */
[-C--:B------:R-:W-:Y:S02]  /*27b80*/  ISETP.EQ.AND.EX P2, PT, R66, R61.reuse, !P0, P2 ;  /* 0x0000003d4200720c */ /* 0x080fe40004742320 */
[----:B------:R-:W-:Y:S01]  /*27b90*/  SEL R60, RZ, 0x1, P3 ;  /* 0x00000001ff3c7807 */ /* 0x000fe20001800000 */
[----:B------:R-:W-:Y:S01]  /*27ba0*/  IMAD.WIDE.U32 R62, R92, R78, RZ ;  /* 0x0000004e5c3e7225 */ /* 0x000fe200078e00ff */
[----:B------:R-:W-:Y:S02]  /*27bb0*/  SEL R67, RZ, 0x1, P4 ;  /* 0x00000001ff437807 */ /* 0x000fe40002000000 */
[----:B------:R-:W-:Y:S01]  /*27bc0*/  ISETP.LT.U32.OR.EX P2, PT, R66, R61, P2, P1 ;  /* 0x0000003d4200720c */ /* 0x000fe20001741510 */
[----:B------:R-:W-:Y:S01]  /*27bd0*/  IMAD.WIDE.U32 R50, P6, R92, R79, R50 ;  /* 0x0000004f5c327225 */ /* 0x000fe200078c0032 */
[----:B------:R-:W-:-:S02]  /*27be0*/  IADD3 R56, P1, P5, R67, R56, R60 ;  /* 0x0000003843387210 */ /* 0x000fc40007d3e03c */
[----:B------:R-:W-:Y:S01]  /*27bf0*/  SEL R99, RZ, 0x1, !P2 ;  /* 0x00000001ff637807 */ /* 0x000fe20005000000 */
[----:B------:R-:W-:Y:S01]  /*27c00*/  IMAD.X R61, RZ, RZ, RZ, P6 ;  /* 0x000000ffff3d7224 */ /* 0x000fe200030e06ff */
[----:B------:R-:W-:Y:S01]  /*27c10*/  IADD3 R149, P0, PT, R149, R62, RZ ;  /* 0x0000003e95957210 */ /* 0x000fe20007f1e0ff */
[----:B------:R-:W-:Y:S01]  /*27c20*/  IMAD.MOV.U32 R60, RZ, RZ, R51 ;  /* 0x000000ffff3c7224 */ /* 0x000fe200078e0033 */
[----:B------:R-:W-:Y:S02]  /*27c30*/  IADD3 R50, P4, PT, R63, R50, RZ ;  /* 0x000000323f327210 */ /* 0x000fe40007f9e0ff */
[----:B------:R-:W-:Y:S02]  /*27c40*/  IADD3.X R57, PT, PT, RZ, R57, RZ, P1, P5 ;  /* 0x00000039ff397210 */ /* 0x000fe40000fea4ff */
[----:B------:R-:W-:Y:S01]  /*27c50*/  IADD3 R99, P1, P5, R99, R68, R58 ;  /* 0x0000004463637210 */ /* 0x000fe20007d3e03a */
[----:B------:R-:W-:Y:S01]  /*27c60*/  IMAD.X R105, R50, 0x1, R105, P0 ;  /* 0x0000000132697824 */ /* 0x000fe200000e0669 */
[----:B------:R-:W-:Y:S01]  /*27c70*/  IADD3 R63, P6, PT, R149, R56, RZ ;  /* 0x00000038953f7210 */ /* 0x000fe20007fde0ff */
[----:B------:R-:W-:Y:S01]  /*27c80*/  IMAD.WIDE.U32.X R60, R117, R79, R60, P4 ;  /* 0x0000004f753c7225 */ /* 0x000fe200020e043c */
[----:B------:R-:W-:-:S02]  /*27c90*/  IADD3.X R68, PT, PT, RZ, R69, R59, P1, P5 ;  /* 0x00000045ff447210 */ /* 0x000fc40000fea43b */
[----:B------:R-:W-:Y:S01]  /*27ca0*/  ISETP.GE.U32.AND P3, PT, R149, R62, PT ;  /* 0x0000003e9500720c */ /* 0x000fe20003f66070 */
[----:B------:R-:W-:Y:S01]  /*27cb0*/  IMAD.X R62, R105, 0x1, R57, P6 ;  /* 0x00000001693e7824 */ /* 0x000fe200030e0639 */
[----:B------:R-:W-:Y:S02]  /*27cc0*/  ISETP.EQ.U32.AND P5, PT, R99, R58, PT ;  /* 0x0000003a6300720c */ /* 0x000fe40003fa2070 */
[----:B------:R-:W-:Y:S02]  /*27cd0*/  ISETP.GE.U32.AND P1, PT, R63, R56, PT ;  /* 0x000000383f00720c */ /* 0x000fe40003f26070 */
[----:B------:R-:W-:Y:S02]  /*27ce0*/  ISETP.LT.U32.AND P0, PT, R99, R58, PT ;  /* 0x0000003a6300720c */ /* 0x000fe40003f01070 */
[----:B------:R-:W-:Y:S02]  /*27cf0*/  ISETP.EQ.AND.EX P2, PT, R68, R59, P2, P5 ;  /* 0x0000003b4400720c */ /* 0x000fe40001742350 */
[----:B------:R-:W-:Y:S01]  /*27d00*/  ISETP.GE.U32.AND.EX P3, PT, R105, R50, PT, P3 ;  /* 0x000000326900720c */ /* 0x000fe20003f66130 */
[----:B------:R-:W-:Y:S01]  /*27d10*/  IMAD.WIDE.U32 R50, R117, R80, RZ ;  /* 0x0000005075327225 */ /* 0x000fe200078e00ff */
[----:B------:R-:W-:-:S02]  /*27d20*/  ISETP.GE.U32.AND.EX P5, PT, R62, R57, PT, P1 ;  /* 0x000000393e00720c */ /* 0x000fc40003fa6110 */
[----:B------:R-:W-:Y:S01]  /*27d30*/  ISETP.LT.U32.OR.EX P1, PT, R68, R59, P2, P0 ;  /* 0x0000003b4400720c */ /* 0x000fe20001721500 */
[C---:B------:R-:W-:Y:S01]  /*27d40*/  IMAD.WIDE.U32 R56, R92.reuse, R80, RZ ;  /* 0x000000505c387225 */ /* 0x040fe200078e00ff */
[----:B------:R-:W-:Y:S02]  /*27d50*/  SEL R58, RZ, 0x1, P3 ;  /* 0x00000001ff3a7807 */ /* 0x000fe40001800000 */
[----:B------:R-:W-:Y:S01]  /*27d60*/  SEL R59, RZ, 0x1, P5 ;  /* 0x00000001ff3b7807 */ /* 0x000fe20002800000 */
[----:B------:R-:W-:Y:S01]  /*27d70*/  IMAD.WIDE.U32 R50, P3, R92, R81, R50 ;  /* 0x000000515c327225 */ /* 0x000fe20007860032 */
[----:B------:R-:W-:Y:S02]  /*27d80*/  SEL R67, RZ, 0x1, !P1 ;  /* 0x00000001ff437807 */ /* 0x000fe40004800000 */
[----:B------:R-:W-:Y:S02]  /*27d90*/  IADD3 R58, P0, P4, R59, R60, R58 ;  /* 0x0000003c3b3a7210 */ /* 0x000fe40007c1e03a */
[----:B------:R-:W-:-:S02]  /*27da0*/  IADD3 R67, P2, P6, R67, UR5, R70 ;  /* 0x0000000543437c10 */ /* 0x000fc4000fe5e046 */
[----:B------:R-:W-:Y:S01]  /*27db0*/  IADD3.X R64, PT, PT, RZ, R61, RZ, P0, P4 ;  /* 0x0000003dff407210 */ /* 0x000fe200007e84ff */
[----:B------:R-:W-:Y:S01]  /*27dc0*/  IMAD.WIDE.U32 R60, R91, R72, RZ ;  /* 0x000000485b3c7225 */ /* 0x000fe200078e00ff */
[----:B------:R-:W-:Y:S02]  /*27dd0*/  IADD3 R119, P5, PT, R136, R56, RZ ;  /* 0x0000003888777210 */ /* 0x000fe40007fbe0ff */
[----:B------:R-:W-:Y:S01]  /*27de0*/  IADD3 R50, P4, PT, R57, R50, RZ ;  /* 0x0000003239327210 */ /* 0x000fe20007f9e0ff */
[----:B------:R-:W-:Y:S01]  /*27df0*/  IMAD.X R57, RZ, RZ, RZ, P3 ;  /* 0x000000ffff397224 */ /* 0x000fe200018e06ff */
[----:B------:R-:W-:Y:S02]  /*27e00*/  IADD3.X R94, PT, PT, RZ, R71, R11, P2, P6 ;  /* 0x00000047ff5e7210 */ /* 0x000fe400017ec40b */
[----:B------:R-:W-:Y:S01]  /*27e10*/  ISETP.GE.U32.AND P2, PT, R67, UR5, PT ;  /* 0x0000000543007c0c */ /* 0x000fe2000bf46070 */
[----:B------:R-:W-:Y:S01]  /*27e20*/  IMAD.X R69, R145, 0x1, R50, P5 ;  /* 0x0000000191457824 */ /* 0x000fe200028e0632 */
[----:B------:R-:W-:Y:S01]  /*27e30*/  ISETP.GE.U32.AND P0, PT, R119, R56, PT ;  /* 0x000000387700720c */ /* 0x000fe20003f06070 */
[----:B------:R-:W-:Y:S01]  /*27e40*/  IMAD R56, R65, R72, RZ ;  /* 0x0000004841387224 */ /* 0x000fe200078e02ff */
[----:B------:R-:W-:-:S02]  /*27e50*/  ISETP.GE.U32.AND.EX P2, PT, R94, R11, PT, P2 ;  /* 0x0000000b5e00720c */ /* 0x000fc40003f46120 */
[----:B------:R-:W-:Y:S01]  /*27e60*/  IADD3 R119, P5, PT, R119, R58, RZ ;  /* 0x0000003a77777210 */ /* 0x000fe20007fbe0ff */
[----:B------:R-:W-:Y:S01]  /*27e70*/  IMAD R71, R91, R73, R56 ;  /* 0x000000495b477224 */ /* 0x000fe200078e0238 */
[----:B------:R-:W-:Y:S01]  /*27e80*/  ISETP.GE.U32.AND.EX P0, PT, R69, R50, PT, P0 ;  /* 0x000000324500720c */ /* 0x000fe20003f06100 */
[----:B------:R-:W-:Y:S01]  /*27e90*/  IMAD.MOV.U32 R56, RZ, RZ, R51 ;  /* 0x000000ffff387224 */ /* 0x000fe200078e0033 */
[----:B------:R-:W-:Y:S01]  /*27ea0*/  ISETP.GE.U32.AND P3, PT, R119, R58, PT ;  /* 0x0000003a7700720c */ /* 0x000fe20003f66070 */
[----:B------:R-:W-:Y:S01]  /*27eb0*/  IMAD.X R69, R69, 0x1, R64, P5 ;  /* 0x0000000145457824 */ /* 0x000fe200028e0640 */
[----:B------:R-:W-:Y:S01]  /*27ec0*/  SEL R58, RZ, 0x1, P0 ;  /* 0x00000001ff3a7807 */ /* 0x000fe20000000000 */
[----:B------:R-:W-:Y:S01]  /*27ed0*/  IMAD.IADD R71, R61, 0x1, R71 ;  /* 0x000000013d477824 */ /* 0x000fe200078e0247 */
[----:B------:R-:W-:Y:S01]  /*27ee0*/  PLOP3.LUT P0, PT, PT, PT, PT, 0x80, 0x8 ;  /* 0x000000000008781c */ /* 0x000fe20003f0f070 */
[----:B------:R-:W-:Y:S01]  /*27ef0*/  IMAD.WIDE.U32.X R50, R117, R81, R56, P4 ;  /* 0x0000005175327225 */ /* 0x000fe200020e0438 */
[----:B------:R-:W-:-:S02]  /*27f00*/  ISETP.GE.U32.AND.EX P3, PT, R69, R64, PT, P3 ;  /* 0x000000404500720c */ /* 0x000fc40003f66130 */
[----:B------:R-:W-:Y:S01]  /*27f10*/  @P2 ISETP.EQ.U32.AND P4, PT, R67, UR5, PT ;  /* 0x0000000543002c0c */ /* 0x000fe2000bf82070 */
[----:B------:R-:W-:Y:S01]  /*27f20*/  IMAD.WIDE.U32 R56, R71, R74, RZ ;  /* 0x0000004a47387225 */ /* 0x000fe200078e00ff */
[----:B------:R-:W-:Y:S02]  /*27f30*/  SEL R105, RZ, 0x1, P3 ;  /* 0x00000001ff697807 */ /* 0x000fe40001800000 */
[----:B------:R-:W-:Y:S02]  /*27f40*/  @P2 ISETP.EQ.AND.EX P0, PT, R94, R11, P1, P4 ;  /* 0x0000000b5e00220c */ /* 0x000fe40000f02340 */
[----:B------:R-:W-:Y:S01]  /*27f50*/  IADD3 R105, P1, P4, R105, R50, R58 ;  /* 0x0000003269697210 */ /* 0x000fe20007c3e03a */
[C---:B------:R-:W-:Y:S01]  /*27f60*/  IMAD.WIDE.U32 R56, P5, R60.reuse, R75, R56 ;  /* 0x0000004b3c387225 */ /* 0x040fe200078a0038 */
[-C--:B------:R-:W-:Y:S02]  /*27f70*/  ISETP.GE.U32.AND P3, PT, R93, R74.reuse, PT ;  /* 0x0000004a5d00720c */ /* 0x080fe40003f66070 */
[----:B------:R-:W-:Y:S01]  /*27f80*/  IADD3.X R70, PT, PT, RZ, R51, RZ, P1, P4 ;  /* 0x00000033ff467210 */ /* 0x000fe20000fe84ff */
[----:B------:R-:W-:Y:S01]  /*27f90*/  IMAD.WIDE.U32 R58, R60, R74, RZ ;  /* 0x0000004a3c3a7225 */ /* 0x000fe200078e00ff */
[----:B------:R-:W-:-:S02]  /*27fa0*/  ISETP.GE.U32.AND.EX P3, PT, R95, R75, PT, P3 ;  /* 0x0000004b5f00720c */ /* 0x000fc40003f66130 */
[----:B------:R-:W-:Y:S01]  /*27fb0*/  ISETP.EQ.U32.AND P2, PT, R107, R76, PT ;  /* 0x0000004c6b00720c */ /* 0x000fe20003f42070 */
[----:B------:R-:W-:Y:S01]  /*27fc0*/  IMAD.X R51, RZ, RZ, RZ, P5 ;  /* 0x000000ffff337224 */ /* 0x000fe200028e06ff */
[----:B------:R-:W-:Y:S01]  /*27fd0*/  ISETP.GE.U32.AND P5, PT, R67, R80, PT ;  /* 0x000000504300720c */ /* 0x000fe20003fa6070 */
[----:B------:R-:W-:Y:S01]  /*27fe0*/  IMAD.MOV.U32 R50, RZ, RZ, R57 ;  /* 0x000000ffff327224 */ /* 0x000fe200078e0039 */
[----:B------:R-:W-:Y:S02]  /*27ff0*/  ISETP.LT.U32.AND P4, PT, R107, R76, PT ;  /* 0x0000004c6b00720c */ /* 0x000fe40003f81070 */
[----:B------:R-:W-:Y:S02]  /*28000*/  ISETP.EQ.AND.EX P2, PT, R66, R77, !P3, P2 ;  /* 0x0000004d4200720c */ /* 0x000fe40005f42320 */
[----:B------:R-:W-:Y:S02]  /*28010*/  IADD3 R59, P1, PT, R59, R56, RZ ;  /* 0x000000383b3b7210 */ /* 0x000fe40007f3e0ff */
[----:B------:R-:W-:-:S02]  /*28020*/  ISETP.GE.U32.AND.EX P5, PT, R94, R81, PT, P5 ;  /* 0x000000515e00720c */ /* 0x000fc40003fa6150 */
[----:B------:R-:W-:Y:S01]  /*28030*/  LOP3.LUT R58, RZ, R58, RZ, 0x33, !PT ;  /* 0x0000003aff3a7212 */ /* 0x000fe200078e33ff */
[----:B------:R-:W-:Y:S01]  /*28040*/  IMAD.WIDE.U32.X R56, R71, R75, R50, P1 ;  /* 0x0000004b47387225 */ /* 0x000fe200008e0432 */
[----:B------:R-:W-:Y:S02]  /*28050*/  ISETP.LT.U32.OR.EX P4, PT, R66, R77, P2, P4 ;  /* 0x0000004d4200720c */ /* 0x000fe40001781540 */
[----:B------:R-:W-:Y:S02]  /*28060*/  ISETP.EQ.U32.AND P6, PT, R99, R78, PT ;  /* 0x0000004e6300720c */ /* 0x000fe40003fc2070 */
[----:B------:R-:W-:Y:S02]  /*28070*/  ISETP.GT.U32.AND P1, PT, R91, R58, PT ;  /* 0x0000003a5b00720c */ /* 0x000fe40003f24070 */
[----:B------:R-:W-:Y:S01]  /*28080*/  LOP3.LUT R50, RZ, R59, RZ, 0x33, !PT ;  /* 0x0000003bff327212 */ /* 0x000fe200078e33ff */
[----:B------:R-:W-:Y:S01]  /*28090*/  IMAD.WIDE.U32 R58, R60, R76, RZ ;  /* 0x0000004c3c3a7225 */ /* 0x000fe200078e00ff */
[----:B------:R-:W-:-:S02]  /*280a0*/  ISETP.LT.U32.AND P2, PT, R99, R78, PT ;  /* 0x0000004e6300720c */ /* 0x000fc40003f41070 */
[CC--:B------:R-:W-:Y:S02]  /*280b0*/  ISETP.EQ.AND.EX P6, PT, R68.reuse, R79.reuse, P4, P6 ;  /* 0x0000004f4400720c */ /* 0x0c0fe400027c2360 */
[----:B------:R-:W-:Y:S01]  /*280c0*/  ISETP.GT.U32.AND.EX P1, PT, R65, R50, PT, P1 ;  /* 0x000000324100720c */ /* 0x000fe20003f24110 */
[----:B------:R-:W-:Y:S01]  /*280d0*/  IMAD.WIDE.U32 R50, R71, R76, RZ ;  /* 0x0000004c47327225 */ /* 0x000fe200078e00ff */
[----:B------:R-:W-:Y:S02]  /*280e0*/  ISETP.LT.U32.OR.EX P2, PT, R68, R79, P6, P2 ;  /* 0x0000004f4400720c */ /* 0x000fe40003741520 */
[----:B------:R-:W-:Y:S02]  /*280f0*/  @P5 ISETP.NE.U32.AND P6, PT, R67, R80, PT ;  /* 0x000000504300520c */ /* 0x000fe40003fc5070 */
[----:B------:R-:W-:Y:S02]  /*28100*/  SEL R11, RZ, 0x1, !P1 ;  /* 0x00000001ff0b7807 */ /* 0x000fe40004800000 */
[----:B------:R-:W-:-:S02]  /*28110*/  PLOP3.LUT P1, PT, PT, PT, PT, 0x8, 0x80 ;  /* 0x000000000080781c */ /* 0x000fc40003f2e170 */
[----:B------:R-:W-:Y:S01]  /*28120*/  @P5 ISETP.NE.OR.EX P1, PT, R94, R81, !P2, P6 ;  /* 0x000000515e00520c */ /* 0x000fe20005725760 */
[----:B------:R-:W-:Y:S01]  /*28130*/  IMAD.WIDE.U32 R50, P6, R60, R77, R50 ;  /* 0x0000004d3c327225 */ /* 0x000fe200078c0032 */
[----:B------:R-:W-:Y:S02]  /*28140*/  IADD3 R64, P5, PT, R11, R56, RZ ;  /* 0x000000380b407210 */ /* 0x000fe40007fbe0ff */
[----:B------:R-:W-:Y:S01]  /*28150*/  PLOP3.LUT P1, PT, P0, P1, PT, 0xf8, 0x8f ;  /* 0x00000000008f781c */ /* 0x000fe20000723f70 */
[----:B------:R-:W-:Y:S02]  /*28160*/  IMAD.MOV.U32 R56, RZ, RZ, R51 ;  /* 0x000000ffff387224 */ /* 0x000fe400078e0033 */
[----:B------:R-:W-:Y:S01]  /*28170*/  IMAD.X R92, RZ, RZ, R57, P5 ;  /* 0x000000ffff5c7224 */ /* 0x000fe200028e0639 */
[----:B------:R-:W-:Y:S01]  /*28180*/  IADD3 R11, P5, PT, R63, R58, RZ ;  /* 0x0000003a3f0b7210 */ /* 0x000fe20007fbe0ff */
[----:B------:R-:W-:Y:S01]  /*28190*/  IMAD.X R57, RZ, RZ, RZ, P6 ;  /* 0x000000ffff397224 */ /* 0x000fe200030e06ff */
[----:B------:R-:W-:-:S02]  /*281a0*/  IADD3 R50, P6, PT, R59, R50, RZ ;  /* 0x000000323b327210 */ /* 0x000fc40007fde0ff */
[----:B------:R-:W-:-:S03]  /*281b0*/  SEL R106, R74, RZ, P1 ;  /* 0x000000ff4a6a7207 */ /* 0x000fc60000800000 */
[----:B------:R-:W-:Y:S01]  /*281c0*/  IMAD.X R117, R50, 0x1, R62, P5 ;  /* 0x0000000132757824 */ /* 0x000fe200028e063e */
[----:B------:R-:W-:Y:S01]  /*281d0*/  ISETP.GE.U32.AND P5, PT, R11, R58, PT ;  /* 0x0000003a0b00720c */ /* 0x000fe20003fa6070 */
[----:B------:R-:W-:-:S03]  /*281e0*/  IMAD.WIDE.U32 R62, R71, R78, RZ ;  /* 0x0000004e473e7225 */ /* 0x000fc600078e00ff */
[----:B------:R-:W-:Y:S01]  /*281f0*/  ISETP.GE.U32.AND.EX P5, PT, R117, R50, PT, P5 ;  /* 0x000000327500720c */ /* 0x000fe20003fa6150 */
[----:B------:R-:W-:-:S03]  /*28200*/  IMAD.WIDE.U32.X R56, R71, R77, R56, P6 ;  /* 0x0000004d47387225 */ /* 0x000fc600030e0438 */
[----:B------:R-:W-:Y:S01]  /*28210*/  SEL R91, RZ, 0x1, P5 ;  /* 0x00000001ff5b7807 */ /* 0x000fe20002800000 */
[----:B------:R-:W-:Y:S01]  /*28220*/  IMAD.WIDE.U32 R50, R60, R78, RZ ;  /* 0x0000004e3c327225 */ /* 0x000fe200078e00ff */
[----:B------:R-:W-:-:S03]  /*28230*/  IADD3 R123, P5, PT, R11, R64, RZ ;  /* 0x000000400b7b7210 */ /* 0x000fc60007fbe0ff */
[----:B------:R-:W-:-:S04]  /*28240*/  IMAD.WIDE.U32 R62, P6, R60, R79, R62 ;  /* 0x0000004f3c3e7225 */ /* 0x000fc800078c003e */
[----:B------:R-:W-:Y:S01]  /*28250*/  IMAD.X R65, RZ, RZ, RZ, P6 ;  /* 0x000000ffff417224 */ /* 0x000fe200030e06ff */
[----:B------:R-:W-:Y:S01]  /*28260*/  IADD3 R96, P6, PT, R51, R62, RZ ;  /* 0x0000003e33607210 */ /* 0x000fe20007fde0ff */
[----:B------:R-:W-:Y:S01]  /*28270*/  IMAD.X R117, R117, 0x1, R92, P5 ;  /* 0x0000000175757824 */ /* 0x000fe200028e065c */
[----:B------:R-:W-:Y:S01]  /*28280*/  ISETP.GE.U32.AND P5, PT, R123, R64, PT ;  /* 0x000000407b00720c */ /* 0x000fe20003fa6070 */
[----:B------:R-:W-:-:S03]  /*28290*/  IMAD.WIDE.U32 R58, R71, R80, RZ ;  /* 0x00000050473a7225 */ /* 0x000fc600078e00ff */
[C---:B------:R-:W-:Y:S01]  /*282a0*/  ISETP.GE.U32.AND.EX P5, PT, R117.reuse, R92, PT, P5 ;  /* 0x0000005c7500720c */ /* 0x040fe20003fa6150 */
[----:B------:R-:W-:Y:S02]  /*282b0*/  IMAD.MOV.U32 R64, RZ, RZ, R63 ;  /* 0x000000ffff407224 */ /* 0x000fe400078e003f */
[----:B------:R-:W-:Y:S01]  /*282c0*/  IMAD R98, R117, R72, RZ ;  /* 0x0000004875627224 */ /* 0x000fe200078e02ff */
[----:B------:R-:W-:Y:S01]  /*282d0*/  SEL R51, RZ, 0x1, P5 ;  /* 0x00000001ff337807 */ /* 0x000fe20002800000 */
[----:B------:R-:W-:-:S04]  /*282e0*/  IMAD.WIDE.U32.X R64, R71, R79, R64, P6 ;  /* 0x0000004f47407225 */ /* 0x000fc800030e0440 */
[----:B------:R-:W-:-:S04]  /*282f0*/  IMAD.WIDE.U32 R58, P6, R60, R81, R58 ;  /* 0x000000513c3a7225 */ /* 0x000fc800078c003a */
[----:B------:R-:W-:-:S04]  /*28300*/  IMAD.WIDE.U32 R60, R60, R80, RZ ;  /* 0x000000503c3c7225 */ /* 0x000fc800078e00ff */
[----:B------:R-:W-:Y:S01]  /*28310*/  IMAD.X R63, RZ, RZ, RZ, P6 ;  /* 0x000000ffff3f7224 */ /* 0x000fe200030e06ff */
[----:B------:R-:W-:Y:S01]  /*28320*/  IADD3 R92, P5, PT, R61, R58, RZ ;  /* 0x0000003a3d5c7210 */ /* 0x000fe20007fbe0ff */
[----:B------:R-:W-:Y:S01]  /*28330*/  IMAD.MOV.U32 R62, RZ, RZ, R59 ;  /* 0x000000ffff3e7224 */ /* 0x000fe200078e003b */
[----:B------:R-:W-:-:S03]  /*28340*/  IADD3 R119, P6, PT, R119, R50, RZ ;  /* 0x0000003277777210 */ /* 0x000fc60007fde0ff */
[----:B------:R-:W-:Y:S01]  /*28350*/  IMAD.WIDE.U32.X R58, R71, R81, R62, P5 ;  /* 0x00000051473a7225 */ /* 0x000fe200028e043e */
[----:B------:R-:W-:-:S03]  /*28360*/  ISETP.GE.U32.AND P5, PT, R119, R50, PT ;  /* 0x000000327700720c */ /* 0x000fc60003fa6070 */
[----:B------:R-:W-:Y:S01]  /*28370*/  IMAD.X R11, R96, 0x1, R69, P6 ;  /* 0x00000001600b7824 */ /* 0x000fe200030e0645 */
[----:B------:R-:W-:Y:S01]  /*28380*/  IADD3 R50, P0, P6, R51, R56, R91 ;  /* 0x0000003833327210 */ /* 0x000fe20007e1e05b */
[----:B------:R-:W-:-:S03]  /*28390*/  IMAD R71, R123, R73, R98 ;  /* 0x000000497b477224 */ /* 0x000fc600078e0262 */
[----:B------:R-:W-:Y:S02]  /*283a0*/  ISETP.GE.U32.AND.EX P5, PT, R11, R96, PT, P5 ;  /* 0x000000600b00720c */ /* 0x000fe40003fa6150 */
[----:B------:R-:W-:Y:S01]  /*283b0*/  IADD3.X R62, PT, PT, RZ, R57, RZ, P0, P6 ;  /* 0x00000039ff3e7210 */ /* 0x000fe200007ec4ff */
[----:B------:R-:W-:Y:S01]  /*283c0*/  IMAD.WIDE.U32 R56, R123, R72, RZ ;  /* 0x000000487b387225 */ /* 0x000fe200078e00ff */
[----:B------:R-:W-:Y:S02]  /*283d0*/  SEL R96, RZ, 0x1, P5 ;  /* 0x00000001ff607807 */ /* 0x000fe40002800000 */
[----:B------:R-:W-:Y:S01]  /*283e0*/  ISETP.NE.U32.AND P5, PT, R105, RZ, PT ;  /* 0x000000ff6900720c */ /* 0x000fe20003fa5070 */
[----:B------:R-:W-:Y:S01]  /*283f0*/  IMAD.IADD R71, R57, 0x1, R71 ;  /* 0x0000000139477824 */ /* 0x000fe200078e0247 */
[----:B------:R-:W-:Y:S02]  /*28400*/  IADD3 R69, P0, PT, R119, R50, RZ ;  /* 0x0000003277457210 */ /* 0x000fe40007f1e0ff */
[----:B------:R-:W-:-:S02]  /*28410*/  ISETP.NE.AND.EX P5, PT, R70, RZ, PT, P5 ;  /* 0x000000ff4600720c */ /* 0x000fc40003fa5350 */
[----:B------:R-:W-:Y:S01]  /*28420*/  IADD3 R106, P6, PT, -R106, R93, RZ ;  /* 0x0000005d6a6a7210 */ /* 0x000fe20007fde1ff */
[----:B------:R-:W-:Y:S01]  /*28430*/  IMAD.X R11, R11, 0x1, R62, P0 ;  /* 0x000000010b0b7824 */ /* 0x000fe200000e063e */
[----:B------:R-:W-:Y:S02]  /*28440*/  ISETP.GE.U32.AND P0, PT, R69, R50, PT ;  /* 0x000000324500720c */ /* 0x000fe40003f06070 */
[----:B------:R-:W-:Y:S02]  /*28450*/  SEL R50, R75, RZ, P1 ;  /* 0x000000ff4b327207 */ /* 0x000fe40000800000 */
[----:B------:R-:W-:Y:S01]  /*28460*/  ISETP.GE.U32.AND.EX P0, PT, R11, R62, PT, P0 ;  /* 0x0000003e0b00720c */ /* 0x000fe20003f06100 */
[----:B------:R-:W-:-:S03]  /*28470*/  IMAD.WIDE.U32 R62, R71, R74, RZ ;  /* 0x0000004a473e7225 */ /* 0x000fc600078e00ff */
[----:B------:R-:W-:Y:S01]  /*28480*/  SEL R51, RZ, 0x1, P0 ;  /* 0x00000001ff337807 */ /* 0x000fe20000000000 */
[----:B------:R-:W-:Y:S01]  /*28490*/  IMAD.X R91, R95, 0x1, ~R50, P6 ;  /* 0x000000015f5b7824 */ /* 0x000fe200030e0e32 */
        /* <DEDUP_REMOVED lines=15> */
.L_x_321:
[----:B------:R-:W-:Y:S01]  /*28590*/  IADD3 R64, P0, P6, R51, R64, R96 ;  /* 0x0000004033407210 */ /* 0x000fe20007e1e060 */
[C---:B------:R-:W-:Y:S01]  /*285a0*/  IMAD.WIDE.U32 R50, R56.reuse, R74, RZ ;  /* 0x0000004a38327225 */ /* 0x040fe200078e00ff */
[----:B------:R-:W-:Y:S02]  /*285b0*/  SEL R61, RZ, 0x1, !P4 ;  /* 0x00000001ff3d7807 */ /* 0x000fe40006000000 */
[----:B------:R-:W-:Y:S01]  /*285c0*/  IADD3.X R65, PT, PT, RZ, R65, RZ, P0, P6 ;  /* 0x00000041ff417210 */ /* 0x000fe200007ec4ff */
[----:B------:R-:W-:Y:S01]  /*285d0*/  IMAD.WIDE.U32 R62, P5, R56, R75, R62 ;  /* 0x0000004b383e7225 */ /* 0x000fe200078a003e */
[----:B------:R-:W-:Y:S02]  /*285e0*/  LOP3.LUT R50, RZ, R50, RZ, 0x33, !PT ;  /* 0x00000032ff327212 */ /* 0x000fe400078e33ff */
[----:B------:R-:W-:Y:S02]  /*285f0*/  LOP3.LUT R6, R6, 0xfffffffe, RZ, 0xc0, !PT ;  /* 0xfffffffe06067812 */ /* 0x000fe400078ec0ff */
[----:B------:R-:W-:Y:S01]  /*28600*/  IADD3 R62, P0, PT, R51, R62, RZ ;  /* 0x0000003e333e7210 */ /* 0x000fe20007f1e0ff */
[----:B------:R-:W-:Y:S01]  /*28610*/  IMAD.X R51, RZ, RZ, RZ, P5 ;  /* 0x000000ffff337224 */ /* 0x000fe200028e06ff */
[----:B------:R-:W-:-:S02]  /*28620*/  IADD3 R57, P5, PT, R120, R60, RZ ;  /* 0x0000003c78397210 */ /* 0x000fc40007fbe0ff */
[----:B------:R-:W-:Y:S01]  /*28630*/  ISETP.GT.U32.AND P4, PT, R123, R50, PT ;  /* 0x000000327b00720c */ /* 0x000fe20003f84070 */
[----:B------:R-:W-:Y:S01]  /*28640*/  IMAD.MOV.U32 R50, RZ, RZ, R63 ;  /* 0x000000ffff327224 */ /* 0x000fe200078e003f */
[----:B------:R-:W-:Y:S01]  /*28650*/  IADD3 R131, P6, PT, R57, R64, RZ ;  /* 0x0000004039837210 */ /* 0x000fe20007fde0ff */
[----:B------:R-:W-:Y:S01]  /*28660*/  IMAD.X R97, R97, 0x1, R92, P5 ;  /* 0x0000000161617824 */ /* 0x000fe200028e065c */
[----:B------:R-:W-:Y:S01]  /*28670*/  LOP3.LUT R62, RZ, R62, RZ, 0x33, !PT ;  /* 0x0000003eff3e7212 */ /* 0x000fe200078e33ff */
[----:B------:R-:W-:Y:S01]  /*28680*/  IMAD.WIDE.U32.X R50, R71, R75, R50, P0 ;  /* 0x0000004b47327225 */ /* 0x000fe200000e0432 */
[----:B------:R-:W-:Y:S02]  /*28690*/  ISETP.GE.U32.AND P0, PT, R131, R64, PT ;  /* 0x000000408300720c */ /* 0x000fe40003f06070 */
[----:B------:R-:W-:Y:S01]  /*286a0*/  ISETP.GT.U32.AND.EX P4, PT, R117, R62, PT, P4 ;  /* 0x0000003e7500720c */ /* 0x000fe20003f84140 */
[----:B------:R-:W-:Y:S01]  /*286b0*/  IMAD.X R128, R97, 0x1, R65, P6 ;  /* 0x0000000161807824 */ /* 0x000fe200030e0641 */
[----:B------:R-:W-:Y:S01]  /*286c0*/  ISETP.GE.U32.AND P5, PT, R57, R60, PT ;  /* 0x0000003c3900720c */ /* 0x000fe20003fa6070 */
[----:B------:R-:W-:Y:S01]  /*286d0*/  IMAD.WIDE.U32 R62, R56, R76, RZ ;  /* 0x0000004c383e7225 */ /* 0x000fe200078e00ff */
[----:B------:R-:W-:-:S02]  /*286e0*/  SEL R57, RZ, 0x1, !P4 ;  /* 0x00000001ff397807 */ /* 0x000fc40006000000 */
[----:B------:R-:W-:Y:S02]  /*286f0*/  IADD3 R116, P4, PT, R61, R78, RZ ;  /* 0x0000004e3d747210 */ /* 0x000fe40007f9e0ff */
[----:B------:R-:W-:Y:S02]  /*28700*/  ISETP.GE.U32.AND.EX P0, PT, R128, R65, PT, P0 ;  /* 0x000000418000720c */ /* 0x000fe40003f06100 */
[----:B------:R-:W-:Y:S01]  /*28710*/  ISETP.GE.U32.AND.EX P5, PT, R97, R92, PT, P5 ;  /* 0x0000005c6100720c */ /* 0x000fe20003fa6150 */
[----:B------:R-:W-:Y:S01]  /*28720*/  IMAD.WIDE.U32 R92, R106, R106, RZ ;  /* 0x0000006a6a5c7225 */ /* 0x000fe200078e00ff */
[----:B------:R-:W-:Y:S02]  /*28730*/  SEL R61, RZ, 0x1, P3 ;  /* 0x00000001ff3d7807 */ /* 0x000fe40001800000 */
[----:B------:R-:W-:Y:S01]  /*28740*/  IADD3 R70, P3, PT, R57, R50, RZ ;  /* 0x0000003239467210 */ /* 0x000fe20007f7e0ff */
[----:B------:R-:W-:Y:S01]  /*28750*/  IMAD.X R119, RZ, RZ, R79, P4 ;  /* 0x000000ffff777224 */ /* 0x000fe200020e064f */
[----:B------:R-:W-:-:S02]  /*28760*/  SEL R105, RZ, 0x1, P0 ;  /* 0x00000001ff697807 */ /* 0x000fc40000000000 */
[----:B------:R-:W-:Y:S01]  /*28770*/  SEL R57, RZ, 0x1, P5 ;  /* 0x00000001ff397807 */ /* 0x000fe20002800000 */
[----:B------:R-:W-:Y:S01]  /*28780*/  IMAD.X R95, RZ, RZ, R51, P3 ;  /* 0x000000ffff5f7224 */ /* 0x000fe200018e0633 */
[----:B------:R-:W-:Y:S01]  /*28790*/  IADD3 R50, P0, PT, R61, R76, RZ ;  /* 0x0000004c3d327210 */ /* 0x000fe20007f1e0ff */
[----:B------:R-:W-:Y:S01]  /*287a0*/  IMAD.WIDE.U32 R60, R91, R106, RZ ;  /* 0x0000006a5b3c7225 */ /* 0x000fe200078e00ff */
[----:B------:R-:W-:Y:S02]  /*287b0*/  IADD3 R105, P3, P5, R105, R58, R57 ;  /* 0x0000003a69697210 */ /* 0x000fe40007d7e039 */
[----:B------:R-:W-:Y:S01]  /*287c0*/  SEL R58, R50, RZ, P1 ;  /* 0x000000ff323a7207 */ /* 0x000fe20000800000 */
[----:B------:R-:W-:Y:S01]  /*287d0*/  IMAD.X R57, RZ, RZ, R77, P0 ;  /* 0x000000ffff397224 */ /* 0x000fe200000e064d */
[----:B------:R-:W-:Y:S01]  /*287e0*/  IADD3.X R117, PT, PT, RZ, R59, RZ, P3, P5 ;  /* 0x0000003bff757210 */ /* 0x000fe20001fea4ff */
[----:B------:R-:W-:Y:S01]  /*287f0*/  IMAD.WIDE.U32 R50, R71, R76, RZ ;  /* 0x0000004c47327225 */ /* 0x000fe200078e00ff */
[----:B------:R-:W-:-:S02]  /*28800*/  IADD3 R107, P0, PT, -R58, R107, RZ ;  /* 0x0000006b3a6b7210 */ /* 0x000fc40007f1e1ff */
[----:B------:R-:W-:Y:S01]  /*28810*/  SEL R57, R57, RZ, P1 ;  /* 0x000000ff39397207 */ /* 0x000fe20000800000 */
[----:B------:R-:W-:Y:S01]  /*28820*/  IMAD.WIDE.U32 R58, P5, R106, R91, R60 ;  /* 0x0000005b6a3a7225 */ /* 0x000fe200078a003c */
[----:B------:R-:W-:Y:S02]  /*28830*/  SEL R116, R116, RZ, P1 ;  /* 0x000000ff74747207 */ /* 0x000fe40000800000 */
[----:B------:R-:W-:Y:S01]  /*28840*/  SEL R119, R119, RZ, P1 ;  /* 0x000000ff77777207 */ /* 0x000fe20000800000 */
[----:B------:R-:W-:Y:S01]  /*28850*/  IMAD.WIDE.U32 R50, P3, R56, R77, R50 ;  /* 0x0000004d38327225 */ /* 0x000fe20007860032 */
[----:B------:R-:W-:-:S03]  /*28860*/  IADD3 R116, P6, PT, -R116, R99, RZ ;  /* 0x0000006374747210 */ /* 0x000fc60007fde1ff */
[----:B------:R-:W-:Y:S01]  /*28870*/  IMAD.X R118, R66, 0x1, ~R57, P0 ;  /* 0x0000000142767824 */ /* 0x000fe200000e0e39 */
[----:B------:R-:W-:Y:S01]  /*28880*/  IADD3 R69, P0, PT, R69, R62, RZ ;  /* 0x0000003e45457210 */ /* 0x000fe20007f1e0ff */
[----:B------:R-:W-:Y:S01]  /*28890*/  IMAD.X R61, RZ, RZ, RZ, P5 ;  /* 0x000000ffff3d7224 */ /* 0x000fe200028e06ff */
[----:B------:R-:W-:Y:S01]  /*288a0*/  IADD3 R65, P5, PT, R63, R50, RZ ;  /* 0x000000323f417210 */ /* 0x000fe20007fbe0ff */
[----:B------:R-:W-:Y:S01]  /*288b0*/  IMAD.X R125, RZ, RZ, RZ, P3 ;  /* 0x000000ffff7d7224 */ /* 0x000fe200018e06ff */
[----:B------:R-:W-:Y:S01]  /*288c0*/  IADD3 R127, P3, PT, R93, R58, RZ ;  /* 0x0000003a5d7f7210 */ /* 0x000fe20007f7e0ff */
[----:B------:R-:W-:Y:S01]  /*288d0*/  IMAD.MOV.U32 R60, RZ, RZ, R59 ;  /* 0x000000ffff3c7224 */ /* 0x000fe200078e003b */
[----:B------:R-:W-:Y:S01]  /*288e0*/  IADD3 R93, P4, PT, R69, R70, RZ ;  /* 0x00000046455d7210 */ /* 0x000fe20007f9e0ff */
[----:B------:R-:W-:-:S04]  /*288f0*/  IMAD.WIDE.U32 R58, R118, R106, RZ ;  /* 0x0000006a763a7225 */ /* 0x000fc800078e00ff */
[----:B------:R-:W-:Y:S02]  /*28900*/  IMAD.MOV.U32 R124, RZ, RZ, R51 ;  /* 0x000000ffff7c7224 */ /* 0x000fe400078e0033 */
[----:B------:R-:W-:Y:S01]  /*28910*/  IMAD.X R64, R65, 0x1, R11, P0 ;  /* 0x0000000141407824 */ /* 0x000fe200000e060b */
[----:B------:R-:W-:Y:S01]  /*28920*/  ISETP.GE.U32.AND P0, PT, R69, R62, PT ;  /* 0x0000003e4500720c */ /* 0x000fe20003f06070 */
[----:B------:R-:W-:-:S03]  /*28930*/  IMAD.WIDE.U32.X R124, R71, R77, R124, P5 ;  /* 0x0000004d477c7225 */ /* 0x000fc600028e047c */
[----:B------:R-:W-:Y:S01]  /*28940*/  ISETP.GE.U32.AND.EX P0, PT, R64, R65, PT, P0 ;  /* 0x000000414000720c */ /* 0x000fe20003f06100 */
[----:B------:R-:W-:-:S04]  /*28950*/  IMAD.WIDE.U32 R62, R107, R106, RZ ;  /* 0x0000006a6b3e7225 */ /* 0x000fc800078e00ff */
[----:B------:R-:W-:-:S04]  /*28960*/  IMAD.WIDE.U32 R58, P5, R91, R107, R58 ;  /* 0x0000006b5b3a7225 */ /* 0x000fc800078a003a */
[----:B------:R-:W-:Y:S01]  /*28970*/  IMAD.WIDE.U32.X R60, R91, R91, R60, P3 ;  /* 0x0000005b5b3c7225 */ /* 0x000fe200018e043c */
[----:B------:R-:W-:Y:S02]  /*28980*/  IADD3 R57, P3, PT, R63, R58, RZ ;  /* 0x0000003a3f397210 */ /* 0x000fe40007f7e0ff */
[----:B------:R-:W-:Y:S01]  /*28990*/  SEL R63, RZ, 0x1, P0 ;  /* 0x00000001ff3f7807 */ /* 0x000fe20000000000 */
[----:B------:R-:W-:-:S04]  /*289a0*/  IMAD.WIDE.U32 R50, R91, R107, RZ ;  /* 0x0000006b5b327225 */ /* 0x000fc800078e00ff */
[----:B------:R-:W-:Y:S01]  /*289b0*/  IMAD.X R120, R64, 0x1, R95, P4 ;  /* 0x0000000140787824 */ /* 0x000fe200020e065f */
[----:B------:R-:W-:Y:S01]  /*289c0*/  IADD3 R11, P4, PT, R60, R62, RZ ;  /* 0x0000003e3c0b7210 */ /* 0x000fe20007f9e0ff */
[----:B------:R-:W-:Y:S01]  /*289d0*/  IMAD.X R119, R68, 0x1, ~R119, P6 ;  /* 0x0000000144777824 */ /* 0x000fe200030e0e77 */
[----:B------:R-:W-:Y:S01]  /*289e0*/  ISETP.GE.U32.AND P6, PT, R93, R70, PT ;  /* 0x000000465d00720c */ /* 0x000fe20003fc6070 */
[----:B------:R-:W-:-:S03]  /*289f0*/  IMAD.WIDE.U32 R50, P0, R106, R118, R50 ;  /* 0x000000766a327225 */ /* 0x000fc60007800032 */
[----:B------:R-:W-:Y:S01]  /*28a00*/  ISETP.GE.U32.AND.EX P6, PT, R120, R95, PT, P6 ;  /* 0x0000005f7800720c */ /* 0x000fe20003fc6160 */
        /* <DEDUP_REMOVED lines=11> */
[----:B------:R-:W-:Y:S01]  /*28ac0*/  IMAD.WIDE.U32 R50, R116, R106, RZ ;  /* 0x0000006a74327225 */ /* 0x000fe200078e00ff */
[----:B------:R-:W-:Y:S02]  /*28ad0*/  SEL R63, RZ, 0x1, !P2 ;  /* 0x00000001ff3f7807 */ /* 0x000fe40005000000 */
[----:B------:R-:W-:Y:S01]  /*28ae0*/  IADD3.X R124, PT, PT, RZ, R125, RZ, P0, P6 ;  /* 0x0000007dff7c7210 */ /* 0x000fe200007ec4ff */
[----:B------:R-:W-:-:S04]  /*28af0*/  IMAD.WIDE.U32.X R60, R91, R118, R60, P4 ;  /* 0x000000765b3c7225 */ /* 0x000fc800020e043c */
[----:B------:R-:W-:Y:S01]  /*28b00*/  IMAD.WIDE.U32 R96, P4, R91, R116, R96 ;  /* 0x000000745b607225 */ /* 0x000fe20007880060 */
[----:B------:R-:W-:-:S03]  /*28b10*/  IADD3 R99, P0, P6, R50, R60, R99 ;  /* 0x0000003c32637210 */ /* 0x000fc60007e1e063 */
[----:B------:R-:W-:Y:S01]  /*28b20*/  IMAD.WIDE.U32 R64, R118, R107, RZ ;  /* 0x0000006b76407225 */ /* 0x000fe200078e00ff */
[----:B------:R-:W-:-:S03]  /*28b30*/  IADD3 R129, P2, PT, R51, R96, RZ ;  /* 0x0000006033817210 */ /* 0x000fc60007f5e0ff */
[----:B------:R-:W-:Y:S01]  /*28b40*/  IMAD.MOV.U32 R60, RZ, RZ, R59 ;  /* 0x000000ffff3c7224 */ /* 0x000fe200078e003b */
[----:B------:R-:W-:Y:S01]  /*28b50*/  IADD3.X R70, PT, PT, R129, R61, RZ, P0, P6 ;  /* 0x0000003d81467210 */ /* 0x000fe200007ec4ff */
[----:B------:R-:W-:Y:S01]  /*28b60*/  IMAD.X R61, RZ, RZ, RZ, P5 ;  /* 0x000000ffff3d7224 */ /* 0x000fe200028e06ff */
[----:B------:R-:W-:Y:S01]  /*28b70*/  IADD3 R126, P0, PT, R11, R62, RZ ;  /* 0x0000003e0b7e7210 */ /* 0x000fe20007f1e0ff */
[----:B------:R-:W-:Y:S01]  /*28b80*/  IMAD.WIDE.U32 R68, R106, R116, RZ ;  /* 0x000000746a447225 */ /* 0x000fe200078e00ff */
[----:B------:R-:W-:Y:S02]  /*28b90*/  IADD3 R122, P6, PT, R63, R80, RZ ;  /* 0x000000503f7a7210 */ /* 0x000fe40007fde0ff */
[----:B------:R-:W-:Y:S01]  /*28ba0*/  ISETP.GE.U32.AND P5, PT, R126, R11, PT ;  /* 0x0000000b7e00720c */ /* 0x000fe20003fa6070 */
[----:B------:R-:W-:Y:S01]  /*28bb0*/  IMAD.X R125, R58, 0x1, R57, P0 ;  /* 0x000000013a7d7824 */ /* 0x000fe200000e0639 */
[----:B------:R-:W-:Y:S01]  /*28bc0*/  SEL R122, R122, RZ, P1 ;  /* 0x000000ff7a7a7207 */ /* 0x000fe20000800000 */
[----:B------:R-:W-:-:S02]  /*28bd0*/  IMAD.X R51, RZ, RZ, R81, P6 ;  /* 0x000000ffff337224 */ /* 0x000fc400030e0651 */
[----:B------:R-:W-:Y:S01]  /*28be0*/  IMAD.WIDE.U32 R64, P6, R107, R118, R64 ;  /* 0x000000766b407225 */ /* 0x000fe200078c0040 */
[----:B------:R-:W-:Y:S02]  /*28bf0*/  IADD3 R122, P0, PT, -R122, R67, RZ ;  /* 0x000000437a7a7210 */ /* 0x000fe40007f1e1ff */
[----:B------:R-:W-:Y:S01]  /*28c00*/  ISETP.GE.U32.AND.EX P5, PT, R125, R58, PT, P5 ;  /* 0x0000003a7d00720c */ /* 0x000fe20003fa6150 */
[----:B------:R-:W-:Y:S01]  /*28c10*/  IMAD.WIDE.U32 R66, R107, R107, RZ ;  /* 0x0000006b6b427225 */ /* 0x000fe200078e00ff */
[----:B------:R-:W-:Y:S02]  /*28c20*/  SEL R11, R51, RZ, P1 ;  /* 0x000000ff330b7207 */ /* 0x000fe40000800000 */
[----:B------:R-:W-:Y:S01]  /*28c30*/  SEL R51, RZ, 0x1, P5 ;  /* 0x00000001ff337807 */ /* 0x000fe20002800000 */
[----:B------:R-:W-:Y:S01]  /*28c40*/  IMAD.WIDE.U32 R62, R91, R116, RZ ;  /* 0x000000745b3e7225 */ /* 0x000fe200078e00ff */
[----:B------:R-:W-:-:S03]  /*28c50*/  IADD3 R57, P5, PT, R99, R66, RZ ;  /* 0x0000004263397210 */ /* 0x000fc60007fbe0ff */
[----:B------:R-:W-:Y:S01]  /*28c60*/  IMAD.WIDE.U32.X R60, R91, R118, R60, P3 ;  /* 0x000000765b3c7225 */ /* 0x000fe200018e043c */
[----:B------:R-:W-:-:S03]  /*28c70*/  IADD3 R64, P3, PT, R67, R64, RZ ;  /* 0x0000004043407210 */ /* 0x000fc60007f7e0ff */
[----:B------:R-:W-:-:S04]  /*28c80*/  IMAD.WIDE.U32 R62, P1, R106, R119, R62 ;  /* 0x000000776a3e7225 */ /* 0x000fc8000782003e */
[----:B------:R-:W-:Y:S02]  /*28c90*/  IMAD.X R59, RZ, RZ, RZ, P6 ;  /* 0x000000ffff3b7224 */ /* 0x000fe400030e06ff */
[----:B------:R-:W-:Y:S01]  /*28ca0*/  IMAD.X R67, R64, 0x1, R70, P5 ;  /* 0x0000000140437824 */ /* 0x000fe200028e0646 */
[----:B------:R-:W-:Y:S01]  /*28cb0*/  IADD3 R51, P5, P6, R57, R60, R51 ;  /* 0x0000003c39337210 */ /* 0x000fe20007ebe033 */
[----:B------:R-:W-:Y:S01]  /*28cc0*/  IMAD.X R11, R94, 0x1, ~R11, P0 ;  /* 0x000000015e0b7824 */ /* 0x000fe200000e0e0b */
[----:B------:R-:W-:Y:S01]  /*28cd0*/  IADD3 RZ, P0, PT, R69, R62, RZ ;  /* 0x0000003e45ff7210 */ /* 0x000fe20007f1e0ff */
[----:B------:R-:W-:Y:S01]  /*28ce0*/  IMAD.X R69, RZ, RZ, RZ, P1 ;  /* 0x000000ffff457224 */ /* 0x000fe200008e06ff */
[----:B------:R-:W-:Y:S01]  /*28cf0*/  IADD3.X R96, PT, PT, R67, R61, RZ, P5, P6 ;  /* 0x0000003d43607210 */ /* 0x000fe20002fec4ff */
[----:B------:R-:W-:Y:S01]  /*28d00*/  IMAD.WIDE.U32 R60, R71, R78, RZ ;  /* 0x0000004e473c7225 */ /* 0x000fe200078e00ff */
[----:B------:R-:W-:Y:S02]  /*28d10*/  ISETP.GE.U32.AND P1, PT, R57, R66, PT ;  /* 0x000000423900720c */ /* 0x000fe40003f26070 */
[----:B------:R-:W-:Y:S01]  /*28d20*/  ISETP.GE.U32.AND P5, PT, R51, R57, PT ;  /* 0x000000393300720c */ /* 0x000fe20003fa6070 */
[----:B------:R-:W-:Y:S01]  /*28d30*/  IMAD.MOV.U32 R58, RZ, RZ, R65 ;  /* 0x000000ffff3a7224 */ /* 0x000fe200078e0041 */
        /* <DEDUP_REMOVED lines=8> */
[----:B------:R-:W-:-:S04]  /*28dc0*/  IMAD.WIDE.U32 R62, P1, R56, R81, R62 ;  /* 0x00000051383e7225 */ /* 0x000fc8000782003e */
[----:B------:R-:W-:-:S04]  /*28dd0*/  IMAD.WIDE.U32 R94, R56, R78, RZ ;  /* 0x0000004e385e7225 */ /* 0x000fc800078e00ff */
[----:B------:R-:W-:Y:S01]  /*28de0*/  IMAD.X R65, RZ, RZ, RZ, P3 ;  /* 0x000000ffff417224 */ /* 0x000fe200018e06ff */
[----:B------:R-:W-:Y:S01]  /*28df0*/  IADD3 R130, P3, P6, R57, R58, R130 ;  /* 0x0000003a39827210 */ /* 0x000fe20007e7e082 */
[----:B------:R-:W-:Y:S01]  /*28e00*/  IMAD.WIDE.U32 R56, R56, R80, RZ ;  /* 0x0000005038387225 */ /* 0x000fe200078e00ff */
[----:B------:R-:W-:Y:S02]  /*28e10*/  IADD3 R135, P5, PT, R95, R60, RZ ;  /* 0x0000003c5f877210 */ /* 0x000fe40007fbe0ff */
[----:B------:R-:W-:Y:S01]  /*28e20*/  IADD3.X R95, PT, PT, RZ, R59, RZ, P3, P6 ;  /* 0x0000003bff5f7210 */ /* 0x000fe20001fec4ff */
[----:B------:R-:W-:Y:S01]  /*28e30*/  IMAD.X R67, RZ, RZ, RZ, P1 ;  /* 0x000000ffff437224 */ /* 0x000fe200008e06ff */
[----:B------:R-:W-:Y:S01]  /*28e40*/  ISETP.GE.U32.AND P1, PT, R99, R50, PT ;  /* 0x000000326300720c */ /* 0x000fe20003f26070 */
[----:B------:R-:W-:Y:S01]  /*28e50*/  IMAD.MOV.U32 R64, RZ, RZ, R61 ;  /* 0x000000ffff407224 */ /* 0x000fe200078e003d */
[----:B------:R-:W-:Y:S01]  /*28e60*/  IADD3 R133, P3, PT, R57, R62, RZ ;  /* 0x0000003e39857210 */ /* 0x000fe20007f7e0ff */
[----:B------:R-:W-:Y:S01]  /*28e70*/  IMAD.MOV.U32 R66, RZ, RZ, R63 ;  /* 0x000000ffff427224 */ /* 0x000fe200078e003f */
[----:B------:R-:W-:Y:S01]  /*28e80*/  ISETP.GE.U32.AND.EX P6, PT, R70, R129, PT, P1 ;  /* 0x000000814600720c */ /* 0x000fe20003fc6110 */
[----:B------:R-:W-:-:S02]  /*28e90*/  IMAD R70, R127, R72, RZ ;  /* 0x000000487f467224 */ /* 0x000fc400078e02ff */
[----:B------:R-:W-:Y:S01]  /*28ea0*/  IMAD.WIDE.U32.X R64, R71, R79, R64, P5 ;  /* 0x0000004f47407225 */ /* 0x000fe200028e0440 */
[----:B------:R-:W-:-:S03]  /*28eb0*/  SEL R139, RZ, 0x1, P6 ;  /* 0x00000001ff8b7807 */ /* 0x000fc60003000000 */
[----:B------:R-:W-:Y:S02]  /*28ec0*/  IMAD R143, R92, R73, R70 ;  /* 0x000000495c8f7224 */ /* 0x000fe400078e0246 */
[----:B------:R-:W-:Y:S01]  /*28ed0*/  IMAD.WIDE.U32.X R66, R71, R81, R66, P3 ;  /* 0x0000005147427225 */ /* 0x000fe200018e0442 */
[----:B------:R-:W-:-:S03]  /*28ee0*/  IADD3 R141, P3, PT, R51, R50, RZ ;  /* 0x00000032338d7210 */ /* 0x000fc60007f7e0ff */
[----:B------:R-:W-:-:S04]  /*28ef0*/  IMAD.WIDE.U32 R70, R119, R107, RZ ;  /* 0x0000006b77467225 */ /* 0x000fc800078e00ff */
[----:B------:R-:W-:Y:S02]  /*28f00*/  IMAD.X R51, RZ, RZ, RZ, P4 ;  /* 0x000000ffff337224 */ /* 0x000fe400020e06ff */
[----:B------:R-:W-:-:S04]  /*28f10*/  IMAD.WIDE.U32 R60, R11, R106, RZ ;  /* 0x0000006a0b3c7225 */ /* 0x000fc800078e00ff */
[----:B------:R-:W-:-:S04]  /*28f20*/  IMAD.WIDE.U32 R70, P4, R118, R116, R70 ;  /* 0x0000007476467225 */ /* 0x000fc80007880046 */
[----:B------:R-:W-:-:S04]  /*28f30*/  IMAD.WIDE.U32 R58, R122, R106, RZ ;  /* 0x0000006a7a3a7225 */ /* 0x000fc800078e00ff */
[----:B------:R-:W-:-:S04]  /*28f40*/  IMAD.WIDE.U32 R60, P1, R91, R122, R60 ;  /* 0x0000007a5b3c7225 */ /* 0x000fc8000782003c */
[----:B------:R-:W-:Y:S01]  /*28f50*/  IMAD.WIDE.U32 R62, R92, R72, RZ ;  /* 0x000000485c3e7225 */ /* 0x000fe200078e00ff */
[----:B------:R-:W-:Y:S02]  /*28f60*/  @P4 LOP3.LUT R6, R6, 0x1, RZ, 0xfc, !PT ;  /* 0x0000000106064812 */ /* 0x000fe400078efcff */
[----:B------:R-:W-:Y:S01]  /*28f70*/  IADD3 R140, P4, PT, R131, R94, RZ ;  /* 0x0000005e838c7210 */ /* 0x000fe20007f9e0ff */
[----:B------:R-:W-:Y:S01]  /*28f80*/  IMAD.WIDE.U32.X R68, R91, R119, R68, P0 ;  /* 0x000000775b447225 */ /* 0x000fe200000e0444 */
[----:B------:R-:W-:Y:S02]  /*28f90*/  IADD3 R137, P0, PT, R59, R60, RZ ;  /* 0x0000003c3b897210 */ /* 0x000fe40007f1e0ff */
[----:B------:R-:W-:Y:S01]  /*28fa0*/  LOP3.LUT R6, R6, 0xfffffffb, RZ, 0xc0, !PT ;  /* 0xfffffffb06067812 */ /* 0x000fe200078ec0ff */
[----:B------:R-:W-:Y:S01]  /*28fb0*/  IMAD.IADD R143, R63, 0x1, R143 ;  /* 0x000000013f8f7824 */ /* 0x000fe200078e028f */
[----:B------:R-:W-:Y:S01]  /*28fc0*/  IADD3 R139, P5, P6, R58, R68, R139 ;  /* 0x000000443a8b7210 */ /* 0x000fe20007ebe08b */
[----:B------:R-:W-:-:S02]  /*28fd0*/  IMAD.X R134, R96, 0x1, R129, P3 ;  /* 0x0000000160867824 */ /* 0x000fc400018e0681 */
[----:B------:R-:W-:Y:S01]  /*28fe0*/  IMAD.WIDE.U32 R98, R143, R74, RZ ;  /* 0x0000004a8f627225 */ /* 0x000fe200078e00ff */
[----:B------:R-:W-:Y:S02]  /*28ff0*/  IADD3.X R132, PT, PT, R137, R69, RZ, P5, P6 ;  /* 0x0000004589847210 */ /* 0x000fe40002fec4ff */
[----:B------:R-:W-:Y:S01]  /*29000*/  ISETP.GE.U32.AND P5, PT, R141, R50, PT ;  /* 0x000000328d00720c */ /* 0x000fe20003fa6070 */
[----:B------:R-:W-:-:S03]  /*29010*/  IMAD.WIDE.U32 R68, R116, R107, RZ ;  /* 0x0000006b74447225 */ /* 0x000fc600078e00ff */
[----:B------:R-:W-:Y:S01]  /*29020*/  ISETP.GE.U32.AND.EX P3, PT, R134, R129, PT, P5 ;  /* 0x000000818600720c */ /* 0x000fe20003f66150 */
[----:B------:R-:W-:Y:S01]  /*29030*/  IMAD.MOV.U32 R50, RZ, RZ, R97 ;  /* 0x000000ffff327224 */ /* 0x000fe200078e0061 */
[----:B------:R-:W-:Y:S01]  /*29040*/  IADD3 R129, P5, PT, R69, R70, RZ ;  /* 0x0000004645817210 */ /* 0x000fe20007fbe0ff */
[----:B------:R-:W-:-:S04]  /*29050*/  IMAD.WIDE.U32 R96, R62, R74, RZ ;  /* 0x0000004a3e607225 */ /* 0x000fc800078e00ff */
[----:B------:R-:W-:Y:S01]  /*29060*/  IMAD.X R138, R135, 0x1, R128, P4 ;  /* 0x00000001878a7824 */ /* 0x000fe200020e0680 */
[----:B------:R-:W-:Y:S01]  /*29070*/  LOP3.LUT R145, RZ, R96, RZ, 0x33, !PT ;  /* 0x00000060ff917212 */ /* 0x000fe200078e33ff */
[----:B------:R-:W-:Y:S01]  /*29080*/  IMAD.WIDE.U32 R98, P4, R62, R75, R98 ;  /* 0x0000004b3e627225 */ /* 0x000fe20007880062 */
[----:B------:R-:W-:-:S03]  /*29090*/  SEL R128, RZ, 0x1, P3 ;  /* 0x00000001ff807807 */ /* 0x000fc60001800000 */
[----:B------:R-:W-:Y:S01]  /*290a0*/  IMAD.WIDE.U32.X R50, R91, R119, R50, P2 ;  /* 0x000000775b327225 */ /* 0x000fe200010e0432 */
[----:B------:R-:W-:Y:S02]  /*290b0*/  IADD3 R131, P2, PT, R139, R68, RZ ;  /* 0x000000448b837210 */ /* 0x000fe40007f5e0ff */
[----:B------:R-:W-:Y:S01]  /*290c0*/  IADD3 R96, P3, PT, R97, R98, RZ ;  /* 0x0000006261607210 */ /* 0x000fe20007f7e0ff */
[----:B------:R-:W-:Y:S01]  /*290d0*/  IMAD.X R97, RZ, RZ, RZ, P4 ;  /* 0x000000ffff617224 */ /* 0x000fe200020e06ff */
[----:B------:R-:W-:Y:S01]  /*290e0*/  ISETP.GT.U32.AND P4, PT, R92, R145, PT ;  /* 0x000000915c00720c */ /* 0x000fe20003f84070 */
[----:B------:R-:W-:Y:S01]  /*290f0*/  IMAD.X R98, R129, 0x1, R132, P2 ;  /* 0x0000000181627824 */ /* 0x000fe200010e0684 */
[----:B------:R-:W-:Y:S01]  /*29100*/  LOP3.LUT R92, RZ, R96, RZ, 0x33, !PT ;  /* 0x00000060ff5c7212 */ /* 0x000fe200078e33ff */
[----:B------:R-:W-:Y:S01]  /*29110*/  IMAD.MOV.U32 R96, RZ, RZ, R99 ;  /* 0x000000ffff607224 */ /* 0x000fe200078e0063 */
[----:B------:R-:W-:Y:S02]  /*29120*/  IADD3 R130, P2, PT, R131, R130, RZ ;  /* 0x0000008283827210 */ /* 0x000fe40007f5e0ff */
[----:B------:R-:W-:Y:S01]  /*29130*/  ISETP.GT.U32.AND.EX P4, PT, R127, R92, PT, P4 ;  /* 0x0000005c7f00720c */ /* 0x000fe20003f84140 */
[----:B------:R-:W-:Y:S01]  /*29140*/  IMAD.WIDE.U32.X R96, R143, R75, R96, P3 ;  /* 0x0000004b8f607225 */ /* 0x000fe200018e0460 */
[----:B------:R-:W-:-:S02]  /*29150*/  IADD3 R99, P3, PT, R130, R68, RZ ;  /* 0x0000004482637210 */ /* 0x000fc40007f7e0ff */
[----:B------:R-:W-:Y:S01]  /*29160*/  SEL R145, RZ, 0x1, !P4 ;  /* 0x00000001ff917807 */ /* 0x000fe20006000000 */
[----:B------:R-:W-:Y:S01]  /*29170*/  IMAD.X R92, R98, 0x1, R95, P2 ;  /* 0x00000001625c7824 */ /* 0x000fe200010e065f */
[----:B------:R-:W-:Y:S01]  /*29180*/  ISETP.GE.U32.AND P2, PT, R140, R94, PT ;  /* 0x0000005e8c00720c */ /* 0x000fe20003f46070 */
[----:B------:R-:W-:Y:S01]  /*29190*/  IMAD.WIDE.U32 R94, R143, R76, RZ ;  /* 0x0000004c8f5e7225 */ /* 0x000fe200078e00ff */
[----:B------:R-:W-:Y:S02]  /*291a0*/  @P5 LOP3.LUT R6, R6, 0x4, RZ, 0xfc, !PT ;  /* 0x0000000406065812 */ /* 0x000fe400078efcff */
[----:B------:R-:W-:Y:S01]  /*291b0*/  ISETP.GE.U32.AND.EX P2, PT, R138, R135, PT, P2 ;  /* 0x000000878a00720c */ /* 0x000fe20003f46120 */
[----:B------:R-:W-:Y:S01]  /*291c0*/  IMAD.X R127, R92, 0x1, R129, P3 ;  /* 0x000000015c7f7824 */ /* 0x000fe200018e0681 */
[----:B------:R-:W-:Y:S02]  /*291d0*/  IADD3 R128, P3, P4, R99, R50, R128 ;  /* 0x0000003263807210 */ /* 0x000fe40007c7e080 */
[----:B------:R-:W-:-:S02]  /*291e0*/  SEL R146, RZ, 0x1, P2 ;  /* 0x00000001ff927807 */ /* 0x000fc40001000000 */
[----:B------:R-:W-:Y:S02]  /*291f0*/  IADD3 R142, P2, PT, R145, R96, RZ ;  /* 0x00000060918e7210 */ /* 0x000fe40007f5e0ff */
[----:B------:R-:W-:Y:S01]  /*29200*/  IADD3.X R136, PT, PT, R127, R51, RZ, P3, P4 ;  /* 0x000000337f887210 */ /* 0x000fe20001fe84ff */
[----:B------:R-:W-:Y:S01]  /*29210*/  IMAD.WIDE.U32 R94, P3, R62, R77, R94 ;  /* 0x0000004d3e5e7225 */ /* 0x000fe2000786005e */
[----:B------:R-:W-:-:S03]  /*29220*/  IADD3 R135, P4, PT, R140, R123, RZ ;  /* 0x0000007b8c877210 */ /* 0x000fc60007f9e0ff */
[----:B------:R-:W-:-:S04]  /*29230*/  IMAD.WIDE.U32 R50, R62, R76, RZ ;  /* 0x0000004c3e327225 */ /* 0x000fc800078e00ff */
[----:B------:R-:W-:Y:S01]  /*29240*/  IMAD.X R144, RZ, RZ, R97, P2 ;  /* 0x000000ffff907224 */ /* 0x000fe200010e0661 */
[----:B------:R-:W-:Y:S01]  /*29250*/  ISETP.GE.U32.AND P2, PT, R135, R123, PT ;  /* 0x0000007b8700720c */ /* 0x000fe20003f46070 */
[----:B------:R-:W-:Y:S01]  /*29260*/  IMAD.X R97, RZ, RZ, RZ, P3 ;  /* 0x000000ffff617224 */ /* 0x000fe200018e06ff */
[----:B------:R-:W-:Y:S01]  /*29270*/  IADD3 R140, P3, PT, R51, R94, RZ ;  /* 0x0000005e338c7210 */ /* 0x000fe20007f7e0ff */
[----:B------:R-:W-:Y:S01]  /*29280*/  IMAD.X R138, R138, 0x1, R124, P4 ;  /* 0x000000018a8a7824 */ /* 0x000fe200020e067c */
[----:B------:R-:W-:Y:S01]  /*29290*/  IADD3 R51, P4, PT, R126, R50, RZ ;  /* 0x000000327e337210 */ /* 0x000fe20007f9e0ff */
[----:B------:R-:W-:-:S03]  /*292a0*/  IMAD.MOV.U32 R96, RZ, RZ, R95 ;  /* 0x000000ffff607224 */ /* 0x000fc600078e005f */
[----:B------:R-:W-:Y:S01]  /*292b0*/  ISETP.GE.U32.AND.EX P2, PT, R138, R124, PT, P2 ;  /* 0x0000007c8a00720c */ /* 0x000fe20003f46120 */
[----:B------:R-:W-:Y:S01]  /*292c0*/  IMAD.WIDE.U32.X R96, R143, R77, R96, P3 ;  /* 0x0000004d8f607225 */ /* 0x000fe200018e0460 */
[C---:B------:R-:W-:Y:S02]  /*292d0*/  IADD3 R123, P3, PT, R51.reuse, R142, RZ ;  /* 0x0000008e337b7210 */ /* 0x040fe40007f7e0ff */
[----:B------:R-:W-:Y:S01]  /*292e0*/  SEL R95, RZ, 0x1, P2 ;  /* 0x00000001ff5f7807 */ /* 0x000fe20001000000 */
[----:B------:R-:W-:Y:S01]  /*292f0*/  IMAD.X R94, R140, 0x1, R125, P4 ;  /* 0x000000018c5e7824 */ /* 0x000fe200020e067d */
[----:B------:R-:W-:Y:S02]  /*29300*/  ISETP.GE.U32.AND P2, PT, R51, R50, PT ;  /* 0x000000323300720c */ /* 0x000fe40003f46070 */
[----:B------:R-:W-:Y:S01]  /*29310*/  ISETP.GE.U32.AND P4, PT, R123, R142, PT ;  /* 0x0000008e7b00720c */ /* 0x000fe20003f86070 */
[----:B------:R-:W-:Y:S01]  /*29320*/  IMAD.X R125, R94, 0x1, R144, P3 ;  /* 0x000000015e7d7824 */ /* 0x000fe200018e0690 */
[----:B------:R-:W-:-:S02]  /*29330*/  ISETP.NE.U32.AND P3, PT, R105, RZ, PT ;  /* 0x000000ff6900720c */ /* 0x000fc40003f65070 */
[----:B------:R-:W-:Y:S02]  /*29340*/  ISETP.GE.U32.AND.EX P2, PT, R94, R140, PT, P2 ;  /* 0x0000008c5e00720c */ /* 0x000fe40003f46120 */
[----:B------:R-:W-:Y:S02]  /*29350*/  ISETP.NE.AND.EX P3, PT, R117, RZ, PT, P3 ;  /* 0x000000ff7500720c */ /* 0x000fe40003f65330 */
[----:B------:R-:W-:Y:S02]  /*29360*/  ISETP.GE.U32.AND.EX P4, PT, R125, R144, PT, P4 ;  /* 0x000000907d00720c */ /* 0x000fe40003f86140 */
[----:B------:R-:W-:Y:S02]  /*29370*/  SEL R50, RZ, 0x1, P2 ;  /* 0x00000001ff327807 */ /* 0x000fe40001000000 */
[----:B------:R-:W-:Y:S02]  /*29380*/  SEL R51, RZ, 0x1, P4 ;  /* 0x00000001ff337807 */ /* 0x000fe40002000000 */
[----:B------:R-:W-:-:S05]  /*29390*/  IADD3 R94, P2, P4, R95, R64, R146 ;  /* 0x000000405f5e7210 */ /* 0x000fca0007c5e092 */
        /* <DEDUP_REMOVED lines=10> */
.L_x_322:
[----:B------:R-:W-:Y:S02]  /*29440*/  IADD3 R63, P3, PT, R52, R56, RZ ;  /* 0x00000038343f7210 */ /* 0x000fe40007f7e0ff */
[----:B------:R-:W-:Y:S01]  /*29450*/  IADD3.X R59, PT, PT, RZ, R65, RZ, P2, P4 ;  /* 0x00000041ff3b7210 */ /* 0x000fe200017e84ff */
[----:B------:R-:W-:Y:S01]  /*29460*/  IMAD.WIDE.U32 R64, R62, R78, RZ ;  /* 0x0000004e3e407225 */ /* 0x000fe200078e00ff */
[----:B------:R-:W-:Y:S02]  /*29470*/  IADD3 R52, P2, P4, R51, R96, R50 ;  /* 0x0000006033347210 */ /* 0x000fe40007c5e032 */
[----:B------:R-:W-:Y:S01]  /*29480*/  P2R R95, PR, RZ, 0x1 ;  /* 0x00000001ff5f7803 */ /* 0x000fe20000000000 */
[----:B------:R-:W-:Y:S01]  /*29490*/  IMAD.WIDE.U32 R50, R143, R78, RZ ;  /* 0x0000004e8f327225 */ /* 0x000fe200078e00ff */
[----:B------:R-:W-:Y:S02]  /*294a0*/  IADD3.X R97, PT, PT, RZ, R97, RZ, P2, P4 ;  /* 0x00000061ff617210 */ /* 0x000fe400017e84ff */
[----:B------:R-:W-:Y:S01]  /*294b0*/  PLOP3.LUT P6, PT, PT, PT, PT, 0x8, 0x80 ;  /* 0x000000000080781c */ /* 0x000fe20003fce170 */
[----:B------:R-:W-:Y:S01]  /*294c0*/  IMAD.X R70, R100, 0x1, R133, P3 ;  /* 0x0000000164467824 */ /* 0x000fe200018e0685 */
[C---:B------:R-:W-:Y:S01]  /*294d0*/  ISETP.GE.U32.AND P3, PT, R63.reuse, R56, PT ;  /* 0x000000383f00720c */ /* 0x040fe20003f66070 */
[----:B------:R-:W-:Y:S01]  /*294e0*/  IMAD.WIDE.U32 R50, P4, R62, R79, R50 ;  /* 0x0000004f3e327225 */ /* 0x000fe20007880032 */
[----:B------:R-:W-:-:S02]  /*294f0*/  IADD3 R63, P2, PT, R63, R94, RZ ;  /* 0x0000005e3f3f7210 */ /* 0x000fc40007f5e0ff */
[C---:B------:R-:W-:Y:S01]  /*29500*/  ISETP.GE.U32.AND.EX P3, PT, R70.reuse, R133, PT, P3 ;  /* 0x000000854600720c */ /* 0x040fe20003f66130 */
[----:B------:R-:W-:Y:S01]  /*29510*/  IMAD.X R57, RZ, RZ, RZ, P4 ;  /* 0x000000ffff397224 */ /* 0x000fe200020e06ff */
[----:B------:R-:W-:Y:S01]  /*29520*/  IADD3 R141, P4, PT, R141, R64, RZ ;  /* 0x000000408d8d7210 */ /* 0x000fe20007f9e0ff */
[----:B------:R-:W-:Y:S01]  /*29530*/  IMAD.X R70, R70, 0x1, R59, P2 ;  /* 0x0000000146467824 */ /* 0x000fe200010e063b */
[----:B------:R-:W-:Y:S01]  /*29540*/  ISETP.GE.U32.AND P2, PT, R63, R94, PT ;  /* 0x0000005e3f00720c */ /* 0x000fe20003f46070 */
[----:B------:R-:W-:Y:S01]  /*29550*/  IMAD.MOV.U32 R56, RZ, RZ, R51 ;  /* 0x000000ffff387224 */ /* 0x000fe200078e0033 */
[----:B------:R-:W-:Y:S02]  /*29560*/  SEL R94, RZ, 0x1, P3 ;  /* 0x00000001ff5e7807 */ /* 0x000fe40001800000 */
[----:B------:R-:W-:Y:S02]  /*29570*/  IADD3 R65, P3, PT, R65, R50, RZ ;  /* 0x0000003241417210 */ /* 0x000fe40007f7e0ff */
[----:B------:R-:W-:-:S02]  /*29580*/  ISETP.GE.U32.AND.EX P2, PT, R70, R59, PT, P2 ;  /* 0x0000003b4600720c */ /* 0x000fc40003f46120 */
[----:B------:R-:W-:Y:S01]  /*29590*/  ISETP.LT.U32.AND P5, PT, R63, R78, PT ;  /* 0x0000004e3f00720c */ /* 0x000fe20003fa1070 */
[----:B------:R-:W-:Y:S01]  /*295a0*/  IMAD.X R134, R65, 0x1, R134, P4 ;  /* 0x0000000141867824 */ /* 0x000fe200020e0686 */
[----:B------:R-:W-:Y:S01]  /*295b0*/  IADD3 R59, P4, PT, R141, R52, RZ ;  /* 0x000000348d3b7210 */ /* 0x000fe20007f9e0ff */
[----:B------:R-:W-:Y:S01]  /*295c0*/  IMAD.WIDE.U32.X R56, R143, R79, R56, P3 ;  /* 0x0000004f8f387225 */ /* 0x000fe200018e0438 */
[----:B------:R-:W-:Y:S02]  /*295d0*/  SEL R69, RZ, 0x1, P2 ;  /* 0x00000001ff457807 */ /* 0x000fe40001000000 */
[----:B------:R-:W-:Y:S01]  /*295e0*/  ISETP.GE.U32.AND P2, PT, R141, R64, PT ;  /* 0x000000408d00720c */ /* 0x000fe20003f46070 */
[C---:B------:R-:W-:Y:S01]  /*295f0*/  IMAD.X R60, R134.reuse, 0x1, R97, P4 ;  /* 0x00000001863c7824 */ /* 0x040fe200020e0661 */
[----:B------:R-:W-:Y:S02]  /*29600*/  ISETP.GE.U32.AND P4, PT, R59, R52, PT ;  /* 0x000000343b00720c */ /* 0x000fe40003f86070 */
[----:B------:R-:W-:-:S02]  /*29610*/  ISETP.GE.U32.AND.EX P2, PT, R134, R65, PT, P2 ;  /* 0x000000418600720c */ /* 0x000fc40003f46120 */
[----:B------:R-:W-:Y:S01]  /*29620*/  ISETP.GE.U32.AND.EX P4, PT, R60, R97, PT, P4 ;  /* 0x000000613c00720c */ /* 0x000fe20003f86140 */
[----:B------:R-:W-:Y:S01]  /*29630*/  IMAD.WIDE.U32 R96, R118, R116, RZ ;  /* 0x0000007476607225 */ /* 0x000fe200078e00ff */
[----:B------:R-:W-:Y:S02]  /*29640*/  SEL R124, RZ, 0x1, P2 ;  /* 0x00000001ff7c7807 */ /* 0x000fe40001000000 */
[----:B------:R-:W-:Y:S01]  /*29650*/  IADD3 R50, P2, P3, R69, R66, R94 ;  /* 0x0000004245327210 */ /* 0x000fe20007b5e05e */
[----:B------:R-:W-:Y:S01]  /*29660*/  IMAD.MOV.U32 R94, RZ, RZ, R71 ;  /* 0x000000ffff5e7224 */ /* 0x000fe200078e0047 */
[----:B------:R-:W-:Y:S02]  /*29670*/  SEL R51, RZ, 0x1, P4 ;  /* 0x00000001ff337807 */ /* 0x000fe40002000000 */
[----:B------:R-:W-:Y:S02]  /*29680*/  IADD3.X R67, PT, PT, RZ, R67, RZ, P2, P3 ;  /* 0x00000043ff437210 */ /* 0x000fe400017e64ff */
[----:B------:R-:W-:-:S02]  /*29690*/  IADD3 R124, P3, P4, R51, R56, R124 ;  /* 0x00000038337c7210 */ /* 0x000fc40007c7e07c */
[----:B------:R-:W-:Y:S02]  /*296a0*/  ISETP.GE.U32.AND P2, PT, R93, R74, PT ;  /* 0x0000004a5d00720c */ /* 0x000fe40003f46070 */
[----:B------:R-:W-:Y:S02]  /*296b0*/  IADD3.X R126, PT, PT, RZ, R57, RZ, P3, P4 ;  /* 0x00000039ff7e7210 */ /* 0x000fe40001fe84ff */
[----:B------:R-:W-:Y:S02]  /*296c0*/  IADD3 R65, P4, PT, R103, R50, RZ ;  /* 0x0000003267417210 */ /* 0x000fe40007f9e0ff */
[----:B------:R-:W-:Y:S02]  /*296d0*/  ISETP.GE.U32.AND.EX P2, PT, R120, R75, PT, P2 ;  /* 0x0000004b7800720c */ /* 0x000fe40003f46120 */
[CC--:B------:R-:W-:Y:S01]  /*296e0*/  ISETP.EQ.U32.AND P3, PT, R135.reuse, R76.reuse, PT ;  /* 0x0000004c8700720c */ /* 0x0c0fe20003f62070 */
[----:B------:R-:W-:Y:S01]  /*296f0*/  IMAD.X R104, R104, 0x1, R67, P4 ;  /* 0x0000000168687824 */ /* 0x000fe200020e0643 */
[----:B------:R-:W-:Y:S01]  /*29700*/  ISETP.LT.U32.AND P4, PT, R135, R76, PT ;  /* 0x0000004c8700720c */ /* 0x000fe20003f81070 */
[----:B------:R-:W-:Y:S01]  /*29710*/  IMAD.X R67, RZ, RZ, RZ, P1 ;  /* 0x000000ffff437224 */ /* 0x000fe200008e06ff */
[----:B------:R-:W-:-:S02]  /*29720*/  ISETP.EQ.AND.EX P3, PT, R138, R77, !P2, P3 ;  /* 0x0000004d8a00720c */ /* 0x000fc40005762330 */
[----:B------:R-:W-:Y:S02]  /*29730*/  SEL R51, RZ, 0x1, P2 ;  /* 0x00000001ff337807 */ /* 0x000fe40001000000 */
[----:B------:R-:W-:Y:S02]  /*29740*/  ISETP.LT.U32.OR.EX P3, PT, R138, R77, P3, P4 ;  /* 0x0000004d8a00720c */ /* 0x000fe40001f61540 */
[----:B------:R-:W-:Y:S02]  /*29750*/  ISETP.EQ.U32.AND P4, PT, R63, R78, PT ;  /* 0x0000004e3f00720c */ /* 0x000fe40003f82070 */
[----:B------:R-:W-:Y:S02]  /*29760*/  IADD3 R56, P2, PT, R51, R76, RZ ;  /* 0x0000004c33387210 */ /* 0x000fe40007f5e0ff */
[-C--:B------:R-:W-:Y:S02]  /*29770*/  ISETP.EQ.AND.EX P4, PT, R70, R79.reuse, P3, P4 ;  /* 0x0000004f4600720c */ /* 0x080fe40001f82340 */
[----:B------:R-:W-:Y:S01]  /*29780*/  IADD3 R133, P1, PT, R128, R58, RZ ;  /* 0x0000003a80857210 */ /* 0x000fe20007f3e0ff */
[----:B------:R-:W-:Y:S01]  /*29790*/  IMAD.X R57, RZ, RZ, R77, P2 ;  /* 0x000000ffff397224 */ /* 0x000fe200010e064d */
[----:B------:R-:W-:-:S02]  /*297a0*/  ISETP.LT.U32.OR.EX P4, PT, R70, R79, P4, P5 ;  /* 0x0000004f4600720c */ /* 0x000fc40002781550 */
[----:B------:R-:W-:Y:S02]  /*297b0*/  ISETP.GE.U32.AND P5, PT, R65, R80, PT ;  /* 0x000000504100720c */ /* 0x000fe40003fa6070 */
[----:B------:R-:W-:Y:S02]  /*297c0*/  SEL R117, RZ, 0x1, !P4 ;  /* 0x00000001ff757807 */ /* 0x000fe40006000000 */
[----:B------:R-:W-:-:S13]  /*297d0*/  ISETP.GE.U32.AND.EX P5, PT, R104, R81, PT, P5 ;  /* 0x000000516800720c */ /* 0x000fda0003fa6150 */
[----:B------:R-:W-:-:S04]  /*297e0*/  @P5 ISETP.NE.U32.AND P0, PT, R65, R80, PT ;  /* 0x000000504100520c */ /* 0x000fc80003f05070 */
[----:B------:R-:W-:Y:S02]  /*297f0*/  @P5 ISETP.NE.OR.EX P6, PT, R104, R81, !P4, P0 ;  /* 0x000000516800520c */ /* 0x000fe400067c5700 */
[----:B------:R-:W-:Y:S02]  /*29800*/  LOP3.LUT P5, RZ, R6, 0x1, RZ, 0xc0, !PT ;  /* 0x0000000106ff7812 */ /* 0x000fe400078ac0ff */
[----:B------:R-:W-:Y:S02]  /*29810*/  SEL R56, R56, RZ, P6 ;  /* 0x000000ff38387207 */ /* 0x000fe40003000000 */
[----:B------:R-:W-:Y:S02]  /*29820*/  SEL R57, R57, RZ, P6 ;  /* 0x000000ff39397207 */ /* 0x000fe40003000000 */
[----:B------:R-:W-:Y:S02]  /*29830*/  IADD3 R56, P2, PT, -R56, R135, RZ ;  /* 0x0000008738387210 */ /* 0x000fe40007f5e1ff */
[----:B------:R-:W-:-:S02]  /*29840*/  SEL R50, R74, RZ, P6 ;  /* 0x000000ff4a327207 */ /* 0x000fc40003000000 */
[----:B------:R-:W-:Y:S01]  /*29850*/  SEL R51, R75, RZ, P6 ;  /* 0x000000ff4b337207 */ /* 0x000fe20003000000 */
[----:B------:R-:W-:Y:S01]  /*29860*/  IMAD.X R57, R138, 0x1, ~R57, P2 ;  /* 0x000000018a397824 */ /* 0x000fe200010e0e39 */
[----:B------:R-:W-:Y:S02]  /*29870*/  IADD3 R93, P2, PT, -R50, R93, RZ ;  /* 0x0000005d325d7210 */ /* 0x000fe40007f5e1ff */
[----:B------:R-:W-:Y:S01]  /*29880*/  ISETP.NE.AND P0, PT, R95, RZ, PT ;  /* 0x000000ff5f00720c */ /* 0x000fe20003f05270 */
[----:B------:R-:W-:Y:S01]  /*29890*/  IMAD.X R95, RZ, RZ, RZ, P5 ;  /* 0x000000ffff5f7224 */ /* 0x000fe200028e06ff */
[----:B------:R-:W-:Y:S01]  /*298a0*/  SHF.L.W.U32.HI R52, R56, 0x1, R57 ;  /* 0x0000000138347819 */ /* 0x000fe20000010e39 */
[----:B------:R-:W-:Y:S01]  /*298b0*/  IMAD.X R120, R120, 0x1, ~R51, P2 ;  /* 0x0000000178787824 */ /* 0x000fe200010e0e33 */
[----:B------:R-:W-:Y:S02]  /*298c0*/  IADD3 R117, P2, PT, R117, R80, RZ ;  /* 0x0000005075757210 */ /* 0x000fe40007f5e0ff */
[----:B------:R-:W-:-:S02]  /*298d0*/  SEL R51, RZ, 0x1, !P3 ;  /* 0x00000001ff337807 */ /* 0x000fc40005800000 */
[----:B------:R-:W-:Y:S01]  /*298e0*/  SHF.L.W.U32.HI R103, R120, 0x1, R56 ;  /* 0x0000000178677819 */ /* 0x000fe20000010e38 */
[----:B------:R-:W-:Y:S01]  /*298f0*/  IMAD.X R100, RZ, RZ, R81, P2 ;  /* 0x000000ffff647224 */ /* 0x000fe200010e0651 */
[----:B------:R-:W-:Y:S02]  /*29900*/  IADD3 R66, P3, PT, R51, R78, RZ ;  /* 0x0000004e33427210 */ /* 0x000fe40007f7e0ff */
[CC--:B------:R-:W-:Y:S02]  /*29910*/  ISETP.NE.U32.AND P2, PT, R103.reuse, R56.reuse, PT ;  /* 0x000000386700720c */ /* 0x0c0fe40003f45070 */
[----:B------:R-:W-:Y:S01]  /*29920*/  SEL R66, R66, RZ, P6 ;  /* 0x000000ff42427207 */ /* 0x000fe20003000000 */
[----:B------:R-:W-:Y:S01]  /*29930*/  IMAD.X R51, RZ, RZ, R79, P3 ;  /* 0x000000ffff337224 */ /* 0x000fe200018e064f */
[----:B------:R-:W-:Y:S02]  /*29940*/  ISETP.NE.AND.EX P2, PT, R52, R57, PT, P2 ;  /* 0x000000393400720c */ /* 0x000fe40003f45320 */
[----:B------:R-:W-:-:S02]  /*29950*/  ISETP.LT.U32.AND P3, PT, R103, R56, PT ;  /* 0x000000386700720c */ /* 0x000fc40003f61070 */
[----:B------:R-:W-:Y:S02]  /*29960*/  ISETP.LT.AND P2, PT, R120, RZ, !P2 ;  /* 0x000000ff7800720c */ /* 0x000fe40005741270 */
[----:B------:R-:W-:Y:S02]  /*29970*/  IADD3 R66, P4, PT, -R66, R63, RZ ;  /* 0x0000003f42427210 */ /* 0x000fe40007f9e1ff */
[----:B------:R-:W-:Y:S01]  /*29980*/  ISETP.LT.U32.OR.EX P2, PT, R52, R57, P2, P3 ;  /* 0x000000393400720c */ /* 0x000fe20001741530 */
[----:B------:R-:W-:Y:S01]  /*29990*/  IMAD.WIDE.U32 R56, R91, R122, RZ ;  /* 0x0000007a5b387225 */ /* 0x000fe200078e00ff */
[----:B------:R-:W-:Y:S02]  /*299a0*/  SEL R117, R117, RZ, P6 ;  /* 0x000000ff75757207 */ /* 0x000fe40003000000 */
[----:B------:R-:W-:Y:S01]  /*299b0*/  SEL R51, R51, RZ, P6 ;  /* 0x000000ff33337207 */ /* 0x000fe20003000000 */
[----:B------:R-:W-:Y:S01]  /*299c0*/  IMAD.SHL.U32 R69, R66, 0x2, RZ ;  /* 0x0000000242457824 */ /* 0x000fe200078e00ff */
[----:B------:R-:W-:-:S02]  /*299d0*/  SEL R50, RZ, 0x1, !P2 ;  /* 0x00000001ff327807 */ /* 0x000fc40005000000 */
[----:B------:R-:W-:Y:S01]  /*299e0*/  SEL R100, R100, RZ, P6 ;  /* 0x000000ff64647207 */ /* 0x000fe20003000000 */
[----:B------:R-:W-:Y:S01]  /*299f0*/  IMAD.X R63, R70, 0x1, ~R51, P4 ;  /* 0x00000001463f7824 */ /* 0x000fe200020e0e33 */
[----:B------:R-:W-:Y:S01]  /*29a00*/  IADD3 R117, P3, PT, -R117, R65, RZ ;  /* 0x0000004175757210 */ /* 0x000fe20007f7e1ff */
[----:B------:R-:W-:Y:S01]  /*29a10*/  IMAD.WIDE.U32 R56, P4, R106, R11, R56 ;  /* 0x0000000b6a387225 */ /* 0x000fe20007880038 */
[----:B------:R-:W-:Y:S02]  /*29a20*/  LOP3.LUT R69, R69, R50, RZ, 0xfc, !PT ;  /* 0x0000003245457212 */ /* 0x000fe400078efcff */
[----:B------:R-:W-:Y:S01]  /*29a30*/  SHF.L.U64.HI R70, R66, 0x1, R63 ;  /* 0x0000000142467819 */ /* 0x000fe2000001023f */
[----:B------:R-:W-:Y:S01]  /*29a40*/  IMAD.X R100, R104, 0x1, ~R100, P3 ;  /* 0x0000000168647824 */ /* 0x000fe200018e0e64 */
[----:B------:R-:W-:Y:S01]  /*29a50*/  ISETP.EQ.U32.AND P3, PT, R69, R66, PT ;  /* 0x000000424500720c */ /* 0x000fe20003f62070 */
[----:B------:R-:W-:Y:S01]  /*29a60*/  IMAD.WIDE.U32 R64, R106, R122, RZ ;  /* 0x0000007a6a407225 */ /* 0x000fe200078e00ff */
[----:B------:R-:W-:-:S02]  /*29a70*/  LOP3.LUT P6, RZ, R6, 0x4, RZ, 0xc0, !PT ;  /* 0x0000000406ff7812 */ /* 0x000fc400078cc0ff */
[CC--:B------:R-:W-:Y:S01]  /*29a80*/  ISETP.EQ.AND.EX P2, PT, R70.reuse, R63.reuse, P2, P3 ;  /* 0x0000003f4600720c */ /* 0x0c0fe20001742330 */
[----:B------:R-:W-:Y:S01]  /*29a90*/  IMAD.X R105, RZ, RZ, RZ, P4 ;  /* 0x000000ffff697224 */ /* 0x000fe200020e06ff */
[----:B------:R-:W-:Y:S01]  /*29aa0*/  ISETP.LT.U32.AND P4, PT, R69, R66, PT ;  /* 0x000000424500720c */ /* 0x000fe20003f81070 */
[----:B------:R-:W-:Y:S01]  /*29ab0*/  IMAD.WIDE.U32 R50, R143, R80, RZ ;  /* 0x000000508f327225 */ /* 0x000fe200078e00ff */
[----:B------:R-:W-:Y:S02]  /*29ac0*/  IADD3 RZ, P3, PT, R65, R56, RZ ;  /* 0x0000003841ff7210 */ /* 0x000fe40007f7e0ff */
[----:B------:R-:W-:Y:S01]  /*29ad0*/  ISETP.LT.U32.OR.EX P2, PT, R70, R63, P2, P4 ;  /* 0x0000003f4600720c */ /* 0x000fe20001741540 */
[----:B------:R-:W-:Y:S01]  /*29ae0*/  IMAD.WIDE.U32 R64, R62, R80, RZ ;  /* 0x000000503e407225 */ /* 0x000fe200078e00ff */
[----:B------:R-:W-:Y:S02]  /*29af0*/  LOP3.LUT R6, R6, 0xfffffffe, RZ, 0xc0, !PT ;  /* 0xfffffffe06067812 */ /* 0x000fe400078ec0ff */
[----:B------:R-:W-:Y:S01]  /*29b00*/  SHF.L.U64.HI R120, R93, 0x1, R120 ;  /* 0x000000015d787819 */ /* 0x000fe20000010278 */
[----:B------:R-:W-:-:S04]  /*29b10*/  IMAD.WIDE.U32 R50, P4, R62, R81, R50 ;  /* 0x000000513e327225 */ /* 0x000fc80007880032 */
[----:B------:R-:W-:Y:S02]  /*29b20*/  IMAD.MOV.U32 R104, RZ, RZ, R57 ;  /* 0x000000ffff687224 */ /* 0x000fe400078e0039 */
[----:B------:R-:W-:Y:S01]  /*29b30*/  IMAD.X R63, RZ, RZ, RZ, P4 ;  /* 0x000000ffff3f7224 */ /* 0x000fe200020e06ff */
[----:B------:R-:W-:Y:S01]  /*29b40*/  IADD3 R50, P4, PT, R65, R50, RZ ;  /* 0x0000003241327210 */ /* 0x000fe20007f9e0ff */
[----:B------:R-:W-:Y:S01]  /*29b50*/  IMAD.WIDE.U32.X R104, R91, R11, R104, P3 ;  /* 0x0000000b5b687225 */ /* 0x000fe200018e0468 */
[----:B------:R-:W-:-:S03]  /*29b60*/  IADD3 R65, P5, PT, R133, R64, RZ ;  /* 0x0000004085417210 */ /* 0x000fc60007fbe0ff */
[----:B------:R-:W-:-:S04]  /*29b70*/  IMAD.WIDE.U32 R56, R107, R116, RZ ;  /* 0x000000746b387225 */ /* 0x000fc800078e00ff */
[----:B------:R-:W-:-:S04]  /*29b80*/  IMAD.WIDE.U32 R96, P3, R107, R119, R96 ;  /* 0x000000776b607225 */ /* 0x000fc80007860060 */
[----:B------:R-:W-:Y:S01]  /*29b90*/  IMAD.X R106, R136, 0x1, R137, P1 ;  /* 0x00000001886a7824 */ /* 0x000fe200008e0689 */
[----:B------:R-:W-:Y:S01]  /*29ba0*/  IADD3 RZ, P1, PT, R57, R96, RZ ;  /* 0x0000006039ff7210 */ /* 0x000fe20007f3e0ff */
[----:B------:R-:W-:Y:S02]  /*29bb0*/  IMAD.X R57, RZ, RZ, RZ, P3 ;  /* 0x000000ffff397224 */ /* 0x000fe400018e06ff */
[----:B------:R-:W-:Y:S01]  /*29bc0*/  IMAD.X R135, R50, 0x1, R106, P5 ;  /* 0x0000000132877824 */ /* 0x000fe200028e066a */
[C---:B------:R-:W-:Y:S01]  /*29bd0*/  ISETP.GE.U32.AND P5, PT, R65.reuse, R64, PT ;  /* 0x000000404100720c */ /* 0x040fe20003fa6070 */
[----:B------:R-:W-:Y:S01]  /*29be0*/  IMAD.MOV.U32 R66, RZ, RZ, R61 ;  /* 0x000000ffff427224 */ /* 0x000fe200078e003d */
[----:B------:R-:W-:Y:S01]  /*29bf0*/  IADD3 R61, P3, PT, R65, R124, RZ ;  /* 0x0000007c413d7210 */ /* 0x000fe20007f7e0ff */
[----:B------:R-:W-:Y:S01]  /*29c00*/  IMAD.MOV.U32 R62, RZ, RZ, R51 ;  /* 0x000000ffff3e7224 */ /* 0x000fe200078e0033 */
[----:B------:R-:W-:Y:S01]  /*29c10*/  ISETP.GE.U32.AND.EX P5, PT, R135, R50, PT, P5 ;  /* 0x000000328700720c */ /* 0x000fe20003fa6150 */
[----:B------:R-:W-:Y:S01]  /*29c20*/  IMAD.MOV.U32 R56, RZ, RZ, R97 ;  /* 0x000000ffff387224 */ /* 0x000fe200078e0061 */
[----:B------:R-:W-:Y:S01]  /*29c30*/  SEL R51, RZ, 0x1, !P2 ;  /* 0x00000001ff337807 */ /* 0x000fe20005000000 */
[----:B------:R-:W-:Y:S01]  /*29c40*/  IMAD.WIDE.U32.X R62, R143, R81, R62, P4 ;  /* 0x000000518f3e7225 */ /* 0x000fe200020e043e */
[----:B------:R-:W-:-:S02]  /*29c50*/  ISETP.GE.U32.AND P4, PT, R61, R124, PT ;  /* 0x0000007c3d00720c */ /* 0x000fc40003f86070 */
[----:B------:R-:W-:Y:S01]  /*29c60*/  SEL R50, RZ, 0x1, P5 ;  /* 0x00000001ff327807 */ /* 0x000fe20002800000 */
[----:B------:R-:W-:Y:S01]  /*29c70*/  IMAD.SHL.U32 R124, R117, 0x2, RZ ;  /* 0x00000002757c7824 */ /* 0x000fe200078e00ff */
[----:B------:R-:W-:Y:S01]  /*29c80*/  ISETP.GE.U32.AND P5, PT, R131, R68, PT ;  /* 0x000000448300720c */ /* 0x000fe20003fa6070 */
[----:B------:R-:W-:Y:S01]  /*29c90*/  IMAD.X R71, R135, 0x1, R126, P3 ;  /* 0x0000000187477824 */ /* 0x000fe200018e067e */
[----:B------:R-:W-:Y:S01]  /*29ca0*/  ISETP.GE.U32.AND P3, PT, R130, R131, PT ;  /* 0x000000838200720c */ /* 0x000fe20003f66070 */
[----:B------:R-:W-:Y:S01]  /*29cb0*/  IMAD.WIDE.U32.X R56, R118, R119, R56, P1 ;  /* 0x0000007776387225 */ /* 0x000fe200008e0438 */
[----:B------:R-:W-:Y:S02]  /*29cc0*/  LOP3.LUT R124, R124, R51, RZ, 0xfc, !PT ;  /* 0x000000337c7c7212 */ /* 0x000fe400078efcff */
[----:B------:R-:W-:Y:S01]  /*29cd0*/  ISETP.GE.U32.AND.EX P5, PT, R98, R129, PT, P5 ;  /* 0x000000816200720c */ /* 0x000fe20003fa6150 */
[----:B------:R-:W-:Y:S01]  /*29ce0*/  IMAD.WIDE.U32.X R66, R91, R11, R66, P0 ;  /* 0x0000000b5b427225 */ /* 0x000fe200000e0442 */
[----:B------:R-:W-:-:S02]  /*29cf0*/  ISETP.GE.U32.AND.EX P3, PT, R92, R98, PT, P3 ;  /* 0x000000625c00720c */ /* 0x000fc40003f66130 */
[----:B------:R-:W-:Y:S01]  /*29d00*/  ISETP.GE.U32.AND.EX P4, PT, R71, R126, PT, P4 ;  /* 0x0000007e4700720c */ /* 0x000fe20003f86140 */
[----:B------:R-:W-:Y:S01]  /*29d10*/  IMAD.WIDE.U32.X R94, R118, R119, R94, P6 ;  /* 0x00000077765e7225 */ /* 0x000fe200030e045e */
[----:B------:R-:W-:Y:S02]  /*29d20*/  SHF.L.U64.HI R126, R117, 0x1, R100 ;  /* 0x00000001757e7819 */ /* 0x000fe40000010264 */
[----:B------:R-:W-:Y:S01]  /*29d30*/  ISETP.GE.U32.AND P1, PT, R124, R117, PT ;  /* 0x000000757c00720c */ /* 0x000fe20003f26070 */
[----:B------:R-:W-:Y:S01]  /*29d40*/  IMAD.WIDE.U32 R96, R107, R122, RZ ;  /* 0x0000007a6b607225 */ /* 0x000fe200078e00ff */
[----:B------:R-:W-:Y:S02]  /*29d50*/  SEL R64, RZ, 0x1, P5 ;  /* 0x00000001ff407807 */ /* 0x000fe40002800000 */
[----:B------:R-:W-:Y:S02]  /*29d60*/  SEL R131, RZ, 0x1, P3 ;  /* 0x00000001ff837807 */ /* 0x000fe40001800000 */
[----:B------:R-:W-:-:S02]  /*29d70*/  ISETP.GE.U32.AND.EX P1, PT, R126, R100, PT, P1 ;  /* 0x000000647e00720c */ /* 0x000fc40003f26110 */
[----:B------:R-:W-:Y:S02]  /*29d80*/  SEL R51, RZ, 0x1, P4 ;  /* 0x00000001ff337807 */ /* 0x000fe40002000000 */
[----:B------:R-:W-:Y:S02]  /*29d90*/  IADD3 R131, P5, P0, R131, R56, R64 ;  /* 0x0000003883837210 */ /* 0x000fe400078be040 */
[----:B------:R-:W-:Y:S01]  /*29da0*/  IADD3 R98, P3, P4, R51, R62, R50 ;  /* 0x0000003e33627210 */ /* 0x000fe20007c7e032 */
[----:B------:R-:W-:Y:S01]  /*29db0*/  IMAD.WIDE.U32 R50, R118, R122, RZ ;  /* 0x0000007a76327225 */ /* 0x000fe200078e00ff */
[----:B------:R-:W-:Y:S02]  /*29dc0*/  IADD3.X R135, PT, PT, RZ, R57, RZ, P5, P0 ;  /* 0x00000039ff877210 */ /* 0x000fe40002fe04ff */
[----:B------:R-:W-:Y:S01]  /*29dd0*/  ISETP.GE.U32.AND P0, PT, R128, R99, PT ;  /* 0x000000638000720c */ /* 0x000fe20003f06070 */
[----:B------:R-:W-:Y:S01]  /*29de0*/  IMAD.WIDE.U32 R56, R11, R107, RZ ;  /* 0x0000006b0b387225 */ /* 0x000fe200078e00ff */
[----:B------:R-:W-:-:S02]  /*29df0*/  IADD3.X R91, PT, PT, RZ, R63, RZ, P3, P4 ;  /* 0x0000003fff5b7210 */ /* 0x000fc40001fe84ff */
[----:B------:R-:W-:Y:S01]  /*29e00*/  ISETP.GE.U32.AND P3, PT, R99, R68, PT ;  /* 0x000000446300720c */ /* 0x000fe20003f66070 */
[----:B------:R-:W-:Y:S01]  /*29e10*/  IMAD.WIDE.U32 R62, R122, R107, RZ ;  /* 0x0000006b7a3e7225 */ /* 0x000fe200078e00ff */
[----:B------:R-:W-:Y:S02]  /*29e20*/  ISETP.GE.U32.AND.EX P0, PT, R136, R127, PT, P0 ;  /* 0x0000007f8800720c */ /* 0x000fe40003f06100 */
[----:B------:R-:W-:Y:S02]  /*29e30*/  @P1 ISETP.EQ.U32.AND P6, PT, R124, R117, PT ;  /* 0x000000757c00120c */ /* 0x000fe40003fc2070 */
[----:B------:R-:W-:Y:S02]  /*29e40*/  ISETP.GE.U32.AND.EX P5, PT, R127, R129, PT, P3 ;  /* 0x000000817f00720c */ /* 0x000fe40003fa6130 */
[----:B------:R-:W-:Y:S02]  /*29e50*/  SEL R99, RZ, 0x1, P0 ;  /* 0x00000001ff637807 */ /* 0x000fe40000000000 */
[----:B------:R-:W-:-:S02]  /*29e60*/  PLOP3.LUT P0, PT, PT, PT, PT, 0x80, 0x8 ;  /* 0x000000000008781c */ /* 0x000fc40003f0f070 */
[-C--:B------:R-:W-:Y:S02]  /*29e70*/  ISETP.GE.U32.AND P4, PT, R139, R58.reuse, PT ;  /* 0x0000003a8b00720c */ /* 0x080fe40003f86070 */
[----:B------:R-:W-:Y:S02]  /*29e80*/  ISETP.GE.U32.AND P3, PT, R133, R58, PT ;  /* 0x0000003a8500720c */ /* 0x000fe40003f66070 */
[----:B------:R-:W-:Y:S01]  /*29e90*/  @P1 ISETP.EQ.AND.EX P0, PT, R126, R100, P2, P6 ;  /* 0x000000647e00120c */ /* 0x000fe20001702360 */
[----:B------:R-:W-:Y:S01]  /*29ea0*/  IMAD.WIDE.U32 R50, P1, R107, R11, R50 ;  /* 0x0000000b6b327225 */ /* 0x000fe20007820032 */
[----:B------:R-:W-:Y:S02]  /*29eb0*/  SEL R58, RZ, 0x1, P5 ;  /* 0x00000001ff3a7807 */ /* 0x000fe40002800000 */
[----:B------:R-:W-:Y:S02]  /*29ec0*/  ISETP.GE.U32.AND.EX P4, PT, R132, R137, PT, P4 ;  /* 0x000000898400720c */ /* 0x000fe40003f86140 */
[----:B------:R-:W-:Y:S01]  /*29ed0*/  P2R R100, PR, RZ, 0x1 ;  /* 0x00000001ff647803 */ /* 0x000fe20000000000 */
[----:B------:R-:W-:Y:S01]  /*29ee0*/  IMAD.WIDE.U32 R56, P0, R118, R122, R56 ;  /* 0x0000007a76387225 */ /* 0x000fe20007800038 */
[----:B------:R-:W-:-:S02]  /*29ef0*/  IADD3 R99, P2, P5, R99, R94, R58 ;  /* 0x0000005e63637210 */ /* 0x000fc40007d5e03a */
[----:B------:R-:W-:Y:S01]  /*29f00*/  SEL R65, RZ, 0x1, P4 ;  /* 0x00000001ff417807 */ /* 0x000fe20002000000 */
[----:B------:R-:W-:Y:S01]  /*29f10*/  IMAD.MOV.U32 R94, RZ, RZ, R51 ;  /* 0x000000ffff5e7224 */ /* 0x000fe200078e0033 */
[----:B------:R-:W-:Y:S01]  /*29f20*/  IADD3.X R58, PT, PT, RZ, R95, RZ, P2, P5 ;  /* 0x0000005fff3a7210 */ /* 0x000fe200017ea4ff */
[----:B------:R-:W-:Y:S01]  /*29f30*/  IMAD.X R95, RZ, RZ, RZ, P1 ;  /* 0x000000ffff5f7224 */ /* 0x000fe200008e06ff */
[----:B------:R-:W-:Y:S02]  /*29f40*/  IADD3 R117, P1, PT, R63, R56, RZ ;  /* 0x000000383f757210 */ /* 0x000fe40007f3e0ff */
[----:B------:R-:W-:Y:S01]  /*29f50*/  IADD3 R56, P4, P5, R62, R104, R65 ;  /* 0x000000683e387210 */ /* 0x000fe20007d9e041 */
[----:B------:R-:W-:Y:S01]  /*29f60*/  IMAD.WIDE.U32 R64, R119, R116, RZ ;  /* 0x0000007477407225 */ /* 0x000fe200078e00ff */
[----:B------:R-:W-:Y:S02]  /*29f70*/  ISETP.GE.U32.AND.EX P3, PT, R106, R137, PT, P3 ;  /* 0x000000896a00720c */ /* 0x000fe40003f66130 */
[----:B------:R-:W-:-:S02]  /*29f80*/  @P0 LOP3.LUT R6, R6, 0x1, RZ, 0xfc, !PT ;  /* 0x0000000106060812 */ /* 0x000fc400078efcff */
[----:B------:R-:W-:Y:S01]  /*29f90*/  IADD3 RZ, P2, PT, R97, R50, RZ ;  /* 0x0000003261ff7210 */ /* 0x000fe20007f5e0ff */
[C---:B------:R-:W-:Y:S01]  /*29fa0*/  IMAD.WIDE.U32 R64, P0, R116.reuse, R119, R64 ;  /* 0x0000007774407225 */ /* 0x040fe20007800040 */
[----:B------:R-:W-:Y:S02]  /*29fb0*/  P2R R128, PR, RZ, 0x2 ;  /* 0x00000002ff807803 */ /* 0x000fe40000000000 */
[----:B------:R-:W-:Y:S01]  /*29fc0*/  IADD3.X R104, PT, PT, R117, R105, RZ, P4, P5 ;  /* 0x0000006975687210 */ /* 0x000fe200027ea4ff */
[----:B------:R-:W-:Y:S01]  /*29fd0*/  IMAD.WIDE.U32 R50, R116, R116, RZ ;  /* 0x0000007474327225 */ /* 0x000fe200078e00ff */
[----:B------:R-:W-:Y:S02]  /*29fe0*/  LOP3.LUT P1, RZ, R6, 0x1, RZ, 0xc0, !PT ;  /* 0x0000000106ff7812 */ /* 0x000fe4000782c0ff */
[----:B------:R-:W-:Y:S01]  /*29ff0*/  ISETP.GE.U32.AND P4, PT, R56, R62, PT ;  /* 0x0000003e3800720c */ /* 0x000fe20003f86070 */
[----:B------:R-:W-:Y:S01]  /*2a000*/  IMAD.WIDE.U32.X R94, R118, R11, R94, P2 ;  /* 0x0000000b765e7225 */ /* 0x000fe200010e045e */
[----:B------:R-:W-:-:S02]  /*2a010*/  LOP3.LUT R6, R6, 0xfffffff7, RZ, 0xc0, !PT ;  /* 0xfffffff706067812 */ /* 0x000fc400078ec0ff */
[----:B------:R-:W-:Y:S02]  /*2a020*/  SEL R97, RZ, 0x1, P3 ;  /* 0x00000001ff617807 */ /* 0x000fe40001800000 */
[----:B------:R-:W-:Y:S02]  /*2a030*/  IADD3 R63, P3, PT, R56, R131, RZ ;  /* 0x00000083383f7210 */ /* 0x000fe40007f7e0ff */
[----:B------:R-:W-:Y:S02]  /*2a040*/  ISETP.GE.U32.AND.EX P2, PT, R104, R117, PT, P4 ;  /* 0x000000756800720c */ /* 0x000fe40003f46140 */
[----:B------:R-:W-:Y:S02]  /*2a050*/  @P0 LOP3.LUT R6, R6, 0x8, RZ, 0xfc, !PT ;  /* 0x0000000806060812 */ /* 0x000fe400078efcff */
[----:B------:R-:W-:Y:S01]  /*2a060*/  IADD3 R68, P0, PT, R51, R64, RZ ;  /* 0x0000004033447210 */ /* 0x000fe20007f1e0ff */
[----:B------:R-:W-:Y:S01]  /*2a070*/  IMAD.X R51, R104, 0x1, R135, P3 ;  /* 0x0000000168337824 */ /* 0x000fe200018e0687 */
[----:B------:R-:W-:-:S02]  /*2a080*/  IADD3 R64, P3, PT, R63, R50, RZ ;  /* 0x000000323f407210 */ /* 0x000fc40007f7e0ff */
[----:B------:R-:W-:Y:S02]  /*2a090*/  SEL R92, RZ, 0x1, P2 ;  /* 0x00000001ff5c7807 */ /* 0x000fe40001000000 */
[----:B------:R-:W-:Y:S01]  /*2a0a0*/  ISETP.GE.U32.AND P2, PT, R63, R56, PT ;  /* 0x000000383f00720c */ /* 0x000fe20003f46070 */
[----:B------:R-:W-:Y:S01]  /*2a0b0*/  IMAD.X R107, R68, 0x1, R51, P3 ;  /* 0x00000001446b7824 */ /* 0x000fe200018e0633 */
[----:B------:R-:W-:Y:S01]  /*2a0c0*/  IADD3 R105, P3, PT, R64, R99, RZ ;  /* 0x0000006340697210 */ /* 0x000fe20007f7e0ff */
[----:B------:R-:W-:Y:S01]  /*2a0d0*/  IMAD.SHL.U32 R99, R93, 0x2, RZ ;  /* 0x000000025d637824 */ /* 0x000fe200078e00ff */
[----:B------:R-:W-:Y:S02]  /*2a0e0*/  ISETP.GE.U32.AND.EX P2, PT, R51, R104, PT, P2 ;  /* 0x000000683300720c */ /* 0x000fe40003f46120 */
[----:B------:R-:W-:Y:S01]  /*2a0f0*/  ISETP.LT.U32.AND P4, PT, R103, R76, PT ;  /* 0x0000004c6700720c */ /* 0x000fe20003f81070 */
[----:B------:R-:W-:Y:S01]  /*2a100*/  IMAD.X R56, R107, 0x1, R58, P3 ;  /* 0x000000016b387824 */ /* 0x000fe200018e063a */
[----:B------:R-:W-:-:S02]  /*2a110*/  SEL R127, RZ, 0x1, P2 ;  /* 0x00000001ff7f7807 */ /* 0x000fc40001000000 */
[----:B------:R-:W-:Y:S02]  /*2a120*/  IADD3 R51, P2, PT, R105, R62, RZ ;  /* 0x0000003e69337210 */ /* 0x000fe40007f5e0ff */
[----:B------:R-:W-:Y:S02]  /*2a130*/  ISETP.LT.U32.AND P5, PT, R69, R78, PT ;  /* 0x0000004e4500720c */ /* 0x000fe40003fa1070 */
[----:B------:R-:W-:Y:S01]  /*2a140*/  P2R R96, PR, RZ, 0x2 ;  /* 0x00000002ff607803 */ /* 0x000fe20000000000 */
[----:B------:R-:W-:Y:S01]  /*2a150*/  IMAD.X R63, R56, 0x1, R117, P2 ;  /* 0x00000001383f7824 */ /* 0x000fe200010e0675 */
[----:B------:R-:W-:Y:S01]  /*2a160*/  IADD3 R97, P2, P3, R51, R66, R97 ;  /* 0x0000004233617210 */ /* 0x000fe20007b5e061 */
[----:B------:R-:W-:Y:S01]  /*2a170*/  IMAD.MOV.U32 R66, RZ, RZ, R57 ;  /* 0x000000ffff427224 */ /* 0x000fe200078e0039 */
[----:B------:R-:W-:Y:S02]  /*2a180*/  PLOP3.LUT P6, PT, PT, PT, PT, 0x8, 0x80 ;  /* 0x000000000080781c */ /* 0x000fe40003fce170 */
[----:B------:R-:W-:-:S02]  /*2a190*/  IADD3.X R58, PT, PT, R63, R67, RZ, P2, P3 ;  /* 0x000000433f3a7210 */ /* 0x000fc400017e64ff */
[----:B------:R-:W-:Y:S01]  /*2a1a0*/  IADD3 R127, P2, P3, R127, R94, R92 ;  /* 0x0000005e7f7f7210 */ /* 0x000fe20007b5e05c */
[----:B------:R-:W-:-:S03]  /*2a1b0*/  IMAD.MOV.U32 R92, RZ, RZ, R65 ;  /* 0x000000ffff5c7224 */ /* 0x000fc600078e0041 */
[----:B------:R-:W-:Y:S02]  /*2a1c0*/  IADD3.X R129, PT, PT, RZ, R95, RZ, P2, P3 ;  /* 0x0000005fff817210 */ /* 0x000fe400017e64ff */
[----:B------:R-:W-:Y:S02]  /*2a1d0*/  ISETP.GE.U32.AND P2, PT, R99, R74, PT ;  /* 0x0000004a6300720c */ /* 0x000fe40003f46070 */
[----:B------:R-:W-:Y:S02]  /*2a1e0*/  ISETP.EQ.U32.AND P3, PT, R103, R76, PT ;  /* 0x0000004c6700720c */ /* 0x000fe40003f62070 */
[----:B------:R-:W-:-:S04]  /*2a1f0*/  ISETP.GE.U32.AND.EX P2, PT, R120, R75, PT, P2 ;  /* 0x0000004b7800720c */ /* 0x000fc80003f46120 */
        /* <DEDUP_REMOVED lines=9> */
[----:B------:R-:W-:Y:S02]  /*2a290*/  ISETP.NE.AND P1, PT, R96, RZ, PT ;  /* 0x000000ff6000720c */ /* 0x000fe40003f25270 */
[----:B------:R-:W-:-:S03]  /*2a2a0*/  LOP3.LUT P5, RZ, R6, 0x8, RZ, 0xc0, !PT ;  /* 0x0000000806ff7812 */ /* 0x000fc600078ac0ff */
[----:B------:R-:W-:Y:S01]  /*2a2b0*/  IMAD.X R67, RZ, RZ, RZ, P1 ;  /* 0x000000ffff437224 */ /* 0x000fe200008e06ff */
[----:B------:R-:W-:Y:S01]  /*2a2c0*/  ISETP.NE.AND P1, PT, R128, RZ, PT ;  /* 0x000000ff8000720c */ /* 0x000fe20003f25270 */
[----:B------:R-:W-:Y:S01]  /*2a2d0*/  IMAD.X R93, RZ, RZ, RZ, P5 ;  /* 0x000000ffff5d7224 */ /* 0x000fe200028e06ff */
[----:B------:R-:W-:-:S03]  /*2a2e0*/  ISETP.GE.U32.AND P5, PT, R105, R64, PT ;  /* 0x000000406900720c */ /* 0x000fc60003fa6070 */
[----:B------:R-:W-:Y:S01]  /*2a2f0*/  IMAD.WIDE.U32.X R66, R118, R11, R66, P1 ;  /* 0x0000000b76427225 */ /* 0x000fe200008e0442 */
[----:B------:R-:W-:Y:S02]  /*2a300*/  ISETP.GE.U32.AND P1, PT, R64, R50, PT ;  /* 0x000000324000720c */ /* 0x000fe40003f26070 */
[----:B------:R-:W-:Y:S01]  /*2a310*/  ISETP.GE.U32.AND.EX P5, PT, R56, R107, PT, P5 ;  /* 0x0000006b3800720c */ /* 0x000fe20003fa6150 */
[----:B------:R-:W-:Y:S01]  /*2a320*/  IMAD.WIDE.U32.X R92, R119, R119, R92, P0 ;  /* 0x00000077775c7225 */ /* 0x000fe200000e045c */
[----:B------:R-:W-:Y:S02]  /*2a330*/  ISETP.GE.U32.AND.EX P1, PT, R107, R68, PT, P1 ;  /* 0x000000446b00720c */ /* 0x000fe40003f26110 */
[----:B------:R-:W-:Y:S01]  /*2a340*/  SEL R95, RZ, 0x1, P5 ;  /* 0x00000001ff5f7807 */ /* 0x000fe20002800000 */
[----:B------:R-:W-:Y:S01]  /*2a350*/  IMAD.WIDE.U32 R56, R119, R122, RZ ;  /* 0x0000007a77387225 */ /* 0x000fe200078e00ff */
[----:B------:R-:W-:Y:S02]  /*2a360*/  SEL R50, RZ, 0x1, P1 ;  /* 0x00000001ff327807 */ /* 0x000fe40000800000 */
[----:B------:R-:W-:Y:S01]  /*2a370*/  ISETP.GE.U32.AND P1, PT, R51, R62, PT ;  /* 0x0000003e3300720c */ /* 0x000fe20003f26070 */
[----:B------:R-:W-:Y:S01]  /*2a380*/  IMAD.WIDE.U32 R64, R11, R116, RZ ;  /* 0x000000740b407225 */ /* 0x000fe200078e00ff */
[----:B------:R-:W-:-:S02]  /*2a390*/  ISETP.GE.U32.AND P5, PT, R97, R51, PT ;  /* 0x000000336100720c */ /* 0x000fc40003fa6070 */
[----:B------:R-:W-:Y:S02]  /*2a3a0*/  ISETP.GE.U32.AND.EX P1, PT, R63, R117, PT, P1 ;  /* 0x000000753f00720c */ /* 0x000fe40003f26110 */
[----:B------:R-:W-:Y:S01]  /*2a3b0*/  ISETP.GE.U32.AND.EX P5, PT, R58, R63, PT, P5 ;  /* 0x0000003f3a00720c */ /* 0x000fe20003fa6150 */
[----:B------:R-:W-:Y:S01]  /*2a3c0*/  IMAD.WIDE.U32 R62, R116, R122, RZ ;  /* 0x0000007a743e7225 */ /* 0x000fe200078e00ff */
[----:B------:R-:W-:Y:S02]  /*2a3d0*/  SEL R96, RZ, 0x1, P1 ;  /* 0x00000001ff607807 */ /* 0x000fe40000800000 */
[----:B------:R-:W-:Y:S02]  /*2a3e0*/  SEL R51, RZ, 0x1, P5 ;  /* 0x00000001ff337807 */ /* 0x000fe40002800000 */
[----:B------:R-:W-:Y:S02]  /*2a3f0*/  IADD3 R95, P1, P5, R95, R92, R50 ;  /* 0x0000005c5f5f7210 */ /* 0x000fe40007d3e032 */
[----:B------:R-:W-:-:S02]  /*2a400*/  ISETP.NE.AND P0, PT, R100, RZ, PT ;  /* 0x000000ff6400720c */ /* 0x000fc40003f05270 */
[----:B------:R-:W-:Y:S02]  /*2a410*/  IADD3.X R105, PT, PT, RZ, R93, RZ, P1, P5 ;  /* 0x0000005dff697210 */ /* 0x000fe40000fea4ff */
[----:B------:R-:W-:Y:S02]  /*2a420*/  IADD3 R96, P1, P5, R51, R66, R96 ;  /* 0x0000004233607210 */ /* 0x000fe40007d3e060 */
[----:B------:R-:W-:Y:S02]  /*2a430*/  SEL R107, RZ, 0x1, !P3 ;  /* 0x00000001ff6b7807 */ /* 0x000fe40005800000 */
[----:B------:R-:W-:Y:S01]  /*2a440*/  IADD3.X R66, PT, PT, RZ, R67, RZ, P1, P5 ;  /* 0x00000043ff427210 */ /* 0x000fe20000fea4ff */
[----:B------:R-:W-:Y:S01]  /*2a450*/  IMAD.WIDE.U32 R56, P1, R116, R11, R56 ;  /* 0x0000000b74387225 */ /* 0x000fe20007820038 */
[----:B------:R-:W-:-:S03]  /*2a460*/  PLOP3.LUT P0, PT, P0, P6, PT, 0xf8, 0x8f ;  /* 0x00000000008f781c */ /* 0x000fc6000070df70 */
[----:B------:R-:W-:Y:S01]  /*2a470*/  IMAD.X R51, RZ, RZ, RZ, P1 ;  /* 0x000000ffff337224 */ /* 0x000fe200008e06ff */
[----:B------:R-:W-:Y:S01]  /*2a480*/  IADD3 RZ, P1, PT, R63, R56, RZ ;  /* 0x000000383fff7210 */ /* 0x000fe20007f3e0ff */
        /* <DEDUP_REMOVED lines=9> */
[C---:B------:R-:W-:Y:S01]  /*2a520*/  IADD3 R93, P1, PT, R62.reuse, R95, RZ ;  /* 0x0000005f3e5d7210 */ /* 0x040fe20007f3e0ff */
[----:B------:R-:W-:Y:S01]  /*2a530*/  IMAD.WIDE.U32.X R56, R119, R11, R56, P5 ;  /* 0x0000000b77387225 */ /* 0x000fe200028e0438 */
[----:B------:R-:W-:-:S03]  /*2a540*/  ISETP.GE.U32.AND P5, PT, R62, R116, PT ;  /* 0x000000743e00720c */ /* 0x000fc60003fa6070 */
[C---:B------:R-:W-:Y:S01]  /*2a550*/  IMAD.X R95, R64.reuse, 0x1, R105, P1 ;  /* 0x00000001405f7824 */ /* 0x040fe200008e0669 */
[----:B------:R-:W-:Y:S02]  /*2a560*/  ISETP.GE.U32.AND.EX P5, PT, R64, R68, PT, P5 ;  /* 0x000000444000720c */ /* 0x000fe40003fa6150 */
[----:B------:R-:W-:Y:S01]  /*2a570*/  ISETP.GE.U32.AND P1, PT, R93, R62, PT ;  /* 0x0000003e5d00720c */ /* 0x000fe20003f26070 */
[----:B------:R-:W-:Y:S01]  /*2a580*/  IMAD.WIDE.U32 R62, R11, R122, RZ ;  /* 0x0000007a0b3e7225 */ /* 0x000fe200078e00ff */
[----:B------:R-:W-:Y:S02]  /*2a590*/  SEL R92, RZ, 0x1, P5 ;  /* 0x00000001ff5c7807 */ /* 0x000fe40002800000 */
[----:B------:R-:W-:Y:S02]  /*2a5a0*/  IADD3 R93, P5, PT, R93, R116, RZ ;  /* 0x000000745d5d7210 */ /* 0x000fe40007fbe0ff */
[----:B------:R-:W-:Y:S01]  /*2a5b0*/  ISETP.GE.U32.AND.EX P1, PT, R95, R64, PT, P1 ;  /* 0x000000405f00720c */ /* 0x000fe20003f26110 */
[----:B------:R-:W-:-:S03]  /*2a5c0*/  IMAD.WIDE.U32 R64, R122, R122, RZ ;  /* 0x0000007a7a407225 */ /* 0x000fc600078e00ff */
[----:B------:R-:W-:Y:S01]  /*2a5d0*/  SEL R105, RZ, 0x1, P1 ;  /* 0x00000001ff697807 */ /* 0x000fe20000800000 */
[----:B------:R-:W-:Y:S01]  /*2a5e0*/  IMAD.X R95, R95, 0x1, R68, P5 ;  /* 0x000000015f5f7824 */ /* 0x000fe200028e0644 */
[----:B------:R-:W-:Y:S01]  /*2a5f0*/  IADD3 R96, P5, PT, R93, R96, RZ ;  /* 0x000000605d607210 */ /* 0x000fe20007fbe0ff */
[----:B------:R-:W-:-:S04]  /*2a600*/  IMAD.WIDE.U32 R62, P1, R122, R11, R62 ;  /* 0x0000000b7a3e7225 */ /* 0x000fc8000782003e */
[----:B------:R-:W-:Y:S01]  /*2a610*/  IMAD.X R100, R95, 0x1, R66, P5 ;  /* 0x000000015f647824 */ /* 0x000fe200028e0642 */
[----:B------:R-:W-:Y:S01]  /*2a620*/  ISETP.GE.U32.AND P5, PT, R93, R116, PT ;  /* 0x000000745d00720c */ /* 0x000fe20003fa6070 */
[----:B------:R-:W-:Y:S01]  /*2a630*/  IMAD.X R67, RZ, RZ, RZ, P1 ;  /* 0x000000ffff437224 */ /* 0x000fe200008e06ff */
[----:B------:R-:W-:Y:S01]  /*2a640*/  ISETP.GE.U32.AND P1, PT, R96, R93, PT ;  /* 0x0000005d6000720c */ /* 0x000fe20003f26070 */
[----:B------:R-:W-:Y:S01]  /*2a650*/  IMAD.MOV.U32 R66, RZ, RZ, R63 ;  /* 0x000000ffff427224 */ /* 0x000fe200078e003f */
[----:B------:R-:W-:Y:S02]  /*2a660*/  ISETP.GE.U32.AND.EX P5, PT, R95, R68, PT, P5 ;  /* 0x000000445f00720c */ /* 0x000fe40003fa6150 */
[----:B------:R-:W-:Y:S02]  /*2a670*/  ISETP.GE.U32.AND.EX P1, PT, R100, R95, PT, P1 ;  /* 0x0000005f6400720c */ /* 0x000fe40003f26110 */
[----:B------:R-:W-:Y:S02]  /*2a680*/  SEL R68, RZ, 0x1, P5 ;  /* 0x00000001ff447807 */ /* 0x000fe40002800000 */
[----:B------:R-:W-:-:S02]  /*2a690*/  IADD3 R95, P5, P6, R105, R50, R92 ;  /* 0x00000032695f7210 */ /* 0x000fc40007ebe05c */
[----:B------:R-:W-:Y:S02]  /*2a6a0*/  SEL R93, RZ, 0x1, P1 ;  /* 0x00000001ff5d7807 */ /* 0x000fe40000800000 */
[----:B------:R-:W-:Y:S02]  /*2a6b0*/  IADD3 R65, P3, PT, R65, R62, RZ ;  /* 0x0000003e41417210 */ /* 0x000fe40007f7e0ff */
[----:B------:R-:W-:-:S03]  /*2a6c0*/  IADD3 R92, P1, PT, R107, R78, RZ ;  /* 0x0000004e6b5c7210 */ /* 0x000fc60007f3e0ff */
[----:B------:R-:W-:Y:S01]  /*2a6d0*/  IMAD.WIDE.U32.X R62, R11, R11, R66, P3 ;  /* 0x0000000b0b3e7225 */ /* 0x000fe200018e0442 */
[----:B------:R-:W-:Y:S02]  /*2a6e0*/  SEL R92, R92, RZ, P0 ;  /* 0x000000ff5c5c7207 */ /* 0x000fe40000000000 */
[----:B------:R-:W-:Y:S01]  /*2a6f0*/  IADD3.X R66, PT, PT, RZ, R51, RZ, P5, P6 ;  /* 0x00000033ff427210 */ /* 0x000fe20002fec4ff */
[----:B------:R-:W-:Y:S01]  /*2a700*/  IMAD.X R50, RZ, RZ, R79, P1 ;  /* 0x000000ffff327224 */ /* 0x000fe200008e064f */
[----:B------:R-:W-:Y:S02]  /*2a710*/  IADD3 R11, P3, P5, R93, R56, R68 ;  /* 0x000000385d0b7210 */ /* 0x000fe40007d7e044 */
[----:B------:R-:W-:Y:S02]  /*2a720*/  IADD3 R92, P1, PT, -R92, R69, RZ ;  /* 0x000000455c5c7210 */ /* 0x000fe40007f3e1ff */
[----:B------:R-:W-:Y:S02]  /*2a730*/  SEL R51, RZ, 0x1, P2 ;  /* 0x00000001ff337807 */ /* 0x000fe40001000000 */
[----:B------:R-:W-:-:S02]  /*2a740*/  SEL R69, R50, RZ, P0 ;  /* 0x000000ff32457207 */ /* 0x000fc40000000000 */
[----:B------:R-:W-:Y:S02]  /*2a750*/  IADD3.X R57, PT, PT, RZ, R57, RZ, P3, P5 ;  /* 0x00000039ff397210 */ /* 0x000fe40001fea4ff */
[----:B------:R-:W-:Y:S01]  /*2a760*/  IADD3 R50, P3, PT, R95, R64, RZ ;  /* 0x000000405f327210 */ /* 0x000fe20007f7e0ff */
[----:B------:R-:W-:Y:S01]  /*2a770*/  IMAD.X R69, R70, 0x1, ~R69, P1 ;  /* 0x0000000146457824 */ /* 0x000fe200008e0e45 */
[----:B------:R-:W-:Y:S02]  /*2a780*/  SEL R68, R74, RZ, P0 ;  /* 0x000000ff4a447207 */ /* 0x000fe40000000000 */
[----:B------:R-:W-:Y:S01]  /*2a790*/  IADD3 R51, P5, PT, R51, R76, RZ ;  /* 0x0000004c33337210 */ /* 0x000fe20007fbe0ff */
[----:B------:R-:W-:Y:S01]  /*2a7a0*/  IMAD.X R56, R65, 0x1, R66, P3 ;  /* 0x0000000141387824 */ /* 0x000fe200018e0642 */
[----:B------:R-:W-:Y:S02]  /*2a7b0*/  ISETP.GE.U32.AND P1, PT, R50, R64, PT ;  /* 0x000000403200720c */ /* 0x000fe40003f26070 */
[----:B------:R-:W-:-:S02]  /*2a7c0*/  IADD3 R68, P6, PT, -R68, R99, RZ ;  /* 0x0000006344447210 */ /* 0x000fc40007fde1ff */
[----:B------:R-:W-:Y:S02]  /*2a7d0*/  SEL R67, R75, RZ, P0 ;  /* 0x000000ff4b437207 */ /* 0x000fe40000000000 */
[----:B------:R-:W-:Y:S02]  /*2a7e0*/  IADD3 R11, P2, PT, R50, R11, RZ ;  /* 0x0000000b320b7210 */ /* 0x000fe40007f5e0ff */
[----:B------:R-:W-:Y:S01]  /*2a7f0*/  SEL R64, R51, RZ, P0 ;  /* 0x000000ff33407207 */ /* 0x000fe20000000000 */
[----:B------:R-:W-:Y:S01]  /*2a800*/  IMAD.X R51, RZ, RZ, R77, P5 ;  /* 0x000000ffff337224 */ /* 0x000fe200028e064d */
[----:B------:R-:W-:Y:S01]  /*2a810*/  ISETP.GE.U32.AND P3, PT, R11, R50, PT ;  /* 0x000000320b00720c */ /* 0x000fe20003f66070 */
[----:B------:R-:W-:Y:S01]  /*2a820*/  IMAD.X R67, R120, 0x1, ~R67, P6 ;  /* 0x0000000178437824 */ /* 0x000fe200030e0e43 */
[----:B------:R-:W-:Y:S01]  /*2a830*/  IADD3 R64, P5, PT, R103, -R64, RZ ;  /* 0x8000004067407210 */ /* 0x000fe20007fbe0ff */
[----:B------:R-:W-:Y:S01]  /*2a840*/  IMAD.X R103, R56, 0x1, R57, P2 ;  /* 0x0000000138677824 */ /* 0x000fe200010e0639 */
[----:B------:R-:W-:-:S02]  /*2a850*/  ISETP.GE.U32.AND P2, PT, R121, R68, PT ;  /* 0x000000447900720c */ /* 0x000fc40003f46070 */
[----:B------:R-:W-:Y:S02]  /*2a860*/  SEL R51, R51, RZ, P0 ;  /* 0x000000ff33337207 */ /* 0x000fe40000000000 */
[----:B------:R-:W-:Y:S02]  /*2a870*/  ISETP.GE.U32.AND.EX P2, PT, R48, R67, PT, P2 ;  /* 0x000000433000720c */ /* 0x000fe40003f46120 */
[----:B------:R-:W-:Y:S01]  /*2a880*/  ISETP.GE.U32.AND.EX P1, PT, R56, R65, PT, P1 ;  /* 0x000000413800720c */ /* 0x000fe20003f26110 */
[----:B------:R-:W-:Y:S01]  /*2a890*/  IMAD.X R65, R52, 0x1, ~R51, P5 ;  /* 0x0000000134417824 */ /* 0x000fe200028e0e33 */
[----:B------:R-:W-:Y:S02]  /*2a8a0*/  ISETP.GE.U32.AND.EX P3, PT, R103, R56, PT, P3 ;  /* 0x000000386700720c */ /* 0x000fe40003f66130 */
[----:B------:R-:W-:Y:S02]  /*2a8b0*/  SEL R51, RZ, 0xffffffff, P2 ;  /* 0xffffffffff337807 */ /* 0x000fe40001000000 */
[----:B------:R-:W-:-:S02]  /*2a8c0*/  SEL R93, RZ, 0x1, !P4 ;  /* 0x00000001ff5d7807 */ /* 0x000fc40006000000 */
[----:B------:R-:W-:Y:S02]  /*2a8d0*/  SEL R52, RZ, 0x1, P1 ;  /* 0x00000001ff347807 */ /* 0x000fe40000800000 */
[----:B------:R-:W-:Y:S02]  /*2a8e0*/  ISETP.EQ.U32.AND P1, PT, R101, R64, PT ;  /* 0x000000406500720c */ /* 0x000fe40003f22070 */
[----:B------:R-:W-:Y:S02]  /*2a8f0*/  SEL R57, RZ, 0x1, P3 ;  /* 0x00000001ff397807 */ /* 0x000fe40001800000 */
[----:B------:R-:W-:Y:S02]  /*2a900*/  IADD3 R50, P3, P4, R51, R101, -R64 ;  /* 0x0000006533327210 */ /* 0x000fe40007c7e840 */
[----:B------:R-:W-:Y:S02]  /*2a910*/  IADD3 R93, P5, PT, R93, R80, RZ ;  /* 0x000000505d5d7210 */ /* 0x000fe40007fbe0ff */
[----:B------:R-:W-:-:S02]  /*2a920*/  ISETP.EQ.AND.EX P2, PT, R102, R65, !P2, P1 ;  /* 0x000000416600720c */ /* 0x000fc40005742310 */
[----:B------:R-:W-:Y:S02]  /*2a930*/  ISETP.LT.U32.AND P1, PT, R101, R64, PT ;  /* 0x000000406500720c */ /* 0x000fe40003f21070 */
[----:B------:R-:W-:Y:S02]  /*2a940*/  IADD3.X R51, PT, PT, R51, R102, ~R65, P3, P4 ;  /* 0x0000006633337210 */ /* 0x000fe40001fe8c41 */
[----:B------:R-:W-:Y:S01]  /*2a950*/  IADD3 R101, P3, P4, R57, R62, R52 ;  /* 0x0000003e39657210 */ /* 0x000fe20007c7e034 */
[----:B------:R-:W-:Y:S01]  /*2a960*/  IMAD.X R57, RZ, RZ, R81, P5 ;  /* 0x000000ffff397224 */ /* 0x000fe200028e0651 */
[----:B------:R-:W-:Y:S02]  /*2a970*/  SEL R93, R93, RZ, P0 ;  /* 0x000000ff5d5d7207 */ /* 0x000fe40000000000 */
[----:B------:R-:W-:Y:S02]  /*2a980*/  ISETP.LT.U32.OR.EX P2, PT, R102, R65, P2, P1 ;  /* 0x000000416600720c */ /* 0x000fe40001741510 */
[----:B------:R-:W-:-:S02]  /*2a990*/  ISETP.EQ.U32.AND P1, PT, R53, R92, PT ;  /* 0x0000005c3500720c */ /* 0x000fc40003f22070 */
[----:B------:R-:W-:Y:S02]  /*2a9a0*/  IADD3 R93, P5, PT, -R93, R124, RZ ;  /* 0x0000007c5d5d7210 */ /* 0x000fe40007fbe1ff */
[----:B------:R-:W-:Y:S02]  /*2a9b0*/  SEL R57, R57, RZ, P0 ;  /* 0x000000ff39397207 */ /* 0x000fe40000000000 */
[----:B------:R-:W-:Y:S02]  /*2a9c0*/  ISETP.LT.U32.AND P0, PT, R53, R92, PT ;  /* 0x0000005c3500720c */ /* 0x000fe40003f01070 */
[----:B------:R-:W-:Y:S01]  /*2a9d0*/  ISETP.EQ.AND.EX P1, PT, R90, R69, P2, P1 ;  /* 0x000000455a00720c */ /* 0x000fe20001722310 */
[----:B------:R-:W-:Y:S01]  /*2a9e0*/  IMAD.X R126, R126, 0x1, ~R57, P5 ;  /* 0x000000017e7e7824 */ /* 0x000fe200028e0e39 */
[----:B------:R-:W-:Y:S02]  /*2a9f0*/  SEL R64, RZ, 0xffffffff, !P2 ;  /* 0xffffffffff407807 */ /* 0x000fe40005000000 */
[----:B------:R-:W-:-:S02]  /*2aa00*/  ISETP.EQ.U32.AND P5, PT, R54, R93, PT ;  /* 0x0000005d3600720c */ /* 0x000fc40003fa2070 */
        /* <DEDUP_REMOVED lines=39> */
.L_x_323:
        /* <DEDUP_REMOVED lines=27> */
.L_x_324:
        /* <DEDUP_REMOVED lines=28> */
[----:B------:R-:W-:Y:S01]  /*2aff0*/  IMAD.X R105, RZ, RZ, R91, P0 ;  /* 0x000000ffff697224 */ /* 0x000fe200000e065b */
[----:B------:R-:W-:Y:S01]  /*2b000*/  IADD3 R91, P1, PT, R61, R68, RZ ;  /* 0x000000443d5b7210 */ /* 0x000fe20007f3e0ff */
[----:B------:R-:W-:Y:S02]  /*2b010*/  IMAD.MOV.U32 R92, RZ, RZ, R67 ;  /* 0x000000ffff5c7224 */ /* 0x000fe400078e0043 */
        /* <DEDUP_REMOVED lines=20> */
[----:B------:R-:W-:Y:S01]  /*2b160*/  IMAD.MOV.U32 R60, RZ, RZ, R95 ;  /* 0x000000ffff3c7224 */ /* 0x000fe200078e005f */
[----:B------:R-:W-:Y:S01]  /*2b170*/  SEL R68, RZ, 0x1, P2 ;  /* 0x00000001ff447807 */ /* 0x000fe20001000000 */
[----:B------:R-:W-:Y:S01]  /*2b180*/  IMAD.WIDE.U32 R64, R117, R72, RZ ;  /* 0x0000004875407225 */ /* 0x000fe200078e00ff */
[----:B------:R-:W-:-:S02]  /*2b190*/  SEL R59, RZ, 0x1, P0 ;  /* 0x00000001ff3b7807 */ /* 0x000fc40000000000 */
[----:B------:R-:W-:Y:S01]  /*2b1a0*/  SEL R94, RZ, 0x1, P3 ;  /* 0x00000001ff5e7807 */ /* 0x000fe20001800000 */
[----:B------:R-:W-:Y:S02]  /*2b1b0*/  IMAD R95, R117, R73, R62 ;  /* 0x00000049755f7224 */ /* 0x000fe400078e023e */
[----:B------:R-:W-:Y:S01]  /*2b1c0*/  IMAD.WIDE.U32.X R62, R107, R81, R66, P6 ;  /* 0x000000516b3e7225 */ /* 0x000fe200030e0442 */
[----:B------:R-:W-:-:S03]  /*2b1d0*/  IADD3 R66, P0, P2, R59, R92, R68 ;  /* 0x0000005c3b427210 */ /* 0x000fc60007a1e044 */
[----:B------:R-:W-:Y:S01]  /*2b1e0*/  IMAD.IADD R95, R65, 0x1, R95 ;  /* 0x00000001415f7824 */ /* 0x000fe200078e025f */
[----:B------:R-:W-:Y:S01]  /*2b1f0*/  IADD3.X R93, PT, PT, RZ, R93, RZ, P0, P2 ;  /* 0x0000005dff5d7210 */ /* 0x000fe200007e44ff */
[----:B------:R-:W-:Y:S02]  /*2b200*/  IMAD.X R98, R58, 0x1, R69, P5 ;  /* 0x000000013a627824 */ /* 0x000fe400028e0645 */
[----:B------:R-:W-:Y:S01]  /*2b210*/  IMAD.WIDE.U32.X R60, R107, R79, R60, P4 ;  /* 0x0000004f6b3c7225 */ /* 0x000fe200020e043c */
[----:B------:R-:W-:Y:S02]  /*2b220*/  IADD3 R65, P4, PT, R91, R66, RZ ;  /* 0x000000425b417210 */ /* 0x000fe40007f9e0ff */
[----:B------:R-:W-:Y:S01]  /*2b230*/  ISETP.GE.U32.AND.EX P1, PT, R98, R69, PT, P1 ;  /* 0x000000456200720c */ /* 0x000fe20003f26110 */
[----:B------:R-:W-:Y:S01]  /*2b240*/  IMAD.WIDE.U32 R70, R95, R74, RZ ;  /* 0x0000004a5f467225 */ /* 0x000fe200078e00ff */
[----:B------:R-:W-:-:S03]  /*2b250*/  ISETP.GE.U32.AND P0, PT, R65, R66, PT ;  /* 0x000000424100720c */ /* 0x000fc60003f06070 */
[----:B------:R-:W-:-:S04]  /*2b260*/  IMAD.WIDE.U32 R58, R64, R74, RZ ;  /* 0x0000004a403a7225 */ /* 0x000fc800078e00ff */
[----:B------:R-:W-:Y:S01]  /*2b270*/  IMAD.WIDE.U32 R68, R95, R76, RZ ;  /* 0x0000004c5f447225 */ /* 0x000fe200078e00ff */
[----:B------:R-:W-:-:S03]  /*2b280*/  LOP3.LUT R58, RZ, R58, RZ, 0x33, !PT ;  /* 0x0000003aff3a7212 */ /* 0x000fc600078e33ff */
[----:B------:R-:W-:Y:S01]  /*2b290*/  IMAD.X R102, R90, 0x1, R93, P4 ;  /* 0x000000015a667824 */ /* 0x000fe200020e065d */
[----:B------:R-:W-:Y:S01]  /*2b2a0*/  ISETP.GT.U32.AND P2, PT, R117, R58, PT ;  /* 0x0000003a7500720c */ /* 0x000fe20003f44070 */
[----:B------:R-:W-:-:S03]  /*2b2b0*/  IMAD.WIDE.U32 R70, P4, R64, R75, R70 ;  /* 0x0000004b40467225 */ /* 0x000fc60007880046 */
        /* <DEDUP_REMOVED lines=14> */
[----:B------:R-:W-:Y:S01]  /*2b3a0*/  IMAD.WIDE.U32.X R66, R95, R75, R66, P5 ;  /* 0x0000004b5f427225 */ /* 0x000fe200028e0442 */
[----:B------:R-:W-:-:S02]  /*2b3b0*/  SEL R99, RZ, 0x1, !P2 ;  /* 0x00000001ff637807 */ /* 0x000fc40005000000 */
[----:B------:R-:W-:Y:S01]  /*2b3c0*/  IADD3 R90, P5, P2, R105, R60, R94 ;  /* 0x0000003c695a7210 */ /* 0x000fe20007abe05e */
[C---:B------:R-:W-:Y:S01]  /*2b3d0*/  IMAD.WIDE.U32 R92, P6, R64.reuse, R79, R92 ;  /* 0x0000004f405c7225 */ /* 0x040fe200078c005c */
[----:B------:R-:W-:Y:S02]  /*2b3e0*/  SEL R94, RZ, 0x1, P1 ;  /* 0x00000001ff5e7807 */ /* 0x000fe40000800000 */
[----:B------:R-:W-:Y:S01]  /*2b3f0*/  IADD3.X R61, PT, PT, RZ, R61, RZ, P5, P2 ;  /* 0x0000003dff3d7210 */ /* 0x000fe20002fe44ff */
[----:B------:R-:W-:Y:S01]  /*2b400*/  IMAD.MOV.U32 R58, RZ, RZ, R69 ;  /* 0x000000ffff3a7224 */ /* 0x000fe200078e0045 */
[----:B------:R-:W-:Y:S01]  /*2b410*/  IADD3 R97, P5, PT, R97, R90, RZ ;  /* 0x0000005a61617210 */ /* 0x000fe20007fbe0ff */
[----:B------:R-:W-:-:S04]  /*2b420*/  IMAD.WIDE.U32 R70, R64, R78, RZ ;  /* 0x0000004e40467225 */ /* 0x000fc800078e00ff */
[----:B------:R-:W-:Y:S01]  /*2b430*/  IMAD.X R69, RZ, RZ, RZ, P6 ;  /* 0x000000ffff457224 */ /* 0x000fe200030e06ff */
[----:B------:R-:W-:Y:S01]  /*2b440*/  IADD3 R66, P6, PT, R99, R66, RZ ;  /* 0x0000004263427210 */ /* 0x000fe20007fde0ff */
[----:B------:R-:W-:Y:S01]  /*2b450*/  IMAD.X R60, R91, 0x1, R102, P3 ;  /* 0x000000015b3c7824 */ /* 0x000fe200018e0666 */
[----:B------:R-:W-:Y:S01]  /*2b460*/  IADD3 R71, P3, PT, R71, R92, RZ ;  /* 0x0000005c47477210 */ /* 0x000fe20007f7e0ff */
[----:B------:R-:W-:Y:S01]  /*2b470*/  IMAD.X R92, R98, 0x1, R61, P5 ;  /* 0x00000001625c7824 */ /* 0x000fe200028e063d */
[----:B------:R-:W-:Y:S01]  /*2b480*/  IADD3 R99, P2, PT, R65, R66, RZ ;  /* 0x0000004241637210 */ /* 0x000fe20007f5e0ff */
[----:B------:R-:W-:Y:S01]  /*2b490*/  IMAD.X R67, RZ, RZ, R67, P6 ;  /* 0x000000ffff437224 */ /* 0x000fe200030e0643 */
[----:B------:R-:W-:Y:S01]  /*2b4a0*/  ISETP.GE.U32.AND P5, PT, R97, R90, PT ;  /* 0x0000005a6100720c */ /* 0x000fe20003fa6070 */
[----:B------:R-:W-:Y:S01]  /*2b4b0*/  IMAD.MOV.U32 R68, RZ, RZ, R93 ;  /* 0x000000ffff447224 */ /* 0x000fe200078e005d */
[C---:B------:R-:W-:Y:S01]  /*2b4c0*/  ISETP.GE.U32.AND.EX P4, PT, R60.reuse, R91, PT, P4 ;  /* 0x0000005b3c00720c */ /* 0x040fe20003f86140 */
[----:B------:R-:W-:Y:S01]  /*2b4d0*/  IMAD.X R117, R60, 0x1, R67, P2 ;  /* 0x000000013c757824 */ /* 0x000fe200010e0643 */
[----:B------:R-:W-:Y:S01]  /*2b4e0*/  ISETP.GE.U32.AND.EX P5, PT, R92, R61, PT, P5 ;  /* 0x0000003d5c00720c */ /* 0x000fe20003fa6150 */
[C---:B------:R-:W-:Y:S01]  /*2b4f0*/  IMAD.WIDE.U32 R60, R99.reuse, R72, RZ ;  /* 0x00000048633c7225 */ /* 0x040fe200078e00ff */
[----:B------:R-:W-:-:S02]  /*2b500*/  ISETP.GE.U32.AND P1, PT, R99, R66, PT ;  /* 0x000000426300720c */ /* 0x000fc40003f26070 */
[----:B------:R-:W-:Y:S01]  /*2b510*/  IADD3 R65, P6, PT, R97, R70, RZ ;  /* 0x0000004661417210 */ /* 0x000fe20007fde0ff */
[----:B------:R-:W-:Y:S01]  /*2b520*/  IMAD.WIDE.U32.X R68, R95, R79, R68, P3 ;  /* 0x0000004f5f447225 */ /* 0x000fe200018e0444 */
[----:B------:R-:W-:Y:S02]  /*2b530*/  ISETP.GE.U32.AND.EX P1, PT, R117, R67, PT, P1 ;  /* 0x000000437500720c */ /* 0x000fe40003f26110 */
[----:B------:R-:W-:Y:S01]  /*2b540*/  SEL R93, RZ, 0x1, P5 ;  /* 0x00000001ff5d7807 */ /* 0x000fe20002800000 */
[----:B------:R-:W-:Y:S01]  /*2b550*/  IMAD.WIDE.U32.X R66, R95, R77, R58, P0 ;  /* 0x0000004d5f427225 */ /* 0x000fe200000e043a */
[----:B------:R-:W-:Y:S02]  /*2b560*/  SEL R90, RZ, 0x1, P4 ;  /* 0x00000001ff5a7807 */ /* 0x000fe40002000000 */
[----:B------:R-:W-:Y:S01]  /*2b570*/  SEL R91, RZ, 0x1, P1 ;  /* 0x00000001ff5b7807 */ /* 0x000fe20000800000 */
[----:B------:R-:W-:Y:S01]  /*2b580*/  IMAD.WIDE.U32 R58, R60, R74, RZ ;  /* 0x0000004a3c3a7225 */ /* 0x000fe200078e00ff */
[----:B------:R-:W-:-:S02]  /*2b590*/  ISETP.GE.U32.AND P2, PT, R65, R70, PT ;  /* 0x000000464100720c */ /* 0x000fc40003f46070 */
[----:B------:R-:W-:Y:S01]  /*2b5a0*/  IADD3 R105, P0, P5, R93, R62, R94 ;  /* 0x0000003e5d697210 */ /* 0x000fe20007d1e05e */
[----:B------:R-:W-:Y:S01]  /*2b5b0*/  IMAD R70, R117, R72, RZ ;  /* 0x0000004875467224 */ /* 0x000fe200078e02ff */
[----:B------:R-:W-:Y:S01]  /*2b5c0*/  LOP3.LUT R62, RZ, R58, RZ, 0x33, !PT ;  /* 0x0000003aff3e7212 */ /* 0x000fe200078e33ff */
[----:B------:R-:W-:Y:S01]  /*2b5d0*/  IMAD.X R92, R71, 0x1, R92, P6 ;  /* 0x00000001475c7824 */ /* 0x000fe200030e065c */
[----:B------:R-:W-:Y:S01]  /*2b5e0*/  IADD3 R90, P1, P4, R91, R66, R90 ;  /* 0x000000425b5a7210 */ /* 0x000fe20007c3e05a */
[C---:B------:R-:W-:Y:S01]  /*2b5f0*/  IMAD R93, R99.reuse, R73, R70 ;  /* 0x00000049635d7224 */ /* 0x040fe200078e0246 */
[----:B------:R-:W-:Y:S02]  /*2b600*/  IADD3.X R107, PT, PT, RZ, R63, RZ, P0, P5 ;  /* 0x0000003fff6b7210 */ /* 0x000fe400007ea4ff */
[----:B------:R-:W-:Y:S01]  /*2b610*/  ISETP.GT.U32.AND P0, PT, R99, R62, PT ;  /* 0x0000003e6300720c */ /* 0x000fe20003f04070 */
[----:B------:R-:W-:Y:S01]  /*2b620*/  IMAD.IADD R93, R61, 0x1, R93 ;  /* 0x000000013d5d7824 */ /* 0x000fe200078e025d */
[----:B------:R-:W-:-:S02]  /*2b630*/  IADD3.X R99, PT, PT, RZ, R67, RZ, P1, P4 ;  /* 0x00000043ff637210 */ /* 0x000fc40000fe84ff */
[----:B------:R-:W-:Y:S01]  /*2b640*/  ISETP.GE.U32.AND.EX P2, PT, R92, R71, PT, P2 ;  /* 0x000000475c00720c */ /* 0x000fe20003f46120 */
[----:B------:R-:W-:Y:S01]  /*2b650*/  IMAD.WIDE.U32 R70, R95, R80, RZ ;  /* 0x000000505f467225 */ /* 0x000fe200078e00ff */
[----:B------:R-:W-:Y:S02]  /*2b660*/  ISETP.NE.U32.AND P4, PT, R105, RZ, PT ;  /* 0x000000ff6900720c */ /* 0x000fe40003f85070 */
[----:B------:R-:W-:Y:S01]  /*2b670*/  IADD3 R119, P6, PT, R65, R90, RZ ;  /* 0x0000005a41777210 */ /* 0x000fe20007fde0ff */
[----:B------:R-:W-:Y:S01]  /*2b680*/  IMAD.WIDE.U32 R62, R93, R74, RZ ;  /* 0x0000004a5d3e7225 */ /* 0x000fe200078e00ff */
[----:B------:R-:W-:Y:S02]  /*2b690*/  ISETP.NE.AND.EX P4, PT, R107, RZ, PT, P4 ;  /* 0x000000ff6b00720c */ /* 0x000fe40003f85340 */
[----:B------:R-:W-:Y:S01]  /*2b6a0*/  ISETP.GE.U32.AND P1, PT, R119, R90, PT ;  /* 0x0000005a7700720c */ /* 0x000fe20003f26070 */
[----:B------:R-:W-:-:S04]  /*2b6b0*/  IMAD.WIDE.U32 R66, P5, R64, R81, R70 ;  /* 0x0000005140427225 */ /* 0x000fc800078a0046 */
        /* <DEDUP_REMOVED lines=24> */
.L_x_325:
        /* <DEDUP_REMOVED lines=12> */
[----:B------:R-:W-:Y:S01]  /*2b900*/  SEL R71, RZ, 0x1, !P0 ;  /* 0x00000001ff477807 */ /* 0x000fe20004000000 */
[----:B------:R-:W-:Y:S01]  /*2b910*/  IMAD.MOV.U32 R62, RZ, RZ, R59 ;  /* 0x000000ffff3e7224 */ /* 0x000fe200078e003b */
[----:B------:R-:W-:Y:S02]  /*2b920*/  IADD3 R58, P4, P6, R95, R68, R92 ;  /* 0x000000445f3a7210 */ /* 0x000fe40007e9e05c */
        /* <DEDUP_REMOVED lines=8> */
[----:B------:R-:W-:Y:S02]  /*2b9b0*/  IADD3 R71, P5, PT, R61, R68, RZ ;  /* 0x000000443d477210 */ /* 0x000fe40007fbe0ff */
[----:B------:R-:W-:Y:S01]  /*2b9c0*/  ISETP.GE.U32.AND P0, PT, R95, R58, PT ;  /* 0x0000003a5f00720c */ /* 0x000fe20003f06070 */
        /* <DEDUP_REMOVED lines=16> */
[----:B------:R-:W-:-:S02]  /*2bad0*/  IADD3 R94, P0, P1, R91, R66, R62 ;  /* 0x000000425b5e7210 */ /* 0x000fc4000791e03e */
[----:B------:R-:W-:Y:S01]  /*2bae0*/  SEL R61, RZ, 0x1, P3 ;  /* 0x00000001ff3d7807 */ /* 0x000fe20001800000 */
[----:B------:R-:W-:Y:S01]  /*2baf0*/  IMAD.X R63, RZ, RZ, RZ, P5 ;  /* 0x000000ffff3f7224 */ /* 0x000fe200028e06ff */
[----:B------:R-:W-:Y:S01]  /*2bb00*/  IADD3.X R96, PT, PT, RZ, R67, RZ, P0, P1 ;  /* 0x00000043ff607210 */ /* 0x000fe200007e24ff */
[----:B------:R-:W-:Y:S01]  /*2bb10*/  IMAD.MOV.U32 R62, RZ, RZ, R69 ;  /* 0x000000ffff3e7224 */ /* 0x000fe200078e0045 */
[----:B------:R-:W-:Y:S02]  /*2bb20*/  IADD3 R90, P2, P3, R61, R64, R90 ;  /* 0x000000403d5a7210 */ /* 0x000fe40007b5e05a */
[----:B------:R-:W-:Y:S02]  /*2bb30*/  IADD3 R66, P4, PT, R59, R68, RZ ;  /* 0x000000443b427210 */ /* 0x000fe40007f9e0ff */
[----:B------:R-:W-:Y:S02]  /*2bb40*/  ISETP.NE.U32.AND P1, PT, R94, RZ, PT ;  /* 0x000000ff5e00720c */ /* 0x000fe40003f25070 */
[----:B------:R-:W-:Y:S01]  /*2bb50*/  IADD3 R59, P5, PT, R95, R58, RZ ;  /* 0x0000003a5f3b7210 */ /* 0x000fe20007fbe0ff */
[----:B------:R-:W-:Y:S01]  /*2bb60*/  IMAD.WIDE.U32.X R62, R93, R79, R62, P4 ;  /* 0x0000004f5d3e7225 */ /* 0x000fe200020e043e */
[----:B------:R-:W-:-:S02]  /*2bb70*/  IADD3.X R68, PT, PT, RZ, R65, RZ, P2, P3 ;  /* 0x00000041ff447210 */ /* 0x000fc400017e64ff */
[----:B------:R-:W-:Y:S01]  /*2bb80*/  ISETP.NE.AND.EX P1, PT, R96, RZ, PT, P1 ;  /* 0x000000ff6000720c */ /* 0x000fe20003f25310 */
[----:B------:R-:W-:Y:S01]  /*2bb90*/  IMAD.X R61, R66, 0x1, R92, P5 ;  /* 0x00000001423d7824 */ /* 0x000fe200028e065c */
[----:B------:R-:W-:Y:S01]  /*2bba0*/  IADD3 R67, P3, PT, R59, R90, RZ ;  /* 0x0000005a3b437210 */ /* 0x000fe20007f7e0ff */
[----:B------:R-:W-:Y:S01]  /*2bbb0*/  IMAD.WIDE.U32 R64, R93, R80, RZ ;  /* 0x000000505d407225 */ /* 0x000fe200078e00ff */
        /* <DEDUP_REMOVED lines=19> */
.L_x_326:
        /* <DEDUP_REMOVED lines=49> */
[----:B------:R-:W-:Y:S01]  /*2c000*/  ISETP.GE.U32.AND P1, PT, R63, R36, PT ;  /* 0x000000243f00720c */ /* 0x000fe20003f26070 */
[----:B------:R-:W-:Y:S01]  /*2c010*/  IMAD.X R69, RZ, RZ, R79, P2 ;  /* 0x000000ffff457224 */ /* 0x000fe200010e064f */
[----:B------:R-:W-:Y:S02]  /*2c020*/  IADD3 R59, P0, PT, R59, R80, RZ ;  /* 0x000000503b3b7210 */ /* 0x000fe40007f1e0ff */
[----:B------:R-:W-:Y:S02]  /*2c030*/  SEL R65, R65, RZ, P4 ;  /* 0x000000ff41417207 */ /* 0x000fe40002000000 */
        /* <DEDUP_REMOVED lines=22> */
[----:B------:R-:W-:-:S02]  /*2c1a0*/  SEL R59, RZ, 0xffffffff, !P0 ;  /* 0xffffffffff3b7807 */ /* 0x000fc40004000000 */
[----:B------:R-:W-:Y:S02]  /*2c1b0*/  IADD3 R63, P4, PT, R63, -R36, RZ ;  /* 0x800000243f3f7210 */ /* 0x000fe40007f9e0ff */
[C---:B------:R-:W-:Y:S02]  /*2c1c0*/  IADD3 R67, P0, P5, R60.reuse, R58, -R35 ;  /* 0x0000003a3c437210 */ /* 0x040fe40007d1e823 */
[----:B------:R-:W-:Y:S01]  /*2c1d0*/  SEL R11, RZ, 0xffffffff, !P1 ;  /* 0xffffffffff0b7807 */ /* 0x000fe20004800000 */
[----:B------:R-:W-:Y:S01]  /*2c1e0*/  IMAD.X R40, R61, 0x1, ~R40, P4 ;  /* 0x000000013d287824 */ /* 0x000fe200020e0e28 */
[----:B------:R-:W-:Y:S02]  /*2c1f0*/  IADD3.X R60, PT, PT, R60, R48, ~R39, P0, P5 ;  /* 0x000000303c3c7210 */ /* 0x000fe400007eac27 */
[----:B------:R-:W-:Y:S02]  /*2c200*/  IADD3 R39, P0, P1, R59, R65, -R34 ;  /* 0x000000413b277210 */ /* 0x000fe4000791e822 */
[----:B------:R-:W-:-:S02]  /*2c210*/  IADD3 R71, P4, P5, R11, R71, -R32 ;  /* 0x000000470b477210 */ /* 0x000fc40007d9e820 */
        /* <DEDUP_REMOVED lines=28> */
.L_x_327:
        /* <DEDUP_REMOVED lines=51> */
.L_x_328:
[----:B------:R-:W-:-:S04]  /*2c710*/  IMAD.WIDE.U32 R34, R40, R115, RZ ;  /* 0x0000007328227225 */ /* 0x000fc800078e00ff */
[----:B------:R-:W-:-:S04]  /*2c720*/  IMAD.WIDE.U32 R60, R40, R111, RZ ;  /* 0x0000006f283c7225 */ /* 0x000fc800078e00ff */
[----:B------:R-:W-:-:S04]  /*2c730*/  IMAD.WIDE.U32 R42, R40, R109, RZ ;  /* 0x0000006d282a7225 */ /* 0x000fc800078e00ff */
[----:B------:R-:W-:-:S04]  /*2c740*/  IMAD.WIDE.U32 R36, R63, R115, RZ ;  /* 0x000000733f247225 */ /* 0x000fc800078e00ff */
[----:B------:R-:W-:-:S04]  /*2c750*/  IMAD.WIDE.U32 R38, P0, R114, R63, R34 ;  /* 0x0000003f72267225 */ /* 0x000fc80007800022 */
[----:B------:R-:W-:Y:S01]  /*2c760*/  IMAD.WIDE.U32 R58, R63, R111, RZ ;  /* 0x0000006f3f3a7225 */ /* 0x000fe200078e00ff */
[----:B------:R-:W-:-:S03]  /*2c770*/  IADD3 RZ, P1, PT, R37, R38, RZ ;  /* 0x0000002625ff7210 */ /* 0x000fc60007f3e0ff */
[----:B------:R-:W-:-:S04]  /*2c780*/  IMAD.WIDE.U32 R34, P4, R110, R63, R60 ;  /* 0x0000003f6e227225 */ /* 0x000fc8000788003c */
        /* <DEDUP_REMOVED lines=21> */
[-C--:B------:R-:W-:Y:S01]  /*2c8e0*/  IADD3 R93, P5, PT, R93, R44.reuse, RZ ;  /* 0x0000002c5d5d7210 */ /* 0x080fe20007fbe0ff */
[----:B------:R-:W-:Y:S02]  /*2c8f0*/  IMAD.MOV.U32 R42, RZ, RZ, R47 ;  /* 0x000000ffff2a7224 */ /* 0x000fe400078e002f */
[----:B------:R-:W-:Y:S01]  /*2c900*/  IMAD R34, R110, R63, RZ ;  /* 0x0000003f6e227224 */ /* 0x000fe200078e02ff */
[----:B------:R-:W-:Y:S01]  /*2c910*/  ISETP.GE.U32.AND P1, PT, R93, R44, PT ;  /* 0x0000002c5d00720c */ /* 0x000fe20003f26070 */
[----:B------:R-:W-:-:S04]  /*2c920*/  IMAD.WIDE.U32 R58, P6, R114, R67, R36 ;  /* 0x00000043723a7225 */ /* 0x000fc800078c0024 */
[----:B------:R-:W-:Y:S02]  /*2c930*/  IMAD.IADD R41, R45, 0x1, R41 ;  /* 0x000000012d297824 */ /* 0x000fe400078e0229 */
[----:B------:R-:W-:-:S04]  /*2c940*/  IMAD.WIDE.U32 R38, R111, R63, RZ ;  /* 0x0000003f6f267225 */ /* 0x000fc800078e00ff */
[-C--:B------:R-:W-:Y:S02]  /*2c950*/  IMAD R69, R111, R40.reuse, R34 ;  /* 0x000000286f457224 */ /* 0x080fe400078e0222 */
[----:B------:R-:W-:-:S04]  /*2c960*/  IMAD.WIDE.U32.X R36, R108, R40, R42, P3 ;  /* 0x000000286c247225 */ /* 0x000fc800018e042a */
[----:B------:R-:W-:Y:S02]  /*2c970*/  IMAD.IADD R69, R39, 0x1, R69 ;  /* 0x0000000127457824 */ /* 0x000fe400078e0245 */
[----:B------:R-:W-:Y:S01]  /*2c980*/  IMAD.X R70, R41, 0x1, R70, P5 ;  /* 0x0000000129467824 */ /* 0x000fe200028e0646 */
[----:B------:R-:W-:Y:S01]  /*2c990*/  IADD3 R49, P3, P5, R38, R36, R49 ;  /* 0x0000002426317210 */ /* 0x000fe20007d7e031 */
[----:B------:R-:W-:-:S03]  /*2c9a0*/  IMAD.WIDE.U32 R44, R67, R115, RZ ;  /* 0x00000073432c7225 */ /* 0x000fc600078e00ff */
[----:B------:R-:W-:Y:S01]  /*2c9b0*/  IADD3.X R66, PT, PT, R69, R37, RZ, P3, P5 ;  /* 0x0000002545427210 */ /* 0x000fe20001fea4ff */
[----:B------:R-:W-:Y:S01]  /*2c9c0*/  IMAD R34, R108, R67, RZ ;  /* 0x000000436c227224 */ /* 0x000fe200078e02ff */
[----:B------:R-:W-:Y:S01]  /*2c9d0*/  IADD3 RZ, P2, PT, R45, R58, RZ ;  /* 0x0000003a2dff7210 */ /* 0x000fe20007f5e0ff */
[----:B------:R-:W-:Y:S01]  /*2c9e0*/  IMAD.WIDE.U32 R36, R40, R113, RZ ;  /* 0x0000007128247225 */ /* 0x000fe200078e00ff */
[----:B------:R-:W-:-:S03]  /*2c9f0*/  ISETP.GE.U32.AND.EX P1, PT, R70, R41, PT, P1 ;  /* 0x000000294600720c */ /* 0x000fc60003f26110 */
[----:B------:R-:W-:Y:S01]  /*2ca00*/  IMAD.X R47, RZ, RZ, RZ, P6 ;  /* 0x000000ffff2f7224 */ /* 0x000fe200030e06ff */
[----:B------:R-:W-:Y:S01]  /*2ca10*/  SEL R101, RZ, 0x1, P1 ;  /* 0x00000001ff657807 */ /* 0x000fe20000800000 */
[----:B------:R-:W-:Y:S02]  /*2ca20*/  IMAD.MOV.U32 R46, RZ, RZ, R59 ;  /* 0x000000ffff2e7224 */ /* 0x000fe400078e003b */
[----:B------:R-:W-:-:S04]  /*2ca30*/  IMAD.WIDE.U32 R42, R109, R67, RZ ;  /* 0x000000436d2a7225 */ /* 0x000fc800078e00ff */
[----:B------:R-:W-:Y:S02]  /*2ca40*/  IMAD R41, R109, R48, R34 ;  /* 0x000000306d297224 */ /* 0x000fe400078e0222 */
[----:B------:R-:W-:-:S04]  /*2ca50*/  IMAD.WIDE.U32 R60, R63, R113, RZ ;  /* 0x000000713f3c7225 */ /* 0x000fc800078e00ff */
[----:B------:R-:W-:-:S04]  /*2ca60*/  IMAD.WIDE.U32 R36, P5, R112, R63, R36 ;  /* 0x0000003f70247225 */ /* 0x000fc800078a0024 */
[----:B------:R-:W-:Y:S01]  /*2ca70*/  IMAD.WIDE.U32.X R46, R114, R48, R46, P2 ;  /* 0x00000030722e7225 */ /* 0x000fe200010e042e */
[----:B------:R-:W-:-:S03]  /*2ca80*/  IADD3 R39, P2, PT, R49, R42, RZ ;  /* 0x0000002a31277210 */ /* 0x000fc60007f5e0ff */
[----:B------:R-:W-:Y:S02]  /*2ca90*/  IMAD.IADD R41, R43, 0x1, R41 ;  /* 0x000000012b297824 */ /* 0x000fe400078e0229 */
[----:B------:R-:W-:-:S04]  /*2caa0*/  IMAD.WIDE.U32 R58, R48, R109, RZ ;  /* 0x0000006d303a7225 */ /* 0x000fc800078e00ff */
[----:B------:R-:W-:Y:S01]  /*2cab0*/  IMAD.X R45, RZ, RZ, RZ, P4 ;  /* 0x000000ffff2d7224 */ /* 0x000fe200020e06ff */
[----:B------:R-:W-:Y:S01]  /*2cac0*/  IADD3 RZ, P4, PT, R61, R36, RZ ;  /* 0x000000243dff7210 */ /* 0x000fe20007f9e0ff */
[----:B------:R-:W-:Y:S01]  /*2cad0*/  IMAD.X R36, R41, 0x1, R66, P2 ;  /* 0x0000000129247824 */ /* 0x000fe200010e0642 */
[----:B------:R-:W-:Y:S01]  /*2cae0*/  IADD3 R101, P1, P2, R39, R46, R101 ;  /* 0x0000002e27657210 */ /* 0x000fe20007a3e065 */
[----:B------:R-:W-:-:S03]  /*2caf0*/  IMAD.WIDE.U32 R58, P3, R108, R67, R58 ;  /* 0x000000436c3a7225 */ /* 0x000fc6000786003a */
[C---:B------:R-:W-:Y:S01]  /*2cb00*/  IADD3.X R99, PT, PT, R36.reuse, R47, RZ, P1, P2 ;  /* 0x0000002f24637210 */ /* 0x040fe20000fe44ff */
[----:B------:R-:W-:Y:S01]  /*2cb10*/  IMAD.MOV.U32 R44, RZ, RZ, R35 ;  /* 0x000000ffff2c7224 */ /* 0x000fe200078e0023 */
[----:B------:R-:W-:Y:S01]  /*2cb20*/  ISETP.GE.U32.AND P2, PT, R39, R42, PT ;  /* 0x0000002a2700720c */ /* 0x000fe20003f46070 */
[----:B------:R-:W-:Y:S01]  /*2cb30*/  IMAD.X R35, RZ, RZ, RZ, P3 ;  /* 0x000000ffff237224 */ /* 0x000fe200018e06ff */
[----:B------:R-:W-:Y:S01]  /*2cb40*/  ISETP.GE.U32.AND P1, PT, R101, R39, PT ;  /* 0x000000276500720c */ /* 0x000fe20003f26070 */
[----:B------:R-:W-:Y:S01]  /*2cb50*/  IMAD.WIDE.U32 R64, R67, R109, RZ ;  /* 0x0000006d43407225 */ /* 0x000fe200078e00ff */
[----:B------:R-:W-:Y:S02]  /*2cb60*/  ISETP.GE.U32.AND P3, PT, R49, R38, PT ;  /* 0x000000263100720c */ /* 0x000fe40003f66070 */
[----:B------:R-:W-:Y:S01]  /*2cb70*/  ISETP.GE.U32.AND.EX P2, PT, R36, R41, PT, P2 ;  /* 0x000000292400720c */ /* 0x000fe20003f46120 */
[----:B------:R-:W-:Y:S01]  /*2cb80*/  IMAD.WIDE.U32 R46, R48, R113, RZ ;  /* 0x00000071302e7225 */ /* 0x000fe200078e00ff */
[----:B------:R-:W-:-:S02]  /*2cb90*/  ISETP.GE.U32.AND.EX P1, PT, R99, R36, PT, P1 ;  /* 0x000000246300720c */ /* 0x000fc40003f26110 */
[----:B------:R-:W-:Y:S01]  /*2cba0*/  ISETP.GE.U32.AND.EX P3, PT, R66, R69, PT, P3 ;  /* 0x000000454200720c */ /* 0x000fe20003f66130 */
[----:B------:R-:W-:Y:S01]  /*2cbb0*/  IMAD R36, R112, R63, RZ ;  /* 0x0000003f70247224 */ /* 0x000fe200078e02ff */
[----:B------:R-:W-:Y:S01]  /*2cbc0*/  IADD3 RZ, P6, PT, R65, R58, RZ ;  /* 0x0000003a41ff7210 */ /* 0x000fe20007fde0ff */
[----:B------:R-:W-:Y:S01]  /*2cbd0*/  IMAD.WIDE.U32 R38, R48, R111, RZ ;  /* 0x0000006f30267225 */ /* 0x000fe200078e00ff */
[----:B------:R-:W-:Y:S02]  /*2cbe0*/  SEL R105, RZ, 0x1, P3 ;  /* 0x00000001ff697807 */ /* 0x000fe40001800000 */
[----:B------:R-:W-:Y:S01]  /*2cbf0*/  SEL R97, RZ, 0x1, P1 ;  /* 0x00000001ff617807 */ /* 0x000fe20000800000 */
[----:B------:R-:W-:Y:S02]  /*2cc00*/  IMAD.MOV.U32 R34, RZ, RZ, R59 ;  /* 0x000000ffff227224 */ /* 0x000fe400078e003b */
[----:B------:R-:W-:-:S04]  /*2cc10*/  IMAD.WIDE.U32 R42, R113, R63, RZ ;  /* 0x0000003f712a7225 */ /* 0x000fc800078e00ff */
[-C--:B------:R-:W-:Y:S01]  /*2cc20*/  IMAD R41, R113, R40.reuse, R36 ;  /* 0x0000002871297224 */ /* 0x080fe200078e0224 */
[----:B------:R-:W-:Y:S01]  /*2cc30*/  SEL R36, RZ, 0x1, P2 ;  /* 0x00000001ff247807 */ /* 0x000fe20001000000 */
[----:B------:R-:W-:-:S04]  /*2cc40*/  IMAD.WIDE.U32.X R64, R110, R40, R44, P0 ;  /* 0x000000286e407225 */ /* 0x000fc800000e042c */
[----:B------:R-:W-:-:S04]  /*2cc50*/  IMAD.WIDE.U32 R44, P0, R112, R67, R46 ;  /* 0x00000043702c7225 */ /* 0x000fc8000780002e */
[----:B------:R-:W-:Y:S02]  /*2cc60*/  IMAD.IADD R43, R43, 0x1, R41 ;  /* 0x000000012b2b7824 */ /* 0x000fe400078e0229 */
[----:B------:R-:W-:Y:S02]  /*2cc70*/  IMAD.X R47, RZ, RZ, RZ, P5 ;  /* 0x000000ffff2f7224 */ /* 0x000fe400028e06ff */
[----:B------:R-:W-:Y:S01]  /*2cc80*/  IMAD.WIDE.U32.X R34, R108, R48, R34, P6 ;  /* 0x000000306c227225 */ /* 0x000fe200030e0422 */
[----:B------:R-:W-:-:S03]  /*2cc90*/  IADD3 R105, P5, P6, R42, R64, R105 ;  /* 0x000000402a697210 */ /* 0x000fc60007ebe069 */
[----:B------:R-:W-:Y:S01]  /*2cca0*/  IMAD.WIDE.U32 R58, R67, R111, RZ ;  /* 0x0000006f433a7225 */ /* 0x000fe200078e00ff */
[----:B------:R-:W-:Y:S02]  /*2ccb0*/  IADD3.X R68, PT, PT, R43, R65, RZ, P5, P6 ;  /* 0x000000412b447210 */ /* 0x000fe40002fec4ff */
[----:B------:R-:W-:Y:S01]  /*2ccc0*/  IADD3 R97, P5, P6, R97, R34, R36 ;  /* 0x0000002261617210 */ /* 0x000fe20007ebe024 */
[----:B------:R-:W-:-:S03]  /*2ccd0*/  IMAD.WIDE.U32 R38, P3, R110, R67, R38 ;  /* 0x000000436e267225 */ /* 0x000fc60007860026 */
[----:B------:R-:W-:Y:S01]  /*2cce0*/  IADD3.X R66, PT, PT, RZ, R35, RZ, P5, P6 ;  /* 0x00000023ff427210 */ /* 0x000fe20002fec4ff */
[----:B------:R-:W-:Y:S01]  /*2ccf0*/  IMAD R69, R114, R63, RZ ;  /* 0x0000003f72457224 */ /* 0x000fe200078e02ff */
[----:B------:R-:W-:Y:S01]  /*2cd00*/  IADD3 RZ, P1, PT, R59, R38, RZ ;  /* 0x000000263bff7210 */ /* 0x000fe20007f3e0ff */
[----:B------:R-:W-:Y:S02]  /*2cd10*/  IMAD.MOV.U32 R46, RZ, RZ, R37 ;  /* 0x000000ffff2e7224 */ /* 0x000fe400078e0025 */
[-C--:B------:R-:W-:Y:S02]  /*2cd20*/  IMAD R69, R115, R40.reuse, R69 ;  /* 0x0000002873457224 */ /* 0x080fe400078e0245 */
[----:B------:R-:W-:Y:S02]  /*2cd30*/  IMAD R38, R110, R67, RZ ;  /* 0x000000436e267224 */ /* 0x000fe400078e02ff */
[----:B------:R-:W-:-:S04]  /*2cd40*/  IMAD.WIDE.U32.X R40, R112, R40, R46, P4 ;  /* 0x0000002870287225 */ /* 0x000fc800020e042e */
[----:B------:R-:W-:-:S04]  /*2cd50*/  IMAD.WIDE.U32 R36, R62, R115, RZ ;  /* 0x000000733e247225 */ /* 0x000fc800078e00ff */
[----:B------:R-:W-:-:S04]  /*2cd60*/  IMAD.WIDE.U32 R46, R111, R67, RZ ;  /* 0x000000436f2e7225 */ /* 0x000fc800078e00ff */
[----:B------:R-:W-:-:S04]  /*2cd70*/  IMAD.WIDE.U32 R34, R62, R109, RZ ;  /* 0x0000006d3e227225 */ /* 0x000fc800078e00ff */
[----:B------:R-:W-:Y:S01]  /*2cd80*/  IMAD R49, R111, R48, R38 ;  /* 0x000000306f317224 */ /* 0x000fe200078e0226 */
[----:B------:R-:W-:Y:S01]  /*2cd90*/  IADD3 R38, P4, PT, R105, R46, RZ ;  /* 0x0000002e69267210 */ /* 0x000fe20007f9e0ff */
[----:B------:R-:W-:-:S04]  /*2cda0*/  IMAD.WIDE.U32 R60, R67, R113, RZ ;  /* 0x00000071433c7225 */ /* 0x000fc800078e00ff */
[----:B------:R-:W-:Y:S01]  /*2cdb0*/  IMAD.WIDE.U32 R58, R11, R109, RZ ;  /* 0x0000006d0b3a7225 */ /* 0x000fe200078e00ff */
[----:B------:R-:W-:-:S03]  /*2cdc0*/  IADD3 RZ, P2, PT, R61, R44, RZ ;  /* 0x0000002c3dff7210 */ /* 0x000fc60007f5e0ff */
[----:B------:R-:W-:-:S04]  /*2cdd0*/  IMAD.WIDE.U32 R64, R11, R115, RZ ;  /* 0x000000730b407225 */ /* 0x000fc800078e00ff */
[----:B------:R-:W-:-:S04]  /*2cde0*/  IMAD.WIDE.U32 R36, P5, R114, R11, R36 ;  /* 0x0000000b72247225 */ /* 0x000fc800078a0024 */
[----:B------:R-:W-:Y:S02]  /*2cdf0*/  IMAD.IADD R58, R47, 0x1, R49 ;  /* 0x000000012f3a7824 */ /* 0x000fe400078e0231 */
[----:B------:R-:W-:-:S04]  /*2ce00*/  IMAD.WIDE.U32 R34, P6, R108, R11, R34 ;  /* 0x0000000b6c227225 */ /* 0x000fc800078c0022 */
[----:B------:R-:W-:Y:S01]  /*2ce10*/  IMAD.X R61, RZ, RZ, RZ, P3 ;  /* 0x000000ffff3d7224 */ /* 0x000fe200018e06ff */
[----:B------:R-:W-:Y:S01]  /*2ce20*/  IADD3 RZ, P3, PT, R65, R36, RZ ;  /* 0x0000002441ff7210 */ /* 0x000fe20007f7e0ff */
[----:B------:R-:W-:Y:S01]  /*2ce30*/  IMAD.X R47, R58, 0x1, R68, P4 ;  /* 0x000000013a2f7824 */ /* 0x000fe200020e0644 */
[----:B------:R-:W-:Y:S01]  /*2ce40*/  IADD3 R97, P4, PT, R38, R97, RZ ;  /* 0x0000006126617210 */ /* 0x000fe20007f9e0ff */
[----:B------:R-:W-:Y:S01]  /*2ce50*/  IMAD.X R65, RZ, RZ, RZ, P0 ;  /* 0x000000ffff417224 */ /* 0x000fe200000e06ff */
[----:B------:R-:W-:Y:S01]  /*2ce60*/  IADD3 RZ, P0, PT, R59, R34, RZ ;  /* 0x000000223bff7210 */ /* 0x000fe20007f1e0ff */
[----:B------:R-:W-:Y:S02]  /*2ce70*/  IMAD.MOV.U32 R60, RZ, RZ, R39 ;  /* 0x000000ffff3c7224 */ /* 0x000fe400078e0027 */
[----:B------:R-:W-:Y:S02]  /*2ce80*/  IMAD.MOV.U32 R64, RZ, RZ, R45 ;  /* 0x000000ffff407224 */ /* 0x000fe400078e002d */
[----:B------:R-:W-:-:S02]  /*2ce90*/  IMAD R34, R112, R67, RZ ;  /* 0x0000004370227224 */ /* 0x000fc400078e02ff */
[----:B------:R-:W-:Y:S01]  /*2cea0*/  IMAD.X R66, R47, 0x1, R66, P4 ;  /* 0x000000012f427824 */ /* 0x000fe200020e0642 */
[----:B------:R-:W-:Y:S01]  /*2ceb0*/  ISETP.GE.U32.AND P4, PT, R38, R46, PT ;  /* 0x0000002e2600720c */ /* 0x000fe20003f86070 */
[----:B------:R-:W-:Y:S01]  /*2cec0*/  IMAD.WIDE.U32.X R44, R110, R48, R60, P1 ;  /* 0x000000306e2c7225 */ /* 0x000fe200008e043c */
[----:B------:R-:W-:Y:S02]  /*2ced0*/  ISETP.GE.U32.AND P1, PT, R97, R38, PT ;  /* 0x000000266100720c */ /* 0x000fe40003f26070 */
[----:B------:R-:W-:Y:S01]  /*2cee0*/  ISETP.GE.U32.AND.EX P4, PT, R47, R58, PT, P4 ;  /* 0x0000003a2f00720c */ /* 0x000fe20003f86140 */
[-C--:B------:R-:W-:Y:S01]  /*2cef0*/  IMAD R107, R113, R48.reuse, R34 ;  /* 0x00000030716b7224 */ /* 0x080fe200078e0222 */
[----:B------:R-:W-:Y:S01]  /*2cf00*/  ISETP.GE.U32.AND.EX P1, PT, R66, R47, PT, P1 ;  /* 0x0000002f4200720c */ /* 0x000fe20003f26110 */
[----:B------:R-:W-:Y:S01]  /*2cf10*/  IMAD.WIDE.U32.X R38, R112, R48, R64, P2 ;  /* 0x0000003070267225 */ /* 0x000fe200010e0440 */
[----:B------:R-:W-:Y:S02]  /*2cf20*/  SEL R92, RZ, 0x1, P4 ;  /* 0x00000001ff5c7807 */ /* 0x000fe40002000000 */
[----:B------:R-:W-:Y:S01]  /*2cf30*/  SEL R103, RZ, 0x1, P1 ;  /* 0x00000001ff677807 */ /* 0x000fe20000800000 */
[----:B------:R-:W-:-:S04]  /*2cf40*/  IMAD.WIDE.U32 R48, R62, R111, RZ ;  /* 0x0000006f3e307225 */ /* 0x000fc800078e00ff */
[----:B------:R-:W-:-:S04]  /*2cf50*/  IMAD.WIDE.U32 R64, R62, R113, RZ ;  /* 0x000000713e407225 */ /* 0x000fc800078e00ff */
[----:B------:R-:W-:-:S04]  /*2cf60*/  IMAD.WIDE.U32 R58, R32, R115, RZ ;  /* 0x00000073203a7225 */ /* 0x000fc800078e00ff */
[----:B------:R-:W-:-:S04]  /*2cf70*/  IMAD.WIDE.U32 R90, R11, R111, RZ ;  /* 0x0000006f0b5a7225 */ /* 0x000fc800078e00ff */
[----:B------:R-:W-:-:S04]  /*2cf80*/  IMAD.WIDE.U32 R48, P2, R110, R11, R48 ;  /* 0x0000000b6e307225 */ /* 0x000fc80007840030 */
[----:B------:R-:W-:-:S04]  /*2cf90*/  IMAD.WIDE.U32 R46, R11, R113, RZ ;  /* 0x000000710b2e7225 */ /* 0x000fc800078e00ff */
        /* <DEDUP_REMOVED lines=14> */
[----:B------:R-:W-:-:S02]  /*2d080*/  IMAD R34, R114, R11, RZ ;  /* 0x0000000b72227224 */ /* 0x000fc400078e02ff */
[----:B------:R-:W-:Y:S02]  /*2d090*/  IMAD R35, R108, R11, RZ ;  /* 0x0000000b6c237224 */ /* 0x000fe400078e02ff */
[----:B------:R-:W-:Y:S02]  /*2d0a0*/  IMAD.MOV.U32 R46, RZ, RZ, R49 ;  /* 0x000000ffff2e7224 */ /* 0x000fe400078e0031 */
[----:B------:R-:W-:Y:S02]  /*2d0b0*/  IMAD.MOV.U32 R60, RZ, RZ, R65 ;  /* 0x000000ffff3c7224 */ /* 0x000fe400078e0041 */
[----:B------:R-:W-:-:S04]  /*2d0c0*/  IMAD.WIDE.U32.X R42, R114, R62, R94, P3 ;  /* 0x0000003e722a7225 */ /* 0x000fc800018e045e */
[----:B------:R-:W-:Y:S01]  /*2d0d0*/  IMAD.WIDE.U32.X R48, R108, R62, R90, P0 ;  /* 0x0000003e6c307225 */ /* 0x000fe200000e045a */
[----:B------:R-:W-:-:S03]  /*2d0e0*/  IADD3 R92, P0, P3, R103, R44, R92 ;  /* 0x0000002c675c7210 */ /* 0x000fc60007b1e05c */
[----:B------:R-:W-:-:S04]  /*2d0f0*/  IMAD.WIDE.U32 R64, R113, R67, RZ ;  /* 0x0000004371407225 */ /* 0x000fc800078e00ff */
[-C--:B------:R-:W-:Y:S02]  /*2d100*/  IMAD R67, R115, R62.reuse, R34 ;  /* 0x0000003e73437224 */ /* 0x080fe400078e0222 */
[-C--:B------:R-:W-:Y:S02]  /*2d110*/  IMAD R103, R109, R62.reuse, R35 ;  /* 0x0000003e6d677224 */ /* 0x080fe400078e0223 */
[----:B------:R-:W-:Y:S01]  /*2d120*/  IMAD.WIDE.U32.X R34, R110, R62, R46, P5 ;  /* 0x0000003e6e227225 */ /* 0x000fe200028e042e */
[----:B------:R-:W-:-:S03]  /*2d130*/  SEL R47, RZ, 0x1, P4 ;  /* 0x00000001ff2f7807 */ /* 0x000fc60002000000 */
[----:B------:R-:W-:-:S04]  /*2d140*/  IMAD.WIDE.U32 R94, R115, R11, RZ ;  /* 0x0000000b735e7225 */ /* 0x000fc800078e00ff */
[----:B------:R-:W-:Y:S01]  /*2d150*/  IMAD.WIDE.U32.X R36, R112, R62, R60, P6 ;  /* 0x0000003e70247225 */ /* 0x000fe200030e043c */
[----:B------:R-:W-:Y:S02]  /*2d160*/  IADD3.X R61, PT, PT, RZ, R45, RZ, P0, P3 ;  /* 0x0000002dff3d7210 */ /* 0x000fe400007e64ff */
[----:B------:R-:W-:Y:S01]  /*2d170*/  IADD3 R45, P4, P6, R64, R40, R47 ;  /* 0x00000028402d7210 */ /* 0x000fe20007e9e02f */
[----:B------:R-:W-:Y:S01]  /*2d180*/  IMAD.IADD R47, R65, 0x1, R107 ;  /* 0x00000001412f7824 */ /* 0x000fe200078e026b */
[----:B------:R-:W-:Y:S01]  /*2d190*/  IADD3 R101, P3, PT, R101, R94, RZ ;  /* 0x0000005e65657210 */ /* 0x000fe20007f7e0ff */
[----:B------:R-:W-:Y:S01]  /*2d1a0*/  IMAD.IADD R40, R95, 0x1, R67 ;  /* 0x000000015f287824 */ /* 0x000fe200078e0243 */
[----:B------:R-:W-:Y:S01]  /*2d1b0*/  IADD3 R92, P5, PT, R45, R92, RZ ;  /* 0x0000005c2d5c7210 */ /* 0x000fe20007fbe0ff */
[----:B------:R-:W-:Y:S01]  /*2d1c0*/  IMAD R91, R110, R11, RZ ;  /* 0x0000000b6e5b7224 */ /* 0x000fe200078e02ff */
[----:B------:R-:W-:Y:S01]  /*2d1d0*/  IADD3.X R46, PT, PT, R47, R41, RZ, P4, P6 ;  /* 0x000000292f2e7210 */ /* 0x000fe200027ec4ff */
[----:B------:R-:W-:Y:S01]  /*2d1e0*/  IMAD.X R99, R40, 0x1, R99, P3 ;  /* 0x0000000128637824 */ /* 0x000fe200018e0663 */
[----:B------:R-:W-:Y:S01]  /*2d1f0*/  ISETP.GE.U32.AND P0, PT, R101, R94, PT ;  /* 0x0000005e6500720c */ /* 0x000fe20003f06070 */
        /* <DEDUP_REMOVED lines=8> */
[----:B------:R-:W-:Y:S02]  /*2d280*/  ISETP.GE.U32.AND.EX P3, PT, R95, R46, PT, P3 ;  /* 0x0000002e5f00720c */ /* 0x000fe40003f66130 */
[----:B------:R-:W-:Y:S01]  /*2d290*/  SEL R94, RZ, 0x1, P4 ;  /* 0x00000001ff5e7807 */ /* 0x000fe20002000000 */
[----:B------:R-:W-:Y:S01]  /*2d2a0*/  IMAD.IADD R107, R41, 0x1, R69 ;  /* 0x00000001296b7824 */ /* 0x000fe200078e0245 */
[----:B------:R-:W-:Y:S01]  /*2d2b0*/  SEL R41, RZ, 0x1, P3 ;  /* 0x00000001ff297807 */ /* 0x000fe20001800000 */
[----:B------:R-:W-:Y:S01]  /*2d2c0*/  IMAD R91, R111, R62, R91 ;  /* 0x0000003e6f5b7224 */ /* 0x000fe200078e025b */
[----:B------:R-:W-:Y:S01]  /*2d2d0*/  IADD3 R65, P6, PT, R97, R44, RZ ;  /* 0x0000002c61417210 */ /* 0x000fe20007fde0ff */
[----:B------:R-:W-:Y:S01]  /*2d2e0*/  IMAD R90, R113, R62, R90 ;  /* 0x0000003e715a7224 */ /* 0x000fe200078e025a */
[----:B------:R-:W-:Y:S01]  /*2d2f0*/  SEL R97, RZ, 0x1, P0 ;  /* 0x00000001ff617807 */ /* 0x000fe20000000000 */
[----:B------:R-:W-:Y:S01]  /*2d300*/  IMAD R62, R107, R72, RZ ;  /* 0x000000486b3e7224 */ /* 0x000fe200078e02ff */
[----:B------:R-:W-:Y:S01]  /*2d310*/  IADD3 R94, P0, P4, R41, R38, R94 ;  /* 0x00000026295e7210 */ /* 0x000fe20007c1e05e */
[----:B------:R-:W-:Y:S01]  /*2d320*/  IMAD.IADD R58, R45, 0x1, R103 ;  /* 0x000000012d3a7824 */ /* 0x000fe200078e0267 */
[----:B------:R-:W-:Y:S01]  /*2d330*/  ISETP.GE.U32.AND P5, PT, R65, R44, PT ;  /* 0x0000002c4100720c */ /* 0x000fe20003fa6070 */
[----:B------:R-:W-:Y:S01]  /*2d340*/  IMAD.WIDE.U32 R46, R40, R72, RZ ;  /* 0x00000048282e7225 */ /* 0x000fe200078e00ff */
[----:B------:R-:W-:-:S03]  /*2d350*/  IADD3.X R96, PT, PT, RZ, R39, RZ, P0, P4 ;  /* 0x00000027ff607210 */ /* 0x000fc600007e84ff */
[----:B------:R-:W-:Y:S02]  /*2d360*/  IMAD R103, R40, R73, R62 ;  /* 0x0000004928677224 */ /* 0x000fe400078e023e */
[----:B------:R-:W-:Y:S01]  /*2d370*/  IMAD.X R41, R58, 0x1, R66, P6 ;  /* 0x000000013a297824 */ /* 0x000fe200030e0642 */
[----:B------:R-:W-:Y:S01]  /*2d380*/  IADD3 R97, P0, P6, R65, R42, R97 ;  /* 0x0000002a41617210 */ /* 0x000fe20007e1e061 */
[----:B------:R-:W-:Y:S02]  /*2d390*/  IMAD.IADD R103, R47, 0x1, R103 ;  /* 0x000000012f677824 */ /* 0x000fe400078e0267 */
[----:B------:R-:W-:Y:S01]  /*2d3a0*/  IMAD.WIDE.U32 R60, R32, R109, RZ ;  /* 0x0000006d203c7225 */ /* 0x000fe200078e00ff */
[----:B------:R-:W-:Y:S02]  /*2d3b0*/  IADD3.X R98, PT, PT, R41, R43, RZ, P0, P6 ;  /* 0x0000002b29627210 */ /* 0x000fe400007ec4ff */
[----:B------:R-:W-:Y:S01]  /*2d3c0*/  ISETP.GE.U32.AND P0, PT, R97, R65, PT ;  /* 0x000000416100720c */ /* 0x000fe20003f06070 */
[----:B------:R-:W-:Y:S01]  /*2d3d0*/  IMAD.WIDE.U32 R42, R103, R74, RZ ;  /* 0x0000004a672a7225 */ /* 0x000fe200078e00ff */
[----:B------:R-:W-:-:S02]  /*2d3e0*/  ISETP.GE.U32.AND.EX P5, PT, R41, R58, PT, P5 ;  /* 0x0000003a2900720c */ /* 0x000fc40003fa6150 */
[----:B------:R-:W-:Y:S01]  /*2d3f0*/  ISETP.GE.U32.AND.EX P0, PT, R98, R41, PT, P0 ;  /* 0x000000296200720c */ /* 0x000fe20003f06100 */
[C---:B------:R-:W-:Y:S01]  /*2d400*/  IMAD.WIDE.U32 R38, R46.reuse, R74, RZ ;  /* 0x0000004a2e267225 */ /* 0x040fe200078e00ff */
[----:B------:R-:W-:Y:S02]  /*2d410*/  SEL R100, RZ, 0x1, P5 ;  /* 0x00000001ff647807 */ /* 0x000fe40002800000 */
[----:B------:R-:W-:Y:S01]  /*2d420*/  SEL R105, RZ, 0x1, P0 ;  /* 0x00000001ff697807 */ /* 0x000fe20000000000 */
[----:B------:R-:W-:Y:S01]  /*2d430*/  IMAD.WIDE.U32 R42, P6, R46, R75, R42 ;  /* 0x0000004b2e2a7225 */ /* 0x000fe200078c002a */
[----:B------:R-:W-:-:S03]  /*2d440*/  LOP3.LUT R47, RZ, R38, RZ, 0x33, !PT ;  /* 0x00000026ff2f7212 */ /* 0x000fc600078e33ff */
[----:B------:R-:W-:Y:S01]  /*2d450*/  IMAD.WIDE.U32 R44, R71, R109, RZ ;  /* 0x0000006d472c7225 */ /* 0x000fe200078e00ff */
[----:B------:R-:W-:-:S03]  /*2d460*/  ISETP.GT.U32.AND P0, PT, R40, R47, PT ;  /* 0x0000002f2800720c */ /* 0x000fc60003f04070 */
[----:B------:R-:W-:-:S04]  /*2d470*/  IMAD.WIDE.U32 R60, P3, R108, R71, R60 ;  /* 0x000000476c3c7225 */ /* 0x000fc8000786003c */
        /* <DEDUP_REMOVED lines=10> */
[----:B------:R-:W-:Y:S01]  /*2d520*/  IMAD.X R41, RZ, RZ, RZ, P1 ;  /* 0x000000ffff297224 */ /* 0x000fe200008e06ff */
[----:B------:R-:W-:Y:S01]  /*2d530*/  IADD3 RZ, P1, PT, R45, R62, RZ ;  /* 0x0000003e2dff7210 */ /* 0x000fe20007f3e0ff */
[----:B------:R-:W-:Y:S02]  /*2d540*/  IMAD.X R39, RZ, RZ, RZ, P5 ;  /* 0x000000ffff277224 */ /* 0x000fe400028e06ff */
[----:B------:R-:W-:-:S04]  /*2d550*/  IMAD.WIDE.U32 R64, P5, R46, R77, R64 ;  /* 0x0000004d2e407225 */ /* 0x000fc800078a0040 */
[----:B------:R-:W-:-:S04]  /*2d560*/  IMAD.WIDE.U32 R44, R32, R113, RZ ;  /* 0x00000071202c7225 */ /* 0x000fc800078e00ff */
[----:B------:R-:W-:Y:S02]  /*2d570*/  IMAD.MOV.U32 R68, RZ, RZ, R43 ;  /* 0x000000ffff447224 */ /* 0x000fe400078e002b */
[----:B------:R-:W-:Y:S02]  /*2d580*/  IMAD.MOV.U32 R40, RZ, RZ, R59 ;  /* 0x000000ffff287224 */ /* 0x000fe400078e003b */
[----:B------:R-:W-:Y:S01]  /*2d590*/  IMAD.X R59, RZ, RZ, RZ, P5 ;  /* 0x000000ffff3b7224 */ /* 0x000fe200028e06ff */
[----:B------:R-:W-:Y:S01]  /*2d5a0*/  IADD3 R100, P0, P5, R105, R48, R100 ;  /* 0x0000003069647210 */ /* 0x000fe20007d1e064 */
[----:B------:R-:W-:-:S03]  /*2d5b0*/  IMAD.WIDE.U32.X R68, R103, R75, R68, P6 ;  /* 0x0000004b67447225 */ /* 0x000fc600030e0444 */
[----:B------:R-:W-:Y:S01]  /*2d5c0*/  IADD3.X R102, PT, PT, RZ, R49, RZ, P0, P5 ;  /* 0x00000031ff667210 */ /* 0x000fe200007ea4ff */
[----:B------:R-:W-:Y:S01]  /*2d5d0*/  IMAD.X R43, RZ, RZ, RZ, P3 ;  /* 0x000000ffff2b7224 */ /* 0x000fe200018e06ff */
[----:B------:R-:W-:Y:S01]  /*2d5e0*/  IADD3 R104, P5, PT, R47, R68, RZ ;  /* 0x000000442f687210 */ /* 0x000fe20007fbe0ff */
[----:B------:R-:W-:Y:S02]  /*2d5f0*/  IMAD.MOV.U32 R42, RZ, RZ, R61 ;  /* 0x000000ffff2a7224 */ /* 0x000fe400078e003d */
[----:B------:R-:W-:-:S04]  /*2d600*/  IMAD.WIDE.U32 R44, P3, R112, R71, R44 ;  /* 0x00000047702c7225 */ /* 0x000fc8000786002c */
[----:B------:R-:W-:-:S04]  /*2d610*/  IMAD.WIDE.U32 R60, R46, R76, RZ ;  /* 0x0000004c2e3c7225 */ /* 0x000fc800078e00ff */
[----:B------:R-:W-:Y:S01]  /*2d620*/  IMAD.MOV.U32 R38, RZ, RZ, R63 ;  /* 0x000000ffff267224 */ /* 0x000fe200078e003f */
[----:B------:R-:W-:Y:S01]  /*2d630*/  IADD3 R105, P0, PT, R61, R64, RZ ;  /* 0x000000403d697210 */ /* 0x000fe20007f1e0ff */
[----:B------:R-:W-:-:S04]  /*2d640*/  IMAD.WIDE.U32 R66, R71, R113, RZ ;  /* 0x0000007147427225 */ /* 0x000fc800078e00ff */
[----:B------:R-:W-:Y:S01]  /*2d650*/  IMAD.WIDE.U32 R62, R103, R78, RZ ;  /* 0x0000004e673e7225 */ /* 0x000fe200078e00ff */
[----:B------:R-:W-:-:S03]  /*2d660*/  IADD3 RZ, P6, PT, R67, R44, RZ ;  /* 0x0000002c43ff7210 */ /* 0x000fc60007fde0ff */
[----:B------:R-:W-:Y:S01]  /*2d670*/  IMAD.X R47, RZ, RZ, RZ, P3 ;  /* 0x000000ffff2f7224 */ /* 0x000fe200018e06ff */
[----:B------:R-:W-:Y:S01]  /*2d680*/  IADD3 R93, P3, PT, R93, R60, RZ ;  /* 0x0000003c5d5d7210 */ /* 0x000fe20007f7e0ff */
[----:B------:R-:W-:Y:S02]  /*2d690*/  IMAD.X R69, RZ, RZ, R69, P5 ;  /* 0x000000ffff457224 */ /* 0x000fe400028e0645 */
[----:B------:R-:W-:Y:S02]  /*2d6a0*/  IMAD.MOV.U32 R58, RZ, RZ, R65 ;  /* 0x000000ffff3a7224 */ /* 0x000fe400078e0041 */
[----:B------:R-:W-:-:S04]  /*2d6b0*/  IMAD.WIDE.U32 R62, P5, R46, R79, R62 ;  /* 0x0000004f2e3e7225 */ /* 0x000fc800078a003e */
[----:B------:R-:W-:-:S04]  /*2d6c0*/  IMAD.WIDE.U32 R48, R46, R78, RZ ;  /* 0x0000004e2e307225 */ /* 0x000fc800078e00ff */
[----:B------:R-:W-:Y:S01]  /*2d6d0*/  IMAD.X R44, R105, 0x1, R70, P3 ;  /* 0x00000001692c7824 */ /* 0x000fe200018e0646 */
[----:B------:R-:W-:Y:S01]  /*2d6e0*/  IADD3 R68, P3, PT, R93, R104, RZ ;  /* 0x000000685d447210 */ /* 0x000fe20007f7e0ff */
[----:B------:R-:W-:-:S04]  /*2d6f0*/  IMAD.WIDE.U32 R64, R103, R80, RZ ;  /* 0x0000005067407225 */ /* 0x000fc800078e00ff */
[----:B------:R-:W-:Y:S01]  /*2d700*/  IMAD.WIDE.U32.X R58, R103, R77, R58, P0 ;  /* 0x0000004d673a7225 */ /* 0x000fe200000e043a */
[----:B------:R-:W-:-:S03]  /*2d710*/  IADD3 R70, P0, PT, R49, R62, RZ ;  /* 0x0000003e31467210 */ /* 0x000fc60007f1e0ff */
[----:B------:R-:W-:Y:S02]  /*2d720*/  IMAD.X R67, RZ, RZ, RZ, P5 ;  /* 0x000000ffff437224 */ /* 0x000fe400028e06ff */
[----:B------:R-:W-:Y:S01]  /*2d730*/  IMAD.X R49, R44, 0x1, R69, P3 ;  /* 0x000000012c317824 */ /* 0x000fe200018e0645 */
[----:B------:R-:W-:Y:S01]  /*2d740*/  ISETP.GE.U32.AND P3, PT, R93, R60, PT ;  /* 0x0000003c5d00720c */ /* 0x000fe20003f66070 */
[----:B------:R-:W-:Y:S02]  /*2d750*/  IMAD.MOV.U32 R66, RZ, RZ, R63 ;  /* 0x000000ffff427224 */ /* 0x000fe400078e003f */
[----:B------:R-:W-:Y:S01]  /*2d760*/  IMAD.WIDE.U32 R64, P5, R46, R81, R64 ;  /* 0x000000512e407225 */ /* 0x000fe200078a0040 */
[----:B------:R-:W-:-:S03]  /*2d770*/  ISETP.GE.U32.AND.EX P3, PT, R44, R105, PT, P3 ;  /* 0x000000692c00720c */ /* 0x000fc60003f66130 */
[----:B------:R-:W-:-:S04]  /*2d780*/  IMAD.WIDE.U32 R60, R46, R80, RZ ;  /* 0x000000502e3c7225 */ /* 0x000fc800078e00ff */
[----:B------:R-:W-:Y:S01]  /*2d790*/  IMAD.WIDE.U32.X R62, R103, R79, R66, P0 ;  /* 0x0000004f673e7225 */ /* 0x000fe200000e0442 */
[----:B------:R-:W-:-:S03]  /*2d7a0*/  ISETP.GE.U32.AND P0, PT, R68, R104, PT ;  /* 0x000000684400720c */ /* 0x000fc60003f06070 */
[----:B------:R-:W-:Y:S01]  /*2d7b0*/  IMAD.X R67, RZ, RZ, RZ, P5 ;  /* 0x000000ffff437224 */ /* 0x000fe200028e06ff */
[----:B------:R-:W-:Y:S01]  /*2d7c0*/  IADD3 R61, P5, PT, R61, R64, RZ ;  /* 0x000000403d3d7210 */ /* 0x000fe20007fbe0ff */
[----:B------:R-:W-:Y:S01]  /*2d7d0*/  IMAD.MOV.U32 R66, RZ, RZ, R65 ;  /* 0x000000ffff427224 */ /* 0x000fe200078e0041 */
[----:B------:R-:W-:Y:S01]  /*2d7e0*/  ISETP.GE.U32.AND.EX P0, PT, R49, R69, PT, P0 ;  /* 0x000000453100720c */ /* 0x000fe20003f06100 */
[----:B------:R-:W-:Y:S02]  /*2d7f0*/  IMAD.MOV.U32 R46, RZ, RZ, R45 ;  /* 0x000000ffff2e7224 */ /* 0x000fe400078e002d */
[----:B------:R-:W-:Y:S01]  /*2d800*/  IMAD.WIDE.U32.X R44, R103, R81, R66, P5 ;  /* 0x00000051672c7225 */ /* 0x000fe200028e0442 */
[----:B------:R-:W-:Y:S02]  /*2d810*/  SEL R66, RZ, 0x1, P3 ;  /* 0x00000001ff427807 */ /* 0x000fe40001800000 */
[----:B------:R-:W-:Y:S01]  /*2d820*/  SEL R65, RZ, 0x1, P0 ;  /* 0x00000001ff417807 */ /* 0x000fe20000000000 */
[----:B------:R-:W-:Y:S01]  /*2d830*/  IMAD.WIDE.U32.X R40, R114, R32, R40, P2 ;  /* 0x0000002072287225 */ /* 0x000fe200010e0428 */
[----:B------:R-:W-:-:S02]  /*2d840*/  IADD3 R101, P3, PT, R101, R48, RZ ;  /* 0x0000003065657210 */ /* 0x000fc40007f7e0ff */
[----:B------:R-:W-:Y:S01]  /*2d850*/  IADD3 R66, P5, P0, R65, R58, R66 ;  /* 0x0000003a41427210 */ /* 0x000fe200078be042 */
[-C--:B------:R-:W-:Y:S01]  /*2d860*/  IMAD R114, R114, R71.reuse, RZ ;  /* 0x0000004772727224 */ /* 0x080fe200078e02ff */
[C---:B------:R-:W-:Y:S01]  /*2d870*/  ISETP.GE.U32.AND P2, PT, R101.reuse, R48, PT ;  /* 0x000000306500720c */ /* 0x040fe20003f46070 */
[----:B------:R-:W-:Y:S01]  /*2d880*/  IMAD.X R99, R70, 0x1, R99, P3 ;  /* 0x0000000146637824 */ /* 0x000fe200018e0663 */
[-C--:B------:R-:W-:Y:S01]  /*2d890*/  IADD3 R58, P3, PT, R101, R66.reuse, RZ ;  /* 0x00000042653a7210 */ /* 0x080fe20007f7e0ff */
[C---:B------:R-:W-:Y:S01]  /*2d8a0*/  IMAD.WIDE.U32 R64, R115.reuse, R71, RZ ;  /* 0x0000004773407225 */ /* 0x040fe200078e00ff */
[----:B------:R-:W-:Y:S02]  /*2d8b0*/  IADD3.X R48, PT, PT, RZ, R59, RZ, P5, P0 ;  /* 0x0000003bff307210 */ /* 0x000fe40002fe04ff */
[----:B------:R-:W-:Y:S01]  /*2d8c0*/  ISETP.GE.U32.AND P0, PT, R58, R66, PT ;  /* 0x000000423a00720c */ /* 0x000fe20003f06070 */
[----:B------:R-:W-:Y:S01]  /*2d8d0*/  IMAD R69, R115, R32, R114 ;  /* 0x0000002073457224 */ /* 0x000fe200078e0272 */
[----:B------:R-:W-:Y:S01]  /*2d8e0*/  ISETP.GE.U32.AND.EX P2, PT, R99, R70, PT, P2 ;  /* 0x000000466300720c */ /* 0x000fe20003f46120 */
[----:B------:R-:W-:Y:S01]  /*2d8f0*/  IMAD.WIDE.U32 R66, R111, R11, RZ ;  /* 0x0000000b6f427225 */ /* 0x000fe200078e00ff */
[----:B------:R-:W-:-:S03]  /*2d900*/  IADD3 R97, P5, PT, R97, R64, RZ ;  /* 0x0000004061617210 */ /* 0x000fc60007fbe0ff */
[----:B------:R-:W-:Y:S02]  /*2d910*/  IMAD.IADD R65, R65, 0x1, R69 ;  /* 0x0000000141417824 */ /* 0x000fe400078e0245 */
[----:B------:R-:W-:Y:S02]  /*2d920*/  IMAD.X R59, R99, 0x1, R48, P3 ;  /* 0x00000001633b7824 */ /* 0x000fe400018e0630 */
[----:B------:R-:W-:Y:S01]  /*2d930*/  IMAD.IADD R70, R67, 0x1, R91 ;  /* 0x0000000143467824 */ /* 0x000fe200078e025b */
[----:B------:R-:W-:Y:S01]  /*2d940*/  IADD3 R67, P3, PT, R92, R66, RZ ;  /* 0x000000425c437210 */ /* 0x000fe20007f7e0ff */
[----:B------:R-:W-:Y:S01]  /*2d950*/  IMAD.WIDE.U32.X R42, R108, R32, R42, P4 ;  /* 0x000000206c2a7225 */ /* 0x000fe200020e042a */
[----:B------:R-:W-:Y:S02]  /*2d960*/  ISETP.GE.U32.AND P4, PT, R97, R64, PT ;  /* 0x000000406100720c */ /* 0x000fe40003f86070 */
[----:B------:R-:W-:Y:S01]  /*2d970*/  ISETP.GE.U32.AND.EX P0, PT, R59, R48, PT, P0 ;  /* 0x000000303b00720c */ /* 0x000fe20003f06100 */
[----:B------:R-:W-:Y:S01]  /*2d980*/  IMAD.X R98, R65, 0x1, R98, P5 ;  /* 0x0000000141627824 */ /* 0x000fe200028e0662 */
[----:B------:R-:W-:Y:S01]  /*2d990*/  SEL R48, RZ, 0x1, P2 ;  /* 0x00000001ff307807 */ /* 0x000fe20001000000 */
[----:B------:R-:W-:Y:S01]  /*2d9a0*/  IMAD.X R95, R70, 0x1, R95, P3 ;  /* 0x00000001465f7824 */ /* 0x000fe200018e065f */
[----:B------:R-:W-:Y:S01]  /*2d9b0*/  IADD3 R69, P3, PT, R67, R100, RZ ;  /* 0x0000006443457210 */ /* 0x000fe20007f7e0ff */
[----:B------:R-:W-:Y:S01]  /*2d9c0*/  IMAD R108, R108, R71, RZ ;  /* 0x000000476c6c7224 */ /* 0x000fe200078e02ff */
[----:B------:R-:W-:Y:S01]  /*2d9d0*/  ISETP.GE.U32.AND.EX P4, PT, R98, R65, PT, P4 ;  /* 0x000000416200720c */ /* 0x000fe20003f86140 */
[----:B------:R-:W-:Y:S01]  /*2d9e0*/  IMAD.WIDE.U32 R64, R109, R71, RZ ;  /* 0x000000476d407225 */ /* 0x000fe200078e00ff */
[----:B------:R-:W-:-:S03]  /*2d9f0*/  ISETP.GE.U32.AND P2, PT, R67, R66, PT ;  /* 0x000000424300720c */ /* 0x000fc60003f46070 */
[----:B------:R-:W-:Y:S01]  /*2da00*/  IMAD R93, R109, R32, R108 ;  /* 0x000000206d5d7224 */ /* 0x000fe200078e026c */
[C---:B------:R-:W-:Y:S01]  /*2da10*/  ISETP.GE.U32.AND.EX P2, PT, R95.reuse, R70, PT, P2 ;  /* 0x000000465f00720c */ /* 0x040fe20003f46120 */
[----:B------:R-:W-:Y:S01]  /*2da20*/  IMAD.X R91, R95, 0x1, R102, P3 ;  /* 0x000000015f5b7824 */ /* 0x000fe200018e0666 */
[----:B------:R-:W-:Y:S01]  /*2da30*/  ISETP.GE.U32.AND P3, PT, R69, R67, PT ;  /* 0x000000434500720c */ /* 0x000fe20003f66070 */
[----:B------:R-:W-:Y:S01]  /*2da40*/  IMAD.IADD R66, R65, 0x1, R93 ;  /* 0x0000000141427824 */ /* 0x000fe200078e025d */
[----:B------:R-:W-:Y:S01]  /*2da50*/  SEL R67, RZ, 0x1, P4 ;  /* 0x00000001ff437807 */ /* 0x000fe20002000000 */
[C---:B------:R-:W-:Y:S01]  /*2da60*/  IMAD.WIDE.U32.X R38, R110.reuse, R32, R38, P1 ;  /* 0x000000206e267225 */ /* 0x040fe200008e0426 */
[----:B------:R-:W-:Y:S02]  /*2da70*/  IADD3 R69, P4, PT, R69, R64, RZ ;  /* 0x0000004045457210 */ /* 0x000fe40007f9e0ff */
[----:B------:R-:W-:Y:S01]  /*2da80*/  ISETP.GE.U32.AND.EX P3, PT, R91, R95, PT, P3 ;  /* 0x0000005f5b00720c */ /* 0x000fe20003f66130 */
[----:B------:R-:W-:Y:S01]  /*2da90*/  IMAD R110, R110, R71, RZ ;  /* 0x000000476e6e7224 */ /* 0x000fe200078e02ff */
[----:B------:R-:W-:Y:S01]  /*2daa0*/  SEL R65, RZ, 0x1, P0 ;  /* 0x00000001ff417807 */ /* 0x000fe20000000000 */
[----:B------:R-:W-:Y:S01]  /*2dab0*/  IMAD.X R91, R66, 0x1, R91, P4 ;  /* 0x00000001425b7824 */ /* 0x000fe200020e065b */
[----:B------:R-:W-:Y:S01]  /*2dac0*/  IADD3 R40, P4, P5, R69, R40, R67 ;  /* 0x0000002845287210 */ /* 0x000fe20007d9e043 */
[----:B------:R-:W-:Y:S01]  /*2dad0*/  IMAD.WIDE.U32.X R46, R112, R32, R46, P6 ;  /* 0x00000020702e7225 */ /* 0x000fe200030e042e */
[----:B------:R-:W-:-:S02]  /*2dae0*/  SEL R70, RZ, 0x1, P2 ;  /* 0x00000001ff467807 */ /* 0x000fc40001000000 */
[----:B------:R-:W-:Y:S02]  /*2daf0*/  SEL R67, RZ, 0x1, P3 ;  /* 0x00000001ff437807 */ /* 0x000fe40001800000 */
[----:B------:R-:W-:Y:S02]  /*2db00*/  IADD3 R62, P3, P2, R65, R62, R48 ;  /* 0x0000003e413e7210 */ /* 0x000fe40007a7e030 */
[----:B------:R-:W-:Y:S01]  /*2db10*/  ISETP.GE.U32.AND P0, PT, R69, R64, PT ;  /* 0x000000404500720c */ /* 0x000fe20003f06070 */
[----:B------:R-:W-:Y:S01]  /*2db20*/  IMAD.WIDE.U32 R64, R113, R11, RZ ;  /* 0x0000000b71407225 */ /* 0x000fe200078e00ff */
[----:B------:R-:W-:Y:S02]  /*2db30*/  IADD3.X R48, PT, PT, R91, R41, RZ, P4, P5 ;  /* 0x000000295b307210 */ /* 0x000fe400027ea4ff */
[----:B------:R-:W-:Y:S01]  /*2db40*/  IADD3 R41, P5, P4, R67, R34, R70 ;  /* 0x0000002243297210 */ /* 0x000fe20007cbe046 */
[----:B------:R-:W-:Y:S01]  /*2db50*/  IMAD.IADD R65, R65, 0x1, R90 ;  /* 0x0000000141417824 */ /* 0x000fe200078e025a */
[----:B------:R-:W-:-:S02]  /*2db60*/  IADD3.X R67, PT, PT, RZ, R63, RZ, P3, P2 ;  /* 0x0000003fff437210 */ /* 0x000fc40001fe44ff */
[----:B------:R-:W-:Y:S02]  /*2db70*/  ISETP.GE.U32.AND P2, PT, R40, R69, PT ;  /* 0x000000452800720c */ /* 0x000fe40003f46070 */
[----:B------:R-:W-:Y:S02]  /*2db80*/  IADD3 R94, P3, PT, R94, R64, RZ ;  /* 0x000000405e5e7210 */ /* 0x000fe40007f7e0ff */
[----:B------:R-:W-:Y:S02]  /*2db90*/  ISETP.GE.U32.AND.EX P0, PT, R91, R66, PT, P0 ;  /* 0x000000425b00720c */ /* 0x000fe40003f06100 */
[----:B------:R-:W-:Y:S01]  /*2dba0*/  ISETP.GE.U32.AND.EX P2, PT, R48, R91, PT, P2 ;  /* 0x0000005b3000720c */ /* 0x000fe20003f46120 */
[----:B------:R-:W-:Y:S01]  /*2dbb0*/  IMAD.X R96, R65, 0x1, R96, P3 ;  /* 0x0000000141607824 */ /* 0x000fe200018e0660 */
[----:B------:R-:W-:Y:S01]  /*2dbc0*/  IADD3.X R69, PT, PT, RZ, R35, RZ, P5, P4 ;  /* 0x00000023ff457210 */ /* 0x000fe20002fe84ff */
[----:B------:R-:W-:Y:S01]  /*2dbd0*/  IMAD.WIDE.U32 R34, R111, R71, RZ ;  /* 0x000000476f227225 */ /* 0x000fe200078e00ff */
[----:B------:R-:W-:-:S02]  /*2dbe0*/  ISETP.GE.U32.AND P1, PT, R94, R64, PT ;  /* 0x000000405e00720c */ /* 0x000fc40003f26070 */
[----:B------:R-:W-:Y:S01]  /*2dbf0*/  IADD3 R63, P3, PT, R94, R41, RZ ;  /* 0x000000295e3f7210 */ /* 0x000fe20007f7e0ff */
[----:B------:R-:W-:Y:S01]  /*2dc00*/  IMAD R91, R111, R32, R110 ;  /* 0x000000206f5b7224 */ /* 0x000fe200078e026e */
[----:B------:R-:W-:Y:S02]  /*2dc10*/  SEL R41, RZ, 0x1, P0 ;  /* 0x00000001ff297807 */ /* 0x000fe40000000000 */
[----:B------:R-:W-:Y:S01]  /*2dc20*/  SEL R11, RZ, 0x1, P2 ;  /* 0x00000001ff0b7807 */ /* 0x000fe20001000000 */
[----:B------:R-:W-:Y:S01]  /*2dc30*/  IMAD.IADD R64, R35, 0x1, R91 ;  /* 0x0000000123407824 */ /* 0x000fe200078e025b */
[C---:B------:R-:W-:Y:S01]  /*2dc40*/  ISETP.GE.U32.AND.EX P0, PT, R96.reuse, R65, PT, P1 ;  /* 0x000000416000720c */ /* 0x040fe20003f06110 */
[----:B------:R-:W-:Y:S01]  /*2dc50*/  IMAD.X R65, R96, 0x1, R69, P3 ;  /* 0x0000000160417824 */ /* 0x000fe200018e0645 */
[----:B------:R-:W-:Y:S02]  /*2dc60*/  IADD3 R11, P3, P4, R11, R42, R41 ;  /* 0x0000002a0b0b7210 */ /* 0x000fe40007c7e029 */
[----:B------:R-:W-:-:S02]  /*2dc70*/  IADD3 R42, P2, PT, R63, R34, RZ ;  /* 0x000000223f2a7210 */ /* 0x000fc40007f5e0ff */
[----:B------:R-:W-:Y:S02]  /*2dc80*/  IADD3.X R66, PT, PT, RZ, R43, RZ, P3, P4 ;  /* 0x0000002bff427210 */ /* 0x000fe40001fe84ff */
[----:B------:R-:W-:Y:S01]  /*2dc90*/  ISETP.GE.U32.AND P1, PT, R63, R94, PT ;  /* 0x0000005e3f00720c */ /* 0x000fe20003f26070 */
[----:B------:R-:W-:Y:S01]  /*2dca0*/  IMAD.X R43, R64, 0x1, R65, P2 ;  /* 0x00000001402b7824 */ /* 0x000fe200010e0641 */
[C---:B------:R-:W-:Y:S02]  /*2dcb0*/  IADD3 R11, P2, PT, R42.reuse, R11, RZ ;  /* 0x0000000b2a0b7210 */ /* 0x040fe40007f5e0ff */
[----:B------:R-:W-:Y:S02]  /*2dcc0*/  ISETP.GE.U32.AND.EX P1, PT, R65, R96, PT, P1 ;  /* 0x000000604100720c */ /* 0x000fe40003f26110 */
[----:B------:R-:W-:Y:S01]  /*2dcd0*/  ISETP.GE.U32.AND P3, PT, R42, R34, PT ;  /* 0x000000222a00720c */ /* 0x000fe20003f66070 */
[----:B------:R-:W-:Y:S01]  /*2dce0*/  IMAD.X R34, R43, 0x1, R66, P2 ;  /* 0x000000012b227824 */ /* 0x000fe200010e0642 */
[----:B------:R-:W-:-:S02]  /*2dcf0*/  IADD3 R35, P4, PT, R97, R60, RZ ;  /* 0x0000003c61237210 */ /* 0x000fc40007f9e0ff */
[----:B------:R-:W-:Y:S02]  /*2dd00*/  SEL R63, RZ, 0x1, P0 ;  /* 0x00000001ff3f7807 */ /* 0x000fe40000000000 */
[----:B------:R-:W-:Y:S02]  /*2dd10*/  ISETP.GE.U32.AND P0, PT, R11, R42, PT ;  /* 0x0000002a0b00720c */ /* 0x000fe40003f06070 */
[----:B------:R-:W-:Y:S02]  /*2dd20*/  SEL R65, RZ, 0x1, P1 ;  /* 0x00000001ff417807 */ /* 0x000fe40000800000 */
[----:B------:R-:W-:Y:S02]  /*2dd30*/  ISETP.GE.U32.AND.EX P3, PT, R43, R64, PT, P3 ;  /* 0x000000402b00720c */ /* 0x000fe40003f66130 */
[C---:B------:R-:W-:Y:S02]  /*2dd40*/  IADD3 R41, P5, PT, R35.reuse, R62, RZ ;  /* 0x0000003e23297210 */ /* 0x040fe40007fbe0ff */
[----:B------:R-:W-:Y:S01]  /*2dd50*/  ISETP.GE.U32.AND P1, PT, R35, R60, PT ;  /* 0x0000003c2300720c */ /* 0x000fe20003f26070 */
[----:B------:R-:W-:Y:S01]  /*2dd60*/  IMAD R35, R112, R71, RZ ;  /* 0x0000004770237224 */ /* 0x000fe200078e02ff */
[----:B------:R-:W-:Y:S01]  /*2dd70*/  ISETP.GE.U32.AND.EX P0, PT, R34, R43, PT, P0 ;  /* 0x0000002b2200720c */ /* 0x000fe20003f06100 */
[----:B------:R-:W-:Y:S01]  /*2dd80*/  IMAD.X R60, R61, 0x1, R98, P4 ;  /* 0x000000013d3c7824 */ /* 0x000fe200020e0662 */
[----:B------:R-:W-:Y:S01]  /*2dd90*/  SEL R43, RZ, 0x1, P3 ;  /* 0x00000001ff2b7807 */ /* 0x000fe20001800000 */
[----:B------:R-:W-:Y:S01]  /*2dda0*/  IMAD R69, R113, R32, R35 ;  /* 0x0000002071457224 */ /* 0x000fe200078e0223 */
[----:B------:R-:W-:Y:S01]  /*2ddb0*/  ISETP.GE.U32.AND P2, PT, R41, R62, PT ;  /* 0x0000003e2900720c */ /* 0x000fe20003f46070 */
[----:B------:R-:W-:Y:S01]  /*2ddc0*/  IMAD.X R42, R60, 0x1, R67, P5 ;  /* 0x000000013c2a7824 */ /* 0x000fe200028e0643 */
[----:B------:R-:W-:Y:S01]  /*2ddd0*/  IADD3 R65, P3, P4, R65, R36, R63 ;  /* 0x0000002441417210 */ /* 0x000fe20007c7e03f */
[----:B------:R-:W-:Y:S01]  /*2dde0*/  IMAD.WIDE.U32 R62, R113, R71, RZ ;  /* 0x00000047713e7225 */ /* 0x000fe200078e00ff */
[----:B------:R-:W-:-:S02]  /*2ddf0*/  SEL R35, RZ, 0x1, P0 ;  /* 0x00000001ff237807 */ /* 0x000fc40000000000 */
[----:B------:R-:W-:Y:S02]  /*2de00*/  IADD3.X R37, PT, PT, RZ, R37, RZ, P3, P4 ;  /* 0x00000025ff257210 */ /* 0x000fe40001fe84ff */
[----:B------:R-:W-:Y:S01]  /*2de10*/  ISETP.GE.U32.AND.EX P1, PT, R60, R61, PT, P1 ;  /* 0x0000003d3c00720c */ /* 0x000fe20003f26110 */
[----:B------:R-:W-:Y:S01]  /*2de20*/  IMAD.IADD R60, R63, 0x1, R69 ;  /* 0x000000013f3c7824 */ /* 0x000fe200078e0245 */
[----:B------:R-:W-:Y:S02]  /*2de30*/  IADD3 R35, P0, P5, R35, R38, R43 ;  /* 0x0000002623237210 */ /* 0x000fe40007d1e02b */
[----:B------:R-:W-:Y:S02]  /*2de40*/  IADD3 R36, P3, PT, R65, R62, RZ ;  /* 0x0000003e41247210 */ /* 0x000fe40007f7e0ff */
[----:B------:R-:W-:Y:S02]  /*2de50*/  ISETP.GE.U32.AND.EX P2, PT, R42, R67, PT, P2 ;  /* 0x000000432a00720c */ /* 0x000fe40003f46120 */
[----:B------:R-:W-:Y:S01]  /*2de60*/  IADD3.X R64, PT, PT, RZ, R39, RZ, P0, P5 ;  /* 0x00000027ff407210 */ /* 0x000fe200007ea4ff */
[----:B------:R-:W-:Y:S01]  /*2de70*/  IMAD.X R39, R60, 0x1, R37, P3 ;  /* 0x000000013c277824 */ /* 0x000fe200018e0625 */
[----:B------:R-:W-:-:S02]  /*2de80*/  SEL R38, RZ, 0x1, P1 ;  /* 0x00000001ff267807 */ /* 0x000fc40000800000 */
[----:B------:R-:W-:Y:S02]  /*2de90*/  SEL R37, RZ, 0x1, P2 ;  /* 0x00000001ff257807 */ /* 0x000fe40001000000 */
[C---:B------:R-:W-:Y:S02]  /*2dea0*/  ISETP.GE.U32.AND P0, PT, R36.reuse, R62, PT ;  /* 0x0000003e2400720c */ /* 0x040fe40003f06070 */
[----:B------:R-:W-:Y:S02]  /*2deb0*/  IADD3 R43, P2, P3, R37, R44, R38 ;  /* 0x0000002c252b7210 */ /* 0x000fe40007b5e026 */
[----:B------:R-:W-:Y:S02]  /*2dec0*/  IADD3 R35, P4, PT, R36, R35, RZ ;  /* 0x0000002324237210 */ /* 0x000fe40007f9e0ff */
[----:B------:R-:W-:Y:S02]  /*2ded0*/  ISETP.GE.U32.AND.EX P0, PT, R39, R60, PT, P0 ;  /* 0x0000003c2700720c */ /* 0x000fe40003f06100 */
[----:B------:R-:W-:-:S02]  /*2dee0*/  IADD3.X R45, PT, PT, RZ, R45, RZ, P2, P3 ;  /* 0x0000002dff2d7210 */ /* 0x000fc400017e64ff */
        /* <DEDUP_REMOVED lines=35> */
.L_x_329:
        /* <DEDUP_REMOVED lines=45> */
[----:B------:R-:W-:Y:S01]  /*2e3f0*/  ISETP.GE.U32.AND P0, PT, R43, R46, PT ;  /* 0x0000002e2b00720c */ /* 0x000fe20003f06070 */
[----:B------:R-:W-:Y:S01]  /*2e400*/  IMAD R38, R91, R72, RZ ;  /* 0x000000485b267224 */ /* 0x000fe200078e02ff */
[----:B------:R-:W-:Y:S01]  /*2e410*/  IADD3 R49, P4, PT, R47, R58, RZ ;  /* 0x0000003a2f317210 */ /* 0x000fe20007f9e0ff */
[----:B------:R-:W-:Y:S01]  /*2e420*/  IMAD.WIDE.U32 R40, R71, R72, RZ ;  /* 0x0000004847287225 */ /* 0x000fe200078e00ff */
[----:B------:R-:W-:-:S03]  /*2e430*/  IADD3 R61, P5, PT, R61, R62, RZ ;  /* 0x0000003e3d3d7210 */ /* 0x000fc60007fbe0ff */
[----:B------:R-:W-:Y:S02]  /*2e440*/  IMAD R45, R71, R73, R38 ;  /* 0x00000049472d7224 */ /* 0x000fe400078e0226 */
[----:B------:R-:W-:Y:S02]  /*2e450*/  IMAD.MOV.U32 R38, RZ, RZ, R59 ;  /* 0x000000ffff267224 */ /* 0x000fe400078e003b */
[----:B------:R-:W-:Y:S02]  /*2e460*/  IMAD.IADD R41, R41, 0x1, R45 ;  /* 0x0000000129297824 */ /* 0x000fe400078e022d */
[----:B------:R-:W-:Y:S01]  /*2e470*/  IMAD.X R45, RZ, RZ, RZ, P6 ;  /* 0x000000ffff2d7224 */ /* 0x000fe200030e06ff */
[----:B------:R-:W-:Y:S01]  /*2e480*/  IADD3 R93, P6, PT, R43, R64, RZ ;  /* 0x000000402b5d7210 */ /* 0x000fe20007fde0ff */
[----:B------:R-:W-:-:S04]  /*2e490*/  IMAD.WIDE.U32 R58, R41, R74, RZ ;  /* 0x0000004a293a7225 */ /* 0x000fc800078e00ff */
[----:B------:R-:W-:Y:S01]  /*2e4a0*/  IMAD.X R39, RZ, RZ, RZ, P1 ;  /* 0x000000ffff277224 */ /* 0x000fe200008e06ff */
[----:B------:R-:W-:Y:S01]  /*2e4b0*/  ISETP.GE.U32.AND P1, PT, R67, R60, PT ;  /* 0x0000003c4300720c */ /* 0x000fe20003f26070 */
[----:B------:R-:W-:Y:S01]  /*2e4c0*/  IMAD.X R42, R49, 0x1, R42, P2 ;  /* 0x00000001312a7824 */ /* 0x000fe200010e062a */
[----:B------:R-:W-:Y:S01]  /*2e4d0*/  ISETP.GE.U32.AND P2, PT, R93, R64, PT ;  /* 0x000000405d00720c */ /* 0x000fe20003f46070 */
[----:B------:R-:W-:Y:S02]  /*2e4e0*/  IMAD.MOV.U32 R44, RZ, RZ, R63 ;  /* 0x000000ffff2c7224 */ /* 0x000fe400078e003f */
[----:B------:R-:W-:Y:S01]  /*2e4f0*/  IMAD.WIDE.U32.X R38, R69, R79, R38, P4 ;  /* 0x0000004f45267225 */ /* 0x000fe200020e0426 */
[----:B------:R-:W-:-:S03]  /*2e500*/  ISETP.GE.U32.AND.EX P0, PT, R42, R49, PT, P0 ;  /* 0x000000312a00720c */ /* 0x000fc60003f06100 */
[----:B------:R-:W-:Y:S01]  /*2e510*/  IMAD.X R66, R42, 0x1, R65, P6 ;  /* 0x000000012a427824 */ /* 0x000fe200030e0641 */
[----:B------:R-:W-:Y:S01]  /*2e520*/  SEL R64, RZ, 0x1, P0 ;  /* 0x00000001ff407807 */ /* 0x000fe20000000000 */
[----:B------:R-:W-:-:S04]  /*2e530*/  IMAD.WIDE.U32 R46, R40, R74, RZ ;  /* 0x0000004a282e7225 */ /* 0x000fc800078e00ff */
[----:B------:R-:W-:Y:S01]  /*2e540*/  IMAD.WIDE.U32 R58, P4, R40, R75, R58 ;  /* 0x0000004b283a7225 */ /* 0x000fe2000788003a */
[----:B------:R-:W-:-:S03]  /*2e550*/  LOP3.LUT R46, RZ, R46, RZ, 0x33, !PT ;  /* 0x0000002eff2e7212 */ /* 0x000fc600078e33ff */
[----:B------:R-:W-:Y:S01]  /*2e560*/  IMAD.WIDE.U32.X R42, R69, R81, R44, P5 ;  /* 0x00000051452a7225 */ /* 0x000fe200028e042c */
[----:B------:R-:W-:Y:S02]  /*2e570*/  ISETP.GE.U32.AND.EX P5, PT, R66, R65, PT, P2 ;  /* 0x000000414200720c */ /* 0x000fe40003fa6120 */
[----:B------:R-:W-:Y:S01]  /*2e580*/  IADD3 R58, P2, PT, R47, R58, RZ ;  /* 0x0000003a2f3a7210 */ /* 0x000fe20007f5e0ff */
[----:B------:R-:W-:Y:S01]  /*2e590*/  IMAD.X R45, RZ, RZ, RZ, P4 ;  /* 0x000000ffff2d7224 */ /* 0x000fe200020e06ff */
[----:B------:R-:W-:Y:S01]  /*2e5a0*/  ISETP.GT.U32.AND P6, PT, R71, R46, PT ;  /* 0x0000002e4700720c */ /* 0x000fe20003fc4070 */
[----:B------:R-:W-:Y:S01]  /*2e5b0*/  IMAD.MOV.U32 R44, RZ, RZ, R59 ;  /* 0x000000ffff2c7224 */ /* 0x000fe200078e003b */
[----:B------:R-:W-:Y:S01]  /*2e5c0*/  LOP3.LUT R58, RZ, R58, RZ, 0x33, !PT ;  /* 0x0000003aff3a7212 */ /* 0x000fe200078e33ff */
[----:B------:R-:W-:Y:S01]  /*2e5d0*/  IMAD.X R62, R48, 0x1, R61, P3 ;  /* 0x00000001303e7824 */ /* 0x000fe200018e063d */
[----:B------:R-:W-:Y:S01]  /*2e5e0*/  SEL R63, RZ, 0x1, P5 ;  /* 0x00000001ff3f7807 */ /* 0x000fe20002800000 */
[----:B------:R-:W-:Y:S01]  /*2e5f0*/  IMAD.WIDE.U32 R46, R40, R76, RZ ;  /* 0x0000004c282e7225 */ /* 0x000fe200078e00ff */
[----:B------:R-:W-:-:S02]  /*2e600*/  ISETP.GT.U32.AND.EX P6, PT, R91, R58, PT, P6 ;  /* 0x0000003a5b00720c */ /* 0x000fc40003fc4160 */
[----:B------:R-:W-:Y:S01]  /*2e610*/  IADD3 R64, P3, P4, R63, R38, R64 ;  /* 0x000000263f407210 */ /* 0x000fe20007c7e040 */
[C---:B------:R-:W-:Y:S01]  /*2e620*/  IMAD.WIDE.U32 R48, R41.reuse, R76, RZ ;  /* 0x0000004c29307225 */ /* 0x040fe200078e00ff */
[----:B------:R-:W-:Y:S02]  /*2e630*/  SEL R65, RZ, 0x1, !P6 ;  /* 0x00000001ff417807 */ /* 0x000fe40007000000 */
[----:B------:R-:W-:Y:S01]  /*2e640*/  ISETP.GE.U32.AND.EX P1, PT, R62, R61, PT, P1 ;  /* 0x0000003d3e00720c */ /* 0x000fe20003f26110 */
[----:B------:R-:W-:Y:S01]  /*2e650*/  IMAD.WIDE.U32.X R44, R41, R75, R44, P2 ;  /* 0x0000004b292c7225 */ /* 0x000fe200010e042c */
[----:B------:R-:W-:Y:S02]  /*2e660*/  IADD3 R61, P0, PT, R93, R46, RZ ;  /* 0x0000002e5d3d7210 */ /* 0x000fe40007f1e0ff */
[----:B------:R-:W-:Y:S01]  /*2e670*/  IADD3.X R69, PT, PT, RZ, R39, RZ, P3, P4 ;  /* 0x00000027ff457210 */ /* 0x000fe20001fe84ff */
[----:B------:R-:W-:Y:S01]  /*2e680*/  IMAD.WIDE.U32 R48, P5, R40, R77, R48 ;  /* 0x0000004d28307225 */ /* 0x000fe200078a0030 */
[----:B------:R-:W-:-:S02]  /*2e690*/  IADD3 R60, P3, PT, R65, R44, RZ ;  /* 0x0000002c413c7210 */ /* 0x000fc40007f7e0ff */
[----:B------:R-:W-:Y:S01]  /*2e6a0*/  ISETP.GE.U32.AND P2, PT, R61, R46, PT ;  /* 0x0000002e3d00720c */ /* 0x000fe20003f46070 */
[----:B------:R-:W-:Y:S01]  /*2e6b0*/  IMAD.WIDE.U32 R58, R41, R78, RZ ;  /* 0x0000004e293a7225 */ /* 0x000fe200078e00ff */
[----:B------:R-:W-:-:S03]  /*2e6c0*/  IADD3 R63, P6, PT, R47, R48, RZ ;  /* 0x000000302f3f7210 */ /* 0x000fc60007fde0ff */
[----:B------:R-:W-:Y:S02]  /*2e6d0*/  IMAD.MOV.U32 R46, RZ, RZ, R49 ;  /* 0x000000ffff2e7224 */ /* 0x000fe400078e0031 */
[----:B------:R-:W-:Y:S01]  /*2e6e0*/  IMAD.X R49, RZ, RZ, R45, P3 ;  /* 0x000000ffff317224 */ /* 0x000fe200018e062d */
[----:B------:R-:W-:Y:S01]  /*2e6f0*/  IADD3 R67, P3, PT, R67, R64, RZ ;  /* 0x0000004043437210 */ /* 0x000fe20007f7e0ff */
[----:B------:R-:W-:-:S04]  /*2e700*/  IMAD.WIDE.U32 R58, P4, R40, R79, R58 ;  /* 0x0000004f283a7225 */ /* 0x000fc8000788003a */
[----:B------:R-:W-:-:S04]  /*2e710*/  IMAD.WIDE.U32 R38, R40, R78, RZ ;  /* 0x0000004e28267225 */ /* 0x000fc800078e00ff */
[----:B------:R-:W-:Y:S01]  /*2e720*/  IMAD.X R62, R62, 0x1, R69, P3 ;  /* 0x000000013e3e7824 */ /* 0x000fe200018e0645 */
[----:B------:R-:W-:Y:S01]  /*2e730*/  IADD3 R65, P3, PT, R61, R60, RZ ;  /* 0x0000003c3d417210 */ /* 0x000fe20007f7e0ff */
[----:B------:R-:W-:Y:S01]  /*2e740*/  IMAD.X R47, RZ, RZ, RZ, P5 ;  /* 0x000000ffff2f7224 */ /* 0x000fe200028e06ff */
[----:B------:R-:W-:Y:S01]  /*2e750*/  IADD3 R39, P5, PT, R39, R58, RZ ;  /* 0x0000003a27277210 */ /* 0x000fe20007fbe0ff */
[----:B------:R-:W-:Y:S01]  /*2e760*/  IMAD.X R48, R63, 0x1, R66, P0 ;  /* 0x000000013f307824 */ /* 0x000fe200000e0642 */
[C---:B------:R-:W-:Y:S01]  /*2e770*/  IADD3 R61, P0, PT, R67.reuse, R38, RZ ;  /* 0x00000026433d7210 */ /* 0x040fe20007f1e0ff */
[----:B------:R-:W-:Y:S01]  /*2e780*/  IMAD.X R45, RZ, RZ, RZ, P4 ;  /* 0x000000ffff2d7224 */ /* 0x000fe200020e06ff */
[----:B------:R-:W-:Y:S01]  /*2e790*/  ISETP.GE.U32.AND P4, PT, R67, R64, PT ;  /* 0x000000404300720c */ /* 0x000fe20003f86070 */
[C---:B------:R-:W-:Y:S01]  /*2e7a0*/  IMAD.X R68, R48.reuse, 0x1, R49, P3 ;  /* 0x0000000130447824 */ /* 0x040fe200018e0631 */
        /* <DEDUP_REMOVED lines=8> */
[----:B------:R-:W-:Y:S01]  /*2e830*/  ISETP.GE.U32.AND.EX P0, PT, R68, R49, PT, P0 ;  /* 0x000000314400720c */ /* 0x000fe20003f06100 */
[----:B------:R-:W-:Y:S01]  /*2e840*/  IMAD.WIDE.U32.X R48, R41, R77, R46, P6 ;  /* 0x0000004d29307225 */ /* 0x000fe200030e042e */
[----:B------:R-:W-:Y:S02]  /*2e850*/  SEL R58, RZ, 0x1, P1 ;  /* 0x00000001ff3a7807 */ /* 0x000fe40000800000 */
[----:B------:R-:W-:Y:S01]  /*2e860*/  SEL R63, RZ, 0x1, P4 ;  /* 0x00000001ff3f7807 */ /* 0x000fe20002000000 */
[----:B------:R-:W-:Y:S01]  /*2e870*/  IMAD.WIDE.U32 R46, R38, R74, RZ ;  /* 0x0000004a262e7225 */ /* 0x000fe200078e00ff */
[----:B------:R-:W-:-:S02]  /*2e880*/  SEL R60, RZ, 0x1, P2 ;  /* 0x00000001ff3c7807 */ /* 0x000fc40001000000 */
[----:B------:R-:W-:Y:S01]  /*2e890*/  SEL R59, RZ, 0x1, P0 ;  /* 0x00000001ff3b7807 */ /* 0x000fe20000000000 */
[----:B------:R-:W-:Y:S01]  /*2e8a0*/  IMAD R72, R68, R72, RZ ;  /* 0x0000004844487224 */ /* 0x000fe200078e02ff */
[----:B------:R-:W-:Y:S01]  /*2e8b0*/  IADD3 R66, P0, P4, R63, R42, R58 ;  /* 0x0000002a3f427210 */ /* 0x000fe20007c1e03a */
[----:B------:R-:W-:Y:S01]  /*2e8c0*/  IMAD.WIDE.U32.X R44, R41, R79, R44, P5 ;  /* 0x0000004f292c7225 */ /* 0x000fe200028e042c */
[----:B------:R-:W-:Y:S02]  /*2e8d0*/  IADD3 R60, P1, P2, R59, R48, R60 ;  /* 0x000000303b3c7210 */ /* 0x000fe40007a3e03c */
[----:B------:R-:W-:Y:S01]  /*2e8e0*/  LOP3.LUT R42, RZ, R46, RZ, 0x33, !PT ;  /* 0x0000002eff2a7212 */ /* 0x000fe200078e33ff */
[----:B------:R-:W-:Y:S01]  /*2e8f0*/  IMAD.WIDE.U32 R58, R41, R80, RZ ;  /* 0x00000050293a7225 */ /* 0x000fe200078e00ff */
[----:B------:R-:W-:Y:S02]  /*2e900*/  IADD3.X R67, PT, PT, RZ, R43, RZ, P0, P4 ;  /* 0x0000002bff437210 */ /* 0x000fe400007e84ff */
[C---:B------:R-:W-:Y:S01]  /*2e910*/  ISETP.GT.U32.AND P0, PT, R65.reuse, R42, PT ;  /* 0x0000002a4100720c */ /* 0x040fe20003f04070 */
[----:B------:R-:W-:Y:S01]  /*2e920*/  IMAD R73, R65, R73, R72 ;  /* 0x0000004941497224 */ /* 0x000fe200078e0248 */
[----:B------:R-:W-:Y:S01]  /*2e930*/  IADD3.X R65, PT, PT, RZ, R49, RZ, P1, P2 ;  /* 0x00000031ff417210 */ /* 0x000fe20000fe44ff */
[----:B------:R-:W-:Y:S01]  /*2e940*/  IMAD.WIDE.U32 R58, P6, R40, R81, R58 ;  /* 0x00000051283a7225 */ /* 0x000fe200078c003a */
[----:B------:R-:W-:-:S02]  /*2e950*/  ISETP.NE.U32.AND P2, PT, R66, RZ, PT ;  /* 0x000000ff4200720c */ /* 0x000fc40003f45070 */
[----:B------:R-:W-:Y:S01]  /*2e960*/  IADD3 R69, P4, PT, R61, R60, RZ ;  /* 0x0000003c3d457210 */ /* 0x000fe20007f9e0ff */
[----:B------:R-:W-:Y:S01]  /*2e970*/  IMAD.X R61, RZ, RZ, RZ, P6 ;  /* 0x000000ffff3d7224 */ /* 0x000fe200030e06ff */
[----:B------:R-:W-:Y:S01]  /*2e980*/  ISETP.NE.AND.EX P6, PT, R67, RZ, PT, P2 ;  /* 0x000000ff4300720c */ /* 0x000fe20003fc5320 */
[----:B------:R-:W-:Y:S01]  /*2e990*/  IMAD.WIDE.U32 R42, R40, R80, RZ ;  /* 0x00000050282a7225 */ /* 0x000fe200078e00ff */
[----:B------:R-:W-:-:S03]  /*2e9a0*/  ISETP.GE.U32.AND P1, PT, R69, R60, PT ;  /* 0x0000003c4500720c */ /* 0x000fc60003f26070 */
[----:B------:R-:W-:Y:S01]  /*2e9b0*/  IMAD.IADD R48, R39, 0x1, R73 ;  /* 0x0000000127307824 */ /* 0x000fe200078e0249 */
[----:B------:R-:W-:Y:S01]  /*2e9c0*/  IADD3 R49, P5, PT, R43, R58, RZ ;  /* 0x0000003a2b317210 */ /* 0x000fe20007fbe0ff */
[----:B------:R-:W-:Y:S02]  /*2e9d0*/  IMAD.MOV.U32 R60, RZ, RZ, R59 ;  /* 0x000000ffff3c7224 */ /* 0x000fe400078e003b */
[----:B------:R-:W-:-:S04]  /*2e9e0*/  IMAD.WIDE.U32 R62, R48, R74, RZ ;  /* 0x0000004a303e7225 */ /* 0x000fc800078e00ff */
[----:B------:R-:W-:-:S04]  /*2e9f0*/  IMAD.WIDE.U32.X R40, R41, R81, R60, P5 ;  /* 0x0000005129287225 */ /* 0x000fc800028e043c */
[----:B------:R-:W-:-:S04]  /*2ea00*/  IMAD.WIDE.U32 R62, P2, R38, R75, R62 ;  /* 0x0000004b263e7225 */ /* 0x000fc8000784003e */
        /* <DEDUP_REMOVED lines=18> */
.L_x_330:
[----:B------:R-:W-:Y:S01]  /*2eb30*/  IADD3 R43, P4, PT, R47, R62, RZ ;  /* 0x0000003e2f2b7210 */ /* 0x000fe20007f9e0ff */
[----:B------:R-:W-:Y:S01]  /*2eb40*/  IMAD.X R47, RZ, RZ, RZ, P2 ;  /* 0x000000ffff2f7224 */ /* 0x000fe200010e06ff */
[----:B------:R-:W-:Y:S01]  /*2eb50*/  ISETP.GE.U32.AND.EX P1, PT, R70, R65, PT, P1 ;  /* 0x000000414600720c */ /* 0x000fe20003f26110 */
[----:B------:R-:W-:Y:S01]  /*2eb60*/  IMAD.MOV.U32 R46, RZ, RZ, R63 ;  /* 0x000000ffff2e7224 */ /* 0x000fe200078e003f */
[----:B------:R-:W-:Y:S01]  /*2eb70*/  LOP3.LUT R43, RZ, R43, RZ, 0x33, !PT ;  /* 0x0000002bff2b7212 */ /* 0x000fe200078e33ff */
[----:B------:R-:W-:Y:S01]  /*2eb80*/  IMAD.WIDE.U32 R60, P5, R38, R77, R60 ;  /* 0x0000004d263c7225 */ /* 0x000fe200078a003c */
[----:B------:R-:W-:Y:S02]  /*2eb90*/  SEL R62, RZ, 0x1, P3 ;  /* 0x00000001ff3e7807 */ /* 0x000fe40001800000 */
[----:B------:R-:W-:Y:S01]  /*2eba0*/  SEL R65, RZ, 0x1, P1 ;  /* 0x00000001ff417807 */ /* 0x000fe20000800000 */
[----:B------:R-:W-:Y:S01]  /*2ebb0*/  IMAD.WIDE.U32.X R46, R48, R75, R46, P4 ;  /* 0x0000004b302e7225 */ /* 0x000fe200020e042e */
[----:B------:R-:W-:-:S02]  /*2ebc0*/  ISETP.GT.U32.AND.EX P0, PT, R68, R43, PT, P0 ;  /* 0x0000002b4400720c */ /* 0x000fc40003f04100 */
[----:B------:R-:W-:Y:S02]  /*2ebd0*/  IADD3 R39, P3, PT, R69, R58, RZ ;  /* 0x0000003a45277210 */ /* 0x000fe40007f7e0ff */
[----:B------:R-:W-:Y:S02]  /*2ebe0*/  SEL R43, RZ, 0x1, !P0 ;  /* 0x00000001ff2b7807 */ /* 0x000fe40004000000 */
[----:B------:R-:W-:Y:S02]  /*2ebf0*/  IADD3 R62, P4, P6, R65, R44, R62 ;  /* 0x0000002c413e7210 */ /* 0x000fe40007e9e03e */
[----:B------:R-:W-:Y:S02]  /*2ec00*/  IADD3 R11, P0, PT, R11, R42, RZ ;  /* 0x0000002a0b0b7210 */ /* 0x000fe40007f1e0ff */
[----:B------:R-:W-:Y:S01]  /*2ec10*/  IADD3 R60, P1, PT, R59, R60, RZ ;  /* 0x0000003c3b3c7210 */ /* 0x000fe20007f3e0ff */
[----:B------:R-:W-:Y:S01]  /*2ec20*/  IMAD.X R59, RZ, RZ, RZ, P5 ;  /* 0x000000ffff3b7224 */ /* 0x000fe200028e06ff */
        /* <DEDUP_REMOVED lines=9> */
[----:B------:R-:W-:Y:S01]  /*2ecc0*/  ISETP.GE.U32.AND P0, PT, R61, R62, PT ;  /* 0x0000003e3d00720c */ /* 0x000fe20003f06070 */
[----:B------:R-:W-:Y:S01]  /*2ecd0*/  IMAD.X R62, R34, 0x1, R45, P6 ;  /* 0x00000001223e7824 */ /* 0x000fe200030e062d */
[----:B------:R-:W-:Y:S01]  /*2ece0*/  IADD3 R63, P5, PT, R39, R44, RZ ;  /* 0x0000002c273f7210 */ /* 0x000fe20007fbe0ff */
        /* <DEDUP_REMOVED lines=16> */
[----:B------:R-:W-:Y:S01]  /*2edf0*/  IMAD.MOV.U32 R58, RZ, RZ, R47 ;  /* 0x000000ffff3a7224 */ /* 0x000fe200078e002f */
[----:B------:R-:W-:Y:S01]  /*2ee00*/  IADD3.X R47, PT, PT, RZ, R41, RZ, P0, P1 ;  /* 0x00000029ff2f7210 */ /* 0x000fe200007e24ff */
[----:B------:R-:W-:Y:S01]  /*2ee10*/  IMAD.X R59, RZ, RZ, RZ, P5 ;  /* 0x000000ffff3b7224 */ /* 0x000fe200028e06ff */
        /* <DEDUP_REMOVED lines=28> */
.L_x_331:
        /* <DEDUP_REMOVED lines=11> */
[----:B------:R-:W-:-:S03]  /*2f090*/  IMAD.MOV.U32 R34, RZ, RZ, R43 ;  /* 0x000000ffff227224 */ /* 0x000fc600078e002b */
[----:B------:R-:W-:Y:S01]  /*2f0a0*/  ISETP.GE.U32.AND.EX P1, PT, R38, R39, PT, P1 ;  /* 0x000000272600720c */ /* 0x000fe20003f26110 */
[----:B------:R-:W-:Y:S01]  /*2f0b0*/  IMAD.WIDE.U32.X R48, R48, R81, R34, P2 ;  /* 0x0000005130307225 */ /* 0x000fe200010e0422 */
[----:B------:R-:W-:Y:S02]  /*2f0c0*/  SEL R34, RZ, 0x1, P0 ;  /* 0x00000001ff227807 */ /* 0x000fe40000000000 */
[----:B------:R-:W-:Y:S02]  /*2f0d0*/  SEL R11, RZ, 0x1, P1 ;  /* 0x00000001ff0b7807 */ /* 0x000fe40000800000 */
[----:B------:R-:W-:Y:S02]  /*2f0e0*/  ISETP.GE.U32.AND P0, PT, R63, R74, PT ;  /* 0x0000004a3f00720c */ /* 0x000fe40003f06070 */
[----:B------:R-:W-:Y:S02]  /*2f0f0*/  IADD3 R11, P2, P4, R11, R48, R34 ;  /* 0x000000300b0b7210 */ /* 0x000fe40007c5e022 */
[----:B------:R-:W-:-:S02]  /*2f100*/  ISETP.GE.U32.AND.EX P0, PT, R64, R75, PT, P0 ;  /* 0x0000004b4000720c */ /* 0x000fc40003f06100 */
[----:B------:R-:W-:Y:S02]  /*2f110*/  IADD3 R11, P3, PT, R32, R11, RZ ;  /* 0x0000000b200b7210 */ /* 0x000fe40007f7e0ff */
[----:B------:R-:W-:Y:S02]  /*2f120*/  IADD3.X R48, PT, PT, RZ, R49, RZ, P2, P4 ;  /* 0x00000031ff307210 */ /* 0x000fe400017e84ff */
[----:B------:R-:W-:Y:S02]  /*2f130*/  R2UR UR6, R11 ;  /* 0x000000000b0672ca */ /* 0x000fe400000e0000 */
[-C--:B------:R-:W-:Y:S01]  /*2f140*/  ISETP.EQ.U32.AND P1, PT, R61, R76.reuse, PT ;  /* 0x0000004c3d00720c */ /* 0x080fe20003f22070 */
[----:B------:R-:W-:Y:S01]  /*2f150*/  IMAD.X R48, R37, 0x1, R48, P3 ;  /* 0x0000000125307824 */ /* 0x000fe200018e0630 */
[----:B------:R-:W-:Y:S02]  /*2f160*/  ISETP.LT.U32.AND P2, PT, R61, R76, PT ;  /* 0x0000004c3d00720c */ /* 0x000fe40003f41070 */
[----:B------:R-:W-:-:S02]  /*2f170*/  ISETP.EQ.AND.EX P1, PT, R46, R77, !P0, P1 ;  /* 0x0000004d2e00720c */ /* 0x000fc40004722310 */
[----:B------:R-:W-:Y:S02]  /*2f180*/  ISETP.EQ.U32.AND P3, PT, R41, R78, PT ;  /* 0x0000004e2900720c */ /* 0x000fe40003f62070 */
[----:B------:R-:W-:-:S03]  /*2f190*/  ISETP.LT.U32.OR.EX P1, PT, R46, R77, P1, P2 ;  /* 0x0000004d2e00720c */ /* 0x000fc60000f21520 */
[----:B------:R-:W-:Y:S02]  /*2f1a0*/  ISETP.LE.U32.AND P4, PT, R80, UR6, PT ;  /* 0x0000000650007c0c */ /* 0x000fe4000bf83070 */
[----:B------:R-:W-:Y:S02]  /*2f1b0*/  ISETP.EQ.AND.EX P3, PT, R38, R79, P1, P3 ;  /* 0x0000004f2600720c */ /* 0x000fe40000f62330 */
[----:B------:R-:W-:Y:S02]  /*2f1c0*/  ISETP.GE.U32.AND.EX P2, PT, R48, R81, PT, P4 ;  /* 0x000000513000720c */ /* 0x000fe40003f46140 */
[----:B------:R-:W-:Y:S02]  /*2f1d0*/  ISETP.LT.U32.AND P4, PT, R41, R78, PT ;  /* 0x0000004e2900720c */ /* 0x000fe40003f81070 */
[----:B------:R-:W-:Y:S02]  /*2f1e0*/  SEL R35, RZ, 0x1, !P1 ;  /* 0x00000001ff237807 */ /* 0x000fe40004800000 */
[----:B------:R-:W-:-:S02]  /*2f1f0*/  ISETP.LT.U32.OR.EX P3, PT, R38, R79, P3, P4 ;  /* 0x0000004f2600720c */ /* 0x000fc40001f61540 */
[----:B------:R-:W-:Y:S02]  /*2f200*/  PLOP3.LUT P4, PT, PT, PT, PT, 0x8, 0x80 ;  /* 0x000000000080781c */ /* 0x000fe40003f8e170 */
[----:B------:R-:W-:-:S03]  /*2f210*/  SEL R11, RZ, 0x1, !P3 ;  /* 0x00000001ff0b7807 */ /* 0x000fc60005800000 */
[----:B------:R-:W-:Y:S02]  /*2f220*/  @P2 ISETP.NE.U32.AND P6, PT, R80, UR6, PT ;  /* 0x0000000650002c0c */ /* 0x000fe4000bfc5070 */
[----:B------:R-:W-:Y:S02]  /*2f230*/  IADD3 R80, P5, PT, R11, R80, RZ ;  /* 0x000000500b507210 */ /* 0x000fe40007fbe0ff */
[----:B------:R-:W-:Y:S02]  /*2f240*/  @P2 ISETP.NE.OR.EX P4, PT, R48, R81, !P3, P6 ;  /* 0x000000513000220c */ /* 0x000fe40005f85760 */
[----:B------:R-:W-:Y:S02]  /*2f250*/  SEL R11, RZ, 0x1, P0 ;  /* 0x00000001ff0b7807 */ /* 0x000fe40000000000 */
[----:B------:R-:W-:Y:S02]  /*2f260*/  SEL R80, R80, RZ, P4 ;  /* 0x000000ff50507207 */ /* 0x000fe40002000000 */
[----:B------:R-:W-:Y:S01]  /*2f270*/  IADD3 R60, P3, PT, R11, R76, RZ ;  /* 0x0000004c0b3c7210 */ /* 0x000fe20007f7e0ff */
[----:B------:R-:W-:Y:S01]  /*2f280*/  IMAD.X R11, RZ, RZ, R81, P5 ;  /* 0x000000ffff0b7224 */ /* 0x000fe200028e0651 */
[----:B------:R-:W-:-:S02]  /*2f290*/  R2UR UR5, R80 ;  /* 0x00000000500572ca */ /* 0x000fc400000e0000 */
[----:B------:R-:W-:Y:S02]  /*2f2a0*/  IADD3 R58, P6, PT, R35, R78, RZ ;  /* 0x0000004e233a7210 */ /* 0x000fe40007fde0ff */
[----:B------:R-:W-:Y:S02]  /*2f2b0*/  SEL R60, R60, RZ, P4 ;  /* 0x000000ff3c3c7207 */ /* 0x000fe40002000000 */
[----:B------:R-:W-:Y:S01]  /*2f2c0*/  SEL R62, R74, RZ, P4 ;  /* 0x000000ff4a3e7207 */ /* 0x000fe20002000000 */
[----:B------:R-:W-:Y:S01]  /*2f2d0*/  IMAD.X R59, RZ, RZ, R79, P6 ;  /* 0x000000ffff3b7224 */ /* 0x000fe200030e064f */
[----:B------:R-:W-:Y:S01]  /*2f2e0*/  IADD3 R60, P1, PT, -R60, R61, RZ ;  /* 0x0000003d3c3c7210 */ /* 0x000fe20007f3e1ff */
[----:B------:R-:W-:Y:S01]  /*2f2f0*/  IMAD.X R61, RZ, RZ, R77, P3 ;  /* 0x000000ffff3d7224 */ /* 0x000fe200018e064d */
[----:B------:R-:W-:Y:S02]  /*2f300*/  SEL R58, R58, RZ, P4 ;  /* 0x000000ff3a3a7207 */ /* 0x000fe40002000000 */
[----:B------:R-:W-:Y:S01]  /*2f310*/  IADD3 R62, P2, PT, -R62, R63, RZ ;  /* 0x0000003f3e3e7210 */ /* 0x000fe20007f5e1ff */
[----:B------:R-:W-:Y:S01]  /*2f320*/  UIADD3 UR5, UP0, UPT, -UR5, UR6, URZ ;  /* 0x0000000605057290 */ /* 0x000fe2000ff1e1ff */
[----:B------:R-:W-:-:S02]  /*2f330*/  IADD3 R58, P0, PT, -R58, R41, RZ ;  /* 0x000000293a3a7210 */ /* 0x000fc40007f1e1ff */
[----:B------:R-:W-:Y:S02]  /*2f340*/  SEL R63, R75, RZ, P4 ;  /* 0x000000ff4b3f7207 */ /* 0x000fe40002000000 */
[----:B------:R-:W-:Y:S02]  /*2f350*/  SEL R61, R61, RZ, P4 ;  /* 0x000000ff3d3d7207 */ /* 0x000fe40002000000 */
[----:B------:R-:W-:Y:S01]  /*2f360*/  PLOP3.LUT P3, PT, PT, PT, UP0, 0x80, 0x8 ;  /* 0x000000000008781c */ /* 0x000fe20003f6f008 */
[----:B------:R-:W-:Y:S01]  /*2f370*/  IMAD.X R63, R64, 0x1, ~R63, P2 ;  /* 0x00000001403f7824 */ /* 0x000fe200010e0e3f */
[----:B------:R-:W-:Y:S01]  /*2f380*/  SEL R59, R59, RZ, P4 ;  /* 0x000000ff3b3b7207 */ /* 0x000fe20002000000 */
[----:B------:R-:W-:Y:S01]  /*2f390*/  IMAD.X R61, R46, 0x1, ~R61, P1 ;  /* 0x000000012e3d7824 */ /* 0x000fe200008e0e3d */
[----:B------:R-:W-:-:S03]  /*2f3a0*/  SEL R11, R11, RZ, P4 ;  /* 0x000000ff0b0b7207 */ /* 0x000fc60002000000 */
[----:B------:R-:W-:Y:S02]  /*2f3b0*/  IMAD.X R59, R38, 0x1, ~R59, P0 ;  /* 0x00000001263b7824 */ /* 0x000fe400000e0e3b */
[----:B------:R-:W-:-:S07]  /*2f3c0*/  IMAD.X R11, R48, 0x1, ~R11, P3 ;  /* 0x00000001300b7824 */ /* 0x000fce00018e0e0b */
.L_x_274:
[----:B------:R-:W-:Y:S01]  /*2f3d0*/  LOP3.LUT R2, R0, R2, R9, 0xfe, !PT ;  /* 0x0000000200027212 */ /* 0x000fe200078efe09 */
[----:B-----5:R-:W-:Y:S01]  /*2f3e0*/  IMAD.MOV.U32 R119, RZ, RZ, R82 ;  /* 0x000000ffff777224 */ /* 0x020fe200078e0052 */
[----:B------:R-:W-:Y:S01]  /*2f3f0*/  LOP3.LUT R0, R5, R7, R4, 0xfe, !PT ;  /* 0x0000000705007212 */ /* 0x000fe200078efe04 */
[----:B------:R-:W-:Y:S01]  /*2f400*/  IMAD.MOV.U32 R48, RZ, RZ, R83 ;  /* 0x000000ffff307224 */ /* 0x000fe200078e0053 */
[----:B------:R-:W-:Y:S01]  /*2f410*/  LOP3.LUT P0, RZ, R2, UR4, RZ, 0xfc, !PT ;  /* 0x0000000402ff7c12 */ /* 0x000fe2000f80fcff */
[----:B------:R-:W-:Y:S01]  /*2f420*/  UMOV UR4, UR5 ;  /* 0x0000000500047c82 */ /* 0x000fe20008000000 */
[----:B------:R-:W-:Y:S02]  /*2f430*/  IMAD.MOV.U32 R46, RZ, RZ, R84 ;  /* 0x000000ffff2e7224 */ /* 0x000fe400078e0054 */
[----:B------:R-:W-:Y:S01]  /*2f440*/  LOP3.LUT P0, RZ, R0, R3, RZ, 0xfc, P0 ;  /* 0x0000000300ff7212 */ /* 0x000fe2000000fcff */
        /* <DEDUP_REMOVED lines=19> */
[----:B------:R-:W-:Y:S01]  /*2f580*/  IMAD.MOV.U32 R3, RZ, RZ, R11 ;  /* 0x000000ffff037224 */ /* 0x000fe200078e000b */
[----:B------:R-:W-:Y:S06]  /*2f590*/  @!P0 BRA `(.L_x_332) ;  /* 0x000002ec00348947 */ /* 0x000fec0003800000 */
[----:B------:R-:W-:Y:S01]  /*2f5a0*/  LOP3.LUT R2, R58, R60, R62, 0xfe, !PT ;  /* 0x0000003c3a027212 */ /* 0x000fe200078efe3e */
[----:B------:R-:W-:Y:S01]  /*2f5b0*/  UMOV UR4, UR9 ;  /* 0x0000000900047c82 */ /* 0x000fe20008000000 */
[----:B------:R-:W-:Y:S01]  /*2f5c0*/  LOP3.LUT R0, R59, R61, R63, 0xfe, !PT ;  /* 0x0000003d3b007212 */ /* 0x000fe200078efe3f */
[----:B------:R-:W-:Y:S01]  /*2f5d0*/  IMAD.MOV.U32 R119, RZ, RZ, R24 ;  /* 0x000000ffff777224 */ /* 0x000fe200078e0018 */
[----:B------:R-:W-:Y:S01]  /*2f5e0*/  LOP3.LUT P0, RZ, R2, UR5, RZ, 0xfc, !PT ;  /* 0x0000000502ff7c12 */ /* 0x000fe2000f80fcff */
[----:B------:R-:W-:Y:S02]  /*2f5f0*/  IMAD.MOV.U32 R48, RZ, RZ, R25 ;  /* 0x000000ffff307224 */ /* 0x000fe400078e0019 */
[----:B------:R-:W-:Y:S01]  /*2f600*/  IMAD.MOV.U32 R46, RZ, RZ, R22 ;  /* 0x000000ffff2e7224 */ /* 0x000fe200078e0016 */
        /* <DEDUP_REMOVED lines=22> */
[----:B------:R-:W-:Y:S01]  /*2f770*/  IMAD.WIDE.U32 R2, R33, R30, RZ ;  /* 0x0000001e21027225 */ /* 0x000fe200078e00ff */
[----:B------:R-:W-:-:S03]  /*2f780*/  UIMAD.WIDE.U32 UR6, UR9, UR9, URZ ;  /* 0x00000009090672a5 */ /* 0x000fc6000f8e00ff */
[----:B------:R-:W-:-:S04]  /*2f790*/  IMAD.WIDE.U32 R36, R33, R28, RZ ;  /* 0x0000001c21247225 */ /* 0x000fc800078e00ff */
[----:B------:R-:W-:-:S04]  /*2f7a0*/  IMAD.WIDE.U32 R4, P0, R30, R33, R2 ;  /* 0x000000211e047225 */ /* 0x000fc80007800002 */
[----:B------:R-:W-:-:S04]  /*2f7b0*/  IMAD.WIDE.U32 R2, R30, R30, RZ ;  /* 0x0000001e1e027225 */ /* 0x000fc800078e00ff */
[----:B------:R-:W-:Y:S01]  /*2f7c0*/  IMAD.WIDE.U32 R38, R31, R30, RZ ;  /* 0x0000001e1f267225 */ /* 0x000fe200078e00ff */
[----:B------:R-:W-:-:S03]  /*2f7d0*/  IADD3 R3, P1, PT, R3, R4, RZ ;  /* 0x0000000403037210 */ /* 0x000fc60007f3e0ff */
        /* <DEDUP_REMOVED lines=10> */
[----:B------:R-:W-:Y:S01]  /*2f880*/  ISETP.GE.U32.AND P1, PT, R7, R36, PT ;  /* 0x000000240700720c */ /* 0x000fe20003f26070 */
[----:B------:R-:W-:Y:S01]  /*2f890*/  IMAD.WIDE.U32 R38, R29, R30, RZ ;  /* 0x0000001e1d267225 */ /* 0x000fe200078e00ff */
[----:B------:R-:W-:Y:S02]  /*2f8a0*/  IADD3 R0, P4, PT, R7, R36, RZ ;  /* 0x0000002407007210 */ /* 0x000fe40007f9e0ff */
[----:B------:R-:W-:Y:S01]  /*2f8b0*/  IADD3 RZ, P3, PT, R41, R42, RZ ;  /* 0x0000002a29ff7210 */ /* 0x000fe20007f7e0ff */
[----:B------:R-:W-:Y:S01]  /*2f8c0*/  IMAD.X R5, R4, 0x1, R5, P0 ;  /* 0x0000000104057824 */ /* 0x000fe200000e0605 */
[----:B------:R-:W-:Y:S01]  /*2f8d0*/  ISETP.GE.U32.AND P0, PT, R0, R7, PT ;  /* 0x000000070000720c */ /* 0x000fe20003f06070 */
[----:B------:R-:W-:-:S02]  /*2f8e0*/  IMAD.MOV.U32 R44, RZ, RZ, R43 ;  /* 0x000000ffff2c7224 */ /* 0x000fc400078e002b */
[----:B------:R-:W-:Y:S01]  /*2f8f0*/  IMAD.WIDE.U32 R46, R31, R28, RZ ;  /* 0x0000001c1f2e7225 */ /* 0x000fe200078e00ff */
[----:B------:R-:W-:-:S03]  /*2f900*/  ISETP.GE.U32.AND.EX P1, PT, R5, R4, PT, P1 ;  /* 0x000000040500720c */ /* 0x000fc60003f26110 */
[----:B------:R-:W-:Y:S01]  /*2f910*/  IMAD.X R4, R5, 0x1, R4, P4 ;  /* 0x0000000105047824 */ /* 0x000fe200020e0604 */
[----:B------:R-:W-:Y:S01]  /*2f920*/  SEL R65, RZ, 0x1, P1 ;  /* 0x00000001ff417807 */ /* 0x000fe20000800000 */
[----:B------:R-:W-:-:S03]  /*2f930*/  IMAD.WIDE.U32 R40, R26, R30, RZ ;  /* 0x0000001e1a287225 */ /* 0x000fc600078e00ff */
[----:B------:R-:W-:Y:S01]  /*2f940*/  ISETP.GE.U32.AND.EX P4, PT, R4, R5, PT, P0 ;  /* 0x000000050400720c */ /* 0x000fe20003f86100 */
[----:B------:R-:W-:-:S03]  /*2f950*/  IMAD.WIDE.U32 R38, P6, R26, R33, R38 ;  /* 0x000000211a267225 */ /* 0x000fc600078c0026 */
[----:B------:R-:W-:Y:S01]  /*2f960*/  SEL R5, RZ, 0x1, P4 ;  /* 0x00000001ff057807 */ /* 0x000fe20002000000 */
[----:B------:R-:W-:-:S04]  /*2f970*/  IMAD.WIDE.U32.X R36, R31, R33, R44, P3 ;  /* 0x000000211f247225 */ /* 0x000fc800018e042c */
[----:B------:R-:W-:Y:S01]  /*2f980*/  IMAD.X R43, RZ, RZ, RZ, P5 ;  /* 0x000000ffff2b7224 */ /* 0x000fe200028e06ff */
[----:B------:R-:W-:Y:S01]  /*2f990*/  IADD3 R68, P5, PT, R41, R38, RZ ;  /* 0x0000002629447210 */ /* 0x000fe20007fbe0ff */
[----:B------:R-:W-:Y:S01]  /*2f9a0*/  IMAD.WIDE.U32 R44, R28, R28, RZ ;  /* 0x0000001c1c2c7225 */ /* 0x000fe200078e00ff */
[----:B------:R-:W-:-:S03]  /*2f9b0*/  IADD3 R65, P3, P1, R40, R36, R65 ;  /* 0x0000002428417210 */ /* 0x000fc6000797e041 */
[----:B------:R-:W-:Y:S01]  /*2f9c0*/  IMAD.WIDE.U32 R46, P0, R28, R31, R46 ;  /* 0x0000001f1c2e7225 */ /* 0x000fe2000780002e */
[----:B------:R-:W-:Y:S02]  /*2f9d0*/  IADD3.X R38, PT, PT, R68, R37, RZ, P3, P1 ;  /* 0x0000002544267210 */ /* 0x000fe40001fe24ff */
[----:B------:R-:W-:Y:S01]  /*2f9e0*/  IADD3 R9, P1, PT, R65, R44, RZ ;  /* 0x0000002c41097210 */ /* 0x000fe20007f3e0ff */
        /* <DEDUP_REMOVED lines=9> */
[C---:B------:R-:W-:Y:S01]  /*2fa80*/  IADD3.X R7, PT, PT, R32.reuse, R37, RZ, P0, P4 ;  /* 0x0000002520077210 */ /* 0x040fe200007e84ff */
        /* <DEDUP_REMOVED lines=28> */
[----:B------:R-:W-:Y:S01]  /*2fc50*/  IMAD.WIDE.U32 R48, P2, R29, R28, R46 ;  /* 0x0000001c1d307225 */ /* 0x000fe2000784002e */
[----:B------:R-:W-:-:S03]  /*2fc60*/  ISETP.GE.U32.AND.EX P0, PT, R7, R68, PT, P0 ;  /* 0x000000440700720c */ /* 0x000fc60003f06100 */
[----:B------:R-:W-:Y:S01]  /*2fc70*/  IMAD.WIDE.U32 R44, R26, R28, RZ ;  /* 0x0000001c1a2c7225 */ /* 0x000fe200078e00ff */
[----:B------:R-:W-:-:S03]  /*2fc80*/  SEL R9, RZ, 0x1, P0 ;  /* 0x00000001ff097807 */ /* 0x000fc60000000000 */
        /* <DEDUP_REMOVED lines=10> */
[----:B------:R-:W-:-:S04]  /*2fd30*/  IMAD.WIDE.U32 R38, R30, UR9, RZ ;  /* 0x000000091e267c25 */ /* 0x000fc8000f8e00ff */
        /* <DEDUP_REMOVED lines=24> */
[----:B------:R-:W-:Y:S01]  /*2fec0*/  IMAD.WIDE.U32.X R42, R27, R33, R42, P0 ;  /* 0x000000211b2a7225 */ /* 0x000fe200000e042a */
[----:B------:R-:W-:-:S02]  /*2fed0*/  ISETP.GE.U32.AND.EX P1, PT, R38, R73, PT, P1 ;  /* 0x000000492600720c */ /* 0x000fc40003f26110 */
[----:B------:R-:W-:Y:S01]  /*2fee0*/  ISETP.GE.U32.AND.EX P2, PT, R36, R75, PT, P2 ;  /* 0x0000004b2400720c */ /* 0x000fe20003f46120 */
[----:B------:R-:W-:Y:S01]  /*2fef0*/  IMAD.WIDE.U32 R40, P0, R31, UR9, R40 ;  /* 0x000000091f287c25 */ /* 0x000fe2000f800028 */
[----:B------:R-:W-:Y:S01]  /*2ff00*/  ISETP.GE.U32.AND.EX P6, PT, R35, R36, PT, P6 ;  /* 0x000000242300720c */ /* 0x000fe20003fc6160 */
[----:B------:R-:W0:Y:S01]  /*2ff10*/  LDC.64 R72, c[0x3][0x20] ;  /* 0x00c00800ff487b82 */ /* 0x000e220000000a00 */
[----:B------:R-:W-:Y:S01]  /*2ff20*/  ISETP.GE.U32.AND.EX P5, PT, R70, R32, PT, P5 ;  /* 0x000000204600720c */ /* 0x000fe20003fa6150 */
[----:B------:R-:W-:Y:S01]  /*2ff30*/  IMAD.WIDE.U32 R44, R31, UR9, RZ ;  /* 0x000000091f2c7c25 */ /* 0x000fe2000f8e00ff */
[----:B------:R-:W-:Y:S02]  /*2ff40*/  SEL R77, RZ, 0x1, P1 ;  /* 0x00000001ff4d7807 */ /* 0x000fe40000800000 */
[----:B------:R-:W-:Y:S01]  /*2ff50*/  SEL R36, RZ, 0x1, P2 ;  /* 0x00000001ff247807 */ /* 0x000fe20001000000 */
[----:B------:R-:W-:Y:S01]  /*2ff60*/  IMAD.MOV.U32 R74, RZ, RZ, R37 ;  /* 0x000000ffff4a7224 */ /* 0x000fe200078e0025 */
[----:B------:R-:W-:Y:S01]  /*2ff70*/  SEL R79, RZ, 0x1, P6 ;  /* 0x00000001ff4f7807 */ /* 0x000fe20003000000 */
[----:B------:R-:W1:Y:S01]  /*2ff80*/  LDC.64 R70, c[0x3][RZ] ;  /* 0x00c00000ff467b82 */ /* 0x000e620000000a00 */
[----:B------:R-:W-:Y:S01]  /*2ff90*/  IADD3 R77, P1, P2, R77, R46, R39 ;  /* 0x0000002e4d4d7210 */ /* 0x000fe20007a3e027 */
[----:B------:R-:W-:Y:S01]  /*2ffa0*/  IMAD.WIDE.U32 R38, R28, UR9, RZ ;  /* 0x000000091c267c25 */ /* 0x000fe2000f8e00ff */
[----:B------:R-:W-:-:S02]  /*2ffb0*/  SEL R65, RZ, 0x1, P5 ;  /* 0x00000001ff417807 */ /* 0x000fc40002800000 */
[----:B------:R-:W-:Y:S01]  /*2ffc0*/  IADD3 R79, P5, P6, R79, R48, R36 ;  /* 0x000000304f4f7210 */ /* 0x000fe20007ebe024 */
[----:B------:R-:W-:Y:S01]  /*2ffd0*/  IMAD.WIDE.U32 R66, R26, UR9, RZ ;  /* 0x000000091a427c25 */ /* 0x000fe2000f8e00ff */
[----:B------:R-:W-:Y:S02]  /*2ffe0*/  IADD3.X R93, PT, PT, RZ, R47, RZ, P1, P2 ;  /* 0x0000002fff5d7210 */ /* 0x000fe40000fe44ff */
[----:B------:R-:W-:Y:S01]  /*2fff0*/  IADD3.X R78, PT, PT, RZ, R49, RZ, P5, P6 ;  /* 0x00000031ff4e7210 */ /* 0x000fe20002fec4ff */
[----:B------:R-:W-:Y:S01]  /*30000*/  IMAD.WIDE.U32 R46, P2, R27, R28, R44 ;  /* 0x0000001c1b2e7225 */ /* 0x000fe2000784002c */
[----:B------:R-:W-:Y:S02]  /*30010*/  IADD3 R49, P1, PT, R39, R40, RZ ;  /* 0x0000002827317210 */ /* 0x000fe40007f3e0ff */
[----:B------:R-:W-:Y:S01]  /*30020*/  IADD3 R36, P5, P6, R38, R42, R65 ;  /* 0x0000002a26247210 */ /* 0x000fe20007ebe041 */
[----:B------:R-:W-:-:S03]  /*30030*/  IMAD.WIDE.U32 R44, R28, UR9, RZ ;  /* 0x000000091c2c7c25 */ /* 0x000fc6000f8e00ff */
[----:B------:R-:W-:Y:S01]  /*30040*/  IADD3.X R40, PT, PT, R49, R43, RZ, P5, P6 ;  /* 0x0000002b31287210 */ /* 0x000fe20002fec4ff */
[----:B------:R-:W-:Y:S01]  /*30050*/  IMAD.X R43, RZ, RZ, RZ, P2 ;  /* 0x000000ffff2b7224 */ /* 0x000fe200010e06ff */
[C---:B------:R-:W-:Y:S01]  /*30060*/  IADD3 R77, P5, PT, R36.reuse, R77, RZ ;  /* 0x0000004d244d7210 */ /* 0x040fe20007fbe0ff */
[----:B------:R-:W-:Y:S01]  /*30070*/  IMAD.MOV.U32 R42, RZ, RZ, R47 ;  /* 0x000000ffff2a7224 */ /* 0x000fe200078e002f */
[----:B------:R-:W-:Y:S01]  /*30080*/  IADD3 RZ, P6, PT, R45, R46, RZ ;  /* 0x0000002e2dff7210 */ /* 0x000fe20007fde0ff */
[----:B------:R-:W-:Y:S01]  /*30090*/  IMAD.WIDE.U32 R44, R29, R26, RZ ;  /* 0x0000001a1d2c7225 */ /* 0x000fe200078e00ff */
[----:B------:R-:W-:-:S03]  /*300a0*/  ISETP.GE.U32.AND P2, PT, R36, R38, PT ;  /* 0x000000262400720c */ /* 0x000fc60003f46070 */
[C---:B------:R-:W-:Y:S01]  /*300b0*/  IMAD.X R93, R40.reuse, 0x1, R93, P5 ;  /* 0x00000001285d7824 */ /* 0x040fe200028e065d */
[----:B------:R-:W-:Y:S01]  /*300c0*/  ISETP.GE.U32.AND P5, PT, R77, R36, PT ;  /* 0x000000244d00720c */ /* 0x000fe20003fa6070 */
[----:B------:R-:W-:Y:S01]  /*300d0*/  IMAD.WIDE.U32 R46, R29, UR9, RZ ;  /* 0x000000091d2e7c25 */ /* 0x000fe2000f8e00ff */
[----:B------:R-:W-:Y:S02]  /*300e0*/  ISETP.GE.U32.AND.EX P2, PT, R40, R49, PT, P2 ;  /* 0x000000312800720c */ /* 0x000fe40003f46120 */
[----:B------:R-:W-:Y:S01]  /*300f0*/  ISETP.GE.U32.AND.EX P5, PT, R93, R40, PT, P5 ;  /* 0x000000285d00720c */ /* 0x000fe20003fa6150 */
[----:B------:R-:W-:Y:S01]  /*30100*/  IMAD.WIDE.U32.X R42, R27, R31, R42, P6 ;  /* 0x0000001f1b2a7225 */ /* 0x000fe200030e042a */
[----:B------:R-:W-:Y:S02]  /*30110*/  SEL R36, RZ, 0x1, P2 ;  /* 0x00000001ff247807 */ /* 0x000fe40001000000 */
[----:B------:R-:W-:Y:S01]  /*30120*/  SEL R95, RZ, 0x1, P5 ;  /* 0x00000001ff5f7807 */ /* 0x000fe20002800000 */
[----:B------:R-:W-:-:S04]  /*30130*/  IMAD.WIDE.U32 R44, P6, R26, R29, R44 ;  /* 0x0000001d1a2c7225 */ /* 0x000fc800078c002c */
[----:B------:R-:W-:-:S04]  /*30140*/  IMAD.WIDE.U32 R68, P5, R27, R26, R46 ;  /* 0x0000001a1b447225 */ /* 0x000fc800078a002e */
[----:B------:R-:W-:Y:S01]  /*30150*/  IMAD.X R47, RZ, RZ, RZ, P6 ;  /* 0x000000ffff2f7224 */ /* 0x000fe200030e06ff */
[----:B------:R-:W-:Y:S01]  /*30160*/  IADD3 R95, P2, P6, R95, R42, R36 ;  /* 0x0000002a5f5f7210 */ /* 0x000fe20007e5e024 */
[----:B------:R-:W-:-:S03]  /*30170*/  IMAD.WIDE.U32 R64, R26, R26, RZ ;  /* 0x0000001a1a407225 */ /* 0x000fc600078e00ff */
[----:B------:R-:W-:Y:S01]  /*30180*/  IADD3.X R48, PT, PT, RZ, R43, RZ, P2, P6 ;  /* 0x0000002bff307210 */ /* 0x000fe200017ec4ff */
[----:B------:R-:W-:Y:S01]  /*30190*/  IMAD.MOV.U32 R46, RZ, RZ, R45 ;  /* 0x000000ffff2e7224 */ /* 0x000fe200078e002d */
[----:B------:R-:W-:Y:S01]  /*301a0*/  IADD3 R39, P6, PT, R9, R34, RZ ;  /* 0x0000002209277210 */ /* 0x000fe20007fde0ff */
[----:B------:R-:W-:Y:S01]  /*301b0*/  IMAD.X R45, RZ, RZ, RZ, P0 ;  /* 0x000000ffff2d7224 */ /* 0x000fe200000e06ff */
[----:B------:R-:W-:Y:S01]  /*301c0*/  IADD3 R90, P2, PT, R65, R44, RZ ;  /* 0x0000002c415a7210 */ /* 0x000fe20007f5e0ff */
        /* <DEDUP_REMOVED lines=8> */
[----:B0-----:R-:W-:Y:S01]  /*30250*/  IMAD R32, R3, R72, RZ ;  /* 0x0000004803207224 */ /* 0x001fe200078e02ff */
[----:B------:R-:W-:Y:S01]  /*30260*/  ISETP.GE.U32.AND P0, PT, R80, R64, PT ;  /* 0x000000405000720c */ /* 0x000fe20003f06070 */
[----:B------:R-:W-:Y:S01]  /*30270*/  IMAD.X R93, R90, 0x1, R93, P5 ;  /* 0x000000015a5d7824 */ /* 0x000fe200028e065d */
[----:B------:R-:W-:Y:S01]  /*30280*/  IADD3 R79, P5, PT, R80, R79, RZ ;  /* 0x0000004f504f7210 */ /* 0x000fe20007fbe0ff */
[----:B------:R-:W-:Y:S01]  /*30290*/  IMAD.MOV.U32 R36, RZ, RZ, R69 ;  /* 0x000000ffff247224 */ /* 0x000fe200078e0045 */
[----:B------:R-:W-:Y:S01]  /*302a0*/  SEL R81, RZ, 0x1, P6 ;  /* 0x00000001ff517807 */ /* 0x000fe20003000000 */
[----:B------:R-:W-:Y:S01]  /*302b0*/  IMAD.WIDE.U32 R40, R27, R26, RZ ;  /* 0x0000001a1b287225 */ /* 0x000fe200078e00ff */
[----:B------:R-:W-:-:S03]  /*302c0*/  ISETP.GE.U32.AND.EX P0, PT, R93, R90, PT, P0 ;  /* 0x0000005a5d00720c */ /* 0x000fc60003f06100 */
[----:B------:R-:W-:-:S04]  /*302d0*/  IMAD.WIDE.U32 R34, R2, R72, RZ ;  /* 0x0000004802227225 */ /* 0x000fc800078e00ff */
[----:B------:R-:W-:Y:S02]  /*302e0*/  IMAD R69, R2, R73, R32 ;  /* 0x0000004902457224 */ /* 0x000fe400078e0220 */
[----:B------:R-:W-:Y:S01]  /*302f0*/  IMAD.WIDE.U32.X R66, R27, R33, R74, P3 ;  /* 0x000000211b427225 */ /* 0x000fe200018e044a */
[----:B------:R-:W-:-:S03]  /*30300*/  IADD3 R77, P3, PT, R79, R38, RZ ;  /* 0x000000264f4d7210 */ /* 0x000fc60007f7e0ff */
[----:B------:R-:W-:Y:S02]  /*30310*/  IMAD.X R78, R93, 0x1, R78, P5 ;  /* 0x000000015d4e7824 */ /* 0x000fe400028e064e */
[----:B------:R-:W-:Y:S02]  /*30320*/  IMAD.IADD R32, R35, 0x1, R69 ;  /* 0x0000000123207824 */ /* 0x000fe400078e0245 */
[----:B------:R-:W-:Y:S01]  /*30330*/  IMAD.WIDE.U32 R64, P5, R29, UR9, R40 ;  /* 0x000000091d407c25 */ /* 0x000fe2000f8a0028 */
[----:B------:R-:W0:Y:S03]  /*30340*/  LDC.64 R68, c[0x3][0x8] ;  /* 0x00c00200ff447b82 */ /* 0x000e260000000a00 */
[----:B------:R-:W-:Y:S01]  /*30350*/  IMAD.X R76, R78, 0x1, R49, P3 ;  /* 0x000000014e4c7824 */ /* 0x000fe200018e0631 */
[----:B------:R-:W-:Y:S01]  /*30360*/  IADD3 R81, P3, P6, R77, R66, R81 ;  /* 0x000000424d517210 */ /* 0x000fe20007e7e051 */
[----:B-1----:R-:W-:-:S04]  /*30370*/  IMAD.WIDE.U32 R74, R32, R70, RZ ;  /* 0x00000046204a7225 */ /* 0x002fc800078e00ff */
[----:B------:R-:W-:Y:S01]  /*30380*/  IMAD.X R41, RZ, RZ, RZ, P5 ;  /* 0x000000ffff297224 */ /* 0x000fe200028e06ff */
[----:B------:R-:W-:Y:S01]  /*30390*/  ISETP.GE.U32.AND P5, PT, R79, R80, PT ;  /* 0x000000504f00720c */ /* 0x000fe20003fa6070 */
[----:B------:R-:W-:Y:S01]  /*303a0*/  IMAD.WIDE.U32 R42, R26, UR9, RZ ;  /* 0x000000091a2a7c25 */ /* 0x000fe2000f8e00ff */
[----:B------:R-:W-:Y:S02]  /*303b0*/  IADD3.X R79, PT, PT, R76, R67, RZ, P3, P6 ;  /* 0x000000434c4f7210 */ /* 0x000fe40001fec4ff */
[----:B------:R-:W-:Y:S01]  /*303c0*/  ISETP.GE.U32.AND.EX P5, PT, R78, R93, PT, P5 ;  /* 0x0000005d4e00720c */ /* 0x000fe20003fa6150 */
[C---:B------:R-:W-:Y:S01]  /*303d0*/  IMAD.WIDE.U32 R66, R34.reuse, R70, RZ ;  /* 0x0000004622427225 */ /* 0x040fe200078e00ff */
[----:B------:R-:W-:Y:S02]  /*303e0*/  IADD3 R91, P3, PT, R43, R64, RZ ;  /* 0x000000402b5b7210 */ /* 0x000fe40007f7e0ff */
[----:B------:R-:W-:Y:S01]  /*303f0*/  SEL R43, RZ, 0x1, P0 ;  /* 0x00000001ff2b7807 */ /* 0x000fe20000000000 */
[----:B------:R-:W-:Y:S01]  /*30400*/  IMAD.WIDE.U32 R74, P6, R34, R71, R74 ;  /* 0x00000047224a7225 */ /* 0x000fe200078c004a */
[----:B------:R-:W-:-:S03]  /*30410*/  LOP3.LUT R35, RZ, R66, RZ, 0x33, !PT ;  /* 0x00000042ff237212 */ /* 0x000fc600078e33ff */
[----:B------:R-:W-:Y:S01]  /*30420*/  IMAD.WIDE.U32.X R46, R29, R29, R46, P2 ;  /* 0x0000001d1d2e7225 */ /* 0x000fe200010e042e */
[----:B------:R-:W-:Y:S02]  /*30430*/  IADD3 R66, P2, PT, R67, R74, RZ ;  /* 0x0000004a43427210 */ /* 0x000fe40007f5e0ff */
[----:B------:R-:W-:Y:S01]  /*30440*/  ISETP.GT.U32.AND P0, PT, R2, R35, PT ;  /* 0x000000230200720c */ /* 0x000fe20003f04070 */
[----:B------:R-:W-:Y:S01]  /*30450*/  IMAD.MOV.U32 R40, RZ, RZ, R65 ;  /* 0x000000ffff287224 */ /* 0x000fe200078e0041 */
[----:B------:R-:W-:Y:S01]  /*30460*/  LOP3.LUT R2, RZ, R66, RZ, 0x33, !PT ;  /* 0x00000042ff027212 */ /* 0x000fe200078e33ff */
[----:B------:R-:W-:Y:S01]  /*30470*/  IMAD.X R65, RZ, RZ, RZ, P6 ;  /* 0x000000ffff417224 */ /* 0x000fe200030e06ff */
[----:B------:R-:W-:Y:S01]  /*30480*/  SEL R35, RZ, 0x1, P5 ;  /* 0x00000001ff237807 */ /* 0x000fe20002800000 */
[----:B------:R-:W-:Y:S01]  /*30490*/  IMAD.MOV.U32 R64, RZ, RZ, R75 ;  /* 0x000000ffff407224 */ /* 0x000fe200078e004b */
[----:B------:R-:W-:Y:S01]  /*304a0*/  ISETP.GT.U32.AND.EX P0, PT, R3, R2, PT, P0 ;  /* 0x000000020300720c */ /* 0x000fe20003f04100 */
[----:B------:R-:W-:Y:S01]  /*304b0*/  IMAD.WIDE.U32.X R44, R27, R31, R44, P1 ;  /* 0x0000001f1b2c7225 */ /* 0x000fe200008e042c */
[----:B------:R-:W-:Y:S01]  /*304c0*/  ISETP.GE.U32.AND P5, PT, R77, R38, PT ;  /* 0x000000264d00720c */ /* 0x000fe20003fa6070 */
[----:B------:R-:W1:Y:S02]  /*304d0*/  LDC.64 R66, c[0x3][0x10] ;  /* 0x00c00400ff427b82 */ /* 0x000e640000000a00 */
[----:B------:R-:W-:Y:S01]  /*304e0*/  IMAD.WIDE.U32.X R2, R32, R71, R64, P2 ;  /* 0x0000004720027225 */ /* 0x000fe200010e0440 */
[----:B------:R-:W-:-:S02]  /*304f0*/  IADD3 R75, P2, P6, R35, R46, R43 ;  /* 0x0000002e234b7210 */ /* 0x000fc40007e5e02b */
[----:B------:R-:W-:Y:S01]  /*30500*/  SEL R35, RZ, 0x1, !P0 ;  /* 0x00000001ff237807 */ /* 0x000fe20004000000 */
[----:B0-----:R-:W-:Y:S01]  /*30510*/  IMAD.WIDE.U32 R64, R32, R68, RZ ;  /* 0x0000004420407225 */ /* 0x001fe200078e00ff */
[----:B------:R-:W-:Y:S02]  /*30520*/  IADD3.X R74, PT, PT, RZ, R47, RZ, P2, P6 ;  /* 0x0000002fff4a7210 */ /* 0x000fe400017ec4ff */
[----:B------:R-:W-:Y:S01]  /*30530*/  IADD3 R38, P6, PT, R35, R2, RZ ;  /* 0x0000000223267210 */ /* 0x000fe20007fde0ff */
[----:B------:R-:W-:Y:S01]  /*30540*/  IMAD.WIDE.U32 R46, R34, R68, RZ ;  /* 0x00000044222e7225 */ /* 0x000fe200078e00ff */
[----:B------:R-:W-:Y:S02]  /*30550*/  ISETP.GE.U32.AND.EX P5, PT, R76, R49, PT, P5 ;  /* 0x000000314c00720c */ /* 0x000fe40003fa6150 */
[----:B------:R-:W-:Y:S01]  /*30560*/  ISETP.GE.U32.AND P0, PT, R81, R77, PT ;  /* 0x0000004d5100720c */ /* 0x000fe20003f06070 */
[----:B------:R-:W-:Y:S01]  /*30570*/  IMAD.WIDE.U32 R64, P2, R34, R69, R64 ;  /* 0x0000004522407225 */ /* 0x000fe20007840040 */
[----:B------:R-:W-:-:S02]  /*30580*/  SEL R78, RZ, 0x1, P5 ;  /* 0x00000001ff4e7807 */ /* 0x000fc40002800000 */
[----:B------:R-:W-:Y:S01]  /*30590*/  ISETP.GE.U32.AND.EX P0, PT, R79, R76, PT, P0 ;  /* 0x0000004c4f00720c */ /* 0x000fe20003f06100 */
[----:B------:R-:W-:Y:S01]  /*305a0*/  IMAD.X R43, RZ, RZ, R3, P6 ;  /* 0x000000ffff2b7224 */ /* 0x000fe200030e0603 */
[----:B------:R-:W-:Y:S01]  /*305b0*/  IADD3 R3, P1, PT, R0, R46, RZ ;  /* 0x0000002e00037210 */ /* 0x000fe20007f3e0ff */
[----:B------:R-:W-:Y:S01]  /*305c0*/  IMAD.WIDE.U32.X R40, R27, R29, R40, P3 ;  /* 0x0000001d1b287225 */ /* 0x000fe200018e0428 */
[----:B------:R-:W-:Y:S02]  /*305d0*/  IADD3 R35, P6, PT, R47, R64, RZ ;  /* 0x000000402f237210 */ /* 0x000fe40007fde0ff */
[C---:B------:R-:W-:Y:S01]  /*305e0*/  ISETP.GE.U32.AND P5, PT, R3.reuse, R46, PT ;  /* 0x0000002e0300720c */ /* 0x040fe20003fa6070 */
[----:B------:R-:W-:Y:S01]  /*305f0*/  IMAD.X R47, RZ, RZ, RZ, P2 ;  /* 0x000000ffff2f7224 */ /* 0x000fe200010e06ff */
[-C--:B------:R-:W-:Y:S01]  /*30600*/  IADD3 R2, P2, PT, R3, R38.reuse, RZ ;  /* 0x0000002603027210 */ /* 0x080fe20007f5e0ff */
[----:B------:R-:W-:Y:S02]  /*30610*/  IMAD.X R4, R35, 0x1, R4, P1 ;  /* 0x0000000123047824 */ /* 0x000fe400008e0604 */
[----:B------:R-:W-:Y:S01]  /*30620*/  IMAD.MOV.U32 R46, RZ, RZ, R65 ;  /* 0x000000ffff2e7224 */ /* 0x000fe200078e0041 */
[----:B------:R-:W-:Y:S01]  /*30630*/  ISETP.GE.U32.AND P1, PT, R2, R38, PT ;  /* 0x000000260200720c */ /* 0x000fe20003f26070 */
[C---:B------:R-:W-:Y:S01]  /*30640*/  IMAD.X R3, R4.reuse, 0x1, R43, P2 ;  /* 0x0000000104037824 */ /* 0x040fe200010e062b */
[----:B------:R-:W-:Y:S01]  /*30650*/  ISETP.GE.U32.AND.EX P2, PT, R4, R35, PT, P5 ;  /* 0x000000230400720c */ /* 0x000fe20003f46150 */
[----:B------:R-:W-:Y:S01]  /*30660*/  IMAD.WIDE.U32.X R46, R32, R69, R46, P6 ;  /* 0x00000045202e7225 */ /* 0x000fe200030e042e */
[----:B------:R-:W-:Y:S01]  /*30670*/  SEL R35, RZ, 0x1, P0 ;  /* 0x00000001ff237807 */ /* 0x000fe20000000000 */
[----:B------:R-:W0:Y:S01]  /*30680*/  LDC.64 R64, c[0x3][0x18] ;  /* 0x00c00600ff407b82 */ /* 0x000e220000000a00 */
[----:B------:R-:W-:Y:S01]  /*30690*/  ISETP.GE.U32.AND.EX P0, PT, R3, R43, PT, P1 ;  /* 0x0000002b0300720c */ /* 0x000fe20003f06110 */
[----:B------:R-:W-:Y:S01]  /*306a0*/  IMAD.WIDE.U32.X R36, R27, R29, R36, P4 ;  /* 0x0000001d1b247225 */ /* 0x000fe200020e0424 */
[----:B------:R-:W-:-:S02]  /*306b0*/  IADD3 R0, P1, PT, R95, R42, RZ ;  /* 0x0000002a5f007210 */ /* 0x000fc40007f3e0ff */
[----:B------:R-:W-:Y:S02]  /*306c0*/  SEL R38, RZ, 0x1, P2 ;  /* 0x00000001ff267807 */ /* 0x000fe40001000000 */
[----:B------:R-:W-:Y:S01]  /*306d0*/  IADD3 R49, P2, PT, R0, R75, RZ ;  /* 0x0000004b00317210 */ /* 0x000fe20007f5e0ff */
[----:B------:R-:W-:Y:S01]  /*306e0*/  IMAD.X R43, R91, 0x1, R48, P1 ;  /* 0x000000015b2b7824 */ /* 0x000fe200008e0630 */
[----:B------:R-:W-:Y:S02]  /*306f0*/  IADD3 R78, P5, P6, R35, R44, R78 ;  /* 0x0000002c234e7210 */ /* 0x000fe40007ebe04e */
[----:B------:R-:W-:Y:S01]  /*30700*/  SEL R35, RZ, 0x1, P0 ;  /* 0x00000001ff237807 */ /* 0x000fe20000000000 */
[----:B------:R-:W-:Y:S01]  /*30710*/  IMAD.X R48, R43, 0x1, R74, P2 ;  /* 0x000000012b307824 */ /* 0x000fe200010e064a */
[C---:B------:R-:W-:Y:S02]  /*30720*/  ISETP.GE.U32.AND P1, PT, R49.reuse, R0, PT ;  /* 0x000000003100720c */ /* 0x040fe40003f26070 */
[----:B------:R-:W-:Y:S01]  /*30730*/  IADD3.X R77, PT, PT, RZ, R45, RZ, P5, P6 ;  /* 0x0000002dff4d7210 */ /* 0x000fe20002fec4ff */
[----:B-1----:R-:W-:Y:S01]  /*30740*/  IMAD.WIDE.U32 R44, R32, R66, RZ ;  /* 0x00000042202c7225 */ /* 0x002fe200078e00ff */
[----:B------:R-:W-:-:S02]  /*30750*/  IADD3 R49, P2, PT, R49, R42, RZ ;  /* 0x0000002a31317210 */ /* 0x000fc40007f5e0ff */
[----:B------:R-:W-:Y:S02]  /*30760*/  ISETP.GE.U32.AND P0, PT, R0, R42, PT ;  /* 0x0000002a0000720c */ /* 0x000fe40003f06070 */
[----:B------:R-:W-:Y:S02]  /*30770*/  IADD3 R38, P6, P5, R35, R46, R38 ;  /* 0x0000002e23267210 */ /* 0x000fe40007dde026 */
[C---:B------:R-:W-:Y:S01]  /*30780*/  ISETP.GE.U32.AND.EX P1, PT, R48.reuse, R43, PT, P1 ;  /* 0x0000002b3000720c */ /* 0x040fe20003f26110 */
[----:B------:R-:W-:Y:S01]  /*30790*/  IMAD.X R48, R48, 0x1, R91, P2 ;  /* 0x0000000130307824 */ /* 0x000fe200010e065b */
[----:B------:R-:W-:Y:S02]  /*307a0*/  ISETP.GE.U32.AND.EX P0, PT, R43, R91, PT, P0 ;  /* 0x0000005b2b00720c */ /* 0x000fe40003f06100 */
[----:B------:R-:W-:Y:S01]  /*307b0*/  ISETP.GE.U32.AND P2, PT, R49, R42, PT ;  /* 0x0000002a3100720c */ /* 0x000fe20003f46070 */
[----:B------:R-:W-:Y:S01]  /*307c0*/  IMAD.WIDE.U32 R42, R34, R66, RZ ;  /* 0x00000042222a7225 */ /* 0x000fe200078e00ff */
[----:B------:R-:W-:-:S02]  /*307d0*/  IADD3.X R35, PT, PT, RZ, R47, RZ, P6, P5 ;  /* 0x0000002fff237210 */ /* 0x000fc400037ea4ff */
[----:B------:R-:W-:Y:S01]  /*307e0*/  IADD3 R78, P4, PT, R49, R78, RZ ;  /* 0x0000004e314e7210 */ /* 0x000fe20007f9e0ff */
[-C--:B------:R-:W-:Y:S01]  /*307f0*/  IMAD.WIDE.U32 R44, P5, R34, R67.reuse, R44 ;  /* 0x00000043222c7225 */ /* 0x080fe200078a002c */
[----:B------:R-:W-:Y:S02]  /*30800*/  IADD3 R5, P6, PT, R5, R42, RZ ;  /* 0x0000002a05057210 */ /* 0x000fe40007fde0ff */
[----:B------:R-:W-:Y:S01]  /*30810*/  SEL R47, RZ, 0x1, P1 ;  /* 0x00000001ff2f7807 */ /* 0x000fe20000800000 */
[----:B------:R-:W-:Y:S01]  /*30820*/  IMAD.X R77, R48, 0x1, R77, P4 ;  /* 0x00000001304d7824 */ /* 0x000fe200020e064d */
[----:B------:R-:W-:Y:S01]  /*30830*/  IADD3 R4, P3, PT, R43, R44, RZ ;  /* 0x0000002c2b047210 */ /* 0x000fe20007f7e0ff */
[----:B------:R-:W-:Y:S01]  /*30840*/  IMAD.X R43, RZ, RZ, RZ, P5 ;  /* 0x000000ffff2b7224 */ /* 0x000fe200028e06ff */
[C---:B------:R-:W-:Y:S01]  /*30850*/  ISETP.GE.U32.AND P1, PT, R5.reuse, R42, PT ;  /* 0x0000002a0500720c */ /* 0x040fe20003f26070 */
[----:B------:R-:W-:Y:S01]  /*30860*/  IMAD.MOV.U32 R42, RZ, RZ, R45 ;  /* 0x000000ffff2a7224 */ /* 0x000fe200078e002d */
[----:B------:R-:W-:Y:S01]  /*30870*/  SEL R74, RZ, 0x1, P0 ;  /* 0x00000001ff4a7807 */ /* 0x000fe20000000000 */
[----:B------:R-:W-:Y:S01]  /*30880*/  IMAD.X R0, R4, 0x1, R7, P6 ;  /* 0x0000000104007824 */ /* 0x000fe200030e0607 */
[----:B------:R-:W-:Y:S01]  /*30890*/  IADD3 R7, P5, PT, R5, R38, RZ ;  /* 0x0000002605077210 */ /* 0x000fe20007fbe0ff */
[----:B------:R-:W-:Y:S01]  /*308a0*/  IMAD.WIDE.U32.X R42, R32, R67, R42, P3 ;  /* 0x00000043202a7225 */ /* 0x000fe200018e042a */
[----:B------:R-:W-:-:S02]  /*308b0*/  ISETP.GE.U32.AND P0, PT, R78, R49, PT ;  /* 0x000000314e00720c */ /* 0x000fc40003f06070 */
[----:B------:R-:W-:Y:S01]  /*308c0*/  ISETP.GE.U32.AND.EX P2, PT, R48, R91, PT, P2 ;  /* 0x0000005b3000720c */ /* 0x000fe20003f46120 */
[----:B------:R-:W-:Y:S01]  /*308d0*/  IMAD.X R5, R0, 0x1, R35, P5 ;  /* 0x0000000100057824 */ /* 0x000fe200028e0623 */
[----:B------:R-:W-:Y:S01]  /*308e0*/  ISETP.GE.U32.AND P5, PT, R7, R38, PT ;  /* 0x000000260700720c */ /* 0x000fe20003fa6070 */
[----:B0-----:R-:W-:Y:S01]  /*308f0*/  IMAD.WIDE.U32 R44, R34, R64, RZ ;  /* 0x00000040222c7225 */ /* 0x001fe200078e00ff */
[----:B------:R-:W-:Y:S02]  /*30900*/  ISETP.GE.U32.AND.EX P0, PT, R77, R48, PT, P0 ;  /* 0x000000304d00720c */ /* 0x000fe40003f06100 */
[----:B------:R-:W-:Y:S02]  /*30910*/  ISETP.GE.U32.AND.EX P1, PT, R0, R4, PT, P1 ;  /* 0x000000040000720c */ /* 0x000fe40003f26110 */
[----:B------:R-:W-:Y:S02]  /*30920*/  ISETP.GE.U32.AND.EX P5, PT, R5, R35, PT, P5 ;  /* 0x000000230500720c */ /* 0x000fe40003fa6150 */
[----:B------:R-:W-:Y:S01]  /*30930*/  IADD3 R74, P4, P6, R47, R36, R74 ;  /* 0x000000242f4a7210 */ /* 0x000fe20007e9e04a */
[----:B------:R-:W-:Y:S01]  /*30940*/  IMAD.WIDE.U32 R46, R32, R64, RZ ;  /* 0x00000040202e7225 */ /* 0x000fe200078e00ff */
[----:B------:R-:W-:-:S02]  /*30950*/  SEL R0, RZ, 0x1, P2 ;  /* 0x00000001ff007807 */ /* 0x000fc40001000000 */
[----:B------:R-:W-:Y:S02]  /*30960*/  SEL R49, RZ, 0x1, P0 ;  /* 0x00000001ff317807 */ /* 0x000fe40000000000 */
[----:B------:R-:W-:Y:S01]  /*30970*/  SEL R4, RZ, 0x1, P1 ;  /* 0x00000001ff047807 */ /* 0x000fe20000800000 */
[----:B------:R-:W-:Y:S01]  /*30980*/  IMAD.WIDE.U32 R46, P2, R34, R65, R46 ;  /* 0x00000041222e7225 */ /* 0x000fe2000784002e */
[----:B------:R-:W-:Y:S02]  /*30990*/  SEL R35, RZ, 0x1, P5 ;  /* 0x00000001ff237807 */ /* 0x000fe40002800000 */
[----:B------:R-:W-:Y:S01]  /*309a0*/  IADD3.X R75, PT, PT, RZ, R37, RZ, P4, P6 ;  /* 0x00000025ff4b7210 */ /* 0x000fe200027ec4ff */
[----:B------:R-:W-:Y:S01]  /*309b0*/  IMAD.X R37, RZ, RZ, RZ, P2 ;  /* 0x000000ffff257224 */ /* 0x000fe200010e06ff */
[----:B------:R-:W-:Y:S01]  /*309c0*/  IADD3 R49, P0, P1, R49, R40, R0 ;  /* 0x0000002831317210 */ /* 0x000fe2000791e000 */
[----:B------:R-:W-:Y:S01]  /*309d0*/  IMAD.MOV.U32 R36, RZ, RZ, R47 ;  /* 0x000000ffff247224 */ /* 0x000fe200078e002f */
[----:B------:R-:W-:Y:S01]  /*309e0*/  IADD3 R4, P3, P4, R35, R42, R4 ;  /* 0x0000002a23047210 */ /* 0x000fe20007c7e004 */
[----:B------:R-:W-:Y:S01]  /*309f0*/  IMAD.WIDE.U32 R34, R27, UR9, RZ ;  /* 0x000000091b227c25 */ /* 0x000fe2000f8e00ff */
[----:B------:R-:W-:-:S02]  /*30a00*/  IADD3.X R48, PT, PT, RZ, R41, RZ, P0, P1 ;  /* 0x00000029ff307210 */ /* 0x000fc400007e24ff */
[----:B------:R-:W-:Y:S02]  /*30a10*/  IADD3.X R42, PT, PT, RZ, R43, RZ, P3, P4 ;  /* 0x0000002bff2a7210 */ /* 0x000fe40001fe84ff */
[----:B------:R-:W-:Y:S01]  /*30a20*/  IADD3 R39, P0, PT, R39, R44, RZ ;  /* 0x0000002c27277210 */ /* 0x000fe20007f1e0ff */
[----:B------:R-:W-:Y:S01]  /*30a30*/  IMAD.WIDE.U32 R34, P3, R27, UR9, R34 ;  /* 0x000000091b227c25 */ /* 0x000fe2000f860022 */
[----:B------:R-:W-:Y:S02]  /*30a40*/  IADD3 R40, P4, PT, R45, R46, RZ ;  /* 0x0000002e2d287210 */ /* 0x000fe40007f9e0ff */
[----:B------:R-:W-:-:S03]  /*30a50*/  IADD3 R0, P2, PT, R39, R4, RZ ;  /* 0x0000000427007210 */ /* 0x000fc60007f5e0ff */
[----:B------:R-:W-:Y:S01]  /*30a60*/  IMAD.X R9, R40, 0x1, R9, P0 ;  /* 0x0000000128097824 */ /* 0x000fe200000e0609 */
[----:B------:R-:W-:Y:S02]  /*30a70*/  ISETP.GE.U32.AND P1, PT, R0, R4, PT ;  /* 0x000000040000720c */ /* 0x000fe40003f26070 */
[----:B------:R-:W-:Y:S01]  /*30a80*/  ISETP.GE.U32.AND P0, PT, R39, R44, PT ;  /* 0x0000002c2700720c */ /* 0x000fe20003f06070 */
[C---:B------:R-:W-:Y:S01]  /*30a90*/  IMAD.X R4, R9.reuse, 0x1, R42, P2 ;  /* 0x0000000109047824 */ /* 0x040fe200010e062a */
[----:B------:R-:W-:Y:S01]  /*30aa0*/  IADD3 R34, P2, PT, R34, UR7, RZ ;  /* 0x0000000722227c10 */ /* 0x000fe2000ff5e0ff */
[----:B------:R-:W-:Y:S01]  /*30ab0*/  IMAD.WIDE.U32.X R38, R32, R65, R36, P4 ;  /* 0x0000004120267225 */ /* 0x000fe200020e0424 */
[----:B------:R-:W-:Y:S02]  /*30ac0*/  IADD3 R36, P4, PT, R74, UR6, RZ ;  /* 0x000000064a247c10 */ /* 0x000fe4000ff9e0ff */
[----:B------:R-:W-:Y:S01]  /*30ad0*/  ISETP.GE.U32.AND.EX P0, PT, R9, R40, PT, P0 ;  /* 0x000000280900720c */ /* 0x000fe20003f06100 */
[----:B------:R-:W-:Y:S01]  /*30ae0*/  IMAD.X R37, RZ, RZ, RZ, P3 ;  /* 0x000000ffff257224 */ /* 0x000fe200018e06ff */
[----:B------:R-:W-:Y:S01]  /*30af0*/  ISETP.GE.U32.AND.EX P1, PT, R4, R42, PT, P1 ;  /* 0x0000002a0400720c */ /* 0x000fe20003f26110 */
[----:B------:R-:W-:Y:S01]  /*30b00*/  IMAD.X R41, R34, 0x1, R75, P4 ;  /* 0x0000000122297824 */ /* 0x000fe200020e064b */
[----:B------:R-:W-:-:S02]  /*30b10*/  IADD3 R43, P3, PT, R36, R49, RZ ;  /* 0x00000031242b7210 */ /* 0x000fc40007f7e0ff */
[----:B------:R-:W-:Y:S02]  /*30b20*/  SEL R32, RZ, 0x1, P0 ;  /* 0x00000001ff207807 */ /* 0x000fe40000000000 */
[----:B------:R-:W-:Y:S01]  /*30b30*/  SEL R9, RZ, 0x1, P1 ;  /* 0x00000001ff097807 */ /* 0x000fe20000800000 */
[----:B------:R-:W-:Y:S01]  /*30b40*/  IMAD.X R42, R41, 0x1, R48, P3 ;  /* 0x00000001292a7824 */ /* 0x000fe200018e0630 */
[----:B------:R-:W-:Y:S02]  /*30b50*/  ISETP.GE.U32.AND P0, PT, R36, UR6, PT ;  /* 0x0000000624007c0c */ /* 0x000fe4000bf06070 */
[----:B------:R-:W-:Y:S01]  /*30b60*/  ISETP.GE.U32.AND P1, PT, R43, R36, PT ;  /* 0x000000242b00720c */ /* 0x000fe20003f26070 */
[----:B------:R-:W-:Y:S01]  /*30b70*/  IMAD.MOV.U32 R36, RZ, RZ, R35 ;  /* 0x000000ffff247224 */ /* 0x000fe200078e0023 */
[----:B------:R-:W-:Y:S02]  /*30b80*/  IADD3 R38, P3, P4, R9, R38, R32 ;  /* 0x0000002609267210 */ /* 0x000fe40007c7e020 */
[----:B------:R-:W-:Y:S01]  /*30b90*/  ISETP.GE.U32.AND.EX P0, PT, R41, R34, PT, P0 ;  /* 0x000000222900720c */ /* 0x000fe20003f06100 */
[----:B------:R-:W-:Y:S01]  /*30ba0*/  IMAD.WIDE.U32.X R34, R27, R27, R36, P2 ;  /* 0x0000001b1b227225 */ /* 0x000fe200010e0424 */
        /* <DEDUP_REMOVED lines=34> */
.L_x_333:
[-C--:B------:R-:W-:Y:S02]  /*30dd0*/  IMAD R34, R3, R72.reuse, RZ ;  /* 0x0000004803227224 */ /* 0x080fe400078e02ff */
[----:B------:R-:W-:-:S04]  /*30de0*/  IMAD.WIDE.U32 R46, R2, R72, RZ ;  /* 0x00000048022e7225 */ /* 0x000fc800078e00ff */
[----:B------:R-:W-:Y:S02]  /*30df0*/  IMAD R37, R2, R73, R34 ;  /* 0x0000004902257224 */ /* 0x000fe400078e0222 */
[----:B------:R-:W-:-:S04]  /*30e00*/  IMAD.WIDE.U32 R34, R63, R60, RZ ;  /* 0x0000003c3f227225 */ /* 0x000fc800078e00ff */
[----:B------:R-:W-:-:S04]  /*30e10*/  IMAD.WIDE.U32 R38, R63, R62, RZ ;  /* 0x0000003e3f267225 */ /* 0x000fc800078e00ff */
[----:B------:R-:W-:Y:S02]  /*30e20*/  IMAD.IADD R36, R47, 0x1, R37 ;  /* 0x000000012f247824 */ /* 0x000fe400078e0225 */
[----:B------:R-:W-:-:S04]  /*30e30*/  IMAD.WIDE.U32 R40, R62, R60, RZ ;  /* 0x0000003c3e287225 */ /* 0x000fc800078e00ff */
[----:B------:R-:W-:-:S04]  /*30e40*/  IMAD.WIDE.U32 R90, P5, R62, R61, R34 ;  /* 0x0000003d3e5a7225 */ /* 0x000fc800078a0022 */
[----:B------:R-:W-:Y:S01]  /*30e50*/  IMAD.WIDE.U32 R48, P0, R62, R63, R38 ;  /* 0x0000003f3e307225 */ /* 0x000fe20007800026 */
[----:B------:R-:W-:-:S03]  /*30e60*/  IADD3 RZ, P1, PT, R41, R90, RZ ;  /* 0x0000005a29ff7210 */ /* 0x000fc60007f3e0ff */
[----:B------:R-:W-:-:S04]  /*30e70*/  IMAD.WIDE.U32 R38, R36, R70, RZ ;  /* 0x0000004624267225 */ /* 0x000fc800078e00ff */
[----:B------:R-:W-:-:S04]  /*30e80*/  IMAD.WIDE.U32 R34, R46, R70, RZ ;  /* 0x000000462e227225 */ /* 0x000fc800078e00ff */
[----:B------:R-:W-:Y:S01]  /*30e90*/  IMAD.WIDE.U32 R40, R62, R62, RZ ;  /* 0x0000003e3e287225 */ /* 0x000fe200078e00ff */
[----:B------:R-:W-:-:S03]  /*30ea0*/  LOP3.LUT R37, RZ, R34, RZ, 0x33, !PT ;  /* 0x00000022ff257212 */ /* 0x000fc600078e33ff */
[----:B------:R-:W-:Y:S01]  /*30eb0*/  IMAD.WIDE.U32 R44, P2, R46, R71, R38 ;  /* 0x000000472e2c7225 */ /* 0x000fe20007840026 */
[----:B------:R-:W-:-:S03]  /*30ec0*/  IADD3 R93, P3, PT, R41, R48, RZ ;  /* 0x00000030295d7210 */ /* 0x000fc60007f7e0ff */
[----:B------:R-:W-:-:S04]  /*30ed0*/  IMAD.WIDE.U32 R38, R61, R62, RZ ;  /* 0x0000003e3d267225 */ /* 0x000fc800078e00ff */
[----:B------:R-:W-:Y:S01]  /*30ee0*/  IMAD.X R75, RZ, RZ, RZ, P0 ;  /* 0x000000ffff4b7224 */ /* 0x000fe200000e06ff */
[----:B------:R-:W-:Y:S01]  /*30ef0*/  ISETP.GT.U32.AND P0, PT, R2, R37, PT ;  /* 0x000000250200720c */ /* 0x000fe20003f04070 */
[----:B------:R-:W-:Y:S01]  /*30f00*/  IMAD.MOV.U32 R74, RZ, RZ, R49 ;  /* 0x000000ffff4a7224 */ /* 0x000fe200078e0031 */
[----:B------:R-:W-:Y:S01]  /*30f10*/  IADD3 R2, P4, PT, R35, R44, RZ ;  /* 0x0000002c23027210 */ /* 0x000fe20007f9e0ff */
[----:B------:R-:W-:Y:S02]  /*30f20*/  IMAD.X R49, RZ, RZ, RZ, P2 ;  /* 0x000000ffff317224 */ /* 0x000fe400010e06ff */
[----:B------:R-:W-:Y:S01]  /*30f30*/  IMAD.WIDE.U32 R34, R60, R62, RZ ;  /* 0x0000003e3c227225 */ /* 0x000fe200078e00ff */
[----:B------:R-:W-:-:S03]  /*30f40*/  LOP3.LUT R2, RZ, R2, RZ, 0x33, !PT ;  /* 0x00000002ff027212 */ /* 0x000fc600078e33ff */
[----:B------:R-:W-:Y:S01]  /*30f50*/  IMAD.WIDE.U32 R38, P2, R63, R60, R38 ;  /* 0x0000003c3f267225 */ /* 0x000fe20007840026 */
[----:B------:R-:W-:-:S03]  /*30f60*/  ISETP.GT.U32.AND.EX P0, PT, R3, R2, PT, P0 ;  /* 0x000000020300720c */ /* 0x000fc60003f04100 */
[----:B------:R-:W-:Y:S01]  /*30f70*/  IMAD.WIDE.U32.X R74, R63, R63, R74, P3 ;  /* 0x0000003f3f4a7225 */ /* 0x000fe200018e044a */
[----:B------:R-:W-:Y:S02]  /*30f80*/  IADD3 R47, P3, PT, R35, R38, RZ ;  /* 0x00000026232f7210 */ /* 0x000fe40007f7e0ff */
[----:B------:R-:W-:Y:S01]  /*30f90*/  SEL R35, RZ, 0x1, !P0 ;  /* 0x00000001ff237807 */ /* 0x000fe20004000000 */
[----:B------:R-:W-:Y:S01]  /*30fa0*/  IMAD.X R95, RZ, RZ, RZ, P5 ;  /* 0x000000ffff5f7224 */ /* 0x000fe200028e06ff */
[----:B------:R-:W-:Y:S01]  /*30fb0*/  IADD3 R101, P5, PT, R74, R34, RZ ;  /* 0x000000224a657210 */ /* 0x000fe20007fbe0ff */
[----:B------:R-:W-:Y:S02]  /*30fc0*/  IMAD.MOV.U32 R48, RZ, RZ, R45 ;  /* 0x000000ffff307224 */ /* 0x000fe400078e002d */
[----:B------:R-:W-:Y:S01]  /*30fd0*/  IMAD.WIDE.U32 R2, R59, R62, RZ ;  /* 0x0000003e3b027225 */ /* 0x000fe200078e00ff */
[----:B------:R-:W-:-:S03]  /*30fe0*/  ISETP.GE.U32.AND P0, PT, R101, R34, PT ;  /* 0x000000226500720c */ /* 0x000fc60003f06070 */
[----:B------:R-:W-:Y:S02]  /*30ff0*/  IMAD.X R80, R47, 0x1, R75, P5 ;  /* 0x000000012f507824 */ /* 0x000fe400028e064b */
[----:B------:R-:W-:-:S03]  /*31000*/  IMAD.WIDE.U32.X R44, R36, R71, R48, P4 ;  /* 0x00000047242c7225 */ /* 0x000fc600020e0430 */
[----:B------:R-:W-:Y:S01]  /*31010*/  ISETP.GE.U32.AND.EX P0, PT, R80, R47, PT, P0 ;  /* 0x0000002f5000720c */ /* 0x000fe20003f06100 */
[----:B------:R-:W-:Y:S01]  /*31020*/  IMAD.MOV.U32 R94, RZ, RZ, R91 ;  /* 0x000000ffff5e7224 */ /* 0x000fe200078e005b */
[----:B------:R-:W-:Y:S01]  /*31030*/  IADD3 R38, P4, PT, R35, R44, RZ ;  /* 0x0000002c23267210 */ /* 0x000fe20007f9e0ff */
[----:B------:R-:W-:Y:S01]  /*31040*/  IMAD.WIDE.U32 R2, P5, R63, R58, R2 ;  /* 0x0000003a3f027225 */ /* 0x000fe200078a0002 */
[----:B------:R-:W-:-:S03]  /*31050*/  SEL R35, RZ, 0x1, P0 ;  /* 0x00000001ff237807 */ /* 0x000fc60000000000 */
[----:B------:R-:W-:Y:S01]  /*31060*/  IMAD.WIDE.U32 R74, R36, R68, RZ ;  /* 0x00000044244a7225 */ /* 0x000fe200078e00ff */
[----:B------:R-:W-:-:S03]  /*31070*/  P2R R37, PR, RZ, 0x20 ;  /* 0x00000020ff257803 */ /* 0x000fc60000000000 */
[----:B------:R-:W-:-:S04]  /*31080*/  IMAD.WIDE.U32 R48, R58, R62, RZ ;  /* 0x0000003e3a307225 */ /* 0x000fc800078e00ff */
[----:B------:R-:W-:Y:S01]  /*31090*/  IMAD.WIDE.U32.X R94, R63, R61, R94, P1 ;  /* 0x0000003d3f5e7225 */ /* 0x000fe200008e045e */
[----:B------:R-:W-:-:S03]  /*310a0*/  IADD3 R41, P0, PT, R49, R2, RZ ;  /* 0x0000000231297210 */ /* 0x000fc60007f1e0ff */
[----:B------:R-:W-:Y:S01]  /*310b0*/  IMAD.X R76, RZ, RZ, R45, P4 ;  /* 0x000000ffff4c7224 */ /* 0x000fe200020e062d */
[----:B------:R-:W-:Y:S01]  /*310c0*/  IADD3 R103, P4, P5, R48, R94, R35 ;  /* 0x0000005e30677210 */ /* 0x000fe20007d9e023 */
[----:B------:R-:W-:-:S03]  /*310d0*/  IMAD.WIDE.U32 R44, R46, R68, RZ ;  /* 0x000000442e2c7225 */ /* 0x000fc600078e00ff */
[----:B------:R-:W-:Y:S01]  /*310e0*/  IADD3.X R92, PT, PT, R41, R95, RZ, P4, P5 ;  /* 0x0000005f295c7210 */ /* 0x000fe200027ea4ff */
[----:B------:R-:W-:Y:S01]  /*310f0*/  IMAD.WIDE.U32 R90, P1, R46, R69, R74 ;  /* 0x000000452e5a7225 */ /* 0x000fe2000782004a */
[----:B------:R-:W-:-:S03]  /*31100*/  IADD3 R95, P5, PT, R101, R34, RZ ;  /* 0x00000022655f7210 */ /* 0x000fc60007fbe0ff */
[----:B------:R-:W-:Y:S01]  /*31110*/  IMAD.X R97, RZ, RZ, RZ, P2 ;  /* 0x000000ffff617224 */ /* 0x000fe200010e06ff */
[----:B------:R-:W-:Y:S01]  /*31120*/  IADD3 R7, P2, PT, R7, R44, RZ ;  /* 0x0000002c07077210 */ /* 0x000fe20007f5e0ff */
[----:B------:R-:W-:Y:S01]  /*31130*/  IMAD.MOV.U32 R74, RZ, RZ, R91 ;  /* 0x000000ffff4a7224 */ /* 0x000fe200078e005b */
[----:B------:R-:W-:Y:S01]  /*31140*/  IADD3 R2, P4, PT, R45, R90, RZ ;  /* 0x0000005a2d027210 */ /* 0x000fe20007f9e0ff */
[----:B------:R-:W-:-:S04]  /*31150*/  IMAD.WIDE.U32 R98, R61, R60, RZ ;  /* 0x0000003c3d627225 */ /* 0x000fc800078e00ff */
[----:B------:R-:W-:Y:S01]  /*31160*/  IMAD.X R5, R2, 0x1, R5, P2 ;  /* 0x0000000102057824 */ /* 0x000fe200010e0605 */
[----:B------:R-:W-:Y:S01]  /*31170*/  IADD3 R90, P2, PT, R7, R38, RZ ;  /* 0x00000026075a7210 */ /* 0x000fe20007f5e0ff */
[----:B------:R-:W-:Y:S02]  /*31180*/  IMAD.X R94, R80, 0x1, R47, P5 ;  /* 0x00000001505e7824 */ /* 0x000fe400028e062f */
[----:B------:R-:W-:Y:S02]  /*31190*/  IMAD.MOV.U32 R96, RZ, RZ, R39 ;  /* 0x000000ffff607224 */ /* 0x000fe400078e0027 */
[----:B------:R-:W-:Y:S01]  /*311a0*/  IMAD.X R91, R5, 0x1, R76, P2 ;  /* 0x00000001055b7824 */ /* 0x000fe200010e064c */
[----:B------:R-:W-:Y:S01]  /*311b0*/  ISETP.GE.U32.AND P2, PT, R95, R101, PT ;  /* 0x000000655f00720c */ /* 0x000fe20003f46070 */
[----:B------:R-:W-:Y:S01]  /*311c0*/  IMAD.X R75, RZ, RZ, RZ, P1 ;  /* 0x000000ffff4b7224 */ /* 0x000fe200008e06ff */
[----:B------:R-:W-:Y:S01]  /*311d0*/  ISETP.GE.U32.AND P1, PT, R7, R44, PT ;  /* 0x0000002c0700720c */ /* 0x000fe20003f26070 */
[----:B------:R-:W-:Y:S01]  /*311e0*/  IMAD.WIDE.U32 R98, P5, R60, R61, R98 ;  /* 0x0000003d3c627225 */ /* 0x000fe200078a0062 */
[----:B------:R-:W-:-:S02]  /*311f0*/  ISETP.GE.U32.AND.EX P2, PT, R94, R80, PT, P2 ;  /* 0x000000505e00720c */ /* 0x000fc40003f46120 */
[----:B------:R-:W-:Y:S01]  /*31200*/  ISETP.GE.U32.AND.EX P1, PT, R5, R2, PT, P1 ;  /* 0x000000020500720c */ /* 0x000fe20003f26110 */
[----:B------:R-:W-:Y:S01]  /*31210*/  IMAD.WIDE.U32 R44, R60, R60, RZ ;  /* 0x0000003c3c2c7225 */ /* 0x000fe200078e00ff */
[----:B------:R-:W-:-:S03]  /*31220*/  SEL R7, RZ, 0x1, P2 ;  /* 0x00000001ff077807 */ /* 0x000fc60001000000 */
[----:B------:R-:W-:Y:S01]  /*31230*/  IMAD.WIDE.U32.X R34, R63, R61, R96, P3 ;  /* 0x0000003d3f227225 */ /* 0x000fe200018e0460 */
[----:B------:R-:W-:Y:S02]  /*31240*/  ISETP.GE.U32.AND P3, PT, R90, R38, PT ;  /* 0x000000265a00720c */ /* 0x000fe40003f66070 */
[----:B------:R-:W-:Y:S01]  /*31250*/  IADD3 R102, P2, PT, R103, R44, RZ ;  /* 0x0000002c67667210 */ /* 0x000fe20007f5e0ff */
[C---:B------:R-:W-:Y:S01]  /*31260*/  IMAD.WIDE.U32.X R96, R36.reuse, R69, R74, P4 ;  /* 0x0000004524607225 */ /* 0x040fe200020e044a */
[----:B------:R-:W-:Y:S02]  /*31270*/  IADD3 R105, P4, PT, R45, R98, RZ ;  /* 0x000000622d697210 */ /* 0x000fe40007f9e0ff */
[----:B------:R-:W-:Y:S01]  /*31280*/  ISETP.GE.U32.AND.EX P3, PT, R91, R76, PT, P3 ;  /* 0x0000004c5b00720c */ /* 0x000fe20003f66130 */
[----:B------:R-:W-:Y:S01]  /*31290*/  IMAD.X R39, RZ, RZ, RZ, P5 ;  /* 0x000000ffff277224 */ /* 0x000fe200028e06ff */
[----:B------:R-:W-:Y:S01]  /*312a0*/  SEL R76, RZ, 0x1, P1 ;  /* 0x00000001ff4c7807 */ /* 0x000fe20000800000 */
[----:B------:R-:W-:Y:S01]  /*312b0*/  IMAD.WIDE.U32 R100, R36, R66, RZ ;  /* 0x0000004224647225 */ /* 0x000fe200078e00ff */
[----:B------:R-:W-:-:S02]  /*312c0*/  SEL R5, RZ, 0x1, P3 ;  /* 0x00000001ff057807 */ /* 0x000fc40001800000 */
[----:B------:R-:W-:Y:S01]  /*312d0*/  IADD3 R7, P3, P5, R102, R34, R7 ;  /* 0x0000002266077210 */ /* 0x000fe20007d7e007 */
[----:B------:R-:W-:Y:S01]  /*312e0*/  IMAD.X R107, R105, 0x1, R92, P2 ;  /* 0x00000001696b7824 */ /* 0x000fe200010e065c */
[----:B------:R-:W-:Y:S01]  /*312f0*/  IADD3 R76, P1, P2, R5, R96, R76 ;  /* 0x00000060054c7210 */ /* 0x000fe20007a3e04c */
[----:B------:R-:W-:-:S03]  /*31300*/  IMAD.WIDE.U32 R74, R46, R66, RZ ;  /* 0x000000422e4a7225 */ /* 0x000fc600078e00ff */
[----:B------:R-:W-:Y:S01]  /*31310*/  IADD3.X R2, PT, PT, R107, R35, RZ, P3, P5 ;  /* 0x000000236b027210 */ /* 0x000fe20001fea4ff */
[----:B------:R-:W-:Y:S01]  /*31320*/  IMAD.WIDE.U32 R34, P3, R46, R67, R100 ;  /* 0x000000432e227225 */ /* 0x000fe20007860064 */
[----:B------:R-:W-:Y:S02]  /*31330*/  IADD3.X R80, PT, PT, RZ, R97, RZ, P1, P2 ;  /* 0x00000061ff507210 */ /* 0x000fe40000fe44ff */
[----:B------:R-:W-:Y:S01]  /*31340*/  IADD3 R47, P1, PT, R0, R74, RZ ;  /* 0x0000004a002f7210 */ /* 0x000fe20007f3e0ff */
[----:B------:R-:W-:Y:S01]  /*31350*/  IMAD.MOV.U32 R38, RZ, RZ, R99 ;  /* 0x000000ffff267224 */ /* 0x000fe200078e0063 */
[----:B------:R-:W-:Y:S01]  /*31360*/  IADD3 R49, P5, PT, R75, R34, RZ ;  /* 0x000000224b317210 */ /* 0x000fe20007fbe0ff */
[----:B------:R-:W-:-:S04]  /*31370*/  IMAD.WIDE.U32 R98, R63, R58, RZ ;  /* 0x0000003a3f627225 */ /* 0x000fc800078e00ff */
[----:B------:R-:W-:Y:S01]  /*31380*/  IMAD.X R5, RZ, RZ, RZ, P3 ;  /* 0x000000ffff057224 */ /* 0x000fe200018e06ff */
[----:B------:R-:W-:Y:S01]  /*31390*/  ISETP.GE.U32.AND P3, PT, R102, R44, PT ;  /* 0x0000002c6600720c */ /* 0x000fe20003f66070 */
[----:B------:R-:W-:-:S03]  /*313a0*/  IMAD.WIDE.U32 R98, P2, R62, R59, R98 ;  /* 0x0000003b3e627225 */ /* 0x000fc60007840062 */
[----:B------:R-:W-:Y:S01]  /*313b0*/  ISETP.GE.U32.AND.EX P3, PT, R107, R105, PT, P3 ;  /* 0x000000696b00720c */ /* 0x000fe20003f66130 */
[----:B------:R-:W-:-:S04]  /*313c0*/  IMAD.WIDE.U32 R96, R62, R58, RZ ;  /* 0x0000003a3e607225 */ /* 0x000fc800078e00ff */
[----:B------:R-:W-:Y:S01]  /*313d0*/  IMAD.X R0, R49, 0x1, R4, P1 ;  /* 0x0000000131007824 */ /* 0x000fe200008e0604 */
[----:B------:R-:W-:Y:S01]  /*313e0*/  IADD3 R96, P1, PT, R47, R76, RZ ;  /* 0x0000004c2f607210 */ /* 0x000fe20007f3e0ff */
[----:B------:R-:W-:Y:S01]  /*313f0*/  IMAD.WIDE.U32.X R44, R61, R61, R38, P4 ;  /* 0x0000003d3d2c7225 */ /* 0x000fe200020e0426 */
[----:B------:R-:W-:-:S03]  /*31400*/  IADD3 RZ, P4, PT, R97, R98, RZ ;  /* 0x0000006261ff7210 */ /* 0x000fc60007f9e0ff */
[----:B------:R-:W-:Y:S01]  /*31410*/  IMAD.X R39, RZ, RZ, RZ, P2 ;  /* 0x000000ffff277224 */ /* 0x000fe200010e06ff */
[----:B------:R-:W-:Y:S01]  /*31420*/  ISETP.GE.U32.AND P2, PT, R7, R102, PT ;  /* 0x000000660700720c */ /* 0x000fe20003f46070 */
[----:B------:R-:W-:Y:S01]  /*31430*/  IMAD.X R97, R0, 0x1, R80, P1 ;  /* 0x0000000100617824 */ /* 0x000fe200008e0650 */
[----:B------:R-:W-:Y:S01]  /*31440*/  ISETP.GE.U32.AND P1, PT, R47, R74, PT ;  /* 0x0000004a2f00720c */ /* 0x000fe20003f26070 */
[----:B------:R-:W-:Y:S01]  /*31450*/  IMAD.MOV.U32 R4, RZ, RZ, R35 ;  /* 0x000000ffff047224 */ /* 0x000fe200078e0023 */
[----:B------:R-:W-:Y:S01]  /*31460*/  SEL R47, RZ, 0x1, P3 ;  /* 0x00000001ff2f7807 */ /* 0x000fe20001800000 */
[----:B------:R-:W-:Y:S01]  /*31470*/  IMAD.MOV.U32 R38, RZ, RZ, R99 ;  /* 0x000000ffff267224 */ /* 0x000fe200078e0063 */
[----:B------:R-:W-:Y:S01]  /*31480*/  ISETP.GE.U32.AND.EX P2, PT, R2, R107, PT, P2 ;  /* 0x0000006b0200720c */ /* 0x000fe20003f46120 */
[----:B------:R-:W-:Y:S01]  /*31490*/  IMAD.WIDE.U32.X R74, R36, R67, R4, P5 ;  /* 0x00000043244a7225 */ /* 0x000fe200028e0404 */
[----:B------:R-:W-:Y:S02]  /*314a0*/  ISETP.GE.U32.AND P3, PT, R96, R76, PT ;  /* 0x0000004c6000720c */ /* 0x000fe40003f66070 */
[----:B------:R-:W-:Y:S01]  /*314b0*/  ISETP.GE.U32.AND.EX P1, PT, R0, R49, PT, P1 ;  /* 0x000000310000720c */ /* 0x000fe20003f26110 */
[----:B------:R-:W-:Y:S01]  /*314c0*/  IMAD.WIDE.U32 R4, R11, R62, RZ ;  /* 0x0000003e0b047225 */ /* 0x000fe200078e00ff */
[----:B------:R-:W-:-:S02]  /*314d0*/  SEL R0, RZ, 0x1, P2 ;  /* 0x00000001ff007807 */ /* 0x000fc40001000000 */
[----:B------:R-:W-:Y:S01]  /*314e0*/  ISETP.GE.U32.AND.EX P3, PT, R97, R80, PT, P3 ;  /* 0x000000506100720c */ /* 0x000fe20003f66130 */
[----:B------:R-:W-:Y:S01]  /*314f0*/  IMAD.WIDE.U32.X R38, R63, R59, R38, P4 ;  /* 0x0000003b3f267225 */ /* 0x000fe200020e0426 */
[----:B------:R-:W-:Y:S02]  /*31500*/  ISETP.GE.U32.AND P2, PT, R103, R48, PT ;  /* 0x000000306700720c */ /* 0x000fe40003f46070 */
[----:B------:R-:W-:Y:S01]  /*31510*/  SEL R98, RZ, 0x1, P1 ;  /* 0x00000001ff627807 */ /* 0x000fe20000800000 */
[----:B------:R-:W-:Y:S01]  /*31520*/  IMAD.WIDE.U32 R102, R61, R58, RZ ;  /* 0x0000003a3d667225 */ /* 0x000fe200078e00ff */
[----:B------:R-:W-:Y:S02]  /*31530*/  IADD3 R0, P1, P5, R0, R44, R47 ;  /* 0x0000002c00007210 */ /* 0x000fe40007d3e02f */
[----:B------:R-:W-:Y:S01]  /*31540*/  SEL R35, RZ, 0x1, P3 ;  /* 0x00000001ff237807 */ /* 0x000fe20001800000 */
[----:B------:R-:W-:Y:S01]  /*31550*/  IMAD.MOV.U32 R106, RZ, RZ, R3 ;  /* 0x000000ffff6a7224 */ /* 0x000fe200078e0003 */
[----:B------:R-:W-:-:S02]  /*31560*/  ISETP.GE.U32.AND.EX P2, PT, R92, R41, PT, P2 ;  /* 0x000000295c00720c */ /* 0x000fc40003f46120 */
[----:B------:R-:W-:Y:S01]  /*31570*/  IADD3.X R47, PT, PT, RZ, R45, RZ, P1, P5 ;  /* 0x0000002dff2f7210 */ /* 0x000fe20000fea4ff */
[----:B------:R-:W-:Y:S01]  /*31580*/  IMAD.WIDE.U32 R4, P1, R63, UR5, R4 ;  /* 0x000000053f047c25 */ /* 0x000fe2000f820004 */
[----:B------:R-:W-:Y:S02]  /*31590*/  IADD3 R98, P3, P5, R35, R74, R98 ;  /* 0x0000004a23627210 */ /* 0x000fe40007d7e062 */
[----:B------:R-:W-:Y:S01]  /*315a0*/  SEL R99, RZ, 0x1, P2 ;  /* 0x00000001ff637807 */ /* 0x000fe20001000000 */
[----:B------:R-:W-:Y:S01]  /*315b0*/  IMAD.WIDE.U32 R34, R62, UR5, RZ ;  /* 0x000000053e227c25 */ /* 0x000fe2000f8e00ff */
[----:B------:R-:W-:-:S03]  /*315c0*/  IADD3.X R101, PT, PT, RZ, R75, RZ, P3, P5 ;  /* 0x0000004bff657210 */ /* 0x000fc60001fea4ff */
[----:B------:R-:W-:Y:S01]  /*315d0*/  IMAD.WIDE.U32 R44, R59, R60, RZ ;  /* 0x0000003c3b2c7225 */ /* 0x000fe200078e00ff */
[----:B------:R-:W-:Y:S02]  /*315e0*/  IADD3 R35, P2, PT, R35, R4, RZ ;  /* 0x0000000423237210 */ /* 0x000fe40007f5e0ff */
[----:B------:R-:W-:Y:S01]  /*315f0*/  IADD3 R99, P3, P4, R34, R38, R99 ;  /* 0x0000002622637210 */ /* 0x000fe20007c7e063 */
[----:B------:R-:W-:-:S03]  /*31600*/  IMAD.WIDE.U32 R102, P5, R60, R59, R102 ;  /* 0x0000003b3c667225 */ /* 0x000fc600078a0066 */
[----:B------:R-:W-:Y:S01]  /*31610*/  IADD3.X R100, PT, PT, R35, R39, RZ, P3, P4 ;  /* 0x0000002723647210 */ /* 0x000fe20001fe84ff */
[----:B------:R-:W-:-:S04]  /*31620*/  IMAD.WIDE.U32 R74, R60, R58, RZ ;  /* 0x0000003a3c4a7225 */ /* 0x000fc800078e00ff */
[----:B------:R-:W-:Y:S01]  /*31630*/  IMAD.X R105, RZ, RZ, RZ, P5 ;  /* 0x000000ffff697224 */ /* 0x000fe200028e06ff */
[----:B------:R-:W-:Y:S01]  /*31640*/  IADD3 RZ, P5, PT, R75, R102, RZ ;  /* 0x000000664bff7210 */ /* 0x000fe20007fbe0ff */
[----:B------:R-:W-:-:S04]  /*31650*/  IMAD.WIDE.U32 R38, R58, R60, RZ ;  /* 0x0000003c3a267225 */ /* 0x000fc800078e00ff */
[----:B------:R-:W-:-:S04]  /*31660*/  IMAD.WIDE.U32 R44, P3, R61, R58, R44 ;  /* 0x0000003a3d2c7225 */ /* 0x000fc8000786002c */
[----:B------:R-:W-:Y:S01]  /*31670*/  IMAD.MOV.U32 R104, RZ, RZ, R103 ;  /* 0x000000ffff687224 */ /* 0x000fe200078e0067 */
[----:B------:R-:W-:-:S03]  /*31680*/  IADD3 R109, P4, PT, R39, R44, RZ ;  /* 0x0000002c276d7210 */ /* 0x000fc60007f9e0ff */
[----:B------:R-:W-:Y:S01]  /*31690*/  IMAD.WIDE.U32.X R74, R61, R59, R104, P5 ;  /* 0x0000003b3d4a7225 */ /* 0x000fe200028e0468 */
[----:B------:R-:W-:-:S03]  /*316a0*/  IADD3 R39, P5, PT, R99, R38, RZ ;  /* 0x0000002663277210 */ /* 0x000fc60007fbe0ff */
[----:B------:R-:W-:-:S04]  /*316b0*/  IMAD.WIDE.U32 R104, R62, UR5, RZ ;  /* 0x000000053e687c25 */ /* 0x000fc8000f8e00ff */
[----:B------:R-:W-:Y:S01]  /*316c0*/  IMAD.X R4, R109, 0x1, R100, P5 ;  /* 0x000000016d047824 */ /* 0x000fe200028e0664 */
[----:B------:R-:W-:-:S05]  /*316d0*/  IADD3 R44, P5, PT, R39, R0, RZ ;  /* 0x00000000272c7210 */ /* 0x000fca0007fbe0ff */
[----:B------:R-:W-:Y:S01]  /*316e0*/  IMAD.X R92, R4, 0x1, R47, P5 ;  /* 0x00000001045c7824 */ /* 0x000fe200028e062f */
[----:B------:R-:W-:-:S04]  /*316f0*/  ISETP.GE.U32.AND P5, PT, R39, R38, PT ;  /* 0x000000262700720c */ /* 0x000fc80003fa6070 */
[----:B------:R-:W-:-:S04]  /*31700*/  ISETP.GE.U32.AND.EX P5, PT, R4, R109, PT, P5 ;  /* 0x0000006d0400720c */ /* 0x000fc80003fa6150 */
[----:B------:R-:W-:Y:S02]  /*31710*/  SEL R47, RZ, 0x1, P5 ;  /* 0x00000001ff2f7807 */ /* 0x000fe40002800000 */
[----:B------:R-:W-:Y:S01]  /*31720*/  ISETP.GE.U32.AND P5, PT, R44, R39, PT ;  /* 0x000000272c00720c */ /* 0x000fe20003fa6070 */
[----:B------:R-:W-:-:S03]  /*31730*/  IMAD R39, R91, R72, RZ ;  /* 0x000000485b277224 */ /* 0x000fc600078e02ff */
[----:B------:R-:W-:Y:S01]  /*31740*/  ISETP.GE.U32.AND.EX P5, PT, R92, R4, PT, P5 ;  /* 0x000000045c00720c */ /* 0x000fe20003fa6150 */
[----:B------:R-:W-:-:S03]  /*31750*/  IMAD R39, R90, R73, R39 ;  /* 0x000000495a277224 */ /* 0x000fc600078e0227 */
        /* <DEDUP_REMOVED lines=13> */
[----:B------:R-:W-:Y:S01]  /*31830*/  IMAD.WIDE.U32.X R106, R63, R59, R106, P0 ;  /* 0x0000003b3f6a7225 */ /* 0x000fe200000e046a */
[----:B------:R-:W-:Y:S02]  /*31840*/  ISETP.GE.U32.AND P6, PT, R7, R48, PT ;  /* 0x000000300700720c */ /* 0x000fe40003fc6070 */
[----:B------:R-:W-:Y:S01]  /*31850*/  IADD3 R44, P0, PT, R44, R38, RZ ;  /* 0x000000262c2c7210 */ /* 0x000fe20007f1e0ff */
[----:B------:R-:W-:Y:S02]  /*31860*/  IMAD.X R0, R2, 0x1, R41, P5 ;  /* 0x0000000102007824 */ /* 0x000fe400028e0629 */
[----:B------:R-:W-:-:S03]  /*31870*/  IMAD.WIDE.U32 R2, R90, R72, RZ ;  /* 0x000000485a027225 */ /* 0x000fc600078e00ff */
[----:B------:R-:W-:Y:S01]  /*31880*/  ISETP.GE.U32.AND.EX P6, PT, R0, R41, PT, P6 ;  /* 0x000000290000720c */ /* 0x000fe20003fc6160 */
[----:B------:R-:W-:-:S03]  /*31890*/  IMAD.WIDE.U32 R48, R63, UR5, RZ ;  /* 0x000000053f307c25 */ /* 0x000fc6000f8e00ff */
[----:B------:R-:W-:Y:S01]  /*318a0*/  SEL R41, RZ, 0x1, P6 ;  /* 0x00000001ff297807 */ /* 0x000fe20003000000 */
[----:B------:R-:W-:Y:S02]  /*318b0*/  IMAD.X R113, R92, 0x1, R109, P0 ;  /* 0x000000015c717824 */ /* 0x000fe400000e066d */
[----:B------:R-:W-:Y:S01]  /*318c0*/  IMAD.IADD R76, R3, 0x1, R39 ;  /* 0x00000001034c7824 */ /* 0x000fe200078e0227 */
[----:B------:R-:W-:Y:S01]  /*318d0*/  IADD3 R41, P0, P6, R44, R106, R41 ;  /* 0x0000006a2c297210 */ /* 0x000fe20007e1e029 */
[----:B------:R-:W-:-:S03]  /*318e0*/  IMAD.WIDE.U32 R48, P5, R62, R11, R48 ;  /* 0x0000000b3e307225 */ /* 0x000fc600078a0030 */
[----:B------:R-:W-:Y:S01]  /*318f0*/  IADD3.X R92, PT, PT, R113, R107, RZ, P0, P6 ;  /* 0x0000006b715c7210 */ /* 0x000fe200007ec4ff */
[----:B------:R-:W-:Y:S01]  /*31900*/  IMAD.WIDE.U32 R102, R76, R70, RZ ;  /* 0x000000464c667225 */ /* 0x000fe200078e00ff */
[----:B------:R-:W-:-:S03]  /*31910*/  IADD3 R111, P0, PT, R81, R46, RZ ;  /* 0x0000002e516f7210 */ /* 0x000fc60007f1e0ff */
        /* <DEDUP_REMOVED lines=8> */
[----:B------:R-:W-:Y:S01]  /*319a0*/  IMAD.WIDE.U32 R102, P6, R2, R71, R102 ;  /* 0x0000004702667225 */ /* 0x000fe200078c0066 */
[----:B------:R-:W-:Y:S02]  /*319b0*/  SEL R79, RZ, 0x1, P0 ;  /* 0x00000001ff4f7807 */ /* 0x000fe40000000000 */
[----:B------:R-:W-:Y:S01]  /*319c0*/  ISETP.GE.U32.AND P0, PT, R111, R46, PT ;  /* 0x0000002e6f00720c */ /* 0x000fe20003f06070 */
[----:B------:R-:W-:Y:S01]  /*319d0*/  IMAD.WIDE.U32.X R74, R61, R59, R74, P4 ;  /* 0x0000003b3d4a7225 */ /* 0x000fe200020e044a */
[----:B------:R-:W-:Y:S02]  /*319e0*/  ISETP.GE.U32.AND P4, PT, R41, R44, PT ;  /* 0x0000002c2900720c */ /* 0x000fe40003f86070 */
[----:B------:R-:W-:Y:S01]  /*319f0*/  ISETP.GE.U32.AND.EX P0, PT, R106, R108, PT, P0 ;  /* 0x0000006c6a00720c */ /* 0x000fe20003f06100 */
[----:B------:R-:W-:Y:S01]  /*31a00*/  IMAD.X R45, RZ, RZ, RZ, P6 ;  /* 0x000000ffff2d7224 */ /* 0x000fe200030e06ff */
[----:B------:R-:W-:Y:S01]  /*31a10*/  IADD3 R104, P6, PT, R105, R102, RZ ;  /* 0x0000006669687210 */ /* 0x000fe20007fde0ff */
[----:B------:R-:W-:Y:S01]  /*31a20*/  IMAD.X R39, RZ, RZ, RZ, P5 ;  /* 0x000000ffff277224 */ /* 0x000fe200028e06ff */
[----:B------:R-:W-:Y:S01]  /*31a30*/  ISETP.GE.U32.AND.EX P5, PT, R92, R113, PT, P4 ;  /* 0x000000715c00720c */ /* 0x000fe20003fa6140 */
[----:B------:R-:W-:Y:S01]  /*31a40*/  IMAD.MOV.U32 R44, RZ, RZ, R103 ;  /* 0x000000ffff2c7224 */ /* 0x000fe200078e0067 */
[----:B------:R-:W-:Y:S01]  /*31a50*/  ISETP.GT.U32.AND P4, PT, R90, R47, PT ;  /* 0x0000002f5a00720c */ /* 0x000fe20003f84070 */
[----:B------:R-:W-:Y:S01]  /*31a60*/  IMAD.MOV.U32 R38, RZ, RZ, R49 ;  /* 0x000000ffff267224 */ /* 0x000fe200078e0031 */
[----:B------:R-:W-:Y:S01]  /*31a70*/  LOP3.LUT R46, RZ, R104, RZ, 0x33, !PT ;  /* 0x00000068ff2e7212 */ /* 0x000fe200078e33ff */
[----:B------:R-:W-:Y:S01]  /*31a80*/  IMAD.WIDE.U32.X R48, R76, R71, R44, P6 ;  /* 0x000000474c307225 */ /* 0x000fe200030e042c */
[----:B------:R-:W-:-:S02]  /*31a90*/  SEL R47, RZ, 0x1, P5 ;  /* 0x00000001ff2f7807 */ /* 0x000fc40002800000 */
[----:B------:R-:W-:Y:S01]  /*31aa0*/  ISETP.GT.U32.AND.EX P4, PT, R91, R46, PT, P4 ;  /* 0x0000002e5b00720c */ /* 0x000fe20003f84140 */
[----:B------:R-:W-:Y:S01]  /*31ab0*/  IMAD.WIDE.U32 R44, R76, R68, RZ ;  /* 0x000000444c2c7225 */ /* 0x000fe200078e00ff */
[----:B------:R-:W-:Y:S02]  /*31ac0*/  IADD3 R79, P5, P6, R47, R74, R79 ;  /* 0x0000004a2f4f7210 */ /* 0x000fe40007ebe04f */
[----:B------:R-:W-:Y:S01]  /*31ad0*/  SEL R81, RZ, 0x1, !P4 ;  /* 0x00000001ff517807 */ /* 0x000fe20006000000 */
[C---:B------:R-:W-:Y:S01]  /*31ae0*/  IMAD.WIDE.U32 R46, R2.reuse, R68, RZ ;  /* 0x00000044022e7225 */ /* 0x040fe200078e00ff */
[----:B------:R-:W-:Y:S02]  /*31af0*/  IADD3.X R102, PT, PT, RZ, R75, RZ, P5, P6 ;  /* 0x0000004bff667210 */ /* 0x000fe40002fec4ff */
[----:B------:R-:W-:Y:S01]  /*31b00*/  IADD3 R111, P4, PT, R111, R98, RZ ;  /* 0x000000626f6f7210 */ /* 0x000fe20007f9e0ff */
[----:B------:R-:W-:Y:S01]  /*31b10*/  IMAD.WIDE.U32 R44, P5, R2, R69, R44 ;  /* 0x00000045022c7225 */ /* 0x000fe200078a002c */
[----:B------:R-:W-:-:S02]  /*31b20*/  IADD3 R48, P6, PT, R81, R48, RZ ;  /* 0x0000003051307210 */ /* 0x000fc40007fde0ff */
[----:B------:R-:W-:Y:S01]  /*31b30*/  SEL R81, RZ, 0x1, P0 ;  /* 0x00000001ff517807 */ /* 0x000fe20000000000 */
[----:B------:R-:W-:Y:S01]  /*31b40*/  IMAD.X R104, R106, 0x1, R101, P4 ;  /* 0x000000016a687824 */ /* 0x000fe200020e0665 */
[----:B------:R-:W-:Y:S01]  /*31b50*/  ISETP.GE.U32.AND P4, PT, R111, R98, PT ;  /* 0x000000626f00720c */ /* 0x000fe20003f86070 */
[----:B------:R-:W-:Y:S01]  /*31b60*/  IMAD.X R74, RZ, RZ, R49, P6 ;  /* 0x000000ffff4a7224 */ /* 0x000fe200030e0631 */
[----:B------:R-:W-:Y:S01]  /*31b70*/  IADD3 R49, P0, PT, R96, R46, RZ ;  /* 0x0000002e60317210 */ /* 0x000fe20007f1e0ff */
[----:B------:R-:W-:Y:S01]  /*31b80*/  IMAD.WIDE.U32.X R38, R63, R11, R38, P3 ;  /* 0x0000000b3f267225 */ /* 0x000fe200018e0426 */
[----:B------:R-:W-:Y:S02]  /*31b90*/  IADD3 R44, P6, PT, R47, R44, RZ ;  /* 0x0000002c2f2c7210 */ /* 0x000fe40007fde0ff */
[----:B------:R-:W-:Y:S01]  /*31ba0*/  ISETP.GE.U32.AND.EX P4, PT, R104, R101, PT, P4 ;  /* 0x000000656800720c */ /* 0x000fe20003f86140 */
[----:B------:R-:W-:Y:S01]  /*31bb0*/  IMAD.X R47, RZ, RZ, RZ, P5 ;  /* 0x000000ffff2f7224 */ /* 0x000fe200028e06ff */
[C---:B------:R-:W-:Y:S01]  /*31bc0*/  IADD3 R110, P5, PT, R49.reuse, R48, RZ ;  /* 0x00000030316e7210 */ /* 0x040fe20007fbe0ff */
[----:B------:R-:W-:Y:S01]  /*31bd0*/  IMAD.X R97, R44, 0x1, R97, P0 ;  /* 0x000000012c617824 */ /* 0x000fe200000e0661 */
[----:B------:R-:W-:Y:S01]  /*31be0*/  SEL R75, RZ, 0x1, P4 ;  /* 0x00000001ff4b7807 */ /* 0x000fe20002000000 */
[----:B------:R-:W-:Y:S01]  /*31bf0*/  IMAD.WIDE.U32 R90, R60, UR5, RZ ;  /* 0x000000053c5a7c25 */ /* 0x000fe2000f8e00ff */
[----:B------:R-:W-:-:S02]  /*31c00*/  ISETP.GE.U32.AND P4, PT, R49, R46, PT ;  /* 0x0000002e3100720c */ /* 0x000fc40003f86070 */
[----:B------:R-:W-:Y:S01]  /*31c10*/  ISETP.GE.U32.AND P0, PT, R110, R48, PT ;  /* 0x000000306e00720c */ /* 0x000fe20003f06070 */
[C---:B------:R-:W-:Y:S01]  /*31c20*/  IMAD.X R109, R97.reuse, 0x1, R74, P5 ;  /* 0x00000001616d7824 */ /* 0x040fe200028e064a */
[----:B------:R-:W-:Y:S01]  /*31c30*/  ISETP.GE.U32.AND.EX P4, PT, R97, R44, PT, P4 ;  /* 0x0000002c6100720c */ /* 0x000fe20003f86140 */
[----:B------:R-:W-:Y:S01]  /*31c40*/  IMAD.MOV.U32 R46, RZ, RZ, R45 ;  /* 0x000000ffff2e7224 */ /* 0x000fe200078e002d */
[----:B------:R-:W-:Y:S01]  /*31c50*/  ISETP.GE.U32.AND P5, PT, R99, R34, PT ;  /* 0x000000226300720c */ /* 0x000fe20003fa6070 */
[----:B------:R-:W-:Y:S01]  /*31c60*/  IMAD.WIDE.U32 R98, R58, R58, RZ ;  /* 0x0000003a3a627225 */ /* 0x000fe200078e00ff */
[----:B------:R-:W-:Y:S02]  /*31c70*/  ISETP.GE.U32.AND.EX P0, PT, R109, R74, PT, P0 ;  /* 0x0000004a6d00720c */ /* 0x000fe40003f06100 */
[----:B------:R-:W-:Y:S01]  /*31c80*/  SEL R112, RZ, 0x1, P4 ;  /* 0x00000001ff707807 */ /* 0x000fe20002000000 */
[----:B------:R-:W-:Y:S01]  /*31c90*/  IMAD.WIDE.U32.X R44, R76, R69, R46, P6 ;  /* 0x000000454c2c7225 */ /* 0x000fe200030e042e */
[----:B------:R-:W-:-:S02]  /*31ca0*/  IADD3 R97, P4, P6, R75, R36, R81 ;  /* 0x000000244b617210 */ /* 0x000fc40007e9e051 */
[----:B------:R-:W-:Y:S01]  /*31cb0*/  SEL R49, RZ, 0x1, P0 ;  /* 0x00000001ff317807 */ /* 0x000fe20000000000 */
[----:B------:R-:W-:Y:S01]  /*31cc0*/  IMAD.WIDE.U32 R46, R11, R60, RZ ;  /* 0x0000003c0b2e7225 */ /* 0x000fe200078e00ff */
[----:B------:R-:W-:Y:S02]  /*31cd0*/  ISETP.GE.U32.AND.EX P5, PT, R100, R35, PT, P5 ;  /* 0x000000236400720c */ /* 0x000fe40003fa6150 */
[----:B------:R-:W-:Y:S01]  /*31ce0*/  IADD3.X R96, PT, PT, RZ, R37, RZ, P4, P6 ;  /* 0x00000025ff607210 */ /* 0x000fe200027ec4ff */
[----:B------:R-:W-:Y:S01]  /*31cf0*/  IMAD.WIDE.U32 R74, R61, UR5, RZ ;  /* 0x000000053d4a7c25 */ /* 0x000fe2000f8e00ff */
[----:B------:R-:W-:Y:S02]  /*31d00*/  IADD3 R112, P4, P6, R49, R44, R112 ;  /* 0x0000002c31707210 */ /* 0x000fe40007e9e070 */
[----:B------:R-:W-:Y:S01]  /*31d10*/  SEL R81, RZ, 0x1, P5 ;  /* 0x00000001ff517807 */ /* 0x000fe20002800000 */
[----:B------:R-:W-:Y:S01]  /*31d20*/  IMAD.WIDE.U32 R48, R60, UR5, RZ ;  /* 0x000000053c307c25 */ /* 0x000fe2000f8e00ff */
[----:B------:R-:W-:-:S03]  /*31d30*/  IADD3.X R113, PT, PT, RZ, R45, RZ, P4, P6 ;  /* 0x0000002dff717210 */ /* 0x000fc600027ec4ff */
[----:B------:R-:W-:Y:S01]  /*31d40*/  IMAD.WIDE.U32 R36, P0, R61, UR5, R46 ;  /* 0x000000053d247c25 */ /* 0x000fe2000f80002e */
[----:B------:R-:W-:-:S03]  /*31d50*/  IADD3 R101, P5, P6, R48, R38, R81 ;  /* 0x0000002630657210 */ /* 0x000fc60007ebe051 */
[----:B------:R-:W-:Y:S01]  /*31d60*/  IMAD.WIDE.U32 R46, P3, R60, R11, R74 ;  /* 0x0000000b3c2e7225 */ /* 0x000fe2000786004a */
[----:B------:R-:W-:-:S03]  /*31d70*/  IADD3 R49, P4, PT, R49, R36, RZ ;  /* 0x0000002431317210 */ /* 0x000fc60007f9e0ff */
[----:B------:R-:W-:Y:S01]  /*31d80*/  IMAD.X R75, RZ, RZ, RZ, P3 ;  /* 0x000000ffff4b7224 */ /* 0x000fe200018e06ff */
[----:B------:R-:W-:Y:S01]  /*31d90*/  IADD3.X R100, PT, PT, R49, R39, RZ, P5, P6 ;  /* 0x0000002731647210 */ /* 0x000fe20002fec4ff */
[----:B------:R-:W-:Y:S01]  /*31da0*/  IMAD.WIDE.U32 R44, R59, UR5, RZ ;  /* 0x000000053b2c7c25 */ /* 0x000fe2000f8e00ff */
[----:B------:R-:W-:Y:S02]  /*31db0*/  ISETP.GE.U32.AND P5, PT, R101, R48, PT ;  /* 0x000000306500720c */ /* 0x000fe40003fa6070 */
[----:B------:R-:W-:Y:S01]  /*31dc0*/  IADD3 RZ, P3, PT, R91, R46, RZ ;  /* 0x0000002e5bff7210 */ /* 0x000fe20007f7e0ff */
[----:B------:R-:W-:Y:S01]  /*31dd0*/  IMAD.WIDE.U32 R90, R59, R58, RZ ;  /* 0x0000003a3b5a7225 */ /* 0x000fe200078e00ff */
[----:B------:R-:W-:-:S03]  /*31de0*/  ISETP.GE.U32.AND.EX P5, PT, R100, R49, PT, P5 ;  /* 0x000000316400720c */ /* 0x000fc60003fa6150 */
[----:B------:R-:W-:Y:S01]  /*31df0*/  IMAD.MOV.U32 R74, RZ, RZ, R47 ;  /* 0x000000ffff4a7224 */ /* 0x000fe200078e002f */
[----:B------:R-:W-:Y:S01]  /*31e00*/  SEL R105, RZ, 0x1, P5 ;  /* 0x00000001ff697807 */ /* 0x000fe20002800000 */
[----:B------:R-:W-:Y:S01]  /*31e10*/  IMAD.WIDE.U32 R38, R58, UR5, RZ ;  /* 0x000000053a267c25 */ /* 0x000fe2000f8e00ff */
[----:B------:R-:W-:-:S03]  /*31e20*/  IADD3 R36, P5, PT, R101, R80, RZ ;  /* 0x0000005065247210 */ /* 0x000fc60007fbe0ff */
[----:B------:R-:W-:-:S04]  /*31e30*/  IMAD.WIDE.U32.X R74, R61, R11, R74, P3 ;  /* 0x0000000b3d4a7225 */ /* 0x000fc800018e044a */
[----:B------:R-:W-:-:S04]  /*31e40*/  IMAD.WIDE.U32 R90, P6, R58, R59, R90 ;  /* 0x0000003b3a5a7225 */ /* 0x000fc800078c005a */
[----:B------:R-:W-:-:S04]  /*31e50*/  IMAD.WIDE.U32 R44, P3, R58, R11, R44 ;  /* 0x0000000b3a2c7225 */ /* 0x000fc8000786002c */
[----:B------:R-:W-:Y:S01]  /*31e60*/  IMAD.X R47, RZ, RZ, RZ, P6 ;  /* 0x000000ffff2f7224 */ /* 0x000fe200030e06ff */
[----:B------:R-:W-:Y:S01]  /*31e70*/  IADD3 RZ, P6, PT, R39, R44, RZ ;  /* 0x0000002c27ff7210 */ /* 0x000fe20007fde0ff */
[----:B------:R-:W-:Y:S01]  /*31e80*/  IMAD.X R81, RZ, RZ, RZ, P1 ;  /* 0x000000ffff517224 */ /* 0x000fe200008e06ff */
[----:B------:R-:W-:Y:S01]  /*31e90*/  IADD3 R44, P1, PT, R99, R90, RZ ;  /* 0x0000005a632c7210 */ /* 0x000fe20007f3e0ff */
[----:B------:R-:W-:Y:S01]  /*31ea0*/  IMAD.X R103, R100, 0x1, R4, P5 ;  /* 0x0000000164677824 */ /* 0x000fe200028e0604 */
[C---:B------:R-:W-:Y:S01]  /*31eb0*/  IADD3 R90, P5, PT, R36.reuse, R98, RZ ;  /* 0x00000062245a7210 */ /* 0x040fe20007fbe0ff */
[----:B------:R-:W-:Y:S02]  /*31ec0*/  IMAD.MOV.U32 R46, RZ, RZ, R91 ;  /* 0x000000ffff2e7224 */ /* 0x000fe400078e005b */
[----:B------:R-:W-:Y:S01]  /*31ed0*/  IMAD.X R39, RZ, RZ, RZ, P0 ;  /* 0x000000ffff277224 */ /* 0x000fe200000e06ff */
[----:B------:R-:W-:Y:S01]  /*31ee0*/  ISETP.GE.U32.AND P0, PT, R36, R101, PT ;  /* 0x000000652400720c */ /* 0x000fe20003f06070 */
[----:B------:R-:W-:Y:S01]  /*31ef0*/  IMAD.X R91, R44, 0x1, R103, P5 ;  /* 0x000000012c5b7824 */ /* 0x000fe200028e0667 */
[C---:B------:R-:W-:Y:S01]  /*31f00*/  IADD3 R99, P5, PT, R90.reuse, R79, RZ ;  /* 0x0000004f5a637210 */ /* 0x040fe20007fbe0ff */
[----:B------:R-:W-:Y:S01]  /*31f10*/  IMAD.MOV.U32 R38, RZ, RZ, R37 ;  /* 0x000000ffff267224 */ /* 0x000fe200078e0025 */
[----:B------:R-:W-:Y:S01]  /*31f20*/  ISETP.GE.U32.AND.EX P0, PT, R103, R100, PT, P0 ;  /* 0x000000646700720c */ /* 0x000fe20003f06100 */
[----:B------:R-:W-:Y:S01]  /*31f30*/  IMAD.X R37, RZ, RZ, RZ, P3 ;  /* 0x000000ffff257224 */ /* 0x000fe200018e06ff */
[----:B------:R-:W-:Y:S01]  /*31f40*/  ISETP.GE.U32.AND P3, PT, R99, R90, PT ;  /* 0x0000005a6300720c */ /* 0x000fe20003f66070 */
[C---:B------:R-:W-:Y:S01]  /*31f50*/  IMAD.X R114, R91.reuse, 0x1, R102, P5 ;  /* 0x000000015b727824 */ /* 0x040fe200028e0666 */
[----:B------:R-:W-:Y:S01]  /*31f60*/  ISETP.GE.U32.AND P5, PT, R90, R98, PT ;  /* 0x000000625a00720c */ /* 0x000fe20003fa6070 */
[----:B------:R-:W-:Y:S01]  /*31f70*/  IMAD.MOV.U32 R80, RZ, RZ, R5 ;  /* 0x000000ffff507224 */ /* 0x000fe200078e0005 */
[----:B------:R-:W-:Y:S01]  /*31f80*/  SEL R79, RZ, 0x1, P0 ;  /* 0x00000001ff4f7807 */ /* 0x000fe20000000000 */
[----:B------:R-:W-:Y:S01]  /*31f90*/  IMAD.WIDE.U32 R4, R40, R72, RZ ;  /* 0x0000004828047225 */ /* 0x000fe200078e00ff */
[----:B------:R-:W-:-:S02]  /*31fa0*/  ISETP.GE.U32.AND.EX P5, PT, R91, R44, PT, P5 ;  /* 0x0000002c5b00720c */ /* 0x000fc40003fa6150 */
[----:B------:R-:W-:Y:S01]  /*31fb0*/  ISETP.GE.U32.AND.EX P3, PT, R114, R91, PT, P3 ;  /* 0x0000005b7200720c */ /* 0x000fe20003f66130 */
[----:B------:R-:W-:Y:S01]  /*31fc0*/  IMAD.WIDE.U32.X R90, R59, R59, R46, P1 ;  /* 0x0000003b3b5a7225 */ /* 0x000fe200008e042e */
[----:B------:R-:W-:Y:S02]  /*31fd0*/  IADD3 R47, P0, PT, R41, R34, RZ ;  /* 0x00000022292f7210 */ /* 0x000fe40007f1e0ff */
[----:B------:R-:W-:Y:S01]  /*31fe0*/  SEL R107, RZ, 0x1, P5 ;  /* 0x00000001ff6b7807 */ /* 0x000fe20002800000 */
[----:B------:R-:W-:Y:S01]  /*31ff0*/  IMAD.MOV.U32 R36, RZ, RZ, R45 ;  /* 0x000000ffff247224 */ /* 0x000fe200078e002d */
[----:B------:R-:W-:Y:S01]  /*32000*/  IADD3 R105, P5, P1, R79, R74, R105 ;  /* 0x0000004a4f697210 */ /* 0x000fe200079be069 */
[----:B------:R-:W-:Y:S01]  /*32010*/  IMAD.WIDE.U32 R44, R4, R70, RZ ;  /* 0x00000046042c7225 */ /* 0x000fe200078e00ff */
[----:B------:R-:W-:Y:S02]  /*32020*/  SEL R41, RZ, 0x1, P3 ;  /* 0x00000001ff297807 */ /* 0x000fe40001800000 */
[----:B------:R-:W-:Y:S01]  /*32030*/  IADD3.X R106, PT, PT, RZ, R75, RZ, P5, P1 ;  /* 0x0000004bff6a7210 */ /* 0x000fe20002fe24ff */
[----:B------:R-:W-:Y:S01]  /*32040*/  IMAD.X R74, R92, 0x1, R35, P0 ;  /* 0x000000015c4a7824 */ /* 0x000fe200000e0623 */
[----:B------:R-:W-:Y:S01]  /*32050*/  ISETP.GE.U32.AND P3, PT, R47, R34, PT ;  /* 0x000000222f00720c */ /* 0x000fe20003f66070 */
[----:B------:R-:W-:Y:S01]  /*32060*/  IMAD.WIDE.U32 R102, R76, R66, RZ ;  /* 0x000000424c667225 */ /* 0x000fe200078e00ff */
[----:B------:R-:W-:-:S02]  /*32070*/  IADD3 R107, P1, P5, R41, R90, R107 ;  /* 0x0000005a296b7210 */ /* 0x000fc40007d3e06b */
[----:B------:R-:W-:Y:S01]  /*32080*/  LOP3.LUT R79, RZ, R44, RZ, 0x33, !PT ;  /* 0x0000002cff4f7212 */ /* 0x000fe200078e33ff */
[-C--:B------:R-:W-:Y:S01]  /*32090*/  IMAD R41, R109, R72.reuse, RZ ;  /* 0x000000486d297224 */ /* 0x080fe200078e02ff */
[----:B------:R-:W-:Y:S01]  /*320a0*/  ISETP.GE.U32.AND.EX P3, PT, R74, R35, PT, P3 ;  /* 0x000000234a00720c */ /* 0x000fe20003f66130 */
[----:B------:R-:W-:Y:S01]  /*320b0*/  IMAD.WIDE.U32 R34, R110, R72, RZ ;  /* 0x000000486e227225 */ /* 0x000fe200078e00ff */
[----:B------:R-:W-:Y:S02]  /*320c0*/  ISETP.GT.U32.AND P0, PT, R40, R79, PT ;  /* 0x0000004f2800720c */ /* 0x000fe40003f04070 */
[----:B------:R-:W-:Y:S01]  /*320d0*/  IADD3.X R108, PT, PT, RZ, R91, RZ, P1, P5 ;  /* 0x0000005bff6c7210 */ /* 0x000fe20000fea4ff */
[----:B------:R-:W-:Y:S01]  /*320e0*/  IMAD R41, R110, R73, R41 ;  /* 0x000000496e297224 */ /* 0x000fe200078e0229 */
[----:B------:R-:W-:Y:S01]  /*320f0*/  SEL R75, RZ, 0x1, P3 ;  /* 0x00000001ff4b7807 */ /* 0x000fe20001800000 */
[----:B------:R-:W-:Y:S01]  /*32100*/  IMAD.WIDE.U32.X R100, R63, R11, R80, P2 ;  /* 0x0000000b3f647225 */ /* 0x000fe200010e0450 */
[----:B------:R-:W-:-:S03]  /*32110*/  IADD3 R117, P2, PT, R99, R48, RZ ;  /* 0x0000003063757210 */ /* 0x000fc60007f5e0ff */
[----:B------:R-:W-:-:S04]  /*32120*/  IMAD.WIDE.U32 R102, P1, R2, R67, R102 ;  /* 0x0000004302667225 */ /* 0x000fc80007820066 */
[----:B------:R-:W-:-:S04]  /*32130*/  IMAD.WIDE.U32 R80, R2, R66, RZ ;  /* 0x0000004202507225 */ /* 0x000fc800078e00ff */
[----:B------:R-:W-:Y:S01]  /*32140*/  IMAD.IADD R79, R35, 0x1, R41 ;  /* 0x00000001234f7824 */ /* 0x000fe200078e0229 */
[----:B------:R-:W-:Y:S01]  /*32150*/  IADD3 R115, P5, PT, R81, R102, RZ ;  /* 0x0000006651737210 */ /* 0x000fe20007fbe0ff */
[----:B------:R-:W-:Y:S01]  /*32160*/  IMAD.X R114, R114, 0x1, R49, P2 ;  /* 0x0000000172727824 */ /* 0x000fe200010e0631 */
[----:B------:R-:W-:Y:S01]  /*32170*/  IADD3 R46, P2, P3, R117, R100, R75 ;  /* 0x00000064752e7210 */ /* 0x000fe20007b5e04b */
[----:B------:R-:W-:Y:S01]  /*32180*/  IMAD.X R99, RZ, RZ, RZ, P1 ;  /* 0x000000ffff637224 */ /* 0x000fe200008e06ff */
[----:B------:R-:W-:Y:S01]  /*32190*/  IADD3 R111, P1, PT, R111, R80, RZ ;  /* 0x000000506f6f7210 */ /* 0x000fe20007f3e0ff */
[----:B------:R-:W-:Y:S01]  /*321a0*/  IMAD.WIDE.U32 R90, R79, R70, RZ ;  /* 0x000000464f5a7225 */ /* 0x000fe200078e00ff */
[----:B------:R-:W-:Y:S02]  /*321b0*/  IADD3.X R75, PT, PT, R114, R101, RZ, P2, P3 ;  /* 0x00000065724b7210 */ /* 0x000fe400017e64ff */
[----:B------:R-:W-:Y:S01]  /*321c0*/  ISETP.GE.U32.AND P2, PT, R111, R80, PT ;  /* 0x000000506f00720c */ /* 0x000fe20003f46070 */
[----:B------:R-:W-:-:S02]  /*321d0*/  IMAD.MOV.U32 R98, RZ, RZ, R103 ;  /* 0x000000ffff627224 */ /* 0x000fc400078e0067 */
[----:B------:R-:W-:-:S04]  /*321e0*/  IMAD.WIDE.U32 R80, R34, R70, RZ ;  /* 0x0000004622507225 */ /* 0x000fc800078e00ff */
[----:B------:R-:W-:Y:S01]  /*321f0*/  IMAD.WIDE.U32 R90, P3, R34, R71, R90 ;  /* 0x00000047225a7225 */ /* 0x000fe2000786005a */
[----:B------:R-:W-:-:S03]  /*32200*/  LOP3.LUT R41, RZ, R80, RZ, 0x33, !PT ;  /* 0x00000050ff297212 */ /* 0x000fc600078e33ff */
[----:B------:R-:W-:Y:S01]  /*32210*/  IMAD.X R104, R115, 0x1, R104, P1 ;  /* 0x0000000173687824 */ /* 0x000fe200008e0668 */
[----:B------:R-:W-:Y:S01]  /*32220*/  IADD3 R111, P1, PT, R111, R112, RZ ;  /* 0x000000706f6f7210 */ /* 0x000fe20007f3e0ff */
[----:B------:R-:W-:Y:S01]  /*32230*/  IMAD.WIDE.U32.X R98, R76, R67, R98, P5 ;  /* 0x000000434c627225 */ /* 0x000fe200028e0462 */
[----:B------:R-:W-:Y:S02]  /*32240*/  IADD3 R44, P5, PT, R81, R90, RZ ;  /* 0x0000005a512c7210 */ /* 0x000fe40007fbe0ff */
[C---:B------:R-:W-:Y:S01]  /*32250*/  ISETP.GE.U32.AND.EX P2, PT, R104.reuse, R115, PT, P2 ;  /* 0x000000736800720c */ /* 0x040fe20003f46120 */
[----:B------:R-:W-:Y:S01]  /*32260*/  IMAD R81, R93, R72, RZ ;  /* 0x000000485d517224 */ /* 0x000fe200078e02ff */
[----:B------:R-:W-:Y:S01]  /*32270*/  LOP3.LUT R44, RZ, R44, RZ, 0x33, !PT ;  /* 0x0000002cff2c7212 */ /* 0x000fe200078e33ff */
[----:B------:R-:W-:Y:S01]  /*32280*/  IMAD.X R80, R104, 0x1, R113, P1 ;  /* 0x0000000168507824 */ /* 0x000fe200008e0671 */
[----:B------:R-:W-:Y:S01]  /*32290*/  ISETP.GT.U32.AND P1, PT, R110, R41, PT ;  /* 0x000000296e00720c */ /* 0x000fe20003f24070 */
[----:B------:R-:W-:-:S02]  /*322a0*/  IMAD R119, R40, R73, R81 ;  /* 0x0000004928777224 */ /* 0x000fc400078e0251 */
[----:B------:R-:W-:Y:S01]  /*322b0*/  IMAD.X R41, RZ, RZ, RZ, P3 ;  /* 0x000000ffff297224 */ /* 0x000fe200018e06ff */
[----:B------:R-:W-:Y:S01]  /*322c0*/  ISETP.GT.U32.AND.EX P1, PT, R109, R44, PT, P1 ;  /* 0x0000002c6d00720c */ /* 0x000fe20003f24110 */
[----:B------:R-:W-:Y:S01]  /*322d0*/  IMAD.MOV.U32 R40, RZ, RZ, R91 ;  /* 0x000000ffff287224 */ /* 0x000fe200078e005b */
[----:B------:R-:W-:Y:S01]  /*322e0*/  ISETP.GE.U32.AND P3, PT, R111, R112, PT ;  /* 0x000000706f00720c */ /* 0x000fe20003f66070 */
[----:B------:R-:W-:Y:S01]  /*322f0*/  IMAD.WIDE.U32 R102, R79, R68, RZ ;  /* 0x000000444f667225 */ /* 0x000fe200078e00ff */
[----:B------:R-:W-:Y:S02]  /*32300*/  SEL R81, RZ, 0x1, !P1 ;  /* 0x00000001ff517807 */ /* 0x000fe40004800000 */
[----:B------:R-:W-:Y:S01]  /*32310*/  ISETP.GE.U32.AND P1, PT, R117, R48, PT ;  /* 0x000000307500720c */ /* 0x000fe20003f26070 */
[----:B------:R-:W-:Y:S01]  /*32320*/  IMAD.WIDE.U32.X R40, R79, R71, R40, P5 ;  /* 0x000000474f287225 */ /* 0x000fe200028e0428 */
[----:B------:R-:W-:Y:S02]  /*32330*/  ISETP.GE.U32.AND.EX P3, PT, R80, R113, PT, P3 ;  /* 0x000000715000720c */ /* 0x000fe40003f66130 */
[----:B------:R-:W-:Y:S01]  /*32340*/  SEL R112, RZ, 0x1, P2 ;  /* 0x00000001ff707807 */ /* 0x000fe20001000000 */
[----:B------:R-:W-:Y:S01]  /*32350*/  IMAD.WIDE.U32 R100, R34, R68, RZ ;  /* 0x0000004422647225 */ /* 0x000fe200078e00ff */
[----:B------:R-:W-:-:S02]  /*32360*/  IADD3 R48, P5, PT, R81, R40, RZ ;  /* 0x0000002851307210 */ /* 0x000fc40007fbe0ff */
[----:B------:R-:W-:Y:S01]  /*32370*/  SEL R115, RZ, 0x1, P3 ;  /* 0x00000001ff737807 */ /* 0x000fe20001800000 */
[----:B------:R-:W-:Y:S01]  /*32380*/  IMAD.WIDE.U32 R102, P2, R34, R69, R102 ;  /* 0x0000004522667225 */ /* 0x000fe20007840066 */
[----:B------:R-:W-:Y:S02]  /*32390*/  IADD3 R109, P3, PT, R111, R100, RZ ;  /* 0x000000646f6d7210 */ /* 0x000fe40007f7e0ff */
[----:B------:R-:W-:Y:S01]  /*323a0*/  ISETP.GE.U32.AND.EX P1, PT, R114, R49, PT, P1 ;  /* 0x000000317200720c */ /* 0x000fe20003f26110 */
[----:B------:R-:W-:Y:S01]  /*323b0*/  IMAD.X R113, RZ, RZ, R41, P5 ;  /* 0x000000ffff717224 */ /* 0x000fe200028e0629 */
[----:B------:R-:W-:Y:S01]  /*323c0*/  IADD3 R111, P5, PT, R101, R102, RZ ;  /* 0x00000066656f7210 */ /* 0x000fe20007fbe0ff */
[----:B------:R-:W-:Y:S02]  /*323d0*/  IMAD.IADD R91, R5, 0x1, R119 ;  /* 0x00000001055b7824 */ /* 0x000fe400078e0277 */
[----:B------:R-:W-:Y:S01]  /*323e0*/  IMAD.X R101, RZ, RZ, RZ, P2 ;  /* 0x000000ffff657224 */ /* 0x000fe200010e06ff */
[----:B------:R-:W-:Y:S01]  /*323f0*/  ISETP.GE.U32.AND P2, PT, R46, R117, PT ;  /* 0x000000752e00720c */ /* 0x000fe20003f46070 */
[----:B------:R-:W-:Y:S01]  /*32400*/  IMAD.X R44, R111, 0x1, R80, P3 ;  /* 0x000000016f2c7824 */ /* 0x000fe200018e0650 */
[----:B------:R-:W-:Y:S01]  /*32410*/  IADD3 R81, P3, PT, R109, R48, RZ ;  /* 0x000000306d517210 */ /* 0x000fe20007f7e0ff */
[----:B------:R-:W-:Y:S01]  /*32420*/  IMAD.WIDE.U32 R40, R91, R70, RZ ;  /* 0x000000465b287225 */ /* 0x000fe200078e00ff */
[----:B------:R-:W-:-:S03]  /*32430*/  ISETP.GE.U32.AND.EX P2, PT, R75, R114, PT, P2 ;  /* 0x000000724b00720c */ /* 0x000fc60003f46120 */
[----:B------:R-:W-:Y:S01]  /*32440*/  IMAD.X R80, R44, 0x1, R113, P3 ;  /* 0x000000012c507824 */ /* 0x000fe200018e0671 */
[----:B------:R-:W-:Y:S01]  /*32450*/  ISETP.GE.U32.AND P3, PT, R109, R100, PT ;  /* 0x000000646d00720c */ /* 0x000fe20003f66070 */
[----:B------:R-:W-:Y:S01]  /*32460*/  IMAD.WIDE.U32.X R38, R61, R11, R38, P4 ;  /* 0x0000000b3d267225 */ /* 0x000fe200020e0426 */
[----:B------:R-:W-:Y:S02]  /*32470*/  SEL R109, RZ, 0x1, P1 ;  /* 0x00000001ff6d7807 */ /* 0x000fe40000800000 */
[----:B------:R-:W-:Y:S01]  /*32480*/  ISETP.GE.U32.AND P1, PT, R81, R48, PT ;  /* 0x000000305100720c */ /* 0x000fe20003f26070 */
[----:B------:R-:W-:Y:S01]  /*32490*/  IMAD.WIDE.U32 R40, P4, R4, R71, R40 ;  /* 0x0000004704287225 */ /* 0x000fe20007880028 */
[----:B------:R-:W-:Y:S02]  /*324a0*/  ISETP.GE.U32.AND.EX P3, PT, R44, R111, PT, P3 ;  /* 0x0000006f2c00720c */ /* 0x000fe40003f66130 */
[----:B------:R-:W-:Y:S01]  /*324b0*/  SEL R90, RZ, 0x1, P2 ;  /* 0x00000001ff5a7807 */ /* 0x000fe20001000000 */
[----:B------:R-:W-:Y:S01]  /*324c0*/  IMAD.MOV.U32 R100, RZ, RZ, R103 ;  /* 0x000000ffff647224 */ /* 0x000fe200078e0067 */
[----:B------:R-:W-:Y:S01]  /*324d0*/  ISETP.GE.U32.AND.EX P1, PT, R80, R113, PT, P1 ;  /* 0x000000715000720c */ /* 0x000fe20003f26110 */
[----:B------:R-:W-:Y:S01]  /*324e0*/  IMAD.WIDE.U32 R102, R91, R68, RZ ;  /* 0x000000445b667225 */ /* 0x000fe200078e00ff */
[----:B------:R-:W-:-:S02]  /*324f0*/  IADD3 R92, P2, PT, R45, R40, RZ ;  /* 0x000000282d5c7210 */ /* 0x000fc40007f5e0ff */
[----:B------:R-:W-:Y:S01]  /*32500*/  SEL R40, RZ, 0x1, P3 ;  /* 0x00000001ff287807 */ /* 0x000fe20001800000 */
[----:B------:R-:W-:Y:S01]  /*32510*/  IMAD.X R45, RZ, RZ, RZ, P4 ;  /* 0x000000ffff2d7224 */ /* 0x000fe200020e06ff */
[----:B------:R-:W-:Y:S01]  /*32520*/  IADD3 R90, P4, P3, R90, R38, R109 ;  /* 0x000000265a5a7210 */ /* 0x000fe20007b9e06d */
[----:B------:R-:W-:Y:S01]  /*32530*/  IMAD.WIDE.U32.X R48, R79, R69, R100, P5 ;  /* 0x000000454f307225 */ /* 0x000fe200028e0464 */
[----:B------:R-:W-:Y:S02]  /*32540*/  SEL R109, RZ, 0x1, P1 ;  /* 0x00000001ff6d7807 */ /* 0x000fe40000800000 */
[----:B------:R-:W-:Y:S01]  /*32550*/  IADD3 R112, P1, P5, R115, R98, R112 ;  /* 0x0000006273707210 */ /* 0x000fe20007d3e070 */
[----:B------:R-:W-:Y:S01]  /*32560*/  IMAD.WIDE.U32 R100, R11, R58, RZ ;  /* 0x0000003a0b647225 */ /* 0x000fe200078e00ff */
[----:B------:R-:W-:Y:S02]  /*32570*/  IADD3.X R98, PT, PT, RZ, R39, RZ, P4, P3 ;  /* 0x00000027ff627210 */ /* 0x000fe400027e64ff */
[----:B------:R-:W-:Y:S01]  /*32580*/  IADD3.X R113, PT, PT, RZ, R99, RZ, P1, P5 ;  /* 0x00000063ff717210 */ /* 0x000fe20000fea4ff */
[----:B------:R-:W-:Y:S01]  /*32590*/  IMAD.MOV.U32 R44, RZ, RZ, R41 ;  /* 0x000000ffff2c7224 */ /* 0x000fe200078e0029 */
[----:B------:R-:W-:Y:S01]  /*325a0*/  IADD3 R109, P1, P4, R109, R48, R40 ;  /* 0x000000306d6d7210 */ /* 0x000fe20007c3e028 */
[----:B------:R-:W-:Y:S01]  /*325b0*/  IMAD.WIDE.U32 R40, R58, UR5, RZ ;  /* 0x000000053a287c25 */ /* 0x000fe2000f8e00ff */
[----:B------:R-:W-:-:S02]  /*325c0*/  LOP3.LUT R92, RZ, R92, RZ, 0x33, !PT ;  /* 0x0000005cff5c7212 */ /* 0x000fc400078e33ff */
[----:B------:R-:W-:Y:S01]  /*325d0*/  IADD3.X R111, PT, PT, RZ, R49, RZ, P1, P4 ;  /* 0x00000031ff6f7210 */ /* 0x000fe20000fe84ff */
[----:B------:R-:W-:Y:S01]  /*325e0*/  IMAD.WIDE.U32 R38, P3, R59, UR5, R100 ;  /* 0x000000053b267c25 */ /* 0x000fe2000f860064 */
[----:B------:R-:W-:-:S03]  /*325f0*/  ISETP.GT.U32.AND.EX P0, PT, R93, R92, PT, P0 ;  /* 0x0000005c5d00720c */ /* 0x000fc60003f04100 */
[C---:B------:R-:W-:Y:S01]  /*32600*/  IMAD.WIDE.U32 R92, P5, R4.reuse, R69, R102 ;  /* 0x00000045045c7225 */ /* 0x040fe200078a0066 */
[----:B------:R-:W-:Y:S02]  /*32610*/  IADD3 R99, P4, PT, R41, R38, RZ ;  /* 0x0000002629637210 */ /* 0x000fe40007f9e0ff */
[----:B------:R-:W-:Y:S01]  /*32620*/  IADD3 R102, P1, PT, R105, R40, RZ ;  /* 0x0000002869667210 */ /* 0x000fe20007f3e0ff */
[----:B------:R-:W-:-:S04]  /*32630*/  IMAD.WIDE.U32 R100, R4, R68, RZ ;  /* 0x0000004404647225 */ /* 0x000fc800078e00ff */
[----:B------:R-:W-:Y:S01]  /*32640*/  IMAD.WIDE.U32.X R48, R59, R11, R36, P6 ;  /* 0x0000000b3b307225 */ /* 0x000fe200030e0424 */
[----:B------:R-:W-:Y:S02]  /*32650*/  SEL R37, RZ, 0x1, !P0 ;  /* 0x00000001ff257807 */ /* 0x000fe40004000000 */
[-C--:B------:R-:W-:Y:S01]  /*32660*/  IADD3 R110, P6, PT, R95, R100.reuse, RZ ;  /* 0x000000645f6e7210 */ /* 0x080fe20007fde0ff */
[----:B------:R-:W-:Y:S01]  /*32670*/  IMAD.WIDE.U32.X R44, R91, R71, R44, P2 ;  /* 0x000000475b2c7225 */ /* 0x000fe200010e042c */
[----:B------:R-:W-:Y:S02]  /*32680*/  IADD3 R103, P2, PT, R102, R107, RZ ;  /* 0x0000006b66677210 */ /* 0x000fe40007f5e0ff */
[----:B------:R-:W-:Y:S01]  /*32690*/  ISETP.GE.U32.AND P0, PT, R110, R100, PT ;  /* 0x000000646e00720c */ /* 0x000fe20003f06070 */
[----:B------:R-:W-:Y:S01]  /*326a0*/  IMAD.X R115, R99, 0x1, R106, P1 ;  /* 0x0000000163737824 */ /* 0x000fe200008e066a */
[----:B------:R-:W-:Y:S01]  /*326b0*/  IADD3 R117, P1, PT, R37, R44, RZ ;  /* 0x0000002c25757210 */ /* 0x000fe20007f3e0ff */
[----:B------:R-:W-:-:S04]  /*326c0*/  IMAD.WIDE.U32 R104, R91, R66, RZ ;  /* 0x000000425b687225 */ /* 0x000fc800078e00ff */
[----:B------:R-:W-:Y:S01]  /*326d0*/  IMAD.X R100, R115, 0x1, R108, P2 ;  /* 0x0000000173647824 */ /* 0x000fe200010e066c */
[----:B------:R-:W-:Y:S01]  /*326e0*/  IADD3 R119, P2, PT, R101, R92, RZ ;  /* 0x0000005c65777210 */ /* 0x000fe20007f5e0ff */
[----:B------:R-:W-:Y:S01]  /*326f0*/  IMAD.X R106, RZ, RZ, R45, P1 ;  /* 0x000000ffff6a7224 */ /* 0x000fe200008e062d */
[----:B------:R-:W-:Y:S01]  /*32700*/  ISETP.GE.U32.AND P1, PT, R102, R40, PT ;  /* 0x000000286600720c */ /* 0x000fe20003f26070 */
[----:B------:R-:W-:Y:S02]  /*32710*/  IMAD.X R95, RZ, RZ, RZ, P5 ;  /* 0x000000ffff5f7224 */ /* 0x000fe400028e06ff */
[----:B------:R-:W-:Y:S01]  /*32720*/  IMAD.X R108, R119, 0x1, R94, P6 ;  /* 0x00000001776c7824 */ /* 0x000fe200030e065e */
[----:B------:R-:W-:Y:S01]  /*32730*/  ISETP.GE.U32.AND.EX P1, PT, R115, R99, PT, P1 ;  /* 0x000000637300720c */ /* 0x000fe20003f26110 */
[C---:B------:R-:W-:Y:S01]  /*32740*/  IMAD.WIDE.U32 R104, P5, R4.reuse, R67, R104 ;  /* 0x0000004304687225 */ /* 0x040fe200078a0068 */
[----:B------:R-:W-:Y:S02]  /*32750*/  ISETP.NE.U32.AND P6, PT, R97, RZ, PT ;  /* 0x000000ff6100720c */ /* 0x000fe40003fc5070 */
[----:B------:R-:W-:Y:S01]  /*32760*/  SEL R107, RZ, 0x1, P1 ;  /* 0x00000001ff6b7807 */ /* 0x000fe20000800000 */
[----:B------:R-:W-:Y:S01]  /*32770*/  IMAD.WIDE.U32 R36, R4, R66, RZ ;  /* 0x0000004204247225 */ /* 0x000fe200078e00ff */
[----:B------:R-:W-:-:S02]  /*32780*/  ISETP.NE.AND.EX P1, PT, R96, RZ, PT, P6 ;  /* 0x000000ff6000720c */ /* 0x000fc40003f25360 */
[----:B------:R-:W-:Y:S01]  /*32790*/  IADD3 R92, P6, PT, R110, R117, RZ ;  /* 0x000000756e5c7210 */ /* 0x000fe20007fde0ff */
[----:B------:R-:W-:Y:S01]  /*327a0*/  IMAD.X R45, RZ, RZ, RZ, P5 ;  /* 0x000000ffff2d7224 */ /* 0x000fe200028e06ff */
[----:B------:R-:W-:Y:S01]  /*327b0*/  IADD3 R101, P5, PT, R37, R104, RZ ;  /* 0x0000006825657210 */ /* 0x000fe20007fbe0ff */
[----:B------:R-:W-:Y:S02]  /*327c0*/  IMAD.MOV.U32 R94, RZ, RZ, R93 ;  /* 0x000000ffff5e7224 */ /* 0x000fe400078e005d */
[----:B------:R-:W-:-:S06]  /*327d0*/  IMAD.MOV.U32 R44, RZ, RZ, R105 ;  /* 0x000000ffff2c7224 */ /* 0x000fcc00078e0069 */
        /* <DEDUP_REMOVED lines=15> */
.L_x_334:
[----:B------:R-:W-:Y:S01]  /*328d0*/  ISETP.GE.U32.AND P1, PT, R103, R102, PT ;  /* 0x000000666700720c */ /* 0x000fe20003f26070 */
[----:B------:R-:W-:Y:S01]  /*328e0*/  IMAD.X R93, R108, 0x1, R106, P6 ;  /* 0x000000016c5d7824 */ /* 0x000fe200030e066a */
[----:B------:R-:W-:Y:S01]  /*328f0*/  ISETP.GE.U32.AND P6, PT, R92, R117, PT ;  /* 0x000000755c00720c */ /* 0x000fe20003fc6070 */
[----:B------:R-:W-:Y:S01]  /*32900*/  IMAD.WIDE.U32 R96, R76, R64, RZ ;  /* 0x000000404c607225 */ /* 0x000fe200078e00ff */
[----:B------:R-:W-:Y:S01]  /*32910*/  ISETP.GE.U32.AND.EX P1, PT, R100, R115, PT, P1 ;  /* 0x000000736400720c */ /* 0x000fe20003f26110 */
[----:B------:R-:W-:Y:S01]  /*32920*/  UIMAD.WIDE.U32 UR6, UR5, UR5, URZ ;  /* 0x00000005050672a5 */ /* 0x000fe2000f8e00ff */
[----:B------:R-:W-:Y:S01]  /*32930*/  ISETP.GE.U32.AND.EX P0, PT, R108, R119, PT, P0 ;  /* 0x000000776c00720c */ /* 0x000fe20003f06100 */
[----:B------:R-:W-:Y:S01]  /*32940*/  IMAD.WIDE.U32.X R94, R91, R69, R94, P2 ;  /* 0x000000455b5e7225 */ /* 0x000fe200010e045e */
[----:B------:R-:W-:Y:S02]  /*32950*/  ISETP.GE.U32.AND.EX P6, PT, R93, R106, PT, P6 ;  /* 0x0000006a5d00720c */ /* 0x000fe40003fc6160 */
[----:B------:R-:W-:Y:S01]  /*32960*/  SEL R102, RZ, 0x1, P1 ;  /* 0x00000001ff667807 */ /* 0x000fe20000800000 */
[----:B------:R-:W-:Y:S01]  /*32970*/  IMAD.WIDE.U32 R96, P1, R2, R65, R96 ;  /* 0x0000004102607225 */ /* 0x000fe20007820060 */
[----:B------:R-:W-:-:S02]  /*32980*/  SEL R110, RZ, 0x1, P0 ;  /* 0x00000001ff6e7807 */ /* 0x000fc40000000000 */
[----:B------:R-:W-:Y:S01]  /*32990*/  SEL R5, RZ, 0x1, P6 ;  /* 0x00000001ff057807 */ /* 0x000fe20003000000 */
[----:B------:R-:W-:Y:S01]  /*329a0*/  IMAD.WIDE.U32 R104, R2, R64, RZ ;  /* 0x0000004002687225 */ /* 0x000fe200078e00ff */
[----:B------:R-:W-:-:S03]  /*329b0*/  IADD3 R102, P2, P0, R102, R48, R107 ;  /* 0x0000003066667210 */ /* 0x000fc6000785e06b */
[----:B------:R-:W-:Y:S01]  /*329c0*/  IMAD.X R3, RZ, RZ, RZ, P1 ;  /* 0x000000ffff037224 */ /* 0x000fe200008e06ff */
[----:B------:R-:W-:Y:S01]  /*329d0*/  IADD3 R110, P1, P6, R5, R94, R110 ;  /* 0x0000005e056e7210 */ /* 0x000fe20007e3e06e */
[----:B------:R-:W-:Y:S01]  /*329e0*/  IMAD.MOV.U32 R2, RZ, RZ, R97 ;  /* 0x000000ffff027224 */ /* 0x000fe200078e0061 */
[----:B------:R-:W-:Y:S01]  /*329f0*/  IADD3.X R106, PT, PT, RZ, R49, RZ, P2, P0 ;  /* 0x00000031ff6a7210 */ /* 0x000fe200017e04ff */
[----:B------:R-:W-:Y:S01]  /*32a00*/  IMAD.WIDE.U32 R48, R79, R66, RZ ;  /* 0x000000424f307225 */ /* 0x000fe200078e00ff */
[----:B------:R-:W-:Y:S02]  /*32a10*/  IADD3 R5, P2, PT, R78, R104, RZ ;  /* 0x000000684e057210 */ /* 0x000fe40007f5e0ff */
[----:B------:R-:W-:Y:S01]  /*32a20*/  IADD3 R35, P0, PT, R105, R96, RZ ;  /* 0x0000006069237210 */ /* 0x000fe20007f1e0ff */
[----:B------:R-:W-:Y:S01]  /*32a30*/  IMAD.WIDE.U32 R96, R79, R64, RZ ;  /* 0x000000404f607225 */ /* 0x000fe200078e00ff */
[----:B------:R-:W-:Y:S02]  /*32a40*/  IADD3.X R114, PT, PT, RZ, R95, RZ, P1, P6 ;  /* 0x0000005fff727210 */ /* 0x000fe40000fec4ff */
[----:B------:R-:W-:Y:S01]  /*32a50*/  ISETP.GE.U32.AND P1, PT, R5, R104, PT ;  /* 0x000000680500720c */ /* 0x000fe20003f26070 */
[----:B------:R-:W-:-:S02]  /*32a60*/  IMAD.X R38, R77, 0x1, R35, P2 ;  /* 0x000000014d267824 */ /* 0x000fc400010e0623 */
[----:B------:R-:W-:Y:S01]  /*32a70*/  IMAD.WIDE.U32.X R76, R76, R65, R2, P0 ;  /* 0x000000414c4c7225 */ /* 0x000fe200000e0402 */
[----:B------:R-:W-:Y:S02]  /*32a80*/  IADD3 R105, P0, PT, R5, R112, RZ ;  /* 0x0000007005697210 */ /* 0x000fe40007f1e0ff */
[----:B------:R-:W-:Y:S01]  /*32a90*/  ISETP.GE.U32.AND.EX P1, PT, R38, R35, PT, P1 ;  /* 0x000000232600720c */ /* 0x000fe20003f26110 */
[----:B------:R-:W-:-:S03]  /*32aa0*/  IMAD.WIDE.U32 R94, P2, R34, R67, R48 ;  /* 0x00000043225e7225 */ /* 0x000fc60007840030 */
[----:B------:R-:W-:Y:S01]  /*32ab0*/  SEL R78, RZ, 0x1, P1 ;  /* 0x00000001ff4e7807 */ /* 0x000fe20000800000 */
[----:B------:R-:W-:-:S04]  /*32ac0*/  IMAD.WIDE.U32 R2, R34, R66, RZ ;  /* 0x0000004222027225 */ /* 0x000fc800078e00ff */
[----:B------:R-:W-:Y:S01]  /*32ad0*/  IMAD.X R49, RZ, RZ, RZ, P2 ;  /* 0x000000ffff317224 */ /* 0x000fe200010e06ff */
[----:B------:R-:W-:Y:S01]  /*32ae0*/  IADD3 R5, P6, PT, R3, R94, RZ ;  /* 0x0000005e03057210 */ /* 0x000fe20007fde0ff */
[----:B------:R-:W-:Y:S01]  /*32af0*/  IMAD.X R38, R38, 0x1, R113, P0 ;  /* 0x0000000126267824 */ /* 0x000fe200000e0671 */
[C---:B------:R-:W-:Y:S01]  /*32b00*/  ISETP.GE.U32.AND P2, PT, R105.reuse, R112, PT ;  /* 0x000000706900720c */ /* 0x040fe20003f46070 */
[----:B------:R-:W-:Y:S01]  /*32b10*/  IMAD.MOV.U32 R48, RZ, RZ, R95 ;  /* 0x000000ffff307224 */ /* 0x000fe200078e005f */
[----:B------:R-:W-:Y:S01]  /*32b20*/  IADD3 R3, P0, PT, R105, R2, RZ ;  /* 0x0000000269037210 */ /* 0x000fe20007f1e0ff */
[----:B------:R-:W-:Y:S01]  /*32b30*/  IMAD.WIDE.U32 R94, P1, R34, R65, R96 ;  /* 0x00000041225e7225 */ /* 0x000fe20007820060 */
[----:B------:R-:W-:-:S03]  /*32b40*/  ISETP.GE.U32.AND.EX P2, PT, R38, R113, PT, P2 ;  /* 0x000000712600720c */ /* 0x000fc60003f46120 */
[----:B------:R-:W-:Y:S01]  /*32b50*/  IMAD.X R38, R5, 0x1, R38, P0 ;  /* 0x0000000105267824 */ /* 0x000fe200000e0626 */
[----:B------:R-:W-:Y:S01]  /*32b60*/  ISETP.GE.U32.AND P0, PT, R3, R2, PT ;  /* 0x000000020300720c */ /* 0x000fe20003f06070 */
[----:B------:R-:W-:Y:S01]  /*32b70*/  IMAD.WIDE.U32.X R48, R79, R67, R48, P6 ;  /* 0x000000434f307225 */ /* 0x000fe200030e0430 */
[----:B------:R-:W-:Y:S02]  /*32b80*/  SEL R97, RZ, 0x1, P2 ;  /* 0x00000001ff617807 */ /* 0x000fe40001000000 */
[----:B------:R-:W-:Y:S01]  /*32b90*/  IADD3 R105, P2, PT, R3, R109, RZ ;  /* 0x0000006d03697210 */ /* 0x000fe20007f5e0ff */
[----:B------:R-:W-:Y:S01]  /*32ba0*/  IMAD.X R3, RZ, RZ, RZ, P1 ;  /* 0x000000ffff037224 */ /* 0x000fe200008e06ff */
[----:B------:R-:W-:Y:S01]  /*32bb0*/  ISETP.GE.U32.AND.EX P0, PT, R38, R5, PT, P0 ;  /* 0x000000052600720c */ /* 0x000fe20003f06100 */
[----:B------:R-:W-:Y:S01]  /*32bc0*/  IMAD.WIDE.U32 R34, R34, R64, RZ ;  /* 0x0000004022227225 */ /* 0x000fe200078e00ff */
[----:B------:R-:W-:Y:S02]  /*32bd0*/  ISETP.GE.U32.AND P1, PT, R105, R109, PT ;  /* 0x0000006d6900720c */ /* 0x000fe40003f26070 */
[----:B------:R-:W-:Y:S01]  /*32be0*/  SEL R112, RZ, 0x1, P0 ;  /* 0x00000001ff707807 */ /* 0x000fe20000000000 */
[----:B------:R-:W-:Y:S01]  /*32bf0*/  IMAD.X R104, R38, 0x1, R111, P2 ;  /* 0x0000000126687824 */ /* 0x000fe200010e066f */
[----:B------:R-:W-:Y:S01]  /*32c00*/  IADD3 R116, P0, P6, R97, R76, R78 ;  /* 0x0000004c61747210 */ /* 0x000fe20007e1e04e */
[----:B------:R-:W-:Y:S01]  /*32c10*/  IMAD.WIDE.U32 R96, R91, R64, RZ ;  /* 0x000000405b607225 */ /* 0x000fe200078e00ff */
[----:B------:R-:W-:-:S02]  /*32c20*/  IADD3 R107, P2, PT, R35, R94, RZ ;  /* 0x0000005e236b7210 */ /* 0x000fc40007f5e0ff */
[----:B------:R-:W-:Y:S01]  /*32c30*/  ISETP.GE.U32.AND.EX P1, PT, R104, R111, PT, P1 ;  /* 0x0000006f6800720c */ /* 0x000fe20003f26110 */
[----:B------:R-:W-:Y:S01]  /*32c40*/  IMAD.MOV.U32 R2, RZ, RZ, R95 ;  /* 0x000000ffff027224 */ /* 0x000fe200078e005f */
[----:B------:R-:W-:Y:S01]  /*32c50*/  IADD3.X R111, PT, PT, RZ, R77, RZ, P0, P6 ;  /* 0x0000004dff6f7210 */ /* 0x000fe200007ec4ff */
[----:B------:R-:W-:Y:S01]  /*32c60*/  IMAD.WIDE.U32 R96, P0, R4, R65, R96 ;  /* 0x0000004104607225 */ /* 0x000fe20007800060 */
[----:B------:R-:W-:-:S03]  /*32c70*/  SEL R5, RZ, 0x1, P1 ;  /* 0x00000001ff057807 */ /* 0x000fc60000800000 */
[----:B------:R-:W-:Y:S01]  /*32c80*/  IMAD.X R77, RZ, RZ, RZ, P3 ;  /* 0x000000ffff4d7224 */ /* 0x000fe200018e06ff */
[----:B------:R-:W-:Y:S01]  /*32c90*/  ISETP.NE.U32.AND P3, PT, R116, RZ, PT ;  /* 0x000000ff7400720c */ /* 0x000fe20003f65070 */
[----:B------:R-:W-:Y:S02]  /*32ca0*/  IMAD.X R109, RZ, RZ, RZ, P0 ;  /* 0x000000ffff6d7224 */ /* 0x000fe400000e06ff */
[----:B------:R-:W-:Y:S01]  /*32cb0*/  IMAD.WIDE.U32 R94, R11, UR5, RZ ;  /* 0x000000050b5e7c25 */ /* 0x000fe2000f8e00ff */
[----:B------:R-:W-:Y:S02]  /*32cc0*/  ISETP.NE.AND.EX P0, PT, R111, RZ, PT, P3 ;  /* 0x000000ff6f00720c */ /* 0x000fe40003f05330 */
[----:B------:R-:W-:Y:S01]  /*32cd0*/  IADD3 R115, P3, PT, R7, R36, RZ ;  /* 0x0000002407737210 */ /* 0x000fe20007f7e0ff */
[----:B------:R-:W-:Y:S01]  /*32ce0*/  IMAD.WIDE.U32.X R2, R79, R65, R2, P2 ;  /* 0x000000414f027225 */ /* 0x000fe200010e0402 */
[----:B------:R-:W-:-:S03]  /*32cf0*/  IADD3 R112, P1, P2, R5, R48, R112 ;  /* 0x0000003005707210 */ /* 0x000fc60007a3e070 */
[----:B------:R-:W-:-:S04]  /*32d00*/  IMAD.WIDE.U32 R4, R4, R64, RZ ;  /* 0x0000004004047225 */ /* 0x000fc800078e00ff */
[----:B------:R-:W-:-:S04]  /*32d10*/  IMAD.WIDE.U32 R94, P6, R11, UR5, R94 ;  /* 0x000000050b5e7c25 */ /* 0x000fc8000f8c005e */
[----:B------:R-:W-:Y:S01]  /*32d20*/  IMAD.WIDE.U32.X R44, R91, R67, R44, P5 ;  /* 0x000000435b2c7225 */ /* 0x000fe200028e042c */
[----:B------:R-:W-:-:S03]  /*32d30*/  IADD3 R117, P5, PT, R5, R96, RZ ;  /* 0x0000006005757210 */ /* 0x000fc60007fbe0ff */
[----:B------:R-:W-:Y:S01]  /*32d40*/  IMAD.X R79, RZ, RZ, RZ, P6 ;  /* 0x000000ffff4f7224 */ /* 0x000fe200030e06ff */
[----:B------:R-:W-:Y:S01]  /*32d50*/  IADD3 R113, P6, PT, R94, UR7, RZ ;  /* 0x000000075e717c10 */ /* 0x000fe2000ffde0ff */
[----:B------:R-:W-:Y:S02]  /*32d60*/  IMAD.MOV.U32 R108, RZ, RZ, R97 ;  /* 0x000000ffff6c7224 */ /* 0x000fe400078e0061 */
[----:B------:R-:W-:Y:S02]  /*32d70*/  IMAD.MOV.U32 R76, RZ, RZ, R39 ;  /* 0x000000ffff4c7224 */ /* 0x000fe400078e0027 */
[----:B------:R-:W-:-:S04]  /*32d80*/  IMAD.WIDE.U32.X R38, R91, R65, R108, P5 ;  /* 0x000000415b267225 */ /* 0x000fc800028e046c */
[----:B------:R-:W-:Y:S01]  /*32d90*/  IMAD.MOV.U32 R78, RZ, RZ, R95 ;  /* 0x000000ffff4e7224 */ /* 0x000fe200078e005f */
        /* <DEDUP_REMOVED lines=10> */
.L_x_335:
[----:B------:R-:W-:Y:S01]  /*32e40*/  IADD3.X R49, PT, PT, RZ, R49, RZ, P1, P2 ;  /* 0x00000031ff317210 */ /* 0x000fe20000fe44ff */
[----:B------:R-:W-:Y:S01]  /*32e50*/  IMAD.X R35, R101, 0x1, R0, P3 ;  /* 0x0000000165237824 */ /* 0x000fe200018e0600 */
[----:B------:R-:W-:Y:S01]  /*32e60*/  IADD3 R43, P1, PT, R43, R34, RZ ;  /* 0x000000222b2b7210 */ /* 0x000fe20007f3e0ff */
[----:B------:R-:W-:Y:S01]  /*32e70*/  IMAD.WIDE.U32.X R76, R59, R11, R76, P4 ;  /* 0x0000000b3b4c7225 */ /* 0x000fe200020e044c */
[----:B------:R-:W-:Y:S02]  /*32e80*/  IADD3 R103, P0, PT, R103, R40, RZ ;  /* 0x0000002867677210 */ /* 0x000fe40007f1e0ff */
[C---:B------:R-:W-:Y:S01]  /*32e90*/  IADD3 R91, P2, PT, R43.reuse, R112, RZ ;  /* 0x000000702b5b7210 */ /* 0x040fe20007f5e0ff */
[----:B------:R-:W-:Y:S01]  /*32ea0*/  IMAD.X R42, R42, 0x1, R107, P1 ;  /* 0x000000012a2a7824 */ /* 0x000fe200008e066b */
[----:B------:R-:W-:Y:S01]  /*32eb0*/  ISETP.GE.U32.AND P1, PT, R43, R34, PT ;  /* 0x000000222b00720c */ /* 0x000fe20003f26070 */
[----:B------:R-:W-:Y:S01]  /*32ec0*/  IMAD.X R5, R100, 0x1, R99, P0 ;  /* 0x0000000164057824 */ /* 0x000fe200000e0663 */
[----:B------:R-:W-:Y:S01]  /*32ed0*/  IADD3 R41, P3, PT, R110, R115, RZ ;  /* 0x000000736e297210 */ /* 0x000fe20007f7e0ff */
[----:B------:R-:W-:Y:S01]  /*32ee0*/  IMAD.X R34, R42, 0x1, R49, P2 ;  /* 0x000000012a227824 */ /* 0x000fe200010e0631 */
[----:B------:R-:W-:Y:S01]  /*32ef0*/  IADD3 R90, P0, PT, R103, R90, RZ ;  /* 0x0000005a675a7210 */ /* 0x000fe20007f1e0ff */
[----:B------:R-:W-:Y:S01]  /*32f00*/  IMAD.WIDE.U32.X R78, R11, R11, R78, P6 ;  /* 0x0000000b0b4e7225 */ /* 0x000fe200030e044e */
[----:B------:R-:W-:-:S02]  /*32f10*/  ISETP.GE.U32.AND P5, PT, R91, R112, PT ;  /* 0x000000705b00720c */ /* 0x000fc40003fa6070 */
[----:B------:R-:W-:Y:S01]  /*32f20*/  ISETP.GE.U32.AND.EX P1, PT, R42, R107, PT, P1 ;  /* 0x0000006b2a00720c */ /* 0x000fe20003f26110 */
[----:B------:R-:W-:Y:S01]  /*32f30*/  IMAD.X R37, R114, 0x1, R35, P3 ;  /* 0x0000000172257824 */ /* 0x000fe200018e0623 */
[----:B------:R-:W-:Y:S01]  /*32f40*/  ISETP.GE.U32.AND P3, PT, R103, R40, PT ;  /* 0x000000286700720c */ /* 0x000fe20003f66070 */
[----:B------:R-:W-:Y:S01]  /*32f50*/  IMAD.X R98, R5, 0x1, R98, P0 ;  /* 0x0000000105627824 */ /* 0x000fe200000e0662 */
[----:B------:R-:W-:Y:S02]  /*32f60*/  ISETP.GE.U32.AND.EX P5, PT, R34, R49, PT, P5 ;  /* 0x000000312200720c */ /* 0x000fe40003fa6150 */
[----:B------:R-:W-:Y:S02]  /*32f70*/  SEL R0, RZ, 0x1, P1 ;  /* 0x00000001ff007807 */ /* 0x000fe40000800000 */
[----:B------:R-:W-:Y:S02]  /*32f80*/  ISETP.GE.U32.AND P1, PT, R90, R103, PT ;  /* 0x000000675a00720c */ /* 0x000fe40003f26070 */
[----:B------:R-:W-:-:S02]  /*32f90*/  ISETP.GE.U32.AND P2, PT, R115, R36, PT ;  /* 0x000000247300720c */ /* 0x000fc40003f46070 */
[----:B------:R-:W-:Y:S02]  /*32fa0*/  ISETP.GE.U32.AND P0, PT, R41, R110, PT ;  /* 0x0000006e2900720c */ /* 0x000fe40003f06070 */
[----:B------:R-:W-:Y:S02]  /*32fb0*/  ISETP.GE.U32.AND.EX P3, PT, R5, R99, PT, P3 ;  /* 0x000000630500720c */ /* 0x000fe40003f66130 */
[----:B------:R-:W-:Y:S02]  /*32fc0*/  SEL R7, RZ, 0x1, P5 ;  /* 0x00000001ff077807 */ /* 0x000fe40002800000 */
[----:B------:R-:W-:Y:S02]  /*32fd0*/  ISETP.GE.U32.AND.EX P1, PT, R98, R5, PT, P1 ;  /* 0x000000056200720c */ /* 0x000fe40003f26110 */
[----:B------:R-:W-:Y:S02]  /*32fe0*/  ISETP.GE.U32.AND.EX P2, PT, R35, R101, PT, P2 ;  /* 0x000000652300720c */ /* 0x000fe40003f46120 */
[----:B------:R-:W-:-:S02]  /*32ff0*/  ISETP.GE.U32.AND.EX P0, PT, R37, R114, PT, P0 ;  /* 0x000000722500720c */ /* 0x000fc40003f06100 */
[----:B------:R-:W-:Y:S02]  /*33000*/  SEL R35, RZ, 0x1, P3 ;  /* 0x00000001ff237807 */ /* 0x000fe40001800000 */
[----:B------:R-:W-:Y:S02]  /*33010*/  IADD3 R7, P4, P3, R7, R2, R0 ;  /* 0x0000000207077210 */ /* 0x000fe40007b9e000 */
[----:B------:R-:W-:Y:S02]  /*33020*/  SEL R0, RZ, 0x1, P1 ;  /* 0x00000001ff007807 */ /* 0x000fe40000800000 */
[----:B------:R-:W-:Y:S02]  /*33030*/  SEL R36, RZ, 0x1, P2 ;  /* 0x00000001ff247807 */ /* 0x000fe40001000000 */
[----:B------:R-:W-:Y:S02]  /*33040*/  SEL R5, RZ, 0x1, P0 ;  /* 0x00000001ff057807 */ /* 0x000fe40000000000 */
[----:B------:R-:W-:-:S02]  /*33050*/  IADD3 R0, P2, P1, R0, R76, R35 ;  /* 0x0000004c00007210 */ /* 0x000fc4000795e023 */
[----:B------:R-:W-:Y:S02]  /*33060*/  IADD3.X R2, PT, PT, RZ, R3, RZ, P4, P3 ;  /* 0x00000003ff027210 */ /* 0x000fe400027e64ff */
[----:B------:R-:W-:Y:S02]  /*33070*/  IADD3 R3, P3, P4, R5, R44, R36 ;  /* 0x0000002c05037210 */ /* 0x000fe40007c7e024 */
[----:B------:R-:W-:Y:S02]  /*33080*/  IADD3 R40, P0, PT, R47, R4, RZ ;  /* 0x000000042f287210 */ /* 0x000fe40007f1e0ff */
[----:B------:R-:W-:Y:S02]  /*33090*/  IADD3.X R5, PT, PT, RZ, R77, RZ, P2, P1 ;  /* 0x0000004dff057210 */ /* 0x000fe400017e24ff */
[----:B------:R-:W-:Y:S01]  /*330a0*/  IADD3 R43, P2, PT, R32, R7, RZ ;  /* 0x00000007202b7210 */ /* 0x000fe20007f5e0ff */
[----:B------:R-:W-:Y:S01]  /*330b0*/  IMAD.X R74, R117, 0x1, R74, P0 ;  /* 0x00000001754a7824 */ /* 0x000fe200000e064a */
[----:B------:R-:W-:-:S02]  /*330c0*/  IADD3.X R45, PT, PT, RZ, R45, RZ, P3, P4 ;  /* 0x0000002dff2d7210 */ /* 0x000fc40001fe84ff */
[----:B------:R-:W-:Y:S01]  /*330d0*/  ISETP.GE.U32.AND P5, PT, R40, R4, PT ;  /* 0x000000042800720c */ /* 0x000fe20003fa6070 */
[----:B------:R-:W-:Y:S01]  /*330e0*/  IMAD.X R42, R9, 0x1, R2, P2 ;  /* 0x00000001092a7824 */ /* 0x000fe200010e0602 */
[----:B------:R-:W-:Y:S02]  /*330f0*/  IADD3 R102, P3, PT, R102, UR6, RZ ;  /* 0x0000000666667c10 */ /* 0x000fe4000ff7e0ff */
[----:B------:R-:W-:Y:S02]  /*33100*/  IADD3 R40, P1, PT, R3, R40, RZ ;  /* 0x0000002803287210 */ /* 0x000fe40007f3e0ff */
[----:B------:R-:W-:Y:S01]  /*33110*/  ISETP.GE.U32.AND P6, PT, R102, UR6, PT ;  /* 0x0000000666007c0c */ /* 0x000fe2000bfc6070 */
[----:B------:R-:W-:Y:S01]  /*33120*/  IMAD.X R106, R113, 0x1, R106, P3 ;  /* 0x00000001716a7824 */ /* 0x000fe200018e066a */
[----:B------:R-:W-:Y:S01]  /*33130*/  ISETP.GE.U32.AND P2, PT, R40, R3, PT ;  /* 0x000000032800720c */ /* 0x000fe20003f46070 */
[----:B------:R-:W-:Y:S01]  /*33140*/  IMAD.X R36, R45, 0x1, R74, P1 ;  /* 0x000000012d247824 */ /* 0x000fe200008e064a */
[----:B------:R-:W-:-:S02]  /*33150*/  IADD3 R3, P3, PT, R102, R0, RZ ;  /* 0x0000000066037210 */ /* 0x000fc40007f7e0ff */
[----:B------:R-:W-:Y:S02]  /*33160*/  ISETP.GE.U32.AND P4, PT, R81, R70, PT ;  /* 0x000000465100720c */ /* 0x000fe40003f86070 */
[C---:B------:R-:W-:Y:S01]  /*33170*/  ISETP.GE.U32.AND.EX P0, PT, R106.reuse, R113, PT, P6 ;  /* 0x000000716a00720c */ /* 0x040fe20003f06160 */
[----:B------:R-:W-:Y:S01]  /*33180*/  IMAD.X R5, R106, 0x1, R5, P3 ;  /* 0x000000016a057824 */ /* 0x000fe200018e0605 */
[----:B------:R-:W-:Y:S02]  /*33190*/  ISETP.GE.U32.AND.EX P4, PT, R80, R71, PT, P4 ;  /* 0x000000475000720c */ /* 0x000fe40003f86140 */
[----:B------:R-:W-:Y:S02]  /*331a0*/  ISETP.EQ.U32.AND P3, PT, R105, R68, PT ;  /* 0x000000446900720c */ /* 0x000fe40003f62070 */
[----:B------:R-:W-:Y:S02]  /*331b0*/  ISETP.GE.U32.AND P6, PT, R43, R64, PT ;  /* 0x000000402b00720c */ /* 0x000fe40003fc6070 */
[----:B------:R-:W-:-:S02]  /*331c0*/  SEL R9, RZ, 0x1, P0 ;  /* 0x00000001ff097807 */ /* 0x000fc40000000000 */
[----:B------:R-:W-:Y:S02]  /*331d0*/  ISETP.LT.U32.AND P1, PT, R105, R68, PT ;  /* 0x000000446900720c */ /* 0x000fe40003f21070 */
[----:B------:R-:W-:Y:S02]  /*331e0*/  ISETP.EQ.AND.EX P3, PT, R104, R69, !P4, P3 ;  /* 0x000000456800720c */ /* 0x000fe40006762330 */
[----:B------:R-:W-:Y:S02]  /*331f0*/  ISETP.GE.U32.AND.EX P0, PT, R42, R65, PT, P6 ;  /* 0x000000412a00720c */ /* 0x000fe40003f06160 */
[----:B------:R-:W-:Y:S02]  /*33200*/  ISETP.GE.U32.AND.EX P6, PT, R74, R117, PT, P5 ;  /* 0x000000754a00720c */ /* 0x000fe40003fc6150 */
[----:B------:R-:W-:Y:S02]  /*33210*/  ISETP.LT.U32.OR.EX P1, PT, R104, R69, P3, P1 ;  /* 0x000000456800720c */ /* 0x000fe40001f21510 */
[----:B------:R-:W-:-:S02]  /*33220*/  ISETP.EQ.U32.AND P5, PT, R91, R66, PT ;  /* 0x000000425b00720c */ /* 0x000fc40003fa2070 */
[----:B------:R-:W-:Y:S02]  /*33230*/  ISETP.GE.U32.AND P3, PT, R3, R102, PT ;  /* 0x000000660300720c */ /* 0x000fe40003f66070 */
[----:B------:R-:W-:Y:S02]  /*33240*/  ISETP.GE.U32.AND.EX P2, PT, R36, R45, PT, P2 ;  /* 0x0000002d2400720c */ /* 0x000fe40003f46120 */
[----:B------:R-:W-:Y:S02]  /*33250*/  SEL R77, RZ, 0x1, P6 ;  /* 0x00000001ff4d7807 */ /* 0x000fe40003000000 */
[----:B------:R-:W-:Y:S02]  /*33260*/  ISETP.LT.U32.AND P6, PT, R91, R66, PT ;  /* 0x000000425b00720c */ /* 0x000fe40003fc1070 */
[----:B------:R-:W-:Y:S02]  /*33270*/  ISETP.EQ.AND.EX P5, PT, R34, R67, P1, P5 ;  /* 0x000000432200720c */ /* 0x000fe40000fa2350 */
[----:B------:R-:W-:-:S02]  /*33280*/  ISETP.GE.U32.AND.EX P3, PT, R5, R106, PT, P3 ;  /* 0x0000006a0500720c */ /* 0x000fc40003f66130 */
[----:B------:R-:W-:Y:S02]  /*33290*/  SEL R7, RZ, 0x1, P2 ;  /* 0x00000001ff077807 */ /* 0x000fe40001000000 */
[----:B------:R-:W-:Y:S02]  /*332a0*/  SEL R35, RZ, 0x1, P4 ;  /* 0x00000001ff237807 */ /* 0x000fe40002000000 */
[----:B------:R-:W-:Y:S02]  /*332b0*/  ISETP.LT.U32.OR.EX P5, PT, R34, R67, P5, P6 ;  /* 0x000000432200720c */ /* 0x000fe40002fa1560 */
[----:B------:R-:W-:Y:S02]  /*332c0*/  SEL R0, RZ, 0x1, P3 ;  /* 0x00000001ff007807 */ /* 0x000fe40001800000 */
[----:B------:R-:W-:Y:S02]  /*332d0*/  @P0 ISETP.NE.U32.AND P4, PT, R43, R64, PT ;  /* 0x000000402b00020c */ /* 0x000fe40003f85070 */
[----:B------:R-:W-:-:S02]  /*332e0*/  IADD3 R77, P3, P6, R7, R38, R77 ;  /* 0x00000026074d7210 */ /* 0x000fc40007e7e04d */
[----:B------:R-:W-:Y:S02]  /*332f0*/  PLOP3.LUT P2, PT, PT, PT, PT, 0x8, 0x80 ;  /* 0x000000000080781c */ /* 0x000fe40003f4e170 */
[----:B------:R-:W-:Y:S02]  /*33300*/  @P0 ISETP.NE.OR.EX P2, PT, R42, R65, !P5, P4 ;  /* 0x000000412a00020c */ /* 0x000fe40006f45740 */
[----:B------:R-:W-:Y:S02]  /*33310*/  IADD3.X R38, PT, PT, RZ, R39, RZ, P3, P6 ;  /* 0x00000027ff267210 */ /* 0x000fe40001fec4ff */
[----:B------:R-:W-:Y:S02]  /*33320*/  IADD3 R7, P0, P4, R0, R78, R9 ;  /* 0x0000004e00077210 */ /* 0x000fe40007c1e009 */
[----:B------:R-:W-:Y:S02]  /*33330*/  IADD3 R4, P3, PT, R35, R68, RZ ;  /* 0x0000004423047210 */ /* 0x000fe40007f7e0ff */
[----:B------:R-:W-:-:S02]  /*33340*/  SEL R35, RZ, 0x1, !P5 ;  /* 0x00000001ff237807 */ /* 0x000fc40006800000 */
[----:B------:R-:W-:Y:S01]  /*33350*/  SEL R39, RZ, 0x1, !P1 ;  /* 0x00000001ff277807 */ /* 0x000fe20004800000 */
[----:B------:R-:W-:Y:S01]  /*33360*/  IMAD.X R47, RZ, RZ, R69, P3 ;  /* 0x000000ffff2f7224 */ /* 0x000fe200018e0645 */
[----:B------:R-:W-:Y:S02]  /*33370*/  IADD3.X R9, PT, PT, RZ, R79, RZ, P0, P4 ;  /* 0x0000004fff097210 */ /* 0x000fe400007e84ff */
[----:B------:R-:W-:Y:S02]  /*33380*/  IADD3 R0, P1, PT, R35, R64, RZ ;  /* 0x0000004023007210 */ /* 0x000fe40007f3e0ff */
        /* <DEDUP_REMOVED lines=47> */
.L_x_336:
        /* <DEDUP_REMOVED lines=26> */
[----:B------:R-:W-:Y:S01]  /*33820*/  IMAD.X R35, RZ, RZ, RZ, P6 ;  /* 0x000000ffff237224 */ /* 0x000fe200030e06ff */
[----:B------:R-:W-:Y:S01]  /*33830*/  IADD3 R103, P6, PT, R91, R48, RZ ;  /* 0x000000305b677210 */ /* 0x000fe20007fde0ff */
[----:B------:R-:W-:Y:S02]  /*33840*/  IMAD.X R79, RZ, RZ, R39, P0 ;  /* 0x000000ffff4f7224 */ /* 0x000fe400000e0627 */
[----:B------:R-:W-:-:S04]  /*33850*/  IMAD.WIDE.U32 R92, R34, R66, RZ ;  /* 0x00000042225c7225 */ /* 0x000fc800078e00ff */
[----:B------:R-:W-:-:S04]  /*33860*/  IMAD.WIDE.U32 R96, P0, R34, R65, R96 ;  /* 0x0000004122607225 */ /* 0x000fc80007800060 */
[----:B------:R-:W-:Y:S02]  /*33870*/  IMAD.X R44, R78, 0x1, R37, P5 ;  /* 0x000000014e2c7824 */ /* 0x000fe400028e0625 */
[----:B------:R-:W-:Y:S02]  /*33880*/  IMAD.X R77, RZ, RZ, RZ, P1 ;  /* 0x000000ffff4d7224 */ /* 0x000fe400008e06ff */
[----:B------:R-:W-:Y:S01]  /*33890*/  IMAD.MOV.U32 R76, RZ, RZ, R81 ;  /* 0x000000ffff4c7224 */ /* 0x000fe200078e0051 */
[----:B------:R-:W-:Y:S01]  /*338a0*/  IADD3 R81, P1, PT, R40, R92, RZ ;  /* 0x0000005c28517210 */ /* 0x000fe20007f3e0ff */
[----:B------:R-:W-:Y:S01]  /*338b0*/  IMAD.WIDE.U32 R38, R34, R64, RZ ;  /* 0x0000004022267225 */ /* 0x000fe200078e00ff */
[C---:B------:R-:W-:Y:S02]  /*338c0*/  ISETP.GE.U32.AND.EX P2, PT, R44.reuse, R78, PT, P2 ;  /* 0x0000004e2c00720c */ /* 0x040fe40003f46120 */
[----:B------:R-:W-:Y:S01]  /*338d0*/  ISETP.GE.U32.AND P3, PT, R81, R92, PT ;  /* 0x0000005c5100720c */ /* 0x000fe20003f66070 */
[----:B------:R-:W-:Y:S01]  /*338e0*/  IMAD.X R37, RZ, RZ, RZ, P0 ;  /* 0x000000ffff257224 */ /* 0x000fe200000e06ff */
[----:B------:R-:W-:Y:S01]  /*338f0*/  ISETP.GE.U32.AND P0, PT, R103, R48, PT ;  /* 0x000000306700720c */ /* 0x000fe20003f06070 */
[----:B------:R-:W-:Y:S01]  /*33900*/  IMAD.X R105, R44, 0x1, R79, P6 ;  /* 0x000000012c697824 */ /* 0x000fe200030e064f */
[----:B------:R-:W-:Y:S01]  /*33910*/  IADD3 R99, P5, PT, R46, R38, RZ ;  /* 0x000000262e637210 */ /* 0x000fe20007fbe0ff */
[----:B------:R-:W-:Y:S01]  /*33920*/  IMAD.WIDE.U32.X R40, R101, R69, R76, P4 ;  /* 0x0000004565287225 */ /* 0x000fe200020e044c */
[----:B------:R-:W-:-:S02]  /*33930*/  IADD3 R93, P4, PT, R93, R94, RZ ;  /* 0x0000005e5d5d7210 */ /* 0x000fc40007f9e0ff */
[C---:B------:R-:W-:Y:S01]  /*33940*/  ISETP.GE.U32.AND.EX P0, PT, R105.reuse, R79, PT, P0 ;  /* 0x0000004f6900720c */ /* 0x040fe20003f06100 */
[----:B------:R-:W-:Y:S01]  /*33950*/  IMAD R44, R105, R72, RZ ;  /* 0x00000048692c7224 */ /* 0x000fe200078e02ff */
[----:B------:R-:W-:Y:S01]  /*33960*/  IADD3 R42, P6, PT, R39, R96, RZ ;  /* 0x00000060272a7210 */ /* 0x000fe20007fde0ff */
[----:B------:R-:W-:Y:S01]  /*33970*/  IMAD.X R46, R93, 0x1, R36, P1 ;  /* 0x000000015d2e7824 */ /* 0x000fe200008e0624 */
[----:B------:R-:W-:Y:S01]  /*33980*/  ISETP.GE.U32.AND P1, PT, R99, R38, PT ;  /* 0x000000266300720c */ /* 0x000fe20003f26070 */
[C---:B------:R-:W-:Y:S01]  /*33990*/  IMAD.WIDE.U32 R38, R103.reuse, R72, RZ ;  /* 0x0000004867267225 */ /* 0x040fe200078e00ff */
[----:B------:R-:W-:Y:S02]  /*339a0*/  SEL R48, RZ, 0x1, P2 ;  /* 0x00000001ff307807 */ /* 0x000fe40001000000 */
[----:B------:R-:W-:Y:S01]  /*339b0*/  SEL R77, RZ, 0x1, P0 ;  /* 0x00000001ff4d7807 */ /* 0x000fe20000000000 */
[----:B------:R-:W-:Y:S01]  /*339c0*/  IMAD R79, R103, R73, R44 ;  /* 0x00000049674f7224 */ /* 0x000fe200078e022c */
[----:B------:R-:W-:Y:S01]  /*339d0*/  ISETP.GE.U32.AND.EX P3, PT, R46, R93, PT, P3 ;  /* 0x0000005d2e00720c */ /* 0x000fe20003f66130 */
[----:B------:R-:W-:Y:S01]  /*339e0*/  IMAD.MOV.U32 R34, RZ, RZ, R95 ;  /* 0x000000ffff227224 */ /* 0x000fe200078e005f */
[----:B------:R-:W-:Y:S01]  /*339f0*/  IADD3 R48, P0, P2, R77, R40, R48 ;  /* 0x000000284d307210 */ /* 0x000fe20007a1e030 */
[----:B------:R-:W-:-:S02]  /*33a00*/  IMAD.IADD R79, R39, 0x1, R79 ;  /* 0x00000001274f7824 */ /* 0x000fc400078e024f */
[----:B------:R-:W-:Y:S01]  /*33a10*/  IMAD.WIDE.U32.X R34, R101, R67, R34, P4 ;  /* 0x0000004365227225 */ /* 0x000fe200020e0422 */
[----:B------:R-:W-:Y:S02]  /*33a20*/  IADD3.X R91, PT, PT, RZ, R41, RZ, P0, P2 ;  /* 0x00000029ff5b7210 */ /* 0x000fe400007e44ff */
[----:B------:R-:W-:Y:S01]  /*33a30*/  IADD3 R95, P4, PT, R81, R48, RZ ;  /* 0x00000030515f7210 */ /* 0x000fe20007f9e0ff */
[----:B------:R-:W-:Y:S02]  /*33a40*/  IMAD.X R44, R75, 0x1, R42, P5 ;  /* 0x000000014b2c7824 */ /* 0x000fe400028e062a */
[----:B------:R-:W-:Y:S01]  /*33a50*/  IMAD.WIDE.U32 R40, R79, R70, RZ ;  /* 0x000000464f287225 */ /* 0x000fe200078e00ff */
[----:B------:R-:W-:Y:S02]  /*33a60*/  ISETP.GE.U32.AND P0, PT, R95, R48, PT ;  /* 0x000000305f00720c */ /* 0x000fe40003f06070 */
[----:B------:R-:W-:Y:S01]  /*33a70*/  ISETP.GE.U32.AND.EX P1, PT, R44, R42, PT, P1 ;  /* 0x0000002a2c00720c */ /* 0x000fe20003f26110 */
[----:B------:R-:W-:-:S03]  /*33a80*/  IMAD.WIDE.U32 R74, R38, R70, RZ ;  /* 0x00000046264a7225 */ /* 0x000fc600078e00ff */
[----:B------:R-:W-:Y:S01]  /*33a90*/  SEL R48, RZ, 0x1, P1 ;  /* 0x00000001ff307807 */ /* 0x000fe20000800000 */
        /* <DEDUP_REMOVED lines=11> */
[----:B------:R-:W-:Y:S01]  /*33b50*/  IMAD.MOV.U32 R36, RZ, RZ, R97 ;  /* 0x000000ffff247224 */ /* 0x000fe200078e0061 */
[----:B------:R-:W-:Y:S01]  /*33b60*/  IADD3 R39, P3, PT, R95, R76, RZ ;  /* 0x0000004c5f277210 */ /* 0x000fe20007f7e0ff */
[----:B------:R-:W-:Y:S01]  /*33b70*/  IMAD.WIDE.U32 R94, R79, R66, RZ ;  /* 0x000000424f5e7225 */ /* 0x000fe200078e00ff */
[----:B------:R-:W-:-:S03]  /*33b80*/  ISETP.GT.U32.AND.EX P2, PT, R105, R40, PT, P2 ;  /* 0x000000286900720c */ /* 0x000fc60003f44120 */
[----:B------:R-:W-:-:S04]  /*33b90*/  IMAD.WIDE.U32.X R36, R101, R65, R36, P6 ;  /* 0x0000004165247225 */ /* 0x000fc800030e0424 */
        /* <DEDUP_REMOVED lines=10> */
[----:B------:R-:W-:-:S03]  /*33c40*/  IADD3 R46, P5, P2, R91, R34, R46 ;  /* 0x000000225b2e7210 */ /* 0x000fc60007abe02e */
[----:B------:R-:W-:Y:S01]  /*33c50*/  IMAD.X R41, RZ, RZ, RZ, P6 ;  /* 0x000000ffff297224 */ /* 0x000fe200030e06ff */
[----:B------:R-:W-:Y:S01]  /*33c60*/  IADD3.X R35, PT, PT, RZ, R35, RZ, P5, P2 ;  /* 0x00000023ff237210 */ /* 0x000fe20002fe44ff */
[----:B------:R-:W-:Y:S01]  /*33c70*/  IMAD.X R34, R97, 0x1, R42, P3 ;  /* 0x0000000161227824 */ /* 0x000fe200018e062a */
[----:B------:R-:W-:Y:S01]  /*33c80*/  IADD3 R42, P6, PT, R93, R80, RZ ;  /* 0x000000505d2a7210 */ /* 0x000fe20007fde0ff */
[----:B------:R-:W-:Y:S01]  /*33c90*/  IMAD.WIDE.U32 R76, R38, R66, RZ ;  /* 0x00000042264c7225 */ /* 0x000fe200078e00ff */
[----:B------:R-:W-:Y:S02]  /*33ca0*/  IADD3 R99, P5, PT, R99, R46, RZ ;  /* 0x0000002e63637210 */ /* 0x000fe40007fbe0ff */
[----:B------:R-:W-:Y:S01]  /*33cb0*/  IADD3 R101, P2, PT, R39, R42, RZ ;  /* 0x0000002a27657210 */ /* 0x000fe20007f5e0ff */
[----:B------:R-:W-:Y:S01]  /*33cc0*/  IMAD.X R81, RZ, RZ, R81, P6 ;  /* 0x000000ffff517224 */ /* 0x000fe200030e0651 */
[----:B------:R-:W-:Y:S01]  /*33cd0*/  IADD3 R91, P3, PT, R77, R94, RZ ;  /* 0x0000005e4d5b7210 */ /* 0x000fe20007f7e0ff */
[----:B------:R-:W-:Y:S01]  /*33ce0*/  IMAD.X R44, R44, 0x1, R35, P5 ;  /* 0x000000012c2c7824 */ /* 0x000fe200028e0623 */
[----:B------:R-:W-:Y:S01]  /*33cf0*/  ISETP.GE.U32.AND P1, PT, R101, R42, PT ;  /* 0x0000002a6500720c */ /* 0x000fe20003f26070 */
[----:B------:R-:W-:Y:S01]  /*33d00*/  IMAD.X R94, R34, 0x1, R81, P2 ;  /* 0x00000001225e7824 */ /* 0x000fe200010e0651 */
[C---:B------:R-:W-:Y:S01]  /*33d10*/  ISETP.GE.U32.AND P5, PT, R99.reuse, R46, PT ;  /* 0x0000002e6300720c */ /* 0x040fe20003fa6070 */
[----:B------:R-:W-:Y:S01]  /*33d20*/  IMAD.MOV.U32 R40, RZ, RZ, R95 ;  /* 0x000000ffff287224 */ /* 0x000fe200078e005f */
[----:B------:R-:W-:Y:S01]  /*33d30*/  IADD3 R39, P6, PT, R99, R76, RZ ;  /* 0x0000004c63277210 */ /* 0x000fe20007fde0ff */
[----:B------:R-:W-:Y:S01]  /*33d40*/  IMAD R42, R94, R72, RZ ;  /* 0x000000485e2a7224 */ /* 0x000fe200078e02ff */
[----:B------:R-:W-:Y:S01]  /*33d50*/  ISETP.GE.U32.AND.EX P4, PT, R34, R97, PT, P4 ;  /* 0x000000612200720c */ /* 0x000fe20003f86140 */
[----:B------:R-:W-:Y:S01]  /*33d60*/  IMAD.WIDE.U32.X R40, R79, R67, R40, P3 ;  /* 0x000000434f287225 */ /* 0x000fe200018e0428 */
[----:B------:R-:W-:-:S02]  /*33d70*/  ISETP.GE.U32.AND.EX P1, PT, R94, R81, PT, P1 ;  /* 0x000000515e00720c */ /* 0x000fc40003f26110 */
[----:B------:R-:W-:Y:S01]  /*33d80*/  ISETP.GE.U32.AND.EX P5, PT, R44, R35, PT, P5 ;  /* 0x000000232c00720c */ /* 0x000fe20003fa6150 */
[----:B------:R-:W-:Y:S01]  /*33d90*/  IMAD.WIDE.U32 R34, R101, R72, RZ ;  /* 0x0000004865227225 */ /* 0x000fe200078e00ff */
[----:B------:R-:W-:Y:S02]  /*33da0*/  ISETP.GE.U32.AND P2, PT, R39, R76, PT ;  /* 0x0000004c2700720c */ /* 0x000fe40003f46070 */
[----:B------:R-:W-:Y:S01]  /*33db0*/  SEL R46, RZ, 0x1, P4 ;  /* 0x00000001ff2e7807 */ /* 0x000fe20002000000 */
[----:B------:R-:W-:Y:S01]  /*33dc0*/  IMAD.WIDE.U32.X R76, R79, R69, R74, P0 ;  /* 0x000000454f4c7225 */ /* 0x000fe200000e044a */
[----:B------:R-:W-:Y:S02]  /*33dd0*/  SEL R81, RZ, 0x1, P1 ;  /* 0x00000001ff517807 */ /* 0x000fe40000800000 */
[----:B------:R-:W-:Y:S01]  /*33de0*/  SEL R93, RZ, 0x1, P5 ;  /* 0x00000001ff5d7807 */ /* 0x000fe20002800000 */
[----:B------:R-:W-:Y:S01]  /*33df0*/  IMAD.X R44, R91, 0x1, R44, P6 ;  /* 0x000000015b2c7824 */ /* 0x000fe200030e062c */
[----:B------:R-:W-:Y:S01]  /*33e00*/  IADD3 R46, P1, P4, R81, R76, R46 ;  /* 0x0000004c512e7210 */ /* 0x000fe20007c3e02e */
[----:B------:R-:W-:Y:S01]  /*33e10*/  IMAD.WIDE.U32 R80, R79, R64, RZ ;  /* 0x000000404f507225 */ /* 0x000fe200078e00ff */
[----:B------:R-:W-:-:S02]  /*33e20*/  IADD3 R95, P0, P5, R93, R36, R48 ;  /* 0x000000245d5f7210 */ /* 0x000fc40007d1e030 */
[----:B------:R-:W-:Y:S01]  /*33e30*/  IADD3.X R93, PT, PT, RZ, R77, RZ, P1, P4 ;  /* 0x0000004dff5d7210 */ /* 0x000fe20000fe84ff */
[----:B------:R-:W-:Y:S01]  /*33e40*/  IMAD.WIDE.U32 R74, R34, R70, RZ ;  /* 0x00000046224a7225 */ /* 0x000fe200078e00ff */
[----:B------:R-:W-:Y:S02]  /*33e50*/  IADD3.X R97, PT, PT, RZ, R37, RZ, P0, P5 ;  /* 0x00000025ff617210 */ /* 0x000fe400007ea4ff */
[----:B------:R-:W-:Y:S01]  /*33e60*/  ISETP.NE.U32.AND P4, PT, R95, RZ, PT ;  /* 0x000000ff5f00720c */ /* 0x000fe20003f85070 */
[----:B------:R-:W-:Y:S01]  /*33e70*/  IMAD.WIDE.U32 R80, P5, R38, R65, R80 ;  /* 0x0000004126507225 */ /* 0x000fe200078a0050 */
[----:B------:R-:W-:Y:S02]  /*33e80*/  ISETP.GE.U32.AND.EX P2, PT, R44, R91, PT, P2 ;  /* 0x0000005b2c00720c */ /* 0x000fe40003f46120 */
[----:B------:R-:W-:Y:S01]  /*33e90*/  ISETP.NE.AND.EX P4, PT, R97, RZ, PT, P4 ;  /* 0x000000ff6100720c */ /* 0x000fe20003f85340 */
[----:B------:R-:W-:Y:S01]  /*33ea0*/  IMAD R91, R101, R73, R42 ;  /* 0x00000049655b7224 */ /* 0x000fe200078e022a */
[----:B------:R-:W-:Y:S01]  /*33eb0*/  IADD3 R99, P6, PT, R39, R46, RZ ;  /* 0x0000002e27637210 */ /* 0x000fe20007fde0ff */
[----:B------:R-:W-:Y:S01]  /*33ec0*/  IMAD.WIDE.U32 R38, R38, R64, RZ ;  /* 0x0000004026267225 */ /* 0x000fe200078e00ff */
[----:B------:R-:W-:-:S02]  /*33ed0*/  LOP3.LUT R36, RZ, R74, RZ, 0x33, !PT ;  /* 0x0000004aff247212 */ /* 0x000fc400078e33ff */
[----:B------:R-:W-:Y:S01]  /*33ee0*/  ISETP.GE.U32.AND P1, PT, R99, R46, PT ;  /* 0x0000002e6300720c */ /* 0x000fe20003f26070 */
[----:B------:R-:W-:Y:S01]  /*33ef0*/  IMAD.IADD R42, R35, 0x1, R91 ;  /* 0x00000001232a7824 */ /* 0x000fe200078e025b */
[----:B------:R-:W-:Y:S01]  /*33f00*/  ISETP.GT.U32.AND P0, PT, R101, R36, PT ;  /* 0x000000246500720c */ /* 0x000fe20003f04070 */
[----:B------:R-:W-:Y:S01]  /*33f10*/  IMAD.X R37, RZ, RZ, RZ, P5 ;  /* 0x000000ffff257224 */ /* 0x000fe200028e06ff */
        /* <DEDUP_REMOVED lines=23> */
.L_x_337:
        /* <DEDUP_REMOVED lines=12> */
[----:B------:R-:W-:-:S02]  /*34150*/  IADD3 R35, P3, PT, R99, R80, RZ ;  /* 0x0000005063237210 */ /* 0x000fc40007f7e0ff */
[----:B------:R-:W-:Y:S01]  /*34160*/  IADD3 R44, P4, P6, R95, R40, R44 ;  /* 0x000000285f2c7210 */ /* 0x000fe20007e9e02c */
[----:B------:R-:W-:Y:S01]  /*34170*/  IMAD.MOV.U32 R74, RZ, RZ, R93 ;  /* 0x000000ffff4a7224 */ /* 0x000fe200078e005d */
        /* <DEDUP_REMOVED lines=60> */
.L_x_338:
        /* <DEDUP_REMOVED lines=42> */
[----:B------:R-:W-:Y:S02]  /*347e0*/  IADD3 R3, P2, PT, R3, R66, RZ ;  /* 0x0000004203037210 */ /* 0x000fe40007f5e0ff */
[----:B------:R-:W-:Y:S01]  /*347f0*/  SEL R37, R37, RZ, P4 ;  /* 0x000000ff25257207 */ /* 0x000fe20002000000 */
[----:B------:R-:W-:Y:S01]  /*34800*/  IMAD.WIDE.U32 R34, R25, R41, RZ ;  /* 0x0000002919227225 */ /* 0x000fe200078e00ff */
[----:B------:R-:W-:Y:S02]  /*34810*/  SEL R3, R3, RZ, P4 ;  /* 0x000000ff03037207 */ /* 0x000fe40002000000 */
[----:B------:R-:W-:Y:S01]  /*34820*/  IADD3 R37, P1, PT, -R37, R81, RZ ;  /* 0x0000005125257210 */ /* 0x000fe20007f3e1ff */
[----:B------:R-:W-:Y:S01]  /*34830*/  IMAD.X R39, R78, 0x1, ~R39, P0 ;  /* 0x000000014e277824 */ /* 0x000fe200000e0e27 */
[----:B------:R-:W-:Y:S01]  /*34840*/  SEL R9, R9, RZ, P4 ;  /* 0x000000ff09097207 */ /* 0x000fe20002000000 */
[----:B------:R-:W-:Y:S01]  /*34850*/  IMAD.X R5, RZ, RZ, R67, P2 ;  /* 0x000000ffff057224 */ /* 0x000fe200010e0643 */
[----:B------:R-:W-:Y:S01]  /*34860*/  SEL R7, RZ, 0x1, !P3 ;  /* 0x00000001ff077807 */ /* 0x000fe20005800000 */
[----:B------:R-:W-:Y:S01]  /*34870*/  IMAD.WIDE.U32 R76, P5, R24, R39, R34 ;  /* 0x00000027184c7225 */ /* 0x000fe200078a0022 */
[----:B------:R-:W-:-:S02]  /*34880*/  IADD3 R35, P0, PT, -R3, R75, RZ ;  /* 0x0000004b03237210 */ /* 0x000fc40007f1e1ff */
[----:B------:R-:W-:Y:S01]  /*34890*/  SEL R5, R5, RZ, P4 ;  /* 0x000000ff05057207 */ /* 0x000fe20002000000 */
[----:B------:R-:W-:-:S04]  /*348a0*/  IMAD.WIDE.U32 R74, R24, R41, RZ ;  /* 0x00000029184a7225 */ /* 0x000fc800078e00ff */
[----:B------:R-:W-:Y:S01]  /*348b0*/  IMAD.X R9, R80, 0x1, ~R9, P1 ;  /* 0x0000000150097824 */ /* 0x000fe200008e0e09 */
[----:B------:R-:W-:Y:S01]  /*348c0*/  IADD3 RZ, P2, PT, R75, R76, RZ ;  /* 0x0000004c4bff7210 */ /* 0x000fe20007f5e0ff */
[----:B------:R-:W-:Y:S01]  /*348d0*/  IMAD.X R79, RZ, RZ, RZ, P5 ;  /* 0x000000ffff4f7224 */ /* 0x000fe200028e06ff */
[----:B------:R-:W-:Y:S01]  /*348e0*/  IADD3 R7, P1, PT, R7, R64, RZ ;  /* 0x0000004007077210 */ /* 0x000fe20007f3e0ff */
[----:B------:R-:W-:Y:S02]  /*348f0*/  IMAD.MOV.U32 R78, RZ, RZ, R77 ;  /* 0x000000ffff4e7224 */ /* 0x000fe400078e004d */
[-C--:B------:R-:W-:Y:S01]  /*34900*/  IMAD R34, R9, R24.reuse, RZ ;  /* 0x0000001809227224 */ /* 0x080fe200078e02ff */
[----:B------:R-:W-:Y:S01]  /*34910*/  SEL R7, R7, RZ, P4 ;  /* 0x000000ff07077207 */ /* 0x000fe20002000000 */
[----:B------:R-:W-:-:S03]  /*34920*/  IMAD.WIDE.U32 R76, R37, R24, RZ ;  /* 0x00000018254c7225 */ /* 0x000fc600078e00ff */
[----:B------:R-:W-:Y:S01]  /*34930*/  IADD3 R7, P3, PT, -R7, R91, RZ ;  /* 0x0000005b07077210 */ /* 0x000fe20007f7e1ff */
        /* <DEDUP_REMOVED lines=10> */
[----:B------:R-:W-:Y:S01]  /*349e0*/  IMAD.X R34, RZ, RZ, R65, P1 ;  /* 0x000000ffff227224 */ /* 0x000fe200008e0641 */
[----:B------:R-:W-:Y:S01]  /*349f0*/  IADD3 RZ, P1, PT, R79, R80, RZ ;  /* 0x000000504fff7210 */ /* 0x000fe20007f3e0ff */
[----:B------:R-:W-:Y:S01]  /*34a00*/  IMAD.MOV.U32 R76, RZ, RZ, R81 ;  /* 0x000000ffff4c7224 */ /* 0x000fe200078e0051 */
[----:B------:R-:W-:Y:S01]  /*34a10*/  ISETP.GE.U32.AND.EX P0, PT, R38, R3, PT, P0 ;  /* 0x000000032600720c */ /* 0x000fe20003f06100 */
[----:B------:R-:W-:Y:S01]  /*34a20*/  IMAD.X R77, RZ, RZ, RZ, P2 ;  /* 0x000000ffff4d7224 */ /* 0x000fe200010e06ff */
[----:B------:R-:W-:Y:S01]  /*34a30*/  SEL R34, R34, RZ, P4 ;  /* 0x000000ff22227207 */ /* 0x000fe20002000000 */
[----:B------:R-:W-:Y:S01]  /*34a40*/  IMAD.WIDE.U32 R80, R25, R35, RZ ;  /* 0x0000002319507225 */ /* 0x000fe200078e00ff */
[----:B------:R-:W-:-:S03]  /*34a50*/  SEL R3, RZ, 0x1, P0 ;  /* 0x00000001ff037807 */ /* 0x000fc60000000000 */
[----:B------:R-:W-:Y:S02]  /*34a60*/  IMAD R36, R5, R24, RZ ;  /* 0x0000001805247224 */ /* 0x000fe400078e02ff */
[----:B------:R-:W-:-:S04]  /*34a70*/  IMAD.WIDE.U32 R94, R23, R41, RZ ;  /* 0x00000029175e7225 */ /* 0x000fc800078e00ff */
[----:B------:R-:W-:-:S04]  /*34a80*/  IMAD.WIDE.U32 R74, R35, R24, RZ ;  /* 0x00000018234a7225 */ /* 0x000fc800078e00ff */
[C---:B------:R-:W-:Y:S02]  /*34a90*/  IMAD R97, R25.reuse, R35, R36 ;  /* 0x0000002319617224 */ /* 0x040fe400078e0224 */
[----:B------:R-:W-:-:S04]  /*34aa0*/  IMAD.WIDE.U32.X R78, R25, R9, R76, P1 ;  /* 0x00000009194e7225 */ /* 0x000fc800008e044c */
[----:B------:R-:W-:-:S04]  /*34ab0*/  IMAD.WIDE.U32 R76, P2, R24, R5, R80 ;  /* 0x00000005184c7225 */ /* 0x000fc80007840050 */
[----:B------:R-:W-:-:S04]  /*34ac0*/  IMAD.WIDE.U32 R92, R22, R41, RZ ;  /* 0x00000029165c7225 */ /* 0x000fc800078e00ff */
[----:B------:R-:W-:-:S04]  /*34ad0*/  IMAD.WIDE.U32 R80, P1, R22, R39, R94 ;  /* 0x0000002716507225 */ /* 0x000fc8000782005e */
[----:B------:R-:W-:Y:S01]  /*34ae0*/  IMAD.IADD R36, R75, 0x1, R97 ;  /* 0x000000014b247824 */ /* 0x000fe200078e0261 */
[----:B------:R-:W-:Y:S01]  /*34af0*/  IADD3 R75, P0, P4, R74, R78, R3 ;  /* 0x0000004e4a4b7210 */ /* 0x000fe20007c1e003 */
[----:B------:R-:W-:Y:S01]  /*34b00*/  IMAD.X R3, R42, 0x1, ~R34, P3 ;  /* 0x000000012a037824 */ /* 0x000fe200018e0e22 */
[----:B------:R-:W-:Y:S01]  /*34b10*/  IADD3 RZ, P3, PT, R93, R80, RZ ;  /* 0x000000505dff7210 */ /* 0x000fe20007f7e0ff */
[-C--:B------:R-:W-:Y:S01]  /*34b20*/  IMAD R34, R39, R22.reuse, RZ ;  /* 0x0000001627227224 */ /* 0x080fe200078e02ff */
[----:B------:R-:W-:Y:S01]  /*34b30*/  IADD3.X R111, PT, PT, R36, R79, RZ, P0, P4 ;  /* 0x0000004f246f7210 */ /* 0x000fe200007e84ff */
[----:B------:R-:W-:-:S04]  /*34b40*/  IMAD.WIDE.U32 R92, R41, R22, RZ ;  /* 0x00000016295c7225 */ /* 0x000fc800078e00ff */
[----:B------:R-:W-:Y:S01]  /*34b50*/  IMAD R101, R23, R41, R34 ;  /* 0x0000002917657224 */ /* 0x000fe200078e0222 */
[----:B------:R-:W-:Y:S01]  /*34b60*/  IADD3 R34, P4, PT, R99, R92, RZ ;  /* 0x0000005c63227210 */ /* 0x000fe20007f9e0ff */
[----:B------:R-:W-:-:S04]  /*34b70*/  IMAD.WIDE.U32 R90, R24, R35, RZ ;  /* 0x00000023185a7225 */ /* 0x000fc800078e00ff */
[----:B------:R-:W-:Y:S01]  /*34b80*/  IMAD.IADD R101, R93, 0x1, R101 ;  /* 0x000000015d657824 */ /* 0x000fe200078e0265 */
[----:B------:R-:W-:Y:S01]  /*34b90*/  IADD3 RZ, P5, PT, R91, R76, RZ ;  /* 0x0000004c5bff7210 */ /* 0x000fe20007fbe0ff */
[----:B------:R-:W-:-:S04]  /*34ba0*/  IMAD.WIDE.U32 R78, R23, R37, RZ ;  /* 0x00000025174e7225 */ /* 0x000fc800078e00ff */
[----:B------:R-:W-:Y:S01]  /*34bb0*/  IMAD.X R38, R101, 0x1, R38, P4 ;  /* 0x0000000165267824 */ /* 0x000fe200020e0626 */
[----:B------:R-:W-:Y:S01]  /*34bc0*/  ISETP.GE.U32.AND P4, PT, R34, R92, PT ;  /* 0x0000005c2200720c */ /* 0x000fe20003f86070 */
[----:B------:R-:W-:Y:S02]  /*34bd0*/  IMAD.MOV.U32 R98, RZ, RZ, R81 ;  /* 0x000000ffff627224 */ /* 0x000fe400078e0051 */
[----:B------:R-:W-:Y:S01]  /*34be0*/  IMAD.WIDE.U32 R90, R23, R35, RZ ;  /* 0x00000023175a7225 */ /* 0x000fe200078e00ff */
[----:B------:R-:W-:-:S03]  /*34bf0*/  ISETP.GE.U32.AND.EX P4, PT, R38, R101, PT, P4 ;  /* 0x000000652600720c */ /* 0x000fc60003f86140 */
[----:B------:R-:W-:Y:S01]  /*34c00*/  IMAD.WIDE.U32 R80, R25, R7, RZ ;  /* 0x0000000719507225 */ /* 0x000fe200078e00ff */
[----:B------:R-:W-:-:S03]  /*34c10*/  SEL R40, RZ, 0x1, P4 ;  /* 0x00000001ff287807 */ /* 0x000fc60002000000 */
[----:B------:R-:W-:Y:S02]  /*34c20*/  IMAD.X R93, RZ, RZ, RZ, P2 ;  /* 0x000000ffff5d7224 */ /* 0x000fe400010e06ff */
[----:B------:R-:W-:Y:S02]  /*34c30*/  IMAD.MOV.U32 R92, RZ, RZ, R77 ;  /* 0x000000ffff5c7224 */ /* 0x000fe400078e004d */
[----:B------:R-:W-:-:S04]  /*34c40*/  IMAD.WIDE.U32 R94, R22, R37, RZ ;  /* 0x00000025165e7225 */ /* 0x000fc800078e00ff */
[----:B------:R-:W-:-:S04]  /*34c50*/  IMAD.WIDE.U32 R78, P0, R22, R9, R78 ;  /* 0x00000009164e7225 */ /* 0x000fc8000780004e */
[----:B------:R-:W-:Y:S01]  /*34c60*/  IMAD.WIDE.U32.X R92, R25, R5, R92, P5 ;  /* 0x00000005195c7225 */ /* 0x000fe200028e045c */
[----:B------:R-:W-:-:S03]  /*34c70*/  IADD3 RZ, P2, PT, R95, R78, RZ ;  /* 0x0000004e5fff7210 */ /* 0x000fc60007f5e0ff */
[----:B------:R-:W-:-:S04]  /*34c80*/  IMAD.WIDE.U32 R96, R22, R35, RZ ;  /* 0x0000002316607225 */ /* 0x000fc800078e00ff */
[----:B------:R-:W-:-:S04]  /*34c90*/  IMAD.WIDE.U32 R90, P6, R22, R5, R90 ;  /* 0x00000005165a7225 */ /* 0x000fc800078c005a */
[----:B------:R-:W-:-:S04]  /*34ca0*/  IMAD.WIDE.U32 R76, R24, R7, RZ ;  /* 0x00000007184c7225 */ /* 0x000fc800078e00ff */
[----:B------:R-:W-:-:S04]  /*34cb0*/  IMAD.WIDE.U32 R80, P5, R24, R3, R80 ;  /* 0x0000000318507225 */ /* 0x000fc800078a0050 */
[----:B------:R-:W-:-:S04]  /*34cc0*/  IMAD.WIDE.U32 R102, R21, R41, RZ ;  /* 0x0000002915667225 */ /* 0x000fc800078e00ff */
[----:B------:R-:W-:-:S04]  /*34cd0*/  IMAD.WIDE.U32 R100, R23, R7, RZ ;  /* 0x0000000717647225 */ /* 0x000fc800078e00ff */
[----:B------:R-:W-:Y:S01]  /*34ce0*/  IMAD.X R99, RZ, RZ, RZ, P1 ;  /* 0x000000ffff637224 */ /* 0x000fe200008e06ff */
[----:B------:R-:W-:Y:S01]  /*34cf0*/  IADD3 RZ, P1, PT, R97, R90, RZ ;  /* 0x0000005a61ff7210 */ /* 0x000fe20007f3e0ff */
[----:B------:R-:W-:Y:S01]  /*34d00*/  IMAD.X R95, RZ, RZ, RZ, P6 ;  /* 0x000000ffff5f7224 */ /* 0x000fe200030e06ff */
[----:B------:R-:W-:Y:S01]  /*34d10*/  IADD3 RZ, P6, PT, R77, R80, RZ ;  /* 0x000000504dff7210 */ /* 0x000fe20007fde0ff */
[----:B------:R-:W-:-:S04]  /*34d20*/  IMAD.WIDE.U32 R108, R21, R37, RZ ;  /* 0x00000025156c7225 */ /* 0x000fc800078e00ff */
[----:B------:R-:W-:Y:S02]  /*34d30*/  IMAD.X R97, RZ, RZ, RZ, P0 ;  /* 0x000000ffff617224 */ /* 0x000fe400000e06ff */
        /* <DEDUP_REMOVED lines=8> */
[----:B------:R-:W-:Y:S01]  /*34dc0*/  IMAD.WIDE.U32.X R76, R25, R3, R76, P6 ;  /* 0x00000003194c7225 */ /* 0x000fe200030e044c */
[----:B------:R-:W-:-:S03]  /*34dd0*/  IADD3 RZ, P5, PT, R105, R100, RZ ;  /* 0x0000006469ff7210 */ /* 0x000fc60007fbe0ff */
[----:B------:R-:W-:-:S04]  /*34de0*/  IMAD.WIDE.U32 R80, R20, R37, RZ ;  /* 0x0000002514507225 */ /* 0x000fc800078e00ff */
[----:B------:R-:W-:Y:S02]  /*34df0*/  IMAD R46, R9, R22, RZ ;  /* 0x00000016092e7224 */ /* 0x000fe400078e02ff */
[----:B------:R-:W-:-:S04]  /*34e00*/  IMAD.WIDE.U32 R108, P6, R20, R9, R108 ;  /* 0x00000009146c7225 */ /* 0x000fc800078c006c */
[----:B------:R-:W-:-:S04]  /*34e10*/  IMAD.WIDE.U32 R106, R37, R22, RZ ;  /* 0x00000016256a7225 */ /* 0x000fc800078e00ff */
[-C--:B------:R-:W-:Y:S02]  /*34e20*/  IMAD R44, R3, R24.reuse, RZ ;  /* 0x00000018032c7224 */ /* 0x080fe400078e02ff */
[----:B------:R-:W-:Y:S02]  /*34e30*/  IMAD R42, R39, R24, RZ ;  /* 0x00000018272a7224 */ /* 0x000fe400078e02ff */
[----:B------:R-:W-:Y:S02]  /*34e40*/  IMAD R113, R23, R37, R46 ;  /* 0x0000002517717224 */ /* 0x000fe400078e022e */
[----:B------:R-:W-:Y:S01]  /*34e50*/  IMAD.X R105, RZ, RZ, RZ, P3 ;  /* 0x000000ffff697224 */ /* 0x000fe200018e06ff */
[----:B------:R-:W-:Y:S01]  /*34e60*/  IADD3 RZ, P3, PT, R81, R108, RZ ;  /* 0x0000006c51ff7210 */ /* 0x000fe20007f7e0ff */
[C---:B------:R-:W-:Y:S02]  /*34e70*/  IMAD R117, R25.reuse, R7, R44 ;  /* 0x0000000719757224 */ /* 0x040fe400078e022c */
[----:B------:R-:W-:-:S02]  /*34e80*/  IMAD R115, R25, R41, R42 ;  /* 0x0000002919737224 */ /* 0x000fc400078e022a */
[----:B------:R-:W-:Y:S01]  /*34e90*/  IMAD.X R81, RZ, RZ, RZ, P0 ;  /* 0x000000ffff517224 */ /* 0x000fe200000e06ff */
[----:B------:R-:W-:Y:S01]  /*34ea0*/  IADD3 R25, P0, PT, R75, R106, RZ ;  /* 0x0000006a4b197210 */ /* 0x000fe20007f1e0ff */
[----:B------:R-:W-:Y:S02]  /*34eb0*/  IMAD.IADD R42, R107, 0x1, R113 ;  /* 0x000000016b2a7824 */ /* 0x000fe400078e0271 */
[----:B------:R-:W-:Y:S02]  /*34ec0*/  IMAD.MOV.U32 R96, RZ, RZ, R79 ;  /* 0x000000ffff607224 */ /* 0x000fe400078e004f */
[----:B------:R-:W-:Y:S02]  /*34ed0*/  IMAD.X R79, RZ, RZ, RZ, P6 ;  /* 0x000000ffff4f7224 */ /* 0x000fe400030e06ff */
[----:B------:R-:W-:Y:S01]  /*34ee0*/  IMAD.X R113, R42, 0x1, R111, P0 ;  /* 0x000000012a717824 */ /* 0x000fe200000e066f */
[----:B------:R-:W-:Y:S01]  /*34ef0*/  IADD3 R107, P0, P6, R25, R98, R40 ;  /* 0x00000062196b7210 */ /* 0x000fe20007e1e028 */
[----:B------:R-:W-:-:S02]  /*34f00*/  IMAD.MOV.U32 R94, RZ, RZ, R91 ;  /* 0x000000ffff5e7224 */ /* 0x000fc400078e005b */
[----:B------:R-:W-:Y:S01]  /*34f10*/  IMAD.MOV.U32 R104, RZ, RZ, R101 ;  /* 0x000000ffff687224 */ /* 0x000fe200078e0065 */
[----:B------:R-:W-:Y:S01]  /*34f20*/  IADD3.X R40, PT, PT, R113, R99, RZ, P0, P6 ;  /* 0x0000006371287210 */ /* 0x000fe200007ec4ff */
[----:B------:R-:W-:Y:S01]  /*34f30*/  IMAD.WIDE.U32 R98, R41, R24, RZ ;  /* 0x0000001829627225 */ /* 0x000fe200078e00ff */
[----:B------:R-:W-:-:S03]  /*34f40*/  ISETP.GE.U32.AND P0, PT, R75, R74, PT ;  /* 0x0000004a4b00720c */ /* 0x000fc60003f06070 */
[----:B------:R-:W-:Y:S01]  /*34f50*/  IMAD.WIDE.U32.X R96, R23, R9, R96, P2 ;  /* 0x0000000917607225 */ /* 0x000fe200010e0460 */
[----:B------:R-:W-:Y:S02]  /*34f60*/  ISETP.GE.U32.AND P2, PT, R25, R106, PT ;  /* 0x0000006a1900720c */ /* 0x000fe40003f46070 */
[----:B------:R-:W-:Y:S01]  /*34f70*/  ISETP.GE.U32.AND.EX P0, PT, R111, R36, PT, P0 ;  /* 0x000000246f00720c */ /* 0x000fe20003f06100 */
[----:B------:R-:W-:Y:S01]  /*34f80*/  IMAD.WIDE.U32 R74, R98, R72, RZ ;  /* 0x00000048624a7225 */ /* 0x000fe200078e00ff */
[----:B------:R-:W-:-:S03]  /*34f90*/  ISETP.GE.U32.AND.EX P2, PT, R113, R42, PT, P2 ;  /* 0x0000002a7100720c */ /* 0x000fc60003f46120 */
[----:B------:R-:W-:Y:S01]  /*34fa0*/  IMAD.WIDE.U32.X R94, R23, R5, R94, P1 ;  /* 0x00000005175e7225 */ /* 0x000fe200008e045e */
[----:B------:R-:W-:-:S03]  /*34fb0*/  ISETP.GE.U32.AND P1, PT, R107, R25, PT ;  /* 0x000000196b00720c */ /* 0x000fc60003f26070 */
[----:B------:R-:W-:Y:S01]  /*34fc0*/  IMAD.WIDE.U32 R100, R7, R24, RZ ;  /* 0x0000001807647225 */ /* 0x000fe200078e00ff */
[----:B------:R-:W-:-:S03]  /*34fd0*/  ISETP.GE.U32.AND.EX P1, PT, R40, R113, PT, P1 ;  /* 0x000000712800720c */ /* 0x000fc60003f26110 */
[-C--:B------:R-:W-:Y:S02]  /*34fe0*/  IMAD R44, R5, R22.reuse, RZ ;  /* 0x00000016052c7224 */ /* 0x080fe400078e02ff */
[----:B------:R-:W-:Y:S02]  /*34ff0*/  IMAD R46, R3, R22, RZ ;  /* 0x00000016032e7224 */ /* 0x000fe400078e02ff */
[----:B------:R-:W-:-:S04]  /*35000*/  IMAD.WIDE.U32 R24, R74, R70, RZ ;  /* 0x000000464a187225 */ /* 0x000fc800078e00ff */
[----:B------:R-:W-:Y:S01]  /*35010*/  IMAD.WIDE.U32.X R90, R23, R3, R104, P5 ;  /* 0x00000003175a7225 */ /* 0x000fe200028e0468 */
[----:B------:R-:W-:-:S03]  /*35020*/  SEL R105, RZ, 0x1, P0 ;  /* 0x00000001ff697807 */ /* 0x000fc60000000000 */
[C---:B------:R-:W-:Y:S01]  /*35030*/  IMAD R119, R23.reuse, R35, R44 ;  /* 0x0000002317777224 */ /* 0x040fe200078e022c */
[----:B------:R-:W-:Y:S01]  /*35040*/  IADD3 R105, P5, P6, R100, R92, R105 ;  /* 0x0000005c64697210 */ /* 0x000fe20007ebe069 */
[----:B------:R-:W-:Y:S01]  /*35050*/  IMAD R121, R23, R7, R46 ;  /* 0x0000000717797224 */ /* 0x000fe200078e022e */
[----:B------:R-:W-:Y:S01]  /*35060*/  LOP3.LUT R23, RZ, R24, RZ, 0x33, !PT ;  /* 0x00000018ff177212 */ /* 0x000fe200078e33ff */
[----:B------:R-:W-:Y:S01]  /*35070*/  IMAD.MOV.U32 R78, RZ, RZ, R109 ;  /* 0x000000ffff4e7224 */ /* 0x000fe200078e006d */
[----:B------:R-:W-:Y:S01]  /*35080*/  SEL R24, RZ, 0x1, P2 ;  /* 0x00000001ff187807 */ /* 0x000fe20001000000 */
[-C--:B------:R-:W-:Y:S01]  /*35090*/  IMAD R42, R39, R20.reuse, RZ ;  /* 0x00000014272a7224 */ /* 0x080fe200078e02ff */
[----:B------:R-:W-:Y:S01]  /*350a0*/  ISETP.GT.U32.AND P0, PT, R98, R23, PT ;  /* 0x000000176200720c */ /* 0x000fe20003f04070 */
[----:B------:R-:W-:Y:S02]  /*350b0*/  IMAD.MOV.U32 R80, RZ, RZ, R103 ;  /* 0x000000ffff507224 */ /* 0x000fe400078e0067 */
[----:B------:R-:W-:Y:S01]  /*350c0*/  IMAD.IADD R109, R101, 0x1, R117 ;  /* 0x00000001656d7824 */ /* 0x000fe200078e0275 */
[----:B------:R-:W-:Y:S01]  /*350d0*/  SEL R101, RZ, 0x1, P1 ;  /* 0x00000001ff657807 */ /* 0x000fe20000800000 */
[----:B------:R-:W-:-:S03]  /*350e0*/  IMAD.WIDE.U32 R102, R41, R20, RZ ;  /* 0x0000001429667225 */ /* 0x000fc600078e00ff */
[----:B------:R-:W-:Y:S01]  /*350f0*/  IADD3.X R36, PT, PT, R109, R93, RZ, P5, P6 ;  /* 0x0000005d6d247210 */ /* 0x000fe20002fec4ff */
[----:B------:R-:W-:Y:S01]  /*35100*/  IMAD R23, R21, R41, R42 ;  /* 0x0000002915177224 */ /* 0x000fe200078e022a */
[----:B------:R-:W-:Y:S01]  /*35110*/  IADD3 R107, P5, PT, R107, R102, RZ ;  /* 0x000000666b6b7210 */ /* 0x000fe20007fbe0ff */
[----:B------:R-:W-:Y:S01]  /*35120*/  IMAD.WIDE.U32 R92, R35, R22, RZ ;  /* 0x00000016235c7225 */ /* 0x000fe200078e00ff */
[----:B------:R-:W-:Y:S02]  /*35130*/  IADD3 R101, P2, P6, R101, R96, R24 ;  /* 0x0000006065657210 */ /* 0x000fe40007e5e018 */
[----:B------:R-:W-:Y:S01]  /*35140*/  ISETP.GE.U32.AND P1, PT, R107, R102, PT ;  /* 0x000000666b00720c */ /* 0x000fe20003f26070 */
[----:B------:R-:W-:Y:S01]  /*35150*/  IMAD.IADD R23, R103, 0x1, R23 ;  /* 0x0000000167177824 */ /* 0x000fe200078e0217 */
[----:B------:R-:W-:Y:S01]  /*35160*/  IADD3.X R103, PT, PT, RZ, R97, RZ, P2, P6 ;  /* 0x00000061ff677210 */ /* 0x000fe200017ec4ff */
[----:B------:R-:W-:Y:S01]  /*35170*/  IMAD.IADD R115, R99, 0x1, R115 ;  /* 0x0000000163737824 */ /* 0x000fe200078e0273 */
[----:B------:R-:W-:Y:S01]  /*35180*/  ISETP.GE.U32.AND P2, PT, R105, R100, PT ;  /* 0x000000646900720c */ /* 0x000fe20003f46070 */
        /* <DEDUP_REMOVED lines=12> */
[C---:B------:R-:W-:Y:S01]  /*35250*/  IMAD.X R101, R36.reuse, 0x1, R103, P5 ;  /* 0x0000000124657824 */ /* 0x040fe200028e0667 */
[----:B------:R-:W-:Y:S01]  /*35260*/  ISETP.GE.U32.AND P5, PT, R99, R24, PT ;  /* 0x000000186300720c */ /* 0x000fe20003fa6070 */
[----:B------:R-:W-:Y:S01]  /*35270*/  IMAD.WIDE.U32 R92, R7, R22, RZ ;  /* 0x00000016075c7225 */ /* 0x000fe200078e00ff */
[----:B------:R-:W-:-:S02]  /*35280*/  ISETP.GE.U32.AND.EX P2, PT, R36, R97, PT, P2 ;  /* 0x000000612400720c */ /* 0x000fc40003f46120 */
[----:B------:R-:W-:Y:S01]  /*35290*/  ISETP.GE.U32.AND.EX P5, PT, R101, R36, PT, P5 ;  /* 0x000000246500720c */ /* 0x000fe20003fa6150 */
[----:B------:R-:W-:Y:S01]  /*352a0*/  IMAD.WIDE.U32 R22, R37, R20, RZ ;  /* 0x0000001425167225 */ /* 0x000fe200078e00ff */
[----:B------:R-:W-:-:S03]  /*352b0*/  SEL R109, RZ, 0x1, P1 ;  /* 0x00000001ff6d7807 */ /* 0x000fc60000800000 */
[----:B------:R-:W-:Y:S01]  /*352c0*/  IMAD R103, R21, R37, R42 ;  /* 0x0000002515677224 */ /* 0x000fe200078e022a */
[----:B------:R-:W-:Y:S01]  /*352d0*/  IADD3 R42, P6, P1, R92, R76, R111 ;  /* 0x0000004c5c2a7210 */ /* 0x000fe200079de06f */
[----:B------:R-:W-:Y:S01]  /*352e0*/  IMAD.IADD R105, R75, 0x1, R105 ;  /* 0x000000014b697824 */ /* 0x000fe200078e0269 */
[----:B------:R-:W-:Y:S01]  /*352f0*/  SEL R111, RZ, 0x1, P5 ;  /* 0x00000001ff6f7807 */ /* 0x000fe20002800000 */
[----:B------:R-:W-:Y:S01]  /*35300*/  IMAD.IADD R36, R23, 0x1, R103 ;  /* 0x0000000117247824 */ /* 0x000fe200078e0267 */
[----:B------:R-:W-:Y:S01]  /*35310*/  SEL R23, RZ, 0x1, P2 ;  /* 0x00000001ff177807 */ /* 0x000fe20001000000 */
[----:B------:R-:W-:Y:S01]  /*35320*/  IMAD.IADD R93, R93, 0x1, R121 ;  /* 0x000000015d5d7824 */ /* 0x000fe200078e0279 */
[----:B------:R-:W-:Y:S01]  /*35330*/  IADD3 R75, P2, PT, R99, R22, RZ ;  /* 0x00000016634b7210 */ /* 0x000fe20007f5e0ff */
[----:B------:R-:W-:-:S03]  /*35340*/  IMAD.WIDE.U32.X R80, R21, R39, R80, P4 ;  /* 0x0000002715507225 */ /* 0x000fc600020e0450 */
[----:B------:R-:W-:Y:S01]  /*35350*/  IADD3.X R48, PT, PT, R93, R77, RZ, P6, P1 ;  /* 0x0000004d5d307210 */ /* 0x000fe200037e24ff */
[----:B------:R-:W-:Y:S01]  /*35360*/  IMAD.X R77, R36, 0x1, R101, P2 ;  /* 0x00000001244d7824 */ /* 0x000fe200010e0665 */
[----:B------:R-:W-:Y:S01]  /*35370*/  IADD3 R109, P2, P6, R75, R80, R109 ;  /* 0x000000504b6d7210 */ /* 0x000fe20007e5e06d */
[----:B------:R-:W-:Y:S01]  /*35380*/  IMAD.WIDE.U32 R96, R105, R70, RZ ;  /* 0x0000004669607225 */ /* 0x000fe200078e00ff */
[----:B------:R-:W-:Y:S02]  /*35390*/  IADD3 R111, P1, P5, R111, R94, R23 ;  /* 0x0000005e6f6f7210 */ /* 0x000fe40007d3e017 */
[----:B------:R-:W-:Y:S01]  /*353a0*/  IADD3.X R44, PT, PT, R77, R81, RZ, P2, P6 ;  /* 0x000000514d2c7210 */ /* 0x000fe200017ec4ff */
[----:B------:R-:W-:Y:S01]  /*353b0*/  IMAD.WIDE.U32 R80, R20, R7, RZ ;  /* 0x0000000714507225 */ /* 0x000fe200078e00ff */
[----:B------:R-:W-:Y:S02]  /*353c0*/  IADD3.X R113, PT, PT, RZ, R95, RZ, P1, P5 ;  /* 0x0000005fff717210 */ /* 0x000fe40000fea4ff */
[----:B------:R-:W-:Y:S01]  /*353d0*/  ISETP.GE.U32.AND P2, PT, R75, R22, PT ;  /* 0x000000164b00720c */ /* 0x000fe20003f46070 */
[----:B------:R-:W-:Y:S01]  /*353e0*/  IMAD.WIDE.U32 R96, P4, R74, R71, R96 ;  /* 0x000000474a607225 */ /* 0x000fe20007880060 */
[----:B------:R-:W-:-:S02]  /*353f0*/  ISETP.GE.U32.AND P5, PT, R109, R75, PT ;  /* 0x0000004b6d00720c */ /* 0x000fc40003fa6070 */
[----:B------:R-:W-:Y:S01]  /*35400*/  ISETP.GE.U32.AND.EX P2, PT, R77, R36, PT, P2 ;  /* 0x000000244d00720c */ /* 0x000fe20003f46120 */
[----:B------:R-:W-:Y:S01]  /*35410*/  IMAD.X R23, RZ, RZ, RZ, P4 ;  /* 0x000000ffff177224 */ /* 0x000fe200020e06ff */
[----:B------:R-:W-:Y:S01]  /*35420*/  ISETP.GE.U32.AND.EX P5, PT, R44, R77, PT, P5 ;  /* 0x0000004d2c00720c */ /* 0x000fe20003fa6150 */
[----:B------:R-:W-:Y:S01]  /*35430*/  IMAD.WIDE.U32.X R76, R21, R9, R78, P3 ;  /* 0x00000009154c7225 */ /* 0x000fe200018e044e */
[----:B------:R-:W-:Y:S02]  /*35440*/  IADD3 R111, P3, PT, R42, R111, RZ ;  /* 0x0000006f2a6f7210 */ /* 0x000fe40007f7e0ff */
[----:B------:R-:W-:Y:S01]  /*35450*/  IADD3 R24, P4, PT, R25, R96, RZ ;  /* 0x0000006019187210 */ /* 0x000fe20007f9e0ff */
[----:B------:R-:W-:Y:S01]  /*35460*/  IMAD.MOV.U32 R22, RZ, RZ, R97 ;  /* 0x000000ffff167224 */ /* 0x000fe200078e0061 */
[----:B------:R-:W-:Y:S01]  /*35470*/  SEL R46, RZ, 0x1, P2 ;  /* 0x00000001ff2e7807 */ /* 0x000fe20001000000 */
[----:B------:R-:W-:Y:S01]  /*35480*/  IMAD.X R113, R48, 0x1, R113, P3 ;  /* 0x0000000130717824 */ /* 0x000fe200018e0671 */
[----:B------:R-:W-:Y:S01]  /*35490*/  SEL R25, RZ, 0x1, P5 ;  /* 0x00000001ff197807 */ /* 0x000fe20002800000 */
[----:B------:R-:W-:Y:S01]  /*354a0*/  IMAD.WIDE.U32 R78, R21, R35, RZ ;  /* 0x00000023154e7225 */ /* 0x000fe200078e00ff */
[----:B------:R-:W-:-:S02]  /*354b0*/  LOP3.LUT R24, RZ, R24, RZ, 0x33, !PT ;  /* 0x00000018ff187212 */ /* 0x000fc400078e33ff */
[----:B------:R-:W-:Y:S01]  /*354c0*/  ISETP.GE.U32.AND P1, PT, R42, R92, PT ;  /* 0x0000005c2a00720c */ /* 0x000fe20003f26070 */
[----:B------:R-:W-:Y:S01]  /*354d0*/  IMAD.WIDE.U32.X R22, R105, R71, R22, P4 ;  /* 0x0000004769167225 */ /* 0x000fe200020e0416 */
[----:B------:R-:W-:Y:S02]  /*354e0*/  ISETP.GE.U32.AND P2, PT, R111, R42, PT ;  /* 0x0000002a6f00720c */ /* 0x000fe40003f46070 */
[----:B------:R-:W-:Y:S01]  /*354f0*/  IADD3 R46, P5, P3, R25, R76, R46 ;  /* 0x0000004c192e7210 */ /* 0x000fe20007bbe02e */
[----:B------:R-:W-:Y:S01]  /*35500*/  IMAD.WIDE.U32 R96, R105, R68, RZ ;  /* 0x0000004469607225 */ /* 0x000fe200078e00ff */
[----:B------:R-:W-:Y:S02]  /*35510*/  ISETP.GT.U32.AND.EX P0, PT, R115, R24, PT, P0 ;  /* 0x000000187300720c */ /* 0x000fe40003f04100 */
[----:B------:R-:W-:Y:S01]  /*35520*/  ISETP.GE.U32.AND.EX P1, PT, R48, R93, PT, P1 ;  /* 0x0000005d3000720c */ /* 0x000fe20003f26110 */
[----:B------:R-:W-:Y:S01]  /*35530*/  IMAD.WIDE.U32 R92, R21, R7, RZ ;  /* 0x00000007155c7225 */ /* 0x000fe200078e00ff */
[----:B------:R-:W-:-:S02]  /*35540*/  ISETP.GE.U32.AND.EX P2, PT, R113, R48, PT, P2 ;  /* 0x000000307100720c */ /* 0x000fc40003f46120 */
[----:B------:R-:W-:Y:S01]  /*35550*/  IADD3.X R76, PT, PT, RZ, R77, RZ, P5, P3 ;  /* 0x0000004dff4c7210 */ /* 0x000fe20002fe64ff */
[C---:B------:R-:W-:Y:S01]  /*35560*/  IMAD.WIDE.U32 R24, R20.reuse, R35, RZ ;  /* 0x0000002314187225 */ /* 0x040fe200078e00ff */
[----:B------:R-:W-:Y:S02]  /*35570*/  SEL R75, RZ, 0x1, !P0 ;  /* 0x00000001ff4b7807 */ /* 0x000fe40004000000 */
[----:B------:R-:W-:Y:S01]  /*35580*/  SEL R36, RZ, 0x1, P1 ;  /* 0x00000001ff247807 */ /* 0x000fe20000800000 */
[C---:B------:R-:W-:Y:S01]  /*35590*/  IMAD.WIDE.U32 R78, P0, R20.reuse, R5, R78 ;  /* 0x00000005144e7225 */ /* 0x040fe2000780004e */
[----:B------:R-:W-:Y:S02]  /*355a0*/  SEL R77, RZ, 0x1, P2 ;  /* 0x00000001ff4d7807 */ /* 0x000fe40001000000 */
[----:B------:R-:W-:Y:S01]  /*355b0*/  IADD3 R48, P5, PT, R75, R22, RZ ;  /* 0x000000164b307210 */ /* 0x000fe20007fbe0ff */
[----:B------:R-:W-:Y:S01]  /*355c0*/  IMAD.WIDE.U32 R92, P1, R20, R3, R92 ;  /* 0x00000003145c7225 */ /* 0x000fe2000782005c */
[----:B------:R-:W-:-:S02]  /*355d0*/  IADD3 R36, P2, P4, R77, R90, R36 ;  /* 0x0000005a4d247210 */ /* 0x000fc40007c5e024 */
[----:B------:R-:W-:Y:S01]  /*355e0*/  IADD3 RZ, P3, PT, R25, R78, RZ ;  /* 0x0000004e19ff7210 */ /* 0x000fe20007f7e0ff */
[----:B------:R-:W-:Y:S01]  /*355f0*/  IMAD.X R78, RZ, RZ, R23, P5 ;  /* 0x000000ffff4e7224 */ /* 0x000fe200028e0617 */
[----:B------:R-:W-:Y:S01]  /*35600*/  IADD3.X R42, PT, PT, RZ, R91, RZ, P2, P4 ;  /* 0x0000005bff2a7210 */ /* 0x000fe200017e84ff */
[----:B------:R-:W-:Y:S01]  /*35610*/  IMAD.WIDE.U32 R94, R74, R68, RZ ;  /* 0x000000444a5e7225 */ /* 0x000fe200078e00ff */
[----:B------:R-:W-:-:S03]  /*35620*/  IADD3 RZ, P6, PT, R81, R92, RZ ;  /* 0x0000005c51ff7210 */ /* 0x000fc60007fde0ff */
        /* <DEDUP_REMOVED lines=11> */
[C---:B------:R-:W-:Y:S01]  /*356e0*/  ISETP.GE.U32.AND.EX P4, PT, R38.reuse, R97, PT, P4 ;  /* 0x000000612600720c */ /* 0x040fe20003f86140 */
[----:B------:R-:W-:Y:S02]  /*356f0*/  IMAD.X R75, R38, 0x1, R78, P1 ;  /* 0x00000001264b7824 */ /* 0x000fe400008e064e */
[----:B------:R-:W-:Y:S01]  /*35700*/  IMAD R38, R5, R20, RZ ;  /* 0x0000001405267224 */ /* 0x000fe200078e02ff */
[----:B------:R-:W-:Y:S01]  /*35710*/  SEL R104, RZ, 0x1, P4 ;  /* 0x00000001ff687807 */ /* 0x000fe20002000000 */
[----:B------:R-:W-:Y:S01]  /*35720*/  IMAD.WIDE.U32 R24, R16, R41, RZ ;  /* 0x0000002910187225 */ /* 0x000fe200078e00ff */
[----:B------:R-:W-:-:S03]  /*35730*/  ISETP.GE.U32.AND.EX P5, PT, R75, R78, PT, P5 ;  /* 0x0000004e4b00720c */ /* 0x000fc60003fa6150 */
[----:B------:R-:W-:-:S04]  /*35740*/  IMAD.WIDE.U32 R90, P2, R16, R39, R90 ;  /* 0x00000027105a7225 */ /* 0x000fc8000784005a */
[----:B------:R-:W-:Y:S01]  /*35750*/  IMAD.MOV.U32 R94, RZ, RZ, R23 ;  /* 0x000000ffff5e7224 */ /* 0x000fe200078e0017 */
[----:B------:R-:W-:Y:S01]  /*35760*/  IADD3 RZ, P1, PT, R25, R90, RZ ;  /* 0x0000005a19ff7210 */ /* 0x000fe20007f3e0ff */
[----:B------:R-:W-:Y:S02]  /*35770*/  IMAD R48, R39, R16, RZ ;  /* 0x0000001027307224 */ /* 0x000fe400078e02ff */
[----:B------:R-:W-:-:S04]  /*35780*/  IMAD.WIDE.U32 R22, R35, R20, RZ ;  /* 0x0000001423167225 */ /* 0x000fc800078e00ff */
[----:B------:R-:W-:Y:S02]  /*35790*/  IMAD R101, R21, R35, R38 ;  /* 0x0000002315657224 */ /* 0x000fe400078e0226 */
[----:B------:R-:W-:-:S04]  /*357a0*/  IMAD.WIDE.U32 R96, R41, R16, RZ ;  /* 0x0000001029607225 */ /* 0x000fc800078e00ff */
[C---:B------:R-:W-:Y:S01]  /*357b0*/  IMAD R115, R18.reuse, R41, R48 ;  /* 0x0000002912737224 */ /* 0x040fe200078e0230 */
[----:B------:R-:W-:Y:S01]  /*357c0*/  IADD3 R109, P4, PT, R109, R96, RZ ;  /* 0x000000606d6d7210 */ /* 0x000fe20007f9e0ff */
[----:B------:R-:W-:-:S04]  /*357d0*/  IMAD.WIDE.U32 R24, R18, R37, RZ ;  /* 0x0000002512187225 */ /* 0x000fc800078e00ff */
[----:B------:R-:W-:Y:S01]  /*357e0*/  IMAD.IADD R48, R23, 0x1, R101 ;  /* 0x0000000117307824 */ /* 0x000fe200078e0265 */
[----:B------:R-:W-:Y:S01]  /*357f0*/  SEL R23, RZ, 0x1, P5 ;  /* 0x00000001ff177807 */ /* 0x000fe20002800000 */
[----:B------:R-:W-:Y:S01]  /*35800*/  IMAD.WIDE.U32 R102, R105, R66, RZ ;  /* 0x0000004269667225 */ /* 0x000fe200078e00ff */
[----:B------:R-:W-:-:S03]  /*35810*/  IADD3 R111, P5, PT, R111, R22, RZ ;  /* 0x000000166f6f7210 */ /* 0x000fc60007fbe0ff */
[----:B------:R-:W-:-:S04]  /*35820*/  IMAD.WIDE.U32.X R94, R105, R69, R94, P0 ;  /* 0x00000045695e7225 */ /* 0x000fc800000e045e */
[----:B------:R-:W-:Y:S02]  /*35830*/  IMAD.IADD R115, R97, 0x1, R115 ;  /* 0x0000000161737824 */ /* 0x000fe400078e0273 */
[----:B------:R-:W-:-:S04]  /*35840*/  IMAD.WIDE.U32 R98, R16, R37, RZ ;  /* 0x0000002510627225 */ /* 0x000fc800078e00ff */
[----:B------:R-:W-:-:S04]  /*35850*/  IMAD.WIDE.U32 R24, P0, R16, R9, R24 ;  /* 0x0000000910187225 */ /* 0x000fc80007800018 */
[----:B------:R-:W-:Y:S01]  /*35860*/  IMAD.X R101, RZ, RZ, RZ, P2 ;  /* 0x000000ffff657224 */ /* 0x000fe200010e06ff */
[----:B------:R-:W-:Y:S01]  /*35870*/  ISETP.GE.U32.AND P2, PT, R109, R96, PT ;  /* 0x000000606d00720c */ /* 0x000fe20003f46070 */
[----:B------:R-:W-:Y:S02]  /*35880*/  IMAD.X R113, R48, 0x1, R113, P5 ;  /* 0x0000000130717824 */ /* 0x000fe400028e0671 */
[----:B------:R-:W-:-:S04]  /*35890*/  IMAD.WIDE.U32 R96, P5, R74, R67, R102 ;  /* 0x000000434a607225 */ /* 0x000fc800078a0066 */
[----:B------:R-:W-:Y:S01]  /*358a0*/  IMAD.X R44, R115, 0x1, R44, P4 ;  /* 0x00000001732c7824 */ /* 0x000fe200020e062c */
[----:B------:R-:W-:Y:S01]  /*358b0*/  IADD3 RZ, P4, PT, R99, R24, RZ ;  /* 0x0000001863ff7210 */ /* 0x000fe20007f9e0ff */
[----:B------:R-:W-:Y:S02]  /*358c0*/  IMAD R24, R9, R16, RZ ;  /* 0x0000001009187224 */ /* 0x000fe400078e02ff */
[----:B------:R-:W-:Y:S01]  /*358d0*/  IMAD.X R99, RZ, RZ, RZ, P5 ;  /* 0x000000ffff637224 */ /* 0x000fe200028e06ff */
[----:B------:R-:W-:Y:S01]  /*358e0*/  IADD3 R110, P5, PT, R111, R46, RZ ;  /* 0x0000002e6f6e7210 */ /* 0x000fe20007fbe0ff */
[----:B------:R-:W-:Y:S01]  /*358f0*/  IMAD.MOV.U32 R80, RZ, RZ, R79 ;  /* 0x000000ffff507224 */ /* 0x000fe200078e004f */
[----:B------:R-:W-:Y:S01]  /*35900*/  ISETP.GE.U32.AND.EX P2, PT, R44, R115, PT, P2 ;  /* 0x000000732c00720c */ /* 0x000fe20003f46120 */
[----:B------:R-:W-:Y:S02]  /*35910*/  IMAD.MOV.U32 R100, RZ, RZ, R91 ;  /* 0x000000ffff647224 */ /* 0x000fe400078e005b */
[----:B------:R-:W-:Y:S01]  /*35920*/  IMAD.WIDE.U32 R78, R37, R16, RZ ;  /* 0x00000010254e7225 */ /* 0x000fe200078e00ff */
[----:B------:R-:W-:-:S03]  /*35930*/  SEL R38, RZ, 0x1, P2 ;  /* 0x00000001ff267807 */ /* 0x000fc60001000000 */
[C---:B------:R-:W-:Y:S02]  /*35940*/  IMAD R103, R18.reuse, R37, R24 ;  /* 0x0000002512677224 */ /* 0x040fe400078e0218 */
[----:B------:R-:W-:Y:S01]  /*35950*/  IMAD.X R112, R113, 0x1, R76, P5 ;  /* 0x0000000171707824 */ /* 0x000fe200028e064c */
[----:B------:R-:W-:Y:S01]  /*35960*/  IADD3 R104, P2, P5, R23, R94, R104 ;  /* 0x0000005e17687210 */ /* 0x000fe20007d5e068 */
[----:B------:R-:W-:Y:S01]  /*35970*/  IMAD.WIDE.U32.X R100, R18, R39, R100, P1 ;  /* 0x0000002712647225 */ /* 0x000fe200008e0464 */
[----:B------:R-:W-:Y:S02]  /*35980*/  IADD3 R115, P1, PT, R110, R78, RZ ;  /* 0x0000004e6e737210 */ /* 0x000fe40007f3e0ff */
[----:B------:R-:W-:Y:S01]  /*35990*/  IADD3.X R106, PT, PT, RZ, R95, RZ, P2, P5 ;  /* 0x0000005fff6a7210 */ /* 0x000fe200017ea4ff */
[----:B------:R-:W-:-:S04]  /*359a0*/  IMAD.WIDE.U32 R90, R74, R66, RZ ;  /* 0x000000424a5a7225 */ /* 0x000fc800078e00ff */
[----:B------:R-:W-:Y:S02]  /*359b0*/  IMAD.MOV.U32 R76, RZ, RZ, R93 ;  /* 0x000000ffff4c7224 */ /* 0x000fe400078e005d */
[----:B------:R-:W-:Y:S01]  /*359c0*/  IMAD.IADD R108, R79, 0x1, R103 ;  /* 0x000000014f6c7824 */ /* 0x000fe200078e0267 */
[----:B------:R-:W-:Y:S01]  /*359d0*/  IADD3 R79, P2, PT, R91, R96, RZ ;  /* 0x000000605b4f7210 */ /* 0x000fe20007f5e0ff */
[----:B------:R-:W-:Y:S01]  /*359e0*/  IMAD.WIDE.U32.X R76, R21, R3, R76, P6 ;  /* 0x00000003154c7225 */ /* 0x000fe200030e044c */
[----:B------:R-:W-:-:S03]  /*359f0*/  IADD3 R107, P6, PT, R107, R90, RZ ;  /* 0x0000005a6b6b7210 */ /* 0x000fc60007fde0ff */
[----:B------:R-:W-:Y:S01]  /*35a00*/  IMAD.X R117, R108, 0x1, R112, P1 ;  /* 0x000000016c757824 */ /* 0x000fe200008e0670 */
[----:B------:R-:W-:Y:S01]  /*35a10*/  IADD3 R38, P1, P5, R115, R100, R38 ;  /* 0x0000006473267210 */ /* 0x000fe20007d3e026 */
[----:B------:R-:W-:-:S03]  /*35a20*/  IMAD.WIDE.U32 R94, R18, R35, RZ ;  /* 0x00000023125e7225 */ /* 0x000fc600078e00ff */
[----:B------:R-:W-:Y:S01]  /*35a30*/  IADD3.X R24, PT, PT, R117, R101, RZ, P1, P5 ;  /* 0x0000006575187210 */ /* 0x000fe20000fea4ff */
[----:B------:R-:W-:Y:S02]  /*35a40*/  IMAD.MOV.U32 R98, RZ, RZ, R97 ;  /* 0x000000ffff627224 */ /* 0x000fe400078e0061 */
[----:B------:R-:W-:-:S04]  /*35a50*/  IMAD.WIDE.U32 R92, R18, R7, RZ ;  /* 0x00000007125c7225 */ /* 0x000fc800078e00ff */
[----:B------:R-:W-:-:S04]  /*35a60*/  IMAD.WIDE.U32 R96, R105, R64, RZ ;  /* 0x0000004069607225 */ /* 0x000fc800078e00ff */
[----:B------:R-:W-:Y:S01]  /*35a70*/  IMAD.X R23, R79, 0x1, R40, P6 ;  /* 0x000000014f177824 */ /* 0x000fe200030e0628 */
[----:B------:R-:W-:Y:S01]  /*35a80*/  IADD3 R46, P6, PT, R107, R104, RZ ;  /* 0x000000686b2e7210 */ /* 0x000fe20007fde0ff */
[----:B------:R-:W-:-:S04]  /*35a90*/  IMAD.WIDE.U32 R102, R16, R35, RZ ;  /* 0x0000002310667225 */ /* 0x000fc800078e00ff */
[----:B------:R-:W-:-:S04]  /*35aa0*/  IMAD.WIDE.U32 R94, P1, R16, R5, R94 ;  /* 0x00000005105e7225 */ /* 0x000fc8000782005e */
[----:B------:R-:W-:-:S04]  /*35ab0*/  IMAD.WIDE.U32.X R80, R21, R5, R80, P3 ;  /* 0x0000000515507225 */ /* 0x000fc800018e0450 */
[----:B------:R-:W-:-:S04]  /*35ac0*/  IMAD.WIDE.U32 R100, R16, R7, RZ ;  /* 0x0000000710647225 */ /* 0x000fc800078e00ff */
[----:B------:R-:W-:-:S04]  /*35ad0*/  IMAD.WIDE.U32 R92, P5, R16, R3, R92 ;  /* 0x00000003105c7225 */ /* 0x000fc800078a005c */
[----:B------:R-:W-:-:S04]  /*35ae0*/  IMAD.WIDE.U32 R96, P3, R74, R65, R96 ;  /* 0x000000414a607225 */ /* 0x000fc80007860060 */
[----:B------:R-:W-:Y:S01]  /*35af0*/  IMAD.WIDE.U32.X R98, R105, R67, R98, P2 ;  /* 0x0000004369627225 */ /* 0x000fe200010e0462 */
[----:B------:R-:W-:-:S03]  /*35b00*/  IADD3 RZ, P2, PT, R103, R94, RZ ;  /* 0x0000005e67ff7210 */ /* 0x000fc60007f5e0ff */
[----:B------:R-:W-:Y:S01]  /*35b10*/  IMAD.X R40, R23, 0x1, R106, P6 ;  /* 0x0000000117287824 */ /* 0x000fe200030e066a */
[----:B------:R-:W-:Y:S01]  /*35b20*/  ISETP.GE.U32.AND P6, PT, R107, R90, PT ;  /* 0x0000005a6b00720c */ /* 0x000fe20003fc6070 */
[----:B------:R-:W-:Y:S01]  /*35b30*/  IMAD.X R103, RZ, RZ, RZ, P3 ;  /* 0x000000ffff677224 */ /* 0x000fe200018e06ff */
[----:B------:R-:W-:Y:S01]  /*35b40*/  IADD3 RZ, P3, PT, R101, R92, RZ ;  /* 0x0000005c65ff7210 */ /* 0x000fe20007f7e0ff */
[----:B------:R-:W-:Y:S01]  /*35b50*/  IMAD.X R101, RZ, RZ, RZ, P0 ;  /* 0x000000ffff657224 */ /* 0x000fe200000e06ff */
[----:B------:R-:W-:Y:S01]  /*35b60*/  ISETP.GE.U32.AND P0, PT, R46, R104, PT ;  /* 0x000000682e00720c */ /* 0x000fe20003f06070 */
[----:B------:R-:W-:Y:S01]  /*35b70*/  IMAD.WIDE.U32 R90, R74, R64, RZ ;  /* 0x000000404a5a7225 */ /* 0x000fe200078e00ff */
[----:B------:R-:W-:Y:S02]  /*35b80*/  ISETP.GE.U32.AND.EX P6, PT, R23, R79, PT, P6 ;  /* 0x0000004f1700720c */ /* 0x000fe40003fc6160 */
[----:B------:R-:W-:Y:S01]  /*35b90*/  ISETP.GE.U32.AND.EX P0, PT, R40, R106, PT, P0 ;  /* 0x0000006a2800720c */ /* 0x000fe20003f06100 */
[----:B------:R-:W-:Y:S01]  /*35ba0*/  IMAD.X R23, RZ, RZ, RZ, P1 ;  /* 0x000000ffff177224 */ /* 0x000fe200008e06ff */
[----:B------:R-:W-:Y:S01]  /*35bb0*/  ISETP.GE.U32.AND P1, PT, R111, R22, PT ;  /* 0x000000166f00720c */ /* 0x000fe20003f26070 */
[----:B------:R-:W-:Y:S01]  /*35bc0*/  IMAD R92, R3, R20, RZ ;  /* 0x00000014035c7224 */ /* 0x000fe200078e02ff */
[----:B------:R-:W-:Y:S01]  /*35bd0*/  SEL R74, RZ, 0x1, P6 ;  /* 0x00000001ff4a7807 */ /* 0x000fe20003000000 */
[----:B------:R-:W-:Y:S01]  /*35be0*/  IMAD.MOV.U32 R100, RZ, RZ, R25 ;  /* 0x000000ffff647224 */ /* 0x000fe200078e0019 */
[----:B------:R-:W-:Y:S01]  /*35bf0*/  IADD3 R25, P6, PT, R91, R96, RZ ;  /* 0x000000605b197210 */ /* 0x000fe20007fde0ff */
[----:B------:R-:W-:Y:S01]  /*35c00*/  IMAD R107, R21, R7, R92 ;  /* 0x00000007156b7224 */ /* 0x000fe200078e025c */
[----:B------:R-:W-:Y:S01]  /*35c10*/  ISETP.GE.U32.AND.EX P1, PT, R113, R48, PT, P1 ;  /* 0x000000307100720c */ /* 0x000fe20003f26110 */
[----:B------:R-:W-:Y:S01]  /*35c20*/  IMAD.MOV.U32 R102, RZ, RZ, R97 ;  /* 0x000000ffff667224 */ /* 0x000fe200078e0061 */
[----:B------:R-:W-:Y:S01]  /*35c30*/  SEL R21, RZ, 0x1, P0 ;  /* 0x00000001ff157807 */ /* 0x000fe20000000000 */
[----:B------:R-:W-:Y:S01]  /*35c40*/  IMAD.MOV.U32 R22, RZ, RZ, R95 ;  /* 0x000000ffff167224 */ /* 0x000fe200078e005f */
[----:B------:R-:W-:Y:S01]  /*35c50*/  ISETP.GE.U32.AND P0, PT, R110, R111, PT ;  /* 0x0000006f6e00720c */ /* 0x000fe20003f06070 */
[----:B------:R-:W-:Y:S01]  /*35c60*/  IMAD.WIDE.U32.X R94, R105, R65, R102, P6 ;  /* 0x00000041695e7225 */ /* 0x000fe200030e0466 */
[----:B------:R-:W-:-:S02]  /*35c70*/  SEL R92, RZ, 0x1, P1 ;  /* 0x00000001ff5c7807 */ /* 0x000fc40000800000 */
[----:B------:R-:W-:Y:S01]  /*35c80*/  ISETP.GE.U32.AND P1, PT, R115, R78, PT ;  /* 0x0000004e7300720c */ /* 0x000fe20003f26070 */
[----:B------:R-:W-:Y:S01]  /*35c90*/  IMAD.WIDE.U32.X R100, R18, R9, R100, P4 ;  /* 0x0000000912647225 */ /* 0x000fe200020e0464 */
[----:B------:R-:W-:Y:S02]  /*35ca0*/  ISETP.GE.U32.AND P6, PT, R38, R115, PT ;  /* 0x000000732600720c */ /* 0x000fe40003fc6070 */
[----:B------:R-:W-:Y:S01]  /*35cb0*/  ISETP.GE.U32.AND.EX P0, PT, R112, R113, PT, P0 ;  /* 0x000000717000720c */ /* 0x000fe20003f06100 */
[----:B------:R-:W-:Y:S01]  /*35cc0*/  IMAD.WIDE.U32 R78, R7, R20, RZ ;  /* 0x00000014074e7225 */ /* 0x000fe200078e00ff */
[----:B------:R-:W-:Y:S02]  /*35cd0*/  ISETP.GE.U32.AND.EX P1, PT, R117, R108, PT, P1 ;  /* 0x0000006c7500720c */ /* 0x000fe40003f26110 */
[----:B------:R-:W-:Y:S01]  /*35ce0*/  ISETP.GE.U32.AND.EX P6, PT, R24, R117, PT, P6 ;  /* 0x000000751800720c */ /* 0x000fe20003fc6160 */
[----:B------:R-:W-:Y:S01]  /*35cf0*/  IMAD.MOV.U32 R20, RZ, RZ, R93 ;  /* 0x000000ffff147224 */ /* 0x000fe200078e005d */
[----:B------:R-:W-:Y:S01]  /*35d00*/  SEL R91, RZ, 0x1, P0 ;  /* 0x00000001ff5b7807 */ /* 0x000fe20000000000 */
[----:B------:R-:W-:Y:S01]  /*35d10*/  IMAD.IADD R93, R79, 0x1, R107 ;  /* 0x000000014f5d7824 */ /* 0x000fe200078e026b */
[----:B------:R-:W-:Y:S01]  /*35d20*/  IADD3 R48, P4, P0, R21, R98, R74 ;  /* 0x0000006215307210 */ /* 0x000fe2000789e04a */
[----:B------:R-:W-:Y:S01]  /*35d30*/  IMAD.X R21, RZ, RZ, RZ, P5 ;  /* 0x000000ffff157224 */ /* 0x000fe200028e06ff */
[----:B------:R-:W-:Y:S01]  /*35d40*/  SEL R74, RZ, 0x1, P1 ;  /* 0x00000001ff4a7807 */ /* 0x000fe20000800000 */
[----:B------:R-:W-:Y:S01]  /*35d50*/  IMAD.WIDE.U32.X R22, R18, R5, R22, P2 ;  /* 0x0000000512167225 */ /* 0x000fe200010e0416 */
[----:B------:R-:W-:-:S02]  /*35d60*/  SEL R105, RZ, 0x1, P6 ;  /* 0x00000001ff697807 */ /* 0x000fc40003000000 */
[----:B------:R-:W-:Y:S01]  /*35d70*/  IADD3 R91, P1, P6, R91, R80, R92 ;  /* 0x000000505b5b7210 */ /* 0x000fe20007e3e05c */
[----:B------:R-:W-:Y:S01]  /*35d80*/  IMAD.WIDE.U32.X R20, R18, R3, R20, P3 ;  /* 0x0000000312147225 */ /* 0x000fe200018e0414 */
[----:B------:R-:W-:Y:S02]  /*35d90*/  IADD3 R36, P5, PT, R36, R78, RZ ;  /* 0x0000004e24247210 */ /* 0x000fe40007fbe0ff */
[----:B------:R-:W-:Y:S02]  /*35da0*/  IADD3.X R103, PT, PT, RZ, R81, RZ, P1, P6 ;  /* 0x00000051ff677210 */ /* 0x000fe40000fec4ff */
[----:B------:R-:W-:Y:S01]  /*35db0*/  IADD3.X R99, PT, PT, RZ, R99, RZ, P4, P0 ;  /* 0x00000063ff637210 */ /* 0x000fe200027e04ff */
[----:B------:R-:W-:Y:S01]  /*35dc0*/  IMAD.X R42, R93, 0x1, R42, P5 ;  /* 0x000000015d2a7824 */ /* 0x000fe200028e062a */
[----:B------:R-:W-:Y:S02]  /*35dd0*/  IADD3 R105, P1, P6, R105, R100, R74 ;  /* 0x0000006469697210 */ /* 0x000fe40007e3e04a */
[----:B------:R-:W-:-:S02]  /*35de0*/  IADD3 R81, P4, PT, R36, R91, RZ ;  /* 0x0000005b24517210 */ /* 0x000fc40007f9e0ff */
[----:B------:R-:W-:Y:S02]  /*35df0*/  IADD3.X R100, PT, PT, RZ, R101, RZ, P1, P6 ;  /* 0x00000065ff647210 */ /* 0x000fe40000fec4ff */
[----:B------:R-:W-:Y:S01]  /*35e00*/  ISETP.GE.U32.AND P0, PT, R36, R78, PT ;  /* 0x0000004e2400720c */ /* 0x000fe20003f06070 */
[C---:B------:R-:W-:Y:S01]  /*35e10*/  IMAD.X R91, R42.reuse, 0x1, R103, P4 ;  /* 0x000000012a5b7824 */ /* 0x040fe200020e0667 */
[----:B------:R-:W-:Y:S01]  /*35e20*/  ISETP.GE.U32.AND P1, PT, R81, R36, PT ;  /* 0x000000245100720c */ /* 0x000fe20003f26070 */
[----:B------:R-:W-:Y:S01]  /*35e30*/  IMAD R36, R5, R16, RZ ;  /* 0x0000001005247224 */ /* 0x000fe200078e02ff */
[----:B------:R-:W-:Y:S01]  /*35e40*/  IADD3 R97, P6, PT, R109, R90, RZ ;  /* 0x0000005a6d617210 */ /* 0x000fe20007fde0ff */
[----:B------:R-:W-:Y:S01]  /*35e50*/  IMAD.WIDE.U32 R78, R35, R16, RZ ;  /* 0x00000010234e7225 */ /* 0x000fe200078e00ff */
[----:B------:R-:W-:Y:S02]  /*35e60*/  ISETP.GE.U32.AND.EX P0, PT, R42, R93, PT, P0 ;  /* 0x0000005d2a00720c */ /* 0x000fe40003f06100 */
[----:B------:R-:W-:Y:S01]  /*35e70*/  ISETP.GE.U32.AND.EX P1, PT, R91, R42, PT, P1 ;  /* 0x0000002a5b00720c */ /* 0x000fe20003f26110 */
[----:B------:R-:W-:Y:S01]  /*35e80*/  IMAD R101, R18, R35, R36 ;  /* 0x0000002312657224 */ /* 0x000fe200078e0224 */
[----:B------:R-:W-:Y:S01]  /*35e90*/  IADD3 R42, P5, PT, R81, R78, RZ ;  /* 0x0000004e512a7210 */ /* 0x000fe20007fbe0ff */
[----:B------:R-:W-:Y:S01]  /*35ea0*/  IMAD.X R36, R25, 0x1, R44, P6 ;  /* 0x0000000119247824 */ /* 0x000fe200030e062c */
[----:B------:R-:W-:Y:S01]  /*35eb0*/  SEL R80, RZ, 0x1, P0 ;  /* 0x00000001ff507807 */ /* 0x000fe20000000000 */
[----:B------:R-:W-:Y:S01]  /*35ec0*/  IMAD.IADD R74, R79, 0x1, R101 ;  /* 0x000000014f4a7824 */ /* 0x000fe200078e0265 */
[----:B------:R-:W-:-:S02]  /*35ed0*/  IADD3 R105, P6, PT, R42, R105, RZ ;  /* 0x000000692a697210 */ /* 0x000fc40007fde0ff */
[----:B------:R-:W-:Y:S01]  /*35ee0*/  ISETP.GE.U32.AND P0, PT, R42, R78, PT ;  /* 0x0000004e2a00720c */ /* 0x000fe20003f06070 */
[----:B------:R-:W-:Y:S01]  /*35ef0*/  IMAD.X R79, R74, 0x1, R91, P5 ;  /* 0x000000014a4f7824 */ /* 0x000fe200028e065b */
[----:B------:R-:W-:Y:S02]  /*35f00*/  SEL R81, RZ, 0x1, P1 ;  /* 0x00000001ff517807 */ /* 0x000fe40000800000 */
[----:B------:R-:W-:Y:S01]  /*35f10*/  ISETP.GE.U32.AND P1, PT, R105, R42, PT ;  /* 0x0000002a6900720c */ /* 0x000fe20003f26070 */
[----:B------:R-:W-:Y:S01]  /*35f20*/  IMAD.X R102, R79, 0x1, R100, P6 ;  /* 0x000000014f667824 */ /* 0x000fe200030e0664 */
[----:B------:R-:W-:Y:S01]  /*35f30*/  ISETP.GE.U32.AND P4, PT, R97, R90, PT ;  /* 0x0000005a6100720c */ /* 0x000fe20003f86070 */
[----:B------:R-:W-:Y:S01]  /*35f40*/  IMAD R42, R3, R16, RZ ;  /* 0x00000010032a7224 */ /* 0x000fe200078e02ff */
[----:B------:R-:W-:Y:S02]  /*35f50*/  IADD3 R97, P5, PT, R97, R48, RZ ;  /* 0x0000003061617210 */ /* 0x000fe40007fbe0ff */
[----:B------:R-:W-:Y:S01]  /*35f60*/  ISETP.GE.U32.AND.EX P6, PT, R79, R74, PT, P0 ;  /* 0x0000004a4f00720c */ /* 0x000fe20003fc6100 */
[----:B------:R-:W-:Y:S01]  /*35f70*/  IMAD R91, R18, R7, R42 ;  /* 0x00000007125b7224 */ /* 0x000fe200078e022a */
[----:B------:R-:W-:Y:S01]  /*35f80*/  ISETP.GE.U32.AND.EX P1, PT, R102, R79, PT, P1 ;  /* 0x0000004f6600720c */ /* 0x000fe20003f26110 */
[----:B------:R-:W-:Y:S01]  /*35f90*/  IMAD.WIDE.U32 R78, R7, R16, RZ ;  /* 0x00000010074e7225 */ /* 0x000fe200078e00ff */
[----:B------:R-:W-:-:S02]  /*35fa0*/  ISETP.GE.U32.AND.EX P4, PT, R36, R25, PT, P4 ;  /* 0x000000192400720c */ /* 0x000fc40003f86140 */
[----:B------:R-:W-:Y:S01]  /*35fb0*/  SEL R44, RZ, 0x1, P6 ;  /* 0x00000001ff2c7807 */ /* 0x000fe20003000000 */
[----:B------:R-:W-:Y:S01]  /*35fc0*/  IMAD.X R36, R36, 0x1, R99, P5 ;  /* 0x0000000124247824 */ /* 0x000fe200028e0663 */
[----:B------:R-:W-:Y:S02]  /*35fd0*/  IADD3 R81, P5, P6, R81, R76, R80 ;  /* 0x0000004c51517210 */ /* 0x000fe40007ebe050 */
[----:B------:R-:W-:Y:S02]  /*35fe0*/  SEL R25, RZ, 0x1, P1 ;  /* 0x00000001ff197807 */ /* 0x000fe40000800000 */
[----:B------:R-:W-:Y:S02]  /*35ff0*/  ISETP.GE.U32.AND P0, PT, R97, R48, PT ;  /* 0x000000306100720c */ /* 0x000fe40003f06070 */
[----:B------:R-:W-:Y:S01]  /*36000*/  IADD3 R44, P1, P2, R25, R22, R44 ;  /* 0x00000016192c7210 */ /* 0x000fe20007a3e02c */
[----:B------:R-:W-:Y:S01]  /*36010*/  IMAD.IADD R22, R79, 0x1, R91 ;  /* 0x000000014f167824 */ /* 0x000fe200078e025b */
[----:B------:R-:W-:-:S02]  /*36020*/  IADD3.X R77, PT, PT, RZ, R77, RZ, P5, P6 ;  /* 0x0000004dff4d7210 */ /* 0x000fc40002fec4ff */
[----:B------:R-:W-:Y:S02]  /*36030*/  IADD3 R25, P5, PT, R81, R78, RZ ;  /* 0x0000004e51197210 */ /* 0x000fe40007fbe0ff */
[----:B------:R-:W-:Y:S02]  /*36040*/  ISETP.GE.U32.AND.EX P0, PT, R36, R99, PT, P0 ;  /* 0x000000632400720c */ /* 0x000fe40003f06100 */
[----:B------:R-:W-:Y:S01]  /*36050*/  IADD3.X R42, PT, PT, RZ, R23, RZ, P1, P2 ;  /* 0x00000017ff2a7210 */ /* 0x000fe20000fe44ff */
[----:B------:R-:W-:Y:S01]  /*36060*/  IMAD.X R77, R22, 0x1, R77, P5 ;  /* 0x00000001164d7824 */ /* 0x000fe200028e064d */
[----:B------:R-:W-:Y:S02]  /*36070*/  IADD3 R44, P2, PT, R25, R44, RZ ;  /* 0x0000002c192c7210 */ /* 0x000fe40007f5e0ff */
        /* <DEDUP_REMOVED lines=41> */
.L_x_339:
[----:B------:R-:W-:-:S04]  /*36310*/  IMAD.WIDE.U32 R20, R83, R32, RZ ;  /* 0x0000002053147225 */ /* 0x000fc800078e00ff */
[----:B------:R-:W-:Y:S02]  /*36320*/  IMAD R25, R75, R72, RZ ;  /* 0x000000484b197224 */ /* 0x000fe400078e02ff */
[----:B------:R-:W-:-:S04]  /*36330*/  IMAD.WIDE.U32 R22, P0, R49, R82, R20 ;  /* 0x0000005231167225 */ /* 0x000fc80007800014 */
[----:B------:R-:W-:-:S04]  /*36340*/  IMAD.WIDE.U32 R20, R82, R32, RZ ;  /* 0x0000002052147225 */ /* 0x000fc800078e00ff */
[----:B------:R-:W-:Y:S01]  /*36350*/  IMAD.X R79, RZ, RZ, RZ, P0 ;  /* 0x000000ffff4f7224 */ /* 0x000fe200000e06ff */
[----:B------:R-:W-:Y:S01]  /*36360*/  IADD3 RZ, P0, PT, R21, R22, RZ ;  /* 0x0000001615ff7210 */ /* 0x000fe20007f1e0ff */
[----:B------:R-:W-:Y:S02]  /*36370*/  IMAD.MOV.U32 R78, RZ, RZ, R23 ;  /* 0x000000ffff4e7224 */ /* 0x000fe400078e0017 */
[----:B------:R-:W-:-:S04]  /*36380*/  IMAD.WIDE.U32 R22, R83, R4, RZ ;  /* 0x0000000453167225 */ /* 0x000fc800078e00ff */
[----:B------:R-:W-:Y:S02]  /*36390*/  IMAD R48, R47, R82, RZ ;  /* 0x000000522f307224 */ /* 0x000fe400078e02ff */
[----:B------:R-:W-:-:S04]  /*363a0*/  IMAD.WIDE.U32 R20, R34, R72, RZ ;  /* 0x0000004822147225 */ /* 0x000fc800078e00ff */
[----:B------:R-:W-:Y:S02]  /*363b0*/  IMAD R25, R34, R73, R25 ;  /* 0x0000004922197224 */ /* 0x000fe400078e0219 */
[----:B------:R-:W-:-:S04]  /*363c0*/  IMAD.WIDE.U32 R80, R4, R82, RZ ;  /* 0x0000005204507225 */ /* 0x000fc800078e00ff */
[----:B------:R-:W-:-:S04]  /*363d0*/  IMAD.WIDE.U32.X R78, R49, R83, R78, P0 ;  /* 0x00000053314e7225 */ /* 0x000fc800000e044e */
[----:B------:R-:W-:Y:S01]  /*363e0*/  IMAD.WIDE.U32 R76, R82, R4, RZ ;  /* 0x00000004524c7225 */ /* 0x000fe200078e00ff */
[----:B------:R-:W-:-:S03]  /*363f0*/  IADD3 R101, P3, PT, R78, R80, RZ ;  /* 0x000000504e657210 */ /* 0x000fc60007f7e0ff */
[----:B------:R-:W-:-:S04]  /*36400*/  IMAD.WIDE.U32 R90, P1, R47, R82, R22 ;  /* 0x000000522f5a7225 */ /* 0x000fc80007820016 */
[----:B------:R-:W-:Y:S01]  /*36410*/  IMAD R95, R4, R83, R48 ;  /* 0x00000053045f7224 */ /* 0x000fe200078e0230 */
[----:B------:R-:W-:Y:S01]  /*36420*/  IADD3 RZ, P2, PT, R77, R90, RZ ;  /* 0x0000005a4dff7210 */ /* 0x000fe20007f5e0ff */
[----:B------:R-:W-:Y:S02]  /*36430*/  IMAD.IADD R21, R21, 0x1, R25 ;  /* 0x0000000115157824 */ /* 0x000fe400078e0219 */
[----:B------:R-:W-:Y:S02]  /*36440*/  IMAD.IADD R25, R81, 0x1, R95 ;  /* 0x0000000151197824 */ /* 0x000fe400078e025f */
[----:B------:R-:W-:-:S04]  /*36450*/  IMAD.WIDE.U32 R76, R21, R70, RZ ;  /* 0x00000046154c7225 */ /* 0x000fc800078e00ff */
[----:B------:R-:W-:-:S04]  /*36460*/  IMAD.WIDE.U32 R22, R20, R70, RZ ;  /* 0x0000004614167225 */ /* 0x000fc800078e00ff */
[----:B------:R-:W-:Y:S01]  /*36470*/  IMAD.X R81, RZ, RZ, RZ, P1 ;  /* 0x000000ffff517224 */ /* 0x000fe200008e06ff */
[----:B------:R-:W-:Y:S01]  /*36480*/  ISETP.GE.U32.AND P1, PT, R101, R80, PT ;  /* 0x000000506500720c */ /* 0x000fe20003f26070 */
[----:B------:R-:W-:Y:S01]  /*36490*/  IMAD.X R48, R25, 0x1, R79, P3 ;  /* 0x0000000119307824 */ /* 0x000fe200018e064f */
[----:B------:R-:W-:Y:S01]  /*364a0*/  LOP3.LUT R93, RZ, R22, RZ, 0x33, !PT ;  /* 0x00000016ff5d7212 */ /* 0x000fe200078e33ff */
[----:B------:R-:W-:-:S03]  /*364b0*/  IMAD.WIDE.U32 R76, P4, R20, R71, R76 ;  /* 0x00000047144c7225 */ /* 0x000fc6000788004c */
[----:B------:R-:W-:Y:S01]  /*364c0*/  ISETP.GE.U32.AND.EX P1, PT, R48, R25, PT, P1 ;  /* 0x000000193000720c */ /* 0x000fe20003f26110 */
[----:B------:R-:W-:Y:S01]  /*364d0*/  IMAD R22, R45, R82, RZ ;  /* 0x000000522d167224 */ /* 0x000fe200078e02ff */
[----:B------:R-:W-:Y:S01]  /*364e0*/  IADD3 R74, P3, PT, R23, R76, RZ ;  /* 0x0000004c174a7210 */ /* 0x000fe20007f7e0ff */
[----:B------:R-:W-:Y:S01]  /*364f0*/  IMAD.MOV.U32 R80, RZ, RZ, R91 ;  /* 0x000000ffff507224 */ /* 0x000fe200078e005b */
[----:B------:R-:W-:Y:S01]  /*36500*/  SEL R25, RZ, 0x1, P1 ;  /* 0x00000001ff197807 */ /* 0x000fe20000800000 */
[----:B------:R-:W-:Y:S01]  /*36510*/  IMAD.WIDE.U32 R78, R2, R82, RZ ;  /* 0x00000052024e7225 */ /* 0x000fe200078e00ff */
[----:B------:R-:W-:Y:S02]  /*36520*/  ISETP.GT.U32.AND P0, PT, R34, R93, PT ;  /* 0x0000005d2200720c */ /* 0x000fe40003f04070 */
[----:B------:R-:W-:Y:S01]  /*36530*/  LOP3.LUT R74, RZ, R74, RZ, 0x33, !PT ;  /* 0x0000004aff4a7212 */ /* 0x000fe200078e33ff */
[-C--:B------:R-:W-:Y:S02]  /*36540*/  IMAD R91, R2, R83.reuse, R22 ;  /* 0x00000053025b7224 */ /* 0x080fe400078e0216 */
[----:B------:R-:W-:Y:S01]  /*36550*/  IMAD.WIDE.U32.X R80, R47, R83, R80, P2 ;  /* 0x000000532f507225 */ /* 0x000fe200010e0450 */
[----:B------:R-:W-:-:S03]  /*36560*/  ISETP.GT.U32.AND.EX P0, PT, R75, R74, PT, P0 ;  /* 0x0000004a4b00720c */ /* 0x000fc60003f04100 */
[----:B------:R-:W-:Y:S01]  /*36570*/  IMAD.IADD R34, R79, 0x1, R91 ;  /* 0x000000014f227824 */ /* 0x000fe200078e025b */
[----:B------:R-:W-:Y:S01]  /*36580*/  IADD3 R79, P1, P2, R78, R80, R25 ;  /* 0x000000504e4f7210 */ /* 0x000fe20007a3e019 */
[----:B------:R-:W-:Y:S01]  /*36590*/  IMAD.X R23, RZ, RZ, RZ, P4 ;  /* 0x000000ffff177224 */ /* 0x000fe200020e06ff */
[----:B------:R-:W-:Y:S01]  /*365a0*/  SEL R103, RZ, 0x1, !P0 ;  /* 0x00000001ff677807 */ /* 0x000fe20004000000 */
[----:B------:R-:W-:Y:S01]  /*365b0*/  IMAD.MOV.U32 R22, RZ, RZ, R77 ;  /* 0x000000ffff167224 */ /* 0x000fe200078e004d */
[----:B------:R-:W-:Y:S01]  /*365c0*/  IADD3.X R107, PT, PT, R34, R81, RZ, P1, P2 ;  /* 0x00000051226b7210 */ /* 0x000fe20000fe44ff */
[----:B------:R-:W-:-:S04]  /*365d0*/  IMAD.WIDE.U32 R76, R83, R2, RZ ;  /* 0x00000002534c7225 */ /* 0x000fc800078e00ff */
[----:B------:R-:W-:-:S04]  /*365e0*/  IMAD.WIDE.U32 R80, R20, R68, RZ ;  /* 0x0000004414507225 */ /* 0x000fc800078e00ff */
[----:B------:R-:W-:Y:S01]  /*365f0*/  IMAD.WIDE.U32.X R94, R21, R71, R22, P3 ;  /* 0x00000047155e7225 */ /* 0x000fe200018e0416 */
[----:B------:R-:W-:-:S03]  /*36600*/  IADD3 R25, P2, PT, R46, R80, RZ ;  /* 0x000000502e197210 */ /* 0x000fc60007f5e0ff */
[----:B------:R-:W-:Y:S01]  /*36610*/  IMAD.WIDE.U32 R74, R21, R68, RZ ;  /* 0x00000044154a7225 */ /* 0x000fe200078e00ff */
[----:B------:R-:W-:-:S03]  /*36620*/  IADD3 R46, P0, PT, R103, R94, RZ ;  /* 0x0000005e672e7210 */ /* 0x000fc60007f1e0ff */
[----:B------:R-:W-:-:S04]  /*36630*/  IMAD.WIDE.U32 R90, R82, R2, RZ ;  /* 0x00000002525a7225 */ /* 0x000fc800078e00ff */
[----:B------:R-:W-:-:S04]  /*36640*/  IMAD.WIDE.U32 R22, P6, R45, R82, R76 ;  /* 0x000000522d167225 */ /* 0x000fc800078c004c */
[----:B------:R-:W-:Y:S01]  /*36650*/  IMAD.WIDE.U32 R98, R85, R32, RZ ;  /* 0x0000002055627225 */ /* 0x000fe200078e00ff */
[----:B------:R-:W-:-:S03]  /*36660*/  IADD3 RZ, P5, PT, R91, R22, RZ ;  /* 0x000000165bff7210 */ /* 0x000fc60007fbe0ff */
[----:B------:R-:W-:-:S04]  /*36670*/  IMAD.WIDE.U32 R74, P4, R20, R69, R74 ;  /* 0x00000045144a7225 */ /* 0x000fc8000788004a */
[----:B------:R-:W-:Y:S01]  /*36680*/  IMAD.X R22, RZ, RZ, R95, P0 ;  /* 0x000000ffff167224 */ /* 0x000fe200000e065f */
[----:B------:R-:W-:Y:S01]  /*36690*/  ISETP.GE.U32.AND P0, PT, R25, R80, PT ;  /* 0x000000501900720c */ /* 0x000fe20003f06070 */
[----:B------:R-:W-:Y:S01]  /*366a0*/  IMAD.X R95, RZ, RZ, RZ, P4 ;  /* 0x000000ffff5f7224 */ /* 0x000fe200020e06ff */
[----:B------:R-:W-:Y:S01]  /*366b0*/  IADD3 R109, P4, PT, R81, R74, RZ ;  /* 0x0000004a516d7210 */ /* 0x000fe20007f9e0ff */
[----:B------:R-:W-:-:S04]  /*366c0*/  IMAD.WIDE.U32 R92, R84, R32, RZ ;  /* 0x00000020545c7225 */ /* 0x000fc800078e00ff */
[----:B------:R-:W-:-:S04]  /*366d0*/  IMAD.WIDE.U32 R76, P1, R49, R84, R98 ;  /* 0x00000054314c7225 */ /* 0x000fc80007820062 */
[----:B------:R-:W-:Y:S01]  /*366e0*/  IMAD R74, R49, R84, RZ ;  /* 0x00000054314a7224 */ /* 0x000fe200078e02ff */
[----:B------:R-:W-:Y:S01]  /*366f0*/  IADD3 RZ, P3, PT, R93, R76, RZ ;  /* 0x0000004c5dff7210 */ /* 0x000fe20007f7e0ff */
[----:B------:R-:W-:Y:S01]  /*36700*/  IMAD.X R40, R109, 0x1, R40, P2 ;  /* 0x000000016d287824 */ /* 0x000fe200010e0628 */
[----:B------:R-:W-:Y:S01]  /*36710*/  IADD3 R106, P2, PT, R25, R46, RZ ;  /* 0x0000002e196a7210 */ /* 0x000fe20007f5e0ff */
[----:B------:R-:W-:-:S03]  /*36720*/  IMAD.WIDE.U32 R92, R21, R66, RZ ;  /* 0x00000042155c7225 */ /* 0x000fc600078e00ff */
[----:B------:R-:W-:Y:S01]  /*36730*/  ISETP.GE.U32.AND.EX P0, PT, R40, R109, PT, P0 ;  /* 0x0000006d2800720c */ /* 0x000fe20003f06100 */
[----:B------:R-:W-:-:S03]  /*36740*/  IMAD.WIDE.U32 R80, R32, R84, RZ ;  /* 0x0000005420507225 */ /* 0x000fc600078e00ff */
[----:B------:R-:W-:Y:S01]  /*36750*/  SEL R96, RZ, 0x1, P0 ;  /* 0x00000001ff607807 */ /* 0x000fe20000000000 */
[----:B------:R-:W-:Y:S02]  /*36760*/  IMAD R25, R32, R85, R74 ;  /* 0x0000005520197224 */ /* 0x000fe400078e024a */
[----:B------:R-:W-:Y:S01]  /*36770*/  IMAD.X R103, R40, 0x1, R22, P2 ;  /* 0x0000000128677824 */ /* 0x000fe200010e0616 */
[----:B------:R-:W-:Y:S01]  /*36780*/  IADD3 R76, P2, PT, R101, R80, RZ ;  /* 0x00000050654c7210 */ /* 0x000fe20007f5e0ff */
[----:B------:R-:W-:Y:S02]  /*36790*/  IMAD.X R99, RZ, RZ, RZ, P1 ;  /* 0x000000ffff637224 */ /* 0x000fe400008e06ff */
[----:B------:R-:W-:-:S04]  /*367a0*/  IMAD.WIDE.U32 R92, P1, R20, R67, R92 ;  /* 0x00000043145c7225 */ /* 0x000fc8000782005c */
[----:B------:R-:W-:Y:S02]  /*367b0*/  IMAD.IADD R25, R81, 0x1, R25 ;  /* 0x0000000151197824 */ /* 0x000fe400078e0219 */
[----:B------:R-:W-:Y:S02]  /*367c0*/  IMAD.MOV.U32 R98, RZ, RZ, R77 ;  /* 0x000000ffff627224 */ /* 0x000fe400078e004d */
[----:B------:R-:W-:Y:S01]  /*367d0*/  IMAD.X R91, RZ, RZ, RZ, P1 ;  /* 0x000000ffff5b7224 */ /* 0x000fe200008e06ff */
[----:B------:R-:W-:Y:S01]  /*367e0*/  ISETP.GE.U32.AND P1, PT, R76, R80, PT ;  /* 0x000000504c00720c */ /* 0x000fe20003f26070 */
[----:B------:R-:W-:Y:S01]  /*367f0*/  IMAD.X R48, R25, 0x1, R48, P2 ;  /* 0x0000000119307824 */ /* 0x000fe200010e0630 */
[----:B------:R-:W-:Y:S01]  /*36800*/  ISETP.GE.U32.AND P2, PT, R106, R46, PT ;  /* 0x0000002e6a00720c */ /* 0x000fe20003f46070 */
[-C--:B------:R-:W-:Y:S02]  /*36810*/  IMAD R77, R47, R84.reuse, RZ ;  /* 0x000000542f4d7224 */ /* 0x080fe400078e02ff */
[----:B------:R-:W-:Y:S01]  /*36820*/  IMAD.MOV.U32 R94, RZ, RZ, R75 ;  /* 0x000000ffff5e7224 */ /* 0x000fe200078e004b */
[----:B------:R-:W-:Y:S01]  /*36830*/  ISETP.GE.U32.AND.EX P1, PT, R48, R25, PT, P1 ;  /* 0x000000193000720c */ /* 0x000fe20003f26110 */
[----:B------:R-:W-:Y:S01]  /*36840*/  IMAD.WIDE.U32 R74, R4, R84, RZ ;  /* 0x00000054044a7225 */ /* 0x000fe200078e00ff */
[----:B------:R-:W-:-:S02]  /*36850*/  ISETP.GE.U32.AND.EX P2, PT, R103, R22, PT, P2 ;  /* 0x000000166700720c */ /* 0x000fc40003f46120 */
[----:B------:R-:W-:Y:S01]  /*36860*/  SEL R40, RZ, 0x1, P1 ;  /* 0x00000001ff287807 */ /* 0x000fe20000800000 */
[-C--:B------:R-:W-:Y:S01]  /*36870*/  IMAD R77, R4, R85.reuse, R77 ;  /* 0x00000055044d7224 */ /* 0x080fe200078e024d */
[----:B------:R-:W-:Y:S01]  /*36880*/  SEL R25, RZ, 0x1, P2 ;  /* 0x00000001ff197807 */ /* 0x000fe20001000000 */
[----:B------:R-:W-:-:S04]  /*36890*/  IMAD.WIDE.U32.X R100, R49, R85, R98, P3 ;  /* 0x0000005531647225 */ /* 0x000fc800018e0462 */
[----:B------:R-:W-:Y:S01]  /*368a0*/  IMAD.IADD R46, R75, 0x1, R77 ;  /* 0x000000014b2e7824 */ /* 0x000fe200078e024d */
[----:B------:R-:W-:Y:S01]  /*368b0*/  IADD3 R77, P1, PT, R79, R74, RZ ;  /* 0x0000004a4f4d7210 */ /* 0x000fe20007f3e0ff */
[----:B------:R-:W-:-:S03]  /*368c0*/  IMAD.WIDE.U32.X R98, R21, R69, R94, P4 ;  /* 0x0000004515627225 */ /* 0x000fc600020e045e */
[----:B------:R-:W-:Y:S01]  /*368d0*/  IADD3 R40, P0, P3, R77, R100, R40 ;  /* 0x000000644d287210 */ /* 0x000fe20007b1e028 */
[----:B------:R-:W-:Y:S01]  /*368e0*/  IMAD.X R22, R46, 0x1, R107, P1 ;  /* 0x000000012e167824 */ /* 0x000fe200008e066b */
[----:B------:R-:W-:Y:S01]  /*368f0*/  IADD3 R96, P1, P2, R25, R98, R96 ;  /* 0x0000006219607210 */ /* 0x000fe20007a3e060 */
[----:B------:R-:W-:-:S03]  /*36900*/  IMAD.WIDE.U32 R80, R20, R66, RZ ;  /* 0x0000004214507225 */ /* 0x000fc600078e00ff */
[----:B------:R-:W-:Y:S01]  /*36910*/  IADD3.X R25, PT, PT, R22, R101, RZ, P0, P3 ;  /* 0x0000006516197210 */ /* 0x000fe200007e64ff */
[----:B------:R-:W-:Y:S01]  /*36920*/  IMAD.WIDE.U32 R94, R85, R2, RZ ;  /* 0x00000002555e7225 */ /* 0x000fe200078e00ff */
[----:B------:R-:W-:Y:S02]  /*36930*/  IADD3 R109, P4, PT, R81, R92, RZ ;  /* 0x0000005c516d7210 */ /* 0x000fe40007f9e0ff */
[----:B------:R-:W-:Y:S01]  /*36940*/  ISETP.GE.U32.AND P0, PT, R79, R78, PT ;  /* 0x0000004e4f00720c */ /* 0x000fe20003f06070 */
[----:B------:R-:W-:Y:S01]  /*36950*/  IMAD.MOV.U32 R90, RZ, RZ, R93 ;  /* 0x000000ffff5a7224 */ /* 0x000fe200078e005d */
[----:B------:R-:W-:Y:S01]  /*36960*/  IADD3.X R111, PT, PT, RZ, R99, RZ, P1, P2 ;  /* 0x00000063ff6f7210 */ /* 0x000fe20000fe44ff */
[----:B------:R-:W-:Y:S01]  /*36970*/  IMAD.WIDE.U32 R92, R85, R4, RZ ;  /* 0x00000004555c7225 */ /* 0x000fe200078e00ff */
[----:B------:R-:W-:Y:S02]  /*36980*/  IADD3 R97, P3, PT, R97, R80, RZ ;  /* 0x0000005061617210 */ /* 0x000fe40007f7e0ff */
[----:B------:R-:W-:Y:S01]  /*36990*/  ISETP.GE.U32.AND.EX P0, PT, R107, R34, PT, P0 ;  /* 0x000000226b00720c */ /* 0x000fe20003f06100 */
[----:B------:R-:W-:-:S04]  /*369a0*/  IMAD.WIDE.U32 R100, R84, R2, RZ ;  /* 0x0000000254647225 */ /* 0x000fc800078e00ff */
[----:B------:R-:W-:-:S04]  /*369b0*/  IMAD.WIDE.U32 R78, P2, R45, R84, R94 ;  /* 0x000000542d4e7225 */ /* 0x000fc8000784005e */
[----:B------:R-:W-:Y:S01]  /*369c0*/  IMAD.X R81, RZ, RZ, RZ, P6 ;  /* 0x000000ffff517224 */ /* 0x000fe200030e06ff */
[----:B------:R-:W-:Y:S01]  /*369d0*/  IADD3 R107, P6, PT, R97, R96, RZ ;  /* 0x00000060616b7210 */ /* 0x000fe20007fde0ff */
[----:B------:R-:W-:Y:S01]  /*369e0*/  IMAD.X R34, R109, 0x1, R36, P3 ;  /* 0x000000016d227824 */ /* 0x000fe200018e0624 */
[----:B------:R-:W-:Y:S01]  /*369f0*/  IADD3 RZ, P3, PT, R101, R78, RZ ;  /* 0x0000004e65ff7210 */ /* 0x000fe20007f7e0ff */
[----:B------:R-:W-:Y:S01]  /*36a00*/  IMAD.WIDE.U32 R92, P1, R47, R84, R92 ;  /* 0x000000542f5c7225 */ /* 0x000fe2000782005c */
[----:B------:R-:W-:Y:S02]  /*36a10*/  SEL R101, RZ, 0x1, P0 ;  /* 0x00000001ff657807 */ /* 0x000fe40000000000 */
[----:B------:R-:W-:Y:S01]  /*36a20*/  ISETP.GE.U32.AND P0, PT, R97, R80, PT ;  /* 0x000000506100720c */ /* 0x000fe20003f06070 */
[----:B------:R-:W-:-:S03]  /*36a30*/  IMAD.WIDE.U32 R98, R84, R4, RZ ;  /* 0x0000000454627225 */ /* 0x000fc600078e00ff */
[----:B------:R-:W-:Y:S01]  /*36a40*/  ISETP.GE.U32.AND.EX P0, PT, R34, R109, PT, P0 ;  /* 0x0000006d2200720c */ /* 0x000fe20003f06100 */
[----:B------:R-:W-:Y:S02]  /*36a50*/  IMAD.MOV.U32 R80, RZ, RZ, R23 ;  /* 0x000000ffff507224 */ /* 0x000fe400078e0017 */
[----:B------:R-:W-:Y:S01]  /*36a60*/  IMAD.X R75, RZ, RZ, RZ, P1 ;  /* 0x000000ffff4b7224 */ /* 0x000fe200008e06ff */
[----:B------:R-:W-:Y:S01]  /*36a70*/  ISETP.GE.U32.AND P1, PT, R40, R77, PT ;  /* 0x0000004d2800720c */ /* 0x000fe20003f26070 */
[----:B------:R-:W-:Y:S01]  /*36a80*/  IMAD.X R36, R34, 0x1, R111, P6 ;  /* 0x0000000122247824 */ /* 0x000fe200030e066f */
[----:B------:R-:W-:Y:S01]  /*36a90*/  ISETP.GE.U32.AND P6, PT, R77, R74, PT ;  /* 0x0000004a4d00720c */ /* 0x000fe20003fc6070 */
[----:B------:R-:W-:Y:S01]  /*36aa0*/  IMAD.WIDE.U32.X R90, R21, R67, R90, P4 ;  /* 0x00000043155a7225 */ /* 0x000fe200020e045a */
[----:B------:R-:W-:Y:S02]  /*36ab0*/  IADD3 RZ, P4, PT, R99, R92, RZ ;  /* 0x0000005c63ff7210 */ /* 0x000fe40007f9e0ff */
[----:B------:R-:W-:Y:S01]  /*36ac0*/  ISETP.GE.U32.AND.EX P6, PT, R22, R46, PT, P6 ;  /* 0x0000002e1600720c */ /* 0x000fe20003fc6160 */
[----:B------:R-:W-:Y:S01]  /*36ad0*/  IMAD R34, R43, R82, RZ ;  /* 0x000000522b227224 */ /* 0x000fe200078e02ff */
[----:B------:R-:W-:Y:S01]  /*36ae0*/  ISETP.GE.U32.AND.EX P1, PT, R25, R22, PT, P1 ;  /* 0x000000161900720c */ /* 0x000fe20003f26110 */
[----:B------:R-:W-:Y:S01]  /*36af0*/  IMAD.WIDE.U32.X R80, R45, R83, R80, P5 ;  /* 0x000000532d507225 */ /* 0x000fe200028e0450 */
[----:B------:R-:W-:-:S02]  /*36b00*/  ISETP.GE.U32.AND P5, PT, R107, R96, PT ;  /* 0x000000606b00720c */ /* 0x000fc40003fa6070 */
[----:B------:R-:W-:Y:S01]  /*36b10*/  SEL R46, RZ, 0x1, P6 ;  /* 0x00000001ff2e7807 */ /* 0x000fe20003000000 */
[----:B------:R-:W-:Y:S01]  /*36b20*/  IMAD.MOV.U32 R74, RZ, RZ, R93 ;  /* 0x000000ffff4a7224 */ /* 0x000fe200078e005d */
[----:B------:R-:W-:Y:S01]  /*36b30*/  ISETP.GE.U32.AND.EX P5, PT, R36, R111, PT, P5 ;  /* 0x0000006f2400720c */ /* 0x000fe20003fa6150 */
[C---:B------:R-:W-:Y:S01]  /*36b40*/  IMAD.WIDE.U32 R92, R0.reuse, R82, RZ ;  /* 0x00000052005c7225 */ /* 0x040fe200078e00ff */
[----:B------:R-:W-:Y:S02]  /*36b50*/  SEL R77, RZ, 0x1, P1 ;  /* 0x00000001ff4d7807 */ /* 0x000fe40000800000 */
[----:B------:R-:W-:Y:S01]  /*36b60*/  SEL R100, RZ, 0x1, P0 ;  /* 0x00000001ff647807 */ /* 0x000fe20000000000 */
[----:B------:R-:W-:Y:S01]  /*36b70*/  IMAD R97, R0, R83, R34 ;  /* 0x0000005300617224 */ /* 0x000fe200078e0222 */
[----:B------:R-:W-:Y:S01]  /*36b80*/  IADD3 R101, P1, P0, R92, R80, R101 ;  /* 0x000000505c657210 */ /* 0x000fe2000783e065 */
[----:B------:R-:W-:Y:S01]  /*36b90*/  IMAD.WIDE.U32 R22, R83, R0, RZ ;  /* 0x0000000053167225 */ /* 0x000fe200078e00ff */
[----:B------:R-:W-:-:S03]  /*36ba0*/  SEL R99, RZ, 0x1, P5 ;  /* 0x00000001ff637807 */ /* 0x000fc60002800000 */
[----:B------:R-:W-:-:S04]  /*36bb0*/  IMAD.WIDE.U32.X R74, R47, R85, R74, P4 ;  /* 0x000000552f4a7225 */ /* 0x000fc800020e044a */
[----:B------:R-:W-:Y:S01]  /*36bc0*/  IMAD.IADD R97, R93, 0x1, R97 ;  /* 0x000000015d617824 */ /* 0x000fe200078e0261 */
[----:B------:R-:W-:Y:S01]  /*36bd0*/  IADD3 R46, P5, P4, R77, R74, R46 ;  /* 0x0000004a4d2e7210 */ /* 0x000fe20007cbe02e */
[----:B------:R-:W-:-:S03]  /*36be0*/  IMAD.WIDE.U32 R94, R82, R0, RZ ;  /* 0x00000000525e7225 */ /* 0x000fc600078e00ff */
[----:B------:R-:W-:Y:S01]  /*36bf0*/  IADD3.X R78, PT, PT, R97, R81, RZ, P1, P0 ;  /* 0x00000051614e7210 */ /* 0x000fe20000fe04ff */
[----:B------:R-:W-:Y:S01]  /*36c00*/  IMAD.WIDE.U32 R22, P6, R43, R82, R22 ;  /* 0x000000522b167225 */ /* 0x000fe200078c0016 */
[----:B------:R-:W-:Y:S02]  /*36c10*/  ISETP.GE.U32.AND P0, PT, R101, R92, PT ;  /* 0x0000005c6500720c */ /* 0x000fe40003f06070 */
[----:B------:R-:W-:Y:S01]  /*36c20*/  IADD3.X R113, PT, PT, RZ, R75, RZ, P5, P4 ;  /* 0x0000004bff717210 */ /* 0x000fe20002fe84ff */
[----:B------:R-:W-:Y:S01]  /*36c30*/  IMAD.X R93, RZ, RZ, RZ, P6 ;  /* 0x000000ffff5d7224 */ /* 0x000fe200030e06ff */
[----:B------:R-:W-:Y:S01]  /*36c40*/  IADD3 R100, P1, P4, R99, R90, R100 ;  /* 0x0000005a63647210 */ /* 0x000fe20007c3e064 */
[----:B------:R-:W-:Y:S01]  /*36c50*/  IMAD.MOV.U32 R92, RZ, RZ, R23 ;  /* 0x000000ffff5c7224 */ /* 0x000fe200078e0017 */
[----:B------:R-:W-:Y:S01]  /*36c60*/  IADD3 RZ, P6, PT, R95, R22, RZ ;  /* 0x000000165fff7210 */ /* 0x000fe20007fde0ff */
[-C--:B------:R-:W-:Y:S01]  /*36c70*/  IMAD R34, R43, R84.reuse, RZ ;  /* 0x000000542b227224 */ /* 0x080fe200078e02ff */
[----:B------:R-:W-:Y:S01]  /*36c80*/  ISETP.GE.U32.AND.EX P0, PT, R78, R97, PT, P0 ;  /* 0x000000614e00720c */ /* 0x000fe20003f06100 */
[----:B------:R-:W-:Y:S01]  /*36c90*/  IMAD.WIDE.U32 R22, R0, R84, RZ ;  /* 0x0000005400167225 */ /* 0x000fe200078e00ff */
[----:B------:R-:W-:-:S02]  /*36ca0*/  IADD3.X R115, PT, PT, RZ, R91, RZ, P1, P4 ;  /* 0x0000005bff737210 */ /* 0x000fc40000fe84ff */
[----:B------:R-:W-:Y:S01]  /*36cb0*/  SEL R99, RZ, 0x1, P0 ;  /* 0x00000001ff637807 */ /* 0x000fe20000000000 */
[----:B------:R-:W-:-:S04]  /*36cc0*/  IMAD.WIDE.U32 R90, R21, R64, RZ ;  /* 0x00000040155a7225 */ /* 0x000fc800078e00ff */
[----:B------:R-:W-:Y:S02]  /*36cd0*/  IMAD R77, R0, R85, R34 ;  /* 0x00000055004d7224 */ /* 0x000fe400078e0222 */
[----:B------:R-:W-:-:S04]  /*36ce0*/  IMAD.WIDE.U32.X R92, R43, R83, R92, P6 ;  /* 0x000000532b5c7225 */ /* 0x000fc800030e045c */
[----:B------:R-:W-:Y:S01]  /*36cf0*/  IMAD.WIDE.U32 R74, R85, R0, RZ ;  /* 0x00000000554a7225 */ /* 0x000fe200078e00ff */
[----:B------:R-:W-:-:S03]  /*36d00*/  IADD3 R99, P1, P6, R22, R92, R99 ;  /* 0x0000005c16637210 */ /* 0x000fc60007e3e063 */
[----:B------:R-:W-:Y:S02]  /*36d10*/  IMAD.IADD R34, R23, 0x1, R77 ;  /* 0x0000000117227824 */ /* 0x000fe400078e024d */
[----:B------:R-:W-:-:S03]  /*36d20*/  IMAD.WIDE.U32 R80, R20, R64, RZ ;  /* 0x0000004014507225 */ /* 0x000fc600078e00ff */
[----:B------:R-:W-:Y:S01]  /*36d30*/  IADD3.X R77, PT, PT, R34, R93, RZ, P1, P6 ;  /* 0x0000005d224d7210 */ /* 0x000fe20000fec4ff */
[----:B------:R-:W-:-:S04]  /*36d40*/  IMAD.WIDE.U32 R96, P0, R20, R65, R90 ;  /* 0x0000004114607225 */ /* 0x000fc8000780005a */
[----:B------:R-:W-:Y:S01]  /*36d50*/  IMAD.WIDE.U32 R94, R84, R0, RZ ;  /* 0x00000000545e7225 */ /* 0x000fe200078e00ff */
[----:B------:R-:W-:-:S03]  /*36d60*/  IADD3 R109, P1, PT, R81, R96, RZ ;  /* 0x00000060516d7210 */ /* 0x000fc60007f3e0ff */
[----:B------:R-:W-:-:S04]  /*36d70*/  IMAD.WIDE.U32 R74, P5, R43, R84, R74 ;  /* 0x000000542b4a7225 */ /* 0x000fc800078a004a */
[----:B------:R-:W-:Y:S01]  /*36d80*/  IMAD R20, R45, R84, RZ ;  /* 0x000000542d147224 */ /* 0x000fe200078e02ff */
[----:B------:R-:W-:Y:S01]  /*36d90*/  IADD3 RZ, P4, PT, R95, R74, RZ ;  /* 0x0000004a5fff7210 */ /* 0x000fe20007f9e0ff */
[----:B------:R-:W-:Y:S01]  /*36da0*/  IMAD.X R93, RZ, RZ, RZ, P0 ;  /* 0x000000ffff5d7224 */ /* 0x000fe200000e06ff */
[----:B------:R-:W-:Y:S01]  /*36db0*/  IADD3 R95, P6, PT, R38, R80, RZ ;  /* 0x00000050265f7210 */ /* 0x000fe20007fde0ff */
[----:B------:R-:W-:-:S03]  /*36dc0*/  IMAD.WIDE.U32 R90, R2, R84, RZ ;  /* 0x00000054025a7225 */ /* 0x000fc600078e00ff */
[----:B------:R-:W-:Y:S01]  /*36dd0*/  ISETP.GE.U32.AND P0, PT, R95, R80, PT ;  /* 0x000000505f00720c */ /* 0x000fe20003f06070 */
[----:B------:R-:W-:Y:S02]  /*36de0*/  IMAD.MOV.U32 R92, RZ, RZ, R97 ;  /* 0x000000ffff5c7224 */ /* 0x000fe400078e0061 */
[----:B------:R-:W-:Y:S02]  /*36df0*/  IMAD R81, R2, R85, R20 ;  /* 0x0000005502517224 */ /* 0x000fe400078e0214 */
[----:B------:R-:W-:Y:S01]  /*36e00*/  IMAD.WIDE.U32.X R20, R21, R65, R92, P1 ;  /* 0x0000004115147225 */ /* 0x000fe200008e045c */
[----:B------:R-:W-:-:S03]  /*36e10*/  IADD3 R23, P1, PT, R101, R90, RZ ;  /* 0x0000005a65177210 */ /* 0x000fc60007f3e0ff */
[----:B------:R-:W-:Y:S02]  /*36e20*/  IMAD.IADD R91, R91, 0x1, R81 ;  /* 0x000000015b5b7824 */ /* 0x000fe400078e0251 */
[----:B------:R-:W-:Y:S01]  /*36e30*/  IMAD.X R98, R24, 0x1, R109, P6 ;  /* 0x0000000118627824 */ /* 0x000fe200030e066d */
[----:B------:R-:W-:Y:S01]  /*36e40*/  IADD3 R111, P6, PT, R23, R46, RZ ;  /* 0x0000002e176f7210 */ /* 0x000fe20007fde0ff */
[----:B------:R-:W-:Y:S01]  /*36e50*/  IMAD.X R24, R91, 0x1, R78, P1 ;  /* 0x000000015b187824 */ /* 0x000fe200008e064e */
[----:B------:R-:W-:Y:S01]  /*36e60*/  ISETP.GE.U32.AND P1, PT, R23, R90, PT ;  /* 0x0000005a1700720c */ /* 0x000fe20003f26070 */
[----:B------:R-:W-:Y:S01]  /*36e70*/  IMAD.X R81, RZ, RZ, RZ, P2 ;  /* 0x000000ffff517224 */ /* 0x000fe200010e06ff */
[----:B------:R-:W-:Y:S01]  /*36e80*/  ISETP.GE.U32.AND P2, PT, R111, R23, PT ;  /* 0x000000176f00720c */ /* 0x000fe20003f46070 */
[C---:B------:R-:W-:Y:S01]  /*36e90*/  IMAD.X R113, R24.reuse, 0x1, R113, P6 ;  /* 0x0000000118717824 */ /* 0x040fe200030e0671 */
[----:B------:R-:W-:Y:S01]  /*36ea0*/  ISETP.GE.U32.AND.EX P1, PT, R24, R91, PT, P1 ;  /* 0x0000005b1800720c */ /* 0x000fe20003f26110 */
[----:B------:R-:W-:Y:S01]  /*36eb0*/  IMAD.MOV.U32 R80, RZ, RZ, R79 ;  /* 0x000000ffff507224 */ /* 0x000fe200078e004f */
[----:B------:R-:W-:Y:S01]  /*36ec0*/  IADD3 R95, P6, PT, R95, R100, RZ ;  /* 0x000000645f5f7210 */ /* 0x000fe20007fde0ff */
[----:B------:R-:W-:Y:S01]  /*36ed0*/  IMAD.WIDE.U32 R90, R32, R86, RZ ;  /* 0x00000056205a7225 */ /* 0x000fe200078e00ff */
[----:B------:R-:W-:-:S02]  /*36ee0*/  ISETP.GE.U32.AND.EX P2, PT, R113, R24, PT, P2 ;  /* 0x000000187100720c */ /* 0x000fc40003f46120 */
[C---:B------:R-:W-:Y:S01]  /*36ef0*/  ISETP.GE.U32.AND.EX P0, PT, R98.reuse, R109, PT, P0 ;  /* 0x0000006d6200720c */ /* 0x040fe20003f06100 */
[----:B------:R-:W-:Y:S01]  /*36f00*/  IMAD.WIDE.U32.X R78, R45, R85, R80, P3 ;  /* 0x000000552d4e7225 */ /* 0x000fe200018e0450 */
[----:B------:R-:W-:Y:S02]  /*36f10*/  SEL R94, RZ, 0x1, P1 ;  /* 0x00000001ff5e7807 */ /* 0x000fe40000800000 */
[----:B------:R-:W-:Y:S01]  /*36f20*/  SEL R23, RZ, 0x1, P2 ;  /* 0x00000001ff177807 */ /* 0x000fe20001000000 */
[----:B------:R-:W-:Y:S01]  /*36f30*/  IMAD R24, R49, R86, RZ ;  /* 0x0000005631187224 */ /* 0x000fe200078e02ff */
[----:B------:R-:W-:Y:S01]  /*36f40*/  ISETP.GE.U32.AND P1, PT, R95, R100, PT ;  /* 0x000000645f00720c */ /* 0x000fe20003f26070 */
[----:B------:R-:W-:Y:S01]  /*36f50*/  IMAD.X R98, R98, 0x1, R115, P6 ;  /* 0x0000000162627824 */ /* 0x000fe200030e0673 */
[----:B------:R-:W-:Y:S01]  /*36f60*/  IADD3 R94, P2, P3, R23, R78, R94 ;  /* 0x0000004e175e7210 */ /* 0x000fe20007b5e05e */
[----:B------:R-:W-:Y:S01]  /*36f70*/  IMAD R23, R32, R87, R24 ;  /* 0x0000005720177224 */ /* 0x000fe200078e0218 */
[----:B------:R-:W-:Y:S01]  /*36f80*/  SEL R104, RZ, 0x1, P0 ;  /* 0x00000001ff687807 */ /* 0x000fe20000000000 */
[----:B------:R-:W-:Y:S01]  /*36f90*/  IMAD.WIDE.U32 R80, R87, R32, RZ ;  /* 0x0000002057507225 */ /* 0x000fe200078e00ff */
[----:B------:R-:W-:-:S02]  /*36fa0*/  ISETP.GE.U32.AND.EX P1, PT, R98, R115, PT, P1 ;  /* 0x000000736200720c */ /* 0x000fc40003f26110 */
[----:B------:R-:W-:Y:S01]  /*36fb0*/  IADD3 R40, P0, PT, R40, R90, RZ ;  /* 0x0000005a28287210 */ /* 0x000fe20007f1e0ff */
[----:B------:R-:W-:Y:S01]  /*36fc0*/  IMAD.IADD R23, R91, 0x1, R23 ;  /* 0x000000015b177824 */ /* 0x000fe200078e0217 */
[----:B------:R-:W-:Y:S01]  /*36fd0*/  SEL R97, RZ, 0x1, P1 ;  /* 0x00000001ff617807 */ /* 0x000fe20000800000 */
[----:B------:R-:W-:Y:S01]  /*36fe0*/  IMAD.WIDE.U32 R80, P6, R49, R86, R80 ;  /* 0x0000005631507225 */ /* 0x000fe200078c0050 */
[----:B------:R-:W-:Y:S02]  /*36ff0*/  IADD3.X R46, PT, PT, RZ, R79, RZ, P2, P3 ;  /* 0x0000004fff2e7210 */ /* 0x000fe400017e64ff */
[----:B------:R-:W-:Y:S01]  /*37000*/  ISETP.GE.U32.AND P1, PT, R40, R90, PT ;  /* 0x0000005a2800720c */ /* 0x000fe20003f26070 */
[----:B------:R-:W-:-:S04]  /*37010*/  IMAD.WIDE.U32 R92, R86, R32, RZ ;  /* 0x00000020565c7225 */ /* 0x000fc800078e00ff */
[----:B------:R-:W-:Y:S01]  /*37020*/  IMAD.X R38, R23, 0x1, R25, P0 ;  /* 0x0000000117267824 */ /* 0x000fe200000e0619 */
[----:B------:R-:W-:Y:S01]  /*37030*/  IADD3 R104, P0, P3, R97, R20, R104 ;  /* 0x0000001461687210 */ /* 0x000fe20007b1e068 */
[----:B------:R-:W-:Y:S01]  /*37040*/  IMAD R20, R47, R86, RZ ;  /* 0x000000562f147224 */ /* 0x000fe200078e02ff */
[----:B------:R-:W-:Y:S01]  /*37050*/  IADD3 RZ, P2, PT, R93, R80, RZ ;  /* 0x000000505dff7210 */ /* 0x000fe20007f5e0ff */
[----:B------:R-:W-:Y:S01]  /*37060*/  IMAD.MOV.U32 R90, RZ, RZ, R81 ;  /* 0x000000ffff5a7224 */ /* 0x000fe200078e0051 */
[----:B------:R-:W-:Y:S01]  /*37070*/  ISETP.GE.U32.AND.EX P1, PT, R38, R23, PT, P1 ;  /* 0x000000172600720c */ /* 0x000fe20003f26110 */
[----:B------:R-:W-:Y:S01]  /*37080*/  IMAD.X R91, RZ, RZ, RZ, P6 ;  /* 0x000000ffff5b7224 */ /* 0x000fe200030e06ff */
[----:B------:R-:W-:Y:S01]  /*37090*/  IADD3.X R109, PT, PT, RZ, R21, RZ, P0, P3 ;  /* 0x00000015ff6d7210 */ /* 0x000fe200007e64ff */
[----:B------:R-:W-:-:S04]  /*370a0*/  IMAD.WIDE.U32 R80, R4, R86, RZ ;  /* 0x0000005604507225 */ /* 0x000fc800078e00ff */
[----:B------:R-:W-:Y:S02]  /*370b0*/  IMAD R21, R4, R87, R20 ;  /* 0x0000005704157224 */ /* 0x000fe400078e0214 */
[----:B------:R-:W-:Y:S02]  /*370c0*/  IMAD R23, R103, R72, RZ ;  /* 0x0000004867177224 */ /* 0x000fe400078e02ff */
[----:B------:R-:W-:-:S04]  /*370d0*/  IMAD.WIDE.U32 R92, R86, R4, RZ ;  /* 0x00000004565c7225 */ /* 0x000fc800078e00ff */
[----:B------:R-:W-:-:S04]  /*370e0*/  IMAD.WIDE.U32 R78, R87, R2, RZ ;  /* 0x00000002574e7225 */ /* 0x000fc800078e00ff */
[----:B------:R-:W-:Y:S02]  /*370f0*/  IMAD.IADD R92, R81, 0x1, R21 ;  /* 0x00000001515c7824 */ /* 0x000fe400078e0215 */
[C---:B------:R-:W-:Y:S02]  /*37100*/  IMAD R115, R106.reuse, R73, R23 ;  /* 0x000000496a737224 */ /* 0x040fe400078e0217 */
[----:B------:R-:W-:Y:S01]  /*37110*/  IMAD.WIDE.U32.X R100, R49, R87, R90, P2 ;  /* 0x0000005731647225 */ /* 0x000fe200010e045a */
[----:B------:R-:W-:Y:S02]  /*37120*/  IADD3 R23, P2, PT, R111, R80, RZ ;  /* 0x000000506f177210 */ /* 0x000fe40007f5e0ff */
[----:B------:R-:W-:Y:S01]  /*37130*/  SEL R111, RZ, 0x1, P1 ;  /* 0x00000001ff6f7807 */ /* 0x000fe20000800000 */
[----:B------:R-:W-:-:S04]  /*37140*/  IMAD.WIDE.U32 R20, R106, R72, RZ ;  /* 0x000000486a147225 */ /* 0x000fc800078e00ff */
[----:B------:R-:W-:-:S04]  /*37150*/  IMAD.WIDE.U32 R24, R87, R4, RZ ;  /* 0x0000000457187225 */ /* 0x000fc800078e00ff */
[----:B------:R-:W-:-:S04]  /*37160*/  IMAD.WIDE.U32 R96, R86, R2, RZ ;  /* 0x0000000256607225 */ /* 0x000fc800078e00ff */
[----:B------:R-:W-:-:S04]  /*37170*/  IMAD.WIDE.U32 R78, P6, R45, R86, R78 ;  /* 0x000000562d4e7225 */ /* 0x000fc800078c004e */
[----:B------:R-:W-:Y:S02]  /*37180*/  IMAD.IADD R115, R21, 0x1, R115 ;  /* 0x0000000115737824 */ /* 0x000fe400078e0273 */
[----:B------:R-:W-:Y:S01]  /*37190*/  IMAD.X R21, R92, 0x1, R113, P2 ;  /* 0x000000015c157824 */ /* 0x000fe200010e0671 */
[----:B------:R-:W-:Y:S01]  /*371a0*/  IADD3 R111, P1, P2, R23, R100, R111 ;  /* 0x00000064176f7210 */ /* 0x000fe20007a3e06f */
[----:B------:R-:W-:-:S04]  /*371b0*/  IMAD.WIDE.U32 R24, P0, R47, R86, R24 ;  /* 0x000000562f187225 */ /* 0x000fc80007800018 */
[----:B------:R-:W-:Y:S01]  /*371c0*/  IMAD.X R91, RZ, RZ, RZ, P5 ;  /* 0x000000ffff5b7224 */ /* 0x000fe200028e06ff */
[----:B------:R-:W-:Y:S01]  /*371d0*/  IADD3 RZ, P5, PT, R97, R78, RZ ;  /* 0x0000004e61ff7210 */ /* 0x000fe20007fbe0ff */
[----:B------:R-:W-:Y:S01]  /*371e0*/  IMAD.MOV.U32 R90, RZ, RZ, R75 ;  /* 0x000000ffff5a7224 */ /* 0x000fe200078e004b */
[----:B------:R-:W-:Y:S01]  /*371f0*/  IADD3.X R78, PT, PT, R21, R101, RZ, P1, P2 ;  /* 0x00000065154e7210 */ /* 0x000fe20000fe44ff */
[----:B------:R-:W-:Y:S01]  /*37200*/  IMAD.WIDE.U32 R74, R115, R70, RZ ;  /* 0x00000046734a7225 */ /* 0x000fe200078e00ff */
[----:B------:R-:W-:Y:S02]  /*37210*/  ISETP.GE.U32.AND P1, PT, R23, R80, PT ;  /* 0x000000501700720c */ /* 0x000fe40003f26070 */
[----:B------:R-:W-:Y:S01]  /*37220*/  IADD3 RZ, P3, PT, R93, R24, RZ ;  /* 0x000000185dff7210 */ /* 0x000fe20007f7e0ff */
[----:B------:R-:W-:Y:S01]  /*37230*/  IMAD.X R93, RZ, RZ, RZ, P0 ;  /* 0x000000ffff5d7224 */ /* 0x000fe200000e06ff */
[----:B------:R-:W-:Y:S01]  /*37240*/  ISETP.GE.U32.AND P0, PT, R111, R23, PT ;  /* 0x000000176f00720c */ /* 0x000fe20003f06070 */
[----:B------:R-:W-:Y:S01]  /*37250*/  IMAD.WIDE.U32 R80, R20, R70, RZ ;  /* 0x0000004614507225 */ /* 0x000fe200078e00ff */
[----:B------:R-:W-:-:S02]  /*37260*/  ISETP.GE.U32.AND.EX P1, PT, R21, R92, PT, P1 ;  /* 0x0000005c1500720c */ /* 0x000fc40003f26110 */
[----:B------:R-:W-:Y:S01]  /*37270*/  ISETP.GE.U32.AND.EX P0, PT, R78, R21, PT, P0 ;  /* 0x000000154e00720c */ /* 0x000fe20003f06100 */
[----:B------:R-:W-:Y:S01]  /*37280*/  IMAD.WIDE.U32 R74, P2, R20, R71, R74 ;  /* 0x00000047144a7225 */ /* 0x000fe2000784004a */
[----:B------:R-:W-:Y:S02]  /*37290*/  SEL R110, RZ, 0x1, P1 ;  /* 0x00000001ff6e7807 */ /* 0x000fe40000800000 */
[----:B------:R-:W-:Y:S01]  /*372a0*/  LOP3.LUT R23, RZ, R80, RZ, 0x33, !PT ;  /* 0x00000050ff177212 */ /* 0x000fe200078e33ff */
[----:B------:R-:W-:Y:S01]  /*372b0*/  IMAD.MOV.U32 R92, RZ, RZ, R25 ;  /* 0x000000ffff5c7224 */ /* 0x000fe200078e0019 */
[----:B------:R-:W-:Y:S01]  /*372c0*/  IADD3 R74, P1, PT, R81, R74, RZ ;  /* 0x0000004a514a7210 */ /* 0x000fe20007f3e0ff */
[----:B------:R-:W-:Y:S01]  /*372d0*/  IMAD.X R81, RZ, RZ, RZ, P2 ;  /* 0x000000ffff517224 */ /* 0x000fe200010e06ff */
[----:B------:R-:W-:Y:S01]  /*372e0*/  SEL R21, RZ, 0x1, P0 ;  /* 0x00000001ff157807 */ /* 0x000fe20000000000 */
[----:B------:R-:W-:Y:S01]  /*372f0*/  IMAD.WIDE.U32.X R92, R47, R87, R92, P3 ;  /* 0x000000572f5c7225 */ /* 0x000fe200018e045c */
[----:B------:R-:W-:-:S02]  /*37300*/  ISETP.GT.U32.AND P0, PT, R106, R23, PT ;  /* 0x000000176a00720c */ /* 0x000fc40003f04070 */
[----:B------:R-:W-:Y:S01]  /*37310*/  LOP3.LUT R74, RZ, R74, RZ, 0x33, !PT ;  /* 0x0000004aff4a7212 */ /* 0x000fe200078e33ff */
[----:B------:R-:W-:Y:S01]  /*37320*/  IMAD.WIDE.U32 R96, R115, R68, RZ ;  /* 0x0000004473607225 */ /* 0x000fe200078e00ff */
[----:B------:R-:W-:Y:S02]  /*37330*/  IADD3 R110, P2, P3, R21, R92, R110 ;  /* 0x0000005c156e7210 */ /* 0x000fe40007b5e06e */
[----:B------:R-:W-:Y:S01]  /*37340*/  ISETP.GT.U32.AND.EX P0, PT, R103, R74, PT, P0 ;  /* 0x0000004a6700720c */ /* 0x000fe20003f04100 */
[----:B------:R-:W-:Y:S01]  /*37350*/  IMAD.MOV.U32 R80, RZ, RZ, R75 ;  /* 0x000000ffff507224 */ /* 0x000fe200078e004b */
[----:B------:R-:W-:Y:S01]  /*37360*/  IADD3.X R103, PT, PT, RZ, R93, RZ, P2, P3 ;  /* 0x0000005dff677210 */ /* 0x000fe200017e64ff */
[----:B------:R-:W-:Y:S01]  /*37370*/  IMAD.WIDE.U32 R74, P3, R20, R69, R96 ;  /* 0x00000045144a7225 */ /* 0x000fe20007860060 */
[----:B------:R-:W-:-:S03]  /*37380*/  SEL R21, RZ, 0x1, !P0 ;  /* 0x00000001ff157807 */ /* 0x000fc60004000000 */
[----:B------:R-:W-:-:S04]  /*37390*/  IMAD.WIDE.U32.X R80, R115, R71, R80, P1 ;  /* 0x0000004773507225 */ /* 0x000fc800008e0450 */
[----:B------:R-:W-:-:S04]  /*373a0*/  IMAD.WIDE.U32 R24, R20, R68, RZ ;  /* 0x0000004414187225 */ /* 0x000fc800078e00ff */
[----:B------:R-:W-:Y:S01]  /*373b0*/  IMAD.X R93, RZ, RZ, RZ, P3 ;  /* 0x000000ffff5d7224 */ /* 0x000fe200018e06ff */
[----:B------:R-:W-:Y:S01]  /*373c0*/  IADD3 R108, P3, PT, R21, R80, RZ ;  /* 0x00000050156c7210 */ /* 0x000fe20007f7e0ff */
[----:B------:R-:W-:Y:S01]  /*373d0*/  IMAD.WIDE.U32 R100, R115, R66, RZ ;  /* 0x0000004273647225 */ /* 0x000fe200078e00ff */
[----:B------:R-:W-:Y:S02]  /*373e0*/  IADD3 R107, P2, PT, R107, R24, RZ ;  /* 0x000000186b6b7210 */ /* 0x000fe40007f5e0ff */
[----:B------:R-:W-:Y:S01]  /*373f0*/  IADD3 R117, P0, PT, R25, R74, RZ ;  /* 0x0000004a19757210 */ /* 0x000fe20007f1e0ff */
[----:B------:R-:W-:Y:S01]  /*37400*/  IMAD.WIDE.U32 R96, R115, R64, RZ ;  /* 0x0000004073607225 */ /* 0x000fe200078e00ff */
[----:B------:R-:W-:-:S03]  /*37410*/  ISETP.GE.U32.AND P1, PT, R107, R24, PT ;  /* 0x000000186b00720c */ /* 0x000fc60003f26070 */
[----:B------:R-:W-:Y:S02]  /*37420*/  IMAD.MOV.U32 R92, RZ, RZ, R75 ;  /* 0x000000ffff5c7224 */ /* 0x000fe400078e004b */
[----:B------:R-:W-:Y:S02]  /*37430*/  IMAD.X R114, RZ, RZ, R81, P3 ;  /* 0x000000ffff727224 */ /* 0x000fe400018e0651 */
[----:B------:R-:W-:-:S04]  /*37440*/  IMAD.WIDE.U32 R80, R20, R66, RZ ;  /* 0x0000004214507225 */ /* 0x000fc800078e00ff */
[----:B------:R-:W-:-:S04]  /*37450*/  IMAD.WIDE.U32 R74, P3, R20, R67, R100 ;  /* 0x00000043144a7225 */ /* 0x000fc80007860064 */
[----:B------:R-:W-:-:S04]  /*37460*/  IMAD.WIDE.U32.X R24, R115, R69, R92, P0 ;  /* 0x0000004573187225 */ /* 0x000fc800000e045c */
[----:B------:R-:W-:-:S04]  /*37470*/  IMAD.WIDE.U32 R92, P0, R20, R65, R96 ;  /* 0x00000041145c7225 */ /* 0x000fc80007800060 */
[----:B------:R-:W-:Y:S01]  /*37480*/  IMAD.X R36, R117, 0x1, R36, P2 ;  /* 0x0000000175247824 */ /* 0x000fe200010e0624 */
[----:B------:R-:W-:Y:S01]  /*37490*/  IADD3 R106, P2, PT, R107, R108, RZ ;  /* 0x0000006c6b6a7210 */ /* 0x000fe20007f5e0ff */
[----:B------:R-:W-:Y:S01]  /*374a0*/  IMAD.X R97, RZ, RZ, RZ, P3 ;  /* 0x000000ffff617224 */ /* 0x000fe200018e06ff */
[----:B------:R-:W-:Y:S01]  /*374b0*/  IADD3 R119, P3, PT, R81, R74, RZ ;  /* 0x0000004a51777210 */ /* 0x000fe20007f7e0ff */
[----:B------:R-:W-:Y:S01]  /*374c0*/  IMAD.WIDE.U32 R20, R20, R64, RZ ;  /* 0x0000004014147225 */ /* 0x000fe200078e00ff */
[----:B------:R-:W-:-:S03]  /*374d0*/  ISETP.GE.U32.AND.EX P1, PT, R36, R117, PT, P1 ;  /* 0x000000752400720c */ /* 0x000fc60003f26110 */
[----:B------:R-:W-:Y:S02]  /*374e0*/  IMAD.MOV.U32 R96, RZ, RZ, R75 ;  /* 0x000000ffff607224 */ /* 0x000fe400078e004b */
[----:B------:R-:W-:Y:S01]  /*374f0*/  IMAD.X R23, RZ, RZ, RZ, P0 ;  /* 0x000000ffff177224 */ /* 0x000fe200000e06ff */
[----:B------:R-:W-:Y:S01]  /*37500*/  ISETP.GE.U32.AND P0, PT, R99, R22, PT ;  /* 0x000000166300720c */ /* 0x000fe20003f06070 */
[----:B------:R-:W-:Y:S01]  /*37510*/  IMAD.X R113, R36, 0x1, R114, P2 ;  /* 0x0000000124717824 */ /* 0x000fe200010e0672 */
[----:B------:R-:W-:Y:S01]  /*37520*/  IADD3 R107, P2, PT, R21, R92, RZ ;  /* 0x0000005c156b7210 */ /* 0x000fe20007f5e0ff */
[----:B------:R-:W-:Y:S01]  /*37530*/  IMAD.WIDE.U32.X R74, R115, R67, R96, P3 ;  /* 0x00000043734a7225 */ /* 0x000fe200018e0460 */
[----:B------:R-:W-:Y:S02]  /*37540*/  IADD3 R94, P3, PT, R99, R94, RZ ;  /* 0x0000005e635e7210 */ /* 0x000fe40007f7e0ff */
[----:B------:R-:W-:Y:S01]  /*37550*/  ISETP.GE.U32.AND.EX P0, PT, R77, R34, PT, P0 ;  /* 0x000000224d00720c */ /* 0x000fe20003f06100 */
[----:B------:R-:W-:-:S02]  /*37560*/  IMAD.MOV.U32 R22, RZ, RZ, R93 ;  /* 0x000000ffff167224 */ /* 0x000fc400078e005d */
[----:B------:R-:W-:Y:S01]  /*37570*/  IMAD.X R112, R77, 0x1, R46, P3 ;  /* 0x000000014d707824 */ /* 0x000fe200018e062e */
[----:B------:R-:W-:Y:S01]  /*37580*/  ISETP.GE.U32.AND P3, PT, R106, R108, PT ;  /* 0x0000006c6a00720c */ /* 0x000fe20003f66070 */
[----:B------:R-:W-:Y:S01]  /*37590*/  IMAD.WIDE.U32.X R22, R115, R65, R22, P2 ;  /* 0x0000004173167225 */ /* 0x000fe200010e0416 */
[----:B------:R-:W-:Y:S02]  /*375a0*/  ISETP.GE.U32.AND P2, PT, R94, R99, PT ;  /* 0x000000635e00720c */ /* 0x000fe40003f46070 */
[----:B------:R-:W-:Y:S01]  /*375b0*/  ISETP.GE.U32.AND.EX P3, PT, R113, R114, PT, P3 ;  /* 0x000000727100720c */ /* 0x000fe20003f66130 */
[-C--:B------:R-:W-:Y:S01]  /*375c0*/  IMAD R34, R49, R88.reuse, RZ ;  /* 0x0000005831227224 */ /* 0x080fe200078e02ff */
[----:B------:R-:W-:Y:S01]  /*375d0*/  ISETP.GE.U32.AND.EX P2, PT, R112, R77, PT, P2 ;  /* 0x0000004d7000720c */ /* 0x000fe20003f46120 */
[C---:B------:R-:W-:Y:S01]  /*375e0*/  IMAD.WIDE.U32 R96, R32.reuse, R88, RZ ;  /* 0x0000005820607225 */ /* 0x040fe200078e00ff */
[----:B------:R-:W-:Y:S02]  /*375f0*/  SEL R114, RZ, 0x1, P1 ;  /* 0x00000001ff727807 */ /* 0x000fe40000800000 */
[----:B------:R-:W-:Y:S01]  /*37600*/  SEL R115, RZ, 0x1, P2 ;  /* 0x00000001ff737807 */ /* 0x000fe20001000000 */
[----:B------:R-:W-:Y:S01]  /*37610*/  IMAD R77, R32, R89, R34 ;  /* 0x00000059204d7224 */ /* 0x000fe200078e0222 */
[----:B------:R-:W-:Y:S01]  /*37620*/  SEL R34, RZ, 0x1, P0 ;  /* 0x00000001ff227807 */ /* 0x000fe20000000000 */
[----:B------:R-:W-:Y:S01]  /*37630*/  IMAD.WIDE.U32.X R90, R43, R85, R90, P4 ;  /* 0x000000552b5a7225 */ /* 0x000fe200020e045a */
[----:B------:R-:W-:-:S02]  /*37640*/  IADD3 R36, P0, PT, R111, R96, RZ ;  /* 0x000000606f247210 */ /* 0x000fc40007f1e0ff */
[----:B------:R-:W-:Y:S01]  /*37650*/  SEL R81, RZ, 0x1, P3 ;  /* 0x00000001ff517807 */ /* 0x000fe20001800000 */
[----:B------:R-:W-:Y:S01]  /*37660*/  IMAD.IADD R77, R97, 0x1, R77 ;  /* 0x00000001614d7824 */ /* 0x000fe200078e024d */
[----:B------:R-:W-:Y:S01]  /*37670*/  ISETP.GE.U32.AND P4, PT, R36, R96, PT ;  /* 0x000000602400720c */ /* 0x000fe20003f86070 */
[----:B------:R-:W-:-:S04]  /*37680*/  IMAD.WIDE.U32 R92, R89, R32, RZ ;  /* 0x00000020595c7225 */ /* 0x000fc800078e00ff */
[----:B------:R-:W-:Y:S01]  /*37690*/  IMAD.X R46, R77, 0x1, R78, P0 ;  /* 0x000000014d2e7824 */ /* 0x000fe200000e064e */
[----:B------:R-:W-:Y:S01]  /*376a0*/  IADD3 R115, P1, P0, R115, R90, R34 ;  /* 0x0000005a73737210 */ /* 0x000fe2000783e022 */
[----:B------:R-:W-:Y:S02]  /*376b0*/  IMAD R34, R45, R86, RZ ;  /* 0x000000562d227224 */ /* 0x000fe400078e02ff */
[----:B------:R-:W-:Y:S01]  /*376c0*/  IMAD.WIDE.U32 R92, P2, R49, R88, R92 ;  /* 0x00000058315c7225 */ /* 0x000fe2000784005c */
[----:B------:R-:W-:Y:S02]  /*376d0*/  IADD3.X R108, PT, PT, RZ, R91, RZ, P1, P0 ;  /* 0x0000005bff6c7210 */ /* 0x000fe40000fe04ff */
[----:B------:R-:W-:Y:S01]  /*376e0*/  IADD3 R114, P0, P1, R81, R24, R114 ;  /* 0x0000001851727210 */ /* 0x000fe2000791e072 */
[----:B------:R-:W-:Y:S01]  /*376f0*/  IMAD.WIDE.U32 R90, R2, R86, RZ ;  /* 0x00000056025a7225 */ /* 0x000fe200078e00ff */
[----:B------:R-:W-:Y:S02]  /*37700*/  ISETP.GE.U32.AND.EX P4, PT, R46, R77, PT, P4 ;  /* 0x0000004d2e00720c */ /* 0x000fe40003f86140 */
[----:B------:R-:W-:Y:S01]  /*37710*/  IADD3.X R127, PT, PT, RZ, R25, RZ, P0, P1 ;  /* 0x00000019ff7f7210 */ /* 0x000fe200007e24ff */
[----:B------:R-:W-:Y:S01]  /*37720*/  IMAD.WIDE.U32 R96, R88, R32, RZ ;  /* 0x0000002058607225 */ /* 0x000fe200078e00ff */
[----:B------:R-:W-:-:S03]  /*37730*/  IADD3 R123, P0, PT, R94, R90, RZ ;  /* 0x0000005a5e7b7210 */ /* 0x000fc60007f1e0ff */
[----:B------:R-:W-:Y:S02]  /*37740*/  IMAD R125, R2, R87, R34 ;  /* 0x00000057027d7224 */ /* 0x000fe400078e0222 */
[----:B------:R-:W-:Y:S01]  /*37750*/  IMAD.X R101, RZ, RZ, RZ, P2 ;  /* 0x000000ffff657224 */ /* 0x000fe200010e06ff */
[----:B------:R-:W-:Y:S01]  /*37760*/  IADD3 RZ, P2, PT, R97, R92, RZ ;  /* 0x0000005c61ff7210 */ /* 0x000fe20007f5e0ff */
[----:B------:R-:W-:Y:S02]  /*37770*/  IMAD R24, R47, R88, RZ ;  /* 0x000000582f187224 */ /* 0x000fe400078e02ff */
[----:B------:R-:W-:Y:S01]  /*37780*/  IMAD.IADD R125, R91, 0x1, R125 ;  /* 0x000000015b7d7824 */ /* 0x000fe200078e027d */
[----:B------:R-:W-:Y:S01]  /*37790*/  IADD3 R91, P1, PT, R123, R110, RZ ;  /* 0x0000006e7b5b7210 */ /* 0x000fe20007f3e0ff */
[----:B------:R-:W-:Y:S02]  /*377a0*/  IMAD.MOV.U32 R100, RZ, RZ, R93 ;  /* 0x000000ffff647224 */ /* 0x000fe400078e005d */
[----:B------:R-:W-:-:S04]  /*377b0*/  IMAD.WIDE.U32 R92, R4, R88, RZ ;  /* 0x00000058045c7225 */ /* 0x000fc800078e00ff */
[-C--:B------:R-:W-:Y:S02]  /*377c0*/  IMAD R77, R4, R89.reuse, R24 ;  /* 0x00000059044d7224 */ /* 0x080fe400078e0218 */
[----:B------:R-:W-:Y:S02]  /*377d0*/  IMAD.X R112, R125, 0x1, R112, P0 ;  /* 0x000000017d707824 */ /* 0x000fe400000e0670 */
[----:B------:R-:W-:Y:S01]  /*377e0*/  IMAD.WIDE.U32.X R100, R49, R89, R100, P2 ;  /* 0x0000005931647225 */ /* 0x000fe200010e0464 */
[----:B------:R-:W-:-:S03]  /*377f0*/  IADD3 R99, P2, PT, R91, R92, RZ ;  /* 0x0000005c5b637210 */ /* 0x000fc60007f5e0ff */
[----:B------:R-:W-:Y:S01]  /*37800*/  IMAD.IADD R78, R93, 0x1, R77 ;  /* 0x000000015d4e7824 */ /* 0x000fe200078e024d */
[----:B------:R-:W-:Y:S01]  /*37810*/  SEL R77, RZ, 0x1, P4 ;  /* 0x00000001ff4d7807 */ /* 0x000fe20002000000 */
[----:B------:R-:W-:Y:S01]  /*37820*/  IMAD.X R121, R112, 0x1, R103, P1 ;  /* 0x0000000170797824 */ /* 0x000fe200008e0667 */
[----:B------:R-:W-:Y:S01]  /*37830*/  IADD3 R81, P4, PT, R95, R80, RZ ;  /* 0x000000505f517210 */ /* 0x000fe20007f9e0ff */
[----:B------:R-:W-:Y:S01]  /*37840*/  IMAD.WIDE.U32 R24, R87, R0, RZ ;  /* 0x0000000057187225 */ /* 0x000fe200078e00ff */
[----:B------:R-:W-:-:S03]  /*37850*/  IADD3 R77, P0, P1, R99, R100, R77 ;  /* 0x00000064634d7210 */ /* 0x000fc6000791e04d */
[----:B------:R-:W-:Y:S02]  /*37860*/  IMAD.X R103, R78, 0x1, R121, P2 ;  /* 0x000000014e677824 */ /* 0x000fe400010e0679 */
[----:B------:R-:W-:-:S03]  /*37870*/  IMAD.WIDE.U32 R96, R89, R4, RZ ;  /* 0x0000000459607225 */ /* 0x000fc600078e00ff */
[----:B------:R-:W-:Y:S01]  /*37880*/  IADD3.X R34, PT, PT, R103, R101, RZ, P0, P1 ;  /* 0x0000006567227210 */ /* 0x000fe200007e24ff */
[----:B------:R-:W-:Y:S01]  /*37890*/  IMAD.X R98, R119, 0x1, R98, P4 ;  /* 0x0000000177627824 */ /* 0x000fe200020e0662 */
[C---:B------:R-:W-:Y:S01]  /*378a0*/  IADD3 R117, P0, PT, R81.reuse, R114, RZ ;  /* 0x0000007251757210 */ /* 0x040fe20007f1e0ff */
[----:B------:R-:W-:Y:S01]  /*378b0*/  IMAD.WIDE.U32 R110, R86, R0, RZ ;  /* 0x00000000566e7225 */ /* 0x000fe200078e00ff */
[----:B------:R-:W-:-:S03]  /*378c0*/  ISETP.GE.U32.AND P1, PT, R81, R80, PT ;  /* 0x000000505100720c */ /* 0x000fc60003f26070 */
[----:B------:R-:W-:Y:S01]  /*378d0*/  IMAD.WIDE.U32 R24, P3, R43, R86, R24 ;  /* 0x000000562b187225 */ /* 0x000fe20007860018 */
[----:B------:R-:W-:-:S03]  /*378e0*/  ISETP.GE.U32.AND.EX P1, PT, R98, R119, PT, P1 ;  /* 0x000000776200720c */ /* 0x000fc60003f26110 */
[----:B------:R-:W-:Y:S01]  /*378f0*/  IMAD.WIDE.U32 R96, P4, R47, R88, R96 ;  /* 0x000000582f607225 */ /* 0x000fe20007880060 */
[----:B------:R-:W-:Y:S02]  /*37900*/  IADD3 RZ, P2, PT, R111, R24, RZ ;  /* 0x000000186fff7210 */ /* 0x000fe40007f5e0ff */
[----:B------:R-:W-:Y:S01]  /*37910*/  SEL R24, RZ, 0x1, P1 ;  /* 0x00000001ff187807 */ /* 0x000fe20000800000 */
[----:B------:R-:W-:Y:S01]  /*37920*/  IMAD.X R110, R98, 0x1, R127, P0 ;  /* 0x00000001626e7824 */ /* 0x000fe200000e067f */
[----:B------:R-:W-:Y:S01]  /*37930*/  ISETP.GE.U32.AND P0, PT, R117, R114, PT ;  /* 0x000000727500720c */ /* 0x000fe20003f06070 */
[----:B------:R-:W-:Y:S01]  /*37940*/  IMAD.X R93, RZ, RZ, RZ, P4 ;  /* 0x000000ffff5d7224 */ /* 0x000fe200020e06ff */
[----:B------:R-:W-:Y:S01]  /*37950*/  ISETP.GE.U32.AND P1, PT, R123, R90, PT ;  /* 0x0000005a7b00720c */ /* 0x000fe20003f26070 */
[----:B------:R-:W-:Y:S01]  /*37960*/  IMAD.WIDE.U32 R94, R88, R4, RZ ;  /* 0x00000004585e7225 */ /* 0x000fe200078e00ff */
[----:B------:R-:W-:Y:S02]  /*37970*/  ISETP.GE.U32.AND.EX P0, PT, R110, R127, PT, P0 ;  /* 0x0000007f6e00720c */ /* 0x000fe40003f06100 */
[----:B------:R-:W-:Y:S01]  /*37980*/  ISETP.GE.U32.AND P4, PT, R91, R123, PT ;  /* 0x0000007b5b00720c */ /* 0x000fe20003f86070 */
[----:B------:R-:W-:Y:S01]  /*37990*/  IMAD.MOV.U32 R80, RZ, RZ, R79 ;  /* 0x000000ffff507224 */ /* 0x000fe200078e004f */
[----:B------:R-:W-:Y:S01]  /*379a0*/  SEL R79, RZ, 0x1, P0 ;  /* 0x00000001ff4f7807 */ /* 0x000fe20000000000 */
[----:B------:R-:W-:Y:S01]  /*379b0*/  IMAD R94, R49, R82, RZ ;  /* 0x00000052315e7224 */ /* 0x000fe200078e02ff */
[----:B------:R-:W-:Y:S01]  /*379c0*/  ISETP.GE.U32.AND.EX P1, PT, R112, R125, PT, P1 ;  /* 0x0000007d7000720c */ /* 0x000fe20003f26110 */
[----:B------:R-:W-:Y:S01]  /*379d0*/  IMAD.X R81, RZ, RZ, RZ, P6 ;  /* 0x000000ffff517224 */ /* 0x000fe200030e06ff */
[----:B------:R-:W-:Y:S01]  /*379e0*/  ISETP.GE.U32.AND.EX P4, PT, R121, R112, PT, P4 ;  /* 0x000000707900720c */ /* 0x000fe20003f86140 */
[----:B------:R-:W-:Y:S01]  /*379f0*/  IMAD.WIDE.U32 R90, R32, R82, RZ ;  /* 0x00000052205a7225 */ /* 0x000fe200078e00ff */
[----:B------:R-:W-:-:S02]  /*37a00*/  ISETP.GE.U32.AND P0, PT, R99, R92, PT ;  /* 0x0000005c6300720c */ /* 0x000fc40003f06070 */
[----:B------:R-:W-:Y:S01]  /*37a10*/  IADD3 RZ, P6, PT, R95, R96, RZ ;  /* 0x000000605fff7210 */ /* 0x000fe20007fde0ff */
[----:B------:R-:W-:Y:S01]  /*37a20*/  IMAD R119, R32, R83, R94 ;  /* 0x0000005320777224 */ /* 0x000fe200078e025e */
[----:B------:R-:W-:Y:S01]  /*37a30*/  SEL R118, RZ, 0x1, P1 ;  /* 0x00000001ff767807 */ /* 0x000fe20000800000 */
[----:B------:R-:W-:Y:S01]  /*37a40*/  IMAD.MOV.U32 R92, RZ, RZ, R97 ;  /* 0x000000ffff5c7224 */ /* 0x000fe200078e0061 */
[----:B------:R-:W-:Y:S01]  /*37a50*/  SEL R95, RZ, 0x1, P4 ;  /* 0x00000001ff5f7807 */ /* 0x000fe20002000000 */
[----:B------:R-:W-:Y:S01]  /*37a60*/  IMAD.IADD R119, R91, 0x1, R119 ;  /* 0x000000015b777824 */ /* 0x000fe200078e0277 */
[----:B------:R-:W-:Y:S01]  /*37a70*/  ISETP.GE.U32.AND.EX P0, PT, R103, R78, PT, P0 ;  /* 0x0000004e6700720c */ /* 0x000fe20003f06100 */
[----:B------:R-:W-:Y:S01]  /*37a80*/  IMAD.WIDE.U32.X R96, R47, R89, R92, P6 ;  /* 0x000000592f607225 */ /* 0x000fe200030e045c */
[----:B------:R-:W-:-:S03]  /*37a90*/  IADD3 R112, P1, P4, R79, R74, R24 ;  /* 0x0000004a4f707210 */ /* 0x000fc60007c3e018 */
[----:B------:R-:W-:Y:S01]  /*37aa0*/  IMAD.WIDE.U32.X R78, R45, R87, R80, P5 ;  /* 0x000000572d4e7225 */ /* 0x000fe200028e0450 */
[----:B------:R-:W-:Y:S02]  /*37ab0*/  IADD3.X R114, PT, PT, RZ, R75, RZ, P1, P4 ;  /* 0x0000004bff727210 */ /* 0x000fe40000fe84ff */
[----:B------:R-:W-:Y:S01]  /*37ac0*/  ISETP.GE.U32.AND P1, PT, R77, R99, PT ;  /* 0x000000634d00720c */ /* 0x000fe20003f26070 */
[----:B------:R-:W-:Y:S01]  /*37ad0*/  IMAD R24, R113, R72, RZ ;  /* 0x0000004871187224 */ /* 0x000fe200078e02ff */
[----:B------:R-:W-:Y:S01]  /*37ae0*/  IADD3 R118, P4, P5, R95, R78, R118 ;  /* 0x0000004e5f767210 */ /* 0x000fe20007d9e076 */
[-C--:B------:R-:W-:Y:S01]  /*37af0*/  IMAD.WIDE.U32 R80, R106, R72.reuse, RZ ;  /* 0x000000486a507225 */ /* 0x080fe200078e00ff */
[----:B------:R-:W-:Y:S02]  /*37b00*/  ISETP.GE.U32.AND.EX P1, PT, R34, R103, PT, P1 ;  /* 0x000000672200720c */ /* 0x000fe40003f26110 */
[----:B------:R-:W-:Y:S01]  /*37b10*/  IADD3.X R116, PT, PT, RZ, R79, RZ, P4, P5 ;  /* 0x0000004fff747210 */ /* 0x000fe200027ea4ff */
[----:B------:R-:W-:Y:S01]  /*37b20*/  IMAD R111, R106, R73, R24 ;  /* 0x000000496a6f7224 */ /* 0x000fe200078e0218 */
[----:B------:R-:W-:Y:S01]  /*37b30*/  SEL R121, RZ, 0x1, P1 ;  /* 0x00000001ff797807 */ /* 0x000fe20000800000 */
[----:B------:R-:W-:-:S02]  /*37b40*/  IMAD R24, R119, R72, RZ ;  /* 0x0000004877187224 */ /* 0x000fc400078e02ff */
[----:B------:R-:W-:Y:S02]  /*37b50*/  IMAD.IADD R111, R81, 0x1, R111 ;  /* 0x00000001516f7824 */ /* 0x000fe400078e026f */
[----:B------:R-:W-:-:S04]  /*37b60*/  IMAD.WIDE.U32 R78, R90, R72, RZ ;  /* 0x000000485a4e7225 */ /* 0x000fc800078e00ff */
[----:B------:R-:W-:Y:S01]  /*37b70*/  IMAD R103, R90, R73, R24 ;  /* 0x000000495a677224 */ /* 0x000fe200078e0218 */
[----:B------:R-:W-:Y:S01]  /*37b80*/  SEL R24, RZ, 0x1, P0 ;  /* 0x00000001ff187807 */ /* 0x000fe20000000000 */
[----:B------:R-:W-:-:S03]  /*37b90*/  IMAD.WIDE.U32 R74, R89, R2, RZ ;  /* 0x00000002594a7225 */ /* 0x000fc600078e00ff */
[----:B------:R-:W-:Y:S01]  /*37ba0*/  IADD3 R121, P1, P4, R121, R96, R24 ;  /* 0x0000006079797210 */ /* 0x000fe20007c3e018 */
[----:B------:R-:W-:-:S03]  /*37bb0*/  IMAD.WIDE.U32 R94, R111, R70, RZ ;  /* 0x000000466f5e7225 */ /* 0x000fc600078e00ff */
[----:B------:R-:W-:Y:S01]  /*37bc0*/  IADD3.X R24, PT, PT, RZ, R97, RZ, P1, P4 ;  /* 0x00000061ff187210 */ /* 0x000fe20000fe84ff */
[----:B------:R-:W-:Y:S02]  /*37bd0*/  IMAD.IADD R103, R79, 0x1, R103 ;  /* 0x000000014f677824 */ /* 0x000fe400078e0267 */
[----:B------:R-:W-:-:S04]  /*37be0*/  IMAD.WIDE.U32 R100, R88, R2, RZ ;  /* 0x0000000258647225 */ /* 0x000fc800078e00ff */
[----:B------:R-:W-:-:S04]  /*37bf0*/  IMAD.WIDE.U32 R74, P0, R45, R88, R74 ;  /* 0x000000582d4a7225 */ /* 0x000fc8000780004a */
[----:B------:R-:W-:Y:S01]  /*37c00*/  IMAD.WIDE.U32 R92, R80, R70, RZ ;  /* 0x00000046505c7225 */ /* 0x000fe200078e00ff */
[----:B------:R-:W-:-:S03]  /*37c10*/  IADD3 RZ, P6, PT, R101, R74, RZ ;  /* 0x0000004a65ff7210 */ /* 0x000fc60007fde0ff */
[----:B------:R-:W-:Y:S01]  /*37c20*/  IMAD.WIDE.U32 R98, R103, R70, RZ ;  /* 0x0000004667627225 */ /* 0x000fe200078e00ff */
[----:B------:R-:W-:-:S03]  /*37c30*/  LOP3.LUT R91, RZ, R92, RZ, 0x33, !PT ;  /* 0x0000005cff5b7212 */ /* 0x000fc600078e33ff */
[----:B------:R-:W-:Y:S01]  /*37c40*/  IMAD.WIDE.U32 R94, P5, R80, R71, R94 ;  /* 0x00000047505e7225 */ /* 0x000fe200078a005e */
[----:B------:R-:W-:-:S03]  /*37c50*/  ISETP.GT.U32.AND P4, PT, R106, R91, PT ;  /* 0x0000005b6a00720c */ /* 0x000fc60003f84070 */
[----:B------:R-:W-:Y:S01]  /*37c60*/  IMAD.X R101, RZ, RZ, RZ, P5 ;  /* 0x000000ffff657224 */ /* 0x000fe200028e06ff */
[----:B------:R-:W-:Y:S01]  /*37c70*/  IADD3 R92, P1, PT, R93, R94, RZ ;  /* 0x0000005e5d5c7210 */ /* 0x000fe20007f3e0ff */
[----:B------:R-:W-:-:S03]  /*37c80*/  IMAD.WIDE.U32 R96, R78, R70, RZ ;  /* 0x000000464e607225 */ /* 0x000fc600078e00ff */
[----:B------:R-:W-:Y:S01]  /*37c90*/  LOP3.LUT R92, RZ, R92, RZ, 0x33, !PT ;  /* 0x0000005cff5c7212 */ /* 0x000fe200078e33ff */
[-C--:B------:R-:W-:Y:S01]  /*37ca0*/  IMAD.WIDE.U32 R98, P5, R78, R71.reuse, R98 ;  /* 0x000000474e627225 */ /* 0x080fe200078a0062 */
[----:B------:R-:W-:Y:S02]  /*37cb0*/  LOP3.LUT R93, RZ, R96, RZ, 0x33, !PT ;  /* 0x00000060ff5d7212 */ /* 0x000fe400078e33ff */
[----:B------:R-:W-:Y:S01]  /*37cc0*/  ISETP.GT.U32.AND.EX P4, PT, R113, R92, PT, P4 ;  /* 0x0000005c7100720c */ /* 0x000fe20003f84140 */
[----:B------:R-:W-:Y:S02]  /*37cd0*/  IMAD.MOV.U32 R100, RZ, RZ, R95 ;  /* 0x000000ffff647224 */ /* 0x000fe400078e005f */
[----:B------:R-:W-:Y:S01]  /*37ce0*/  IMAD.X R91, RZ, RZ, RZ, P5 ;  /* 0x000000ffff5b7224 */ /* 0x000fe200028e06ff */
[----:B------:R-:W-:Y:S01]  /*37cf0*/  IADD3 R94, P5, PT, R97, R98, RZ ;  /* 0x00000062615e7210 */ /* 0x000fe20007fbe0ff */
[----:B------:R-:W-:Y:S01]  /*37d00*/  IMAD.WIDE.U32.X R100, R111, R71, R100, P1 ;  /* 0x000000476f647225 */ /* 0x000fe200008e0464 */
[----:B------:R-:W-:-:S02]  /*37d10*/  ISETP.GT.U32.AND P1, PT, R90, R93, PT ;  /* 0x0000005d5a00720c */ /* 0x000fc40003f24070 */
[----:B------:R-:W-:Y:S01]  /*37d20*/  LOP3.LUT R94, RZ, R94, RZ, 0x33, !PT ;  /* 0x0000005eff5e7212 */ /* 0x000fe200078e33ff */
[-C--:B------:R-:W-:Y:S01]  /*37d30*/  IMAD R96, R43, R86.reuse, RZ ;  /* 0x000000562b607224 */ /* 0x080fe200078e02ff */
[----:B------:R-:W-:Y:S01]  /*37d40*/  SEL R95, RZ, 0x1, !P4 ;  /* 0x00000001ff5f7807 */ /* 0x000fe20006000000 */
[----:B------:R-:W-:Y:S01]  /*37d50*/  IMAD.WIDE.U32 R92, R0, R86, RZ ;  /* 0x00000056005c7225 */ /* 0x000fe200078e00ff */
[----:B------:R-:W-:-:S03]  /*37d60*/  ISETP.GT.U32.AND.EX P4, PT, R119, R94, PT, P1 ;  /* 0x0000005e7700720c */ /* 0x000fc60003f84110 */
[----:B------:R-:W-:Y:S01]  /*37d70*/  IMAD R97, R0, R87, R96 ;  /* 0x0000005700617224 */ /* 0x000fe200078e0260 */
[----:B------:R-:W-:Y:S01]  /*37d80*/  IADD3 R115, P1, PT, R115, R92, RZ ;  /* 0x0000005c73737210 */ /* 0x000fe20007f3e0ff */
[----:B------:R-:W-:Y:S02]  /*37d90*/  IMAD.MOV.U32 R90, RZ, RZ, R99 ;  /* 0x000000ffff5a7224 */ /* 0x000fe400078e0063 */
[----:B------:R-:W-:Y:S02]  /*37da0*/  IMAD.IADD R94, R93, 0x1, R97 ;  /* 0x000000015d5e7824 */ /* 0x000fe400078e0261 */
[----:B------:R-:W-:Y:S01]  /*37db0*/  IMAD.WIDE.U32.X R90, R103, R71, R90, P5 ;  /* 0x00000047675a7225 */ /* 0x000fe200028e045a */
[----:B------:R-:W-:Y:S02]  /*37dc0*/  IADD3 R100, P5, PT, R95, R100, RZ ;  /* 0x000000645f647210 */ /* 0x000fe40007fbe0ff */
[----:B------:R-:W-:Y:S01]  /*37dd0*/  SEL R95, RZ, 0x1, !P4 ;  /* 0x00000001ff5f7807 */ /* 0x000fe20006000000 */
[----:B------:R-:W-:Y:S01]  /*37de0*/  IMAD.X R113, R94, 0x1, R108, P1 ;  /* 0x000000015e717824 */ /* 0x000fe200008e066c */
[----:B------:R-:W-:Y:S01]  /*37df0*/  ISETP.NE.U32.AND P1, PT, R104, RZ, PT ;  /* 0x000000ff6800720c */ /* 0x000fe20003f25070 */
[----:B------:R-:W-:Y:S01]  /*37e00*/  IMAD.X R119, RZ, RZ, R101, P5 ;  /* 0x000000ffff777224 */ /* 0x000fe200028e0665 */
[----:B------:R-:W-:Y:S01]  /*37e10*/  ISETP.GE.U32.AND P4, PT, R115, R92, PT ;  /* 0x0000005c7300720c */ /* 0x000fe20003f86070 */
[----:B------:R-:W-:Y:S01]  /*37e20*/  IMAD.WIDE.U32 R92, R111, R68, RZ ;  /* 0x000000446f5c7225 */ /* 0x000fe200078e00ff */
[----:B------:R-:W-:-:S02]  /*37e30*/  ISETP.NE.AND.EX P1, PT, R109, RZ, PT, P1 ;  /* 0x000000ff6d00720c */ /* 0x000fc40003f25310 */
[----:B------:R-:W-:Y:S01]  /*37e40*/  IADD3 R101, P5, PT, R95, R90, RZ ;  /* 0x0000005a5f657210 */ /* 0x000fe20007fbe0ff */
[----:B------:R-:W-:Y:S01]  /*37e50*/  IMAD.X R95, RZ, RZ, RZ, P3 ;  /* 0x000000ffff5f7224 */ /* 0x000fe200018e06ff */
[----:B------:R-:W-:Y:S01]  /*37e60*/  ISETP.GE.U32.AND.EX P4, PT, R113, R94, PT, P4 ;  /* 0x0000005e7100720c */ /* 0x000fe20003f86140 */
[----:B------:R-:W-:Y:S02]  /*37e70*/  IMAD.MOV.U32 R94, RZ, RZ, R25 ;  /* 0x000000ffff5e7224 */ /* 0x000fe400078e0019 */
[----:B------:R-:W-:Y:S01]  /*37e80*/  IMAD.X R106, RZ, RZ, R91, P5 ;  /* 0x000000ffff6a7224 */ /* 0x000fe200028e065b */
[----:B------:R-:W-:Y:S01]  /*37e90*/  IADD3 R99, P5, PT, R115, R118, RZ ;  /* 0x0000007673637210 */ /* 0x000fe20007fbe0ff */
        /* <DEDUP_REMOVED lines=17> */
.L_x_340:
[----:B------:R-:W-:Y:S01]  /*37fb0*/  SEL R98, RZ, 0x1, P4 ;  /* 0x00000001ff627807 */ /* 0x000fe20002000000 */
[----:B------:R-:W-:Y:S01]  /*37fc0*/  IMAD.X R104, R113, 0x1, R116, P5 ;  /* 0x0000000171687824 */ /* 0x000fe200028e0674 */
[----:B------:R-:W-:Y:S01]  /*37fd0*/  IADD3 R105, P4, PT, R105, R20, RZ ;  /* 0x0000001469697210 */ /* 0x000fe20007f9e0ff */
[----:B------:R-:W-:Y:S01]  /*37fe0*/  IMAD.WIDE.U32.X R94, R43, R87, R94, P2 ;  /* 0x000000572b5e7225 */ /* 0x000fe200010e045e */
[----:B------:R-:W-:Y:S02]  /*37ff0*/  IADD3 R81, P5, PT, R93, R90, RZ ;  /* 0x0000005a5d517210 */ /* 0x000fe40007fbe0ff */
[----:B------:R-:W-:Y:S01]  /*38000*/  ISETP.GE.U32.AND P1, PT, R99, R115, PT ;  /* 0x000000736300720c */ /* 0x000fe20003f26070 */
[----:B------:R-:W-:Y:S01]  /*38010*/  IMAD.X R97, RZ, RZ, RZ, P3 ;  /* 0x000000ffff617224 */ /* 0x000fe200018e06ff */
[----:B------:R-:W-:Y:S01]  /*38020*/  IADD3 R25, P2, PT, R117, R92, RZ ;  /* 0x0000005c75197210 */ /* 0x000fe20007f5e0ff */
[----:B------:R-:W-:Y:S01]  /*38030*/  IMAD.MOV.U32 R96, RZ, RZ, R91 ;  /* 0x000000ffff607224 */ /* 0x000fe200078e005b */
[----:B------:R-:W-:Y:S01]  /*38040*/  ISETP.GE.U32.AND.EX P1, PT, R104, R113, PT, P1 ;  /* 0x000000716800720c */ /* 0x000fe20003f26110 */
[----:B------:R-:W-:Y:S01]  /*38050*/  IMAD.X R74, R102, 0x1, R107, P4 ;  /* 0x00000001664a7824 */ /* 0x000fe200020e066b */
[----:B------:R-:W-:Y:S01]  /*38060*/  IADD3 R115, P4, PT, R105, R112, RZ ;  /* 0x0000007069737210 */ /* 0x000fe20007f9e0ff */
[----:B------:R-:W-:Y:S01]  /*38070*/  IMAD.WIDE.U32.X R90, R111, R69, R96, P5 ;  /* 0x000000456f5a7225 */ /* 0x000fe200028e0460 */
[----:B------:R-:W-:-:S02]  /*38080*/  ISETP.GE.U32.AND P3, PT, R25, R92, PT ;  /* 0x0000005c1900720c */ /* 0x000fc40003f66070 */
[----:B------:R-:W-:Y:S01]  /*38090*/  IADD3 R25, P5, PT, R25, R100, RZ ;  /* 0x0000006419197210 */ /* 0x000fe20007fbe0ff */
[----:B------:R-:W-:Y:S01]  /*380a0*/  IMAD.X R110, R81, 0x1, R110, P2 ;  /* 0x00000001516e7824 */ /* 0x000fe200010e066e */
[----:B------:R-:W-:Y:S01]  /*380b0*/  ISETP.GE.U32.AND P2, PT, R105, R20, PT ;  /* 0x000000146900720c */ /* 0x000fe20003f46070 */
[----:B------:R-:W-:Y:S01]  /*380c0*/  IMAD.X R105, R74, 0x1, R114, P4 ;  /* 0x000000014a697824 */ /* 0x000fe200020e0672 */
[----:B------:R-:W-:Y:S01]  /*380d0*/  SEL R21, RZ, 0x1, P1 ;  /* 0x00000001ff157807 */ /* 0x000fe20000800000 */
[----:B------:R-:W-:Y:S01]  /*380e0*/  IMAD.X R102, R110, 0x1, R119, P5 ;  /* 0x000000016e667824 */ /* 0x000fe200028e0677 */
[----:B------:R-:W-:Y:S01]  /*380f0*/  ISETP.GE.U32.AND P1, PT, R115, R112, PT ;  /* 0x000000707300720c */ /* 0x000fe20003f26070 */
[----:B------:R-:W-:Y:S01]  /*38100*/  IMAD.WIDE.U32 R92, R103, R68, RZ ;  /* 0x00000044675c7225 */ /* 0x000fe200078e00ff */
[----:B------:R-:W-:Y:S02]  /*38110*/  ISETP.GE.U32.AND P4, PT, R25, R100, PT ;  /* 0x000000641900720c */ /* 0x000fe40003f86070 */
[----:B------:R-:W-:-:S02]  /*38120*/  ISETP.GE.U32.AND.EX P2, PT, R74, R107, PT, P2 ;  /* 0x0000006b4a00720c */ /* 0x000fc40003f46120 */
[----:B------:R-:W-:Y:S02]  /*38130*/  ISETP.GE.U32.AND.EX P1, PT, R105, R114, PT, P1 ;  /* 0x000000726900720c */ /* 0x000fe40003f26110 */
[----:B------:R-:W-:Y:S02]  /*38140*/  ISETP.GE.U32.AND.EX P3, PT, R110, R81, PT, P3 ;  /* 0x000000516e00720c */ /* 0x000fe40003f66130 */
[----:B------:R-:W-:Y:S02]  /*38150*/  ISETP.GE.U32.AND.EX P4, PT, R102, R119, PT, P4 ;  /* 0x000000776600720c */ /* 0x000fe40003f86140 */
[----:B------:R-:W-:Y:S02]  /*38160*/  SEL R20, RZ, 0x1, P2 ;  /* 0x00000001ff147807 */ /* 0x000fe40001000000 */
[----:B------:R-:W-:Y:S02]  /*38170*/  SEL R107, RZ, 0x1, P1 ;  /* 0x00000001ff6b7807 */ /* 0x000fe40000800000 */
[----:B------:R-:W-:-:S02]  /*38180*/  SEL R96, RZ, 0x1, P3 ;  /* 0x00000001ff607807 */ /* 0x000fc40001800000 */
[----:B------:R-:W-:Y:S02]  /*38190*/  SEL R81, RZ, 0x1, P4 ;  /* 0x00000001ff517807 */ /* 0x000fe40002000000 */
[----:B------:R-:W-:Y:S02]  /*381a0*/  IADD3 R98, P2, P1, R21, R94, R98 ;  /* 0x0000005e15627210 */ /* 0x000fe4000795e062 */
[----:B------:R-:W-:Y:S01]  /*381b0*/  IADD3 R107, P3, P4, R107, R22, R20 ;  /* 0x000000166b6b7210 */ /* 0x000fe20007c7e014 */
[----:B------:R-:W-:Y:S01]  /*381c0*/  IMAD.WIDE.U32 R20, R111, R66, RZ ;  /* 0x000000426f147225 */ /* 0x000fe200078e00ff */
[----:B------:R-:W-:Y:S02]  /*381d0*/  IADD3.X R100, PT, PT, RZ, R95, RZ, P2, P1 ;  /* 0x0000005fff647210 */ /* 0x000fe400017e24ff */
[----:B------:R-:W-:Y:S01]  /*381e0*/  IADD3.X R109, PT, PT, RZ, R23, RZ, P3, P4 ;  /* 0x00000017ff6d7210 */ /* 0x000fe20001fe84ff */
[----:B------:R-:W-:Y:S01]  /*381f0*/  IMAD.WIDE.U32 R22, R78, R68, RZ ;  /* 0x000000444e167225 */ /* 0x000fe200078e00ff */
[----:B------:R-:W-:-:S03]  /*38200*/  IADD3 R96, P1, P3, R81, R90, R96 ;  /* 0x0000005a51607210 */ /* 0x000fc60007b3e060 */
[----:B------:R-:W-:Y:S01]  /*38210*/  IMAD.WIDE.U32 R94, P4, R78, R69, R92 ;  /* 0x000000454e5e7225 */ /* 0x000fe2000788005c */
[----:B------:R-:W-:Y:S02]  /*38220*/  IADD3.X R113, PT, PT, RZ, R91, RZ, P1, P3 ;  /* 0x0000005bff717210 */ /* 0x000fe40000fe64ff */
[----:B------:R-:W-:Y:S01]  /*38230*/  IADD3 R76, P1, PT, R76, R22, RZ ;  /* 0x000000164c4c7210 */ /* 0x000fe20007f3e0ff */
[----:B------:R-:W-:Y:S01]  /*38240*/  IMAD.WIDE.U32 R20, P2, R80, R67, R20 ;  /* 0x0000004350147225 */ /* 0x000fe20007840014 */
[----:B------:R-:W-:-:S03]  /*38250*/  IADD3 R94, P3, PT, R23, R94, RZ ;  /* 0x0000005e175e7210 */ /* 0x000fc60007f7e0ff */
[----:B------:R-:W-:-:S04]  /*38260*/  IMAD.WIDE.U32 R92, R80, R66, RZ ;  /* 0x00000042505c7225 */ /* 0x000fc800078e00ff */
[----:B------:R-:W-:Y:S01]  /*38270*/  IMAD.X R23, RZ, RZ, RZ, P2 ;  /* 0x000000ffff177224 */ /* 0x000fe200010e06ff */
[----:B------:R-:W-:Y:S01]  /*38280*/  IADD3 R97, P5, PT, R93, R20, RZ ;  /* 0x000000145d617210 */ /* 0x000fe20007fbe0ff */
[----:B------:R-:W-:Y:S01]  /*38290*/  IMAD.X R91, RZ, RZ, RZ, P4 ;  /* 0x000000ffff5b7224 */ /* 0x000fe200020e06ff */
[----:B------:R-:W-:Y:S01]  /*382a0*/  IADD3 R93, P2, PT, R115, R92, RZ ;  /* 0x0000005c735d7210 */ /* 0x000fe20007f5e0ff */
[----:B------:R-:W-:Y:S01]  /*382b0*/  IMAD.X R81, R94, 0x1, R48, P1 ;  /* 0x000000015e517824 */ /* 0x000fe200008e0630 */
[CC--:B------:R-:W-:Y:S01]  /*382c0*/  IADD3 R74, P4, PT, R76.reuse, R101.reuse, RZ ;  /* 0x000000654c4a7210 */ /* 0x0c0fe20007f9e0ff */
[----:B------:R-:W-:Y:S01]  /*382d0*/  IMAD.MOV.U32 R90, RZ, RZ, R95 ;  /* 0x000000ffff5a7224 */ /* 0x000fe200078e005f */
[----:B------:R-:W-:Y:S01]  /*382e0*/  ISETP.GE.U32.AND P1, PT, R76, R22, PT ;  /* 0x000000164c00720c */ /* 0x000fe20003f26070 */
[----:B------:R-:W-:Y:S01]  /*382f0*/  IMAD.X R48, R97, 0x1, R105, P2 ;  /* 0x0000000161307824 */ /* 0x000fe200010e0669 */
[----:B------:R-:W-:Y:S01]  /*38300*/  ISETP.GE.U32.AND P2, PT, R74, R101, PT ;  /* 0x000000654a00720c */ /* 0x000fe20003f46070 */
[----:B------:R-:W-:Y:S01]  /*38310*/  IMAD.X R101, R81, 0x1, R106, P4 ;  /* 0x0000000151657824 */ /* 0x000fe200020e066a */
[----:B------:R-:W-:Y:S01]  /*38320*/  IADD3 R105, P4, PT, R93, R96, RZ ;  /* 0x000000605d697210 */ /* 0x000fe20007f9e0ff */
[----:B------:R-:W-:Y:S01]  /*38330*/  IMAD.WIDE.U32.X R90, R103, R69, R90, P3 ;  /* 0x00000045675a7225 */ /* 0x000fe200018e045a */
[----:B------:R-:W-:-:S02]  /*38340*/  ISETP.GE.U32.AND.EX P1, PT, R81, R94, PT, P1 ;  /* 0x0000005e5100720c */ /* 0x000fc40003f26110 */
[----:B------:R-:W-:Y:S01]  /*38350*/  ISETP.GE.U32.AND.EX P2, PT, R101, R106, PT, P2 ;  /* 0x0000006a6500720c */ /* 0x000fe20003f46120 */
[C---:B------:R-:W-:Y:S01]  /*38360*/  IMAD.X R116, R48.reuse, 0x1, R113, P4 ;  /* 0x0000000130747824 */ /* 0x040fe200020e0671 */
[----:B------:R-:W-:Y:S01]  /*38370*/  ISETP.GE.U32.AND P4, PT, R93, R92, PT ;  /* 0x0000005c5d00720c */ /* 0x000fe20003f86070 */
[----:B------:R-:W-:Y:S01]  /*38380*/  IMAD.MOV.U32 R22, RZ, RZ, R21 ;  /* 0x000000ffff167224 */ /* 0x000fe200078e0015 */
[----:B------:R-:W-:Y:S01]  /*38390*/  ISETP.GE.U32.AND P3, PT, R105, R96, PT ;  /* 0x000000606900720c */ /* 0x000fe20003f66070 */
[C---:B------:R-:W-:Y:S01]  /*383a0*/  IMAD.WIDE.U32 R94, R111.reuse, R64, RZ ;  /* 0x000000406f5e7225 */ /* 0x040fe200078e00ff */
[----:B------:R-:W-:Y:S02]  /*383b0*/  ISETP.GE.U32.AND.EX P4, PT, R48, R97, PT, P4 ;  /* 0x000000613000720c */ /* 0x000fe40003f86140 */
[----:B------:R-:W-:Y:S01]  /*383c0*/  SEL R48, RZ, 0x1, P1 ;  /* 0x00000001ff307807 */ /* 0x000fe20000800000 */
[----:B------:R-:W-:Y:S01]  /*383d0*/  IMAD.WIDE.U32.X R22, R111, R67, R22, P5 ;  /* 0x000000436f167225 */ /* 0x000fe200028e0416 */
[----:B------:R-:W-:-:S02]  /*383e0*/  SEL R97, RZ, 0x1, P2 ;  /* 0x00000001ff617807 */ /* 0x000fc40001000000 */
[----:B------:R-:W-:Y:S01]  /*383f0*/  ISETP.GE.U32.AND.EX P3, PT, R116, R113, PT, P3 ;  /* 0x000000717400720c */ /* 0x000fe20003f66130 */
[----:B------:R-:W-:Y:S01]  /*38400*/  IMAD.WIDE.U32 R20, R89, R0, RZ ;  /* 0x0000000059147225 */ /* 0x000fe200078e00ff */
[----:B------:R-:W-:Y:S02]  /*38410*/  SEL R108, RZ, 0x1, P4 ;  /* 0x00000001ff6c7807 */ /* 0x000fe40002000000 */
[----:B------:R-:W-:Y:S01]  /*38420*/  IADD3 R48, P4, P5, R97, R90, R48 ;  /* 0x0000005a61307210 */ /* 0x000fe20007d9e030 */
[C---:B------:R-:W-:Y:S01]  /*38430*/  IMAD.WIDE.U32 R94, P2, R80.reuse, R65, R94 ;  /* 0x00000041505e7225 */ /* 0x040fe2000784005e */
[----:B------:R-:W-:Y:S02]  /*38440*/  SEL R113, RZ, 0x1, P3 ;  /* 0x00000001ff717807 */ /* 0x000fe40001800000 */
[----:B------:R-:W-:Y:S01]  /*38450*/  IADD3.X R76, PT, PT, RZ, R91, RZ, P4, P5 ;  /* 0x0000005bff4c7210 */ /* 0x000fe200027ea4ff */
[----:B------:R-:W-:Y:S01]  /*38460*/  IMAD.WIDE.U32 R80, R80, R64, RZ ;  /* 0x0000004050507225 */ /* 0x000fe200078e00ff */
[----:B------:R-:W-:-:S03]  /*38470*/  IADD3 R108, P4, P5, R113, R22, R108 ;  /* 0x00000016716c7210 */ /* 0x000fc60007d9e06c */
[----:B------:R-:W-:Y:S01]  /*38480*/  IMAD.WIDE.U32 R92, R88, R0, RZ ;  /* 0x00000000585c7225 */ /* 0x000fe200078e00ff */
[----:B------:R-:W-:Y:S02]  /*38490*/  IADD3.X R119, PT, PT, RZ, R23, RZ, P4, P5 ;  /* 0x00000017ff777210 */ /* 0x000fe400027ea4ff */
[----:B------:R-:W-:Y:S01]  /*384a0*/  ISETP.NE.U32.AND P5, PT, R107, RZ, PT ;  /* 0x000000ff6b00720c */ /* 0x000fe20003fa5070 */
[----:B------:R-:W-:-:S03]  /*384b0*/  IMAD.WIDE.U32 R20, P1, R43, R88, R20 ;  /* 0x000000582b147225 */ /* 0x000fc60007820014 */
[----:B------:R-:W-:Y:S01]  /*384c0*/  ISETP.NE.AND.EX P5, PT, R109, RZ, PT, P5 ;  /* 0x000000ff6d00720c */ /* 0x000fe20003fa5350 */
[----:B------:R-:W-:Y:S01]  /*384d0*/  IMAD.X R97, RZ, RZ, RZ, P2 ;  /* 0x000000ffff617224 */ /* 0x000fe200010e06ff */
[----:B------:R-:W-:Y:S01]  /*384e0*/  IADD3 R117, P2, PT, R81, R94, RZ ;  /* 0x0000005e51757210 */ /* 0x000fe20007f5e0ff */
[----:B------:R-:W-:Y:S01]  /*384f0*/  IMAD.MOV.U32 R96, RZ, RZ, R95 ;  /* 0x000000ffff607224 */ /* 0x000fe200078e005f */
[----:B------:R-:W-:Y:S01]  /*38500*/  IADD3 RZ, P3, PT, R93, R20, RZ ;  /* 0x000000145dff7210 */ /* 0x000fe20007f7e0ff */
[----:B------:R-:W-:-:S04]  /*38510*/  IMAD.WIDE.U32 R92, R103, R66, RZ ;  /* 0x00000042675c7225 */ /* 0x000fc800078e00ff */
[----:B------:R-:W-:-:S04]  /*38520*/  IMAD.WIDE.U32.X R90, R111, R65, R96, P2 ;  /* 0x000000416f5a7225 */ /* 0x000fc800010e0460 */
[----:B------:R-:W-:-:S04]  /*38530*/  IMAD.WIDE.U32 R96, R78, R66, RZ ;  /* 0x000000424e607225 */ /* 0x000fc800078e00ff */
[----:B------:R-:W-:-:S04]  /*38540*/  IMAD.WIDE.U32 R22, P4, R78, R67, R92 ;  /* 0x000000434e167225 */ /* 0x000fc8000788005c */
[----:B------:R-:W-:Y:S01]  /*38550*/  IMAD.X R93, RZ, RZ, RZ, P0 ;  /* 0x000000ffff5d7224 */ /* 0x000fe200000e06ff */
[----:B------:R-:W-:Y:S01]  /*38560*/  IADD3 R113, P0, PT, R40, R96, RZ ;  /* 0x0000006028717210 */ /* 0x000fe20007f1e0ff */
[----:B------:R-:W-:Y:S01]  /*38570*/  IMAD R40, R45, R88, RZ ;  /* 0x000000582d287224 */ /* 0x000fe200078e02ff */
[----:B------:R-:W-:Y:S01]  /*38580*/  IADD3 R22, P2, PT, R97, R22, RZ ;  /* 0x0000001661167210 */ /* 0x000fe20007f5e0ff */
[----:B------:R-:W-:Y:S01]  /*38590*/  IMAD.X R95, RZ, RZ, RZ, P1 ;  /* 0x000000ffff5f7224 */ /* 0x000fe200008e06ff */
[----:B------:R-:W-:Y:S01]  /*385a0*/  ISETP.GE.U32.AND P1, PT, R113, R96, PT ;  /* 0x000000607100720c */ /* 0x000fe20003f26070 */
[----:B------:R-:W-:Y:S02]  /*385b0*/  IMAD.MOV.U32 R92, RZ, RZ, R75 ;  /* 0x000000ffff5c7224 */ /* 0x000fe400078e004b */
[----:B------:R-:W-:Y:S02]  /*385c0*/  IMAD.MOV.U32 R94, RZ, RZ, R21 ;  /* 0x000000ffff5e7224 */ /* 0x000fe400078e0015 */
[----:B------:R-:W-:-:S02]  /*385d0*/  IMAD.X R97, RZ, RZ, RZ, P4 ;  /* 0x000000ffff617224 */ /* 0x000fc400020e06ff */
[----:B------:R-:W-:-:S04]  /*385e0*/  IMAD.WIDE.U32 R20, R2, R88, RZ ;  /* 0x0000005802147225 */ /* 0x000fc800078e00ff */
        /* <DEDUP_REMOVED lines=12> */
.L_x_341:
[----:B------:R-:W-:Y:S01]  /*386b0*/  IADD3 R40, P4, PT, R99, R20, RZ ;  /* 0x0000001463287210 */ /* 0x000fe20007f9e0ff */
[----:B------:R-:W-:Y:S01]  /*386c0*/  IMAD.IADD R81, R21, 0x1, R75 ;  /* 0x0000000115517824 */ /* 0x000fe200078e024b */
[----:B------:R-:W-:Y:S01]  /*386d0*/  IADD3 R115, P5, PT, R44, R80, RZ ;  /* 0x000000502c737210 */ /* 0x000fe20007fbe0ff */
[----:B------:R-:W-:-:S04]  /*386e0*/  IMAD.WIDE.U32 R110, R103, R64, RZ ;  /* 0x00000040676e7225 */ /* 0x000fc800078e00ff */
[----:B------:R-:W-:Y:S01]  /*386f0*/  IMAD.X R104, R81, 0x1, R104, P4 ;  /* 0x0000000151687824 */ /* 0x000fe200020e0668 */
[----:B------:R-:W-:Y:S01]  /*38700*/  IADD3 R109, P4, PT, R113, R48, RZ ;  /* 0x00000030716d7210 */ /* 0x000fe20007f9e0ff */
[----:B------:R-:W-:Y:S02]  /*38710*/  IMAD.X R21, R22, 0x1, R38, P0 ;  /* 0x0000000116157824 */ /* 0x000fe400000e0626 */
[----:B------:R-:W-:-:S03]  /*38720*/  IMAD.WIDE.U32 R110, P0, R78, R65, R110 ;  /* 0x000000414e6e7225 */ /* 0x000fc6000780006e */
[C---:B------:R-:W-:Y:S01]  /*38730*/  ISETP.GE.U32.AND.EX P1, PT, R21.reuse, R22, PT, P1 ;  /* 0x000000161500720c */ /* 0x040fe20003f26110 */
[----:B------:R-:W-:Y:S01]  /*38740*/  IMAD.X R42, R42, 0x1, R117, P5 ;  /* 0x000000012a2a7824 */ /* 0x000fe200028e0675 */
[----:B------:R-:W-:Y:S01]  /*38750*/  IADD3 R121, P5, PT, R40, R121, RZ ;  /* 0x0000007928797210 */ /* 0x000fe20007fbe0ff */
[----:B------:R-:W-:Y:S01]  /*38760*/  IMAD.X R38, R21, 0x1, R76, P4 ;  /* 0x0000000115267824 */ /* 0x000fe200020e064c */
[----:B------:R-:W-:Y:S01]  /*38770*/  IADD3 R75, P4, PT, R115, R108, RZ ;  /* 0x0000006c734b7210 */ /* 0x000fe20007f9e0ff */
[----:B------:R-:W-:Y:S01]  /*38780*/  IMAD.X R107, RZ, RZ, RZ, P0 ;  /* 0x000000ffff6b7224 */ /* 0x000fe200000e06ff */
[----:B------:R-:W-:Y:S01]  /*38790*/  ISETP.GE.U32.AND P0, PT, R109, R48, PT ;  /* 0x000000306d00720c */ /* 0x000fe20003f06070 */
[----:B------:R-:W-:Y:S01]  /*387a0*/  IMAD.X R23, R104, 0x1, R24, P5 ;  /* 0x0000000168177824 */ /* 0x000fe200028e0618 */
[----:B------:R-:W-:Y:S01]  /*387b0*/  SEL R22, RZ, 0x1, P1 ;  /* 0x00000001ff167807 */ /* 0x000fe20000800000 */
[----:B------:R-:W-:Y:S01]  /*387c0*/  IMAD.X R24, R42, 0x1, R119, P4 ;  /* 0x000000012a187824 */ /* 0x000fe200020e0677 */
[----:B------:R-:W-:Y:S01]  /*387d0*/  ISETP.GE.U32.AND.EX P0, PT, R38, R76, PT, P0 ;  /* 0x0000004c2600720c */ /* 0x000fe20003f06100 */
[----:B------:R-:W-:Y:S01]  /*387e0*/  IMAD.WIDE.U32.X R96, R103, R67, R96, P2 ;  /* 0x0000004367607225 */ /* 0x000fe200010e0460 */
[----:B------:R-:W-:-:S02]  /*387f0*/  ISETP.GE.U32.AND P4, PT, R115, R80, PT ;  /* 0x000000507300720c */ /* 0x000fc40003f86070 */
[----:B------:R-:W-:Y:S01]  /*38800*/  ISETP.GE.U32.AND P2, PT, R75, R108, PT ;  /* 0x0000006c4b00720c */ /* 0x000fe20003f46070 */
[----:B------:R-:W-:Y:S01]  /*38810*/  IMAD.WIDE.U32 R78, R78, R64, RZ ;  /* 0x000000404e4e7225 */ /* 0x000fe200078e00ff */
[----:B------:R-:W-:Y:S02]  /*38820*/  SEL R21, RZ, 0x1, P0 ;  /* 0x00000001ff157807 */ /* 0x000fe40000000000 */
[----:B------:R-:W-:Y:S01]  /*38830*/  ISETP.GE.U32.AND P1, PT, R40, R20, PT ;  /* 0x000000142800720c */ /* 0x000fe20003f26070 */
[----:B------:R-:W-:Y:S01]  /*38840*/  IMAD.MOV.U32 R106, RZ, RZ, R111 ;  /* 0x000000ffff6a7224 */ /* 0x000fe200078e006f */
[----:B------:R-:W-:Y:S01]  /*38850*/  ISETP.GE.U32.AND P0, PT, R121, R40, PT ;  /* 0x000000287900720c */ /* 0x000fe20003f06070 */
[----:B------:R-:W-:Y:S01]  /*38860*/  IMAD.WIDE.U32.X R92, R45, R89, R92, P6 ;  /* 0x000000592d5c7225 */ /* 0x000fe200030e045c */
[----:B------:R-:W-:Y:S02]  /*38870*/  ISETP.GE.U32.AND.EX P4, PT, R42, R117, PT, P4 ;  /* 0x000000752a00720c */ /* 0x000fe40003f86140 */
[----:B------:R-:W-:Y:S01]  /*38880*/  ISETP.GE.U32.AND.EX P2, PT, R24, R119, PT, P2 ;  /* 0x000000771800720c */ /* 0x000fe20003f46120 */
[C---:B------:R-:W-:Y:S01]  /*38890*/  IMAD R40, R43.reuse, R88, RZ ;  /* 0x000000582b287224 */ /* 0x040fe200078e02ff */
[----:B------:R-:W-:Y:S01]  /*388a0*/  ISETP.GE.U32.AND.EX P1, PT, R104, R81, PT, P1 ;  /* 0x000000516800720c */ /* 0x000fe20003f26110 */
[----:B------:R-:W-:Y:S01]  /*388b0*/  IMAD.WIDE.U32.X R94, R43, R89, R94, P3 ;  /* 0x000000592b5e7225 */ /* 0x000fe200018e045e */
[----:B------:R-:W-:-:S02]  /*388c0*/  ISETP.GE.U32.AND.EX P0, PT, R23, R104, PT, P0 ;  /* 0x000000681700720c */ /* 0x000fc40003f06100 */
[----:B------:R-:W-:Y:S02]  /*388d0*/  SEL R42, RZ, 0x1, P4 ;  /* 0x00000001ff2a7807 */ /* 0x000fe40002000000 */
[----:B------:R-:W-:Y:S02]  /*388e0*/  SEL R111, RZ, 0x1, P2 ;  /* 0x00000001ff6f7807 */ /* 0x000fe40001000000 */
[----:B------:R-:W-:Y:S02]  /*388f0*/  IADD3 R22, P4, P2, R21, R96, R22 ;  /* 0x0000006015167210 */ /* 0x000fe40007a9e016 */
[----:B------:R-:W-:Y:S02]  /*38900*/  SEL R20, RZ, 0x1, P1 ;  /* 0x00000001ff147807 */ /* 0x000fe40000800000 */
[----:B------:R-:W-:Y:S02]  /*38910*/  SEL R21, RZ, 0x1, P0 ;  /* 0x00000001ff157807 */ /* 0x000fe40000000000 */
[----:B------:R-:W-:-:S02]  /*38920*/  IADD3 R99, P5, PT, R79, R110, RZ ;  /* 0x0000006e4f637210 */ /* 0x000fc40007fbe0ff */
[----:B------:R-:W-:Y:S02]  /*38930*/  IADD3 R79, P1, PT, R36, R78, RZ ;  /* 0x0000004e244f7210 */ /* 0x000fe40007f3e0ff */
[----:B------:R-:W-:Y:S01]  /*38940*/  IADD3.X R97, PT, PT, RZ, R97, RZ, P4, P2 ;  /* 0x00000061ff617210 */ /* 0x000fe200027e44ff */
[----:B------:R-:W-:Y:S01]  /*38950*/  IMAD.WIDE.U32.X R80, R103, R65, R106, P5 ;  /* 0x0000004167507225 */ /* 0x000fe200028e046a */
[----:B------:R-:W-:Y:S02]  /*38960*/  IADD3 R36, P2, P4, R21, R92, R20 ;  /* 0x0000005c15247210 */ /* 0x000fe40007c5e014 */
[----:B------:R-:W-:Y:S01]  /*38970*/  IADD3 R111, P0, P6, R111, R90, R42 ;  /* 0x0000005a6f6f7210 */ /* 0x000fe20007e1e02a */
[C---:B------:R-:W-:Y:S01]  /*38980*/  IMAD.WIDE.U32 R20, R0.reuse, R88, RZ ;  /* 0x0000005800147225 */ /* 0x040fe200078e00ff */
[----:B------:R-:W-:Y:S02]  /*38990*/  IADD3.X R93, PT, PT, RZ, R93, RZ, P2, P4 ;  /* 0x0000005dff5d7210 */ /* 0x000fe400017e84ff */
[----:B------:R-:W-:Y:S01]  /*389a0*/  ISETP.GE.U32.AND P5, PT, R79, R78, PT ;  /* 0x0000004e4f00720c */ /* 0x000fe20003fa6070 */
[----:B------:R-:W-:Y:S01]  /*389b0*/  IMAD R107, R0, R89, R40 ;  /* 0x00000059006b7224 */ /* 0x000fe200078e0228 */
[----:B------:R-:W-:Y:S01]  /*389c0*/  IADD3.X R91, PT, PT, RZ, R91, RZ, P0, P6 ;  /* 0x0000005bff5b7210 */ /* 0x000fe200007ec4ff */
[----:B------:R-:W-:Y:S01]  /*389d0*/  IMAD.X R46, R99, 0x1, R46, P1 ;  /* 0x00000001632e7824 */ /* 0x000fe200008e062e */
[----:B------:R-:W-:Y:S01]  /*389e0*/  IADD3 R103, P4, PT, R79, R22, RZ ;  /* 0x000000164f677210 */ /* 0x000fe20007f9e0ff */
[----:B------:R-:W-:Y:S01]  /*389f0*/  IMAD.IADD R21, R21, 0x1, R107 ;  /* 0x0000000115157824 */ /* 0x000fe200078e026b */
[----:B------:R-:W-:-:S02]  /*38a00*/  IADD3 R111, P0, PT, R16, R111, RZ ;  /* 0x0000006f106f7210 */ /* 0x000fc40007f1e0ff */
[----:B------:R-:W-:Y:S01]  /*38a10*/  IADD3 R79, P6, PT, R98, R20, RZ ;  /* 0x00000014624f7210 */ /* 0x000fe20007fde0ff */
[----:B------:R-:W-:Y:S01]  /*38a20*/  IMAD.X R40, R46, 0x1, R97, P4 ;  /* 0x000000012e287824 */ /* 0x000fe200020e0661 */
[----:B------:R-:W-:Y:S01]  /*38a30*/  ISETP.LT.U32.AND P4, PT, R105, R68, PT ;  /* 0x000000446900720c */ /* 0x000fe20003f81070 */
[----:B------:R-:W-:Y:S01]  /*38a40*/  IMAD.X R44, R18, 0x1, R91, P0 ;  /* 0x00000001122c7824 */ /* 0x000fe200000e065b */
[----:B------:R-:W-:Y:S01]  /*38a50*/  ISETP.GE.U32.AND P0, PT, R103, R22, PT ;  /* 0x000000166700720c */ /* 0x000fe20003f06070 */
[----:B------:R-:W-:Y:S01]  /*38a60*/  IMAD.X R100, R21, 0x1, R100, P6 ;  /* 0x0000000115647824 */ /* 0x000fe200030e0664 */
[----:B------:R-:W-:Y:S02]  /*38a70*/  ISETP.GE.U32.AND P2, PT, R79, R20, PT ;  /* 0x000000144f00720c */ /* 0x000fe40003f46070 */
[----:B------:R-:W-:Y:S02]  /*38a80*/  ISETP.GE.U32.AND P6, PT, R25, R70, PT ;  /* 0x000000461900720c */ /* 0x000fe40003fc6070 */
[----:B------:R-:W-:-:S02]  /*38a90*/  IADD3 R22, P3, PT, R79, R36, RZ ;  /* 0x000000244f167210 */ /* 0x000fc40007f7e0ff */
[----:B------:R-:W-:Y:S02]  /*38aa0*/  ISETP.GE.U32.AND.EX P1, PT, R100, R21, PT, P2 ;  /* 0x000000156400720c */ /* 0x000fe40003f26120 */
[----:B------:R-:W-:Y:S01]  /*38ab0*/  ISETP.GE.U32.AND.EX P2, PT, R102, R71, PT, P6 ;  /* 0x000000476600720c */ /* 0x000fe20003f46160 */
[----:B------:R-:W-:Y:S01]  /*38ac0*/  IMAD.X R21, R100, 0x1, R93, P3 ;  /* 0x0000000164157824 */ /* 0x000fe200018e065d */
[----:B------:R-:W-:Y:S02]  /*38ad0*/  ISETP.GE.U32.AND P6, PT, R111, R64, PT ;  /* 0x000000406f00720c */ /* 0x000fe40003fc6070 */
[----:B------:R-:W-:Y:S02]  /*38ae0*/  ISETP.EQ.U32.AND P3, PT, R105, R68, PT ;  /* 0x000000446900720c */ /* 0x000fe40003f62070 */
[----:B------:R-:W-:Y:S02]  /*38af0*/  SEL R20, RZ, 0x1, P1 ;  /* 0x00000001ff147807 */ /* 0x000fe40000800000 */
[----:B------:R-:W-:-:S02]  /*38b00*/  ISETP.GE.U32.AND.EX P1, PT, R44, R65, PT, P6 ;  /* 0x000000412c00720c */ /* 0x000fc40003f26160 */
[----:B------:R-:W-:Y:S02]  /*38b10*/  ISETP.EQ.AND.EX P3, PT, R116, R69, !P2, P3 ;  /* 0x000000457400720c */ /* 0x000fe40005762330 */
[----:B------:R-:W-:Y:S02]  /*38b20*/  ISETP.GE.U32.AND.EX P5, PT, R46, R99, PT, P5 ;  /* 0x000000632e00720c */ /* 0x000fe40003fa6150 */
[----:B------:R-:W-:Y:S02]  /*38b30*/  ISETP.LT.U32.OR.EX P3, PT, R116, R69, P3, P4 ;  /* 0x000000457400720c */ /* 0x000fe40001f61540 */
[----:B------:R-:W-:Y:S02]  /*38b40*/  ISETP.EQ.U32.AND P6, PT, R75, R66, PT ;  /* 0x000000424b00720c */ /* 0x000fe40003fc2070 */
[----:B------:R-:W-:Y:S02]  /*38b50*/  ISETP.GE.U32.AND P4, PT, R22, R79, PT ;  /* 0x0000004f1600720c */ /* 0x000fe40003f86070 */
[----:B------:R-:W-:-:S02]  /*38b60*/  ISETP.GE.U32.AND.EX P0, PT, R40, R97, PT, P0 ;  /* 0x000000612800720c */ /* 0x000fc40003f06100 */
[----:B------:R-:W-:Y:S02]  /*38b70*/  SEL R16, RZ, 0x1, P5 ;  /* 0x00000001ff107807 */ /* 0x000fe40002800000 */
[----:B------:R-:W-:Y:S02]  /*38b80*/  ISETP.LT.U32.AND P5, PT, R75, R66, PT ;  /* 0x000000424b00720c */ /* 0x000fe40003fa1070 */
[CC--:B------:R-:W-:Y:S02]  /*38b90*/  ISETP.EQ.AND.EX P6, PT, R24.reuse, R67.reuse, P3, P6 ;  /* 0x000000431800720c */ /* 0x0c0fe40001fc2360 */
[----:B------:R-:W-:Y:S02]  /*38ba0*/  ISETP.GE.U32.AND.EX P4, PT, R21, R100, PT, P4 ;  /* 0x000000641500720c */ /* 0x000fe40003f86140 */
[----:B------:R-:W-:Y:S02]  /*38bb0*/  SEL R79, RZ, 0x1, P0 ;  /* 0x00000001ff4f7807 */ /* 0x000fe40000000000 */
[----:B------:R-:W-:-:S02]  /*38bc0*/  ISETP.LT.U32.OR.EX P5, PT, R24, R67, P6, P5 ;  /* 0x000000431800720c */ /* 0x000fc400037a1550 */
[----:B------:R-:W-:Y:S02]  /*38bd0*/  @P1 ISETP.NE.U32.AND P0, PT, R111, R64, PT ;  /* 0x000000406f00120c */ /* 0x000fe40003f05070 */
[----:B------:R-:W-:Y:S02]  /*38be0*/  SEL R91, RZ, 0x1, P4 ;  /* 0x00000001ff5b7807 */ /* 0x000fe40002000000 */
[----:B------:R-:W-:Y:S02]  /*38bf0*/  SEL R93, RZ, 0x1, P2 ;  /* 0x00000001ff5d7807 */ /* 0x000fe40001000000 */
[----:B------:R-:W-:Y:S02]  /*38c00*/  PLOP3.LUT P2, PT, PT, PT, PT, 0x8, 0x80 ;  /* 0x000000000080781c */ /* 0x000fe40003f4e170 */
[----:B------:R-:W-:Y:S02]  /*38c10*/  @P1 ISETP.NE.OR.EX P2, PT, R44, R65, !P5, P0 ;  /* 0x000000412c00120c */ /* 0x000fe40006f45700 */
[----:B------:R-:W-:-:S02]  /*38c20*/  IADD3 R46, P4, P6, R79, R80, R16 ;  /* 0x000000504f2e7210 */ /* 0x000fc40007e9e010 */
[----:B------:R-:W-:Y:S02]  /*38c30*/  IADD3 R20, P0, P1, R91, R94, R20 ;  /* 0x0000005e5b147210 */ /* 0x000fe4000791e014 */
[----:B------:R-:W-:Y:S02]  /*38c40*/  IADD3.X R91, PT, PT, RZ, R81, RZ, P4, P6 ;  /* 0x00000051ff5b7210 */ /* 0x000fe400027ec4ff */
[----:B------:R-:W-:Y:S02]  /*38c50*/  IADD3.X R18, PT, PT, RZ, R95, RZ, P0, P1 ;  /* 0x0000005fff127210 */ /* 0x000fe400007e24ff */
[----:B------:R-:W-:Y:S02]  /*38c60*/  SEL R81, RZ, 0x1, !P3 ;  /* 0x00000001ff517807 */ /* 0x000fe40005800000 */
[----:B------:R-:W-:Y:S02]  /*38c70*/  SEL R79, RZ, 0x1, !P5 ;  /* 0x00000001ff4f7807 */ /* 0x000fe40006800000 */
[----:B------:R-:W-:-:S02]  /*38c80*/  ISETP.NE.U32.AND P0, PT, R46, RZ, PT ;  /* 0x000000ff2e00720c */ /* 0x000fc40003f05070 */
[----:B------:R-:W-:Y:S02]  /*38c90*/  IADD3 R76, P1, PT, R93, R68, RZ ;  /* 0x000000445d4c7210 */ /* 0x000fe40007f3e0ff */
[----:B------:R-:W-:Y:S02]  /*38ca0*/  SEL R48, R70, RZ, P2 ;  /* 0x000000ff46307207 */ /* 0x000fe40001000000 */
[----:B------:R-:W-:Y:S01]  /*38cb0*/  IADD3 R108, P6, PT, R81, R66, RZ ;  /* 0x00000042516c7210 */ /* 0x000fe20007fde0ff */
[----:B------:R-:W-:Y:S01]  /*38cc0*/  IMAD.X R36, RZ, RZ, R69, P1 ;  /* 0x000000ffff247224 */ /* 0x000fe200008e0645 */
[----:B------:R-:W-:Y:S02]  /*38cd0*/  IADD3 R16, P3, PT, R79, R64, RZ ;  /* 0x000000404f107210 */ /* 0x000fe40007f7e0ff */
[----:B------:R-:W-:Y:S02]  /*38ce0*/  ISETP.NE.AND.EX P0, PT, R91, RZ, PT, P0 ;  /* 0x000000ff5b00720c */ /* 0x000fe40003f05300 */
[----:B------:R-:W-:Y:S01]  /*38cf0*/  IADD3 R48, P5, PT, -R48, R25, RZ ;  /* 0x0000001930307210 */ /* 0x000fe20007fbe1ff */
        /* <DEDUP_REMOVED lines=42> */
.L_x_342:
[-C--:B------:R-:W-:Y:S02]  /*38fa0*/  IMAD R24, R101, R72.reuse, RZ ;  /* 0x0000004865187224 */ /* 0x080fe400078e02ff */
[----:B------:R-:W-:-:S04]  /*38fb0*/  IMAD.WIDE.U32 R92, R74, R72, RZ ;  /* 0x000000484a5c7225 */ /* 0x000fc800078e00ff */
[----:B------:R-:W-:Y:S02]  /*38fc0*/  IMAD R81, R74, R73, R24 ;  /* 0x000000494a517224 */ /* 0x000fe400078e0218 */
[----:B------:R-:W-:-:S04]  /*38fd0*/  IMAD.WIDE.U32 R24, R92, R70, RZ ;  /* 0x000000465c187225 */ /* 0x000fc800078e00ff */
[----:B------:R-:W-:Y:S01]  /*38fe0*/  IMAD.IADD R81, R93, 0x1, R81 ;  /* 0x000000015d517824 */ /* 0x000fe200078e0251 */
[----:B------:R-:W-:Y:S01]  /*38ff0*/  LOP3.LUT R75, RZ, R24, RZ, 0x33, !PT ;  /* 0x00000018ff4b7212 */ /* 0x000fe200078e33ff */
[----:B------:R-:W-:-:S04]  /*39000*/  IMAD.WIDE.U32 R104, R19, UR5, RZ ;  /* 0x0000000513687c25 */ /* 0x000fc8000f8e00ff */
[----:B------:R-:W-:-:S04]  /*39010*/  IMAD.WIDE.U32 R78, R81, R70, RZ ;  /* 0x00000046514e7225 */ /* 0x000fc800078e00ff */
[----:B------:R-:W-:-:S04]  /*39020*/  IMAD.WIDE.U32 R104, P4, R14, R11, R104 ;  /* 0x0000000b0e687225 */ /* 0x000fc80007880068 */
[----:B------:R-:W-:-:S04]  /*39030*/  IMAD.WIDE.U32 R90, P0, R92, R71, R78 ;  /* 0x000000475c5a7225 */ /* 0x000fc8000780004e */
[----:B------:R-:W-:Y:S01]  /*39040*/  IMAD.WIDE.U32 R78, R19, R62, RZ ;  /* 0x0000003e134e7225 */ /* 0x000fe200078e00ff */
[----:B------:R-:W-:-:S03]  /*39050*/  IADD3 R36, P1, PT, R25, R90, RZ ;  /* 0x0000005a19247210 */ /* 0x000fc60007f3e0ff */
[----:B------:R-:W-:Y:S01]  /*39060*/  IMAD.WIDE.U32 R24, R14, R62, RZ ;  /* 0x0000003e0e187225 */ /* 0x000fe200078e00ff */
[----:B------:R-:W-:-:S03]  /*39070*/  LOP3.LUT R24, RZ, R36, RZ, 0x33, !PT ;  /* 0x00000024ff187212 */ /* 0x000fc600078e33ff */
[----:B------:R-:W-:-:S04]  /*39080*/  IMAD.WIDE.U32 R78, P2, R14, R63, R78 ;  /* 0x0000003f0e4e7225 */ /* 0x000fc8000784004e */
[----:B------:R-:W-:Y:S01]  /*39090*/  IMAD.X R97, RZ, RZ, RZ, P0 ;  /* 0x000000ffff617224 */ /* 0x000fe200000e06ff */
[----:B------:R-:W-:Y:S01]  /*390a0*/  ISETP.GT.U32.AND P0, PT, R74, R75, PT ;  /* 0x0000004b4a00720c */ /* 0x000fe20003f04070 */
[----:B------:R-:W-:Y:S01]  /*390b0*/  IMAD.MOV.U32 R96, RZ, RZ, R91 ;  /* 0x000000ffff607224 */ /* 0x000fe200078e005b */
[----:B------:R-:W-:Y:S01]  /*390c0*/  IADD3 RZ, P3, PT, R25, R78, RZ ;  /* 0x0000004e19ff7210 */ /* 0x000fe20007f7e0ff */
[----:B------:R-:W-:Y:S01]  /*390d0*/  IMAD.WIDE.U32 R90, R14, R60, RZ ;  /* 0x0000003c0e5a7225 */ /* 0x000fe200078e00ff */
[----:B------:R-:W-:-:S03]  /*390e0*/  ISETP.GT.U32.AND.EX P0, PT, R101, R24, PT, P0 ;  /* 0x000000186500720c */ /* 0x000fc60003f04100 */
[----:B------:R-:W-:Y:S01]  /*390f0*/  IMAD.WIDE.U32 R24, R19, R60, RZ ;  /* 0x0000003c13187225 */ /* 0x000fe200078e00ff */
[----:B------:R-:W-:-:S03]  /*39100*/  SEL R115, RZ, 0x1, !P0 ;  /* 0x00000001ff737807 */ /* 0x000fc60004000000 */
[----:B------:R-:W-:-:S04]  /*39110*/  IMAD.WIDE.U32 R100, R14, UR5, RZ ;  /* 0x000000050e647c25 */ /* 0x000fc8000f8e00ff */
[----:B------:R-:W-:Y:S01]  /*39120*/  IMAD.WIDE.U32 R24, P5, R14, R61, R24 ;  /* 0x0000003d0e187225 */ /* 0x000fe200078a0018 */
[----:B------:R-:W-:-:S03]  /*39130*/  IADD3 RZ, P0, PT, R101, R104, RZ ;  /* 0x0000006865ff7210 */ /* 0x000fc60007f1e0ff */
[----:B------:R-:W-:-:S04]  /*39140*/  IMAD.WIDE.U32 R74, R19, R58, RZ ;  /* 0x0000003a134a7225 */ /* 0x000fc800078e00ff */
[----:B------:R-:W-:Y:S01]  /*39150*/  IMAD.WIDE.U32.X R96, R81, R71, R96, P1 ;  /* 0x0000004751607225 */ /* 0x000fe200008e0460 */
[----:B------:R-:W-:-:S03]  /*39160*/  IADD3 RZ, P1, PT, R91, R24, RZ ;  /* 0x000000185bff7210 */ /* 0x000fc60007f3e0ff */
[----:B------:R-:W-:-:S04]  /*39170*/  IMAD.WIDE.U32 R100, R17, R62, RZ ;  /* 0x0000003e11647225 */ /* 0x000fc800078e00ff */
[----:B------:R-:W-:Y:S02]  /*39180*/  IMAD.X R99, RZ, RZ, RZ, P2 ;  /* 0x000000ffff637224 */ /* 0x000fe400010e06ff */
[----:B------:R-:W-:Y:S02]  /*39190*/  IMAD.MOV.U32 R98, RZ, RZ, R79 ;  /* 0x000000ffff627224 */ /* 0x000fe400078e004f */
[----:B------:R-:W-:Y:S02]  /*391a0*/  IMAD R24, R61, R14, RZ ;  /* 0x0000000e3d187224 */ /* 0x000fe400078e02ff */
[----:B------:R-:W-:-:S04]  /*391b0*/  IMAD.WIDE.U32.X R98, R19, R63, R98, P3 ;  /* 0x0000003f13627225 */ /* 0x000fc800018e0462 */
[----:B------:R-:W-:-:S04]  /*391c0*/  IMAD.WIDE.U32 R94, R14, R58, RZ ;  /* 0x0000003a0e5e7225 */ /* 0x000fc800078e00ff */
[----:B------:R-:W-:-:S04]  /*391d0*/  IMAD.WIDE.U32 R74, P6, R14, R59, R74 ;  /* 0x0000003b0e4a7225 */ /* 0x000fc800078c004a */
[----:B------:R-:W-:Y:S01]  /*391e0*/  IMAD.WIDE.U32 R110, R60, R14, RZ ;  /* 0x0000000e3c6e7225 */ /* 0x000fe200078e00ff */
[----:B------:R-:W-:-:S03]  /*391f0*/  IADD3 RZ, P2, PT, R95, R74, RZ ;  /* 0x0000004a5fff7210 */ /* 0x000fc60007f5e0ff */
[----:B------:R-:W-:-:S04]  /*39200*/  IMAD.WIDE.U32 R100, P3, R12, R63, R100 ;  /* 0x0000003f0c647225 */ /* 0x000fc80007860064 */
[-C--:B------:R-:W-:Y:S02]  /*39210*/  IMAD R93, R19, R60.reuse, R24 ;  /* 0x0000003c135d7224 */ /* 0x080fe400078e0218 */
[----:B------:R-:W-:-:S04]  /*39220*/  IMAD.WIDE.U32 R106, R17, R60, RZ ;  /* 0x0000003c116a7225 */ /* 0x000fc800078e00ff */
[----:B------:R-:W-:Y:S02]  /*39230*/  IMAD.MOV.U32 R78, RZ, RZ, R25 ;  /* 0x000000ffff4e7224 */ /* 0x000fe400078e0019 */
[----:B------:R-:W-:Y:S02]  /*39240*/  IMAD.IADD R93, R111, 0x1, R93 ;  /* 0x000000016f5d7824 */ /* 0x000fe400078e025d */
[----:B------:R-:W-:Y:S01]  /*39250*/  IMAD.X R25, RZ, RZ, RZ, P3 ;  /* 0x000000ffff197224 */ /* 0x000fe200018e06ff */
[----:B------:R-:W-:Y:S01]  /*39260*/  IADD3 R111, P3, PT, R98, R110, RZ ;  /* 0x0000006e626f7210 */ /* 0x000fe20007f7e0ff */
[----:B------:R-:W-:-:S04]  /*39270*/  IMAD.WIDE.U32 R94, R12, R62, RZ ;  /* 0x0000003e0c5e7225 */ /* 0x000fc800078e00ff */
[----:B------:R-:W-:Y:S02]  /*39280*/  IMAD.X R79, RZ, RZ, RZ, P5 ;  /* 0x000000ffff4f7224 */ /* 0x000fe400028e06ff */
[----:B------:R-:W-:-:S04]  /*39290*/  IMAD.WIDE.U32 R106, P5, R12, R61, R106 ;  /* 0x0000003d0c6a7225 */ /* 0x000fc800078a006a */
[----:B------:R-:W-:Y:S01]  /*392a0*/  IMAD.X R91, RZ, RZ, RZ, P6 ;  /* 0x000000ffff5b7224 */ /* 0x000fe200030e06ff */
[----:B------:R-:W-:Y:S01]  /*392b0*/  IADD3 RZ, P6, PT, R95, R100, RZ ;  /* 0x000000645fff7210 */ /* 0x000fe20007fde0ff */
[----:B------:R-:W-:Y:S02]  /*392c0*/  IMAD.MOV.U32 R90, RZ, RZ, R75 ;  /* 0x000000ffff5a7224 */ /* 0x000fe400078e004b */
[----:B------:R-:W-:Y:S01]  /*392d0*/  IMAD.X R36, R93, 0x1, R99, P3 ;  /* 0x000000015d247824 */ /* 0x000fe200018e0663 */
[----:B------:R-:W-:Y:S01]  /*392e0*/  ISETP.GE.U32.AND P3, PT, R111, R110, PT ;  /* 0x0000006e6f00720c */ /* 0x000fe20003f66070 */
[----:B------:R-:W-:-:S03]  /*392f0*/  IMAD.WIDE.U32 R112, R12, R60, RZ ;  /* 0x0000003c0c707225 */ /* 0x000fc600078e00ff */
[----:B------:R-:W-:Y:S01]  /*39300*/  ISETP.GE.U32.AND.EX P3, PT, R36, R93, PT, P3 ;  /* 0x0000005d2400720c */ /* 0x000fe20003f66130 */
[----:B------:R-:W-:Y:S01]  /*39310*/  IMAD.X R75, RZ, RZ, RZ, P5 ;  /* 0x000000ffff4b7224 */ /* 0x000fe200028e06ff */
[----:B------:R-:W-:Y:S01]  /*39320*/  IADD3 R100, P5, PT, R115, R96, RZ ;  /* 0x0000006073647210 */ /* 0x000fe20007fbe0ff */
[----:B------:R-:W-:Y:S02]  /*39330*/  IMAD R44, R59, R14, RZ ;  /* 0x0000000e3b2c7224 */ /* 0x000fe400078e02ff */
[----:B------:R-:W-:Y:S01]  /*39340*/  IMAD.X R95, RZ, RZ, RZ, P4 ;  /* 0x000000ffff5f7224 */ /* 0x000fe200020e06ff */
[----:B------:R-:W-:Y:S01]  /*39350*/  IADD3 RZ, P4, PT, R113, R106, RZ ;  /* 0x0000006a71ff7210 */ /* 0x000fe20007f9e0ff */
[----:B------:R-:W-:Y:S02]  /*39360*/  IMAD.X R106, RZ, RZ, R97, P5 ;  /* 0x000000ffff6a7224 */ /* 0x000fe400028e0661 */
[----:B------:R-:W-:Y:S02]  /*39370*/  IMAD R46, R11, R14, RZ ;  /* 0x0000000e0b2e7224 */ /* 0x000fe400078e02ff */
[----:B------:R-:W-:-:S04]  /*39380*/  IMAD.WIDE.U32 R98, R81, R68, RZ ;  /* 0x0000004451627225 */ /* 0x000fc800078e00ff */
[----:B------:R-:W-:Y:S01]  /*39390*/  IMAD.MOV.U32 R74, RZ, RZ, R107 ;  /* 0x000000ffff4a7224 */ /* 0x000fe200078e006b */
[----:B------:R-:W-:Y:S01]  /*393a0*/  SEL R107, RZ, 0x1, P3 ;  /* 0x00000001ff6b7807 */ /* 0x000fe20001800000 */
[----:B------:R-:W-:-:S04]  /*393b0*/  IMAD.WIDE.U32 R96, R58, R14, RZ ;  /* 0x0000000e3a607225 */ /* 0x000fc800078e00ff */
[C---:B------:R-:W-:Y:S02]  /*393c0*/  IMAD R113, R19.reuse, R58, R44 ;  /* 0x0000003a13717224 */ /* 0x040fe400078e022c */
[----:B------:R-:W-:-:S04]  /*393d0*/  IMAD.WIDE.U32.X R78, R19, R61, R78, P1 ;  /* 0x0000003d134e7225 */ /* 0x000fc800008e044e */
[----:B------:R-:W-:Y:S01]  /*393e0*/  IMAD.MOV.U32 R94, RZ, RZ, R105 ;  /* 0x000000ffff5e7224 */ /* 0x000fe200078e0069 */
[----:B------:R-:W-:Y:S01]  /*393f0*/  IADD3 R107, P3, P5, R96, R78, R107 ;  /* 0x0000004e606b7210 */ /* 0x000fe20007d7e06b */
[----:B------:R-:W-:-:S04]  /*39400*/  IMAD.WIDE.U32 R104, R92, R68, RZ ;  /* 0x000000445c687225 */ /* 0x000fc800078e00ff */
[----:B------:R-:W-:Y:S01]  /*39410*/  IMAD R93, R19, UR5, R46 ;  /* 0x00000005135d7c24 */ /* 0x000fe2000f8e022e */
[----:B------:R-:W-:Y:S01]  /*39420*/  IADD3 R109, P1, PT, R109, R104, RZ ;  /* 0x000000686d6d7210 */ /* 0x000fe20007f3e0ff */
[----:B------:R-:W-:Y:S02]  /*39430*/  IMAD.MOV.U32 R24, RZ, RZ, R101 ;  /* 0x000000ffff187224 */ /* 0x000fe400078e0065 */
[----:B------:R-:W-:Y:S02]  /*39440*/  IMAD.IADD R46, R97, 0x1, R113 ;  /* 0x00000001612e7824 */ /* 0x000fe400078e0271 */
[----:B------:R-:W-:-:S03]  /*39450*/  IMAD.WIDE.U32.X R90, R19, R59, R90, P2 ;  /* 0x0000003b135a7225 */ /* 0x000fc600010e045a */
[----:B------:R-:W-:Y:S01]  /*39460*/  IADD3.X R113, PT, PT, R46, R79, RZ, P3, P5 ;  /* 0x0000004f2e717210 */ /* 0x000fe20001fea4ff */
[----:B------:R-:W-:Y:S02]  /*39470*/  IMAD R101, R63, R14, RZ ;  /* 0x0000000e3f657224 */ /* 0x000fe400078e02ff */
[----:B------:R-:W-:-:S04]  /*39480*/  IMAD.WIDE.U32 R98, P2, R92, R69, R98 ;  /* 0x000000455c627225 */ /* 0x000fc80007840062 */
[----:B------:R-:W-:Y:S01]  /*39490*/  IMAD R101, R19, R62, R101 ;  /* 0x0000003e13657224 */ /* 0x000fe200078e0265 */
[----:B------:R-:W-:Y:S01]  /*394a0*/  IADD3 R97, P5, PT, R105, R98, RZ ;  /* 0x0000006269617210 */ /* 0x000fe20007fbe0ff */
[----:B------:R-:W-:Y:S01]  /*394b0*/  IMAD.WIDE.U32.X R94, R19, R11, R94, P0 ;  /* 0x0000000b135e7225 */ /* 0x000fe200000e045e */
[----:B------:R-:W-:-:S03]  /*394c0*/  ISETP.GE.U32.AND P0, PT, R109, R104, PT ;  /* 0x000000686d00720c */ /* 0x000fc60003f06070 */
[-C--:B------:R-:W-:Y:S02]  /*394d0*/  IMAD R19, R63, R12.reuse, RZ ;  /* 0x0000000c3f137224 */ /* 0x080fe400078e02ff */
[----:B------:R-:W-:-:S04]  /*394e0*/  IMAD.WIDE.U32 R104, R62, R12, RZ ;  /* 0x0000000c3e687225 */ /* 0x000fc800078e00ff */
[----:B------:R-:W-:Y:S02]  /*394f0*/  IMAD R19, R17, R62, R19 ;  /* 0x0000003e11137224 */ /* 0x000fe400078e0213 */
[----:B------:R-:W-:Y:S01]  /*39500*/  IMAD.X R44, R97, 0x1, R38, P1 ;  /* 0x00000001612c7824 */ /* 0x000fe200008e0626 */
[----:B------:R-:W-:Y:S01]  /*39510*/  IADD3 R38, P1, PT, R109, R100, RZ ;  /* 0x000000646d267210 */ /* 0x000fe20007f3e0ff */
[----:B------:R-:W-:Y:S01]  /*39520*/  IMAD.X R79, RZ, RZ, RZ, P2 ;  /* 0x000000ffff4f7224 */ /* 0x000fe200010e06ff */
[----:B------:R-:W-:Y:S01]  /*39530*/  IADD3 R109, P2, PT, R111, R104, RZ ;  /* 0x000000686f6d7210 */ /* 0x000fe20007f5e0ff */
[----:B------:R-:W-:Y:S01]  /*39540*/  IMAD.IADD R19, R105, 0x1, R19 ;  /* 0x0000000169137824 */ /* 0x000fe200078e0213 */
[----:B------:R-:W-:Y:S01]  /*39550*/  ISETP.GE.U32.AND P3, PT, R38, R100, PT ;  /* 0x000000642600720c */ /* 0x000fe20003f66070 */
[C---:B------:R-:W-:Y:S01]  /*39560*/  IMAD.X R111, R44.reuse, 0x1, R106, P1 ;  /* 0x000000012c6f7824 */ /* 0x040fe200008e066a */
[----:B------:R-:W-:Y:S01]  /*39570*/  ISETP.GE.U32.AND P1, PT, R109, R104, PT ;  /* 0x000000686d00720c */ /* 0x000fe20003f26070 */
[----:B------:R-:W-:Y:S01]  /*39580*/  IMAD.X R36, R19, 0x1, R36, P2 ;  /* 0x0000000113247824 */ /* 0x000fe200010e0624 */
[----:B------:R-:W-:Y:S01]  /*39590*/  ISETP.GE.U32.AND.EX P0, PT, R44, R97, PT, P0 ;  /* 0x000000612c00720c */ /* 0x000fe20003f06100 */
[----:B------:R-:W-:Y:S01]  /*395a0*/  IMAD R104, R61, R12, RZ ;  /* 0x0000000c3d687224 */ /* 0x000fe200078e02ff */
[----:B------:R-:W-:Y:S01]  /*395b0*/  ISETP.GE.U32.AND.EX P3, PT, R111, R106, PT, P3 ;  /* 0x0000006a6f00720c */ /* 0x000fe20003f66130 */
[----:B------:R-:W-:Y:S01]  /*395c0*/  IMAD.MOV.U32 R78, RZ, RZ, R99 ;  /* 0x000000ffff4e7224 */ /* 0x000fe200078e0063 */
[----:B------:R-:W-:Y:S01]  /*395d0*/  ISETP.GE.U32.AND.EX P1, PT, R36, R19, PT, P1 ;  /* 0x000000132400720c */ /* 0x000fe20003f26110 */
[----:B------:R-:W-:Y:S01]  /*395e0*/  IMAD.WIDE.U32 R98, R60, R12, RZ ;  /* 0x0000000c3c627225 */ /* 0x000fe200078e00ff */
[----:B------:R-:W-:-:S02]  /*395f0*/  SEL R106, RZ, 0x1, P0 ;  /* 0x00000001ff6a7807 */ /* 0x000fc40000000000 */
[----:B------:R-:W-:Y:S01]  /*39600*/  SEL R19, RZ, 0x1, P1 ;  /* 0x00000001ff137807 */ /* 0x000fe20000800000 */
[----:B------:R-:W-:Y:S01]  /*39610*/  IMAD R105, R17, R60, R104 ;  /* 0x0000003c11697224 */ /* 0x000fe200078e0268 */
[----:B------:R-:W-:Y:S01]  /*39620*/  ISETP.GE.U32.AND P2, PT, R107, R96, PT ;  /* 0x000000606b00720c */ /* 0x000fe20003f46070 */
[----:B------:R-:W-:-:S03]  /*39630*/  IMAD.WIDE.U32.X R78, R81, R69, R78, P5 ;  /* 0x00000045514e7225 */ /* 0x000fc600028e044e */
[----:B------:R-:W-:Y:S01]  /*39640*/  ISETP.GE.U32.AND.EX P2, PT, R113, R46, PT, P2 ;  /* 0x0000002e7100720c */ /* 0x000fe20003f46120 */
[----:B------:R-:W-:Y:S01]  /*39650*/  IMAD.IADD R44, R99, 0x1, R105 ;  /* 0x00000001632c7824 */ /* 0x000fe200078e0269 */
[----:B------:R-:W-:Y:S01]  /*39660*/  IADD3 R99, P1, PT, R107, R98, RZ ;  /* 0x000000626b637210 */ /* 0x000fe20007f3e0ff */
[----:B------:R-:W-:Y:S01]  /*39670*/  IMAD.WIDE.U32.X R104, R17, R63, R24, P6 ;  /* 0x0000003f11687225 */ /* 0x000fe200030e0418 */
[----:B------:R-:W-:-:S03]  /*39680*/  SEL R25, RZ, 0x1, P3 ;  /* 0x00000001ff197807 */ /* 0x000fc60001800000 */
[----:B------:R-:W-:Y:S01]  /*39690*/  IMAD.WIDE.U32 R96, R81, R66, RZ ;  /* 0x0000004251607225 */ /* 0x000fe200078e00ff */
[----:B------:R-:W-:-:S03]  /*396a0*/  IADD3 R19, P0, P3, R99, R104, R19 ;  /* 0x0000006863137210 */ /* 0x000fc60007b1e013 */
[----:B------:R-:W-:Y:S01]  /*396b0*/  IMAD.X R107, R44, 0x1, R113, P1 ;  /* 0x000000012c6b7824 */ /* 0x000fe200008e0671 */
[----:B------:R-:W-:Y:S01]  /*396c0*/  IADD3 R106, P5, P1, R25, R78, R106 ;  /* 0x0000004e196a7210 */ /* 0x000fe200079be06a */
[----:B------:R-:W-:-:S03]  /*396d0*/  IMAD.WIDE.U32 R24, R92, R66, RZ ;  /* 0x000000425c187225 */ /* 0x000fc600078e00ff */
[----:B------:R-:W-:Y:S01]  /*396e0*/  IADD3.X R104, PT, PT, R107, R105, RZ, P0, P3 ;  /* 0x000000696b687210 */ /* 0x000fe200007e64ff */
[----:B------:R-:W-:Y:S01]  /*396f0*/  IMAD.WIDE.U32 R96, P3, R92, R67, R96 ;  /* 0x000000435c607225 */ /* 0x000fe20007860060 */
[----:B------:R-:W-:Y:S02]  /*39700*/  IADD3.X R110, PT, PT, RZ, R79, RZ, P5, P1 ;  /* 0x0000004fff6e7210 */ /* 0x000fe40002fe24ff */
[----:B------:R-:W-:Y:S01]  /*39710*/  ISETP.GE.U32.AND P1, PT, R19, R99, PT ;  /* 0x000000631300720c */ /* 0x000fe20003f26070 */
[----:B------:R-:W-:Y:S01]  /*39720*/  IMAD.X R79, RZ, RZ, RZ, P3 ;  /* 0x000000ffff4f7224 */ /* 0x000fe200018e06ff */
[----:B------:R-:W-:Y:S01]  /*39730*/  IADD3 R123, P5, PT, R103, R24, RZ ;  /* 0x00000018677b7210 */ /* 0x000fe20007fbe0ff */
[----:B------:R-:W-:Y:S01]  /*39740*/  IMAD.WIDE.U32.X R74, R17, R61, R74, P4 ;  /* 0x0000003d114a7225 */ /* 0x000fe200020e044a */
[----:B------:R-:W-:Y:S02]  /*39750*/  SEL R103, RZ, 0x1, P2 ;  /* 0x00000001ff677807 */ /* 0x000fe40001000000 */
[----:B------:R-:W-:Y:S01]  /*39760*/  ISETP.GE.U32.AND.EX P1, PT, R104, R107, PT, P1 ;  /* 0x0000006b6800720c */ /* 0x000fe20003f26110 */
[----:B------:R-:W-:Y:S01]  /*39770*/  IMAD.MOV.U32 R78, RZ, RZ, R97 ;  /* 0x000000ffff4e7224 */ /* 0x000fe200078e0061 */
[----:B------:R-:W-:Y:S01]  /*39780*/  ISETP.GE.U32.AND P0, PT, R99, R98, PT ;  /* 0x000000626300720c */ /* 0x000fe20003f06070 */
[----:B------:R-:W-:Y:S01]  /*39790*/  IMAD.WIDE.U32 R98, R14, UR5, RZ ;  /* 0x000000050e627c25 */ /* 0x000fe2000f8e00ff */
[----:B------:R-:W-:-:S02]  /*397a0*/  IADD3 R46, P2, PT, R25, R96, RZ ;  /* 0x00000060192e7210 */ /* 0x000fc40007f5e0ff */
[----:B------:R-:W-:Y:S01]  /*397b0*/  ISETP.GE.U32.AND P3, PT, R123, R24, PT ;  /* 0x000000187b00720c */ /* 0x000fe20003f66070 */
[----:B------:R-:W-:Y:S01]  /*397c0*/  IMAD.IADD R93, R99, 0x1, R93 ;  /* 0x00000001635d7824 */ /* 0x000fe200078e025d */
[----:B------:R-:W-:Y:S01]  /*397d0*/  SEL R105, RZ, 0x1, P1 ;  /* 0x00000001ff697807 */ /* 0x000fe20000800000 */
[----:B------:R-:W-:Y:S01]  /*397e0*/  IMAD.X R25, R46, 0x1, R40, P5 ;  /* 0x000000012e197824 */ /* 0x000fe200028e0628 */
[----:B------:R-:W-:Y:S01]  /*397f0*/  ISETP.GE.U32.AND.EX P0, PT, R107, R44, PT, P0 ;  /* 0x0000002c6b00720c */ /* 0x000fe20003f06100 */
[----:B------:R-:W-:Y:S01]  /*39800*/  IMAD R44, R11, R12, RZ ;  /* 0x0000000c0b2c7224 */ /* 0x000fe200078e02ff */
[----:B------:R-:W-:Y:S01]  /*39810*/  IADD3 R123, P1, PT, R123, R106, RZ ;  /* 0x0000006a7b7b7210 */ /* 0x000fe20007f3e0ff */
[----:B------:R-:W-:Y:S01]  /*39820*/  IMAD.WIDE.U32 R96, R12, R58, RZ ;  /* 0x0000003a0c607225 */ /* 0x000fe200078e00ff */
[----:B------:R-:W-:Y:S02]  /*39830*/  IADD3 R103, P5, P4, R98, R90, R103 ;  /* 0x0000005a62677210 */ /* 0x000fe40007cbe067 */
[----:B------:R-:W-:Y:S01]  /*39840*/  SEL R24, RZ, 0x1, P0 ;  /* 0x00000001ff187807 */ /* 0x000fe20000000000 */
[----:B------:R-:W-:Y:S01]  /*39850*/  IMAD.X R40, R25, 0x1, R110, P1 ;  /* 0x0000000119287824 */ /* 0x000fe200008e066e */
[----:B------:R-:W-:Y:S01]  /*39860*/  ISETP.GE.U32.AND P1, PT, R123, R106, PT ;  /* 0x0000006a7b00720c */ /* 0x000fe20003f26070 */
[----:B------:R-:W-:Y:S01]  /*39870*/  IMAD R107, R17, UR5, R44 ;  /* 0x00000005116b7c24 */ /* 0x000fe2000f8e022c */
[----:B------:R-:W-:Y:S01]  /*39880*/  IADD3.X R100, PT, PT, R93, R91, RZ, P5, P4 ;  /* 0x0000005b5d647210 */ /* 0x000fe20002fe84ff */
[----:B------:R-:W-:Y:S01]  /*39890*/  IMAD.WIDE.U32 R90, R12, UR5, RZ ;  /* 0x000000050c5a7c25 */ /* 0x000fe2000f8e00ff */
[----:B------:R-:W-:-:S02]  /*398a0*/  IADD3 R105, P5, P4, R105, R74, R24 ;  /* 0x0000004a69697210 */ /* 0x000fc40007cbe018 */
[----:B------:R-:W-:Y:S01]  /*398b0*/  ISETP.GE.U32.AND P0, PT, R103, R98, PT ;  /* 0x000000626700720c */ /* 0x000fe20003f06070 */
[----:B------:R-:W-:Y:S01]  /*398c0*/  IMAD.IADD R44, R91, 0x1, R107 ;  /* 0x000000015b2c7824 */ /* 0x000fe200078e026b */
[----:B------:R-:W-:Y:S01]  /*398d0*/  ISETP.GE.U32.AND.EX P3, PT, R25, R46, PT, P3 ;  /* 0x0000002e1900720c */ /* 0x000fe20003f66130 */
[----:B------:R-:W-:Y:S01]  /*398e0*/  IMAD.WIDE.U32 R24, R17, R58, RZ ;  /* 0x0000003a11187225 */ /* 0x000fe200078e00ff */
[----:B------:R-:W-:Y:S02]  /*398f0*/  ISETP.GE.U32.AND.EX P1, PT, R40, R110, PT, P1 ;  /* 0x0000006e2800720c */ /* 0x000fe40003f26110 */
[----:B------:R-:W-:Y:S01]  /*39900*/  IADD3.X R106, PT, PT, RZ, R75, RZ, P5, P4 ;  /* 0x0000004bff6a7210 */ /* 0x000fe20002fe84ff */
[----:B------:R-:W-:Y:S01]  /*39910*/  IMAD.WIDE.U32.X R74, R81, R67, R78, P2 ;  /* 0x00000043514a7225 */ /* 0x000fe200010e044e */
[----:B------:R-:W-:Y:S02]  /*39920*/  ISETP.GE.U32.AND.EX P0, PT, R100, R93, PT, P0 ;  /* 0x0000005d6400720c */ /* 0x000fe40003f06100 */
[----:B------:R-:W-:Y:S01]  /*39930*/  SEL R112, RZ, 0x1, P3 ;  /* 0x00000001ff707807 */ /* 0x000fe20001800000 */
[----:B------:R-:W-:Y:S01]  /*39940*/  IMAD.WIDE.U32 R78, P5, R12, R59, R24 ;  /* 0x0000003b0c4e7225 */ /* 0x000fe200078a0018 */
[----:B------:R-:W-:-:S02]  /*39950*/  SEL R99, RZ, 0x1, P1 ;  /* 0x00000001ff637807 */ /* 0x000fc40000800000 */
[----:B------:R-:W-:Y:S01]  /*39960*/  SEL R93, RZ, 0x1, P0 ;  /* 0x00000001ff5d7807 */ /* 0x000fe20000000000 */
[----:B------:R-:W-:Y:S01]  /*39970*/  IMAD.WIDE.U32 R24, R81, R64, RZ ;  /* 0x0000004051187225 */ /* 0x000fe200078e00ff */
[----:B------:R-:W-:Y:S02]  /*39980*/  IADD3 R112, P0, P1, R99, R74, R112 ;  /* 0x0000004a63707210 */ /* 0x000fe4000791e070 */
[----:B------:R-:W-:Y:S01]  /*39990*/  IADD3 R46, P2, P3, R90, R94, R93 ;  /* 0x0000005e5a2e7210 */ /* 0x000fe20007b5e05d */
[----:B------:R-:W-:Y:S01]  /*399a0*/  IMAD.WIDE.U32 R98, R10, R62, RZ ;  /* 0x0000003e0a627225 */ /* 0x000fe200078e00ff */
[----:B------:R-:W-:Y:S02]  /*399b0*/  IADD3.X R113, PT, PT, RZ, R75, RZ, P0, P1 ;  /* 0x0000004bff717210 */ /* 0x000fe400007e24ff */
[----:B------:R-:W-:Y:S01]  /*399c0*/  IADD3.X R91, PT, PT, R44, R95, RZ, P2, P3 ;  /* 0x0000005f2c5b7210 */ /* 0x000fe200017e64ff */
[----:B------:R-:W-:Y:S01]  /*399d0*/  IMAD.WIDE.U32 R24, P0, R92, R65, R24 ;  /* 0x000000415c187225 */ /* 0x000fe20007800018 */
[----:B------:R-:W-:-:S03]  /*399e0*/  IADD3 RZ, P4, PT, R97, R78, RZ ;  /* 0x0000004e61ff7210 */ /* 0x000fc60007f9e0ff */
[----:B------:R-:W-:-:S04]  /*399f0*/  IMAD.WIDE.U32 R74, R15, R62, RZ ;  /* 0x0000003e0f4a7225 */ /* 0x000fc800078e00ff */
[----:B------:R-:W-:-:S04]  /*39a00*/  IMAD.WIDE.U32 R92, R92, R64, RZ ;  /* 0x000000405c5c7225 */ /* 0x000fc800078e00ff */
[----:B------:R-:W-:Y:S01]  /*39a10*/  IMAD.WIDE.U32 R94, R17, UR5, RZ ;  /* 0x00000005115e7c25 */ /* 0x000fe2000f8e00ff */
[----:B------:R-:W-:-:S03]  /*39a20*/  IADD3 R107, P6, PT, R93, R24, RZ ;  /* 0x000000185d6b7210 */ /* 0x000fc60007fde0ff */
[----:B------:R-:W-:Y:S01]  /*39a30*/  IMAD.X R127, RZ, RZ, RZ, P0 ;  /* 0x000000ffff7f7224 */ /* 0x000fe200000e06ff */
[----:B------:R-:W-:Y:S01]  /*39a40*/  IADD3 R77, P0, PT, R77, R92, RZ ;  /* 0x0000005c4d4d7210 */ /* 0x000fe20007f1e0ff */
[----:B------:R-:W-:-:S04]  /*39a50*/  IMAD.WIDE.U32 R74, P3, R10, R63, R74 ;  /* 0x0000003f0a4a7225 */ /* 0x000fc8000786004a */
[----:B------:R-:W-:Y:S02]  /*39a60*/  IMAD.MOV.U32 R126, RZ, RZ, R25 ;  /* 0x000000ffff7e7224 */ /* 0x000fe400078e0019 */
[----:B------:R-:W-:-:S04]  /*39a70*/  IMAD.WIDE.U32 R96, R12, UR5, RZ ;  /* 0x000000050c607c25 */ /* 0x000fc8000f8e00ff */
[----:B------:R-:W-:-:S04]  /*39a80*/  IMAD.WIDE.U32 R94, P1, R12, R11, R94 ;  /* 0x0000000b0c5e7225 */ /* 0x000fc8000782005e */
[----:B------:R-:W-:Y:S01]  /*39a90*/  IMAD.WIDE.U32.X R126, R81, R65, R126, P6 ;  /* 0x00000041517e7225 */ /* 0x000fe200030e047e */
[----:B------:R-:W-:Y:S02]  /*39aa0*/  IADD3 RZ, P6, PT, R99, R74, RZ ;  /* 0x0000004a63ff7210 */ /* 0x000fe40007fde0ff */
[----:B------:R-:W-:Y:S01]  /*39ab0*/  IADD3 RZ, P2, PT, R97, R94, RZ ;  /* 0x0000005e61ff7210 */ /* 0x000fe20007f5e0ff */
[----:B------:R-:W-:Y:S02]  /*39ac0*/  IMAD R74, R63, R10, RZ ;  /* 0x0000000a3f4a7224 */ /* 0x000fe400078e02ff */
[----:B------:R-:W-:Y:S02]  /*39ad0*/  IMAD R24, R59, R12, RZ ;  /* 0x0000000c3b187224 */ /* 0x000fe400078e02ff */
[----:B------:R-:W-:-:S04]  /*39ae0*/  IMAD.WIDE.U32 R96, R62, R10, RZ ;  /* 0x0000000a3e607225 */ /* 0x000fc800078e00ff */
[----:B------:R-:W-:Y:S02]  /*39af0*/  IMAD R99, R15, R62, R74 ;  /* 0x0000003e0f637224 */ /* 0x000fe400078e024a */
[----:B------:R-:W-:Y:S01]  /*39b00*/  IMAD.X R34, R34, 0x1, R107, P0 ;  /* 0x0000000122227824 */ /* 0x000fe200000e066b */
[----:B------:R-:W-:Y:S01]  /*39b10*/  ISETP.GE.U32.AND P0, PT, R77, R92, PT ;  /* 0x0000005c4d00720c */ /* 0x000fe20003f06070 */
[----:B------:R-:W-:Y:S01]  /*39b20*/  IMAD.X R25, RZ, RZ, RZ, P5 ;  /* 0x000000ffff197224 */ /* 0x000fe200028e06ff */
[----:B------:R-:W-:Y:S01]  /*39b30*/  IADD3 R19, P5, PT, R19, R96, RZ ;  /* 0x0000006013137210 */ /* 0x000fe20007fbe0ff */
[----:B------:R-:W-:Y:S01]  /*39b40*/  IMAD R81, R17, R58, R24 ;  /* 0x0000003a11517224 */ /* 0x000fe200078e0218 */
[----:B------:R-:W-:Y:S01]  /*39b50*/  ISETP.GE.U32.AND.EX P0, PT, R34, R107, PT, P0 ;  /* 0x0000006b2200720c */ /* 0x000fe20003f06100 */
[----:B------:R-:W-:Y:S02]  /*39b60*/  IMAD.MOV.U32 R24, RZ, RZ, R79 ;  /* 0x000000ffff187224 */ /* 0x000fe400078e004f */
[----:B------:R-:W-:Y:S01]  /*39b70*/  IMAD.IADD R79, R97, 0x1, R99 ;  /* 0x00000001614f7824 */ /* 0x000fe200078e0263 */
[----:B------:R-:W-:Y:S01]  /*39b80*/  SEL R124, RZ, 0x1, P0 ;  /* 0x00000001ff7c7807 */ /* 0x000fe20000000000 */
[----:B------:R-:W-:-:S04]  /*39b90*/  IMAD.WIDE.U32 R92, R58, R12, RZ ;  /* 0x0000000c3a5c7225 */ /* 0x000fc800078e00ff */
[----:B------:R-:W-:Y:S01]  /*39ba0*/  IMAD.X R110, R79, 0x1, R104, P5 ;  /* 0x000000014f6e7824 */ /* 0x000fe200028e0668 */
[----:B------:R-:W-:Y:S01]  /*39bb0*/  IADD3 R77, P5, PT, R77, R112, RZ ;  /* 0x000000704d4d7210 */ /* 0x000fe20007fbe0ff */
[----:B------:R-:W-:Y:S01]  /*39bc0*/  IMAD.IADD R78, R93, 0x1, R81 ;  /* 0x000000015d4e7824 */ /* 0x000fe200078e0251 */
[----:B------:R-:W-:Y:S01]  /*39bd0*/  IADD3 R12, P0, PT, R103, R92, RZ ;  /* 0x0000005c670c7210 */ /* 0x000fe20007f1e0ff */
        /* <DEDUP_REMOVED lines=9> */
[----:B------:R-:W-:Y:S01]  /*39c70*/  ISETP.GE.U32.AND P5, PT, R105, R12, PT ;  /* 0x0000000c6900720c */ /* 0x000fe20003fa6070 */
[-C--:B------:R-:W-:Y:S01]  /*39c80*/  IMAD R12, R61, R10.reuse, RZ ;  /* 0x0000000a3d0c7224 */ /* 0x080fe200078e02ff */
[----:B------:R-:W-:Y:S01]  /*39c90*/  SEL R103, RZ, 0x1, P3 ;  /* 0x00000001ff677807 */ /* 0x000fe20001800000 */
[----:B------:R-:W-:Y:S01]  /*39ca0*/  IMAD.WIDE.U32 R74, R60, R10, RZ ;  /* 0x0000000a3c4a7225 */ /* 0x000fe200078e00ff */
[----:B------:R-:W-:-:S02]  /*39cb0*/  ISETP.GE.U32.AND.EX P0, PT, R81, R78, PT, P0 ;  /* 0x0000004e5100720c */ /* 0x000fc40003f06100 */
[----:B------:R-:W-:Y:S01]  /*39cc0*/  ISETP.GE.U32.AND.EX P5, PT, R106, R81, PT, P5 ;  /* 0x000000516a00720c */ /* 0x000fe20003fa6150 */
[----:B------:R-:W-:Y:S01]  /*39cd0*/  IMAD R129, R15, R60, R12 ;  /* 0x0000003c0f817224 */ /* 0x000fe200078e020c */
[----:B------:R-:W-:Y:S01]  /*39ce0*/  IADD3 R125, P3, PT, R105, R74, RZ ;  /* 0x0000004a697d7210 */ /* 0x000fe20007f7e0ff */
[----:B------:R-:W-:Y:S01]  /*39cf0*/  IMAD.WIDE.U32.X R24, R17, R59, R24, P4 ;  /* 0x0000003b11187225 */ /* 0x000fe200020e0418 */
[----:B------:R-:W-:Y:S02]  /*39d00*/  ISETP.GE.U32.AND P4, PT, R77, R112, PT ;  /* 0x000000704d00720c */ /* 0x000fe40003f86070 */
[----:B------:R-:W-:Y:S01]  /*39d10*/  SEL R12, RZ, 0x1, P0 ;  /* 0x00000001ff0c7807 */ /* 0x000fe20000000000 */
[----:B------:R-:W-:Y:S01]  /*39d20*/  IMAD.WIDE.U32 R104, R15, R60, RZ ;  /* 0x0000003c0f687225 */ /* 0x000fe200078e00ff */
[----:B------:R-:W-:Y:S02]  /*39d30*/  ISETP.GE.U32.AND.EX P4, PT, R34, R113, PT, P4 ;  /* 0x000000712200720c */ /* 0x000fe40003f86140 */
[----:B------:R-:W-:Y:S01]  /*39d40*/  SEL R117, RZ, 0x1, P5 ;  /* 0x00000001ff757807 */ /* 0x000fe20002800000 */
[----:B------:R-:W-:Y:S01]  /*39d50*/  IMAD.IADD R129, R75, 0x1, R129 ;  /* 0x000000014b817824 */ /* 0x000fe200078e0281 */
[----:B------:R-:W-:Y:S01]  /*39d60*/  SEL R75, RZ, 0x1, P4 ;  /* 0x00000001ff4b7807 */ /* 0x000fe20002000000 */
[----:B------:R-:W-:Y:S01]  /*39d70*/  IMAD.WIDE.U32.X R96, R15, R63, R96, P6 ;  /* 0x0000003f0f607225 */ /* 0x000fe200030e0460 */
[----:B------:R-:W-:-:S03]  /*39d80*/  IADD3 R117, P4, P6, R117, R24, R12 ;  /* 0x0000001875757210 */ /* 0x000fc60007e9e00c */
[----:B------:R-:W-:Y:S01]  /*39d90*/  IMAD.WIDE.U32 R78, R62, R14, RZ ;  /* 0x0000000e3e4e7225 */ /* 0x000fe200078e00ff */
[----:B------:R-:W-:-:S03]  /*39da0*/  IADD3.X R120, PT, PT, RZ, R25, RZ, P4, P6 ;  /* 0x00000019ff787210 */ /* 0x000fc600027ec4ff */
[----:B------:R-:W-:Y:S01]  /*39db0*/  IMAD.X R14, R129, 0x1, R106, P3 ;  /* 0x00000001810e7824 */ /* 0x000fe200018e066a */
[----:B------:R-:W-:Y:S01]  /*39dc0*/  IADD3 R103, P5, P3, R125, R96, R103 ;  /* 0x000000607d677210 */ /* 0x000fe20007bbe067 */
[----:B------:R-:W-:-:S03]  /*39dd0*/  IMAD.WIDE.U32 R92, R10, R60, RZ ;  /* 0x0000003c0a5c7225 */ /* 0x000fc600078e00ff */
[----:B------:R-:W-:Y:S01]  /*39de0*/  IADD3.X R81, PT, PT, R14, R97, RZ, P5, P3 ;  /* 0x000000610e517210 */ /* 0x000fe20002fe64ff */
[----:B------:R-:W-:Y:S01]  /*39df0*/  IMAD.WIDE.U32 R104, P0, R10, R61, R104 ;  /* 0x0000003d0a687225 */ /* 0x000fe20007800068 */
[----:B------:R-:W-:-:S03]  /*39e00*/  IADD3 R124, P4, P5, R75, R126, R124 ;  /* 0x0000007e4b7c7210 */ /* 0x000fc60007d9e07c */
[----:B------:R-:W-:Y:S01]  /*39e10*/  IMAD.IADD R94, R79, 0x1, R101 ;  /* 0x000000014f5e7824 */ /* 0x000fe200078e0265 */
[----:B------:R-:W-:Y:S01]  /*39e20*/  IADD3 RZ, P3, PT, R93, R104, RZ ;  /* 0x000000685dff7210 */ /* 0x000fe20007f7e0ff */
[----:B------:R-:W-:Y:S01]  /*39e30*/  IMAD.WIDE.U32 R106, R13, R62, RZ ;  /* 0x0000003e0d6a7225 */ /* 0x000fe200078e00ff */
[----:B------:R-:W-:-:S03]  /*39e40*/  IADD3.X R126, PT, PT, RZ, R127, RZ, P4, P5 ;  /* 0x0000007fff7e7210 */ /* 0x000fc600027ea4ff */
[----:B------:R-:W-:Y:S02]  /*39e50*/  IMAD R12, R94, R72, RZ ;  /* 0x000000485e0c7224 */ /* 0x000fe400078e02ff */
[----:B------:R-:W-:-:S04]  /*39e60*/  IMAD.WIDE.U32 R92, R15, R58, RZ ;  /* 0x0000003a0f5c7225 */ /* 0x000fc800078e00ff */
[----:B------:R-:W-:-:S04]  /*39e70*/  IMAD.WIDE.U32 R100, R78, R72, RZ ;  /* 0x000000484e647225 */ /* 0x000fc800078e00ff */
[----:B------:R-:W-:Y:S02]  /*39e80*/  IMAD R75, R78, R73, R12 ;  /* 0x000000494e4b7224 */ /* 0x000fe400078e020c */
[----:B------:R-:W-:-:S04]  /*39e90*/  IMAD.WIDE.U32 R98, R8, R62, RZ ;  /* 0x0000003e08627225 */ /* 0x000fc800078e00ff */
[----:B------:R-:W-:-:S04]  /*39ea0*/  IMAD.WIDE.U32 R106, P6, R8, R63, R106 ;  /* 0x0000003f086a7225 */ /* 0x000fc800078c006a */
[----:B------:R-:W-:Y:S01]  /*39eb0*/  IMAD.WIDE.U32 R24, R10, R58, RZ ;  /* 0x0000003a0a187225 */ /* 0x000fe200078e00ff */
[----:B------:R-:W-:-:S03]  /*39ec0*/  IADD3 RZ, P4, PT, R99, R106, RZ ;  /* 0x0000006a63ff7210 */ /* 0x000fc60007f9e0ff */
[----:B------:R-:W-:-:S04]  /*39ed0*/  IMAD.WIDE.U32 R92, P5, R10, R59, R92 ;  /* 0x0000003b0a5c7225 */ /* 0x000fc800078a005c */
[----:B------:R-:W-:Y:S02]  /*39ee0*/  IMAD.IADD R12, R101, 0x1, R75 ;  /* 0x00000001650c7824 */ /* 0x000fe400078e024b */
[----:B------:R-:W-:Y:S01]  /*39ef0*/  IMAD.X R97, RZ, RZ, RZ, P1 ;  /* 0x000000ffff617224 */ /* 0x000fe200008e06ff */
[----:B------:R-:W-:Y:S01]  /*39f00*/  IADD3 RZ, P1, PT, R25, R92, RZ ;  /* 0x0000005c19ff7210 */ /* 0x000fe20007f3e0ff */
[----:B------:R-:W-:-:S04]  /*39f10*/  IMAD.WIDE.U32 R98, R12, R70, RZ ;  /* 0x000000460c627225 */ /* 0x000fc800078e00ff */
[----:B------:R-:W-:Y:S02]  /*39f20*/  IMAD.MOV.U32 R96, RZ, RZ, R95 ;  /* 0x000000ffff607224 */ /* 0x000fe400078e005f */
[----:B------:R-:W-:-:S04]  /*39f30*/  IMAD.WIDE.U32 R24, R100, R70, RZ ;  /* 0x0000004664187225 */ /* 0x000fc800078e00ff */
[----:B------:R-:W-:Y:S01]  /*39f40*/  IMAD.WIDE.U32.X R96, R17, R11, R96, P2 ;  /* 0x0000000b11607225 */ /* 0x000fe200010e0460 */
[----:B------:R-:W-:-:S03]  /*39f50*/  LOP3.LUT R75, RZ, R24, RZ, 0x33, !PT ;  /* 0x00000018ff4b7212 */ /* 0x000fc600078e33ff */
[----:B------:R-:W-:-:S04]  /*39f60*/  IMAD.WIDE.U32 R98, P2, R100, R71, R98 ;  /* 0x0000004764627225 */ /* 0x000fc80007840062 */
[----:B------:R-:W-:-:S04]  /*39f70*/  IMAD.WIDE.U32 R112, R13, R60, RZ ;  /* 0x0000003c0d707225 */ /* 0x000fc800078e00ff */
[----:B------:R-:W-:Y:S01]  /*39f80*/  IMAD.X R95, RZ, RZ, RZ, P0 ;  /* 0x000000ffff5f7224 */ /* 0x000fe200000e06ff */
[----:B------:R-:W-:Y:S01]  /*39f90*/  ISETP.GT.U32.AND P0, PT, R78, R75, PT ;  /* 0x0000004b4e00720c */ /* 0x000fe20003f04070 */
[----:B------:R-:W-:Y:S01]  /*39fa0*/  IMAD.X R79, RZ, RZ, RZ, P6 ;  /* 0x000000ffff4f7224 */ /* 0x000fe200030e06ff */
[----:B------:R-:W-:Y:S01]  /*39fb0*/  IADD3 R17, P6, PT, R25, R98, RZ ;  /* 0x0000006219117210 */ /* 0x000fe20007fde0ff */
[----:B------:R-:W-:Y:S02]  /*39fc0*/  IMAD.X R75, RZ, RZ, RZ, P5 ;  /* 0x000000ffff4b7224 */ /* 0x000fe400028e06ff */
[----:B------:R-:W-:Y:S01]  /*39fd0*/  IMAD.WIDE.U32 R112, P5, R8, R61, R112 ;  /* 0x0000003d08707225 */ /* 0x000fe200078a0070 */
[----:B------:R-:W-:-:S03]  /*39fe0*/  LOP3.LUT R17, RZ, R17, RZ, 0x33, !PT ;  /* 0x00000011ff117212 */ /* 0x000fc600078e33ff */
[----:B------:R-:W-:Y:S01]  /*39ff0*/  IMAD.X R25, RZ, RZ, RZ, P5 ;  /* 0x000000ffff197224 */ /* 0x000fe200028e06ff */
[----:B------:R-:W-:Y:S01]  /*3a000*/  ISETP.GE.U32.AND P5, PT, R125, R74, PT ;  /* 0x0000004a7d00720c */ /* 0x000fe20003fa6070 */
[----:B------:R-:W-:Y:S01]  /*3a010*/  IMAD.X R119, RZ, RZ, RZ, P2 ;  /* 0x000000ffff777224 */ /* 0x000fe200010e06ff */
[----:B------:R-:W-:Y:S01]  /*3a020*/  ISETP.GT.U32.AND.EX P0, PT, R94, R17, PT, P0 ;  /* 0x000000115e00720c */ /* 0x000fe20003f04100 */
[----:B------:R-:W-:Y:S01]  /*3a030*/  IMAD.MOV.U32 R118, RZ, RZ, R99 ;  /* 0x000000ffff767224 */ /* 0x000fe200078e0063 */
[----:B------:R-:W-:Y:S01]  /*3a040*/  ISETP.GE.U32.AND.EX P5, PT, R14, R129, PT, P5 ;  /* 0x000000810e00720c */ /* 0x000fe20003fa6150 */
[----:B------:R-:W-:Y:S01]  /*3a050*/  IMAD.WIDE.U32 R114, R8, R60, RZ ;  /* 0x0000003c08727225 */ /* 0x000fe200078e00ff */
[----:B------:R-:W-:Y:S02]  /*3a060*/  SEL R17, RZ, 0x1, !P0 ;  /* 0x00000001ff117807 */ /* 0x000fe40004000000 */
[----:B------:R-:W-:Y:S01]  /*3a070*/  ISETP.GE.U32.AND P0, PT, R103, R125, PT ;  /* 0x0000007d6700720c */ /* 0x000fe20003f06070 */
[----:B------:R-:W-:Y:S01]  /*3a080*/  IMAD.WIDE.U32 R98, R12, R68, RZ ;  /* 0x000000440c627225 */ /* 0x000fe200078e00ff */
[----:B------:R-:W-:-:S02]  /*3a090*/  SEL R106, RZ, 0x1, P5 ;  /* 0x00000001ff6a7807 */ /* 0x000fc40002800000 */
[----:B------:R-:W-:Y:S01]  /*3a0a0*/  IADD3 RZ, P2, PT, R115, R112, RZ ;  /* 0x0000007073ff7210 */ /* 0x000fe20007f5e0ff */
[----:B------:R-:W-:Y:S01]  /*3a0b0*/  IMAD.WIDE.U32.X R118, R12, R71, R118, P6 ;  /* 0x000000470c767225 */ /* 0x000fe200030e0476 */
[----:B------:R-:W-:-:S03]  /*3a0c0*/  ISETP.GE.U32.AND.EX P0, PT, R81, R14, PT, P0 ;  /* 0x0000000e5100720c */ /* 0x000fc60003f06100 */
[C---:B------:R-:W-:Y:S01]  /*3a0d0*/  IMAD.WIDE.U32 R114, R100.reuse, R68, RZ ;  /* 0x0000004464727225 */ /* 0x040fe200078e00ff */
[----:B------:R-:W-:Y:S02]  /*3a0e0*/  IADD3 R92, P5, PT, R17, R118, RZ ;  /* 0x00000076115c7210 */ /* 0x000fe40007fbe0ff */
[----:B------:R-:W-:Y:S01]  /*3a0f0*/  SEL R125, RZ, 0x1, P0 ;  /* 0x00000001ff7d7807 */ /* 0x000fe20000000000 */
[----:B------:R-:W-:Y:S01]  /*3a100*/  IMAD.WIDE.U32 R98, P6, R100, R69, R98 ;  /* 0x0000004564627225 */ /* 0x000fe200078c0062 */
[----:B------:R-:W-:-:S03]  /*3a110*/  IADD3 R17, P0, PT, R46, R117, RZ ;  /* 0x000000752e117210 */ /* 0x000fc60007f1e0ff */
[----:B------:R-:W-:Y:S02]  /*3a120*/  IMAD.MOV.U32 R94, RZ, RZ, R105 ;  /* 0x000000ffff5e7224 */ /* 0x000fe400078e0069 */
[----:B------:R-:W-:Y:S01]  /*3a130*/  IMAD.X R118, RZ, RZ, R119, P5 ;  /* 0x000000ffff767224 */ /* 0x000fe200028e0677 */
[----:B------:R-:W-:Y:S01]  /*3a140*/  IADD3 R109, P5, PT, R109, R114, RZ ;  /* 0x000000726d6d7210 */ /* 0x000fe20007fbe0ff */
[----:B------:R-:W-:Y:S01]  /*3a150*/  IMAD.X R105, RZ, RZ, RZ, P6 ;  /* 0x000000ffff697224 */ /* 0x000fe200030e06ff */
[----:B------:R-:W-:Y:S01]  /*3a160*/  IADD3 R101, P6, PT, R115, R98, RZ ;  /* 0x0000006273657210 */ /* 0x000fe20007fde0ff */
[----:B------:R-:W-:Y:S02]  /*3a170*/  IMAD R98, R111, R72, RZ ;  /* 0x000000486f627224 */ /* 0x000fe400078e02ff */
[----:B------:R-:W-:Y:S02]  /*3a180*/  IMAD.MOV.U32 R74, RZ, RZ, R93 ;  /* 0x000000ffff4a7224 */ /* 0x000fe400078e005d */
[----:B------:R-:W-:-:S02]  /*3a190*/  IMAD.X R14, R101, 0x1, R36, P5 ;  /* 0x00000001650e7824 */ /* 0x000fc400028e0624 */
[----:B------:R-:W-:Y:S01]  /*3a1a0*/  IMAD.X R36, R91, 0x1, R120, P0 ;  /* 0x000000015b247824 */ /* 0x000fe200000e0678 */
[C---:B------:R-:W-:Y:S01]  /*3a1b0*/  IADD3 R120, P5, PT, R109.reuse, R92, RZ ;  /* 0x0000005c6d787210 */ /* 0x040fe20007fbe0ff */
[----:B------:R-:W-:Y:S01]  /*3a1c0*/  IMAD R115, R38, R73, R98 ;  /* 0x0000004926737224 */ /* 0x000fe200078e0262 */
[----:B------:R-:W-:Y:S01]  /*3a1d0*/  ISETP.GE.U32.AND P0, PT, R109, R114, PT ;  /* 0x000000726d00720c */ /* 0x000fe20003f06070 */
[----:B------:R-:W-:Y:S02]  /*3a1e0*/  IMAD.MOV.U32 R104, RZ, RZ, R99 ;  /* 0x000000ffff687224 */ /* 0x000fe400078e0063 */
[----:B------:R-:W-:Y:S01]  /*3a1f0*/  IMAD.X R119, R14, 0x1, R118, P5 ;  /* 0x000000010e777824 */ /* 0x000fe200028e0676 */
[----:B------:R-:W-:Y:S01]  /*3a200*/  ISETP.GE.U32.AND P5, PT, R120, R92, PT ;  /* 0x0000005c7800720c */ /* 0x000fe20003fa6070 */
[----:B------:R-:W-:Y:S01]  /*3a210*/  IMAD.WIDE.U32 R92, R38, R72, RZ ;  /* 0x00000048265c7225 */ /* 0x000fe200078e00ff */
[----:B------:R-:W-:Y:S02]  /*3a220*/  ISETP.GE.U32.AND.EX P0, PT, R14, R101, PT, P0 ;  /* 0x000000650e00720c */ /* 0x000fe40003f06100 */
[----:B------:R-:W-:Y:S01]  /*3a230*/  ISETP.GE.U32.AND.EX P5, PT, R119, R118, PT, P5 ;  /* 0x000000767700720c */ /* 0x000fe20003fa6150 */
[----:B------:R-:W-:Y:S01]  /*3a240*/  IMAD.WIDE.U32.X R94, R15, R61, R94, P3 ;  /* 0x0000003d0f5e7225 */ /* 0x000fe200018e045e */
[----:B------:R-:W-:-:S02]  /*3a250*/  ISETP.GE.U32.AND P3, PT, R46, R90, PT ;  /* 0x0000005a2e00720c */ /* 0x000fc40003f66070 */
[----:B------:R-:W-:Y:S01]  /*3a260*/  SEL R14, RZ, 0x1, P0 ;  /* 0x00000001ff0e7807 */ /* 0x000fe20000000000 */
[----:B------:R-:W-:Y:S01]  /*3a270*/  IMAD.IADD R115, R93, 0x1, R115 ;  /* 0x000000015d737824 */ /* 0x000fe200078e0273 */
[----:B------:R-:W-:Y:S01]  /*3a280*/  SEL R93, RZ, 0x1, P5 ;  /* 0x00000001ff5d7807 */ /* 0x000fe20002800000 */
[----:B------:R-:W-:Y:S01]  /*3a290*/  IMAD.WIDE.U32.X R104, R12, R69, R104, P6 ;  /* 0x000000450c687225 */ /* 0x000fe200030e0468 */
[----:B------:R-:W-:Y:S02]  /*3a2a0*/  ISETP.GE.U32.AND P6, PT, R17, R46, PT ;  /* 0x0000002e1100720c */ /* 0x000fe40003fc6070 */
[----:B------:R-:W-:Y:S01]  /*3a2b0*/  IADD3 R46, P0, P5, R125, R94, R106 ;  /* 0x0000005e7d2e7210 */ /* 0x000fe20007d1e06a */
[----:B------:R-:W-:Y:S01]  /*3a2c0*/  IMAD.WIDE.U32 R98, R115, R70, RZ ;  /* 0x0000004673627225 */ /* 0x000fe200078e00ff */
[----:B------:R-:W-:Y:S02]  /*3a2d0*/  ISETP.GE.U32.AND.EX P3, PT, R91, R44, PT, P3 ;  /* 0x0000002c5b00720c */ /* 0x000fe40003f66130 */
[----:B------:R-:W-:Y:S01]  /*3a2e0*/  ISETP.GE.U32.AND.EX P6, PT, R36, R91, PT, P6 ;  /* 0x0000005b2400720c */ /* 0x000fe20003fc6160 */
[----:B------:R-:W-:Y:S01]  /*3a2f0*/  IMAD.WIDE.U32 R90, R92, R70, RZ ;  /* 0x000000465c5a7225 */ /* 0x000fe200078e00ff */
[----:B------:R-:W-:-:S02]  /*3a300*/  IADD3.X R44, PT, PT, RZ, R95, RZ, P0, P5 ;  /* 0x0000005fff2c7210 */ /* 0x000fc400007ea4ff */
[----:B------:R-:W-:Y:S01]  /*3a310*/  SEL R94, RZ, 0x1, P3 ;  /* 0x00000001ff5e7807 */ /* 0x000fe20001800000 */
[----:B------:R-:W-:Y:S01]  /*3a320*/  IMAD.WIDE.U32 R98, P0, R92, R71, R98 ;  /* 0x000000475c627225 */ /* 0x000fe20007800062 */
[----:B------:R-:W-:Y:S02]  /*3a330*/  IADD3 R14, P3, P5, R93, R104, R14 ;  /* 0x000000685d0e7210 */ /* 0x000fe40007d7e00e */
[----:B------:R-:W-:Y:S01]  /*3a340*/  SEL R117, RZ, 0x1, P6 ;  /* 0x00000001ff757807 */ /* 0x000fe20003000000 */
[----:B------:R-:W-:Y:S01]  /*3a350*/  IMAD.MOV.U32 R78, RZ, RZ, R107 ;  /* 0x000000ffff4e7224 */ /* 0x000fe200078e006b */
[----:B------:R-:W-:Y:S01]  /*3a360*/  LOP3.LUT R93, RZ, R90, RZ, 0x33, !PT ;  /* 0x0000005aff5d7212 */ /* 0x000fe200078e33ff */
[----:B------:R-:W-:Y:S01]  /*3a370*/  IMAD.X R107, RZ, RZ, RZ, P0 ;  /* 0x000000ffff6b7224 */ /* 0x000fe200000e06ff */
[----:B------:R-:W-:Y:S01]  /*3a380*/  IADD3 R98, P6, PT, R91, R98, RZ ;  /* 0x000000625b627210 */ /* 0x000fe20007fde0ff */
[----:B------:R-:W-:Y:S01]  /*3a390*/  IMAD.WIDE.U32 R90, R115, R68, RZ ;  /* 0x00000044735a7225 */ /* 0x000fe200078e00ff */
[----:B------:R-:W-:-:S02]  /*3a3a0*/  IADD3.X R101, PT, PT, RZ, R105, RZ, P3, P5 ;  /* 0x00000069ff657210 */ /* 0x000fc40001fea4ff */
[----:B------:R-:W-:Y:S01]  /*3a3b0*/  IADD3 R117, P0, P3, R117, R96, R94 ;  /* 0x0000006075757210 */ /* 0x000fe20007b1e05e */
[----:B------:R-:W-:Y:S02]  /*3a3c0*/  IMAD.MOV.U32 R24, RZ, RZ, R113 ;  /* 0x000000ffff187224 */ /* 0x000fe400078e0071 */
[----:B------:R-:W-:Y:S01]  /*3a3d0*/  IMAD.WIDE.U32 R94, R92, R68, RZ ;  /* 0x000000445c5e7225 */ /* 0x000fe200078e00ff */
[----:B------:R-:W-:-:S03]  /*3a3e0*/  IADD3.X R109, PT, PT, RZ, R97, RZ, P0, P3 ;  /* 0x00000061ff6d7210 */ /* 0x000fc600007e64ff */
[----:B------:R-:W-:Y:S01]  /*3a3f0*/  IMAD.MOV.U32 R106, RZ, RZ, R99 ;  /* 0x000000ffff6a7224 */ /* 0x000fe200078e0063 */
[----:B------:R-:W-:Y:S01]  /*3a400*/  IADD3 R123, P0, PT, R123, R94, RZ ;  /* 0x0000005e7b7b7210 */ /* 0x000fe20007f1e0ff */
[----:B------:R-:W-:-:S04]  /*3a410*/  IMAD.WIDE.U32 R90, P3, R92, R69, R90 ;  /* 0x000000455c5a7225 */ /* 0x000fc8000786005a */
[----:B------:R-:W-:-:S04]  /*3a420*/  IMAD.WIDE.U32 R112, R115, R66, RZ ;  /* 0x0000004273707225 */ /* 0x000fc800078e00ff */
[----:B------:R-:W-:Y:S01]  /*3a430*/  IMAD.WIDE.U32.X R106, R115, R71, R106, P6 ;  /* 0x00000047736a7225 */ /* 0x000fe200030e046a */
[----:B------:R-:W-:-:S03]  /*3a440*/  IADD3 R127, P6, PT, R95, R90, RZ ;  /* 0x0000005a5f7f7210 */ /* 0x000fc60007fde0ff */
[----:B------:R-:W-:Y:S01]  /*3a450*/  IMAD.X R99, RZ, RZ, RZ, P3 ;  /* 0x000000ffff637224 */ /* 0x000fe200018e06ff */
[----:B------:R-:W-:Y:S01]  /*3a460*/  ISETP.GT.U32.AND P3, PT, R38, R93, PT ;  /* 0x0000005d2600720c */ /* 0x000fe20003f64070 */
[----:B------:R-:W-:Y:S01]  /*3a470*/  IMAD.WIDE.U32 R96, R115, R64, RZ ;  /* 0x0000004073607225 */ /* 0x000fe200078e00ff */
[----:B------:R-:W-:-:S03]  /*3a480*/  LOP3.LUT R38, RZ, R98, RZ, 0x33, !PT ;  /* 0x00000062ff267212 */ /* 0x000fc600078e33ff */
[----:B------:R-:W-:Y:S01]  /*3a490*/  IMAD.WIDE.U32 R112, P5, R92, R67, R112 ;  /* 0x000000435c707225 */ /* 0x000fe200078a0070 */
[----:B------:R-:W-:-:S03]  /*3a4a0*/  ISETP.GT.U32.AND.EX P3, PT, R111, R38, PT, P3 ;  /* 0x000000266f00720c */ /* 0x000fc60003f64130 */
[----:B------:R-:W-:Y:S01]  /*3a4b0*/  IMAD.X R114, R127, 0x1, R40, P0 ;  /* 0x000000017f727824 */ /* 0x000fe200000e0628 */
[----:B------:R-:W-:Y:S01]  /*3a4c0*/  ISETP.GE.U32.AND P0, PT, R123, R94, PT ;  /* 0x0000005e7b00720c */ /* 0x000fe20003f06070 */
[----:B------:R-:W-:Y:S01]  /*3a4d0*/  IMAD.X R105, RZ, RZ, RZ, P5 ;  /* 0x000000ffff697224 */ /* 0x000fe200028e06ff */
[----:B------:R-:W-:Y:S01]  /*3a4e0*/  SEL R111, RZ, 0x1, !P3 ;  /* 0x00000001ff6f7807 */ /* 0x000fe20005800000 */
[----:B------:R-:W-:Y:S01]  /*3a4f0*/  IMAD.MOV.U32 R98, RZ, RZ, R91 ;  /* 0x000000ffff627224 */ /* 0x000fe200078e005b */
[----:B------:R-:W-:Y:S01]  /*3a500*/  ISETP.GE.U32.AND.EX P0, PT, R114, R127, PT, P0 ;  /* 0x0000007f7200720c */ /* 0x000fe20003f06100 */
[----:B------:R-:W-:-:S04]  /*3a510*/  IMAD.WIDE.U32 R96, P5, R92, R65, R96 ;  /* 0x000000415c607225 */ /* 0x000fc800078a0060 */
[----:B------:R-:W-:-:S04]  /*3a520*/  IMAD.WIDE.U32 R94, R92, R66, RZ ;  /* 0x000000425c5e7225 */ /* 0x000fc800078e00ff */
[----:B------:R-:W-:-:S04]  /*3a530*/  IMAD.WIDE.U32 R90, R92, R64, RZ ;  /* 0x000000405c5a7225 */ /* 0x000fc800078e00ff */
[----:B------:R-:W-:Y:S01]  /*3a540*/  IMAD R40, R63, R8, RZ ;  /* 0x000000083f287224 */ /* 0x000fe200078e02ff */
[----:B------:R-:W-:Y:S01]  /*3a550*/  IADD3 R118, P3, PT, R91, R96, RZ ;  /* 0x000000605b767210 */ /* 0x000fe20007f7e0ff */
[----:B------:R-:W-:Y:S01]  /*3a560*/  IMAD.X R93, RZ, RZ, RZ, P5 ;  /* 0x000000ffff5d7224 */ /* 0x000fe200028e06ff */
[----:B------:R-:W-:Y:S01]  /*3a570*/  IADD3 R125, P5, PT, R95, R112, RZ ;  /* 0x000000705f7d7210 */ /* 0x000fe20007fbe0ff */
[----:B------:R-:W-:Y:S01]  /*3a580*/  IMAD.WIDE.U32.X R98, R115, R69, R98, P6 ;  /* 0x0000004573627225 */ /* 0x000fe200030e0462 */
[----:B------:R-:W-:-:S03]  /*3a590*/  IADD3 R106, P6, PT, R111, R106, RZ ;  /* 0x0000006a6f6a7210 */ /* 0x000fc60007fde0ff */
[----:B------:R-:W-:Y:S02]  /*3a5a0*/  IMAD.MOV.U32 R104, RZ, RZ, R113 ;  /* 0x000000ffff687224 */ /* 0x000fe400078e0071 */
[----:B------:R-:W-:Y:S02]  /*3a5b0*/  IMAD.MOV.U32 R92, RZ, RZ, R97 ;  /* 0x000000ffff5c7224 */ /* 0x000fe400078e0061 */
[----:B------:R-:W-:Y:S02]  /*3a5c0*/  IMAD R38, R59, R10, RZ ;  /* 0x0000000a3b267224 */ /* 0x000fe400078e02ff */
[----:B------:R-:W-:-:S04]  /*3a5d0*/  IMAD.WIDE.U32 R112, R62, R8, RZ ;  /* 0x000000083e707225 */ /* 0x000fc800078e00ff */
[----:B------:R-:W-:Y:S01]  /*3a5e0*/  IMAD R127, R13, R62, R40 ;  /* 0x0000003e0d7f7224 */ /* 0x000fe200078e0228 */
[----:B------:R-:W-:Y:S01]  /*3a5f0*/  SEL R40, RZ, 0x1, P0 ;  /* 0x00000001ff287807 */ /* 0x000fe20000000000 */
[----:B------:R-:W-:-:S04]  /*3a600*/  IMAD.WIDE.U32 R96, R58, R10, RZ ;  /* 0x0000000a3a607225 */ /* 0x000fc800078e00ff */
[----:B------:R-:W-:Y:S02]  /*3a610*/  IMAD R95, R15, R58, R38 ;  /* 0x0000003a0f5f7224 */ /* 0x000fe400078e0226 */
[----:B------:R-:W-:Y:S01]  /*3a620*/  IMAD.WIDE.U32.X R104, R115, R67, R104, P5 ;  /* 0x0000004373687225 */ /* 0x000fe200028e0468 */
[----:B------:R-:W-:-:S03]  /*3a630*/  IADD3 R103, P5, PT, R103, R112, RZ ;  /* 0x0000007067677210 */ /* 0x000fc60007fbe0ff */
[----:B------:R-:W-:Y:S01]  /*3a640*/  IMAD.WIDE.U32.X R92, R115, R65, R92, P3 ;  /* 0x00000041735c7225 */ /* 0x000fe200018e045c */
[----:B------:R-:W-:-:S03]  /*3a650*/  ISETP.GE.U32.AND P3, PT, R103, R112, PT ;  /* 0x000000706700720c */ /* 0x000fc60003f66070 */
[----:B------:R-:W-:Y:S02]  /*3a660*/  IMAD.X R115, RZ, RZ, R107, P6 ;  /* 0x000000ffff737224 */ /* 0x000fe400030e066b */
[----:B------:R-:W-:Y:S01]  /*3a670*/  IMAD.IADD R38, R113, 0x1, R127 ;  /* 0x0000000171267824 */ /* 0x000fe200078e027f */
[----:B------:R-:W-:Y:S01]  /*3a680*/  IADD3 R113, P6, PT, R77, R94, RZ ;  /* 0x0000005e4d717210 */ /* 0x000fe20007fde0ff */
[----:B------:R-:W-:Y:S01]  /*3a690*/  IMAD.IADD R95, R97, 0x1, R95 ;  /* 0x00000001615f7824 */ /* 0x000fe200078e025f */
[----:B------:R-:W-:Y:S01]  /*3a6a0*/  IADD3 R77, P0, PT, R17, R96, RZ ;  /* 0x00000060114d7210 */ /* 0x000fe20007f1e0ff */
[----:B------:R-:W-:Y:S01]  /*3a6b0*/  IMAD.X R81, R38, 0x1, R81, P5 ;  /* 0x0000000126517824 */ /* 0x000fe200028e0651 */
[----:B------:R-:W-:Y:S01]  /*3a6c0*/  IADD3 R123, P5, PT, R123, R106, RZ ;  /* 0x0000006a7b7b7210 */ /* 0x000fe20007fbe0ff */
[----:B------:R-:W-:Y:S01]  /*3a6d0*/  IMAD.X R112, R125, 0x1, R34, P6 ;  /* 0x000000017d707824 */ /* 0x000fe200030e0622 */
[----:B------:R-:W-:Y:S01]  /*3a6e0*/  IADD3 R107, P6, PT, R77, R46, RZ ;  /* 0x0000002e4d6b7210 */ /* 0x000fe20007fde0ff */
[----:B------:R-:W-:Y:S01]  /*3a6f0*/  IMAD.X R36, R95, 0x1, R36, P0 ;  /* 0x000000015f247824 */ /* 0x000fe200000e0624 */
[----:B------:R-:W-:Y:S01]  /*3a700*/  ISETP.GE.U32.AND.EX P3, PT, R81, R38, PT, P3 ;  /* 0x000000265100720c */ /* 0x000fe20003f66130 */
[----:B------:R-:W-:Y:S01]  /*3a710*/  IMAD R34, R61, R8, RZ ;  /* 0x000000083d227224 */ /* 0x000fe200078e02ff */
[----:B------:R-:W-:Y:S01]  /*3a720*/  ISETP.GE.U32.AND P0, PT, R113, R94, PT ;  /* 0x0000005e7100720c */ /* 0x000fe20003f06070 */
[----:B------:R-:W-:Y:S01]  /*3a730*/  IMAD.X R17, R114, 0x1, R115, P5 ;  /* 0x0000000172117824 */ /* 0x000fe200028e0673 */
[----:B------:R-:W-:Y:S01]  /*3a740*/  ISETP.GE.U32.AND P5, PT, R77, R96, PT ;  /* 0x000000604d00720c */ /* 0x000fe20003fa6070 */
[----:B------:R-:W-:Y:S01]  /*3a750*/  IMAD.X R111, R36, 0x1, R44, P6 ;  /* 0x00000001246f7824 */ /* 0x000fe200030e062c */
[----:B------:R-:W-:Y:S01]  /*3a760*/  ISETP.GE.U32.AND P6, PT, R123, R106, PT ;  /* 0x0000006a7b00720c */ /* 0x000fe20003fc6070 */
[----:B------:R-:W-:Y:S01]  /*3a770*/  IMAD.WIDE.U32.X R74, R15, R59, R74, P1 ;  /* 0x0000003b0f4a7225 */ /* 0x000fe200008e044a */
[----:B------:R-:W-:-:S02]  /*3a780*/  ISETP.GE.U32.AND P1, PT, R107, R77, PT ;  /* 0x0000004d6b00720c */ /* 0x000fc40003f26070 */
[----:B------:R-:W-:Y:S01]  /*3a790*/  ISETP.GE.U32.AND.EX P6, PT, R17, R115, PT, P6 ;  /* 0x000000731100720c */ /* 0x000fe20003fc6160 */
[----:B------:R-:W-:Y:S01]  /*3a7a0*/  IMAD.WIDE.U32 R96, R60, R8, RZ ;  /* 0x000000083c607225 */ /* 0x000fe200078e00ff */
[----:B------:R-:W-:Y:S02]  /*3a7b0*/  ISETP.GE.U32.AND.EX P5, PT, R36, R95, PT, P5 ;  /* 0x0000005f2400720c */ /* 0x000fe40003fa6150 */
[----:B------:R-:W-:Y:S01]  /*3a7c0*/  ISETP.GE.U32.AND.EX P1, PT, R111, R36, PT, P1 ;  /* 0x000000246f00720c */ /* 0x000fe20003f26110 */
[C---:B------:R-:W-:Y:S01]  /*3a7d0*/  IMAD R77, R13.reuse, R60, R34 ;  /* 0x0000003c0d4d7224 */ /* 0x040fe200078e0222 */
[----:B------:R-:W-:Y:S01]  /*3a7e0*/  SEL R115, RZ, 0x1, P6 ;  /* 0x00000001ff737807 */ /* 0x000fe20003000000 */
[----:B------:R-:W-:Y:S01]  /*3a7f0*/  IMAD.WIDE.U32.X R78, R13, R63, R78, P4 ;  /* 0x0000003f0d4e7225 */ /* 0x000fe200020e044e */
[----:B------:R-:W-:Y:S02]  /*3a800*/  SEL R44, RZ, 0x1, P5 ;  /* 0x00000001ff2c7807 */ /* 0x000fe40002800000 */
[----:B------:R-:W-:Y:S01]  /*3a810*/  ISETP.GE.U32.AND.EX P0, PT, R112, R125, PT, P0 ;  /* 0x0000007d7000720c */ /* 0x000fe20003f06100 */
[----:B------:R-:W-:Y:S01]  /*3a820*/  IMAD.IADD R34, R97, 0x1, R77 ;  /* 0x0000000161227824 */ /* 0x000fe200078e024d */
[----:B------:R-:W-:Y:S01]  /*3a830*/  SEL R77, RZ, 0x1, P3 ;  /* 0x00000001ff4d7807 */ /* 0x000fe20001800000 */
[----:B------:R-:W-:Y:S01]  /*3a840*/  IMAD R36, R17, R72, RZ ;  /* 0x0000004811247224 */ /* 0x000fe200078e02ff */
[----:B------:R-:W-:Y:S01]  /*3a850*/  IADD3 R107, P3, PT, R107, R96, RZ ;  /* 0x000000606b6b7210 */ /* 0x000fe20007f7e0ff */
[----:B------:R-:W-:Y:S01]  /*3a860*/  IMAD.WIDE.U32 R94, R123, R72, RZ ;  /* 0x000000487b5e7225 */ /* 0x000fe200078e00ff */
[----:B------:R-:W-:-:S02]  /*3a870*/  SEL R97, RZ, 0x1, P1 ;  /* 0x00000001ff617807 */ /* 0x000fc40000800000 */
[----:B------:R-:W-:Y:S01]  /*3a880*/  IADD3 R98, P1, P5, R115, R98, R40 ;  /* 0x0000006273627210 */ /* 0x000fe20007d3e028 */
[----:B------:R-:W-:Y:S01]  /*3a890*/  IMAD.X R111, R34, 0x1, R111, P3 ;  /* 0x00000001226f7824 */ /* 0x000fe200018e066f */
[----:B------:R-:W-:Y:S01]  /*3a8a0*/  IADD3 R77, P4, P3, R107, R78, R77 ;  /* 0x0000004e6b4d7210 */ /* 0x000fe20007b9e04d */
[----:B------:R-:W-:Y:S01]  /*3a8b0*/  IMAD R115, R123, R73, R36 ;  /* 0x000000497b737224 */ /* 0x000fe200078e0224 */
[----:B------:R-:W-:Y:S01]  /*3a8c0*/  IADD3.X R99, PT, PT, RZ, R99, RZ, P1, P5 ;  /* 0x00000063ff637210 */ /* 0x000fe20000fea4ff */
[----:B------:R-:W-:Y:S01]  /*3a8d0*/  IMAD.WIDE.U32.X R24, R13, R61, R24, P2 ;  /* 0x0000003d0d187225 */ /* 0x000fe200010e0418 */
[----:B------:R-:W-:Y:S02]  /*3a8e0*/  IADD3.X R46, PT, PT, R111, R79, RZ, P4, P3 ;  /* 0x0000004f6f2e7210 */ /* 0x000fe400027e64ff */
[----:B------:R-:W-:Y:S01]  /*3a8f0*/  IADD3 R44, P1, P3, R97, R74, R44 ;  /* 0x0000004a612c7210 */ /* 0x000fe20007b3e02c */
[----:B------:R-:W-:Y:S01]  /*3a900*/  IMAD.IADD R40, R95, 0x1, R115 ;  /* 0x000000015f287824 */ /* 0x000fe200078e0273 */
[----:B------:R-:W-:Y:S01]  /*3a910*/  ISETP.GE.U32.AND P5, PT, R107, R96, PT ;  /* 0x000000606b00720c */ /* 0x000fe20003fa6070 */
[----:B------:R-:W-:Y:S01]  /*3a920*/  IMAD.WIDE.U32 R78, R94, R70, RZ ;  /* 0x000000465e4e7225 */ /* 0x000fe200078e00ff */
[----:B------:R-:W-:-:S02]  /*3a930*/  IADD3 R113, P4, PT, R113, R98, RZ ;  /* 0x0000006271717210 */ /* 0x000fc40007f9e0ff */
[----:B------:R-:W-:Y:S01]  /*3a940*/  IADD3.X R38, PT, PT, RZ, R75, RZ, P1, P3 ;  /* 0x0000004bff267210 */ /* 0x000fe20000fe64ff */
[----:B------:R-:W-:Y:S01]  /*3a950*/  IMAD.WIDE.U32 R96, R40, R70, RZ ;  /* 0x0000004628607225 */ /* 0x000fe200078e00ff */
[----:B------:R-:W-:Y:S02]  /*3a960*/  ISETP.GE.U32.AND P3, PT, R77, R107, PT ;  /* 0x0000006b4d00720c */ /* 0x000fe40003f66070 */
[----:B------:R-:W-:Y:S01]  /*3a970*/  LOP3.LUT R36, RZ, R78, RZ, 0x33, !PT ;  /* 0x0000004eff247212 */ /* 0x000fe200078e33ff */
[----:B------:R-:W-:Y:S01]  /*3a980*/  IMAD.X R112, R112, 0x1, R99, P4 ;  /* 0x0000000170707824 */ /* 0x000fe200020e0663 */
[----:B------:R-:W-:Y:S01]  /*3a990*/  ISETP.GE.U32.AND P4, PT, R113, R98, PT ;  /* 0x000000627100720c */ /* 0x000fe20003f86070 */
[----:B------:R-:W-:Y:S01]  /*3a9a0*/  IMAD.WIDE.U32 R96, P6, R94, R71, R96 ;  /* 0x000000475e607225 */ /* 0x000fe200078c0060 */
[----:B------:R-:W-:Y:S02]  /*3a9b0*/  ISETP.GE.U32.AND.EX P5, PT, R111, R34, PT, P5 ;  /* 0x000000226f00720c */ /* 0x000fe40003fa6150 */
[----:B------:R-:W-:Y:S01]  /*3a9c0*/  ISETP.GE.U32.AND.EX P3, PT, R46, R111, PT, P3 ;  /* 0x0000006f2e00720c */ /* 0x000fe20003f66130 */
[----:B------:R-:W-:Y:S01]  /*3a9d0*/  IMAD.WIDE.U32 R74, R15, UR5, RZ ;  /* 0x000000050f4a7c25 */ /* 0x000fe2000f8e00ff */
[----:B------:R-:W-:-:S02]  /*3a9e0*/  ISETP.GT.U32.AND P1, PT, R123, R36, PT ;  /* 0x000000247b00720c */ /* 0x000fc40003f24070 */
[----:B------:R-:W-:Y:S01]  /*3a9f0*/  ISETP.GE.U32.AND.EX P4, PT, R112, R99, PT, P4 ;  /* 0x000000637000720c */ /* 0x000fe20003f86140 */
[----:B------:R-:W-:Y:S01]  /*3aa00*/  IMAD.X R107, RZ, RZ, RZ, P6 ;  /* 0x000000ffff6b7224 */ /* 0x000fe200030e06ff */
[----:B------:R-:W-:Y:S01]  /*3aa10*/  SEL R36, RZ, 0x1, P5 ;  /* 0x00000001ff247807 */ /* 0x000fe20002800000 */
[----:B------:R-:W-:Y:S01]  /*3aa20*/  IMAD.MOV.U32 R106, RZ, RZ, R97 ;  /* 0x000000ffff6a7224 */ /* 0x000fe200078e0061 */
[----:B------:R-:W-:Y:S01]  /*3aa30*/  SEL R99, RZ, 0x1, P3 ;  /* 0x00000001ff637807 */ /* 0x000fe20001800000 */
[C---:B------:R-:W-:Y:S01]  /*3aa40*/  IMAD.WIDE.U32 R74, P3, R10.reuse, R11, R74 ;  /* 0x0000000b0a4a7225 */ /* 0x040fe2000786004a */
[----:B------:R-:W-:Y:S02]  /*3aa50*/  IADD3 R34, P5, PT, R79, R96, RZ ;  /* 0x000000604f227210 */ /* 0x000fe40007fbe0ff */
[----:B------:R-:W-:Y:S01]  /*3aa60*/  SEL R111, RZ, 0x1, P4 ;  /* 0x00000001ff6f7807 */ /* 0x000fe20002000000 */
[----:B------:R-:W-:Y:S01]  /*3aa70*/  IMAD.WIDE.U32 R78, R10, UR5, RZ ;  /* 0x000000050a4e7c25 */ /* 0x000fe2000f8e00ff */
[----:B------:R-:W-:-:S02]  /*3aa80*/  SEL R78, RZ, 0x1, P0 ;  /* 0x00000001ff4e7807 */ /* 0x000fc40000000000 */
[----:B------:R-:W-:Y:S01]  /*3aa90*/  IADD3 R36, P0, P2, R99, R24, R36 ;  /* 0x0000001863247210 */ /* 0x000fe20007a1e024 */
[----:B------:R-:W-:Y:S01]  /*3aaa0*/  IMAD.WIDE.U32 R98, R12, R66, RZ ;  /* 0x000000420c627225 */ /* 0x000fe200078e00ff */
[----:B------:R-:W-:Y:S02]  /*3aab0*/  LOP3.LUT R24, RZ, R34, RZ, 0x33, !PT ;  /* 0x00000022ff187212 */ /* 0x000fe400078e33ff */
[----:B------:R-:W-:Y:S01]  /*3aac0*/  IADD3.X R34, PT, PT, RZ, R25, RZ, P0, P2 ;  /* 0x00000019ff227210 */ /* 0x000fe200007e44ff */
[----:B------:R-:W-:Y:S01]  /*3aad0*/  IMAD.WIDE.U32.X R106, R40, R71, R106, P5 ;  /* 0x00000047286a7225 */ /* 0x000fe200028e046a */
[----:B------:R-:W-:Y:S02]  /*3aae0*/  ISETP.GT.U32.AND.EX P1, PT, R17, R24, PT, P1 ;  /* 0x000000181100720c */ /* 0x000fe40003f24110 */
[----:B------:R-:W-:Y:S01]  /*3aaf0*/  IADD3 RZ, P4, PT, R79, R74, RZ ;  /* 0x0000004a4fff7210 */ /* 0x000fe20007f9e0ff */
[----:B------:R-:W-:Y:S01]  /*3ab00*/  IMAD.WIDE.U32 R96, R100, R66, RZ ;  /* 0x0000004264607225 */ /* 0x000fe200078e00ff */
[----:B------:R-:W-:-:S02]  /*3ab10*/  SEL R17, RZ, 0x1, !P1 ;  /* 0x00000001ff117807 */ /* 0x000fc40004800000 */
[----:B------:R-:W-:Y:S01]  /*3ab20*/  IADD3 R25, P0, P6, R111, R104, R78 ;  /* 0x000000686f197210 */ /* 0x000fe20007e1e04e */
[----:B------:R-:W-:Y:S01]  /*3ab30*/  IMAD.WIDE.U32 R78, R40, R68, RZ ;  /* 0x00000044284e7225 */ /* 0x000fe200078e00ff */
[----:B------:R-:W-:Y:S02]  /*3ab40*/  IADD3 R106, P1, PT, R17, R106, RZ ;  /* 0x0000006a116a7210 */ /* 0x000fe40007f3e0ff */
[----:B------:R-:W-:Y:S01]  /*3ab50*/  IADD3.X R24, PT, PT, RZ, R105, RZ, P0, P6 ;  /* 0x00000069ff187210 */ /* 0x000fe200007ec4ff */
[----:B------:R-:W-:Y:S01]  /*3ab60*/  IMAD.WIDE.U32 R98, P2, R100, R67, R98 ;  /* 0x0000004364627225 */ /* 0x000fe20007840062 */
[----:B------:R-:W-:-:S03]  /*3ab70*/  IADD3 R17, P0, PT, R19, R96, RZ ;  /* 0x0000006013117210 */ /* 0x000fc60007f1e0ff */
        /* <DEDUP_REMOVED lines=8> */
[----:B------:R-:W-:Y:S01]  /*3ac00*/  IMAD.X R74, R107, 0x1, R110, P0 ;  /* 0x000000016b4a7824 */ /* 0x000fe200000e066e */
[-C--:B------:R-:W-:Y:S01]  /*3ac10*/  IADD3 R19, P2, PT, R17, R14.reuse, RZ ;  /* 0x0000000e11137210 */ /* 0x080fe20007f5e0ff */
[----:B------:R-:W-:Y:S02]  /*3ac20*/  IMAD.MOV.U32 R110, RZ, RZ, R99 ;  /* 0x000000ffff6e7224 */ /* 0x000fe400078e0063 */
[----:B------:R-:W-:Y:S01]  /*3ac30*/  IMAD.X R112, R105, 0x1, R112, P1 ;  /* 0x0000000169707824 */ /* 0x000fe200008e0670 */
[----:B------:R-:W-:Y:S01]  /*3ac40*/  ISETP.GE.U32.AND P0, PT, R19, R14, PT ;  /* 0x0000000e1300720c */ /* 0x000fe20003f06070 */
[C---:B------:R-:W-:Y:S01]  /*3ac50*/  IMAD.X R14, R74.reuse, 0x1, R101, P2 ;  /* 0x000000014a0e7824 */ /* 0x040fe200010e0665 */
[----:B------:R-:W-:Y:S01]  /*3ac60*/  ISETP.GE.U32.AND P1, PT, R17, R96, PT ;  /* 0x000000601100720c */ /* 0x000fe20003f26070 */
[----:B------:R-:W-:Y:S01]  /*3ac70*/  IMAD.X R99, RZ, RZ, RZ, P3 ;  /* 0x000000ffff637224 */ /* 0x000fe200018e06ff */
[-C--:B------:R-:W-:Y:S01]  /*3ac80*/  IADD3 R17, P2, PT, R113, R106.reuse, RZ ;  /* 0x0000006a71117210 */ /* 0x080fe20007f5e0ff */
[----:B------:R-:W-:Y:S01]  /*3ac90*/  IMAD.MOV.U32 R96, RZ, RZ, R79 ;  /* 0x000000ffff607224 */ /* 0x000fe200078e004f */
[----:B------:R-:W-:Y:S01]  /*3aca0*/  ISETP.GE.U32.AND.EX P1, PT, R74, R107, PT, P1 ;  /* 0x0000006b4a00720c */ /* 0x000fe20003f26110 */
[----:B------:R-:W-:Y:S01]  /*3acb0*/  IMAD.WIDE.U32.X R110, R12, R67, R110, P5 ;  /* 0x000000430c6e7225 */ /* 0x000fe200028e046e */
[----:B------:R-:W-:-:S02]  /*3acc0*/  ISETP.GE.U32.AND P3, PT, R17, R106, PT ;  /* 0x0000006a1100720c */ /* 0x000fc40003f66070 */
[----:B------:R-:W-:Y:S01]  /*3acd0*/  ISETP.GE.U32.AND.EX P0, PT, R14, R101, PT, P0 ;  /* 0x000000650e00720c */ /* 0x000fe20003f06100 */
[----:B------:R-:W-:Y:S01]  /*3ace0*/  IMAD.X R122, R112, 0x1, R115, P2 ;  /* 0x00000001707a7824 */ /* 0x000fe200010e0673 */
[----:B------:R-:W-:Y:S01]  /*3acf0*/  ISETP.GE.U32.AND P2, PT, R113, R104, PT ;  /* 0x000000687100720c */ /* 0x000fe20003f46070 */
[-C--:B------:R-:W-:Y:S01]  /*3ad00*/  IMAD.WIDE.U32 R78, R8, R58.reuse, RZ ;  /* 0x0000003a084e7225 */ /* 0x080fe200078e00ff */
[----:B------:R-:W-:Y:S02]  /*3ad10*/  SEL R74, RZ, 0x1, P1 ;  /* 0x00000001ff4a7807 */ /* 0x000fe40000800000 */
[----:B------:R-:W-:Y:S01]  /*3ad20*/  ISETP.GE.U32.AND.EX P2, PT, R112, R105, PT, P2 ;  /* 0x000000697000720c */ /* 0x000fe20003f46120 */
[----:B------:R-:W-:Y:S01]  /*3ad30*/  IMAD.WIDE.U32 R104, R13, R58, RZ ;  /* 0x0000003a0d687225 */ /* 0x000fe200078e00ff */
[----:B------:R-:W-:Y:S02]  /*3ad40*/  ISETP.GE.U32.AND.EX P3, PT, R122, R115, PT, P3 ;  /* 0x000000737a00720c */ /* 0x000fe40003f66130 */
[----:B------:R-:W-:Y:S01]  /*3ad50*/  SEL R123, RZ, 0x1, P0 ;  /* 0x00000001ff7b7807 */ /* 0x000fe20000000000 */
[----:B------:R-:W-:Y:S01]  /*3ad60*/  IMAD.WIDE.U32.X R96, R40, R69, R96, P6 ;  /* 0x0000004528607225 */ /* 0x000fe200030e0460 */
[----:B------:R-:W-:-:S03]  /*3ad70*/  SEL R130, RZ, 0x1, P2 ;  /* 0x00000001ff827807 */ /* 0x000fc60001000000 */
[----:B------:R-:W-:-:S04]  /*3ad80*/  IMAD.WIDE.U32 R104, P5, R8, R59, R104 ;  /* 0x0000003b08687225 */ /* 0x000fc800078a0068 */
[----:B------:R-:W-:Y:S01]  /*3ad90*/  IMAD.WIDE.U32 R112, R13, UR5, RZ ;  /* 0x000000050d707c25 */ /* 0x000fe2000f8e00ff */
[----:B------:R-:W-:Y:S02]  /*3ada0*/  IADD3 RZ, P0, PT, R79, R104, RZ ;  /* 0x000000684fff7210 */ /* 0x000fe40007f1e0ff */
[----:B------:R-:W-:Y:S01]  /*3adb0*/  SEL R79, RZ, 0x1, P3 ;  /* 0x00000001ff4f7807 */ /* 0x000fe20001800000 */
[----:B------:R-:W-:Y:S01]  /*3adc0*/  IMAD.WIDE.U32 R106, R8, UR5, RZ ;  /* 0x00000005086a7c25 */ /* 0x000fe2000f8e00ff */
[----:B------:R-:W-:-:S03]  /*3add0*/  IADD3 R123, P3, P6, R123, R110, R74 ;  /* 0x0000006e7b7b7210 */ /* 0x000fc60007e7e04a */
[----:B------:R-:W-:Y:S01]  /*3ade0*/  IMAD.WIDE.U32 R112, P1, R8, R11, R112 ;  /* 0x0000000b08707225 */ /* 0x000fe20007820070 */
[----:B------:R-:W-:Y:S02]  /*3adf0*/  IADD3.X R125, PT, PT, RZ, R111, RZ, P3, P6 ;  /* 0x0000006fff7d7210 */ /* 0x000fe40001fec4ff */
[----:B------:R-:W-:Y:S01]  /*3ae00*/  IADD3 R130, P3, P6, R79, R96, R130 ;  /* 0x000000604f827210 */ /* 0x000fe20007e7e082 */
[----:B------:R-:W-:Y:S01]  /*3ae10*/  IMAD.X R111, RZ, RZ, RZ, P5 ;  /* 0x000000ffff6f7224 */ /* 0x000fe200028e06ff */
[----:B------:R-:W-:Y:S01]  /*3ae20*/  ISETP.NE.U32.AND P5, PT, R124, RZ, PT ;  /* 0x000000ff7c00720c */ /* 0x000fe20003fa5070 */
[----:B------:R-:W-:Y:S01]  /*3ae30*/  IMAD.MOV.U32 R98, RZ, RZ, R75 ;  /* 0x000000ffff627224 */ /* 0x000fe200078e004b */
[----:B------:R-:W-:Y:S01]  /*3ae40*/  IADD3 RZ, P2, PT, R107, R112, RZ ;  /* 0x000000706bff7210 */ /* 0x000fe20007f5e0ff */
[----:B------:R-:W-:Y:S01]  /*3ae50*/  IMAD.WIDE.U32 R106, R12, R64, RZ ;  /* 0x000000400c6a7225 */ /* 0x000fe200078e00ff */
[----:B------:R-:W-:-:S03]  /*3ae60*/  ISETP.NE.AND.EX P5, PT, R126, RZ, PT, P5 ;  /* 0x000000ff7e00720c */ /* 0x000fc60003fa5350 */
[----:B------:R-:W-:Y:S02]  /*3ae70*/  IMAD R74, R11, R10, RZ ;  /* 0x0000000a0b4a7224 */ /* 0x000fe400078e02ff */
[----:B------:R-:W-:-:S04]  /*3ae80*/  IMAD.WIDE.U32.X R98, R15, R11, R98, P4 ;  /* 0x0000000b0f627225 */ /* 0x000fc800020e0462 */
[----:B------:R-:W-:-:S04]  /*3ae90*/  IMAD.WIDE.U32 R106, P4, R100, R65, R106 ;  /* 0x00000041646a7225 */ /* 0x000fc8000788006a */
[----:B------:R-:W-:-:S04]  /*3aea0*/  IMAD.WIDE.U32 R114, R40, R66, RZ ;  /* 0x0000004228727225 */ /* 0x000fc800078e00ff */
[----:B------:R-:W-:-:S04]  /*3aeb0*/  IMAD.WIDE.U32 R100, R100, R64, RZ ;  /* 0x0000004064647225 */ /* 0x000fc800078e00ff */
[----:B------:R-:W-:Y:S02]  /*3aec0*/  IMAD R129, R15, UR5, R74 ;  /* 0x000000050f817c24 */ /* 0x000fe4000f8e024a */
[----:B------:R-:W-:Y:S02]  /*3aed0*/  IMAD.X R79, RZ, RZ, RZ, P1 ;  /* 0x000000ffff4f7224 */ /* 0x000fe400008e06ff */
[----:B------:R-:W-:Y:S01]  /*3aee0*/  IMAD.X R75, RZ, RZ, RZ, P4 ;  /* 0x000000ffff4b7224 */ /* 0x000fe200020e06ff */
[----:B------:R-:W-:Y:S01]  /*3aef0*/  IADD3 R128, P4, PT, R101, R106, RZ ;  /* 0x0000006a65807210 */ /* 0x000fe20007f9e0ff */
[----:B------:R-:W-:Y:S02]  /*3af00*/  IMAD.MOV.U32 R110, RZ, RZ, R105 ;  /* 0x000000ffff6e7224 */ /* 0x000fe400078e0069 */
[----:B------:R-:W-:-:S04]  /*3af10*/  IMAD.WIDE.U32 R114, P1, R94, R67, R114 ;  /* 0x000000435e727225 */ /* 0x000fc80007820072 */
[----:B------:R-:W-:Y:S02]  /*3af20*/  IMAD.MOV.U32 R78, RZ, RZ, R113 ;  /* 0x000000ffff4e7224 */ /* 0x000fe400078e0071 */
[----:B------:R-:W-:-:S04]  /*3af30*/  IMAD.WIDE.U32 R104, R40, R64, RZ ;  /* 0x0000004028687225 */ /* 0x000fc800078e00ff */
[----:B------:R-:W-:Y:S01]  /*3af40*/  IMAD.MOV.U32 R74, RZ, RZ, R107 ;  /* 0x000000ffff4a7224 */ /* 0x000fe200078e006b */
        /* <DEDUP_REMOVED lines=15> */
.L_x_343:
[----:B------:R-:W-:Y:S01]  /*3b040*/  IADD3.X R127, PT, PT, RZ, R97, RZ, P3, P6 ;  /* 0x00000061ff7f7210 */ /* 0x000fe20001fec4ff */
[----:B------:R-:W-:Y:S01]  /*3b050*/  IMAD.WIDE.U32 R106, R94, R66, RZ ;  /* 0x000000425e6a7225 */ /* 0x000fe200078e00ff */
[----:B------:R-:W-:-:S03]  /*3b060*/  IADD3 R121, P5, PT, R121, R90, RZ ;  /* 0x0000005a79797210 */ /* 0x000fc60007fbe0ff */
[----:B------:R-:W-:Y:S01]  /*3b070*/  IMAD.WIDE.U32 R104, P6, R94, R65, R104 ;  /* 0x000000415e687225 */ /* 0x000fe200078c0068 */
[----:B------:R-:W-:-:S03]  /*3b080*/  IADD3 R91, P3, PT, R107, R114, RZ ;  /* 0x000000726b5b7210 */ /* 0x000fc60007f7e0ff */
[----:B------:R-:W-:-:S04]  /*3b090*/  IMAD.WIDE.U32 R94, R94, R64, RZ ;  /* 0x000000405e5e7225 */ /* 0x000fc800078e00ff */
[----:B------:R-:W-:Y:S01]  /*3b0a0*/  IMAD.X R113, RZ, RZ, RZ, P6 ;  /* 0x000000ffff717224 */ /* 0x000fe200030e06ff */
[----:B------:R-:W-:Y:S01]  /*3b0b0*/  IADD3 R15, P6, PT, R121, R25, RZ ;  /* 0x00000019790f7210 */ /* 0x000fe20007fde0ff */
[----:B------:R-:W-:Y:S01]  /*3b0c0*/  IMAD.X R97, RZ, RZ, RZ, P1 ;  /* 0x000000ffff617224 */ /* 0x000fe200008e06ff */
[----:B------:R-:W-:Y:S01]  /*3b0d0*/  IADD3 R104, P1, PT, R95, R104, RZ ;  /* 0x000000685f687210 */ /* 0x000fe20007f3e0ff */
[----:B------:R-:W-:Y:S02]  /*3b0e0*/  IMAD.MOV.U32 R96, RZ, RZ, R115 ;  /* 0x000000ffff607224 */ /* 0x000fe400078e0073 */
[----:B------:R-:W-:Y:S01]  /*3b0f0*/  IMAD.X R23, R23, 0x1, R118, P5 ;  /* 0x0000000117177824 */ /* 0x000fe200028e0676 */
[----:B------:R-:W-:Y:S01]  /*3b100*/  ISETP.GE.U32.AND P5, PT, R121, R90, PT ;  /* 0x0000005a7900720c */ /* 0x000fe20003fa6070 */
[----:B------:R-:W-:Y:S02]  /*3b110*/  IMAD.MOV.U32 R112, RZ, RZ, R105 ;  /* 0x000000ffff707224 */ /* 0x000fe400078e0069 */
[----:B------:R-:W-:Y:S01]  /*3b120*/  IMAD.WIDE.U32.X R96, R40, R67, R96, P3 ;  /* 0x0000004328607225 */ /* 0x000fe200018e0460 */
[----:B------:R-:W-:-:S02]  /*3b130*/  ISETP.GE.U32.AND P3, PT, R15, R25, PT ;  /* 0x000000190f00720c */ /* 0x000fc40003f66070 */
[C---:B------:R-:W-:Y:S01]  /*3b140*/  ISETP.GE.U32.AND.EX P5, PT, R23.reuse, R118, PT, P5 ;  /* 0x000000761700720c */ /* 0x040fe20003fa6150 */
[----:B------:R-:W-:Y:S02]  /*3b150*/  IMAD.X R90, R23, 0x1, R24, P6 ;  /* 0x00000001175a7824 */ /* 0x000fe400030e0618 */
[----:B------:R-:W-:Y:S01]  /*3b160*/  IMAD.WIDE.U32.X R112, R40, R65, R112, P1 ;  /* 0x0000004128707225 */ /* 0x000fe200008e0470 */
[----:B------:R-:W-:Y:S02]  /*3b170*/  IADD3 R23, P1, PT, R15, R106, RZ ;  /* 0x0000006a0f177210 */ /* 0x000fe40007f3e0ff */
[----:B------:R-:W-:Y:S01]  /*3b180*/  ISETP.GE.U32.AND.EX P3, PT, R90, R24, PT, P3 ;  /* 0x000000185a00720c */ /* 0x000fe20003f66130 */
[----:B------:R-:W-:Y:S01]  /*3b190*/  IMAD.WIDE.U32 R24, R10, UR5, RZ ;  /* 0x000000050a187c25 */ /* 0x000fe2000f8e00ff */
[----:B------:R-:W-:Y:S02]  /*3b1a0*/  IADD3 R15, P6, PT, R23, R130, RZ ;  /* 0x00000082170f7210 */ /* 0x000fe40007fde0ff */
[----:B------:R-:W-:Y:S01]  /*3b1b0*/  SEL R107, RZ, 0x1, P3 ;  /* 0x00000001ff6b7807 */ /* 0x000fe20001800000 */
[----:B------:R-:W-:Y:S01]  /*3b1c0*/  IMAD.X R90, R91, 0x1, R90, P1 ;  /* 0x000000015b5a7824 */ /* 0x000fe200008e065a */
[----:B------:R-:W-:Y:S01]  /*3b1d0*/  SEL R114, RZ, 0x1, P5 ;  /* 0x00000001ff727807 */ /* 0x000fe20002800000 */
[----:B------:R-:W-:Y:S01]  /*3b1e0*/  IMAD.IADD R10, R25, 0x1, R129 ;  /* 0x00000001190a7824 */ /* 0x000fe200078e0281 */
[----:B------:R-:W-:Y:S01]  /*3b1f0*/  IADD3 R117, P3, PT, R117, R24, RZ ;  /* 0x0000001875757210 */ /* 0x000fe20007f7e0ff */
[----:B------:R-:W-:Y:S01]  /*3b200*/  IMAD.X R40, R90, 0x1, R127, P6 ;  /* 0x000000015a287824 */ /* 0x000fe200030e067f */
[----:B------:R-:W-:Y:S01]  /*3b210*/  ISETP.GE.U32.AND P5, PT, R15, R130, PT ;  /* 0x000000820f00720c */ /* 0x000fe20003fa6070 */
[----:B------:R-:W-:Y:S01]  /*3b220*/  IMAD.WIDE.U32.X R78, R13, R11, R78, P2 ;  /* 0x0000000b0d4e7225 */ /* 0x000fe200010e044e */
[----:B------:R-:W-:-:S02]  /*3b230*/  ISETP.GE.U32.AND P1, PT, R23, R106, PT ;  /* 0x0000006a1700720c */ /* 0x000fc40003f26070 */
[----:B------:R-:W-:Y:S01]  /*3b240*/  IADD3 R23, P6, PT, R117, R44, RZ ;  /* 0x0000002c75177210 */ /* 0x000fe20007fde0ff */
[----:B------:R-:W-:Y:S01]  /*3b250*/  IMAD.X R109, R10, 0x1, R109, P3 ;  /* 0x000000010a6d7824 */ /* 0x000fe200018e066d */
[----:B------:R-:W-:Y:S01]  /*3b260*/  ISETP.GE.U32.AND.EX P5, PT, R40, R127, PT, P5 ;  /* 0x0000007f2800720c */ /* 0x000fe20003fa6150 */
[----:B------:R-:W-:Y:S01]  /*3b270*/  IMAD.WIDE.U32.X R110, R13, R59, R110, P0 ;  /* 0x0000003b0d6e7225 */ /* 0x000fe200000e046e */
[----:B------:R-:W-:Y:S02]  /*3b280*/  ISETP.GE.U32.AND.EX P1, PT, R90, R91, PT, P1 ;  /* 0x0000005b5a00720c */ /* 0x000fe40003f26110 */
[----:B------:R-:W-:Y:S01]  /*3b290*/  SEL R105, RZ, 0x1, P5 ;  /* 0x00000001ff697807 */ /* 0x000fe20002800000 */
[----:B------:R-:W-:Y:S01]  /*3b2a0*/  IMAD.X R91, R109, 0x1, R38, P6 ;  /* 0x000000016d5b7824 */ /* 0x000fe200030e0626 */
[----:B------:R-:W-:Y:S01]  /*3b2b0*/  IADD3 R107, P5, P6, R107, R92, R114 ;  /* 0x0000005c6b6b7210 */ /* 0x000fe20007ebe072 */
[----:B------:R-:W-:Y:S01]  /*3b2c0*/  IMAD R38, R11, R8, RZ ;  /* 0x000000080b267224 */ /* 0x000fe200078e02ff */
[----:B------:R-:W-:Y:S01]  /*3b2d0*/  ISETP.GE.U32.AND P3, PT, R117, R24, PT ;  /* 0x000000187500720c */ /* 0x000fe20003f66070 */
[----:B------:R-:W-:Y:S01]  /*3b2e0*/  IMAD.WIDE.U32 R24, R58, R8, RZ ;  /* 0x000000083a187225 */ /* 0x000fe200078e00ff */
[----:B------:R-:W-:-:S02]  /*3b2f0*/  IADD3.X R92, PT, PT, RZ, R93, RZ, P5, P6 ;  /* 0x0000005dff5c7210 */ /* 0x000fc40002fec4ff */
[----:B------:R-:W-:Y:S01]  /*3b300*/  ISETP.NE.U32.AND P2, PT, R107, RZ, PT ;  /* 0x000000ff6b00720c */ /* 0x000fe20003f45070 */
[----:B------:R-:W-:Y:S01]  /*3b310*/  IMAD R93, R13, UR5, R38 ;  /* 0x000000050d5d7c24 */ /* 0x000fe2000f8e0226 */
[----:B------:R-:W-:Y:S01]  /*3b320*/  SEL R44, RZ, 0x1, P1 ;  /* 0x00000001ff2c7807 */ /* 0x000fe20000800000 */
[----:B------:R-:W-:Y:S01]  /*3b330*/  IMAD.WIDE.U32.X R74, R12, R65, R74, P4 ;  /* 0x000000410c4a7225 */ /* 0x000fe200020e044a */
[----:B------:R-:W-:Y:S02]  /*3b340*/  ISETP.NE.AND.EX P2, PT, R92, RZ, PT, P2 ;  /* 0x000000ff5c00720c */ /* 0x000fe40003f45320 */
[----:B------:R-:W-:Y:S02]  /*3b350*/  ISETP.GE.U32.AND P1, PT, R23, R117, PT ;  /* 0x000000751700720c */ /* 0x000fe40003f26070 */
[----:B------:R-:W-:Y:S01]  /*3b360*/  ISETP.GE.U32.AND.EX P3, PT, R109, R10, PT, P3 ;  /* 0x0000000a6d00720c */ /* 0x000fe20003f66130 */
[----:B------:R-:W-:Y:S01]  /*3b370*/  IMAD R10, R59, R8, RZ ;  /* 0x000000083b0a7224 */ /* 0x000fe200078e02ff */
[----:B------:R-:W-:-:S02]  /*3b380*/  IADD3 R23, P6, PT, R23, R24, RZ ;  /* 0x0000001817177210 */ /* 0x000fc40007fde0ff */
[----:B------:R-:W-:Y:S02]  /*3b390*/  ISETP.GE.U32.AND.EX P1, PT, R91, R109, PT, P1 ;  /* 0x0000006d5b00720c */ /* 0x000fe40003f26110 */
[----:B------:R-:W-:Y:S01]  /*3b3a0*/  ISETP.GE.U32.AND P0, PT, R23, R24, PT ;  /* 0x000000181700720c */ /* 0x000fe20003f06070 */
[----:B------:R-:W-:Y:S01]  /*3b3b0*/  IMAD R24, R13, R58, R10 ;  /* 0x0000003a0d187224 */ /* 0x000fe200078e020a */
[----:B------:R-:W-:-:S03]  /*3b3c0*/  IADD3 R12, P4, P5, R105, R96, R44 ;  /* 0x00000060690c7210 */ /* 0x000fc60007d9e02c */
[----:B------:R-:W-:Y:S01]  /*3b3d0*/  IMAD.IADD R24, R25, 0x1, R24 ;  /* 0x0000000119187824 */ /* 0x000fe200078e0218 */
        /* <DEDUP_REMOVED lines=10> */
.L_x_344:
[----:B------:R-:W-:Y:S01]  /*3b480*/  IADD3.X R96, PT, PT, RZ, R97, RZ, P4, P5 ;  /* 0x00000061ff607210 */ /* 0x000fe200027ea4ff */
[----:B------:R-:W-:Y:S01]  /*3b490*/  IMAD.X R13, R24, 0x1, R91, P6 ;  /* 0x00000001180d7824 */ /* 0x000fe200030e065b */
[----:B------:R-:W-:Y:S02]  /*3b4a0*/  IADD3 R36, P2, PT, R23, R36, RZ ;  /* 0x0000002417247210 */ /* 0x000fe40007f5e0ff */
[----:B------:R-:W-:Y:S02]  /*3b4b0*/  IADD3 R25, P5, PT, R22, R94, RZ ;  /* 0x0000005e16197210 */ /* 0x000fe40007fbe0ff */
[----:B------:R-:W-:Y:S01]  /*3b4c0*/  ISETP.GE.U32.AND P4, PT, R36, R23, PT ;  /* 0x000000172400720c */ /* 0x000fe20003f86070 */
[C---:B------:R-:W-:Y:S01]  /*3b4d0*/  IMAD.X R34, R13.reuse, 0x1, R34, P2 ;  /* 0x000000010d227824 */ /* 0x040fe200010e0622 */
[----:B------:R-:W-:Y:S01]  /*3b4e0*/  ISETP.GE.U32.AND.EX P0, PT, R13, R24, PT, P0 ;  /* 0x000000180d00720c */ /* 0x000fe20003f06100 */
[----:B------:R-:W-:Y:S01]  /*3b4f0*/  IMAD.X R23, R21, 0x1, R104, P5 ;  /* 0x0000000115177824 */ /* 0x000fe200028e0668 */
[----:B------:R-:W-:-:S02]  /*3b500*/  IADD3 R95, P5, PT, R25, R12, RZ ;  /* 0x0000000c195f7210 */ /* 0x000fc40007fbe0ff */
[----:B------:R-:W-:Y:S02]  /*3b510*/  SEL R10, RZ, 0x1, P3 ;  /* 0x00000001ff0a7807 */ /* 0x000fe40001800000 */
[----:B------:R-:W-:Y:S01]  /*3b520*/  SEL R21, RZ, 0x1, P1 ;  /* 0x00000001ff157807 */ /* 0x000fe20000800000 */
[----:B------:R-:W-:Y:S01]  /*3b530*/  IMAD.X R24, R23, 0x1, R96, P5 ;  /* 0x0000000117187824 */ /* 0x000fe200028e0660 */
        /* <DEDUP_REMOVED lines=9> */
[----:B------:R-:W-:-:S02]  /*3b5d0*/  SEL R23, RZ, 0x1, P1 ;  /* 0x00000001ff177807 */ /* 0x000fc40000800000 */
[----:B------:R-:W-:Y:S02]  /*3b5e0*/  IADD3.X R99, PT, PT, RZ, R99, RZ, P5, P2 ;  /* 0x00000063ff637210 */ /* 0x000fe40002fe44ff */
[----:B------:R-:W-:Y:S01]  /*3b5f0*/  IADD3 R22, P3, P4, R13, R110, R22 ;  /* 0x0000006e0d167210 */ /* 0x000fe20007c7e016 */
[----:B------:R-:W-:Y:S01]  /*3b600*/  IMAD.WIDE.U32 R12, R8, UR5, RZ ;  /* 0x00000005080c7c25 */ /* 0x000fe2000f8e00ff */
[----:B------:R-:W-:Y:S02]  /*3b610*/  IADD3 R23, P1, P2, R23, R112, R10 ;  /* 0x0000007017177210 */ /* 0x000fe40007a3e00a */
[----:B------:R-:W-:Y:S01]  /*3b620*/  IADD3.X R110, PT, PT, RZ, R111, RZ, P3, P4 ;  /* 0x0000006fff6e7210 */ /* 0x000fe20001fe84ff */
[----:B------:R-:W-:Y:S01]  /*3b630*/  IMAD.IADD R10, R13, 0x1, R93 ;  /* 0x000000010d0a7824 */ /* 0x000fe200078e025d */
[----:B------:R-:W-:Y:S02]  /*3b640*/  IADD3.X R113, PT, PT, RZ, R113, RZ, P1, P2 ;  /* 0x00000071ff717210 */ /* 0x000fe40000fe44ff */
[----:B------:R-:W-:-:S02]  /*3b650*/  IADD3 R44, P0, PT, R103, R100, RZ ;  /* 0x00000064672c7210 */ /* 0x000fc40007f1e0ff */
[----:B------:R-:W-:Y:S02]  /*3b660*/  IADD3 R23, P1, PT, R20, R23, RZ ;  /* 0x0000001714177210 */ /* 0x000fe40007f3e0ff */
[----:B------:R-:W-:Y:S01]  /*3b670*/  IADD3 R21, P4, PT, R21, R12, RZ ;  /* 0x0000000c15157210 */ /* 0x000fe20007f9e0ff */
[----:B------:R-:W-:Y:S01]  /*3b680*/  IMAD.X R81, R128, 0x1, R81, P0 ;  /* 0x0000000180517824 */ /* 0x000fe200000e0651 */
[----:B------:R-:W-:Y:S01]  /*3b690*/  ISETP.GE.U32.AND P6, PT, R44, R100, PT ;  /* 0x000000642c00720c */ /* 0x000fe20003fc6070 */
[----:B------:R-:W-:Y:S01]  /*3b6a0*/  IMAD.X R90, R18, 0x1, R113, P1 ;  /* 0x00000001125a7824 */ /* 0x000fe200008e0671 */
[C---:B------:R-:W-:Y:S01]  /*3b6b0*/  ISETP.GE.U32.AND P1, PT, R21.reuse, R12, PT ;  /* 0x0000000c1500720c */ /* 0x040fe20003f26070 */
[----:B------:R-:W-:Y:S01]  /*3b6c0*/  IMAD.X R13, R10, 0x1, R99, P4 ;  /* 0x000000010a0d7824 */ /* 0x000fe200020e0663 */
[----:B------:R-:W-:Y:S02]  /*3b6d0*/  IADD3 R8, P0, PT, R21, R22, RZ ;  /* 0x0000001615087210 */ /* 0x000fe40007f1e0ff */
[----:B------:R-:W-:-:S02]  /*3b6e0*/  IADD3 R44, P3, PT, R44, R123, RZ ;  /* 0x0000007b2c2c7210 */ /* 0x000fc40007f7e0ff */
[----:B------:R-:W-:Y:S02]  /*3b6f0*/  ISETP.GE.U32.AND P4, PT, R17, R70, PT ;  /* 0x000000461100720c */ /* 0x000fe40003f86070 */
[C---:B------:R-:W-:Y:S01]  /*3b700*/  ISETP.GE.U32.AND.EX P1, PT, R13.reuse, R10, PT, P1 ;  /* 0x0000000a0d00720c */ /* 0x040fe20003f26110 */
[----:B------:R-:W-:Y:S01]  /*3b710*/  IMAD.X R10, R13, 0x1, R110, P0 ;  /* 0x000000010d0a7824 */ /* 0x000fe200000e066e */
[----:B------:R-:W-:Y:S01]  /*3b720*/  ISETP.GE.U32.AND P0, PT, R23, R64, PT ;  /* 0x000000401700720c */ /* 0x000fe20003f06070 */
[----:B------:R-:W-:Y:S01]  /*3b730*/  IMAD.X R38, R81, 0x1, R125, P3 ;  /* 0x0000000151267824 */ /* 0x000fe200018e067d */
[----:B------:R-:W-:Y:S02]  /*3b740*/  ISETP.GE.U32.AND.EX P4, PT, R122, R71, PT, P4 ;  /* 0x000000477a00720c */ /* 0x000fe40003f86140 */
[----:B------:R-:W-:Y:S02]  /*3b750*/  ISETP.EQ.U32.AND P3, PT, R15, R68, PT ;  /* 0x000000440f00720c */ /* 0x000fe40003f62070 */
[----:B------:R-:W-:-:S02]  /*3b760*/  SEL R18, RZ, 0x1, P1 ;  /* 0x00000001ff127807 */ /* 0x000fc40000800000 */
[----:B------:R-:W-:Y:S02]  /*3b770*/  ISETP.GE.U32.AND.EX P0, PT, R90, R65, PT, P0 ;  /* 0x000000415a00720c */ /* 0x000fe40003f06100 */
[----:B------:R-:W-:Y:S02]  /*3b780*/  ISETP.LT.U32.AND P1, PT, R15, R68, PT ;  /* 0x000000440f00720c */ /* 0x000fe40003f21070 */
[----:B------:R-:W-:Y:S02]  /*3b790*/  ISETP.EQ.AND.EX P3, PT, R40, R69, !P4, P3 ;  /* 0x000000452800720c */ /* 0x000fe40006762330 */
[----:B------:R-:W-:Y:S02]  /*3b7a0*/  ISETP.GE.U32.AND.EX P6, PT, R81, R128, PT, P6 ;  /* 0x000000805100720c */ /* 0x000fe40003fc6160 */
[----:B------:R-:W-:Y:S02]  /*3b7b0*/  ISETP.GE.U32.AND P2, PT, R44, R123, PT ;  /* 0x0000007b2c00720c */ /* 0x000fe40003f46070 */
[----:B------:R-:W-:-:S02]  /*3b7c0*/  ISETP.LT.U32.OR.EX P1, PT, R40, R69, P3, P1 ;  /* 0x000000452800720c */ /* 0x000fc40001f21510 */
[CC--:B------:R-:W-:Y:S02]  /*3b7d0*/  ISETP.EQ.U32.AND P5, PT, R95.reuse, R66.reuse, PT ;  /* 0x000000425f00720c */ /* 0x0c0fe40003fa2070 */
[----:B------:R-:W-:Y:S02]  /*3b7e0*/  ISETP.GE.U32.AND P3, PT, R8, R21, PT ;  /* 0x000000150800720c */ /* 0x000fe40003f66070 */
[----:B------:R-:W-:Y:S02]  /*3b7f0*/  SEL R12, RZ, 0x1, P6 ;  /* 0x00000001ff0c7807 */ /* 0x000fe40003000000 */
[----:B------:R-:W-:Y:S02]  /*3b800*/  ISETP.GE.U32.AND.EX P2, PT, R38, R125, PT, P2 ;  /* 0x0000007d2600720c */ /* 0x000fe40003f46120 */
[----:B------:R-:W-:Y:S02]  /*3b810*/  ISETP.LT.U32.AND P6, PT, R95, R66, PT ;  /* 0x000000425f00720c */ /* 0x000fe40003fc1070 */
[----:B------:R-:W-:-:S02]  /*3b820*/  ISETP.EQ.AND.EX P5, PT, R24, R67, P1, P5 ;  /* 0x000000431800720c */ /* 0x000fc40000fa2350 */
[----:B------:R-:W-:Y:S02]  /*3b830*/  ISETP.GE.U32.AND.EX P3, PT, R10, R13, PT, P3 ;  /* 0x0000000d0a00720c */ /* 0x000fe40003f66130 */
[----:B------:R-:W-:Y:S02]  /*3b840*/  SEL R25, RZ, 0x1, P4 ;  /* 0x00000001ff197807 */ /* 0x000fe40002000000 */
[----:B------:R-:W-:Y:S02]  /*3b850*/  SEL R13, RZ, 0x1, P2 ;  /* 0x00000001ff0d7807 */ /* 0x000fe40001000000 */
[----:B------:R-:W-:Y:S02]  /*3b860*/  ISETP.LT.U32.OR.EX P5, PT, R24, R67, P5, P6 ;  /* 0x000000431800720c */ /* 0x000fe40002fa1560 */
[----:B------:R-:W-:Y:S02]  /*3b870*/  @P0 ISETP.NE.U32.AND P4, PT, R23, R64, PT ;  /* 0x000000401700020c */ /* 0x000fe40003f85070 */
[----:B------:R-:W-:-:S02]  /*3b880*/  SEL R21, RZ, 0x1, P3 ;  /* 0x00000001ff157807 */ /* 0x000fc40001800000 */
[----:B------:R-:W-:Y:S02]  /*3b890*/  PLOP3.LUT P2, PT, PT, PT, PT, 0x8, 0x80 ;  /* 0x000000000080781c */ /* 0x000fe40003f4e170 */
[----:B------:R-:W-:Y:S02]  /*3b8a0*/  IADD3 R22, P3, P6, R13, R74, R12 ;  /* 0x0000004a0d167210 */ /* 0x000fe40007e7e00c */
[----:B------:R-:W-:Y:S02]  /*3b8b0*/  @P0 ISETP.NE.OR.EX P2, PT, R90, R65, !P5, P4 ;  /* 0x000000415a00020c */ /* 0x000fe40006f45740 */
[----:B------:R-:W-:Y:S02]  /*3b8c0*/  IADD3 R12, P0, P4, R21, R78, R18 ;  /* 0x0000004e150c7210 */ /* 0x000fe40007c1e012 */
[----:B------:R-:W-:Y:S02]  /*3b8d0*/  IADD3.X R21, PT, PT, RZ, R75, RZ, P3, P6 ;  /* 0x0000004bff157210 */ /* 0x000fe40001fec4ff */
[----:B------:R-:W-:-:S02]  /*3b8e0*/  IADD3.X R78, PT, PT, RZ, R79, RZ, P0, P4 ;  /* 0x0000004fff4e7210 */ /* 0x000fc400007e84ff */
[----:B------:R-:W-:Y:S02]  /*3b8f0*/  IADD3 R18, P3, PT, R25, R68, RZ ;  /* 0x0000004419127210 */ /* 0x000fe40007f7e0ff */
[----:B------:R-:W-:Y:S02]  /*3b900*/  SEL R91, RZ, 0x1, !P1 ;  /* 0x00000001ff5b7807 */ /* 0x000fe40004800000 */
[----:B------:R-:W-:Y:S01]  /*3b910*/  SEL R79, RZ, 0x1, !P5 ;  /* 0x00000001ff4f7807 */ /* 0x000fe20006800000 */
[----:B------:R-:W-:Y:S01]  /*3b920*/  IMAD.X R93, RZ, RZ, R69, P3 ;  /* 0x000000ffff5d7224 */ /* 0x000fe200018e0645 */
[----:B------:R-:W-:Y:S02]  /*3b930*/  ISETP.NE.U32.AND P0, PT, R22, RZ, PT ;  /* 0x000000ff1600720c */ /* 0x000fe40003f05070 */
[----:B------:R-:W-:Y:S02]  /*3b940*/  SEL R18, R18, RZ, P2 ;  /* 0x000000ff12127207 */ /* 0x000fe40001000000 */
[----:B------:R-:W-:-:S02]  /*3b950*/  IADD3 R91, P6, PT, R91, R66, RZ ;  /* 0x000000425b5b7210 */ /* 0x000fc40007fde0ff */
[----:B------:R-:W-:Y:S02]  /*3b960*/  IADD3 R79, P1, PT, R79, R64, RZ ;  /* 0x000000404f4f7210 */ /* 0x000fe40007f3e0ff */
[----:B------:R-:W-:Y:S01]  /*3b970*/  ISETP.NE.AND.EX P0, PT, R21, RZ, PT, P0 ;  /* 0x000000ff1500720c */ /* 0x000fe20003f05300 */
[----:B------:R-:W-:Y:S01]  /*3b980*/  IMAD.X R81, RZ, RZ, R67, P6 ;  /* 0x000000ffff517224 */ /* 0x000fe200030e0643 */
[----:B------:R-:W-:Y:S01]  /*3b990*/  IADD3 R75, P4, PT, -R18, R15, RZ ;  /* 0x0000000f124b7210 */ /* 0x000fe20007f9e1ff */
[----:B------:R-:W-:Y:S01]  /*3b9a0*/  IMAD.X R15, RZ, RZ, R65, P1 ;  /* 0x000000ffff0f7224 */ /* 0x000fe200008e0641 */
[----:B------:R-:W-:Y:S02]  /*3b9b0*/  SEL R20, R70, RZ, P2 ;  /* 0x000000ff46147207 */ /* 0x000fe40001000000 */
[----:B------:R-:W-:Y:S02]  /*3b9c0*/  SEL R91, R91, RZ, P2 ;  /* 0x000000ff5b5b7207 */ /* 0x000fe40001000000 */
[----:B------:R-:W-:-:S02]  /*3b9d0*/  SEL R79, R79, RZ, P2 ;  /* 0x000000ff4f4f7207 */ /* 0x000fc40001000000 */
[----:B------:R-:W-:Y:S02]  /*3b9e0*/  IADD3 R17, P5, PT, -R20, R17, RZ ;  /* 0x0000001114117210 */ /* 0x000fe40007fbe1ff */
        /* <DEDUP_REMOVED lines=36> */
.L_x_345:
        /* <DEDUP_REMOVED lines=18> */
[----:B------:R-:W-:Y:S01]  /*3bd50*/  IMAD.WIDE.U32 R100, P1, R20, R69, R24 ;  /* 0x0000004514647225 */ /* 0x000fe20007820018 */
[----:B------:R-:W-:-:S03]  /*3bd60*/  SEL R21, RZ, 0x1, !P0 ;  /* 0x00000001ff157807 */ /* 0x000fc60004000000 */
[----:B------:R-:W-:Y:S01]  /*3bd70*/  IMAD.WIDE.U32 R94, R111, R66, RZ ;  /* 0x000000426f5e7225 */ /* 0x000fe200078e00ff */
[----:B------:R-:W-:-:S03]  /*3bd80*/  IADD3 R105, P4, PT, R23, R100, RZ ;  /* 0x0000006417697210 */ /* 0x000fc60007f9e0ff */
[----:B------:R-:W-:Y:S01]  /*3bd90*/  IMAD.WIDE.U32.X R98, R111, R71, R98, P2 ;  /* 0x000000476f627225 */ /* 0x000fe200010e0462 */
[----:B------:R-:W-:-:S03]  /*3bda0*/  ISETP.GE.U32.AND P2, PT, R103, R22, PT ;  /* 0x000000166700720c */ /* 0x000fc60003f46070 */
[----:B------:R-:W-:Y:S01]  /*3bdb0*/  IMAD.WIDE.U32 R18, R20, R66, RZ ;  /* 0x0000004214127225 */ /* 0x000fe200078e00ff */
[----:B------:R-:W-:-:S03]  /*3bdc0*/  IADD3 R40, P0, PT, R21, R98, RZ ;  /* 0x0000006215287210 */ /* 0x000fc60007f1e0ff */
[----:B------:R-:W-:Y:S02]  /*3bdd0*/  IMAD.X R25, RZ, RZ, RZ, P1 ;  /* 0x000000ffff197224 */ /* 0x000fe400008e06ff */
[----:B------:R-:W-:Y:S02]  /*3bde0*/  IMAD.MOV.U32 R24, RZ, RZ, R101 ;  /* 0x000000ffff187224 */ /* 0x000fe400078e0065 */
[----:B------:R-:W-:-:S04]  /*3bdf0*/  IMAD.WIDE.U32 R22, P6, R20, R67, R94 ;  /* 0x0000004314167225 */ /* 0x000fc800078c005e */
[----:B------:R-:W-:Y:S01]  /*3be00*/  IMAD.WIDE.U32.X R24, R111, R69, R24, P4 ;  /* 0x000000456f187225 */ /* 0x000fe200020e0418 */
[----:B------:R-:W-:-:S03]  /*3be10*/  IADD3 R101, P4, PT, R19, R22, RZ ;  /* 0x0000001613657210 */ /* 0x000fc60007f9e0ff */
[----:B------:R-:W-:Y:S01]  /*3be20*/  IMAD.X R19, RZ, RZ, RZ, P6 ;  /* 0x000000ffff137224 */ /* 0x000fe200030e06ff */
[----:B------:R-:W-:Y:S01]  /*3be30*/  IADD3 R103, P6, PT, R103, R40, RZ ;  /* 0x0000002867677210 */ /* 0x000fe20007fde0ff */
[----:B------:R-:W-:Y:S01]  /*3be40*/  IMAD.X R107, RZ, RZ, R99, P0 ;  /* 0x000000ffff6b7224 */ /* 0x000fe200000e0663 */
[----:B------:R-:W-:Y:S01]  /*3be50*/  IADD3 R99, P1, PT, R44, R18, RZ ;  /* 0x000000122c637210 */ /* 0x000fe20007f3e0ff */
[----:B------:R-:W-:-:S03]  /*3be60*/  IMAD.WIDE.U32 R94, P0, R20, R65, R96 ;  /* 0x00000041145e7225 */ /* 0x000fc60007800060 */
[----:B------:R-:W-:Y:S01]  /*3be70*/  ISETP.GE.U32.AND P3, PT, R99, R18, PT ;  /* 0x000000126300720c */ /* 0x000fe20003f66070 */
        /* <DEDUP_REMOVED lines=12> */
[----:B------:R-:W-:Y:S01]  /*3bf40*/  ISETP.GE.U32.AND.EX P3, PT, R38, R101, PT, P3 ;  /* 0x000000652600720c */ /* 0x000fe20003f66130 */
[----:B------:R-:W-:Y:S01]  /*3bf50*/  IMAD.MOV.U32 R96, RZ, RZ, R95 ;  /* 0x000000ffff607224 */ /* 0x000fe200078e005f */
[----:B------:R-:W-:Y:S01]  /*3bf60*/  SEL R40, RZ, 0x1, P2 ;  /* 0x00000001ff287807 */ /* 0x000fe20001000000 */
[----:B------:R-:W-:Y:S01]  /*3bf70*/  IMAD.WIDE.U32.X R22, R111, R67, R18, P4 ;  /* 0x000000436f167225 */ /* 0x000fe200020e0412 */
[----:B------:R-:W-:-:S02]  /*3bf80*/  SEL R95, RZ, 0x1, P0 ;  /* 0x00000001ff5f7807 */ /* 0x000fc40000000000 */
[----:B------:R-:W-:Y:S01]  /*3bf90*/  ISETP.GE.U32.AND P1, PT, R109, R20, PT ;  /* 0x000000146d00720c */ /* 0x000fe20003f26070 */
[----:B------:R-:W-:Y:S01]  /*3bfa0*/  IMAD.WIDE.U32 R18, R103, R72, RZ ;  /* 0x0000004867127225 */ /* 0x000fe200078e00ff */
[----:B------:R-:W-:-:S03]  /*3bfb0*/  IADD3 R40, P0, P2, R95, R24, R40 ;  /* 0x000000185f287210 */ /* 0x000fc60007a1e028 */
[----:B------:R-:W-:Y:S02]  /*3bfc0*/  IMAD R101, R103, R73, R14 ;  /* 0x0000004967657224 */ /* 0x000fe400078e020e */
[----:B------:R-:W-:Y:S02]  /*3bfd0*/  IMAD.X R46, R46, 0x1, R77, P5 ;  /* 0x000000012e2e7824 */ /* 0x000fe400028e064d */
[----:B------:R-:W-:Y:S01]  /*3bfe0*/  IMAD.IADD R19, R19, 0x1, R101 ;  /* 0x0000000113137824 */ /* 0x000fe200078e0265 */
[----:B------:R-:W-:Y:S01]  /*3bff0*/  IADD3 R101, P4, PT, R99, R40, RZ ;  /* 0x0000002863657210 */ /* 0x000fe20007f9e0ff */
[-C--:B------:R-:W-:Y:S01]  /*3c000*/  IMAD.WIDE.U32 R94, R18, R70.reuse, RZ ;  /* 0x00000046125e7225 */ /* 0x080fe200078e00ff */
[----:B------:R-:W-:Y:S02]  /*3c010*/  ISETP.GE.U32.AND.EX P1, PT, R46, R77, PT, P1 ;  /* 0x0000004d2e00720c */ /* 0x000fe40003f26110 */
[----:B------:R-:W-:Y:S01]  /*3c020*/  IADD3.X R77, PT, PT, RZ, R25, RZ, P0, P2 ;  /* 0x00000019ff4d7210 */ /* 0x000fe200007e44ff */
[----:B------:R-:W-:Y:S01]  /*3c030*/  IMAD.WIDE.U32 R24, R19, R70, RZ ;  /* 0x0000004613187225 */ /* 0x000fe200078e00ff */
[----:B------:R-:W-:-:S02]  /*3c040*/  ISETP.GE.U32.AND P0, PT, R101, R40, PT ;  /* 0x000000286500720c */ /* 0x000fc40003f06070 */
[----:B------:R-:W-:Y:S01]  /*3c050*/  LOP3.LUT R14, RZ, R94, RZ, 0x33, !PT ;  /* 0x0000005eff0e7212 */ /* 0x000fe200078e33ff */
[----:B------:R-:W-:Y:S01]  /*3c060*/  IMAD.X R40, R38, 0x1, R77, P4 ;  /* 0x0000000126287824 */ /* 0x000fe200020e064d */
[----:B------:R-:W-:Y:S01]  /*3c070*/  SEL R38, RZ, 0x1, P3 ;  /* 0x00000001ff267807 */ /* 0x000fe20001800000 */
[----:B------:R-:W-:Y:S01]  /*3c080*/  IMAD.WIDE.U32 R24, P4, R18, R71, R24 ;  /* 0x0000004712187225 */ /* 0x000fe20007880018 */
[----:B------:R-:W-:Y:S02]  /*3c090*/  ISETP.GT.U32.AND P2, PT, R103, R14, PT ;  /* 0x0000000e6700720c */ /* 0x000fe40003f44070 */
[----:B------:R-:W-:Y:S01]  /*3c0a0*/  ISETP.GE.U32.AND.EX P0, PT, R40, R77, PT, P0 ;  /* 0x0000004d2800720c */ /* 0x000fe20003f06100 */
[----:B------:R-:W-:Y:S01]  /*3c0b0*/  IMAD.WIDE.U32.X R20, R111, R65, R96, P6 ;  /* 0x000000416f147225 */ /* 0x000fe200030e0460 */
[----:B------:R-:W-:Y:S02]  /*3c0c0*/  IADD3 R14, P5, PT, R95, R24, RZ ;  /* 0x000000185f0e7210 */ /* 0x000fe40007fbe0ff */
[----:B------:R-:W-:Y:S01]  /*3c0d0*/  SEL R103, RZ, 0x1, P0 ;  /* 0x00000001ff677807 */ /* 0x000fe20000000000 */
[----:B------:R-:W-:Y:S01]  /*3c0e0*/  IMAD.WIDE.U32 R96, R19, R68, RZ ;  /* 0x0000004413607225 */ /* 0x000fe200078e00ff */
[----:B------:R-:W-:-:S03]  /*3c0f0*/  LOP3.LUT R14, RZ, R14, RZ, 0x33, !PT ;  /* 0x0000000eff0e7212 */ /* 0x000fc600078e33ff */
[----:B------:R-:W-:Y:S01]  /*3c100*/  IMAD.WIDE.U32 R98, R18, R68, RZ ;  /* 0x0000004412627225 */ /* 0x000fe200078e00ff */
[----:B------:R-:W-:-:S03]  /*3c110*/  ISETP.GT.U32.AND.EX P2, PT, R113, R14, PT, P2 ;  /* 0x0000000e7100720c */ /* 0x000fc60003f44120 */
[----:B------:R-:W-:Y:S01]  /*3c120*/  IMAD.WIDE.U32 R96, P6, R18, R69, R96 ;  /* 0x0000004512607225 */ /* 0x000fe200078c0060 */
[----:B------:R-:W-:-:S03]  /*3c130*/  IADD3 R77, P3, PT, R101, R98, RZ ;  /* 0x00000062654d7210 */ /* 0x000fc60007f7e0ff */
        /* <DEDUP_REMOVED lines=19> */
[----:B------:R-:W-:Y:S02]  /*3c270*/  SEL R40, RZ, 0x1, P1 ;  /* 0x00000001ff287807 */ /* 0x000fe40000800000 */
[----:B------:R-:W-:Y:S01]  /*3c280*/  ISETP.GE.U32.AND P1, PT, R111, R22, PT ;  /* 0x000000166f00720c */ /* 0x000fe20003f26070 */
[----:B------:R-:W-:Y:S01]  /*3c290*/  IMAD.X R46, R46, 0x1, R23, P5 ;  /* 0x000000012e2e7824 */ /* 0x000fe200028e0617 */
[C---:B------:R-:W-:Y:S01]  /*3c2a0*/  ISETP.GE.U32.AND P5, PT, R109.reuse, R38, PT ;  /* 0x000000266d00720c */ /* 0x040fe20003fa6070 */
[----:B------:R-:W-:Y:S01]  /*3c2b0*/  IMAD.X R74, R14, 0x1, R101, P2 ;  /* 0x000000010e4a7824 */ /* 0x000fe200010e0665 */
[----:B------:R-:W-:Y:S01]  /*3c2c0*/  IADD3 R77, P6, PT, R109, R96, RZ ;  /* 0x000000606d4d7210 */ /* 0x000fe20007fde0ff */
[----:B------:R-:W-:Y:S01]  /*3c2d0*/  IMAD.MOV.U32 R24, RZ, RZ, R99 ;  /* 0x000000ffff187224 */ /* 0x000fe200078e0063 */
[----:B------:R-:W-:Y:S01]  /*3c2e0*/  ISETP.GE.U32.AND.EX P5, PT, R46, R23, PT, P5 ;  /* 0x000000172e00720c */ /* 0x000fe20003fa6150 */
[----:B------:R-:W-:Y:S01]  /*3c2f0*/  IMAD.WIDE.U32 R22, R111, R72, RZ ;  /* 0x000000486f167225 */ /* 0x000fe200078e00ff */
[----:B------:R-:W-:-:S02]  /*3c300*/  ISETP.GE.U32.AND.EX P4, PT, R14, R107, PT, P4 ;  /* 0x0000006b0e00720c */ /* 0x000fc40003f86140 */
[C---:B------:R-:W-:Y:S01]  /*3c310*/  ISETP.GE.U32.AND.EX P1, PT, R74.reuse, R101, PT, P1 ;  /* 0x000000654a00720c */ /* 0x040fe20003f26110 */
[----:B------:R-:W-:Y:S01]  /*3c320*/  IMAD R44, R74, R72, RZ ;  /* 0x000000484a2c7224 */ /* 0x000fe200078e02ff */
[----:B------:R-:W-:Y:S02]  /*3c330*/  IADD3 R103, P3, PT, R97, R98, RZ ;  /* 0x0000006261677210 */ /* 0x000fe40007f7e0ff */
[----:B------:R-:W-:Y:S01]  /*3c340*/  ISETP.GE.U32.AND P2, PT, R77, R96, PT ;  /* 0x000000604d00720c */ /* 0x000fe20003f46070 */
[----:B------:R-:W-:Y:S01]  /*3c350*/  IMAD.WIDE.U32.X R96, R19, R69, R94, P0 ;  /* 0x0000004513607225 */ /* 0x000fe200000e045e */
[----:B------:R-:W-:Y:S02]  /*3c360*/  SEL R101, RZ, 0x1, P5 ;  /* 0x00000001ff657807 */ /* 0x000fe40002800000 */
[----:B------:R-:W-:Y:S01]  /*3c370*/  SEL R14, RZ, 0x1, P4 ;  /* 0x00000001ff0e7807 */ /* 0x000fe20002000000 */
[----:B------:R-:W-:Y:S01]  /*3c380*/  IMAD.X R38, R103, 0x1, R46, P6 ;  /* 0x0000000167267824 */ /* 0x000fe200030e062e */
[----:B------:R-:W-:Y:S01]  /*3c390*/  SEL R99, RZ, 0x1, P1 ;  /* 0x00000001ff637807 */ /* 0x000fe20000800000 */
[----:B------:R-:W-:Y:S01]  /*3c3a0*/  IMAD.WIDE.U32 R94, R22, R70, RZ ;  /* 0x00000046165e7225 */ /* 0x000fe200078e00ff */
[----:B------:R-:W-:-:S02]  /*3c3b0*/  IADD3 R105, P0, P5, R101, R20, R40 ;  /* 0x0000001465697210 */ /* 0x000fc40007d1e028 */
[----:B------:R-:W-:Y:S01]  /*3c3c0*/  IADD3 R20, P1, P4, R99, R96, R14 ;  /* 0x0000006063147210 */ /* 0x000fe20007c3e00e */
[----:B------:R-:W-:Y:S01]  /*3c3d0*/  IMAD.WIDE.U32 R98, R19, R64, RZ ;  /* 0x0000004013627225 */ /* 0x000fe200078e00ff */
[----:B------:R-:W-:Y:S02]  /*3c3e0*/  IADD3.X R107, PT, PT, RZ, R21, RZ, P0, P5 ;  /* 0x00000015ff6b7210 */ /* 0x000fe400007ea4ff */
[----:B------:R-:W-:Y:S01]  /*3c3f0*/  IADD3 R109, P6, PT, R77, R20, RZ ;  /* 0x000000144d6d7210 */ /* 0x000fe20007fde0ff */
[----:B------:R-:W-:Y:S01]  /*3c400*/  IMAD R101, R111, R73, R44 ;  /* 0x000000496f657224 */ /* 0x000fe200078e022c */
[----:B------:R-:W-:Y:S01]  /*3c410*/  IADD3.X R77, PT, PT, RZ, R97, RZ, P1, P4 ;  /* 0x00000061ff4d7210 */ /* 0x000fe20000fe84ff */
[----:B------:R-:W-:Y:S01]  /*3c420*/  IMAD.WIDE.U32 R96, P5, R18, R65, R98 ;  /* 0x0000004112607225 */ /* 0x000fe200078a0062 */
[----:B------:R-:W-:Y:S02]  /*3c430*/  ISETP.NE.U32.AND P4, PT, R105, RZ, PT ;  /* 0x000000ff6900720c */ /* 0x000fe40003f85070 */
[----:B------:R-:W-:Y:S01]  /*3c440*/  LOP3.LUT R14, RZ, R94, RZ, 0x33, !PT ;  /* 0x0000005eff0e7212 */ /* 0x000fe200078e33ff */
[----:B------:R-:W-:Y:S01]  /*3c450*/  IMAD.WIDE.U32.X R24, R19, R67, R24, P3 ;  /* 0x0000004313187225 */ /* 0x000fe200018e0418 */
[----:B------:R-:W-:-:S02]  /*3c460*/  ISETP.NE.AND.EX P4, PT, R107, RZ, PT, P4 ;  /* 0x000000ff6b00720c */ /* 0x000fc40003f85340 */
[----:B------:R-:W-:Y:S01]  /*3c470*/  ISETP.GE.U32.AND P1, PT, R109, R20, PT ;  /* 0x000000146d00720c */ /* 0x000fe20003f26070 */
[----:B------:R-:W-:Y:S01]  /*3c480*/  IMAD.WIDE.U32 R20, R18, R64, RZ ;  /* 0x0000004012147225 */ /* 0x000fe200078e00ff */
[----:B------:R-:W-:Y:S02]  /*3c490*/  ISETP.GT.U32.AND P0, PT, R111, R14, PT ;  /* 0x0000000e6f00720c */ /* 0x000fe40003f04070 */
        /* <DEDUP_REMOVED lines=26> */
.L_x_346:
[----:B------:R-:W-:Y:S01]  /*3c640*/  IADD3 R23, P4, PT, R95, R98, RZ ;  /* 0x000000625f177210 */ /* 0x000fe20007f9e0ff */
[----:B------:R-:W-:Y:S01]  /*3c650*/  IMAD.X R105, RZ, RZ, RZ, P5 ;  /* 0x000000ffff697224 */ /* 0x000fe200028e06ff */
[----:B------:R-:W-:Y:S01]  /*3c660*/  ISETP.GE.U32.AND.EX P1, PT, R40, R77, PT, P1 ;  /* 0x0000004d2800720c */ /* 0x000fe20003f26110 */
[----:B------:R-:W-:Y:S01]  /*3c670*/  IMAD.MOV.U32 R104, RZ, RZ, R99 ;  /* 0x000000ffff687224 */ /* 0x000fe200078e0063 */
        /* <DEDUP_REMOVED lines=8> */
[----:B------:R-:W-:Y:S01]  /*3c700*/  IADD3 R38, P4, P6, R77, R24, R38 ;  /* 0x000000184d267210 */ /* 0x000fe20007e9e026 */
[----:B------:R-:W-:Y:S01]  /*3c710*/  IMAD.MOV.U32 R94, RZ, RZ, R97 ;  /* 0x000000ffff5e7224 */ /* 0x000fe200078e0061 */
[----:B------:R-:W-:Y:S02]  /*3c720*/  IADD3 R77, P0, PT, R36, R20, RZ ;  /* 0x00000014244d7210 */ /* 0x000fe40007f1e0ff */
[----:B------:R-:W-:Y:S02]  /*3c730*/  IADD3 R24, P5, PT, R23, R98, RZ ;  /* 0x0000006217187210 */ /* 0x000fe40007fbe0ff */
[----:B------:R-:W-:Y:S01]  /*3c740*/  IADD3 R21, P3, PT, R109, R100, RZ ;  /* 0x000000646d157210 */ /* 0x000fe20007f7e0ff */
[----:B------:R-:W-:Y:S01]  /*3c750*/  IMAD.X R34, R34, 0x1, R103, P0 ;  /* 0x0000000122227824 */ /* 0x000fe200000e0667 */
[----:B------:R-:W-:Y:S01]  /*3c760*/  IADD3.X R23, PT, PT, RZ, R25, RZ, P4, P6 ;  /* 0x00000019ff177210 */ /* 0x000fe200027ec4ff */
[----:B------:R-:W-:Y:S01]  /*3c770*/  IMAD.X R99, RZ, RZ, R99, P5 ;  /* 0x000000ffff637224 */ /* 0x000fe200028e0663 */
[----:B------:R-:W-:-:S02]  /*3c780*/  IADD3 R101, P1, PT, R101, R96, RZ ;  /* 0x0000006065657210 */ /* 0x000fc40007f3e0ff */
[----:B------:R-:W-:Y:S02]  /*3c790*/  IADD3 R105, P6, PT, R77, R38, RZ ;  /* 0x000000264d697210 */ /* 0x000fe40007fde0ff */
[----:B------:R-:W-:Y:S01]  /*3c7a0*/  IADD3 R107, P5, PT, R21, R24, RZ ;  /* 0x00000018156b7210 */ /* 0x000fe20007fbe0ff */
[----:B------:R-:W-:Y:S01]  /*3c7b0*/  IMAD.WIDE.U32.X R94, R14, R69, R94, P1 ;  /* 0x000000450e5e7225 */ /* 0x000fe200008e045e */
[----:B------:R-:W-:Y:S02]  /*3c7c0*/  ISETP.GE.U32.AND P4, PT, R77, R20, PT ;  /* 0x000000144d00720c */ /* 0x000fe40003f86070 */
[----:B------:R-:W-:Y:S01]  /*3c7d0*/  ISETP.GE.U32.AND P0, PT, R105, R38, PT ;  /* 0x000000266900720c */ /* 0x000fe20003f06070 */
[----:B------:R-:W-:Y:S01]  /*3c7e0*/  IMAD.X R20, R101, 0x1, R40, P3 ;  /* 0x0000000165147824 */ /* 0x000fe200018e0628 */
[----:B------:R-:W-:Y:S01]  /*3c7f0*/  ISETP.GE.U32.AND P3, PT, R107, R24, PT ;  /* 0x000000186b00720c */ /* 0x000fe20003f66070 */
[C---:B------:R-:W-:Y:S01]  /*3c800*/  IMAD.X R38, R34.reuse, 0x1, R23, P6 ;  /* 0x0000000122267824 */ /* 0x040fe200030e0617 */
[----:B------:R-:W-:Y:S01]  /*3c810*/  ISETP.GE.U32.AND.EX P4, PT, R34, R103, PT, P4 ;  /* 0x000000672200720c */ /* 0x000fe20003f86140 */
[----:B------:R-:W-:Y:S01]  /*3c820*/  IMAD.WIDE.U32 R24, R14, R66, RZ ;  /* 0x000000420e187225 */ /* 0x000fe200078e00ff */
[----:B------:R-:W-:-:S02]  /*3c830*/  ISETP.GE.U32.AND P2, PT, R21, R100, PT ;  /* 0x000000641500720c */ /* 0x000fc40003f46070 */
[----:B------:R-:W-:Y:S01]  /*3c840*/  ISETP.GE.U32.AND.EX P0, PT, R38, R23, PT, P0 ;  /* 0x000000172600720c */ /* 0x000fe20003f06100 */
[C---:B------:R-:W-:Y:S01]  /*3c850*/  IMAD.X R40, R20.reuse, 0x1, R99, P5 ;  /* 0x0000000114287824 */ /* 0x040fe200028e0663 */
[----:B------:R-:W-:Y:S01]  /*3c860*/  ISETP.GE.U32.AND.EX P2, PT, R20, R101, PT, P2 ;  /* 0x000000651400720c */ /* 0x000fe20003f46120 */
[C---:B------:R-:W-:Y:S01]  /*3c870*/  IMAD.WIDE.U32 R96, P5, R22.reuse, R67, R24 ;  /* 0x0000004316607225 */ /* 0x040fe200078a0018 */
[----:B------:R-:W-:Y:S02]  /*3c880*/  SEL R24, RZ, 0x1, P4 ;  /* 0x00000001ff187807 */ /* 0x000fe40002000000 */
[----:B------:R-:W-:Y:S01]  /*3c890*/  SEL R77, RZ, 0x1, P0 ;  /* 0x00000001ff4d7807 */ /* 0x000fe20000000000 */
[----:B------:R-:W-:Y:S01]  /*3c8a0*/  IMAD.WIDE.U32 R20, R22, R66, RZ ;  /* 0x0000004216147225 */ /* 0x000fe200078e00ff */
[----:B------:R-:W-:Y:S02]  /*3c8b0*/  ISETP.GE.U32.AND.EX P3, PT, R40, R99, PT, P3 ;  /* 0x000000632800720c */ /* 0x000fe40003f66130 */
[----:B------:R-:W-:Y:S01]  /*3c8c0*/  IADD3 R99, P0, P1, R77, R18, R24 ;  /* 0x000000124d637210 */ /* 0x000fe2000791e018 */
[----:B------:R-:W-:Y:S01]  /*3c8d0*/  IMAD.MOV.U32 R24, RZ, RZ, R97 ;  /* 0x000000ffff187224 */ /* 0x000fe200078e0061 */
[----:B------:R-:W-:Y:S01]  /*3c8e0*/  SEL R36, RZ, 0x1, P2 ;  /* 0x00000001ff247807 */ /* 0x000fe20001000000 */
[----:B------:R-:W-:Y:S01]  /*3c8f0*/  IMAD.X R25, RZ, RZ, RZ, P5 ;  /* 0x000000ffff197224 */ /* 0x000fe200028e06ff */
[----:B------:R-:W-:-:S02]  /*3c900*/  SEL R23, RZ, 0x1, P3 ;  /* 0x00000001ff177807 */ /* 0x000fc40001800000 */
[----:B------:R-:W-:Y:S01]  /*3c910*/  IADD3.X R97, PT, PT, RZ, R19, RZ, P0, P1 ;  /* 0x00000013ff617210 */ /* 0x000fe200007e24ff */
[C---:B------:R-:W-:Y:S01]  /*3c920*/  IMAD.WIDE.U32 R18, R14.reuse, R64, RZ ;  /* 0x000000400e127225 */ /* 0x040fe200078e00ff */
        /* <DEDUP_REMOVED lines=28> */
.L_x_347:
[----:B------:R-:W-:Y:S02]  /*3caf0*/  IADD3 R21, P5, PT, R8, R22, RZ ;  /* 0x0000001608157210 */ /* 0x000fe40007fbe0ff */
[----:B------:R-:W-:Y:S01]  /*3cb00*/  IADD3 R8, P0, P1, R77, R24, R20 ;  /* 0x000000184d087210 */ /* 0x000fe2000791e014 */
[----:B------:R-:W-:Y:S01]  /*3cb10*/  IMAD.MOV.U32 R20, RZ, RZ, R19 ;  /* 0x000000ffff147224 */ /* 0x000fe200078e0013 */
        /* <DEDUP_REMOVED lines=29> */
[----:B------:R-:W-:-:S02]  /*3ccf0*/  PLOP3.LUT P0, PT, PT, PT, PT, 0x8, 0x80 ;  /* 0x000000000080781c */ /* 0x000fc40003f0e170 */
[----:B------:R-:W-:Y:S02]  /*3cd00*/  ISETP.LT.U32.OR.EX P3, PT, R22, R67, P3, P4 ;  /* 0x000000431600720c */ /* 0x000fe40001f61540 */
[----:B------:R-:W-:Y:S02]  /*3cd10*/  @P1 ISETP.NE.U32.AND P4, PT, R21, R64, PT ;  /* 0x000000401500120c */ /* 0x000fe40003f85070 */
[----:B------:R-:W-:Y:S02]  /*3cd20*/  SEL R23, RZ, 0x1, !P2 ;  /* 0x00000001ff177807 */ /* 0x000fe40005000000 */
[----:B------:R-:W-:Y:S02]  /*3cd30*/  @P1 ISETP.NE.OR.EX P0, PT, R78, R65, !P3, P4 ;  /* 0x000000414e00120c */ /* 0x000fe40005f05740 */
[----:B------:R-:W-:Y:S02]  /*3cd40*/  IADD3 R14, P1, PT, R23, R66, RZ ;  /* 0x00000042170e7210 */ /* 0x000fe40007f3e0ff */
[----:B------:R-:W-:-:S02]  /*3cd50*/  SEL R120, R70, RZ, P0 ;  /* 0x000000ff46787207 */ /* 0x000fc40000000000 */
[----:B------:R-:W-:Y:S01]  /*3cd60*/  IADD3 R10, P2, PT, R19, R68, RZ ;  /* 0x00000044130a7210 */ /* 0x000fe20007f5e0ff */
[----:B------:R-:W-:Y:S01]  /*3cd70*/  IMAD.X R46, RZ, RZ, R67, P1 ;  /* 0x000000ffff2e7224 */ /* 0x000fe200008e0643 */
[----:B------:R-:W-:Y:S02]  /*3cd80*/  SEL R19, RZ, 0x1, !P3 ;  /* 0x00000001ff137807 */ /* 0x000fe40005800000 */
[----:B------:R-:W-:Y:S01]  /*3cd90*/  IADD3 R120, P6, PT, -R120, R107, RZ ;  /* 0x0000006b78787210 */ /* 0x000fe20007fde1ff */
[----:B------:R-:W-:Y:S01]  /*3cda0*/  IMAD.X R74, RZ, RZ, R69, P2 ;  /* 0x000000ffff4a7224 */ /* 0x000fe200010e0645 */
[----:B------:R-:W-:Y:S02]  /*3cdb0*/  SEL R36, R71, RZ, P0 ;  /* 0x000000ff47247207 */ /* 0x000fe40000000000 */
[----:B------:R-:W-:Y:S01]  /*3cdc0*/  SEL R14, R14, RZ, P0 ;  /* 0x000000ff0e0e7207 */ /* 0x000fe20000000000 */
[----:B------:R-:W-:Y:S01]  /*3cdd0*/  IMAD.WIDE.U32 R98, R120, R35, RZ ;  /* 0x0000002378627225 */ /* 0x000fe200078e00ff */
[----:B------:R-:W-:-:S02]  /*3cde0*/  IADD3 R12, P4, PT, R19, R64, RZ ;  /* 0x00000040130c7210 */ /* 0x000fc40007f9e0ff */
[----:B------:R-:W-:Y:S01]  /*3cdf0*/  SEL R10, R10, RZ, P0 ;  /* 0x000000ff0a0a7207 */ /* 0x000fe20000000000 */
[----:B------:R-:W-:Y:S01]  /*3ce00*/  IMAD.X R36, R40, 0x1, ~R36, P6 ;  /* 0x0000000128247824 */ /* 0x000fe200030e0e24 */
[----:B------:R-:W-:Y:S01]  /*3ce10*/  IADD3 R14, P5, PT, -R14, R77, RZ ;  /* 0x0000004d0e0e7210 */ /* 0x000fe20007fbe1ff */
[----:B------:R-:W-:Y:S01]  /*3ce20*/  IMAD.X R8, RZ, RZ, R65, P4 ;  /* 0x000000ffff087224 */ /* 0x000fe200020e0641 */
[----:B------:R-:W-:Y:S01]  /*3ce30*/  SEL R46, R46, RZ, P0 ;  /* 0x000000ff2e2e7207 */ /* 0x000fe20000000000 */
[----:B------:R-:W-:Y:S01]  /*3ce40*/  IMAD.WIDE.U32 R18, R36, R41, RZ ;  /* 0x0000002924127225 */ /* 0x000fe200078e00ff */
[----:B------:R-:W-:Y:S02]  /*3ce50*/  SEL R12, R12, RZ, P0 ;  /* 0x000000ff0c0c7207 */ /* 0x000fe40000000000 */
[----:B------:R-:W-:Y:S01]  /*3ce60*/  IADD3 R10, P3, PT, -R10, R101, RZ ;  /* 0x000000650a0a7210 */ /* 0x000fe20007f7e1ff */
[----:B------:R-:W-:Y:S01]  /*3ce70*/  IMAD.WIDE.U32 R94, R36, R35, RZ ;  /* 0x00000023245e7225 */ /* 0x000fe200078e00ff */
[----:B------:R-:W-:-:S02]  /*3ce80*/  SEL R74, R74, RZ, P0 ;  /* 0x000000ff4a4a7207 */ /* 0x000fc40000000000 */
[----:B------:R-:W-:Y:S01]  /*3ce90*/  IADD3 R12, P1, PT, -R12, R21, RZ ;  /* 0x000000150c0c7210 */ /* 0x000fe20007f3e1ff */
[----:B------:R-:W-:Y:S01]  /*3cea0*/  IMAD.X R46, R22, 0x1, ~R46, P5 ;  /* 0x00000001162e7824 */ /* 0x000fe200028e0e2e */
[----:B------:R-:W-:Y:S01]  /*3ceb0*/  SEL R8, R8, RZ, P0 ;  /* 0x000000ff08087207 */ /* 0x000fe20000000000 */
[----:B------:R-:W-:-:S04]  /*3cec0*/  IMAD.WIDE.U32 R22, R36, R37, RZ ;  /* 0x0000002524167225 */ /* 0x000fc800078e00ff */
[----:B------:R-:W-:-:S04]  /*3ced0*/  IMAD.WIDE.U32 R20, R120, R41, RZ ;  /* 0x0000002978147225 */ /* 0x000fc800078e00ff */
[----:B------:R-:W-:-:S04]  /*3cee0*/  IMAD.WIDE.U32 R24, P0, R120, R39, R18 ;  /* 0x0000002778187225 */ /* 0x000fc80007800012 */
[----:B------:R-:W-:Y:S02]  /*3cef0*/  IMAD.X R74, R38, 0x1, ~R74, P3 ;  /* 0x00000001264a7824 */ /* 0x000fe400018e0e4a */
[----:B------:R-:W-:-:S04]  /*3cf00*/  IMAD.WIDE.U32 R18, P3, R120, R5, R94 ;  /* 0x0000000578127225 */ /* 0x000fc8000786005e */
[----:B------:R-:W-:-:S04]  /*3cf10*/  IMAD.WIDE.U32 R96, R120, R37, RZ ;  /* 0x0000002578607225 */ /* 0x000fc800078e00ff */
[----:B------:R-:W-:-:S04]  /*3cf20*/  IMAD.WIDE.U32 R22, P2, R120, R9, R22 ;  /* 0x0000000978167225 */ /* 0x000fc80007840016 */
[----:B------:R-:W-:Y:S01]  /*3cf30*/  IMAD.X R95, RZ, RZ, RZ, P0 ;  /* 0x000000ffff5f7224 */ /* 0x000fe200000e06ff */
[----:B------:R-:W-:Y:S01]  /*3cf40*/  IADD3 RZ, P0, PT, R21, R24, RZ ;  /* 0x0000001815ff7210 */ /* 0x000fe20007f1e0ff */
[----:B------:R-:W-:Y:S01]  /*3cf50*/  IMAD.X R8, R78, 0x1, ~R8, P1 ;  /* 0x000000014e087824 */ /* 0x000fe200008e0e08 */
[----:B------:R-:W-:Y:S01]  /*3cf60*/  IADD3 RZ, P1, PT, R99, R18, RZ ;  /* 0x0000001263ff7210 */ /* 0x000fe20007f3e0ff */
[----:B------:R-:W-:Y:S01]  /*3cf70*/  IMAD.MOV.U32 R94, RZ, RZ, R25 ;  /* 0x000000ffff5e7224 */ /* 0x000fe200078e0019 */
[----:B------:R-:W-:Y:S01]  /*3cf80*/  IADD3 RZ, P4, PT, R97, R22, RZ ;  /* 0x0000001661ff7210 */ /* 0x000fe20007f9e0ff */
[-C--:B------:R-:W-:Y:S02]  /*3cf90*/  IMAD R18, R9, R120.reuse, RZ ;  /* 0x0000007809127224 */ /* 0x080fe400078e02ff */
[----:B------:R-:W-:-:S04]  /*3cfa0*/  IMAD.WIDE.U32 R96, R37, R120, RZ ;  /* 0x0000007825607225 */ /* 0x000fc800078e00ff */
[----:B------:R-:W-:-:S04]  /*3cfb0*/  IMAD.WIDE.U32.X R24, R36, R39, R94, P0 ;  /* 0x0000002724187225 */ /* 0x000fc800000e045e */
[----:B------:R-:W-:Y:S01]  /*3cfc0*/  IMAD R77, R36, R37, R18 ;  /* 0x00000025244d7224 */ /* 0x000fe200078e0212 */
[----:B------:R-:W-:Y:S01]  /*3cfd0*/  IADD3 R117, P0, PT, R24, R96, RZ ;  /* 0x0000006018757210 */ /* 0x000fe20007f1e0ff */
[----:B------:R-:W-:-:S04]  /*3cfe0*/  IMAD.WIDE.U32 R94, R41, R10, RZ ;  /* 0x0000000a295e7225 */ /* 0x000fc800078e00ff */
[----:B------:R-:W-:Y:S02]  /*3cff0*/  IMAD.IADD R97, R97, 0x1, R77 ;  /* 0x0000000161617824 */ /* 0x000fe400078e024d */
[----:B------:R-:W-:Y:S02]  /*3d000*/  IMAD R18, R39, R10, RZ ;  /* 0x0000000a27127224 */ /* 0x000fe400078e02ff */
[----:B------:R-:W-:Y:S01]  /*3d010*/  IMAD.X R21, RZ, RZ, RZ, P2 ;  /* 0x000000ffff157224 */ /* 0x000fe200010e06ff */
[----:B------:R-:W-:Y:S01]  /*3d020*/  ISETP.GE.U32.AND P2, PT, R117, R96, PT ;  /* 0x000000607500720c */ /* 0x000fe20003f46070 */
[----:B------:R-:W-:Y:S01]  /*3d030*/  IMAD.X R34, R97, 0x1, R25, P0 ;  /* 0x0000000161227824 */ /* 0x000fe200000e0619 */
[----:B------:R-:W-:Y:S01]  /*3d040*/  IADD3 R117, P5, PT, R117, R94, RZ ;  /* 0x0000005e75757210 */ /* 0x000fe20007fbe0ff */
[----:B------:R-:W-:Y:S02]  /*3d050*/  IMAD R77, R74, R41, R18 ;  /* 0x000000294a4d7224 */ /* 0x000fe400078e0212 */
[----:B------:R-:W-:Y:S01]  /*3d060*/  IMAD.MOV.U32 R20, RZ, RZ, R23 ;  /* 0x000000ffff147224 */ /* 0x000fe200078e0017 */
[----:B------:R-:W-:Y:S01]  /*3d070*/  ISETP.GE.U32.AND.EX P2, PT, R34, R97, PT, P2 ;  /* 0x000000612200720c */ /* 0x000fe20003f46120 */
[----:B------:R-:W-:Y:S01]  /*3d080*/  IMAD R18, R5, R120, RZ ;  /* 0x0000007805127224 */ /* 0x000fe200078e02ff */
[----:B------:R-:W-:Y:S01]  /*3d090*/  ISETP.GE.U32.AND P0, PT, R117, R94, PT ;  /* 0x0000005e7500720c */ /* 0x000fe20003f06070 */
[----:B------:R-:W-:Y:S01]  /*3d0a0*/  IMAD.WIDE.U32 R22, R74, R41, RZ ;  /* 0x000000294a167225 */ /* 0x000fe200078e00ff */
[----:B------:R-:W-:-:S03]  /*3d0b0*/  SEL R97, RZ, 0x1, P2 ;  /* 0x00000001ff617807 */ /* 0x000fc60001000000 */
[----:B------:R-:W-:Y:S02]  /*3d0c0*/  IMAD.IADD R77, R95, 0x1, R77 ;  /* 0x000000015f4d7824 */ /* 0x000fe400078e024d */
[----:B------:R-:W-:-:S04]  /*3d0d0*/  IMAD.WIDE.U32 R94, R35, R120, RZ ;  /* 0x00000078235e7225 */ /* 0x000fc800078e00ff */
[C---:B------:R-:W-:Y:S02]  /*3d0e0*/  IMAD R99, R36.reuse, R35, R18 ;  /* 0x0000002324637224 */ /* 0x040fe400078e0212 */
[----:B------:R-:W-:-:S04]  /*3d0f0*/  IMAD.WIDE.U32.X R20, R36, R9, R20, P4 ;  /* 0x0000000924147225 */ /* 0x000fc800020e0414 */
[----:B------:R-:W-:Y:S01]  /*3d100*/  IMAD.IADD R40, R95, 0x1, R99 ;  /* 0x000000015f287824 */ /* 0x000fe200078e0263 */
[----:B------:R-:W-:Y:S01]  /*3d110*/  IADD3 R95, P2, P4, R94, R20, R97 ;  /* 0x000000145e5f7210 */ /* 0x000fe20007c5e061 */
[----:B------:R-:W-:-:S03]  /*3d120*/  IMAD.WIDE.U32 R24, P6, R10, R39, R22 ;  /* 0x000000270a187225 */ /* 0x000fc600078c0016 */
[----:B------:R-:W-:Y:S01]  /*3d130*/  IADD3.X R107, PT, PT, R40, R21, RZ, P2, P4 ;  /* 0x00000015286b7210 */ /* 0x000fe200017e84ff */
[----:B------:R-:W-:-:S04]  /*3d140*/  IMAD.WIDE.U32 R22, R10, R41, RZ ;  /* 0x000000290a167225 */ /* 0x000fc800078e00ff */
[----:B------:R-:W-:Y:S01]  /*3d150*/  IMAD.X R34, R77, 0x1, R34, P5 ;  /* 0x000000014d227824 */ /* 0x000fe200028e0622 */
[----:B------:R-:W-:Y:S01]  /*3d160*/  IADD3 RZ, P5, PT, R23, R24, RZ ;  /* 0x0000001817ff7210 */ /* 0x000fe20007fbe0ff */
[-C--:B------:R-:W-:Y:S02]  /*3d170*/  IMAD R18, R9, R10.reuse, RZ ;  /* 0x0000000a09127224 */ /* 0x080fe400078e02ff */
[----:B------:R-:W-:Y:S01]  /*3d180*/  IMAD.WIDE.U32 R20, R37, R10, RZ ;  /* 0x0000000a25147225 */ /* 0x000fe200078e00ff */
[----:B------:R-:W-:-:S03]  /*3d190*/  ISETP.GE.U32.AND.EX P0, PT, R34, R77, PT, P0 ;  /* 0x0000004d2200720c */ /* 0x000fc60003f06100 */
[----:B------:R-:W-:Y:S01]  /*3d1a0*/  IMAD.X R105, RZ, RZ, RZ, P6 ;  /* 0x000000ffff697224 */ /* 0x000fe200030e06ff */
[----:B------:R-:W-:Y:S01]  /*3d1b0*/  IADD3 R77, P4, PT, R95, R20, RZ ;  /* 0x000000145f4d7210 */ /* 0x000fe20007f9e0ff */
[----:B------:R-:W-:Y:S01]  /*3d1c0*/  IMAD.MOV.U32 R104, RZ, RZ, R25 ;  /* 0x000000ffff687224 */ /* 0x000fe200078e0019 */
[----:B------:R-:W-:Y:S01]  /*3d1d0*/  SEL R125, RZ, 0x1, P0 ;  /* 0x00000001ff7d7807 */ /* 0x000fe20000000000 */
[CC--:B------:R-:W-:Y:S02]  /*3d1e0*/  IMAD R97, R74.reuse, R37.reuse, R18 ;  /* 0x000000254a617224 */ /* 0x0c0fe400078e0212 */
        /* <DEDUP_REMOVED lines=11> */
[----:B------:R-:W-:Y:S01]  /*3d2a0*/  IADD3 RZ, P4, PT, R99, R22, RZ ;  /* 0x0000001663ff7210 */ /* 0x000fe20007f9e0ff */
[----:B------:R-:W-:Y:S01]  /*3d2b0*/  IMAD.WIDE.U32 R100, R10, R35, RZ ;  /* 0x000000230a647225 */ /* 0x000fe200078e00ff */
[----:B------:R-:W-:-:S03]  /*3d2c0*/  ISETP.GE.U32.AND.EX P0, PT, R107, R40, PT, P0 ;  /* 0x000000286b00720c */ /* 0x000fc60003f06100 */
[----:B------:R-:W-:Y:S01]  /*3d2d0*/  IMAD.WIDE.U32 R24, P6, R10, R5, R24 ;  /* 0x000000050a187225 */ /* 0x000fe200078c0018 */
[----:B------:R-:W-:-:S03]  /*3d2e0*/  SEL R107, RZ, 0x1, P0 ;  /* 0x00000001ff6b7807 */ /* 0x000fc60000000000 */
[----:B------:R-:W-:-:S04]  /*3d2f0*/  IMAD.WIDE.U32 R18, R74, R7, RZ ;  /* 0x000000074a127225 */ /* 0x000fc800078e00ff */
[----:B------:R-:W-:Y:S01]  /*3d300*/  IMAD.X R97, RZ, RZ, RZ, P3 ;  /* 0x000000ffff617224 */ /* 0x000fe200018e06ff */
[----:B------:R-:W-:Y:S01]  /*3d310*/  IADD3 RZ, P3, PT, R101, R24, RZ ;  /* 0x0000001865ff7210 */ /* 0x000fe20007f7e0ff */
[----:B------:R-:W-:Y:S01]  /*3d320*/  IMAD.X R99, RZ, RZ, RZ, P5 ;  /* 0x000000ffff637224 */ /* 0x000fe200028e06ff */
[----:B------:R-:W-:Y:S01]  /*3d330*/  ISETP.GE.U32.AND P5, PT, R77, R20, PT ;  /* 0x000000144d00720c */ /* 0x000fe20003fa6070 */
[----:B------:R-:W-:-:S03]  /*3d340*/  IMAD.WIDE.U32.X R96, R36, R5, R96, P1 ;  /* 0x0000000524607225 */ /* 0x000fc600008e0460 */
[----:B------:R-:W-:Y:S01]  /*3d350*/  ISETP.GE.U32.AND.EX P5, PT, R103, R38, PT, P5 ;  /* 0x000000266700720c */ /* 0x000fe20003fa6150 */
[----:B------:R-:W-:-:S04]  /*3d360*/  IMAD.WIDE.U32 R100, R10, R7, RZ ;  /* 0x000000070a647225 */ /* 0x000fc800078e00ff */
[----:B------:R-:W-:-:S04]  /*3d370*/  IMAD.WIDE.U32 R18, P1, R10, R3, R18 ;  /* 0x000000030a127225 */ /* 0x000fc80007820012 */
[----:B------:R-:W-:Y:S01]  /*3d380*/  IMAD.WIDE.U32 R104, R36, R7, RZ ;  /* 0x0000000724687225 */ /* 0x000fe200078e00ff */
[----:B------:R-:W-:Y:S02]  /*3d390*/  IADD3 RZ, P0, PT, R101, R18, RZ ;  /* 0x0000001265ff7210 */ /* 0x000fe40007f1e0ff */
[----:B------:R-:W-:Y:S01]  /*3d3a0*/  SEL R18, RZ, 0x1, P5 ;  /* 0x00000001ff127807 */ /* 0x000fe20002800000 */
[----:B------:R-:W-:Y:S01]  /*3d3b0*/  IMAD R38, R3, R120, RZ ;  /* 0x0000007803267224 */ /* 0x000fe200078e02ff */
[----:B------:R-:W-:Y:S01]  /*3d3c0*/  ISETP.GE.U32.AND P5, PT, R125, R77, PT ;  /* 0x0000004d7d00720c */ /* 0x000fe20003fa6070 */
[----:B------:R-:W-:-:S03]  /*3d3d0*/  IMAD.WIDE.U32 R94, R120, R7, RZ ;  /* 0x00000007785e7225 */ /* 0x000fc600078e00ff */
[----:B------:R-:W-:Y:S01]  /*3d3e0*/  ISETP.GE.U32.AND.EX P5, PT, R44, R103, PT, P5 ;  /* 0x000000672c00720c */ /* 0x000fe20003fa6150 */
[----:B------:R-:W-:-:S03]  /*3d3f0*/  IMAD.WIDE.U32 R104, P2, R120, R3, R104 ;  /* 0x0000000378687225 */ /* 0x000fc60007840068 */
[----:B------:R-:W-:Y:S01]  /*3d400*/  SEL R109, RZ, 0x1, P5 ;  /* 0x00000001ff6d7807 */ /* 0x000fe20002800000 */
[----:B------:R-:W-:-:S04]  /*3d410*/  IMAD.WIDE.U32 R100, R46, R41, RZ ;  /* 0x000000292e647225 */ /* 0x000fc800078e00ff */
[----:B------:R-:W-:Y:S02]  /*3d420*/  IMAD.MOV.U32 R98, RZ, RZ, R23 ;  /* 0x000000ffff627224 */ /* 0x000fe400078e0017 */
[----:B------:R-:W-:-:S04]  /*3d430*/  IMAD.WIDE.U32 R22, R7, R120, RZ ;  /* 0x0000007807167225 */ /* 0x000fc800078e00ff */
[----:B------:R-:W-:Y:S02]  /*3d440*/  IMAD R77, R36, R7, R38 ;  /* 0x00000007244d7224 */ /* 0x000fe400078e0226 */
[----:B------:R-:W-:Y:S01]  /*3d450*/  IMAD.X R21, RZ, RZ, RZ, P2 ;  /* 0x000000ffff157224 */ /* 0x000fe200010e06ff */
[----:B------:R-:W-:Y:S01]  /*3d460*/  IADD3 RZ, P2, PT, R95, R104, RZ ;  /* 0x000000685fff7210 */ /* 0x000fe20007f5e0ff */
[----:B------:R-:W-:Y:S02]  /*3d470*/  IMAD.MOV.U32 R20, RZ, RZ, R105 ;  /* 0x000000ffff147224 */ /* 0x000fe400078e0069 */
[----:B------:R-:W-:Y:S02]  /*3d480*/  IMAD R24, R39, R120, RZ ;  /* 0x0000007827187224 */ /* 0x000fe400078e02ff */
[----:B------:R-:W-:-:S04]  /*3d490*/  IMAD.WIDE.U32.X R98, R74, R9, R98, P4 ;  /* 0x000000094a627225 */ /* 0x000fc800020e0462 */
[----:B------:R-:W-:-:S04]  /*3d4a0*/  IMAD.WIDE.U32 R104, R14, R41, RZ ;  /* 0x000000290e687225 */ /* 0x000fc800078e00ff */
[----:B------:R-:W-:Y:S02]  /*3d4b0*/  IMAD.IADD R23, R23, 0x1, R77 ;  /* 0x0000000117177824 */ /* 0x000fe400078e024d */
        /* <DEDUP_REMOVED lines=16> */
[----:B------:R-:W-:-:S04]  /*3d5c0*/  IMAD.WIDE.U32 R120, R41, R120, RZ ;  /* 0x0000007829787225 */ /* 0x000fc800078e00ff */
[----:B------:R-:W-:Y:S02]  /*3d5d0*/  IMAD.MOV.U32 R94, RZ, RZ, R25 ;  /* 0x000000ffff5e7224 */ /* 0x000fe400078e0019 */
[----:B------:R-:W-:-:S04]  /*3d5e0*/  IMAD.WIDE.U32 R98, R14, R37, RZ ;  /* 0x000000250e627225 */ /* 0x000fc800078e00ff */
[----:B------:R-:W-:-:S04]  /*3d5f0*/  IMAD.WIDE.U32 R110, P6, R14, R9, R110 ;  /* 0x000000090e6e7225 */ /* 0x000fc800078c006e */
[----:B------:R-:W-:Y:S01]  /*3d600*/  IMAD.X R78, R127, 0x1, R36, P5 ;  /* 0x000000017f4e7824 */ /* 0x000fe200028e0624 */
[----:B------:R-:W-:Y:S01]  /*3d610*/  IADD3 R109, P5, PT, R90, R109, RZ ;  /* 0x0000006d5a6d7210 */ /* 0x000fe20007fbe0ff */
[----:B------:R-:W-:-:S04]  /*3d620*/  IMAD.WIDE.U32.X R94, R74, R5, R94, P3 ;  /* 0x000000054a5e7225 */ /* 0x000fc800018e045e */
[----:B------:R-:W-:Y:S02]  /*3d630*/  IMAD.MOV.U32 R24, RZ, RZ, R19 ;  /* 0x000000ffff187224 */ /* 0x000fe400078e0013 */
[----:B------:R-:W-:-:S04]  /*3d640*/  IMAD.WIDE.U32 R96, R14, R35, RZ ;  /* 0x000000230e607225 */ /* 0x000fc800078e00ff */
[----:B------:R-:W-:-:S04]  /*3d650*/  IMAD.WIDE.U32 R112, P3, R14, R5, R112 ;  /* 0x000000050e707225 */ /* 0x000fc80007860070 */
[----:B------:R-:W-:Y:S01]  /*3d660*/  IMAD.X R25, RZ, RZ, RZ, P1 ;  /* 0x000000ffff197224 */ /* 0x000fe200008e06ff */
[----:B------:R-:W-:Y:S01]  /*3d670*/  IADD3 RZ, P1, PT, R99, R110, RZ ;  /* 0x0000006e63ff7210 */ /* 0x000fe20007f3e0ff */
[----:B------:R-:W-:-:S04]  /*3d680*/  IMAD.WIDE.U32 R118, R46, R7, RZ ;  /* 0x000000072e767225 */ /* 0x000fc800078e00ff */
[----:B------:R-:W-:-:S04]  /*3d690*/  IMAD.WIDE.U32 R18, R120, R72, RZ ;  /* 0x0000004878127225 */ /* 0x000fc800078e00ff */
[----:B------:R-:W-:-:S04]  /*3d6a0*/  IMAD.WIDE.U32 R98, R8, R41, RZ ;  /* 0x0000002908627225 */ /* 0x000fc800078e00ff */
[----:B------:R-:W-:Y:S01]  /*3d6b0*/  IMAD.X R38, R78, 0x1, R103, P5 ;  /* 0x000000014e267824 */ /* 0x000fe200028e0667 */
[----:B------:R-:W-:Y:S01]  /*3d6c0*/  IADD3 RZ, P5, PT, R97, R112, RZ ;  /* 0x0000007061ff7210 */ /* 0x000fe20007fbe0ff */
[----:B------:R-:W-:-:S04]  /*3d6d0*/  IMAD.WIDE.U32.X R24, R74, R3, R24, P0 ;  /* 0x000000034a187225 */ /* 0x000fc800000e0418 */
[----:B------:R-:W-:-:S04]  /*3d6e0*/  IMAD.WIDE.U32 R114, R14, R7, RZ ;  /* 0x000000070e727225 */ /* 0x000fc800078e00ff */
[----:B------:R-:W-:-:S04]  /*3d6f0*/  IMAD.WIDE.U32 R118, P0, R14, R3, R118 ;  /* 0x000000030e767225 */ /* 0x000fc80007800076 */
[----:B------:R-:W-:Y:S02]  /*3d700*/  IMAD.IADD R129, R121, 0x1, R129 ;  /* 0x0000000179817824 */ /* 0x000fe400078e0281 */
[----:B------:R-:W-:-:S04]  /*3d710*/  IMAD.WIDE.U32 R96, R18, R70, RZ ;  /* 0x0000004612607225 */ /* 0x000fc800078e00ff */
[----:B------:R-:W-:Y:S01]  /*3d720*/  IMAD R40, R3, R10, RZ ;  /* 0x0000000a03287224 */ /* 0x000fe200078e02ff */
[----:B------:R-:W-:Y:S01]  /*3d730*/  LOP3.LUT R103, RZ, R96, RZ, 0x33, !PT ;  /* 0x00000060ff677212 */ /* 0x000fe200078e33ff */
[----:B------:R-:W-:Y:S02]  /*3d740*/  IMAD.X R121, RZ, RZ, RZ, P4 ;  /* 0x000000ffff797224 */ /* 0x000fe400020e06ff */
[----:B------:R-:W-:-:S04]  /*3d750*/  IMAD.WIDE.U32 R106, R12, R41, RZ ;  /* 0x000000290c6a7225 */ /* 0x000fc800078e00ff */
[----:B------:R-:W-:-:S04]  /*3d760*/  IMAD.WIDE.U32 R98, P4, R12, R39, R98 ;  /* 0x000000270c627225 */ /* 0x000fc80007880062 */
[----:B------:R-:W-:Y:S01]  /*3d770*/  IMAD.X R123, RZ, RZ, RZ, P6 ;  /* 0x000000ffff7b7224 */ /* 0x000fe200030e06ff */
[----:B------:R-:W-:Y:S01]  /*3d780*/  IADD3 RZ, P6, PT, R115, R118, RZ ;  /* 0x0000007673ff7210 */ /* 0x000fe20007fde0ff */
[----:B------:R-:W-:Y:S02]  /*3d790*/  IMAD R40, R74, R7, R40 ;  /* 0x000000074a287224 */ /* 0x000fe400078e0228 */
[----:B------:R-:W-:Y:S01]  /*3d7a0*/  IMAD.X R115, RZ, RZ, RZ, P3 ;  /* 0x000000ffff737224 */ /* 0x000fe200018e06ff */
[----:B------:R-:W-:Y:S01]  /*3d7b0*/  IADD3 RZ, P3, PT, R107, R98, RZ ;  /* 0x000000626bff7210 */ /* 0x000fe20007f7e0ff */
[----:B------:R-:W-:Y:S02]  /*3d7c0*/  IMAD R74, R129, R72, RZ ;  /* 0x00000048814a7224 */ /* 0x000fe400078e02ff */
[----:B------:R-:W-:Y:S01]  /*3d7d0*/  IMAD.X R107, RZ, RZ, RZ, P0 ;  /* 0x000000ffff6b7224 */ /* 0x000fe200000e06ff */
[C---:B------:R-:W-:Y:S01]  /*3d7e0*/  ISETP.GT.U32.AND P0, PT, R120.reuse, R103, PT ;  /* 0x000000677800720c */ /* 0x040fe20003f04070 */
[----:B------:R-:W-:-:S02]  /*3d7f0*/  IMAD R103, R120, R73, R74 ;  /* 0x0000004978677224 */ /* 0x000fc400078e024a */
[----:B------:R-:W-:Y:S02]  /*3d800*/  IMAD.MOV.U32 R120, RZ, RZ, R101 ;  /* 0x000000ffff787224 */ /* 0x000fe400078e0065 */
        /* <DEDUP_REMOVED lines=13> */
[C---:B------:R-:W-:Y:S02]  /*3d8e0*/  IMAD R123, R46.reuse, R41, R74 ;  /* 0x000000292e7b7224 */ /* 0x040fe400078e024a */
[----:B------:R-:W-:-:S04]  /*3d8f0*/  IMAD.WIDE.U32.X R104, R46, R5, R114, P5 ;  /* 0x000000052e687225 */ /* 0x000fc800028e0472 */
[----:B------:R-:W-:Y:S02]  /*3d900*/  IMAD R19, R9, R14, RZ ;  /* 0x0000000e09137224 */ /* 0x000fe400078e02ff */
[----:B------:R-:W-:-:S04]  /*3d910*/  IMAD.WIDE.U32 R114, P5, R18, R71, R118 ;  /* 0x0000004712727225 */ /* 0x000fc800078a0076 */
[-C--:B------:R-:W-:Y:S02]  /*3d920*/  IMAD R121, R5, R14.reuse, RZ ;  /* 0x0000000e05797224 */ /* 0x080fe400078e02ff */
[----:B------:R-:W-:Y:S02]  /*3d930*/  IMAD R90, R3, R14, RZ ;  /* 0x0000000e035a7224 */ /* 0x000fe400078e02ff */
[----:B------:R-:W-:Y:S02]  /*3d940*/  IMAD.IADD R119, R113, 0x1, R123 ;  /* 0x0000000171777824 */ /* 0x000fe400078e027b */
[C---:B------:R-:W-:Y:S02]  /*3d950*/  IMAD R131, R46.reuse, R37, R19 ;  /* 0x000000252e837224 */ /* 0x040fe400078e0213 */
[----:B------:R-:W-:Y:S01]  /*3d960*/  IMAD.X R113, RZ, RZ, RZ, P5 ;  /* 0x000000ffff717224 */ /* 0x000fe200028e06ff */
[----:B------:R-:W-:Y:S01]  /*3d970*/  IADD3 R125, P5, PT, R125, R112, RZ ;  /* 0x000000707d7d7210 */ /* 0x000fe20007fbe0ff */
[----:B------:R-:W-:-:S02]  /*3d980*/  IMAD R121, R46, R35, R121 ;  /* 0x000000232e797224 */ /* 0x000fc400078e0279 */
[C---:B------:R-:W-:Y:S02]  /*3d990*/  IMAD R19, R46.reuse, R7, R90 ;  /* 0x000000072e137224 */ /* 0x040fe400078e025a */
[----:B------:R-:W-:Y:S01]  /*3d9a0*/  IMAD.WIDE.U32.X R106, R46, R3, R106, P6 ;  /* 0x000000032e6a7225 */ /* 0x000fe200030e046a */
[----:B------:R-:W-:Y:S02]  /*3d9b0*/  SEL R46, RZ, 0x1, P2 ;  /* 0x00000001ff2e7807 */ /* 0x000fe40001000000 */
[----:B------:R-:W-:Y:S01]  /*3d9c0*/  IADD3 R78, P2, PT, R97, R114, RZ ;  /* 0x00000072614e7210 */ /* 0x000fe20007f5e0ff */
[----:B------:R-:W-:Y:S01]  /*3d9d0*/  IMAD.X R44, R119, 0x1, R44, P5 ;  /* 0x00000001772c7824 */ /* 0x000fe200028e062c */
[----:B------:R-:W-:Y:S02]  /*3d9e0*/  SEL R97, RZ, 0x1, P1 ;  /* 0x00000001ff617807 */ /* 0x000fe40000800000 */
[----:B------:R-:W-:Y:S01]  /*3d9f0*/  ISETP.GE.U32.AND P1, PT, R125, R112, PT ;  /* 0x000000707d00720c */ /* 0x000fe20003f26070 */
[----:B------:R-:W-:Y:S01]  /*3da00*/  IMAD.MOV.U32 R112, RZ, RZ, R115 ;  /* 0x000000ffff707224 */ /* 0x000fe200078e0073 */
[----:B------:R-:W-:Y:S01]  /*3da10*/  IADD3 R46, P5, P6, R97, R94, R46 ;  /* 0x0000005e612e7210 */ /* 0x000fe20007ebe02e */
[----:B------:R-:W-:Y:S01]  /*3da20*/  IMAD.WIDE.U32 R114, R103, R68, RZ ;  /* 0x0000004467727225 */ /* 0x000fe200078e00ff */
[----:B------:R-:W-:-:S02]  /*3da30*/  ISETP.GE.U32.AND.EX P1, PT, R44, R119, PT, P1 ;  /* 0x000000772c00720c */ /* 0x000fc40003f26110 */
[----:B------:R-:W-:Y:S01]  /*3da40*/  IADD3.X R74, PT, PT, RZ, R95, RZ, P5, P6 ;  /* 0x0000005fff4a7210 */ /* 0x000fe20002fec4ff */
[----:B------:R-:W-:Y:S01]  /*3da50*/  IMAD.WIDE.U32 R96, R37, R14, RZ ;  /* 0x0000000e25607225 */ /* 0x000fe200078e00ff */
[----:B------:R-:W-:Y:S02]  /*3da60*/  LOP3.LUT R78, RZ, R78, RZ, 0x33, !PT ;  /* 0x0000004eff4e7212 */ /* 0x000fe400078e33ff */
[----:B------:R-:W-:Y:S01]  /*3da70*/  SEL R119, RZ, 0x1, P1 ;  /* 0x00000001ff777807 */ /* 0x000fe20000800000 */
[----:B------:R-:W-:Y:S01]  /*3da80*/  IMAD.WIDE.U32 R94, R18, R68, RZ ;  /* 0x00000044125e7225 */ /* 0x000fe200078e00ff */
[----:B------:R-:W-:-:S03]  /*3da90*/  ISETP.GT.U32.AND.EX P0, PT, R129, R78, PT, P0 ;  /* 0x0000004e8100720c */ /* 0x000fc60003f04100 */
[----:B------:R-:W-:Y:S01]  /*3daa0*/  IMAD.WIDE.U32 R114, P5, R18, R69, R114 ;  /* 0x0000004512727225 */ /* 0x000fe200078a0072 */
[----:B------:R-:W-:-:S03]  /*3dab0*/  IADD3 R117, P6, PT, R117, R94, RZ ;  /* 0x0000005e75757210 */ /* 0x000fc60007fde0ff */
[----:B------:R-:W-:Y:S01]  /*3dac0*/  IMAD.IADD R98, R97, 0x1, R131 ;  /* 0x0000000161627824 */ /* 0x000fe200078e0283 */
[----:B------:R-:W-:Y:S01]  /*3dad0*/  IADD3 R97, P1, PT, R95, R114, RZ ;  /* 0x000000725f617210 */ /* 0x000fe20007f3e0ff */
[----:B------:R-:W-:Y:S01]  /*3dae0*/  IMAD.WIDE.U32.X R112, R103, R71, R112, P2 ;  /* 0x0000004767707225 */ /* 0x000fe200010e0470 */
[----:B------:R-:W-:Y:S02]  /*3daf0*/  IADD3 R123, P2, PT, R109, R96, RZ ;  /* 0x000000606d7b7210 */ /* 0x000fe40007f5e0ff */
[----:B------:R-:W-:Y:S01]  /*3db00*/  SEL R109, RZ, 0x1, !P0 ;  /* 0x00000001ff6d7807 */ /* 0x000fe20004000000 */
[----:B------:R-:W-:Y:S02]  /*3db10*/  IMAD.X R78, R97, 0x1, R34, P6 ;  /* 0x00000001614e7824 */ /* 0x000fe400030e0622 */
[----:B------:R-:W-:Y:S01]  /*3db20*/  IMAD.X R127, R98, 0x1, R38, P2 ;  /* 0x00000001627f7824 */ /* 0x000fe200010e0626 */
[----:B------:R-:W-:Y:S01]  /*3db30*/  IADD3 R119, P2, P6, R123, R100, R119 ;  /* 0x000000647b777210 */ /* 0x000fe20007e5e077 */
[----:B------:R-:W-:Y:S01]  /*3db40*/  IMAD.X R95, RZ, RZ, RZ, P5 ;  /* 0x000000ffff5f7224 */ /* 0x000fe200028e06ff */
[----:B------:R-:W-:-:S02]  /*3db50*/  IADD3 R38, P0, PT, R109, R112, RZ ;  /* 0x000000706d267210 */ /* 0x000fc40007f1e0ff */
[----:B------:R-:W-:Y:S01]  /*3db60*/  IADD3.X R92, PT, PT, R127, R101, RZ, P2, P6 ;  /* 0x000000657f5c7210 */ /* 0x000fe200017ec4ff */
[----:B------:R-:W-:Y:S01]  /*3db70*/  IMAD.WIDE.U32 R100, R8, R37, RZ ;  /* 0x0000002508647225 */ /* 0x000fe200078e00ff */
[C---:B------:R-:W-:Y:S02]  /*3db80*/  ISETP.GE.U32.AND P5, PT, R117.reuse, R94, PT ;  /* 0x0000005e7500720c */ /* 0x040fe40003fa6070 */
[----:B------:R-:W-:Y:S01]  /*3db90*/  IADD3 R34, P6, PT, R117, R38, RZ ;  /* 0x0000002675227210 */ /* 0x000fe20007fde0ff */
[----:B------:R-:W-:Y:S01]  /*3dba0*/  IMAD.MOV.U32 R94, RZ, RZ, R115 ;  /* 0x000000ffff5e7224 */ /* 0x000fe200078e0073 */
[----:B------:R-:W-:Y:S01]  /*3dbb0*/  ISETP.GE.U32.AND P2, PT, R77, R22, PT ;  /* 0x000000164d00720c */ /* 0x000fe20003f46070 */
[----:B------:R-:W-:Y:S01]  /*3dbc0*/  IMAD.X R90, RZ, RZ, R113, P0 ;  /* 0x000000ffff5a7224 */ /* 0x000fe200000e0671 */
[----:B------:R-:W-:Y:S01]  /*3dbd0*/  ISETP.GE.U32.AND.EX P5, PT, R78, R97, PT, P5 ;  /* 0x000000614e00720c */ /* 0x000fe20003fa6150 */
[----:B------:R-:W-:Y:S01]  /*3dbe0*/  IMAD.WIDE.U32.X R94, R103, R69, R94, P1 ;  /* 0x00000045675e7225 */ /* 0x000fe200008e045e */
[----:B------:R-:W-:-:S02]  /*3dbf0*/  ISETP.GE.U32.AND P0, PT, R34, R38, PT ;  /* 0x000000262200720c */ /* 0x000fc40003f06070 */
[----:B------:R-:W-:Y:S01]  /*3dc00*/  ISETP.GE.U32.AND P1, PT, R123, R96, PT ;  /* 0x000000607b00720c */ /* 0x000fe20003f26070 */
[----:B------:R-:W-:Y:S01]  /*3dc10*/  IMAD.X R77, R78, 0x1, R90, P6 ;  /* 0x000000014e4d7824 */ /* 0x000fe200030e065a */
[----:B------:R-:W-:Y:S01]  /*3dc20*/  ISETP.GE.U32.AND.EX P2, PT, R36, R23, PT, P2 ;  /* 0x000000172400720c */ /* 0x000fe20003f46120 */
[C---:B------:R-:W-:Y:S01]  /*3dc30*/  IMAD.WIDE.U32 R112, R12.reuse, R37, RZ ;  /* 0x000000250c707225 */ /* 0x040fe200078e00ff */
[----:B------:R-:W-:Y:S02]  /*3dc40*/  SEL R36, RZ, 0x1, P5 ;  /* 0x00000001ff247807 */ /* 0x000fe40002800000 */
[----:B------:R-:W-:Y:S01]  /*3dc50*/  ISETP.GE.U32.AND P6, PT, R119, R123, PT ;  /* 0x0000007b7700720c */ /* 0x000fe20003fc6070 */
[----:B------:R-:W-:Y:S01]  /*3dc60*/  IMAD.WIDE.U32 R22, P5, R12, R9, R100 ;  /* 0x000000090c167225 */ /* 0x000fe200078a0064 */
[----:B------:R-:W-:Y:S02]  /*3dc70*/  ISETP.GE.U32.AND.EX P0, PT, R77, R90, PT, P0 ;  /* 0x0000005a4d00720c */ /* 0x000fe40003f06100 */
[----:B------:R-:W-:Y:S01]  /*3dc80*/  ISETP.GE.U32.AND.EX P1, PT, R127, R98, PT, P1 ;  /* 0x000000627f00720c */ /* 0x000fe20003f26110 */
[----:B------:R-:W-:Y:S01]  /*3dc90*/  IMAD.WIDE.U32 R96, R7, R10, RZ ;  /* 0x0000000a07607225 */ /* 0x000fe200078e00ff */
[----:B------:R-:W-:-:S02]  /*3dca0*/  SEL R109, RZ, 0x1, P2 ;  /* 0x00000001ff6d7807 */ /* 0x000fc40001000000 */
[----:B------:R-:W-:Y:S01]  /*3dcb0*/  ISETP.GE.U32.AND.EX P6, PT, R92, R127, PT, P6 ;  /* 0x0000007f5c00720c */ /* 0x000fe20003fc6160 */
[----:B------:R-:W-:Y:S01]  /*3dcc0*/  IMAD.IADD R115, R97, 0x1, R40 ;  /* 0x0000000161737824 */ /* 0x000fe200078e0228 */
[----:B------:R-:W-:Y:S01]  /*3dcd0*/  IADD3 RZ, P2, PT, R113, R22, RZ ;  /* 0x0000001671ff7210 */ /* 0x000fe20007f5e0ff */
[----:B------:R-:W-:Y:S01]  /*3dce0*/  IMAD.X R101, RZ, RZ, RZ, P4 ;  /* 0x000000ffff657224 */ /* 0x000fe200020e06ff */
[----:B------:R-:W-:Y:S01]  /*3dcf0*/  SEL R97, RZ, 0x1, P0 ;  /* 0x00000001ff617807 */ /* 0x000fe20000000000 */
[-C--:B------:R-:W-:Y:S01]  /*3dd00*/  IMAD R38, R39, R12.reuse, RZ ;  /* 0x0000000c27267224 */ /* 0x080fe200078e02ff */
[----:B------:R-:W-:Y:S01]  /*3dd10*/  SEL R10, RZ, 0x1, P1 ;  /* 0x00000001ff0a7807 */ /* 0x000fe20000800000 */
[----:B------:R-:W-:Y:S01]  /*3dd20*/  IMAD R40, R9, R12, RZ ;  /* 0x0000000c09287224 */ /* 0x000fe200078e02ff */
[----:B------:R-:W-:Y:S01]  /*3dd30*/  IADD3 R113, P1, P0, R96, R20, R109 ;  /* 0x0000001460717210 */ /* 0x000fe2000783e06d */
[----:B------:R-:W-:Y:S01]  /*3dd40*/  IMAD.MOV.U32 R100, RZ, RZ, R99 ;  /* 0x000000ffff647224 */ /* 0x000fe200078e0063 */
[----:B------:R-:W-:Y:S01]  /*3dd50*/  SEL R109, RZ, 0x1, P6 ;  /* 0x00000001ff6d7807 */ /* 0x000fe20003000000 */
[----:B------:R-:W-:Y:S01]  /*3dd60*/  IMAD.WIDE.U32 R98, R103, R66, RZ ;  /* 0x0000004267627225 */ /* 0x000fe200078e00ff */
[----:B------:R-:W-:-:S02]  /*3dd70*/  IADD3 R22, P4, P6, R97, R94, R36 ;  /* 0x0000005e61167210 */ /* 0x000fc40007e9e024 */
[----:B------:R-:W-:Y:S01]  /*3dd80*/  IADD3.X R36, PT, PT, R115, R21, RZ, P1, P0 ;  /* 0x0000001573247210 */ /* 0x000fe20000fe04ff */
[----:B------:R-:W-:Y:S01]  /*3dd90*/  IMAD.WIDE.U32 R20, R41, R12, RZ ;  /* 0x0000000c29147225 */ /* 0x000fe200078e00ff */
[----:B------:R-:W-:Y:S02]  /*3dda0*/  IADD3 R10, P0, P1, R109, R110, R10 ;  /* 0x0000006e6d0a7210 */ /* 0x000fe4000791e00a */
[----:B------:R-:W-:Y:S01]  /*3ddb0*/  IADD3.X R123, PT, PT, RZ, R95, RZ, P4, P6 ;  /* 0x0000005fff7b7210 */ /* 0x000fe200027ec4ff */
[C---:B------:R-:W-:Y:S01]  /*3ddc0*/  IMAD R97, R8.reuse, R41, R38 ;  /* 0x0000002908617224 */ /* 0x040fe200078e0226 */
[----:B------:R-:W-:Y:S01]  /*3ddd0*/  IADD3.X R78, PT, PT, RZ, R111, RZ, P0, P1 ;  /* 0x0000006fff4e7210 */ /* 0x000fe200007e24ff */
[----:B------:R-:W-:Y:S01]  /*3dde0*/  IMAD.WIDE.U32.X R110, R8, R39, R100, P3 ;  /* 0x00000027086e7225 */ /* 0x000fe200018e0464 */
[C---:B------:R-:W-:Y:S02]  /*3ddf0*/  IADD3 R127, P0, PT, R113.reuse, R46, RZ ;  /* 0x0000002e717f7210 */ /* 0x040fe40007f1e0ff */
[----:B------:R-:W-:Y:S01]  /*3de00*/  ISETP.GE.U32.AND P4, PT, R113, R96, PT ;  /* 0x000000607100720c */ /* 0x000fe20003f86070 */
[----:B------:R-:W-:Y:S01]  /*3de10*/  IMAD.IADD R21, R21, 0x1, R97 ;  /* 0x0000000115157824 */ /* 0x000fe200078e0261 */
[----:B------:R-:W-:Y:S01]  /*3de20*/  IADD3 R119, P6, PT, R119, R20, RZ ;  /* 0x0000001477777210 */ /* 0x000fe20007fde0ff */
[C---:B------:R-:W-:Y:S01]  /*3de30*/  IMAD.X R129, R36.reuse, 0x1, R74, P0 ;  /* 0x0000000124817824 */ /* 0x040fe200000e064a */
[----:B------:R-:W-:Y:S01]  /*3de40*/  ISETP.GE.U32.AND P0, PT, R127, R113, PT ;  /* 0x000000717f00720c */ /* 0x000fe20003f06070 */
[----:B------:R-:W-:Y:S01]  /*3de50*/  IMAD.WIDE.U32 R96, R35, R14, RZ ;  /* 0x0000000e23607225 */ /* 0x000fe200078e00ff */
[----:B------:R-:W-:-:S02]  /*3de60*/  ISETP.GE.U32.AND.EX P4, PT, R36, R115, PT, P4 ;  /* 0x000000732400720c */ /* 0x000fc40003f86140 */
[----:B------:R-:W-:Y:S01]  /*3de70*/  ISETP.GE.U32.AND P1, PT, R119, R20, PT ;  /* 0x000000147700720c */ /* 0x000fe20003f26070 */
[----:B------:R-:W-:Y:S01]  /*3de80*/  IMAD.X R38, R21, 0x1, R92, P6 ;  /* 0x0000000115267824 */ /* 0x000fe200030e065c */
[----:B------:R-:W-:Y:S01]  /*3de90*/  ISETP.GE.U32.AND.EX P0, PT, R129, R36, PT, P0 ;  /* 0x000000248100720c */ /* 0x000fe20003f06100 */
[----:B------:R-:W-:Y:S01]  /*3dea0*/  IMAD.IADD R46, R97, 0x1, R121 ;  /* 0x00000001612e7824 */ /* 0x000fe200078e0279 */
[----:B------:R-:W-:Y:S01]  /*3deb0*/  SEL R36, RZ, 0x1, P4 ;  /* 0x00000001ff247807 */ /* 0x000fe20002000000 */
[C---:B------:R-:W-:Y:S01]  /*3dec0*/  IMAD R97, R8.reuse, R37, R40 ;  /* 0x0000002508617224 */ /* 0x040fe200078e0228 */
[----:B------:R-:W-:Y:S01]  /*3ded0*/  IADD3 R127, P4, PT, R127, R96, RZ ;  /* 0x000000607f7f7210 */ /* 0x000fe20007f9e0ff */
[----:B------:R-:W-:Y:S01]  /*3dee0*/  IMAD.WIDE.U32 R94, R8, R35, RZ ;  /* 0x00000023085e7225 */ /* 0x000fe200078e00ff */
[----:B------:R-:W-:Y:S02]  /*3def0*/  ISETP.GE.U32.AND.EX P1, PT, R38, R21, PT, P1 ;  /* 0x000000152600720c */ /* 0x000fe40003f26110 */
[----:B------:R-:W-:Y:S01]  /*3df00*/  IADD3 R74, P6, PT, R127, R10, RZ ;  /* 0x0000000a7f4a7210 */ /* 0x000fe20007fde0ff */
[----:B------:R-:W-:Y:S01]  /*3df10*/  IMAD.WIDE.U32 R20, R37, R12, RZ ;  /* 0x0000000c25147225 */ /* 0x000fe200078e00ff */
[----:B------:R-:W-:-:S02]  /*3df20*/  SEL R121, RZ, 0x1, P0 ;  /* 0x00000001ff797807 */ /* 0x000fc40000000000 */
[----:B------:R-:W-:Y:S01]  /*3df30*/  SEL R117, RZ, 0x1, P1 ;  /* 0x00000001ff757807 */ /* 0x000fe20000800000 */
[----:B------:R-:W-:Y:S01]  /*3df40*/  IMAD.X R129, R46, 0x1, R129, P4 ;  /* 0x000000012e817824 */ /* 0x000fe200020e0681 */
[----:B------:R-:W-:Y:S01]  /*3df50*/  IADD3 R133, P3, PT, R74, R20, RZ ;  /* 0x000000144a857210 */ /* 0x000fe20007f7e0ff */
[----:B------:R-:W-:Y:S01]  /*3df60*/  IMAD.IADD R21, R21, 0x1, R97 ;  /* 0x0000000115157824 */ /* 0x000fe200078e0261 */
[----:B------:R-:W-:Y:S01]  /*3df70*/  IADD3 R121, P0, P4, R121, R24, R36 ;  /* 0x0000001879797210 */ /* 0x000fe20007c1e024 */
[----:B------:R-:W-:Y:S02]  /*3df80*/  IMAD.X R78, R129, 0x1, R78, P6 ;  /* 0x00000001814e7824 */ /* 0x000fe400030e064e */
[----:B------:R-:W-:Y:S01]  /*3df90*/  IMAD.WIDE.U32 R100, R18, R66, RZ ;  /* 0x0000004212647225 */ /* 0x000fe200078e00ff */
[----:B------:R-:W-:Y:S02]  /*3dfa0*/  IADD3.X R40, PT, PT, RZ, R25, RZ, P0, P4 ;  /* 0x00000019ff287210 */ /* 0x000fe400007e84ff */
[----:B------:R-:W-:Y:S01]  /*3dfb0*/  IADD3 R117, P4, P6, R133, R110, R117 ;  /* 0x0000006e85757210 */ /* 0x000fe20007e9e075 */
[----:B------:R-:W-:-:S02]  /*3dfc0*/  IMAD.X R135, R21, 0x1, R78, P3 ;  /* 0x0000000115877824 */ /* 0x000fc400018e064e */
[----:B------:R-:W-:-:S03]  /*3dfd0*/  IMAD.WIDE.U32 R24, R103, R64, RZ ;  /* 0x0000004067187225 */ /* 0x000fc600078e00ff */
[----:B------:R-:W-:Y:S01]  /*3dfe0*/  IADD3.X R10, PT, PT, R135, R111, RZ, P4, P6 ;  /* 0x0000006f870a7210 */ /* 0x000fe200027ec4ff */
[----:B------:R-:W-:Y:S01]  /*3dff0*/  IMAD.WIDE.U32 R98, P0, R18, R67, R98 ;  /* 0x0000004312627225 */ /* 0x000fe20007800062 */
[----:B------:R-:W-:-:S03]  /*3e000*/  IADD3 R125, P4, PT, R125, R100, RZ ;  /* 0x000000647d7d7210 */ /* 0x000fc60007f9e0ff */
[----:B------:R-:W-:Y:S01]  /*3e010*/  IMAD.X R111, RZ, RZ, RZ, P0 ;  /* 0x000000ffff6f7224 */ /* 0x000fe200000e06ff */
[----:B------:R-:W-:Y:S01]  /*3e020*/  IADD3 R131, P6, PT, R101, R98, RZ ;  /* 0x0000006265837210 */ /* 0x000fe20007fde0ff */
[----:B------:R-:W-:-:S04]  /*3e030*/  IMAD.WIDE.U32 R112, R12, R35, RZ ;  /* 0x000000230c707225 */ /* 0x000fc800078e00ff */
[----:B------:R-:W-:-:S04]  /*3e040*/  IMAD.WIDE.U32 R94, P1, R12, R5, R94 ;  /* 0x000000050c5e7225 */ /* 0x000fc8000782005e */
[----:B------:R-:W-:Y:S01]  /*3e050*/  IMAD.WIDE.U32 R114, R8, R7, RZ ;  /* 0x0000000708727225 */ /* 0x000fe200078e00ff */
[----:B------:R-:W-:-:S03]  /*3e060*/  IADD3 RZ, P3, PT, R113, R94, RZ ;  /* 0x0000005e71ff7210 */ /* 0x000fc60007f7e0ff */
[----:B------:R-:W-:-:S04]  /*3e070*/  IMAD.WIDE.U32 R24, P0, R18, R65, R24 ;  /* 0x0000004112187225 */ /* 0x000fc80007800018 */
[----:B------:R-:W-:Y:S02]  /*3e080*/  IMAD.MOV.U32 R110, RZ, RZ, R99 ;  /* 0x000000ffff6e7224 */ /* 0x000fe400078e0063 */
[----:B------:R-:W-:Y:S01]  /*3e090*/  IMAD.X R97, RZ, RZ, RZ, P0 ;  /* 0x000000ffff617224 */ /* 0x000fe200000e06ff */
[----:B------:R-:W-:Y:S01]  /*3e0a0*/  IADD3 R109, P0, PT, R125, R22, RZ ;  /* 0x000000167d6d7210 */ /* 0x000fe20007f1e0ff */
[----:B------:R-:W-:Y:S02]  /*3e0b0*/  IMAD.X R44, R131, 0x1, R44, P4 ;  /* 0x00000001832c7824 */ /* 0x000fe400020e062c */
[----:B------:R-:W-:-:S04]  /*3e0c0*/  IMAD.WIDE.U32 R112, R12, R7, RZ ;  /* 0x000000070c707225 */ /* 0x000fc800078e00ff */
[----:B------:R-:W-:-:S04]  /*3e0d0*/  IMAD.WIDE.U32 R98, P4, R12, R3, R114 ;  /* 0x000000030c627225 */ /* 0x000fc80007880072 */
[----:B------:R-:W-:Y:S01]  /*3e0e0*/  IMAD.WIDE.U32.X R110, R103, R67, R110, P6 ;  /* 0x00000043676e7225 */ /* 0x000fe200030e046e */
[----:B------:R-:W-:-:S03]  /*3e0f0*/  ISETP.GE.U32.AND P6, PT, R125, R100, PT ;  /* 0x000000647d00720c */ /* 0x000fc60003fc6070 */
[----:B------:R-:W-:Y:S01]  /*3e100*/  IMAD.X R101, RZ, RZ, RZ, P5 ;  /* 0x000000ffff657224 */ /* 0x000fe200028e06ff */
[----:B------:R-:W-:Y:S01]  /*3e110*/  IADD3 RZ, P5, PT, R113, R98, RZ ;  /* 0x0000006271ff7210 */ /* 0x000fe20007fbe0ff */
[C---:B------:R-:W-:Y:S01]  /*3e120*/  IMAD.X R36, R44.reuse, 0x1, R123, P0 ;  /* 0x000000012c247824 */ /* 0x040fe200000e067b */
[----:B------:R-:W-:Y:S01]  /*3e130*/  ISETP.GE.U32.AND P0, PT, R109, R22, PT ;  /* 0x000000166d00720c */ /* 0x000fe20003f06070 */
        /* <DEDUP_REMOVED lines=19> */
[----:B------:R-:W-:Y:S01]  /*3e270*/  IMAD.MOV.U32 R94, RZ, RZ, R99 ;  /* 0x000000ffff5e7224 */ /* 0x000fe200078e0063 */
[----:B------:R-:W-:Y:S02]  /*3e280*/  ISETP.GE.U32.AND.EX P0, PT, R78, R129, PT, P0 ;  /* 0x000000814e00720c */ /* 0x000fe40003f06100 */
[----:B------:R-:W-:Y:S01]  /*3e290*/  ISETP.GE.U32.AND.EX P1, PT, R135, R21, PT, P1 ;  /* 0x000000158700720c */ /* 0x000fe20003f26110 */
[----:B------:R-:W-:Y:S01]  /*3e2a0*/  IMAD.WIDE.U32 R20, R7, R14, RZ ;  /* 0x0000000e07147225 */ /* 0x000fe200078e00ff */
[----:B------:R-:W-:-:S02]  /*3e2b0*/  ISETP.GE.U32.AND.EX P6, PT, R10, R135, PT, P6 ;  /* 0x000000870a00720c */ /* 0x000fc40003fc6160 */
[----:B------:R-:W-:Y:S01]  /*3e2c0*/  SEL R103, RZ, 0x1, P0 ;  /* 0x00000001ff677807 */ /* 0x000fe20000000000 */
[C---:B------:R-:W-:Y:S01]  /*3e2d0*/  IMAD.WIDE.U32.X R94, R8.reuse, R3, R94, P5 ;  /* 0x00000003085e7225 */ /* 0x040fe200028e045e */
[----:B------:R-:W-:Y:S02]  /*3e2e0*/  SEL R18, RZ, 0x1, P1 ;  /* 0x00000001ff127807 */ /* 0x000fe40000800000 */
[----:B------:R-:W-:Y:S02]  /*3e2f0*/  SEL R97, RZ, 0x1, P6 ;  /* 0x00000001ff617807 */ /* 0x000fe40003000000 */
[----:B------:R-:W-:Y:S01]  /*3e300*/  IADD3 R14, P1, P6, R103, R104, R46 ;  /* 0x00000068670e7210 */ /* 0x000fe20007e3e02e */
[----:B------:R-:W-:Y:S01]  /*3e310*/  IMAD R46, R5, R12, RZ ;  /* 0x0000000c052e7224 */ /* 0x000fe200078e02ff */
[----:B------:R-:W-:Y:S02]  /*3e320*/  IADD3 R44, P2, P0, R115, R110, R44 ;  /* 0x0000006e732c7210 */ /* 0x000fe4000785e02c */
[----:B------:R-:W-:Y:S01]  /*3e330*/  IADD3 R121, P4, PT, R121, R20, RZ ;  /* 0x0000001479797210 */ /* 0x000fe20007f9e0ff */
[----:B------:R-:W-:Y:S01]  /*3e340*/  IMAD R99, R8, R35, R46 ;  /* 0x0000002308637224 */ /* 0x000fe200078e022e */
[----:B------:R-:W-:-:S02]  /*3e350*/  IADD3.X R104, PT, PT, RZ, R105, RZ, P1, P6 ;  /* 0x00000069ff687210 */ /* 0x000fc40000fec4ff */
[----:B------:R-:W-:Y:S02]  /*3e360*/  IADD3.X R111, PT, PT, RZ, R111, RZ, P2, P0 ;  /* 0x0000006fff6f7210 */ /* 0x000fe400017e04ff */
[----:B------:R-:W-:Y:S02]  /*3e370*/  IADD3 R18, P1, P6, R97, R100, R18 ;  /* 0x0000006461127210 */ /* 0x000fe40007e3e012 */
[----:B------:R-:W-:Y:S01]  /*3e380*/  IADD3 R97, P2, PT, R121, R14, RZ ;  /* 0x0000000e79617210 */ /* 0x000fe20007f5e0ff */
[----:B------:R-:W-:Y:S01]  /*3e390*/  IMAD.IADD R14, R21, 0x1, R19 ;  /* 0x00000001150e7824 */ /* 0x000fe200078e0213 */
[----:B------:R-:W-:Y:S01]  /*3e3a0*/  ISETP.GE.U32.AND P0, PT, R121, R20, PT ;  /* 0x000000147900720c */ /* 0x000fe20003f06070 */
[----:B------:R-:W-:Y:S01]  /*3e3b0*/  IMAD.WIDE.U32 R20, R35, R12, RZ ;  /* 0x0000000c23147225 */ /* 0x000fe200078e00ff */
[----:B------:R-:W-:Y:S02]  /*3e3c0*/  IADD3.X R101, PT, PT, RZ, R101, RZ, P1, P6 ;  /* 0x00000065ff657210 */ /* 0x000fe40000fec4ff */
[----:B------:R-:W-:Y:S01]  /*3e3d0*/  ISETP.GE.U32.AND P1, PT, R97, R121, PT ;  /* 0x000000796100720c */ /* 0x000fe20003f26070 */
[----:B------:R-:W-:Y:S01]  /*3e3e0*/  IMAD.X R19, R14, 0x1, R40, P4 ;  /* 0x000000010e137824 */ /* 0x000fe200020e0628 */
[----:B------:R-:W-:Y:S01]  /*3e3f0*/  IADD3 R103, P6, PT, R119, R112, RZ ;  /* 0x0000007077677210 */ /* 0x000fe20007fde0ff */
[----:B------:R-:W-:-:S02]  /*3e400*/  IMAD.IADD R21, R21, 0x1, R99 ;  /* 0x0000000115157824 */ /* 0x000fc400078e0263 */
[C---:B------:R-:W-:Y:S01]  /*3e410*/  IMAD.X R40, R19.reuse, 0x1, R104, P2 ;  /* 0x0000000113287824 */ /* 0x040fe200010e0668 */
[----:B------:R-:W-:Y:S01]  /*3e420*/  ISETP.GE.U32.AND.EX P0, PT, R19, R14, PT, P0 ;  /* 0x0000000e1300720c */ /* 0x000fe20003f06100 */
[----:B------:R-:W-:Y:S01]  /*3e430*/  IMAD.X R14, R113, 0x1, R38, P6 ;  /* 0x00000001710e7824 */ /* 0x000fe200030e0626 */
[----:B------:R-:W-:Y:S02]  /*3e440*/  ISETP.GE.U32.AND P2, PT, R103, R112, PT ;  /* 0x000000706700720c */ /* 0x000fe40003f46070 */
[----:B------:R-:W-:Y:S02]  /*3e450*/  ISETP.GE.U32.AND.EX P1, PT, R40, R19, PT, P1 ;  /* 0x000000132800720c */ /* 0x000fe40003f26110 */
[----:B------:R-:W-:Y:S02]  /*3e460*/  IADD3 R19, P4, PT, R97, R20, RZ ;  /* 0x0000001461137210 */ /* 0x000fe40007f9e0ff */
[----:B------:R-:W-:Y:S02]  /*3e470*/  SEL R46, RZ, 0x1, P0 ;  /* 0x00000001ff2e7807 */ /* 0x000fe40000000000 */
[----:B------:R-:W-:-:S02]  /*3e480*/  IADD3 R18, P6, PT, R19, R18, RZ ;  /* 0x0000001213127210 */ /* 0x000fc40007fde0ff */
[----:B------:R-:W-:Y:S01]  /*3e490*/  ISETP.GE.U32.AND P0, PT, R19, R20, PT ;  /* 0x000000141300720c */ /* 0x000fe20003f06070 */
[----:B------:R-:W-:Y:S01]  /*3e4a0*/  IMAD.X R20, R21, 0x1, R40, P4 ;  /* 0x0000000115147824 */ /* 0x000fe200020e0628 */
[----:B------:R-:W-:Y:S01]  /*3e4b0*/  SEL R99, RZ, 0x1, P1 ;  /* 0x00000001ff637807 */ /* 0x000fe20000800000 */
[----:B------:R-:W-:Y:S01]  /*3e4c0*/  IMAD R40, R3, R12, RZ ;  /* 0x0000000c03287224 */ /* 0x000fe200078e02ff */
[----:B------:R-:W-:Y:S01]  /*3e4d0*/  ISETP.GE.U32.AND P1, PT, R18, R19, PT ;  /* 0x000000131200720c */ /* 0x000fe20003f26070 */
[----:B------:R-:W-:Y:S01]  /*3e4e0*/  IMAD.X R19, R20, 0x1, R101, P6 ;  /* 0x0000000114137824 */ /* 0x000fe200030e0665 */
[----:B------:R-:W-:Y:S01]  /*3e4f0*/  IADD3 R103, P4, PT, R103, R44, RZ ;  /* 0x0000002c67677210 */ /* 0x000fe20007f9e0ff */
[----:B------:R-:W-:Y:S01]  /*3e500*/  IMAD R101, R8, R7, R40 ;  /* 0x0000000708657224 */ /* 0x000fe200078e0228 */
[----:B------:R-:W-:Y:S02]  /*3e510*/  ISETP.GE.U32.AND.EX P6, PT, R20, R21, PT, P0 ;  /* 0x000000151400720c */ /* 0x000fe40003fc6100 */
[----:B------:R-:W-:Y:S01]  /*3e520*/  ISETP.GE.U32.AND.EX P1, PT, R19, R20, PT, P1 ;  /* 0x000000141300720c */ /* 0x000fe20003f26110 */
[----:B------:R-:W-:Y:S01]  /*3e530*/  IMAD.WIDE.U32.X R20, R8, R5, R22, P3 ;  /* 0x0000000508147225 */ /* 0x000fe200018e0416 */
[----:B------:R-:W-:-:S02]  /*3e540*/  ISETP.GE.U32.AND.EX P2, PT, R14, R113, PT, P2 ;  /* 0x000000710e00720c */ /* 0x000fc40003f46120 */
[----:B------:R-:W-:Y:S01]  /*3e550*/  SEL R38, RZ, 0x1, P6 ;  /* 0x00000001ff267807 */ /* 0x000fe20003000000 */
[----:B------:R-:W-:Y:S01]  /*3e560*/  IMAD.X R14, R14, 0x1, R111, P4 ;  /* 0x000000010e0e7824 */ /* 0x000fe200020e066f */
[----:B------:R-:W-:Y:S01]  /*3e570*/  SEL R97, RZ, 0x1, P1 ;  /* 0x00000001ff617807 */ /* 0x000fe20000800000 */
[----:B------:R-:W-:Y:S01]  /*3e580*/  IMAD.WIDE.U32 R22, R7, R12, RZ ;  /* 0x0000000c07167225 */ /* 0x000fe200078e00ff */
[----:B------:R-:W-:Y:S02]  /*3e590*/  IADD3 R99, P4, P6, R99, R106, R46 ;  /* 0x0000006a63637210 */ /* 0x000fe40007e9e02e */
[----:B------:R-:W-:Y:S02]  /*3e5a0*/  ISETP.GE.U32.AND P0, PT, R103, R44, PT ;  /* 0x0000002c6700720c */ /* 0x000fe40003f06070 */
[----:B------:R-:W-:Y:S02]  /*3e5b0*/  IADD3 R20, P1, P3, R97, R20, R38 ;  /* 0x0000001461147210 */ /* 0x000fe40007b3e026 */
[----:B------:R-:W-:-:S02]  /*3e5c0*/  IADD3.X R38, PT, PT, RZ, R107, RZ, P4, P6 ;  /* 0x0000006bff267210 */ /* 0x000fc400027ec4ff */
[----:B------:R-:W-:Y:S01]  /*3e5d0*/  IADD3 R97, P4, PT, R99, R22, RZ ;  /* 0x0000001663617210 */ /* 0x000fe20007f9e0ff */
[----:B------:R-:W-:Y:S01]  /*3e5e0*/  IMAD.IADD R99, R23, 0x1, R101 ;  /* 0x0000000117637824 */ /* 0x000fe200078e0265 */
[----:B------:R-:W-:Y:S02]  /*3e5f0*/  ISETP.GE.U32.AND.EX P0, PT, R14, R111, PT, P0 ;  /* 0x0000006f0e00720c */ /* 0x000fe40003f06100 */
[----:B------:R-:W-:Y:S01]  /*3e600*/  SEL R12, RZ, 0x1, P2 ;  /* 0x00000001ff0c7807 */ /* 0x000fe20001000000 */
[----:B------:R-:W-:Y:S01]  /*3e610*/  IMAD.X R38, R99, 0x1, R38, P4 ;  /* 0x0000000163267824 */ /* 0x000fe200020e0626 */
[----:B------:R-:W-:Y:S02]  /*3e620*/  IADD3.X R21, PT, PT, RZ, R21, RZ, P1, P3 ;  /* 0x00000015ff157210 */ /* 0x000fe40000fe64ff */
[----:B------:R-:W-:Y:S02]  /*3e630*/  IADD3 R20, P2, PT, R97, R20, RZ ;  /* 0x0000001461147210 */ /* 0x000fe40007f5e0ff */
[----:B------:R-:W-:-:S02]  /*3e640*/  SEL R23, RZ, 0x1, P0 ;  /* 0x00000001ff177807 */ /* 0x000fc40000000000 */
[----:B------:R-:W-:Y:S01]  /*3e650*/  ISETP.GE.U32.AND P0, PT, R97, R22, PT ;  /* 0x000000166100720c */ /* 0x000fe20003f06070 */
[C---:B------:R-:W-:Y:S01]  /*3e660*/  IMAD.X R21, R38.reuse, 0x1, R21, P2 ;  /* 0x0000000126157824 */ /* 0x040fe200010e0615 */
[----:B------:R-:W-:Y:S02]  /*3e670*/  IADD3 R12, P2, P3, R23, R24, R12 ;  /* 0x00000018170c7210 */ /* 0x000fe40007b5e00c */
[----:B------:R-:W-:Y:S02]  /*3e680*/  ISETP.GE.U32.AND.EX P0, PT, R38, R99, PT, P0 ;  /* 0x000000632600720c */ /* 0x000fe40003f06100 */
[----:B------:R-:W-:Y:S02]  /*3e690*/  IADD3.X R25, PT, PT, RZ, R25, RZ, P2, P3 ;  /* 0x00000019ff197210 */ /* 0x000fe400017e64ff */
[----:B------:R-:W-:Y:S02]  /*3e6a0*/  ISETP.NE.U32.AND P2, PT, R12, RZ, PT ;  /* 0x000000ff0c00720c */ /* 0x000fe40003f45070 */
[----:B------:R-:W-:-:S02]  /*3e6b0*/  ISETP.GE.U32.AND P1, PT, R20, R97, PT ;  /* 0x000000611400720c */ /* 0x000fc40003f26070 */
        /* <DEDUP_REMOVED lines=31> */
.L_x_348:
[----:B------:R-:W-:-:S04]  /*3e8b0*/  IMAD.WIDE.U32 R24, R57, R30, RZ ;  /* 0x0000001e39187225 */ /* 0x000fc800078e00ff */
[----:B------:R-:W-:Y:S02]  /*3e8c0*/  IMAD R8, R77, R72, RZ ;  /* 0x000000484d087224 */ /* 0x000fe400078e02ff */
[----:B------:R-:W-:-:S04]  /*3e8d0*/  IMAD.WIDE.U32 R94, P0, R33, R56, R24 ;  /* 0x00000038215e7225 */ /* 0x000fc80007800018 */
[----:B------:R-:W-:-:S04]  /*3e8e0*/  IMAD.WIDE.U32 R24, R56, R30, RZ ;  /* 0x0000001e38187225 */ /* 0x000fc800078e00ff */
[----:B------:R-:W-:-:S04]  /*3e8f0*/  IMAD.WIDE.U32 R96, R57, R28, RZ ;  /* 0x0000001c39607225 */ /* 0x000fc800078e00ff */
[----:B------:R-:W-:Y:S01]  /*3e900*/  IMAD.X R101, RZ, RZ, RZ, P0 ;  /* 0x000000ffff657224 */ /* 0x000fe200000e06ff */
[----:B------:R-:W-:Y:S01]  /*3e910*/  IADD3 RZ, P0, PT, R25, R94, RZ ;  /* 0x0000005e19ff7210 */ /* 0x000fe20007f1e0ff */
[----:B------:R-:W-:Y:S02]  /*3e920*/  IMAD.MOV.U32 R100, RZ, RZ, R95 ;  /* 0x000000ffff647224 */ /* 0x000fe400078e005f */
[----:B------:R-:W-:-:S04]  /*3e930*/  IMAD.WIDE.U32 R94, R34, R72, RZ ;  /* 0x00000048225e7225 */ /* 0x000fc800078e00ff */
[----:B------:R-:W-:Y:S02]  /*3e940*/  IMAD R119, R34, R73, R8 ;  /* 0x0000004922777224 */ /* 0x000fe400078e0208 */
[----:B------:R-:W-:-:S04]  /*3e950*/  IMAD.WIDE.U32 R104, R56, R28, RZ ;  /* 0x0000001c38687225 */ /* 0x000fc800078e00ff */
[----:B------:R-:W-:-:S04]  /*3e960*/  IMAD.WIDE.U32 R96, P1, R31, R56, R96 ;  /* 0x000000381f607225 */ /* 0x000fc80007820060 */
[----:B------:R-:W-:Y:S01]  /*3e970*/  IMAD R12, R31, R56, RZ ;  /* 0x000000381f0c7224 */ /* 0x000fe200078e02ff */
[----:B------:R-:W-:Y:S01]  /*3e980*/  IADD3 RZ, P2, PT, R105, R96, RZ ;  /* 0x0000006069ff7210 */ /* 0x000fe20007f5e0ff */
[----:B------:R-:W-:-:S04]  /*3e990*/  IMAD.WIDE.U32 R98, R28, R56, RZ ;  /* 0x000000381c627225 */ /* 0x000fc800078e00ff */
[----:B------:R-:W-:-:S04]  /*3e9a0*/  IMAD.WIDE.U32.X R100, R33, R57, R100, P0 ;  /* 0x0000003921647225 */ /* 0x000fc800000e0464 */
[----:B------:R-:W-:Y:S01]  /*3e9b0*/  IMAD.IADD R119, R95, 0x1, R119 ;  /* 0x000000015f777824 */ /* 0x000fe200078e0277 */
[----:B------:R-:W-:Y:S01]  /*3e9c0*/  IADD3 R115, P3, PT, R100, R98, RZ ;  /* 0x0000006264737210 */ /* 0x000fe20007f7e0ff */
[----:B------:R-:W-:Y:S02]  /*3e9d0*/  IMAD R107, R28, R57, R12 ;  /* 0x000000391c6b7224 */ /* 0x000fe400078e020c */
[----:B------:R-:W-:-:S04]  /*3e9e0*/  IMAD.WIDE.U32 R24, R94, R70, RZ ;  /* 0x000000465e187225 */ /* 0x000fc800078e00ff */
[----:B------:R-:W-:Y:S01]  /*3e9f0*/  IMAD.WIDE.U32 R104, R119, R70, RZ ;  /* 0x0000004677687225 */ /* 0x000fe200078e00ff */
[----:B------:R-:W-:-:S03]  /*3ea00*/  LOP3.LUT R95, RZ, R24, RZ, 0x33, !PT ;  /* 0x00000018ff5f7212 */ /* 0x000fc600078e33ff */
[----:B------:R-:W-:Y:S01]  /*3ea10*/  IMAD.IADD R8, R99, 0x1, R107 ;  /* 0x0000000163087824 */ /* 0x000fe200078e026b */
[----:B------:R-:W-:Y:S01]  /*3ea20*/  ISETP.GT.U32.AND P0, PT, R34, R95, PT ;  /* 0x0000005f2200720c */ /* 0x000fe20003f04070 */
[----:B------:R-:W-:Y:S01]  /*3ea30*/  IMAD.X R107, RZ, RZ, RZ, P1 ;  /* 0x000000ffff6b7224 */ /* 0x000fe200008e06ff */
[----:B------:R-:W-:Y:S01]  /*3ea40*/  ISETP.GE.U32.AND P1, PT, R115, R98, PT ;  /* 0x000000627300720c */ /* 0x000fe20003f26070 */
[----:B------:R-:W-:Y:S02]  /*3ea50*/  IMAD R12, R29, R56, RZ ;  /* 0x000000381d0c7224 */ /* 0x000fe400078e02ff */
[----:B------:R-:W-:-:S04]  /*3ea60*/  IMAD.WIDE.U32 R98, P4, R94, R71, R104 ;  /* 0x000000475e627225 */ /* 0x000fc80007880068 */
[----:B------:R-:W-:Y:S02]  /*3ea70*/  IMAD.X R123, R8, 0x1, R101, P3 ;  /* 0x00000001087b7824 */ /* 0x000fe400018e0665 */
[CC--:B------:R-:W-:Y:S01]  /*3ea80*/  IMAD R95, R26.reuse, R57.reuse, R12 ;  /* 0x000000391a5f7224 */ /* 0x0c0fe200078e020c */
[----:B------:R-:W-:Y:S01]  /*3ea90*/  IADD3 R12, P3, PT, R25, R98, RZ ;  /* 0x00000062190c7210 */ /* 0x000fe20007f7e0ff */
[----:B------:R-:W-:Y:S01]  /*3eaa0*/  IMAD.MOV.U32 R106, RZ, RZ, R97 ;  /* 0x000000ffff6a7224 */ /* 0x000fe200078e0061 */
[----:B------:R-:W-:Y:S01]  /*3eab0*/  ISETP.GE.U32.AND.EX P1, PT, R123, R8, PT, P1 ;  /* 0x000000087b00720c */ /* 0x000fe20003f26110 */
[----:B------:R-:W-:Y:S01]  /*3eac0*/  IMAD.WIDE.U32 R100, R26, R56, RZ ;  /* 0x000000381a647225 */ /* 0x000fe200078e00ff */
[----:B------:R-:W-:Y:S02]  /*3ead0*/  LOP3.LUT R12, RZ, R12, RZ, 0x33, !PT ;  /* 0x0000000cff0c7212 */ /* 0x000fe400078e33ff */
[----:B------:R-:W-:Y:S01]  /*3eae0*/  SEL R25, RZ, 0x1, P1 ;  /* 0x00000001ff197807 */ /* 0x000fe20000800000 */
[----:B------:R-:W-:Y:S01]  /*3eaf0*/  IMAD.WIDE.U32.X R106, R31, R57, R106, P2 ;  /* 0x000000391f6a7225 */ /* 0x000fe200010e046a */
[----:B------:R-:W-:-:S03]  /*3eb00*/  ISETP.GT.U32.AND.EX P0, PT, R77, R12, PT, P0 ;  /* 0x0000000c4d00720c */ /* 0x000fc60003f04100 */
[----:B------:R-:W-:Y:S01]  /*3eb10*/  IMAD.X R113, RZ, RZ, RZ, P4 ;  /* 0x000000ffff717224 */ /* 0x000fe200020e06ff */
[----:B------:R-:W-:Y:S01]  /*3eb20*/  SEL R77, RZ, 0x1, !P0 ;  /* 0x00000001ff4d7807 */ /* 0x000fe20004000000 */
[----:B------:R-:W-:Y:S02]  /*3eb30*/  IMAD.MOV.U32 R112, RZ, RZ, R99 ;  /* 0x000000ffff707224 */ /* 0x000fe400078e0063 */
[----:B------:R-:W-:Y:S01]  /*3eb40*/  IMAD.IADD R8, R101, 0x1, R95 ;  /* 0x0000000165087824 */ /* 0x000fe200078e025f */
[----:B------:R-:W-:Y:S01]  /*3eb50*/  IADD3 R101, P1, P2, R100, R106, R25 ;  /* 0x0000006a64657210 */ /* 0x000fe20007a3e019 */
[----:B------:R-:W-:-:S03]  /*3eb60*/  IMAD.WIDE.U32.X R112, R119, R71, R112, P3 ;  /* 0x0000004777707225 */ /* 0x000fc600018e0470 */
[----:B------:R-:W-:Y:S01]  /*3eb70*/  IADD3.X R95, PT, PT, R8, R107, RZ, P1, P2 ;  /* 0x0000006b085f7210 */ /* 0x000fe20000fe44ff */
[----:B------:R-:W-:Y:S01]  /*3eb80*/  IMAD.WIDE.U32 R24, R119, R68, RZ ;  /* 0x0000004477187225 */ /* 0x000fe200078e00ff */
[----:B------:R-:W-:-:S03]  /*3eb90*/  IADD3 R34, P0, PT, R77, R112, RZ ;  /* 0x000000704d227210 */ /* 0x000fc60007f1e0ff */
[----:B------:R-:W-:-:S04]  /*3eba0*/  IMAD.WIDE.U32 R106, R57, R26, RZ ;  /* 0x0000001a396a7225 */ /* 0x000fc800078e00ff */
[----:B------:R-:W-:-:S04]  /*3ebb0*/  IMAD.WIDE.U32 R98, R94, R68, RZ ;  /* 0x000000445e627225 */ /* 0x000fc800078e00ff */
[----:B------:R-:W-:Y:S01]  /*3ebc0*/  IMAD.WIDE.U32 R24, P4, R94, R69, R24 ;  /* 0x000000455e187225 */ /* 0x000fe20007880018 */
[----:B------:R-:W-:-:S03]  /*3ebd0*/  IADD3 R109, P2, PT, R109, R98, RZ ;  /* 0x000000626d6d7210 */ /* 0x000fc60007f5e0ff */
[----:B------:R-:W-:Y:S01]  /*3ebe0*/  IMAD.X R38, RZ, RZ, R113, P0 ;  /* 0x000000ffff267224 */ /* 0x000fe200000e0671 */
[----:B------:R-:W-:Y:S01]  /*3ebf0*/  ISETP.GE.U32.AND P0, PT, R109, R98, PT ;  /* 0x000000626d00720c */ /* 0x000fe20003f06070 */
[----:B------:R-:W-:Y:S01]  /*3ec00*/  IMAD.X R113, RZ, RZ, RZ, P4 ;  /* 0x000000ffff717224 */ /* 0x000fe200020e06ff */
[----:B------:R-:W-:Y:S01]  /*3ec10*/  IADD3 R77, P4, PT, R99, R24, RZ ;  /* 0x00000018634d7210 */ /* 0x000fe20007f9e0ff */
[----:B------:R-:W-:-:S04]  /*3ec20*/  IMAD.WIDE.U32 R104, R56, R26, RZ ;  /* 0x0000001a38687225 */ /* 0x000fc800078e00ff */
        /* <DEDUP_REMOVED lines=8> */
[----:B------:R-:W-:-:S04]  /*3ecb0*/  IMAD.WIDE.U32 R96, P1, R33, R50, R96 ;  /* 0x0000003221607225 */ /* 0x000fc80007820060 */
[----:B------:R-:W-:Y:S01]  /*3ecc0*/  IMAD.WIDE.U32 R104, R119, R66, RZ ;  /* 0x0000004277687225 */ /* 0x000fe200078e00ff */
[----:B------:R-:W-:-:S03]  /*3ecd0*/  IADD3 RZ, P3, PT, R111, R96, RZ ;  /* 0x000000606fff7210 */ /* 0x000fc60007f7e0ff */
[----:B------:R-:W-:-:S04]  /*3ece0*/  IMAD.WIDE.U32 R98, R30, R50, RZ ;  /* 0x000000321e627225 */ /* 0x000fc800078e00ff */
[----:B------:R-:W-:Y:S02]  /*3ecf0*/  IMAD R109, R30, R51, R12 ;  /* 0x000000331e6d7224 */ /* 0x000fe400078e020c */
[----:B------:R-:W-:Y:S01]  /*3ed00*/  IMAD.X R129, R36, 0x1, R38, P2 ;  /* 0x0000000124817824 */ /* 0x000fe200010e0626 */
[----:B------:R-:W-:Y:S01]  /*3ed10*/  IADD3 R24, P2, PT, R115, R98, RZ ;  /* 0x0000006273187210 */ /* 0x000fe20007f5e0ff */
[----:B------:R-:W-:Y:S02]  /*3ed20*/  IMAD.X R121, RZ, RZ, RZ, P1 ;  /* 0x000000ffff797224 */ /* 0x000fe400008e06ff */
[----:B------:R-:W-:Y:S02]  /*3ed30*/  IMAD.MOV.U32 R120, RZ, RZ, R97 ;  /* 0x000000ffff787224 */ /* 0x000fe400078e0061 */
[----:B------:R-:W-:-:S04]  /*3ed40*/  IMAD.WIDE.U32 R96, P1, R94, R67, R104 ;  /* 0x000000435e607225 */ /* 0x000fc80007820068 */
[----:B------:R-:W-:Y:S02]  /*3ed50*/  IMAD.IADD R12, R99, 0x1, R109 ;  /* 0x00000001630c7824 */ /* 0x000fe400078e026d */
[----:B------:R-:W-:Y:S02]  /*3ed60*/  IMAD.MOV.U32 R112, RZ, RZ, R25 ;  /* 0x000000ffff707224 */ /* 0x000fe400078e0019 */
[----:B------:R-:W-:Y:S01]  /*3ed70*/  IMAD.X R99, RZ, RZ, RZ, P1 ;  /* 0x000000ffff637224 */ /* 0x000fe200008e06ff */
[----:B------:R-:W-:Y:S01]  /*3ed80*/  ISETP.GE.U32.AND P1, PT, R24, R98, PT ;  /* 0x000000621800720c */ /* 0x000fe20003f26070 */
[----:B------:R-:W-:Y:S01]  /*3ed90*/  IMAD.X R25, R12, 0x1, R123, P2 ;  /* 0x000000010c197824 */ /* 0x000fe200010e067b */
[----:B------:R-:W-:Y:S01]  /*3eda0*/  ISETP.GE.U32.AND P2, PT, R40, R34, PT ;  /* 0x000000222800720c */ /* 0x000fe20003f46070 */
[-C--:B------:R-:W-:Y:S01]  /*3edb0*/  IMAD R44, R31, R50.reuse, RZ ;  /* 0x000000321f2c7224 */ /* 0x080fe200078e02ff */
[----:B------:R-:W-:Y:S01]  /*3edc0*/  SEL R34, RZ, 0x1, P0 ;  /* 0x00000001ff227807 */ /* 0x000fe20000000000 */
[----:B------:R-:W-:Y:S01]  /*3edd0*/  IMAD.WIDE.U32 R104, R28, R50, RZ ;  /* 0x000000321c687225 */ /* 0x000fe200078e00ff */
[----:B------:R-:W-:-:S02]  /*3ede0*/  ISETP.GE.U32.AND.EX P1, PT, R25, R12, PT, P1 ;  /* 0x0000000c1900720c */ /* 0x000fc40003f26110 */
[----:B------:R-:W-:Y:S01]  /*3edf0*/  ISETP.GE.U32.AND.EX P2, PT, R129, R38, PT, P2 ;  /* 0x000000268100720c */ /* 0x000fe20003f46120 */
[-C--:B------:R-:W-:Y:S01]  /*3ee00*/  IMAD R109, R28, R51.reuse, R44 ;  /* 0x000000331c6d7224 */ /* 0x080fe200078e022c */
[----:B------:R-:W-:Y:S01]  /*3ee10*/  SEL R77, RZ, 0x1, P1 ;  /* 0x00000001ff4d7807 */ /* 0x000fe20000800000 */
[----:B------:R-:W-:Y:S01]  /*3ee20*/  IMAD.WIDE.U32.X R120, R33, R51, R120, P3 ;  /* 0x0000003321787225 */ /* 0x000fe200018e0478 */
[----:B------:R-:W-:-:S03]  /*3ee30*/  IADD3 R123, P1, PT, R101, R104, RZ ;  /* 0x00000068657b7210 */ /* 0x000fc60007f3e0ff */
[----:B------:R-:W-:Y:S01]  /*3ee40*/  IMAD.IADD R12, R105, 0x1, R109 ;  /* 0x00000001690c7824 */ /* 0x000fe200078e026d */
[----:B------:R-:W-:Y:S01]  /*3ee50*/  IADD3 R77, P0, P3, R123, R120, R77 ;  /* 0x000000787b4d7210 */ /* 0x000fe20007b1e04d */
[----:B------:R-:W-:Y:S01]  /*3ee60*/  IMAD.WIDE.U32.X R112, R119, R69, R112, P4 ;  /* 0x0000004577707225 */ /* 0x000fe200020e0470 */
[----:B------:R-:W-:-:S03]  /*3ee70*/  SEL R105, RZ, 0x1, P2 ;  /* 0x00000001ff697807 */ /* 0x000fc60001000000 */
[----:B------:R-:W-:Y:S01]  /*3ee80*/  IMAD.X R125, R12, 0x1, R95, P1 ;  /* 0x000000010c7d7824 */ /* 0x000fe200008e065f */
[----:B------:R-:W-:Y:S01]  /*3ee90*/  IADD3 R34, P1, P2, R105, R112, R34 ;  /* 0x0000007069227210 */ /* 0x000fe20007a3e022 */
[----:B------:R-:W-:-:S03]  /*3eea0*/  IMAD.WIDE.U32 R110, R94, R66, RZ ;  /* 0x000000425e6e7225 */ /* 0x000fc600078e00ff */
[----:B------:R-:W-:Y:S01]  /*3eeb0*/  IADD3.X R36, PT, PT, R125, R121, RZ, P0, P3 ;  /* 0x000000797d247210 */ /* 0x000fe200007e64ff */
[----:B------:R-:W-:Y:S01]  /*3eec0*/  IMAD.WIDE.U32 R114, R51, R28, RZ ;  /* 0x0000001c33727225 */ /* 0x000fe200078e00ff */
[----:B------:R-:W-:Y:S02]  /*3eed0*/  ISETP.GE.U32.AND P0, PT, R101, R100, PT ;  /* 0x000000646500720c */ /* 0x000fe40003f06070 */
[----:B------:R-:W-:Y:S01]  /*3eee0*/  IADD3 R127, P4, PT, R111, R96, RZ ;  /* 0x000000606f7f7210 */ /* 0x000fe20007f9e0ff */
[----:B------:R-:W-:Y:S01]  /*3eef0*/  IMAD.X R111, RZ, RZ, RZ, P6 ;  /* 0x000000ffff6f7224 */ /* 0x000fe200030e06ff */
[----:B------:R-:W-:Y:S01]  /*3ef00*/  IADD3 R105, P3, PT, R103, R110, RZ ;  /* 0x0000006e67697210 */ /* 0x000fe20007f7e0ff */
[----:B------:R-:W-:Y:S01]  /*3ef10*/  IMAD.MOV.U32 R98, RZ, RZ, R97 ;  /* 0x000000ffff627224 */ /* 0x000fe200078e0061 */
[----:B------:R-:W-:Y:S01]  /*3ef20*/  ISETP.GE.U32.AND.EX P0, PT, R95, R8, PT, P0 ;  /* 0x000000085f00720c */ /* 0x000fe20003f06100 */
[----:B------:R-:W-:Y:S01]  /*3ef30*/  IMAD.WIDE.U32 R96, R51, R26, RZ ;  /* 0x0000001a33607225 */ /* 0x000fe200078e00ff */
[----:B------:R-:W-:-:S02]  /*3ef40*/  IADD3.X R121, PT, PT, RZ, R113, RZ, P1, P2 ;  /* 0x00000071ff797210 */ /* 0x000fc40000fe44ff */
[----:B------:R-:W-:Y:S01]  /*3ef50*/  IADD3 R109, P6, PT, R105, R34, RZ ;  /* 0x00000022696d7210 */ /* 0x000fe20007fde0ff */
[----:B------:R-:W-:Y:S01]  /*3ef60*/  IMAD.WIDE.U32 R100, P1, R31, R50, R114 ;  /* 0x000000321f647225 */ /* 0x000fe20007820072 */
[----:B------:R-:W-:Y:S02]  /*3ef70*/  SEL R103, RZ, 0x1, P0 ;  /* 0x00000001ff677807 */ /* 0x000fe40000000000 */
[----:B------:R-:W-:Y:S01]  /*3ef80*/  ISETP.GE.U32.AND P0, PT, R105, R110, PT ;  /* 0x0000006e6900720c */ /* 0x000fe20003f06070 */
[----:B------:R-:W-:Y:S02]  /*3ef90*/  IMAD.X R8, R127, 0x1, R14, P3 ;  /* 0x000000017f087824 */ /* 0x000fe400018e060e */
[----:B------:R-:W-:-:S03]  /*3efa0*/  IMAD.WIDE.U32 R112, R50, R28, RZ ;  /* 0x0000001c32707225 */ /* 0x000fc600078e00ff */
[C---:B------:R-:W-:Y:S01]  /*3efb0*/  ISETP.GE.U32.AND.EX P0, PT, R8.reuse, R127, PT, P0 ;  /* 0x0000007f0800720c */ /* 0x040fe20003f06100 */
        /* <DEDUP_REMOVED lines=8> */
[----:B------:R-:W-:Y:S01]  /*3f040*/  IMAD.WIDE.U32 R114, R50, R26, RZ ;  /* 0x0000001a32727225 */ /* 0x000fe200078e00ff */
[----:B------:R-:W-:-:S02]  /*3f050*/  ISETP.GE.U32.AND.EX P1, PT, R36, R125, PT, P1 ;  /* 0x0000007d2400720c */ /* 0x000fc40003f26110 */
[----:B------:R-:W-:Y:S01]  /*3f060*/  SEL R38, RZ, 0x1, P0 ;  /* 0x00000001ff267807 */ /* 0x000fe20000000000 */
[----:B------:R-:W-:Y:S01]  /*3f070*/  IMAD.WIDE.U32 R96, P2, R29, R50, R96 ;  /* 0x000000321d607225 */ /* 0x000fe20007840060 */
[----:B------:R-:W-:-:S03]  /*3f080*/  SEL R123, RZ, 0x1, P1 ;  /* 0x00000001ff7b7807 */ /* 0x000fc60000800000 */
[----:B------:R-:W-:Y:S01]  /*3f090*/  IMAD.MOV.U32 R104, RZ, RZ, R101 ;  /* 0x000000ffff687224 */ /* 0x000fe200078e0065 */
[----:B------:R-:W-:Y:S01]  /*3f0a0*/  IADD3 RZ, P3, PT, R115, R96, RZ ;  /* 0x0000006073ff7210 */ /* 0x000fe20007f7e0ff */
[----:B------:R-:W-:Y:S02]  /*3f0b0*/  IMAD R8, R27, R56, RZ ;  /* 0x000000381b087224 */ /* 0x000fe400078e02ff */
[----:B------:R-:W-:Y:S01]  /*3f0c0*/  IMAD.WIDE.U32.X R100, R29, R57, R110, P5 ;  /* 0x000000391d647225 */ /* 0x000fe200028e046e */
[----:B------:R-:W-:-:S03]  /*3f0d0*/  ISETP.GE.U32.AND P5, PT, R109, R34, PT ;  /* 0x000000226d00720c */ /* 0x000fc60003fa6070 */
[----:B------:R-:W-:Y:S01]  /*3f0e0*/  IMAD.WIDE.U32 R112, R56, UR9, RZ ;  /* 0x0000000938707c25 */ /* 0x000fe2000f8e00ff */
[----:B------:R-:W-:-:S03]  /*3f0f0*/  ISETP.GE.U32.AND.EX P5, PT, R14, R121, PT, P5 ;  /* 0x000000790e00720c */ /* 0x000fc60003fa6150 */
[C---:B------:R-:W-:Y:S01]  /*3f100*/  IMAD R95, R57.reuse, UR9, R8 ;  /* 0x00000009395f7c24 */ /* 0x040fe2000f8e0208 */
[----:B------:R-:W-:Y:S01]  /*3f110*/  SEL R8, RZ, 0x1, P6 ;  /* 0x00000001ff087807 */ /* 0x000fe20003000000 */
[----:B------:R-:W-:Y:S01]  /*3f120*/  IMAD.WIDE.U32 R110, R57, UR9, RZ ;  /* 0x00000009396e7c25 */ /* 0x000fe2000f8e00ff */
[----:B------:R-:W-:Y:S02]  /*3f130*/  IADD3 R125, P1, P0, R112, R100, R103 ;  /* 0x00000064707d7210 */ /* 0x000fe4000783e067 */
[----:B------:R-:W-:Y:S01]  /*3f140*/  SEL R103, RZ, 0x1, P5 ;  /* 0x00000001ff677807 */ /* 0x000fe20002800000 */
[----:B------:R-:W-:-:S04]  /*3f150*/  IMAD.WIDE.U32.X R114, R31, R51, R104, P4 ;  /* 0x000000331f727225 */ /* 0x000fc800020e0468 */
[----:B------:R-:W-:Y:S01]  /*3f160*/  IMAD.IADD R95, R113, 0x1, R95 ;  /* 0x00000001715f7824 */ /* 0x000fe200078e025f */
[----:B------:R-:W-:Y:S01]  /*3f170*/  IADD3 R123, P5, P4, R123, R114, R8 ;  /* 0x000000727b7b7210 */ /* 0x000fe20007cbe008 */
[----:B------:R-:W-:-:S03]  /*3f180*/  IMAD.WIDE.U32 R106, R56, UR9, RZ ;  /* 0x00000009386a7c25 */ /* 0x000fc6000f8e00ff */
[----:B------:R-:W-:Y:S01]  /*3f190*/  IADD3.X R34, PT, PT, R95, R101, RZ, P1, P0 ;  /* 0x000000655f227210 */ /* 0x000fe20000fe04ff */
[----:B------:R-:W-:Y:S01]  /*3f1a0*/  IMAD.WIDE.U32 R110, P6, R27, R56, R110 ;  /* 0x000000381b6e7225 */ /* 0x000fe200078c006e */
[----:B------:R-:W-:Y:S02]  /*3f1b0*/  ISETP.GE.U32.AND P0, PT, R125, R112, PT ;  /* 0x000000707d00720c */ /* 0x000fe40003f06070 */
[----:B------:R-:W-:Y:S01]  /*3f1c0*/  IADD3.X R131, PT, PT, RZ, R115, RZ, P5, P4 ;  /* 0x00000073ff837210 */ /* 0x000fe20002fe84ff */
[----:B------:R-:W-:Y:S01]  /*3f1d0*/  IMAD.X R105, RZ, RZ, RZ, P6 ;  /* 0x000000ffff697224 */ /* 0x000fe200030e06ff */
[----:B------:R-:W-:Y:S01]  /*3f1e0*/  IADD3 RZ, P6, PT, R107, R110, RZ ;  /* 0x0000006e6bff7210 */ /* 0x000fe20007fde0ff */
[----:B------:R-:W-:Y:S01]  /*3f1f0*/  IMAD.MOV.U32 R104, RZ, RZ, R111 ;  /* 0x000000ffff687224 */ /* 0x000fe200078e006f */
[----:B------:R-:W-:Y:S01]  /*3f200*/  IADD3 R38, P1, P4, R103, R98, R38 ;  /* 0x0000006267267210 */ /* 0x000fe20007c3e026 */
[----:B------:R-:W-:Y:S01]  /*3f210*/  IMAD R8, R27, R50, RZ ;  /* 0x000000321b087224 */ /* 0x000fe200078e02ff */
[----:B------:R-:W-:Y:S01]  /*3f220*/  ISETP.GE.U32.AND.EX P0, PT, R34, R95, PT, P0 ;  /* 0x0000005f2200720c */ /* 0x000fe20003f06100 */
[----:B------:R-:W-:Y:S01]  /*3f230*/  IMAD.WIDE.U32 R100, R51, UR9, RZ ;  /* 0x0000000933647c25 */ /* 0x000fe2000f8e00ff */
[----:B------:R-:W-:-:S02]  /*3f240*/  IADD3.X R115, PT, PT, RZ, R99, RZ, P1, P4 ;  /* 0x00000063ff737210 */ /* 0x000fc40000fe84ff */
[----:B------:R-:W-:Y:S01]  /*3f250*/  SEL R121, RZ, 0x1, P0 ;  /* 0x00000001ff797807 */ /* 0x000fe20000000000 */
[----:B------:R-:W-:-:S04]  /*3f260*/  IMAD.WIDE.U32 R106, R119, R64, RZ ;  /* 0x00000040776a7225 */ /* 0x000fc800078e00ff */
[----:B------:R-:W-:-:S04]  /*3f270*/  IMAD.WIDE.U32 R98, R50, UR9, RZ ;  /* 0x0000000932627c25 */ /* 0x000fc8000f8e00ff */
[----:B------:R-:W-:Y:S02]  /*3f280*/  IMAD R103, R51, UR9, R8 ;  /* 0x0000000933677c24 */ /* 0x000fe4000f8e0208 */
[----:B------:R-:W-:-:S04]  /*3f290*/  IMAD.WIDE.U32.X R110, R27, R57, R104, P6 ;  /* 0x000000391b6e7225 */ /* 0x000fc800030e0468 */
[----:B------:R-:W-:Y:S01]  /*3f2a0*/  IMAD.WIDE.U32 R104, P5, R27, R50, R100 ;  /* 0x000000321b687225 */ /* 0x000fe200078a0064 */
[----:B------:R-:W-:-:S03]  /*3f2b0*/  IADD3 R121, P1, P6, R98, R110, R121 ;  /* 0x0000006e62797210 */ /* 0x000fc60007e3e079 */
[----:B------:R-:W-:Y:S02]  /*3f2c0*/  IMAD.IADD R103, R99, 0x1, R103 ;  /* 0x0000000163677824 */ /* 0x000fe400078e0267 */
        /* <DEDUP_REMOVED lines=9> */
[----:B------:R-:W-:Y:S02]  /*3f360*/  IMAD.MOV.U32 R94, RZ, RZ, R107 ;  /* 0x000000ffff5e7224 */ /* 0x000fe400078e006b */
[----:B------:R-:W-:Y:S02]  /*3f370*/  IMAD R99, R26, R51, R12 ;  /* 0x000000331a637224 */ /* 0x000fe400078e020c */
[----:B------:R-:W-:Y:S01]  /*3f380*/  IMAD.WIDE.U32.X R94, R119, R65, R94, P1 ;  /* 0x00000041775e7225 */ /* 0x000fe200008e045e */
[----:B------:R-:W-:-:S03]  /*3f390*/  IADD3 R12, P1, PT, R125, R110, RZ ;  /* 0x0000006e7d0c7210 */ /* 0x000fc60007f3e0ff */
[----:B------:R-:W-:Y:S02]  /*3f3a0*/  IMAD.IADD R99, R111, 0x1, R99 ;  /* 0x000000016f637824 */ /* 0x000fe400078e0263 */
[----:B------:R-:W-:Y:S01]  /*3f3b0*/  IMAD.X R74, R10, 0x1, R101, P6 ;  /* 0x000000010a4a7824 */ /* 0x000fe200030e0665 */
[C---:B------:R-:W-:Y:S01]  /*3f3c0*/  IADD3 R119, P6, PT, R12.reuse, R123, RZ ;  /* 0x0000007b0c777210 */ /* 0x040fe20007fde0ff */
        /* <DEDUP_REMOVED lines=18> */
[----:B------:R-:W-:-:S03]  /*3f4f0*/  IMAD.WIDE.U32 R100, R30, R52, RZ ;  /* 0x000000341e647225 */ /* 0x000fc600078e00ff */
[----:B------:R-:W-:Y:S01]  /*3f500*/  ISETP.GE.U32.AND.EX P1, PT, R74, R115, PT, P1 ;  /* 0x000000734a00720c */ /* 0x000fe20003f26110 */
[----:B------:R-:W-:Y:S01]  /*3f510*/  IMAD R99, R30, R53, R10 ;  /* 0x000000351e637224 */ /* 0x000fe200078e020a */
[----:B------:R-:W-:Y:S01]  /*3f520*/  SEL R10, RZ, 0x1, P0 ;  /* 0x00000001ff0a7807 */ /* 0x000fe20000000000 */
[----:B------:R-:W-:Y:S01]  /*3f530*/  IMAD.WIDE.U32 R96, P6, R33, R52, R96 ;  /* 0x0000003421607225 */ /* 0x000fe200078c0060 */
[-C--:B------:R-:W-:Y:S02]  /*3f540*/  IADD3 R34, P0, PT, R77, R100.reuse, RZ ;  /* 0x000000644d227210 */ /* 0x080fe40007f1e0ff */
[----:B------:R-:W-:Y:S01]  /*3f550*/  SEL R77, RZ, 0x1, P1 ;  /* 0x00000001ff4d7807 */ /* 0x000fe20000800000 */
[----:B------:R-:W-:Y:S01]  /*3f560*/  IMAD.IADD R99, R101, 0x1, R99 ;  /* 0x0000000165637824 */ /* 0x000fe200078e0263 */
[----:B------:R-:W-:Y:S01]  /*3f570*/  ISETP.GE.U32.AND P1, PT, R34, R100, PT ;  /* 0x000000642200720c */ /* 0x000fe20003f26070 */
[----:B------:R-:W-:Y:S01]  /*3f580*/  IMAD.WIDE.U32 R100, R52, R30, RZ ;  /* 0x0000001e34647225 */ /* 0x000fe200078e00ff */
[----:B------:R-:W-:-:S03]  /*3f590*/  IADD3.X R123, PT, PT, RZ, R107, RZ, P2, P3 ;  /* 0x0000006bff7b7210 */ /* 0x000fc600017e64ff */
[----:B------:R-:W-:Y:S01]  /*3f5a0*/  IMAD.X R36, R99, 0x1, R36, P0 ;  /* 0x0000000163247824 */ /* 0x000fe200000e0624 */
[----:B------:R-:W-:Y:S01]  /*3f5b0*/  IADD3 R77, P0, P3, R77, R94, R10 ;  /* 0x0000005e4d4d7210 */ /* 0x000fe20007b1e00a */
[----:B------:R-:W-:Y:S01]  /*3f5c0*/  IMAD R10, R31, R52, RZ ;  /* 0x000000341f0a7224 */ /* 0x000fe200078e02ff */
[----:B------:R-:W-:Y:S01]  /*3f5d0*/  IADD3 RZ, P2, PT, R101, R96, RZ ;  /* 0x0000006065ff7210 */ /* 0x000fe20007f5e0ff */
[----:B------:R-:W-:Y:S01]  /*3f5e0*/  IMAD.MOV.U32 R114, RZ, RZ, R97 ;  /* 0x000000ffff727224 */ /* 0x000fe200078e0061 */
[----:B------:R-:W-:Y:S01]  /*3f5f0*/  IADD3.X R38, PT, PT, RZ, R95, RZ, P0, P3 ;  /* 0x0000005fff267210 */ /* 0x000fe200007e64ff */
[----:B------:R-:W-:Y:S01]  /*3f600*/  IMAD.X R115, RZ, RZ, RZ, P6 ;  /* 0x000000ffff737224 */ /* 0x000fe200030e06ff */
[----:B------:R-:W-:Y:S01]  /*3f610*/  ISETP.GE.U32.AND.EX P1, PT, R36, R99, PT, P1 ;  /* 0x000000632400720c */ /* 0x000fe20003f26110 */
[----:B------:R-:W-:-:S03]  /*3f620*/  IMAD.WIDE.U32 R94, R28, R52, RZ ;  /* 0x000000341c5e7225 */ /* 0x000fc600078e00ff */
[----:B------:R-:W-:Y:S01]  /*3f630*/  SEL R125, RZ, 0x1, P1 ;  /* 0x00000001ff7d7807 */ /* 0x000fe20000800000 */
[-C--:B------:R-:W-:Y:S02]  /*3f640*/  IMAD R97, R28, R53.reuse, R10 ;  /* 0x000000351c617224 */ /* 0x080fe400078e020a */
[----:B------:R-:W-:Y:S02]  /*3f650*/  IMAD R10, R129, R72, RZ ;  /* 0x00000048810a7224 */ /* 0x000fe400078e02ff */
[----:B------:R-:W-:Y:S02]  /*3f660*/  IMAD.IADD R44, R95, 0x1, R97 ;  /* 0x000000015f2c7824 */ /* 0x000fe400078e0261 */
[----:B------:R-:W-:Y:S01]  /*3f670*/  IMAD.WIDE.U32.X R114, R33, R53, R114, P2 ;  /* 0x0000003521727225 */ /* 0x000fe200010e0472 */
[----:B------:R-:W-:-:S03]  /*3f680*/  IADD3 R99, P2, PT, R119, R94, RZ ;  /* 0x0000005e77637210 */ /* 0x000fc60007f5e0ff */
[----:B------:R-:W-:-:S04]  /*3f690*/  IMAD.WIDE.U32 R96, R40, R72, RZ ;  /* 0x0000004828607225 */ /* 0x000fc800078e00ff */
[----:B------:R-:W-:Y:S02]  /*3f6a0*/  IMAD R127, R40, R73, R10 ;  /* 0x00000049287f7224 */ /* 0x000fe400078e020a */
[----:B------:R-:W-:-:S04]  /*3f6b0*/  IMAD.WIDE.U32 R100, R53, R28, RZ ;  /* 0x0000001c35647225 */ /* 0x000fc800078e00ff */
[----:B------:R-:W-:-:S04]  /*3f6c0*/  IMAD.WIDE.U32 R112, R50, UR9, RZ ;  /* 0x0000000932707c25 */ /* 0x000fc8000f8e00ff */
[----:B------:R-:W-:Y:S01]  /*3f6d0*/  IMAD.IADD R127, R97, 0x1, R127 ;  /* 0x00000001617f7824 */ /* 0x000fe200078e027f */
[----:B------:R-:W-:Y:S01]  /*3f6e0*/  IADD3 RZ, P4, PT, R113, R104, RZ ;  /* 0x0000006871ff7210 */ /* 0x000fe20007f9e0ff */
[----:B------:R-:W-:Y:S01]  /*3f6f0*/  IMAD.X R97, R44, 0x1, R131, P2 ;  /* 0x000000012c617824 */ /* 0x000fe200010e0683 */
[----:B------:R-:W-:Y:S01]  /*3f700*/  IADD3 R125, P1, P2, R99, R114, R125 ;  /* 0x00000072637d7210 */ /* 0x000fe20007a3e07d */
        /* <DEDUP_REMOVED lines=8> */
[----:B------:R-:W-:Y:S01]  /*3f790*/  IMAD.WIDE.U32 R112, R53, R26, RZ ;  /* 0x0000001a35707225 */ /* 0x000fe200078e00ff */
[----:B------:R-:W-:-:S03]  /*3f7a0*/  SEL R44, RZ, 0x1, P1 ;  /* 0x00000001ff2c7807 */ /* 0x000fc60000800000 */
[----:B------:R-:W-:Y:S01]  /*3f7b0*/  IMAD.X R95, RZ, RZ, RZ, P0 ;  /* 0x000000ffff5f7224 */ /* 0x000fe200000e06ff */
[----:B------:R-:W-:Y:S01]  /*3f7c0*/  ISETP.GE.U32.AND P0, PT, R125, R99, PT ;  /* 0x000000637d00720c */ /* 0x000fe20003f06070 */
[----:B------:R-:W-:-:S03]  /*3f7d0*/  IMAD.WIDE.U32 R106, R96, R70, RZ ;  /* 0x00000046606a7225 */ /* 0x000fc600078e00ff */
[----:B------:R-:W-:Y:S01]  /*3f7e0*/  ISETP.GE.U32.AND.EX P0, PT, R10, R97, PT, P0 ;  /* 0x000000610a00720c */ /* 0x000fe20003f06100 */
[----:B------:R-:W-:Y:S01]  /*3f7f0*/  IMAD.WIDE.U32 R104, P2, R96, R71, R104 ;  /* 0x0000004760687225 */ /* 0x000fe20007840068 */
[----:B------:R-:W-:-:S03]  /*3f800*/  LOP3.LUT R97, RZ, R106, RZ, 0x33, !PT ;  /* 0x0000006aff617212 */ /* 0x000fc600078e33ff */
[----:B------:R-:W-:Y:S01]  /*3f810*/  IMAD.MOV.U32 R94, RZ, RZ, R101 ;  /* 0x000000ffff5e7224 */ /* 0x000fe200078e0065 */
[----:B------:R-:W-:Y:S01]  /*3f820*/  IADD3 R106, P1, PT, R107, R104, RZ ;  /* 0x000000686b6a7210 */ /* 0x000fe20007f3e0ff */
[----:B------:R-:W-:-:S04]  /*3f830*/  IMAD.WIDE.U32 R110, R52, R26, RZ ;  /* 0x0000001a346e7225 */ /* 0x000fc800078e00ff */
[----:B------:R-:W-:-:S04]  /*3f840*/  IMAD.WIDE.U32 R112, P6, R29, R52, R112 ;  /* 0x000000341d707225 */ /* 0x000fc800078c0070 */
[----:B------:R-:W-:Y:S01]  /*3f850*/  IMAD.WIDE.U32.X R100, R31, R53, R94, P3 ;  /* 0x000000351f647225 */ /* 0x000fe200018e045e */
[----:B------:R-:W-:Y:S02]  /*3f860*/  SEL R95, RZ, 0x1, P0 ;  /* 0x00000001ff5f7807 */ /* 0x000fe40000000000 */
[----:B------:R-:W-:Y:S01]  /*3f870*/  ISETP.GT.U32.AND P0, PT, R40, R97, PT ;  /* 0x000000612800720c */ /* 0x000fe20003f04070 */
[----:B------:R-:W-:Y:S01]  /*3f880*/  IMAD.X R119, RZ, RZ, RZ, P5 ;  /* 0x000000ffff777224 */ /* 0x000fe200028e06ff */
[----:B------:R-:W-:Y:S01]  /*3f890*/  IADD3 RZ, P5, PT, R111, R112, RZ ;  /* 0x000000706fff7210 */ /* 0x000fe20007fbe0ff */
[----:B------:R-:W-:Y:S01]  /*3f8a0*/  IMAD.X R107, RZ, RZ, RZ, P2 ;  /* 0x000000ffff6b7224 */ /* 0x000fe200010e06ff */
[----:B------:R-:W-:Y:S01]  /*3f8b0*/  LOP3.LUT R40, RZ, R106, RZ, 0x33, !PT ;  /* 0x0000006aff287212 */ /* 0x000fe200078e33ff */
[----:B------:R-:W-:Y:S01]  /*3f8c0*/  IMAD.WIDE.U32 R110, R127, R68, RZ ;  /* 0x000000447f6e7225 */ /* 0x000fe200078e00ff */
[----:B------:R-:W-:Y:S02]  /*3f8d0*/  IADD3 R44, P2, P3, R95, R100, R44 ;  /* 0x000000645f2c7210 */ /* 0x000fe40007b5e02c */
[----:B------:R-:W-:Y:S01]  /*3f8e0*/  ISETP.GT.U32.AND.EX P0, PT, R129, R40, PT, P0 ;  /* 0x000000288100720c */ /* 0x000fe20003f04100 */
[----:B------:R-:W-:Y:S01]  /*3f8f0*/  IMAD.MOV.U32 R106, RZ, RZ, R105 ;  /* 0x000000ffff6a7224 */ /* 0x000fe200078e0069 */
[----:B------:R-:W-:Y:S01]  /*3f900*/  IADD3.X R78, PT, PT, RZ, R101, RZ, P2, P3 ;  /* 0x00000065ff4e7210 */ /* 0x000fe200017e64ff */
[----:B------:R-:W-:Y:S01]  /*3f910*/  IMAD.WIDE.U32 R94, R96, R68, RZ ;  /* 0x00000044605e7225 */ /* 0x000fe200078e00ff */
[----:B------:R-:W-:-:S03]  /*3f920*/  SEL R97, RZ, 0x1, !P0 ;  /* 0x00000001ff617807 */ /* 0x000fc60004000000 */
[----:B------:R-:W-:Y:S01]  /*3f930*/  IMAD.WIDE.U32 R100, P3, R96, R69, R110 ;  /* 0x0000004560647225 */ /* 0x000fe2000786006e */
[----:B------:R-:W-:-:S03]  /*3f940*/  IADD3 R109, P2, PT, R109, R94, RZ ;  /* 0x0000005e6d6d7210 */ /* 0x000fc60007f5e0ff */
[----:B------:R-:W-:Y:S01]  /*3f950*/  IMAD.WIDE.U32.X R104, R127, R71, R106, P1 ;  /* 0x000000477f687225 */ /* 0x000fe200008e046a */
[----:B------:R-:W-:Y:S02]  /*3f960*/  ISETP.GE.U32.AND P1, PT, R109, R94, PT ;  /* 0x0000005e6d00720c */ /* 0x000fe40003f26070 */
[----:B------:R-:W-:Y:S01]  /*3f970*/  IADD3 R115, P0, PT, R95, R100, RZ ;  /* 0x000000645f737210 */ /* 0x000fe20007f1e0ff */
[----:B------:R-:W-:Y:S01]  /*3f980*/  IMAD.X R111, RZ, RZ, RZ, P3 ;  /* 0x000000ffff6f7224 */ /* 0x000fe200018e06ff */
[----:B------:R-:W-:Y:S01]  /*3f990*/  IADD3 R92, P3, PT, R97, R104, RZ ;  /* 0x00000068615c7210 */ /* 0x000fe20007f7e0ff */
[----:B------:R-:W-:-:S04]  /*3f9a0*/  IMAD.WIDE.U32 R106, R127, R66, RZ ;  /* 0x000000427f6a7225 */ /* 0x000fc800078e00ff */
[----:B------:R-:W-:-:S04]  /*3f9b0*/  IMAD.WIDE.U32 R94, R127, R64, RZ ;  /* 0x000000407f5e7225 */ /* 0x000fc800078e00ff */
[----:B------:R-:W-:Y:S02]  /*3f9c0*/  IMAD.MOV.U32 R110, RZ, RZ, R101 ;  /* 0x000000ffff6e7224 */ /* 0x000fe400078e0065 */
[----:B------:R-:W-:Y:S02]  /*3f9d0*/  IMAD.X R112, RZ, RZ, R105, P3 ;  /* 0x000000ffff707224 */ /* 0x000fe400018e0669 */
[----:B------:R-:W-:-:S04]  /*3f9e0*/  IMAD.WIDE.U32 R100, R96, R66, RZ ;  /* 0x0000004260647225 */ /* 0x000fc800078e00ff */
[----:B------:R-:W-:-:S04]  /*3f9f0*/  IMAD.WIDE.U32 R106, P3, R96, R67, R106 ;  /* 0x00000043606a7225 */ /* 0x000fc8000786006a */
[----:B------:R-:W-:-:S04]  /*3fa00*/  IMAD.WIDE.U32.X R110, R127, R69, R110, P0 ;  /* 0x000000457f6e7225 */ /* 0x000fc800000e046e */
[----:B------:R-:W-:Y:S01]  /*3fa10*/  IMAD.X R40, R115, 0x1, R14, P2 ;  /* 0x0000000173287824 */ /* 0x000fe200010e060e */
[----:B------:R-:W-:Y:S01]  /*3fa20*/  IADD3 R46, P2, PT, R109, R92, RZ ;  /* 0x0000005c6d2e7210 */ /* 0x000fe20007f5e0ff */
[----:B------:R-:W-:-:S03]  /*3fa30*/  IMAD.WIDE.U32 R94, P0, R96, R65, R94 ;  /* 0x00000041605e7225 */ /* 0x000fc6000780005e */
[----:B------:R-:W-:Y:S01]  /*3fa40*/  ISETP.GE.U32.AND.EX P1, PT, R40, R115, PT, P1 ;  /* 0x000000732800720c */ /* 0x000fe20003f26110 */
[----:B------:R-:W-:-:S04]  /*3fa50*/  IMAD.WIDE.U32 R96, R96, R64, RZ ;  /* 0x0000004060607225 */ /* 0x000fc800078e00ff */
[----:B------:R-:W-:Y:S01]  /*3fa60*/  IMAD.X R105, RZ, RZ, RZ, P3 ;  /* 0x000000ffff697224 */ /* 0x000fe200018e06ff */
[----:B------:R-:W-:Y:S01]  /*3fa70*/  IADD3 R129, P3, PT, R101, R106, RZ ;  /* 0x0000006a65817210 */ /* 0x000fe20007f7e0ff */
[----:B------:R-:W-:Y:S02]  /*3fa80*/  IMAD.MOV.U32 R104, RZ, RZ, R107 ;  /* 0x000000ffff687224 */ /* 0x000fe400078e006b */
[----:B------:R-:W-:Y:S01]  /*3fa90*/  IMAD.X R99, RZ, RZ, RZ, P0 ;  /* 0x000000ffff637224 */ /* 0x000fe200000e06ff */
[----:B------:R-:W-:Y:S01]  /*3faa0*/  ISETP.GE.U32.AND P0, PT, R121, R98, PT ;  /* 0x000000627900720c */ /* 0x000fe20003f06070 */
[----:B------:R-:W-:Y:S01]  /*3fab0*/  IMAD.X R109, R40, 0x1, R112, P2 ;  /* 0x00000001286d7824 */ /* 0x000fe200010e0670 */
[----:B------:R-:W-:Y:S01]  /*3fac0*/  IADD3 R14, P2, PT, R97, R94, RZ ;  /* 0x0000005e610e7210 */ /* 0x000fe20007f5e0ff */
[----:B------:R-:W-:Y:S01]  /*3fad0*/  IMAD.MOV.U32 R98, RZ, RZ, R95 ;  /* 0x000000ffff627224 */ /* 0x000fe200078e005f */
[----:B------:R-:W-:Y:S01]  /*3fae0*/  ISETP.GE.U32.AND.EX P0, PT, R8, R103, PT, P0 ;  /* 0x000000670800720c */ /* 0x000fe20003f06100 */
[----:B------:R-:W-:Y:S01]  /*3faf0*/  IMAD.WIDE.U32.X R94, R127, R67, R104, P3 ;  /* 0x000000437f5e7225 */ /* 0x000fe200018e0468 */
[----:B------:R-:W-:-:S03]  /*3fb00*/  IADD3 R90, P3, PT, R121, R12, RZ ;  /* 0x0000000c795a7210 */ /* 0x000fc60007f7e0ff */
[----:B------:R-:W-:Y:S01]  /*3fb10*/  IMAD.WIDE.U32.X R98, R127, R65, R98, P2 ;  /* 0x000000417f627225 */ /* 0x000fe200010e0462 */
[----:B------:R-:W-:-:S03]  /*3fb20*/  ISETP.GE.U32.AND P2, PT, R90, R121, PT ;  /* 0x000000795a00720c */ /* 0x000fc60003f46070 */
[----:B------:R-:W-:Y:S01]  /*3fb30*/  IMAD.X R123, R8, 0x1, R123, P3 ;  /* 0x00000001087b7824 */ /* 0x000fe200018e067b */
[----:B------:R-:W-:Y:S01]  /*3fb40*/  ISETP.GE.U32.AND P3, PT, R46, R92, PT ;  /* 0x0000005c2e00720c */ /* 0x000fe20003f66070 */
[-C--:B------:R-:W-:Y:S02]  /*3fb50*/  IMAD R12, R33, R54.reuse, RZ ;  /* 0x00000036210c7224 */ /* 0x080fe400078e02ff */
[C---:B------:R-:W-:Y:S01]  /*3fb60*/  IMAD.WIDE.U32 R106, R30.reuse, R54, RZ ;  /* 0x000000361e6a7225 */ /* 0x040fe200078e00ff */
[----:B------:R-:W-:Y:S02]  /*3fb70*/  ISETP.GE.U32.AND.EX P2, PT, R123, R8, PT, P2 ;  /* 0x000000087b00720c */ /* 0x000fe40003f46120 */
[----:B------:R-:W-:Y:S01]  /*3fb80*/  SEL R8, RZ, 0x1, P0 ;  /* 0x00000001ff087807 */ /* 0x000fe20000000000 */
[----:B------:R-:W-:Y:S01]  /*3fb90*/  IMAD R101, R30, R55, R12 ;  /* 0x000000371e657224 */ /* 0x000fe200078e020c */
[----:B------:R-:W-:Y:S01]  /*3fba0*/  IADD3 R12, P0, PT, R125, R106, RZ ;  /* 0x0000006a7d0c7210 */ /* 0x000fe20007f1e0ff */
[----:B------:R-:W-:Y:S01]  /*3fbb0*/  IMAD.WIDE.U32 R104, R55, R30, RZ ;  /* 0x0000001e37687225 */ /* 0x000fe200078e00ff */
[----:B------:R-:W-:-:S02]  /*3fbc0*/  SEL R103, RZ, 0x1, P2 ;  /* 0x00000001ff677807 */ /* 0x000fc40001000000 */
[----:B------:R-:W-:Y:S01]  /*3fbd0*/  ISETP.GE.U32.AND.EX P3, PT, R109, R112, PT, P3 ;  /* 0x000000706d00720c */ /* 0x000fe20003f66130 */
[----:B------:R-:W-:Y:S01]  /*3fbe0*/  IMAD.IADD R101, R107, 0x1, R101 ;  /* 0x000000016b657824 */ /* 0x000fe200078e0265 */
[----:B------:R-:W-:Y:S01]  /*3fbf0*/  SEL R112, RZ, 0x1, P1 ;  /* 0x00000001ff707807 */ /* 0x000fe20000800000 */
[----:B------:R-:W-:Y:S01]  /*3fc00*/  IMAD.WIDE.U32.X R118, R27, R51, R118, P4 ;  /* 0x000000331b767225 */ /* 0x000fe200020e0476 */
[----:B------:R-:W-:Y:S02]  /*3fc10*/  ISETP.GE.U32.AND P4, PT, R12, R106, PT ;  /* 0x0000006a0c00720c */ /* 0x000fe40003f86070 */
[----:B------:R-:W-:Y:S01]  /*3fc20*/  SEL R121, RZ, 0x1, P3 ;  /* 0x00000001ff797807 */ /* 0x000fe20001800000 */
[----:B------:R-:W-:-:S04]  /*3fc30*/  IMAD.WIDE.U32 R104, P2, R33, R54, R104 ;  /* 0x0000003621687225 */ /* 0x000fc80007840068 */
[----:B------:R-:W-:-:S04]  /*3fc40*/  IMAD.WIDE.U32 R106, R54, R30, RZ ;  /* 0x0000001e366a7225 */ /* 0x000fc800078e00ff */
[----:B------:R-:W-:Y:S01]  /*3fc50*/  IMAD.X R10, R101, 0x1, R10, P0 ;  /* 0x00000001650a7824 */ /* 0x000fe200000e060a */
[----:B------:R-:W-:Y:S01]  /*3fc60*/  IADD3 R103, P1, P0, R103, R118, R8 ;  /* 0x0000007667677210 */ /* 0x000fe2000783e008 */
[----:B------:R-:W-:Y:S01]  /*3fc70*/  IMAD.X R115, RZ, RZ, RZ, P2 ;  /* 0x000000ffff737224 */ /* 0x000fe200010e06ff */
[----:B------:R-:W-:Y:S01]  /*3fc80*/  IADD3 RZ, P2, PT, R107, R104, RZ ;  /* 0x000000686bff7210 */ /* 0x000fe20007f5e0ff */
[----:B------:R-:W-:Y:S01]  /*3fc90*/  IMAD R8, R29, R52, RZ ;  /* 0x000000341d087224 */ /* 0x000fe200078e02ff */
[----:B------:R-:W-:Y:S01]  /*3fca0*/  IADD3.X R40, PT, PT, RZ, R119, RZ, P1, P0 ;  /* 0x00000077ff287210 */ /* 0x000fe20000fe04ff */
[----:B------:R-:W-:Y:S01]  /*3fcb0*/  IMAD.MOV.U32 R114, RZ, RZ, R105 ;  /* 0x000000ffff727224 */ /* 0x000fe200078e0069 */
[----:B------:R-:W-:Y:S01]  /*3fcc0*/  IADD3 R112, P0, P1, R121, R110, R112 ;  /* 0x0000006e79707210 */ /* 0x000fe2000791e070 */
[----:B------:R-:W-:Y:S01]  /*3fcd0*/  IMAD.WIDE.U32 R104, R26, R52, RZ ;  /* 0x000000341a687225 */ /* 0x000fe200078e00ff */
[----:B------:R-:W-:Y:S02]  /*3fce0*/  ISETP.GE.U32.AND.EX P4, PT, R10, R101, PT, P4 ;  /* 0x000000650a00720c */ /* 0x000fe40003f86140 */
[----:B------:R-:W-:Y:S01]  /*3fcf0*/  IADD3.X R133, PT, PT, RZ, R111, RZ, P0, P1 ;  /* 0x0000006fff857210 */ /* 0x000fe200007e24ff */
[----:B------:R-:W-:Y:S01]  /*3fd00*/  IMAD R131, R26, R53, R8 ;  /* 0x000000351a837224 */ /* 0x000fe200078e0208 */
[----:B------:R-:W-:Y:S01]  /*3fd10*/  IADD3 R127, P0, PT, R90, R104, RZ ;  /* 0x000000685a7f7210 */ /* 0x000fe20007f1e0ff */
[----:B------:R-:W-:Y:S01]  /*3fd20*/  IMAD R92, R31, R54, RZ ;  /* 0x000000361f5c7224 */ /* 0x000fe200078e02ff */
[----:B------:R-:W-:Y:S01]  /*3fd30*/  SEL R8, RZ, 0x1, P4 ;  /* 0x00000001ff087807 */ /* 0x000fe20002000000 */
[----:B------:R-:W-:Y:S01]  /*3fd40*/  IMAD.IADD R131, R105, 0x1, R131 ;  /* 0x0000000169837824 */ /* 0x000fe200078e0283 */
[----:B------:R-:W-:Y:S01]  /*3fd50*/  IADD3 R105, P1, PT, R127, R44, RZ ;  /* 0x0000002c7f697210 */ /* 0x000fe20007f3e0ff */
[----:B------:R-:W-:Y:S01]  /*3fd60*/  IMAD.WIDE.U32 R106, R28, R54, RZ ;  /* 0x000000361c6a7225 */ /* 0x000fe200078e00ff */
[----:B------:R-:W-:-:S03]  /*3fd70*/  IADD3 R117, P4, PT, R117, R100, RZ ;  /* 0x0000006475757210 */ /* 0x000fc60007f9e0ff */
[----:B------:R-:W-:Y:S02]  /*3fd80*/  IMAD R101, R28, R55, R92 ;  /* 0x000000371c657224 */ /* 0x000fe400078e025c */
[----:B------:R-:W-:Y:S02]  /*3fd90*/  IMAD.X R92, R131, 0x1, R123, P0 ;  /* 0x00000001835c7824 */ /* 0x000fe400000e067b */
[----:B------:R-:W-:-:S04]  /*3fda0*/  IMAD.WIDE.U32 R110, R53, UR9, RZ ;  /* 0x00000009356e7c25 */ /* 0x000fc8000f8e00ff */
[----:B------:R-:W-:Y:S01]  /*3fdb0*/  IMAD.WIDE.U32.X R114, R33, R55, R114, P2 ;  /* 0x0000003721727225 */ /* 0x000fe200010e0472 */
[----:B------:R-:W-:-:S03]  /*3fdc0*/  IADD3 R123, P2, PT, R105, R106, RZ ;  /* 0x0000006a697b7210 */ /* 0x000fc60007f5e0ff */
[----:B------:R-:W-:Y:S02]  /*3fdd0*/  IMAD.IADD R90, R107, 0x1, R101 ;  /* 0x000000016b5a7824 */ /* 0x000fe400078e0265 */
[----:B------:R-:W-:Y:S01]  /*3fde0*/  IMAD.X R107, R92, 0x1, R78, P1 ;  /* 0x000000015c6b7824 */ /* 0x000fe200008e064e */
[----:B------:R-:W-:Y:S01]  /*3fdf0*/  IADD3 R8, P0, P1, R123, R114, R8 ;  /* 0x000000727b087210 */ /* 0x000fe2000791e008 */
[----:B------:R-:W-:-:S04]  /*3fe00*/  IMAD.WIDE.U32 R120, R52, UR9, RZ ;  /* 0x0000000934787c25 */ /* 0x000fc8000f8e00ff */
[----:B------:R-:W-:-:S04]  /*3fe10*/  IMAD.WIDE.U32 R110, P3, R27, R52, R110 ;  /* 0x000000341b6e7225 */ /* 0x000fc8000786006e */
[----:B------:R-:W-:Y:S01]  /*3fe20*/  IMAD.X R125, R90, 0x1, R107, P2 ;  /* 0x000000015a7d7824 */ /* 0x000fe200010e066b */
[----:B------:R-:W-:Y:S01]  /*3fe30*/  IADD3 RZ, P2, PT, R121, R110, RZ ;  /* 0x0000006e79ff7210 */ /* 0x000fe20007f5e0ff */
[----:B------:R-:W-:-:S03]  /*3fe40*/  IMAD.WIDE.U32 R118, R55, R28, RZ ;  /* 0x0000001c37767225 */ /* 0x000fc600078e00ff */
[----:B------:R-:W-:Y:S01]  /*3fe50*/  IADD3.X R44, PT, PT, R125, R115, RZ, P0, P1 ;  /* 0x000000737d2c7210 */ /* 0x000fe200007e24ff */
[----:B------:R-:W-:Y:S01]  /*3fe60*/  IMAD.X R110, R129, 0x1, R74, P4 ;  /* 0x00000001816e7824 */ /* 0x000fe200020e064a */
[----:B------:R-:W-:Y:S01]  /*3fe70*/  IADD3 R74, P0, PT, R117, R112, RZ ;  /* 0x00000070754a7210 */ /* 0x000fe20007f1e0ff */
[----:B------:R-:W-:Y:S01]  /*3fe80*/  IMAD.WIDE.U32 R118, P4, R31, R54, R118 ;  /* 0x000000361f767225 */ /* 0x000fe20007880076 */
[----:B------:R-:W-:-:S03]  /*3fe90*/  ISETP.GE.U32.AND P1, PT, R117, R100, PT ;  /* 0x000000647500720c */ /* 0x000fc60003f26070 */
[C---:B------:R-:W-:Y:S01]  /*3fea0*/  IMAD.X R78, R110.reuse, 0x1, R133, P0 ;  /* 0x000000016e4e7824 */ /* 0x040fe200000e0685 */
[----:B------:R-:W-:Y:S01]  /*3feb0*/  ISETP.GE.U32.AND.EX P1, PT, R110, R129, PT, P1 ;  /* 0x000000816e00720c */ /* 0x000fe20003f26110 */
[----:B------:R-:W-:Y:S01]  /*3fec0*/  IMAD.X R121, RZ, RZ, RZ, P4 ;  /* 0x000000ffff797224 */ /* 0x000fe200020e06ff */
[----:B------:R-:W-:Y:S01]  /*3fed0*/  ISETP.GE.U32.AND P0, PT, R74, R112, PT ;  /* 0x000000704a00720c */ /* 0x000fe20003f06070 */
[----:B------:R-:W-:Y:S01]  /*3fee0*/  IMAD.MOV.U32 R100, RZ, RZ, R113 ;  /* 0x000000ffff647224 */ /* 0x000fe200078e0071 */
[----:B------:R-:W-:Y:S01]  /*3fef0*/  SEL R124, RZ, 0x1, P1 ;  /* 0x00000001ff7c7807 */ /* 0x000fe20000800000 */
[----:B------:R-:W-:Y:S01]  /*3ff00*/  IMAD.X R101, RZ, RZ, RZ, P6 ;  /* 0x000000ffff657224 */ /* 0x000fe200030e06ff */
[----:B------:R-:W-:Y:S01]  /*3ff10*/  ISETP.GE.U32.AND.EX P0, PT, R78, R133, PT, P0 ;  /* 0x000000854e00720c */ /* 0x000fe20003f06100 */
[----:B------:R-:W-:Y:S01]  /*3ff20*/  IMAD.WIDE.U32 R114, R54, R28, RZ ;  /* 0x0000001c36727225 */ /* 0x000fe200078e00ff */
[----:B------:R-:W-:Y:S02]  /*3ff30*/  ISETP.GE.U32.AND P1, PT, R127, R104, PT ;  /* 0x000000687f00720c */ /* 0x000fe40003f26070 */
[----:B------:R-:W-:Y:S01]  /*3ff40*/  ISETP.GE.U32.AND P4, PT, R105, R127, PT ;  /* 0x0000007f6900720c */ /* 0x000fe20003f86070 */
[----:B------:R-:W-:Y:S01]  /*3ff50*/  IMAD.WIDE.U32.X R104, R29, R53, R100, P5 ;  /* 0x000000351d687225 */ /* 0x000fe200028e0464 */
[----:B------:R-:W-:-:S02]  /*3ff60*/  SEL R113, RZ, 0x1, P0 ;  /* 0x00000001ff717807 */ /* 0x000fc40000000000 */
[----:B------:R-:W-:Y:S01]  /*3ff70*/  ISETP.GE.U32.AND.EX P1, PT, R92, R131, PT, P1 ;  /* 0x000000835c00720c */ /* 0x000fe20003f26110 */
[----:B------:R-:W-:Y:S01]  /*3ff80*/  IMAD.WIDE.U32 R100, R46, R72, RZ ;  /* 0x000000482e647225 */ /* 0x000fe200078e00ff */
[----:B------:R-:W-:Y:S02]  /*3ff90*/  ISETP.GE.U32.AND.EX P4, PT, R107, R92, PT, P4 ;  /* 0x0000005c6b00720c */ /* 0x000fe40003f86140 */
[----:B------:R-:W-:Y:S01]  /*3ffa0*/  ISETP.GE.U32.AND P0, PT, R123, R106, PT ;  /* 0x0000006a7b00720c */ /* 0x000fe20003f06070 */
[-C--:B------:R-:W-:Y:S01]  /*3ffb0*/  IMAD R92, R33, R56.reuse, RZ ;  /* 0x00000038215c7224 */ /* 0x080fe200078e02ff */
[----:B------:R-:W-:Y:S01]  /*3ffc0*/  SEL R127, RZ, 0x1, P4 ;  /* 0x00000001ff7f7807 */ /* 0x000fe20002000000 */
[C---:B------:R-:W-:Y:S01]  /*3ffd0*/  IMAD.WIDE.U32 R106, R30.reuse, R56, RZ ;  /* 0x000000381e6a7225 */ /* 0x040fe200078e00ff */
[----:B------:R-:W-:Y:S02]  /*3ffe0*/  ISETP.GE.U32.AND.EX P0, PT, R125, R90, PT, P0 ;  /* 0x0000005a7d00720c */ /* 0x000fe40003f06100 */
[----:B------:R-:W-:Y:S01]  /*3fff0*/  SEL R90, RZ, 0x1, P1 ;  /* 0x00000001ff5a7807 */ /* 0x000fe20000800000 */
[----:B------:R-:W-:Y:S01]  /*40000*/  IMAD R129, R30, R57, R92 ;  /* 0x000000391e817224 */ /* 0x000fe200078e025c */
[----:B------:R-:W-:Y:S01]  /*40010*/  IADD3 R124, P1, P4, R113, R94, R124 ;  /* 0x0000005e717c7210 */ /* 0x000fe20007c3e07c */
[----:B------:R-:W-:Y:S01]  /*40020*/  IMAD R92, R109, R72, RZ ;  /* 0x000000486d5c7224 */ /* 0x000fe200078e02ff */
[----:B------:R-:W-:Y:S01]  /*40030*/  IADD3 RZ, P6, PT, R115, R118, RZ ;  /* 0x0000007673ff7210 */ /* 0x000fe20007fde0ff */
[----:B------:R-:W-:Y:S01]  /*40040*/  IMAD.IADD R129, R107, 0x1, R129 ;  /* 0x000000016b817824 */ /* 0x000fe200078e0281 */
[----:B------:R-:W-:Y:S01]  /*40050*/  IADD3.X R126, PT, PT, RZ, R95, RZ, P1, P4 ;  /* 0x0000005fff7e7210 */ /* 0x000fe20000fe84ff */
[----:B------:R-:W-:Y:S01]  /*40060*/  IMAD R117, R46, R73, R92 ;  /* 0x000000492e757224 */ /* 0x000fe200078e025c */
[----:B------:R-:W-:Y:S01]  /*40070*/  ISETP.GE.U32.AND P1, PT, R8, R123, PT ;  /* 0x0000007b0800720c */ /* 0x000fe20003f26070 */
[----:B------:R-:W-:Y:S01]  /*40080*/  IMAD.MOV.U32 R120, RZ, RZ, R119 ;  /* 0x000000ffff787224 */ /* 0x000fe200078e0077 */
[----:B------:R-:W-:Y:S01]  /*40090*/  IADD3 R127, P4, P5, R127, R104, R90 ;  /* 0x000000687f7f7210 */ /* 0x000fe20007d9e05a */
[----:B------:R-:W-:Y:S01]  /*400a0*/  IMAD R90, R129, R72, RZ ;  /* 0x00000048815a7224 */ /* 0x000fe200078e02ff */
[----:B------:R-:W-:Y:S01]  /*400b0*/  ISETP.GE.U32.AND.EX P1, PT, R44, R125, PT, P1 ;  /* 0x0000007d2c00720c */ /* 0x000fe20003f26110 */
[----:B------:R-:W-:Y:S01]  /*400c0*/  IMAD.IADD R117, R101, 0x1, R117 ;  /* 0x0000000165757824 */ /* 0x000fe200078e0275 */
[----:B------:R-:W-:Y:S01]  /*400d0*/  IADD3.X R110, PT, PT, RZ, R105, RZ, P4, P5 ;  /* 0x00000069ff6e7210 */ /* 0x000fe200027ea4ff */
[----:B------:R-:W-:Y:S01]  /*400e0*/  IMAD.WIDE.U32 R94, R55, R26, RZ ;  /* 0x0000001a375e7225 */ /* 0x000fe200078e00ff */
[----:B------:R-:W-:-:S03]  /*400f0*/  SEL R107, RZ, 0x1, P1 ;  /* 0x00000001ff6b7807 */ /* 0x000fc60000800000 */
[----:B------:R-:W-:-:S04]  /*40100*/  IMAD.WIDE.U32 R104, R106, R72, RZ ;  /* 0x000000486a687225 */ /* 0x000fc800078e00ff */
[----:B------:R-:W-:Y:S01]  /*40110*/  IMAD R125, R106, R73, R90 ;  /* 0x000000496a7d7224 */ /* 0x000fe200078e025a */
[----:B------:R-:W-:Y:S01]  /*40120*/  SEL R90, RZ, 0x1, P0 ;  /* 0x00000001ff5a7807 */ /* 0x000fe20000000000 */
[----:B------:R-:W-:-:S04]  /*40130*/  IMAD.WIDE.U32 R114, R117, R70, RZ ;  /* 0x0000004675727225 */ /* 0x000fc800078e00ff */
[----:B------:R-:W-:-:S04]  /*40140*/  IMAD.WIDE.U32.X R120, R31, R55, R120, P6 ;  /* 0x000000371f787225 */ /* 0x000fc800030e0478 */
[----:B------:R-:W-:Y:S01]  /*40150*/  IMAD.IADD R125, R105, 0x1, R125 ;  /* 0x00000001697d7824 */ /* 0x000fe200078e027d */
[----:B------:R-:W-:Y:S01]  /*40160*/  IADD3 R90, P1, P4, R107, R120, R90 ;  /* 0x000000786b5a7210 */ /* 0x000fe20007c3e05a */
[----:B------:R-:W-:-:S03]  /*40170*/  IMAD.WIDE.U32 R112, R100, R70, RZ ;  /* 0x0000004664707225 */ /* 0x000fc600078e00ff */
[----:B------:R-:W-:Y:S01]  /*40180*/  IADD3.X R92, PT, PT, RZ, R121, RZ, P1, P4 ;  /* 0x00000079ff5c7210 */ /* 0x000fe20000fe84ff */
[----:B------:R-:W-:Y:S01]  /*40190*/  IMAD.WIDE.U32 R122, R54, R26, RZ ;  /* 0x0000001a367a7225 */ /* 0x000fe200078e00ff */
[----:B------:R-:W-:-:S03]  /*401a0*/  LOP3.LUT R107, RZ, R112, RZ, 0x33, !PT ;  /* 0x00000070ff6b7212 */ /* 0x000fc600078e33ff */
[----:B------:R-:W-:Y:S01]  /*401b0*/  IMAD.WIDE.U32 R94, P0, R29, R54, R94 ;  /* 0x000000361d5e7225 */ /* 0x000fe2000780005e */
[----:B------:R-:W-:-:S03]  /*401c0*/  ISETP.GT.U32.AND P4, PT, R46, R107, PT ;  /* 0x0000006b2e00720c */ /* 0x000fc60003f84070 */
[----:B------:R-:W-:Y:S01]  /*401d0*/  IMAD.WIDE.U32 R114, P5, R100, R71, R114 ;  /* 0x0000004764727225 */ /* 0x000fe200078a0072 */
[----:B------:R-:W-:-:S03]  /*401e0*/  IADD3 RZ, P6, PT, R123, R94, RZ ;  /* 0x0000005e7bff7210 */ /* 0x000fc60007fde0ff */
[----:B------:R-:W-:Y:S01]  /*401f0*/  IMAD.WIDE.U32 R118, R125, R70, RZ ;  /* 0x000000467d767225 */ /* 0x000fe200078e00ff */
[----:B------:R-:W-:-:S03]  /*40200*/  IADD3 R112, P1, PT, R113, R114, RZ ;  /* 0x0000007271707210 */ /* 0x000fc60007f3e0ff */
[----:B------:R-:W-:Y:S01]  /*40210*/  IMAD.WIDE.U32 R122, R104, R70, RZ ;  /* 0x00000046687a7225 */ /* 0x000fe200078e00ff */
[----:B------:R-:W-:-:S03]  /*40220*/  LOP3.LUT R112, RZ, R112, RZ, 0x33, !PT ;  /* 0x00000070ff707212 */ /* 0x000fc600078e33ff */
[----:B------:R-:W-:Y:S01]  /*40230*/  IMAD.X R121, RZ, RZ, RZ, P5 ;  /* 0x000000ffff797224 */ /* 0x000fe200028e06ff */
[----:B------:R-:W-:Y:S01]  /*40240*/  LOP3.LUT R113, RZ, R122, RZ, 0x33, !PT ;  /* 0x0000007aff717212 */ /* 0x000fe200078e33ff */
[----:B------:R-:W-:Y:S01]  /*40250*/  IMAD.WIDE.U32 R118, P5, R104, R71, R118 ;  /* 0x0000004768767225 */ /* 0x000fe200078a0076 */
[----:B------:R-:W-:-:S03]  /*40260*/  ISETP.GT.U32.AND.EX P4, PT, R109, R112, PT, P4 ;  /* 0x000000706d00720c */ /* 0x000fc60003f84140 */
[----:B------:R-:W-:Y:S01]  /*40270*/  IMAD.MOV.U32 R120, RZ, RZ, R115 ;  /* 0x000000ffff787224 */ /* 0x000fe200078e0073 */
[----:B------:R-:W-:Y:S01]  /*40280*/  SEL R109, RZ, 0x1, !P4 ;  /* 0x00000001ff6d7807 */ /* 0x000fe20006000000 */
[----:B------:R-:W-:Y:S01]  /*40290*/  IMAD.X R107, RZ, RZ, RZ, P5 ;  /* 0x000000ffff6b7224 */ /* 0x000fe200028e06ff */
[----:B------:R-:W-:Y:S01]  /*402a0*/  IADD3 R46, P5, PT, R123, R118, RZ ;  /* 0x000000767b2e7210 */ /* 0x000fe20007fbe0ff */
[----:B------:R-:W-:Y:S01]  /*402b0*/  IMAD.WIDE.U32.X R120, R117, R71, R120, P1 ;  /* 0x0000004775787225 */ /* 0x000fe200008e0478 */
[----:B------:R-:W-:Y:S02]  /*402c0*/  ISETP.GT.U32.AND P1, PT, R106, R113, PT ;  /* 0x000000716a00720c */ /* 0x000fe40003f24070 */
[----:B------:R-:W-:Y:S01]  /*402d0*/  LOP3.LUT R46, RZ, R46, RZ, 0x33, !PT ;  /* 0x0000002eff2e7212 */ /* 0x000fe200078e33ff */
[----:B------:R-:W-:Y:S02]  /*402e0*/  IMAD R114, R27, R52, RZ ;  /* 0x000000341b727224 */ /* 0x000fe400078e02ff */
[----:B------:R-:W-:Y:S01]  /*402f0*/  IMAD.MOV.U32 R106, RZ, RZ, R119 ;  /* 0x000000ffff6a7224 */ /* 0x000fe200078e0077 */
[----:B------:R-:W-:Y:S01]  /*40300*/  ISETP.GT.U32.AND.EX P4, PT, R129, R46, PT, P1 ;  /* 0x0000002e8100720c */ /* 0x000fe20003f84110 */
[----:B------:R-:W-:-:S04]  /*40310*/  IMAD.WIDE.U32 R112, R52, UR9, RZ ;  /* 0x0000000934707c25 */ /* 0x000fc8000f8e00ff */
[----:B------:R-:W-:Y:S02]  /*40320*/  IMAD R115, R53, UR9, R114 ;  /* 0x0000000935737c24 */ /* 0x000fe4000f8e0272 */
[----:B------:R-:W-:Y:S01]  /*40330*/  IMAD.WIDE.U32.X R106, R125, R71, R106, P5 ;  /* 0x000000477d6a7225 */ /* 0x000fe200028e046a */
[----:B------:R-:W-:Y:S02]  /*40340*/  IADD3 R120, P5, PT, R109, R120, RZ ;  /* 0x000000786d787210 */ /* 0x000fe40007fbe0ff */
[-C--:B------:R-:W-:Y:S01]  /*40350*/  IADD3 R109, P1, PT, R103, R112.reuse, RZ ;  /* 0x00000070676d7210 */ /* 0x080fe20007f3e0ff */
[----:B------:R-:W-:Y:S01]  /*40360*/  IMAD.IADD R46, R113, 0x1, R115 ;  /* 0x00000001712e7824 */ /* 0x000fe200078e0273 */
[----:B------:R-:W-:Y:S01]  /*40370*/  SEL R103, RZ, 0x1, !P4 ;  /* 0x00000001ff677807 */ /* 0x000fe20006000000 */
[----:B------:R-:W-:Y:S01]  /*40380*/  IMAD.X R121, RZ, RZ, R121, P5 ;  /* 0x000000ffff797224 */ /* 0x000fe200028e0679 */
[----:B------:R-:W-:Y:S01]  /*40390*/  ISETP.GE.U32.AND P4, PT, R109, R112, PT ;  /* 0x000000706d00720c */ /* 0x000fe20003f86070 */
[----:B------:R-:W-:Y:S01]  /*403a0*/  IMAD.X R119, R46, 0x1, R40, P1 ;  /* 0x000000012e777824 */ /* 0x000fe200008e0628 */
[----:B------:R-:W-:Y:S01]  /*403b0*/  ISETP.NE.U32.AND P1, PT, R77, RZ, PT ;  /* 0x000000ff4d00720c */ /* 0x000fe20003f25070 */
[----:B------:R-:W-:Y:S01]  /*403c0*/  IMAD.WIDE.U32 R112, R117, R68, RZ ;  /* 0x0000004475707225 */ /* 0x000fe200078e00ff */
[----:B------:R-:W-:-:S02]  /*403d0*/  IADD3 R103, P5, PT, R103, R106, RZ ;  /* 0x0000006a67677210 */ /* 0x000fc40007fbe0ff */
[----:B------:R-:W-:Y:S01]  /*403e0*/  ISETP.NE.AND.EX P1, PT, R38, RZ, PT, P1 ;  /* 0x000000ff2600720c */ /* 0x000fe20003f25310 */
[----:B------:R-:W-:Y:S01]  /*403f0*/  IMAD.WIDE.U32 R114, R100, R68, RZ ;  /* 0x0000004464727225 */ /* 0x000fe200078e00ff */
[----:B------:R-:W-:-:S03]  /*40400*/  ISETP.GE.U32.AND.EX P4, PT, R119, R46, PT, P4 ;  /* 0x0000002e7700720c */ /* 0x000fc60003f86140 */
[----:B------:R-:W-:Y:S01]  /*40410*/  IMAD.X R118, RZ, RZ, R107, P5 ;  /* 0x000000ffff767224 */ /* 0x000fe200028e066b */
[----:B------:R-:W-:Y:S01]  /*40420*/  IADD3 R40, P5, PT, R109, R127, RZ ;  /* 0x0000007f6d287210 */ /* 0x000fe20007fbe0ff */
[----:B------:R-:W-:Y:S02]  /*40430*/  IMAD.X R107, RZ, RZ, RZ, P3 ;  /* 0x000000ffff6b7224 */ /* 0x000fe400018e06ff */
[----:B------:R-:W-:-:S04]  /*40440*/  IMAD.WIDE.U32 R112, P3, R100, R69, R112 ;  /* 0x0000004564707225 */ /* 0x000fc80007860070 */
[----:B------:R-:W-:Y:S01]  /*40450*/  IMAD.MOV.U32 R106, RZ, RZ, R111 ;  /* 0x000000ffff6a7224 */ /* 0x000fe200078e006f */
        /* <DEDUP_REMOVED lines=15> */
.L_x_349:
[----:B------:R-:W-:Y:S01]  /*40550*/  IMAD.WIDE.U32.X R106, R27, R53, R106, P2 ;  /* 0x000000351b6a7225 */ /* 0x000fe200010e046a */
[----:B------:R-:W-:Y:S02]  /*40560*/  IADD3 R77, P2, PT, R74, R114, RZ ;  /* 0x000000724a4d7210 */ /* 0x000fe40007f5e0ff */
[----:B------:R-:W-:Y:S01]  /*40570*/  SEL R74, RZ, 0x1, P4 ;  /* 0x00000001ff4a7807 */ /* 0x000fe20002000000 */
[----:B------:R-:W-:Y:S01]  /*40580*/  IMAD.X R38, R119, 0x1, R110, P5 ;  /* 0x0000000177267824 */ /* 0x000fe200028e066e */
[----:B------:R-:W-:Y:S01]  /*40590*/  IADD3 R101, P4, PT, R18, R96, RZ ;  /* 0x0000006012657210 */ /* 0x000fe20007f9e0ff */
[----:B------:R-:W-:Y:S01]  /*405a0*/  IMAD.X R111, RZ, RZ, RZ, P3 ;  /* 0x000000ffff6f7224 */ /* 0x000fe200018e06ff */
[----:B------:R-:W-:Y:S01]  /*405b0*/  ISETP.GE.U32.AND P1, PT, R40, R109, PT ;  /* 0x0000006d2800720c */ /* 0x000fe20003f26070 */
[----:B------:R-:W-:Y:S01]  /*405c0*/  IMAD.MOV.U32 R110, RZ, RZ, R113 ;  /* 0x000000ffff6e7224 */ /* 0x000fe200078e0071 */
[----:B------:R-:W-:Y:S01]  /*405d0*/  IADD3 R97, P5, PT, R115, R112, RZ ;  /* 0x0000007073617210 */ /* 0x000fe20007fbe0ff */
[----:B------:R-:W-:Y:S01]  /*405e0*/  IMAD.X R109, R19, 0x1, R14, P4 ;  /* 0x00000001136d7824 */ /* 0x000fe200020e060e */
[----:B------:R-:W-:Y:S01]  /*405f0*/  ISETP.GE.U32.AND.EX P1, PT, R38, R119, PT, P1 ;  /* 0x000000772600720c */ /* 0x000fe20003f26110 */
[----:B------:R-:W-:Y:S01]  /*40600*/  IMAD.WIDE.U32 R112, R125, R68, RZ ;  /* 0x000000447d707225 */ /* 0x000fe200078e00ff */
[----:B------:R-:W-:-:S02]  /*40610*/  IADD3 R119, P4, PT, R101, R124, RZ ;  /* 0x0000007c65777210 */ /* 0x000fc40007f9e0ff */
[----:B------:R-:W-:Y:S01]  /*40620*/  ISETP.GE.U32.AND P3, PT, R77, R114, PT ;  /* 0x000000724d00720c */ /* 0x000fe20003f66070 */
[----:B------:R-:W-:Y:S01]  /*40630*/  IMAD.WIDE.U32.X R110, R117, R69, R110, P5 ;  /* 0x00000045756e7225 */ /* 0x000fe200028e046e */
[----:B------:R-:W-:Y:S02]  /*40640*/  IADD3 R77, P5, PT, R77, R120, RZ ;  /* 0x000000784d4d7210 */ /* 0x000fe40007fbe0ff */
[----:B------:R-:W-:Y:S01]  /*40650*/  SEL R19, RZ, 0x1, P1 ;  /* 0x00000001ff137807 */ /* 0x000fe20000800000 */
[----:B------:R-:W-:Y:S01]  /*40660*/  IMAD.X R78, R97, 0x1, R78, P2 ;  /* 0x00000001614e7824 */ /* 0x000fe200010e064e */
        /* <DEDUP_REMOVED lines=8> */
[----:B------:R-:W-:Y:S02]  /*406f0*/  ISETP.GE.U32.AND.EX P4, PT, R46, R121, PT, P4 ;  /* 0x000000792e00720c */ /* 0x000fe40003f86140 */
[----:B------:R-:W-:Y:S02]  /*40700*/  SEL R18, RZ, 0x1, P2 ;  /* 0x00000001ff127807 */ /* 0x000fe40001000000 */
[----:B------:R-:W-:-:S02]  /*40710*/  SEL R115, RZ, 0x1, P1 ;  /* 0x00000001ff737807 */ /* 0x000fc40000800000 */
[----:B------:R-:W-:Y:S02]  /*40720*/  SEL R120, RZ, 0x1, P3 ;  /* 0x00000001ff787807 */ /* 0x000fe40001800000 */
[----:B------:R-:W-:Y:S02]  /*40730*/  SEL R97, RZ, 0x1, P4 ;  /* 0x00000001ff617807 */ /* 0x000fe40002000000 */
[----:B------:R-:W-:Y:S02]  /*40740*/  IADD3 R14, P2, P1, R19, R106, R74 ;  /* 0x0000006a130e7210 */ /* 0x000fe4000795e04a */
[----:B------:R-:W-:Y:S01]  /*40750*/  IADD3 R115, P3, P4, R115, R98, R18 ;  /* 0x0000006273737210 */ /* 0x000fe20007c7e012 */
[----:B------:R-:W-:Y:S01]  /*40760*/  IMAD.WIDE.U32 R18, R117, R66, RZ ;  /* 0x0000004275127225 */ /* 0x000fe200078e00ff */
[----:B------:R-:W-:Y:S02]  /*40770*/  IADD3.X R74, PT, PT, RZ, R107, RZ, P2, P1 ;  /* 0x0000006bff4a7210 */ /* 0x000fe400017e24ff */
[----:B------:R-:W-:Y:S01]  /*40780*/  IADD3.X R94, PT, PT, RZ, R99, RZ, P3, P4 ;  /* 0x00000063ff5e7210 */ /* 0x000fe20001fe84ff */
[----:B------:R-:W-:Y:S01]  /*40790*/  IMAD.WIDE.U32 R98, P4, R104, R69, R112 ;  /* 0x0000004568627225 */ /* 0x000fe20007880070 */
[----:B------:R-:W-:-:S03]  /*407a0*/  IADD3 R120, P1, P3, R97, R110, R120 ;  /* 0x0000006e61787210 */ /* 0x000fc60007b3e078 */
[----:B------:R-:W-:Y:S01]  /*407b0*/  IMAD.WIDE.U32 R96, R104, R68, RZ ;  /* 0x0000004468607225 */ /* 0x000fe200078e00ff */
[----:B------:R-:W-:-:S03]  /*407c0*/  IADD3.X R113, PT, PT, RZ, R111, RZ, P1, P3 ;  /* 0x0000006fff717210 */ /* 0x000fc60000fe64ff */
[----:B------:R-:W-:Y:S01]  /*407d0*/  IMAD.WIDE.U32 R18, P2, R100, R67, R18 ;  /* 0x0000004364127225 */ /* 0x000fe20007840012 */
[----:B------:R-:W-:Y:S02]  /*407e0*/  IADD3 R24, P1, PT, R24, R96, RZ ;  /* 0x0000006018187210 */ /* 0x000fe40007f3e0ff */
[----:B------:R-:W-:Y:S01]  /*407f0*/  IADD3 R98, P3, PT, R97, R98, RZ ;  /* 0x0000006261627210 */ /* 0x000fe20007f7e0ff */
        /* <DEDUP_REMOVED lines=13> */
[----:B------:R-:W-:Y:S01]  /*408d0*/  IMAD.MOV.U32 R96, RZ, RZ, R19 ;  /* 0x000000ffff607224 */ /* 0x000fe200078e0013 */
[----:B------:R-:W-:Y:S01]  /*408e0*/  ISETP.GE.U32.AND.EX P1, PT, R25, R98, PT, P1 ;  /* 0x000000621900720c */ /* 0x000fe20003f26110 */
[----:B------:R-:W-:Y:S01]  /*408f0*/  IMAD.WIDE.U32.X R24, R125, R69, R110, P3 ;  /* 0x000000457d187225 */ /* 0x000fe200018e046e */
[----:B------:R-:W-:-:S02]  /*40900*/  ISETP.GE.U32.AND.EX P2, PT, R103, R118, PT, P2 ;  /* 0x000000766700720c */ /* 0x000fc40003f46120 */
[----:B------:R-:W-:Y:S01]  /*40910*/  ISETP.GE.U32.AND P3, PT, R109, R120, PT ;  /* 0x000000786d00720c */ /* 0x000fe20003f66070 */
[----:B------:R-:W-:Y:S01]  /*40920*/  IMAD.X R112, R107, 0x1, R113, P4 ;  /* 0x000000016b707824 */ /* 0x000fe200020e0671 */
[----:B------:R-:W-:Y:S01]  /*40930*/  ISETP.GE.U32.AND P4, PT, R101, R106, PT ;  /* 0x0000006a6500720c */ /* 0x000fe20003f86070 */
[----:B------:R-:W-:Y:S01]  /*40940*/  IMAD.WIDE.U32 R18, R55, UR9, RZ ;  /* 0x0000000937127c25 */ /* 0x000fe2000f8e00ff */
[----:B------:R-:W-:Y:S02]  /*40950*/  SEL R118, RZ, 0x1, P1 ;  /* 0x00000001ff767807 */ /* 0x000fe40000800000 */
[----:B------:R-:W-:Y:S01]  /*40960*/  ISETP.GE.U32.AND.EX P4, PT, R107, R114, PT, P4 ;  /* 0x000000726b00720c */ /* 0x000fe20003f86140 */
[C---:B------:R-:W-:Y:S01]  /*40970*/  IMAD.WIDE.U32 R106, R117.reuse, R64, RZ ;  /* 0x00000040756a7225 */ /* 0x040fe200078e00ff */
[----:B------:R-:W-:Y:S02]  /*40980*/  SEL R111, RZ, 0x1, P2 ;  /* 0x00000001ff6f7807 */ /* 0x000fe40001000000 */
[----:B------:R-:W-:Y:S01]  /*40990*/  ISETP.GE.U32.AND.EX P3, PT, R112, R113, PT, P3 ;  /* 0x000000717000720c */ /* 0x000fe20003f66130 */
[----:B------:R-:W-:Y:S01]  /*409a0*/  IMAD.WIDE.U32.X R96, R117, R67, R96, P5 ;  /* 0x0000004375607225 */ /* 0x000fe200028e0460 */
[----:B------:R-:W-:-:S02]  /*409b0*/  SEL R120, RZ, 0x1, P4 ;  /* 0x00000001ff787807 */ /* 0x000fc40002000000 */
[----:B------:R-:W-:Y:S01]  /*409c0*/  IADD3 R118, P4, P5, R111, R24, R118 ;  /* 0x000000186f767210 */ /* 0x000fe20007d9e076 */
[----:B------:R-:W-:Y:S01]  /*409d0*/  IMAD.WIDE.U32 R98, R54, UR9, RZ ;  /* 0x0000000936627c25 */ /* 0x000fe2000f8e00ff */
[----:B------:R-:W-:Y:S02]  /*409e0*/  SEL R113, RZ, 0x1, P3 ;  /* 0x00000001ff717807 */ /* 0x000fe40001800000 */
[----:B------:R-:W-:Y:S01]  /*409f0*/  IADD3.X R119, PT, PT, RZ, R25, RZ, P4, P5 ;  /* 0x00000019ff777210 */ /* 0x000fe200027ea4ff */
[----:B------:R-:W-:Y:S01]  /*40a00*/  IMAD.WIDE.U32 R18, P1, R27, R54, R18 ;  /* 0x000000361b127225 */ /* 0x000fe20007820012 */
[----:B------:R-:W-:-:S03]  /*40a10*/  IADD3 R120, P4, P5, R113, R96, R120 ;  /* 0x0000006071787210 */ /* 0x000fc60007d9e078 */
[C---:B------:R-:W-:Y:S01]  /*40a20*/  IMAD.WIDE.U32 R106, P2, R100.reuse, R65, R106 ;  /* 0x00000041646a7225 */ /* 0x040fe2000784006a */
[----:B------:R-:W-:Y:S02]  /*40a30*/  IADD3 RZ, P3, PT, R99, R18, RZ ;  /* 0x0000001263ff7210 */ /* 0x000fe40007f7e0ff */
[----:B------:R-:W-:Y:S01]  /*40a40*/  IADD3.X R122, PT, PT, RZ, R97, RZ, P4, P5 ;  /* 0x00000061ff7a7210 */ /* 0x000fe200027ea4ff */
[----:B------:R-:W-:Y:S01]  /*40a50*/  IMAD.WIDE.U32 R100, R100, R64, RZ ;  /* 0x0000004064647225 */ /* 0x000fe200078e00ff */
[----:B------:R-:W-:-:S03]  /*40a60*/  ISETP.NE.U32.AND P5, PT, R115, RZ, PT ;  /* 0x000000ff7300720c */ /* 0x000fc60003fa5070 */
[----:B------:R-:W-:Y:S01]  /*40a70*/  IMAD.X R99, RZ, RZ, RZ, P2 ;  /* 0x000000ffff637224 */ /* 0x000fe200010e06ff */
[----:B------:R-:W-:Y:S01]  /*40a80*/  IADD3 R114, P2, PT, R101, R106, RZ ;  /* 0x0000006a65727210 */ /* 0x000fe20007f5e0ff */
[----:B------:R-:W-:Y:S01]  /*40a90*/  IMAD.MOV.U32 R98, RZ, RZ, R107 ;  /* 0x000000ffff627224 */ /* 0x000fe200078e006b */
[----:B------:R-:W-:Y:S01]  /*40aa0*/  ISETP.NE.AND.EX P5, PT, R94, RZ, PT, P5 ;  /* 0x000000ff5e00720c */ /* 0x000fe20003fa5350 */
[----:B------:R-:W-:-:S04]  /*40ab0*/  IMAD.WIDE.U32 R110, R125, R66, RZ ;  /* 0x000000427d6e7225 */ /* 0x000fc800078e00ff */
[----:B------:R-:W-:-:S04]  /*40ac0*/  IMAD.WIDE.U32.X R24, R117, R65, R98, P2 ;  /* 0x0000004175187225 */ /* 0x000fc800010e0462 */
[----:B------:R-:W-:-:S04]  /*40ad0*/  IMAD.WIDE.U32 R98, R104, R66, RZ ;  /* 0x0000004268627225 */ /* 0x000fc800078e00ff */
[----:B------:R-:W-:Y:S01]  /*40ae0*/  IMAD.X R97, RZ, RZ, RZ, P0 ;  /* 0x000000ffff617224 */ /* 0x000fe200000e06ff */
[-C--:B------:R-:W-:Y:S01]  /*40af0*/  IADD3 R113, P0, PT, R34, R98.reuse, RZ ;  /* 0x0000006222717210 */ /* 0x080fe20007f1e0ff */
[----:B------:R-:W-:Y:S02]  /*40b00*/  IMAD.X R107, RZ, RZ, RZ, P1 ;  /* 0x000000ffff6b7224 */ /* 0x000fe400008e06ff */
[----:B------:R-:W-:Y:S01]  /*40b10*/  IMAD.WIDE.U32 R110, P4, R104, R67, R110 ;  /* 0x00000043686e7225 */ /* 0x000fe2000788006e */
[----:B------:R-:W-:-:S03]  /*40b20*/  ISETP.GE.U32.AND P1, PT, R113, R98, PT ;  /* 0x000000627100720c */ /* 0x000fc60003f26070 */
[----:B------:R-:W-:Y:S01]  /*40b30*/  IMAD R98, R29, R54, RZ ;  /* 0x000000361d627224 */ /* 0x000fe200078e02ff */
[----:B------:R-:W-:Y:S01]  /*40b40*/  IADD3 R34, P2, PT, R99, R110, RZ ;  /* 0x0000006e63227210 */ /* 0x000fe20007f5e0ff */
[----:B------:R-:W-:Y:S02]  /*40b50*/  IMAD.MOV.U32 R96, RZ, RZ, R95 ;  /* 0x000000ffff607224 */ /* 0x000fe400078e005f */
[----:B------:R-:W-:Y:S02]  /*40b60*/  IMAD.MOV.U32 R106, RZ, RZ, R19 ;  /* 0x000000ffff6a7224 */ /* 0x000fe400078e0013 */
[C---:B------:R-:W-:Y:S02]  /*40b70*/  IMAD R95, R26.reuse, R55, R98 ;  /* 0x000000371a5f7224 */ /* 0x040fe400078e0262 */
        /* <DEDUP_REMOVED lines=13> */
.L_x_350:
[----:B------:R-:W-:Y:S01]  /*40c50*/  IMAD.IADD R110, R19, 0x1, R95 ;  /* 0x00000001136e7824 */ /* 0x000fe200078e025f */
[----:B------:R-:W-:Y:S01]  /*40c60*/  IADD3 R115, P4, PT, R40, R18, RZ ;  /* 0x0000001228737210 */ /* 0x000fe20007f9e0ff */
[----:B------:R-:W-:Y:S01]  /*40c70*/  IMAD.WIDE.U32 R94, R125, R64, RZ ;  /* 0x000000407d5e7225 */ /* 0x000fe200078e00ff */
[----:B------:R-:W-:-:S03]  /*40c80*/  IADD3 R121, P5, PT, R20, R100, RZ ;  /* 0x0000006414797210 */ /* 0x000fc60007fbe0ff */
[----:B------:R-:W-:Y:S01]  /*40c90*/  IMAD.X R117, R110, 0x1, R38, P4 ;  /* 0x000000016e757824 */ /* 0x000fe200020e0626 */
[----:B------:R-:W-:Y:S01]  /*40ca0*/  IADD3 R111, P4, PT, R113, R118, RZ ;  /* 0x00000076716f7210 */ /* 0x000fe20007f9e0ff */
[----:B------:R-:W-:Y:S02]  /*40cb0*/  IMAD.X R19, R34, 0x1, R36, P0 ;  /* 0x0000000122137824 */ /* 0x000fe400000e0624 */
[----:B------:R-:W-:-:S03]  /*40cc0*/  IMAD.WIDE.U32 R94, P0, R104, R65, R94 ;  /* 0x00000041685e7225 */ /* 0x000fc6000780005e */
[----:B------:R-:W-:Y:S01]  /*40cd0*/  ISETP.GE.U32.AND.EX P1, PT, R19, R34, PT, P1 ;  /* 0x000000221300720c */ /* 0x000fe20003f26110 */
[----:B------:R-:W-:Y:S01]  /*40ce0*/  IMAD.X R113, R21, 0x1, R114, P5 ;  /* 0x0000000115717824 */ /* 0x000fe200028e0672 */
[----:B------:R-:W-:Y:S01]  /*40cf0*/  IADD3 R90, P5, PT, R115, R90, RZ ;  /* 0x0000005a735a7210 */ /* 0x000fe20007fbe0ff */
[----:B------:R-:W-:Y:S01]  /*40d00*/  IMAD.X R36, R19, 0x1, R119, P4 ;  /* 0x0000000113247824 */ /* 0x000fe200020e0677 */
[----:B------:R-:W-:Y:S01]  /*40d10*/  IADD3 R101, P4, PT, R121, R120, RZ ;  /* 0x0000007879657210 */ /* 0x000fe20007f9e0ff */
[----:B------:R-:W-:Y:S01]  /*40d20*/  IMAD.X R21, RZ, RZ, RZ, P0 ;  /* 0x000000ffff157224 */ /* 0x000fe200000e06ff */
[----:B------:R-:W-:Y:S01]  /*40d30*/  ISETP.GE.U32.AND P0, PT, R111, R118, PT ;  /* 0x000000766f00720c */ /* 0x000fe20003f06070 */
[----:B------:R-:W-:Y:S01]  /*40d40*/  IMAD.WIDE.U32.X R98, R125, R67, R98, P2 ;  /* 0x000000437d627225 */ /* 0x000fe200010e0462 */
[----:B------:R-:W-:Y:S02]  /*40d50*/  ISETP.GE.U32.AND P2, PT, R101, R120, PT ;  /* 0x000000786500720c */ /* 0x000fe40003f46070 */
[----:B------:R-:W-:Y:S01]  /*40d60*/  ISETP.GE.U32.AND.EX P0, PT, R36, R119, PT, P0 ;  /* 0x000000772400720c */ /* 0x000fe20003f06100 */
[----:B------:R-:W-:Y:S01]  /*40d70*/  IMAD.X R40, R113, 0x1, R122, P4 ;  /* 0x0000000171287824 */ /* 0x000fe200020e067a */
[----:B------:R-:W-:Y:S01]  /*40d80*/  ISETP.GE.U32.AND P4, PT, R121, R100, PT ;  /* 0x000000647900720c */ /* 0x000fe20003f86070 */
[----:B------:R-:W-:Y:S01]  /*40d90*/  IMAD.X R92, R117, 0x1, R92, P5 ;  /* 0x00000001755c7824 */ /* 0x000fe200028e065c */
[----:B------:R-:W-:Y:S01]  /*40da0*/  SEL R19, RZ, 0x1, P0 ;  /* 0x00000001ff137807 */ /* 0x000fe20000000000 */
[----:B------:R-:W-:Y:S01]  /*40db0*/  IMAD.MOV.U32 R20, RZ, RZ, R95 ;  /* 0x000000ffff147224 */ /* 0x000fe200078e005f */
[----:B------:R-:W-:Y:S01]  /*40dc0*/  ISETP.GE.U32.AND P0, PT, R90, R115, PT ;  /* 0x000000735a00720c */ /* 0x000fe20003f06070 */
[----:B------:R-:W-:Y:S01]  /*40dd0*/  IMAD.WIDE.U32 R104, R104, R64, RZ ;  /* 0x0000004068687225 */ /* 0x000fe200078e00ff */
[----:B------:R-:W-:-:S02]  /*40de0*/  ISETP.GE.U32.AND.EX P4, PT, R113, R114, PT, P4 ;  /* 0x000000727100720c */ /* 0x000fc40003f86140 */
[----:B------:R-:W-:Y:S01]  /*40df0*/  SEL R34, RZ, 0x1, P1 ;  /* 0x00000001ff227807 */ /* 0x000fe20000800000 */
[-C--:B------:R-:W-:Y:S01]  /*40e00*/  IMAD.WIDE.U32.X R96, R29, R55.reuse, R96, P6 ;  /* 0x000000371d607225 */ /* 0x080fe200030e0460 */
[----:B------:R-:W-:Y:S02]  /*40e10*/  ISETP.GE.U32.AND.EX P2, PT, R40, R122, PT, P2 ;  /* 0x0000007a2800720c */ /* 0x000fe40003f46120 */
[----:B------:R-:W-:Y:S01]  /*40e20*/  ISETP.GE.U32.AND P1, PT, R115, R18, PT ;  /* 0x000000127300720c */ /* 0x000fe20003f26070 */
[----:B------:R-:W-:Y:S01]  /*40e30*/  IMAD.WIDE.U32.X R106, R27, R55, R106, P3 ;  /* 0x000000371b6a7225 */ /* 0x000fe200018e046a */
[----:B------:R-:W-:Y:S02]  /*40e40*/  ISETP.GE.U32.AND.EX P0, PT, R92, R117, PT, P0 ;  /* 0x000000755c00720c */ /* 0x000fe40003f06100 */
[----:B------:R-:W-:Y:S02]  /*40e50*/  SEL R38, RZ, 0x1, P4 ;  /* 0x00000001ff267807 */ /* 0x000fe40002000000 */
[----:B------:R-:W-:-:S02]  /*40e60*/  SEL R95, RZ, 0x1, P2 ;  /* 0x00000001ff5f7807 */ /* 0x000fc40001000000 */
[----:B------:R-:W-:Y:S02]  /*40e70*/  ISETP.GE.U32.AND.EX P1, PT, R117, R110, PT, P1 ;  /* 0x0000006e7500720c */ /* 0x000fe40003f26110 */
[----:B------:R-:W-:Y:S02]  /*40e80*/  IADD3 R34, P4, P2, R19, R98, R34 ;  /* 0x0000006213227210 */ /* 0x000fe40007a9e022 */
[----:B------:R-:W-:Y:S02]  /*40e90*/  SEL R19, RZ, 0x1, P0 ;  /* 0x00000001ff137807 */ /* 0x000fe40000000000 */
[----:B------:R-:W-:Y:S01]  /*40ea0*/  IADD3 R95, P0, P6, R95, R24, R38 ;  /* 0x000000185f5f7210 */ /* 0x000fe20007e1e026 */
[----:B------:R-:W-:Y:S01]  /*40eb0*/  IMAD R38, R27, R54, RZ ;  /* 0x000000361b267224 */ /* 0x000fe200078e02ff */
[----:B------:R-:W-:Y:S02]  /*40ec0*/  SEL R18, RZ, 0x1, P1 ;  /* 0x00000001ff127807 */ /* 0x000fe40000800000 */
[----:B------:R-:W-:-:S02]  /*40ed0*/  IADD3 R115, P1, PT, R12, R104, RZ ;  /* 0x000000680c737210 */ /* 0x000fc40007f3e0ff */
[----:B------:R-:W-:Y:S02]  /*40ee0*/  IADD3.X R99, PT, PT, RZ, R99, RZ, P4, P2 ;  /* 0x00000063ff637210 */ /* 0x000fe400027e44ff */
[----:B------:R-:W-:Y:S01]  /*40ef0*/  IADD3.X R12, PT, PT, RZ, R25, RZ, P0, P6 ;  /* 0x00000019ff0c7210 */ /* 0x000fe200007ec4ff */
[----:B------:R-:W-:Y:S01]  /*40f00*/  IMAD R25, R55, UR9, R38 ;  /* 0x0000000937197c24 */ /* 0x000fe2000f8e0226 */
[----:B------:R-:W-:Y:S01]  /*40f10*/  IADD3 R24, P2, P4, R19, R96, R18 ;  /* 0x0000006013187210 */ /* 0x000fe20007c5e012 */
[----:B------:R-:W-:Y:S01]  /*40f20*/  IMAD.WIDE.U32 R18, R54, UR9, RZ ;  /* 0x0000000936127c25 */ /* 0x000fe2000f8e00ff */
[----:B------:R-:W-:Y:S02]  /*40f30*/  IADD3 R95, P0, PT, R22, R95, RZ ;  /* 0x0000005f165f7210 */ /* 0x000fe40007f1e0ff */
[----:B------:R-:W-:Y:S02]  /*40f40*/  IADD3 R105, P5, PT, R105, R94, RZ ;  /* 0x0000005e69697210 */ /* 0x000fe40007fbe0ff */
[----:B------:R-:W-:Y:S01]  /*40f50*/  IADD3.X R96, PT, PT, RZ, R97, RZ, P2, P4 ;  /* 0x00000061ff607210 */ /* 0x000fe200017e84ff */
[----:B------:R-:W-:Y:S01]  /*40f60*/  IMAD.X R94, R23, 0x1, R12, P0 ;  /* 0x00000001175e7824 */ /* 0x000fe200000e060c */
[----:B------:R-:W-:Y:S01]  /*40f70*/  IADD3 R23, P6, PT, R14, R18, RZ ;  /* 0x000000120e177210 */ /* 0x000fe20007fde0ff */
[----:B------:R-:W-:-:S02]  /*40f80*/  IMAD.IADD R12, R19, 0x1, R25 ;  /* 0x00000001130c7824 */ /* 0x000fc400078e0219 */
[----:B------:R-:W-:Y:S01]  /*40f90*/  IMAD.X R14, R105, 0x1, R10, P1 ;  /* 0x00000001690e7824 */ /* 0x000fe200008e060a */
[----:B------:R-:W-:Y:S01]  /*40fa0*/  ISETP.GE.U32.AND P2, PT, R23, R18, PT ;  /* 0x000000121700720c */ /* 0x000fe20003f46070 */
[----:B------:R-:W-:Y:S01]  /*40fb0*/  IMAD.X R19, R12, 0x1, R74, P6 ;  /* 0x000000010c137824 */ /* 0x000fe200030e064a */
[----:B------:R-:W-:Y:S01]  /*40fc0*/  ISETP.GE.U32.AND P6, PT, R77, R70, PT ;  /* 0x000000464d00720c */ /* 0x000fe20003fc6070 */
[----:B------:R-:W-:Y:S01]  /*40fd0*/  IMAD.WIDE.U32.X R20, R125, R65, R20, P5 ;  /* 0x000000417d147225 */ /* 0x000fe200028e0414 */
[----:B------:R-:W-:Y:S02]  /*40fe0*/  IADD3 R10, P3, PT, R23, R24, RZ ;  /* 0x00000018170a7210 */ /* 0x000fe40007f7e0ff */
[----:B------:R-:W-:Y:S02]  /*40ff0*/  ISETP.GE.U32.AND P5, PT, R115, R104, PT ;  /* 0x000000687300720c */ /* 0x000fe40003fa6070 */
[C---:B------:R-:W-:Y:S01]  /*41000*/  ISETP.GE.U32.AND.EX P1, PT, R19.reuse, R12, PT, P2 ;  /* 0x0000000c1300720c */ /* 0x040fe20003f26120 */
[----:B------:R-:W-:Y:S01]  /*41010*/  IMAD.X R12, R19, 0x1, R96, P3 ;  /* 0x00000001130c7824 */ /* 0x000fe200018e0660 */
[----:B------:R-:W-:-:S02]  /*41020*/  IADD3 R115, P4, PT, R115, R34, RZ ;  /* 0x0000002273737210 */ /* 0x000fc40007f9e0ff */
[----:B------:R-:W-:Y:S02]  /*41030*/  ISETP.GE.U32.AND.EX P2, PT, R46, R71, PT, P6 ;  /* 0x000000472e00720c */ /* 0x000fe40003f46160 */
[----:B------:R-:W-:Y:S01]  /*41040*/  ISETP.GE.U32.AND P6, PT, R95, R64, PT ;  /* 0x000000405f00720c */ /* 0x000fe20003fc6070 */
[----:B------:R-:W-:Y:S01]  /*41050*/  IMAD.X R38, R14, 0x1, R99, P4 ;  /* 0x000000010e267824 */ /* 0x000fe200020e0663 */
[CC--:B------:R-:W-:Y:S02]  /*41060*/  ISETP.EQ.U32.AND P3, PT, R109.reuse, R68.reuse, PT ;  /* 0x000000446d00720c */ /* 0x0c0fe40003f62070 */
[----:B------:R-:W-:Y:S02]  /*41070*/  SEL R18, RZ, 0x1, P1 ;  /* 0x00000001ff127807 */ /* 0x000fe40000800000 */
[----:B------:R-:W-:Y:S02]  /*41080*/  ISETP.GE.U32.AND.EX P1, PT, R94, R65, PT, P6 ;  /* 0x000000415e00720c */ /* 0x000fe40003f26160 */
[----:B------:R-:W-:-:S02]  /*41090*/  ISETP.LT.U32.AND P4, PT, R109, R68, PT ;  /* 0x000000446d00720c */ /* 0x000fc40003f81070 */
[----:B------:R-:W-:Y:S02]  /*410a0*/  ISETP.EQ.AND.EX P3, PT, R112, R69, !P2, P3 ;  /* 0x000000457000720c */ /* 0x000fe40005762330 */
[----:B------:R-:W-:Y:S02]  /*410b0*/  ISETP.GE.U32.AND P0, PT, R115, R34, PT ;  /* 0x000000227300720c */ /* 0x000fe40003f06070 */
[----:B------:R-:W-:Y:S02]  /*410c0*/  ISETP.GE.U32.AND.EX P5, PT, R14, R105, PT, P5 ;  /* 0x000000690e00720c */ /* 0x000fe40003fa6150 */
[----:B------:R-:W-:Y:S02]  /*410d0*/  ISETP.LT.U32.OR.EX P3, PT, R112, R69, P3, P4 ;  /* 0x000000457000720c */ /* 0x000fe40001f61540 */
[----:B------:R-:W-:Y:S02]  /*410e0*/  ISETP.EQ.U32.AND P6, PT, R101, R66, PT ;  /* 0x000000426500720c */ /* 0x000fe40003fc2070 */
[----:B------:R-:W-:-:S02]  /*410f0*/  ISETP.GE.U32.AND P4, PT, R10, R23, PT ;  /* 0x000000170a00720c */ /* 0x000fc40003f86070 */
[----:B------:R-:W-:Y:S02]  /*41100*/  ISETP.GE.U32.AND.EX P0, PT, R38, R99, PT, P0 ;  /* 0x000000632600720c */ /* 0x000fe40003f06100 */
[----:B------:R-:W-:Y:S02]  /*41110*/  SEL R14, RZ, 0x1, P5 ;  /* 0x00000001ff0e7807 */ /* 0x000fe40002800000 */
[----:B------:R-:W-:Y:S02]  /*41120*/  ISETP.LT.U32.AND P5, PT, R101, R66, PT ;  /* 0x000000426500720c */ /* 0x000fe40003fa1070 */
[----:B------:R-:W-:Y:S02]  /*41130*/  ISETP.EQ.AND.EX P6, PT, R40, R67, P3, P6 ;  /* 0x000000432800720c */ /* 0x000fe40001fc2360 */
[----:B------:R-:W-:Y:S02]  /*41140*/  ISETP.GE.U32.AND.EX P4, PT, R12, R19, PT, P4 ;  /* 0x000000130c00720c */ /* 0x000fe40003f86140 */
[----:B------:R-:W-:-:S02]  /*41150*/  SEL R19, RZ, 0x1, P0 ;  /* 0x00000001ff137807 */ /* 0x000fc40000000000 */
[----:B------:R-:W-:Y:S02]  /*41160*/  ISETP.LT.U32.OR.EX P5, PT, R40, R67, P6, P5 ;  /* 0x000000432800720c */ /* 0x000fe400037a1550 */
[----:B------:R-:W-:Y:S02]  /*41170*/  @P1 ISETP.NE.U32.AND P0, PT, R95, R64, PT ;  /* 0x000000405f00120c */ /* 0x000fe40003f05070 */
[----:B------:R-:W-:Y:S02]  /*41180*/  SEL R23, RZ, 0x1, P4 ;  /* 0x00000001ff177807 */ /* 0x000fe40002000000 */
[----:B------:R-:W-:Y:S02]  /*41190*/  SEL R25, RZ, 0x1, P2 ;  /* 0x00000001ff197807 */ /* 0x000fe40001000000 */
[----:B------:R-:W-:Y:S02]  /*411a0*/  PLOP3.LUT P2, PT, PT, PT, PT, 0x8, 0x80 ;  /* 0x000000000080781c */ /* 0x000fe40003f4e170 */
[----:B------:R-:W-:-:S02]  /*411b0*/  IADD3 R97, P4, P6, R19, R20, R14 ;  /* 0x0000001413617210 */ /* 0x000fc40007e9e00e */
[----:B------:R-:W-:Y:S02]  /*411c0*/  @P1 ISETP.NE.OR.EX P2, PT, R94, R65, !P5, P0 ;  /* 0x000000415e00120c */ /* 0x000fe40006f45700 */
[----:B------:R-:W-:Y:S02]  /*411d0*/  IADD3 R14, P0, P1, R23, R106, R18 ;  /* 0x0000006a170e7210 */ /* 0x000fe4000791e012 */
[----:B------:R-:W-:Y:S02]  /*411e0*/  IADD3.X R99, PT, PT, RZ, R21, RZ, P4, P6 ;  /* 0x00000015ff637210 */ /* 0x000fe400027ec4ff */
[----:B------:R-:W-:Y:S02]  /*411f0*/  IADD3.X R34, PT, PT, RZ, R107, RZ, P0, P1 ;  /* 0x0000006bff227210 */ /* 0x000fe400007e24ff */
[----:B------:R-:W-:Y:S02]  /*41200*/  SEL R19, RZ, 0x1, !P3 ;  /* 0x00000001ff137807 */ /* 0x000fe40005800000 */
[----:B------:R-:W-:-:S02]  /*41210*/  SEL R21, RZ, 0x1, !P5 ;  /* 0x00000001ff157807 */ /* 0x000fc40006800000 */
[----:B------:R-:W-:Y:S02]  /*41220*/  ISETP.NE.U32.AND P0, PT, R97, RZ, PT ;  /* 0x000000ff6100720c */ /* 0x000fe40003f05070 */
[----:B------:R-:W-:Y:S02]  /*41230*/  IADD3 R22, P1, PT, R25, R68, RZ ;  /* 0x0000004419167210 */ /* 0x000fe40007f3e0ff */
[----:B------:R-:W-:Y:S02]  /*41240*/  SEL R18, R70, RZ, P2 ;  /* 0x000000ff46127207 */ /* 0x000fe40001000000 */
[----:B------:R-:W-:Y:S01]  /*41250*/  IADD3 R20, P6, PT, R19, R66, RZ ;  /* 0x0000004213147210 */ /* 0x000fe20007fde0ff */
[----:B------:R-:W-:Y:S01]  /*41260*/  IMAD.X R23, RZ, RZ, R69, P1 ;  /* 0x000000ffff177224 */ /* 0x000fe200008e0645 */
[----:B------:R-:W-:Y:S02]  /*41270*/  IADD3 R21, P3, PT, R21, R64, RZ ;  /* 0x0000004015157210 */ /* 0x000fe40007f7e0ff */
[----:B------:R-:W-:-:S02]  /*41280*/  ISETP.NE.AND.EX P0, PT, R99, RZ, PT, P0 ;  /* 0x000000ff6300720c */ /* 0x000fc40003f05300 */
[----:B------:R-:W-:Y:S01]  /*41290*/  IADD3 R18, P5, PT, -R18, R77, RZ ;  /* 0x0000004d12127210 */ /* 0x000fe20007fbe1ff */
[----:B------:R-:W-:Y:S01]  /*412a0*/  IMAD.X R77, RZ, RZ, R67, P6 ;  /* 0x000000ffff4d7224 */ /* 0x000fe200030e0643 */
[----:B------:R-:W-:Y:S01]  /*412b0*/  SEL R21, R21, RZ, P2 ;  /* 0x000000ff15157207 */ /* 0x000fe20001000000 */
[----:B------:R-:W-:Y:S01]  /*412c0*/  IMAD.X R25, RZ, RZ, R65, P3 ;  /* 0x000000ffff197224 */ /* 0x000fe200018e0641 */
        /* <DEDUP_REMOVED lines=39> */
.L_x_351:
        /* <DEDUP_REMOVED lines=15> */
[----:B------:R-:W-:Y:S01]  /*41630*/  IMAD.WIDE.U32 R104, P1, R94, R69, R104 ;  /* 0x000000455e687225 */ /* 0x000fe20007820068 */
[----:B------:R-:W-:-:S03]  /*41640*/  LOP3.LUT R40, RZ, R40, RZ, 0x33, !PT ;  /* 0x00000028ff287212 */ /* 0x000fc600078e33ff */
[----:B------:R-:W-:Y:S01]  /*41650*/  IMAD.WIDE.U32 R112, R119, R66, RZ ;  /* 0x0000004277707225 */ /* 0x000fe200078e00ff */
[----:B------:R-:W-:Y:S02]  /*41660*/  ISETP.GT.U32.AND.EX P0, PT, R103, R40, PT, P0 ;  /* 0x000000286700720c */ /* 0x000fe40003f04100 */
[----:B------:R-:W-:Y:S01]  /*41670*/  IADD3 R117, P4, PT, R97, R104, RZ ;  /* 0x0000006861757210 */ /* 0x000fe20007f9e0ff */
[----:B------:R-:W-:Y:S01]  /*41680*/  IMAD.WIDE.U32.X R110, R119, R71, R100, P2 ;  /* 0x00000047776e7225 */ /* 0x000fe200010e0464 */
[----:B------:R-:W-:Y:S02]  /*41690*/  SEL R77, RZ, 0x1, !P0 ;  /* 0x00000001ff4d7807 */ /* 0x000fe40004000000 */
[----:B------:R-:W-:Y:S01]  /*416a0*/  ISETP.GE.U32.AND P2, PT, R109, R96, PT ;  /* 0x000000606d00720c */ /* 0x000fe20003f46070 */
[----:B------:R-:W-:Y:S01]  /*416b0*/  IMAD.WIDE.U32 R98, R94, R66, RZ ;  /* 0x000000425e627225 */ /* 0x000fe200078e00ff */
[----:B------:R-:W-:-:S03]  /*416c0*/  IADD3 R40, P0, PT, R77, R110, RZ ;  /* 0x0000006e4d287210 */ /* 0x000fc60007f1e0ff */
[----:B------:R-:W-:Y:S01]  /*416d0*/  IMAD.X R101, RZ, RZ, RZ, P1 ;  /* 0x000000ffff657224 */ /* 0x000fe200008e06ff */
[-C--:B------:R-:W-:Y:S01]  /*416e0*/  IADD3 R115, P1, PT, R115, R98.reuse, RZ ;  /* 0x0000006273737210 */ /* 0x080fe20007f3e0ff */
[----:B------:R-:W-:Y:S02]  /*416f0*/  IMAD.MOV.U32 R100, RZ, RZ, R105 ;  /* 0x000000ffff647224 */ /* 0x000fe400078e0069 */
        /* <DEDUP_REMOVED lines=27> */
[----:B------:R-:W-:Y:S01]  /*418b0*/  IMAD.X R44, R44, 0x1, R109, P5 ;  /* 0x000000012c2c7824 */ /* 0x000fe200028e066d */
[----:B------:R-:W-:Y:S01]  /*418c0*/  IADD3 R36, P0, P2, R103, R100, R36 ;  /* 0x0000006467247210 */ /* 0x000fe20007a1e024 */
[----:B------:R-:W-:Y:S02]  /*418d0*/  IMAD.MOV.U32 R104, RZ, RZ, R107 ;  /* 0x000000ffff687224 */ /* 0x000fe400078e006b */
[----:B------:R-:W-:Y:S01]  /*418e0*/  IMAD.IADD R103, R97, 0x1, R111 ;  /* 0x0000000161677824 */ /* 0x000fe200078e026f */
[----:B------:R-:W-:Y:S01]  /*418f0*/  ISETP.GE.U32.AND.EX P1, PT, R44, R109, PT, P1 ;  /* 0x0000006d2c00720c */ /* 0x000fe20003f26110 */
[----:B------:R-:W-:Y:S01]  /*41900*/  IMAD.WIDE.U32.X R98, R119, R67, R98, P4 ;  /* 0x0000004377627225 */ /* 0x000fe200020e0462 */
[----:B------:R-:W-:-:S02]  /*41910*/  IADD3 R109, P4, PT, R115, R36, RZ ;  /* 0x00000024736d7210 */ /* 0x000fc40007f9e0ff */
[----:B------:R-:W-:Y:S01]  /*41920*/  IADD3.X R101, PT, PT, RZ, R101, RZ, P0, P2 ;  /* 0x00000065ff657210 */ /* 0x000fe200007e44ff */
[----:B------:R-:W-:Y:S01]  /*41930*/  IMAD.WIDE.U32.X R94, R119, R65, R104, P6 ;  /* 0x00000041775e7225 */ /* 0x000fe200030e0468 */
[----:B------:R-:W-:Y:S02]  /*41940*/  ISETP.GE.U32.AND P0, PT, R109, R36, PT ;  /* 0x000000246d00720c */ /* 0x000fe40003f06070 */
[----:B------:R-:W-:Y:S01]  /*41950*/  SEL R40, RZ, 0x1, P1 ;  /* 0x00000001ff287807 */ /* 0x000fe20000800000 */
        /* <DEDUP_REMOVED lines=26> */
[----:B------:R-:W-:Y:S01]  /*41b00*/  IMAD.MOV.U32 R100, RZ, RZ, R113 ;  /* 0x000000ffff647224 */ /* 0x000fe200078e0071 */
[----:B------:R-:W-:Y:S01]  /*41b10*/  IADD3.X R99, PT, PT, RZ, R99, RZ, P5, P2 ;  /* 0x00000063ff637210 */ /* 0x000fe20002fe44ff */
[----:B------:R-:W-:-:S04]  /*41b20*/  IMAD.WIDE.U32 R112, R96, R66, RZ ;  /* 0x0000004260707225 */ /* 0x000fc800078e00ff */
[----:B------:R-:W-:Y:S02]  /*41b30*/  IMAD.X R105, RZ, RZ, RZ, P6 ;  /* 0x000000ffff697224 */ /* 0x000fe400030e06ff */
[----:B------:R-:W-:Y:S01]  /*41b40*/  IMAD.X R8, R117, 0x1, R36, P3 ;  /* 0x0000000175087824 */ /* 0x000fe200018e0624 */
[----:B------:R-:W-:Y:S01]  /*41b50*/  IADD3 R36, P6, PT, R115, R106, RZ ;  /* 0x0000006a73247210 */ /* 0x000fe20007fde0ff */
[----:B------:R-:W-:Y:S01]  /*41b60*/  IMAD.MOV.U32 R104, RZ, RZ, R111 ;  /* 0x000000ffff687224 */ /* 0x000fe200078e006f */
[----:B------:R-:W-:Y:S02]  /*41b70*/  IADD3 R97, P3, PT, R113, R110, RZ ;  /* 0x0000006e71617210 */ /* 0x000fe40007f7e0ff */
[----:B------:R-:W-:Y:S01]  /*41b80*/  IADD3 R113, P2, PT, R109, R36, RZ ;  /* 0x000000246d717210 */ /* 0x000fe20007f5e0ff */
[----:B------:R-:W-:Y:S01]  /*41b90*/  IMAD.X R107, RZ, RZ, R107, P6 ;  /* 0x000000ffff6b7224 */ /* 0x000fe200030e066b */
[----:B------:R-:W-:Y:S01]  /*41ba0*/  IADD3 R111, P5, PT, R77, R38, RZ ;  /* 0x000000264d6f7210 */ /* 0x000fe20007fbe0ff */
[----:B------:R-:W-:Y:S01]  /*41bb0*/  IMAD.WIDE.U32.X R104, R103, R67, R104, P3 ;  /* 0x0000004367687225 */ /* 0x000fe200018e0468 */
[----:B------:R-:W-:-:S02]  /*41bc0*/  ISETP.GE.U32.AND P1, PT, R113, R36, PT ;  /* 0x000000247100720c */ /* 0x000fc40003f26070 */
[C---:B------:R-:W-:Y:S01]  /*41bd0*/  ISETP.GE.U32.AND.EX P4, PT, R8.reuse, R117, PT, P4 ;  /* 0x000000750800720c */ /* 0x040fe20003f86140 */
[----:B------:R-:W-:Y:S01]  /*41be0*/  IMAD.X R123, R8, 0x1, R107, P2 ;  /* 0x00000001087b7824 */ /* 0x000fe200010e066b */
[C---:B------:R-:W-:Y:S01]  /*41bf0*/  IADD3 R77, P6, PT, R111.reuse, R112, RZ ;  /* 0x000000706f4d7210 */ /* 0x040fe20007fde0ff */
[----:B------:R-:W-:Y:S01]  /*41c00*/  IMAD.X R44, R44, 0x1, R99, P5 ;  /* 0x000000012c2c7824 */ /* 0x000fe200028e0663 */
[----:B------:R-:W-:Y:S02]  /*41c10*/  ISETP.GE.U32.AND P5, PT, R111, R38, PT ;  /* 0x000000266f00720c */ /* 0x000fe40003fa6070 */
[----:B------:R-:W-:Y:S01]  /*41c20*/  ISETP.GE.U32.AND.EX P1, PT, R123, R107, PT, P1 ;  /* 0x0000006b7b00720c */ /* 0x000fe20003f26110 */
[----:B------:R-:W-:Y:S01]  /*41c30*/  IMAD.WIDE.U32.X R106, R103, R69, R100, P0 ;  /* 0x00000045676a7225 */ /* 0x000fe200000e0464 */
[----:B------:R-:W-:Y:S02]  /*41c40*/  ISETP.GE.U32.AND.EX P5, PT, R44, R99, PT, P5 ;  /* 0x000000632c00720c */ /* 0x000fe40003fa6150 */
[----:B------:R-:W-:Y:S01]  /*41c50*/  SEL R38, RZ, 0x1, P4 ;  /* 0x00000001ff267807 */ /* 0x000fe20002000000 */
[----:B------:R-:W-:Y:S01]  /*41c60*/  IMAD.X R36, R97, 0x1, R44, P6 ;  /* 0x0000000161247824 */ /* 0x000fe200030e062c */
[----:B------:R-:W-:Y:S01]  /*41c70*/  SEL R109, RZ, 0x1, P1 ;  /* 0x00000001ff6d7807 */ /* 0x000fe20000800000 */
[-C--:B------:R-:W-:Y:S01]  /*41c80*/  IMAD R44, R123, R72.reuse, RZ ;  /* 0x000000487b2c7224 */ /* 0x080fe200078e02ff */
[----:B------:R-:W-:Y:S01]  /*41c90*/  SEL R111, RZ, 0x1, P5 ;  /* 0x00000001ff6f7807 */ /* 0x000fe20002800000 */
[----:B------:R-:W-:Y:S01]  /*41ca0*/  IMAD.WIDE.U32 R98, R113, R72, RZ ;  /* 0x0000004871627225 */ /* 0x000fe200078e00ff */
[----:B------:R-:W-:-:S02]  /*41cb0*/  IADD3 R38, P1, P4, R109, R106, R38 ;  /* 0x0000006a6d267210 */ /* 0x000fc40007c3e026 */
[----:B------:R-:W-:Y:S01]  /*41cc0*/  IADD3 R117, P0, P5, R111, R94, R40 ;  /* 0x0000005e6f757210 */ /* 0x000fe20007d1e028 */
[----:B------:R-:W-:Y:S01]  /*41cd0*/  IMAD.WIDE.U32 R110, R103, R64, RZ ;  /* 0x00000040676e7225 */ /* 0x000fe200078e00ff */
[----:B------:R-:W-:Y:S02]  /*41ce0*/  ISETP.GE.U32.AND P2, PT, R77, R112, PT ;  /* 0x000000704d00720c */ /* 0x000fe40003f46070 */
[----:B------:R-:W-:Y:S01]  /*41cf0*/  IADD3.X R115, PT, PT, RZ, R107, RZ, P1, P4 ;  /* 0x0000006bff737210 */ /* 0x000fe20000fe84ff */
[----:B------:R-:W-:Y:S01]  /*41d00*/  IMAD.WIDE.U32 R100, R98, R70, RZ ;  /* 0x0000004662647225 */ /* 0x000fe200078e00ff */
[----:B------:R-:W-:Y:S02]  /*41d10*/  IADD3.X R119, PT, PT, RZ, R95, RZ, P0, P5 ;  /* 0x0000005fff777210 */ /* 0x000fe400007ea4ff */
[----:B------:R-:W-:Y:S01]  /*41d20*/  ISETP.NE.U32.AND P4, PT, R117, RZ, PT ;  /* 0x000000ff7500720c */ /* 0x000fe20003f85070 */
[----:B------:R-:W-:Y:S01]  /*41d30*/  IMAD.WIDE.U32 R94, P5, R96, R65, R110 ;  /* 0x00000041605e7225 */ /* 0x000fe200078a006e */
[----:B------:R-:W-:-:S02]  /*41d40*/  ISETP.GE.U32.AND.EX P2, PT, R36, R97, PT, P2 ;  /* 0x000000612400720c */ /* 0x000fc40003f46120 */
[----:B------:R-:W-:Y:S01]  /*41d50*/  ISETP.NE.AND.EX P4, PT, R119, RZ, PT, P4 ;  /* 0x000000ff7700720c */ /* 0x000fe20003f85340 */
[----:B------:R-:W-:Y:S01]  /*41d60*/  IMAD R97, R113, R73, R44 ;  /* 0x0000004971617224 */ /* 0x000fe200078e022c */
[----:B------:R-:W-:Y:S01]  /*41d70*/  IADD3 R121, P6, PT, R77, R38, RZ ;  /* 0x000000264d797210 */ /* 0x000fe20007fde0ff */
[----:B------:R-:W-:Y:S01]  /*41d80*/  IMAD.X R111, RZ, RZ, RZ, P5 ;  /* 0x000000ffff6f7224 */ /* 0x000fe200028e06ff */
[----:B------:R-:W-:Y:S01]  /*41d90*/  LOP3.LUT R8, RZ, R100, RZ, 0x33, !PT ;  /* 0x00000064ff087212 */ /* 0x000fe200078e33ff */
[----:B------:R-:W-:Y:S01]  /*41da0*/  IMAD.IADD R77, R99, 0x1, R97 ;  /* 0x00000001634d7824 */ /* 0x000fe200078e0261 */
[----:B------:R-:W-:Y:S01]  /*41db0*/  ISETP.GE.U32.AND P1, PT, R121, R38, PT ;  /* 0x000000267900720c */ /* 0x000fe20003f26070 */
[----:B------:R-:W-:Y:S01]  /*41dc0*/  IMAD.WIDE.U32 R96, R96, R64, RZ ;  /* 0x0000004060607225 */ /* 0x000fe200078e00ff */
[----:B------:R-:W-:-:S03]  /*41dd0*/  ISETP.GT.U32.AND P0, PT, R113, R8, PT ;  /* 0x000000087100720c */ /* 0x000fc60003f04070 */
        /* <DEDUP_REMOVED lines=23> */
.L_x_352:
        /* <DEDUP_REMOVED lines=14> */
[----:B------:R-:W-:Y:S01]  /*42030*/  IADD3 R99, P0, PT, R90, R96, RZ ;  /* 0x000000605a637210 */ /* 0x000fe20007f1e0ff */
[----:B------:R-:W-:Y:S01]  /*42040*/  IMAD.WIDE.U32 R106, R77, R66, RZ ;  /* 0x000000424d6a7225 */ /* 0x000fe200078e00ff */
[----:B------:R-:W-:Y:S02]  /*42050*/  IADD3 R36, P5, PT, R97, R114, RZ ;  /* 0x0000007261247210 */ /* 0x000fe40007fbe0ff */
[----:B------:R-:W-:Y:S01]  /*42060*/  IADD3.X R105, PT, PT, RZ, R105, RZ, P4, P6 ;  /* 0x00000069ff697210 */ /* 0x000fe200027ec4ff */
[----:B------:R-:W-:Y:S01]  /*42070*/  IMAD.X R92, R92, 0x1, R109, P0 ;  /* 0x000000015c5c7824 */ /* 0x000fe200000e066d */
[----:B------:R-:W-:Y:S01]  /*42080*/  IADD3 R121, P3, PT, R121, R110, RZ ;  /* 0x0000006e79797210 */ /* 0x000fe20007f7e0ff */
[----:B------:R-:W-:Y:S01]  /*42090*/  IMAD.X R115, RZ, RZ, R115, P5 ;  /* 0x000000ffff737224 */ /* 0x000fe200028e0673 */
[----:B------:R-:W-:-:S02]  /*420a0*/  IADD3 R113, P6, PT, R99, R8, RZ ;  /* 0x0000000863717210 */ /* 0x000fc40007fde0ff */
[----:B------:R-:W-:Y:S02]  /*420b0*/  IADD3 R111, P1, PT, R111, R112, RZ ;  /* 0x000000706f6f7210 */ /* 0x000fe40007f3e0ff */
[C---:B------:R-:W-:Y:S01]  /*420c0*/  ISETP.GE.U32.AND P2, PT, R121.reuse, R110, PT ;  /* 0x0000006e7900720c */ /* 0x040fe20003f46070 */
[----:B------:R-:W-:Y:S01]  /*420d0*/  IMAD.X R40, R92, 0x1, R105, P6 ;  /* 0x000000015c287824 */ /* 0x000fe200030e0669 */
[----:B------:R-:W-:Y:S01]  /*420e0*/  IADD3 R121, P5, PT, R121, R36, RZ ;  /* 0x0000002479797210 */ /* 0x000fe20007fbe0ff */
[----:B------:R-:W-:Y:S01]  /*420f0*/  IMAD.WIDE.U32.X R100, R77, R69, R100, P1 ;  /* 0x000000454d647225 */ /* 0x000fe200008e0464 */
[----:B------:R-:W-:Y:S02]  /*42100*/  ISETP.GE.U32.AND P0, PT, R113, R8, PT ;  /* 0x000000087100720c */ /* 0x000fe40003f06070 */
[----:B------:R-:W-:Y:S01]  /*42110*/  ISETP.GE.U32.AND P4, PT, R99, R96, PT ;  /* 0x000000606300720c */ /* 0x000fe20003f86070 */
[----:B------:R-:W-:Y:S01]  /*42120*/  IMAD.X R8, R111, 0x1, R38, P3 ;  /* 0x000000016f087824 */ /* 0x000fe200018e0626 */
[----:B------:R-:W-:-:S02]  /*42130*/  ISETP.GE.U32.AND P3, PT, R121, R36, PT ;  /* 0x000000247900720c */ /* 0x000fc40003f66070 */
[----:B------:R-:W-:Y:S01]  /*42140*/  ISETP.GE.U32.AND.EX P4, PT, R92, R109, PT, P4 ;  /* 0x0000006d5c00720c */ /* 0x000fe20003f86140 */
[----:B------:R-:W-:Y:S01]  /*42150*/  IMAD.X R36, R8, 0x1, R115, P5 ;  /* 0x0000000108247824 */ /* 0x000fe200028e0673 */
[----:B------:R-:W-:Y:S01]  /*42160*/  ISETP.GE.U32.AND.EX P0, PT, R40, R105, PT, P0 ;  /* 0x000000692800720c */ /* 0x000fe20003f06100 */
        /* <DEDUP_REMOVED lines=41> */
.L_x_353:
        /* <DEDUP_REMOVED lines=39> */
[----:B------:R-:W-:Y:S01]  /*42670*/  SEL R77, RZ, 0x1, !P3 ;  /* 0x00000001ff4d7807 */ /* 0x000fe20005800000 */
[----:B------:R-:W-:Y:S01]  /*42680*/  IMAD.X R119, RZ, RZ, R69, P2 ;  /* 0x000000ffff777224 */ /* 0x000fe200010e0645 */
[----:B------:R-:W-:Y:S02]  /*42690*/  IADD3 R121, P6, PT, -R10, R121, RZ ;  /* 0x000000790a797210 */ /* 0x000fe40007fde1ff */
[----:B------:R-:W-:Y:S02]  /*426a0*/  SEL R117, R71, RZ, P0 ;  /* 0x000000ff47757207 */ /* 0x000fe40000000000 */
[----:B------:R-:W-:Y:S01]  /*426b0*/  IADD3 R103, P1, PT, R103, R66, RZ ;  /* 0x0000004267677210 */ /* 0x000fe20007f3e0ff */
[----:B------:R-:W-:Y:S01]  /*426c0*/  IMAD.WIDE.U32 R98, R121, R32, RZ ;  /* 0x0000002079627225 */ /* 0x000fe200078e00ff */
[----:B------:R-:W-:Y:S02]  /*426d0*/  IADD3 R77, P4, PT, R77, R64, RZ ;  /* 0x000000404d4d7210 */ /* 0x000fe40007f9e0ff */
[----:B------:R-:W-:Y:S01]  /*426e0*/  SEL R8, R8, RZ, P0 ;  /* 0x000000ff08087207 */ /* 0x000fe20000000000 */
[----:B------:R-:W-:Y:S01]  /*426f0*/  IMAD.X R117, R36, 0x1, ~R117, P6 ;  /* 0x0000000124757824 */ /* 0x000fe200030e0e75 */
[----:B------:R-:W-:Y:S01]  /*42700*/  SEL R77, R77, RZ, P0 ;  /* 0x000000ff4d4d7207 */ /* 0x000fe20000000000 */
[----:B------:R-:W-:Y:S01]  /*42710*/  IMAD.X R139, RZ, RZ, R67, P1 ;  /* 0x000000ffff8b7224 */ /* 0x000fe200008e0643 */
[----:B------:R-:W-:Y:S01]  /*42720*/  SEL R103, R103, RZ, P0 ;  /* 0x000000ff67677207 */ /* 0x000fe20000000000 */
[----:B------:R-:W-:Y:S01]  /*42730*/  IMAD.X R109, RZ, RZ, R65, P4 ;  /* 0x000000ffff6d7224 */ /* 0x000fe200020e0641 */
[----:B------:R-:W-:Y:S01]  /*42740*/  SEL R119, R119, RZ, P0 ;  /* 0x000000ff77777207 */ /* 0x000fe20000000000 */
[----:B------:R-:W-:Y:S01]  /*42750*/  IMAD.WIDE.U32 R100, R117, R32, RZ ;  /* 0x0000002075647225 */ /* 0x000fe200078e00ff */
[----:B------:R-:W-:-:S02]  /*42760*/  IADD3 R77, P1, PT, -R77, R97, RZ ;  /* 0x000000614d4d7210 */ /* 0x000fc40007f3e1ff */
[----:B------:R-:W-:Y:S01]  /*42770*/  SEL R139, R139, RZ, P0 ;  /* 0x000000ff8b8b7207 */ /* 0x000fe20000000000 */
[----:B------:R-:W-:Y:S01]  /*42780*/  IMAD.WIDE.U32 R94, R117, R4, RZ ;  /* 0x00000004755e7225 */ /* 0x000fe200078e00ff */
[----:B------:R-:W-:Y:S02]  /*42790*/  SEL R109, R109, RZ, P0 ;  /* 0x000000ff6d6d7207 */ /* 0x000fe40000000000 */
[----:B------:R-:W-:Y:S01]  /*427a0*/  IADD3 R8, P3, PT, -R8, R111, RZ ;  /* 0x0000006f08087210 */ /* 0x000fe20007f7e1ff */
[----:B------:R-:W-:Y:S01]  /*427b0*/  IMAD.WIDE.U32 R96, R117, R2, RZ ;  /* 0x0000000275607225 */ /* 0x000fe200078e00ff */
[----:B------:R-:W-:-:S03]  /*427c0*/  IADD3 R103, P5, PT, -R103, R105, RZ ;  /* 0x0000006967677210 */ /* 0x000fc60007fbe1ff */
[----:B------:R-:W-:-:S04]  /*427d0*/  IMAD.WIDE.U32 R100, P0, R121, R49, R100 ;  /* 0x0000003179647225 */ /* 0x000fc80007800064 */
[----:B------:R-:W-:-:S04]  /*427e0*/  IMAD.WIDE.U32 R104, R121, R4, RZ ;  /* 0x0000000479687225 */ /* 0x000fc800078e00ff */
[----:B------:R-:W-:-:S04]  /*427f0*/  IMAD.WIDE.U32 R94, P2, R121, R47, R94 ;  /* 0x0000002f795e7225 */ /* 0x000fc8000784005e */
[----:B------:R-:W-:Y:S01]  /*42800*/  IMAD.X R111, RZ, RZ, RZ, P0 ;  /* 0x000000ffff6f7224 */ /* 0x000fe200000e06ff */
[----:B------:R-:W-:Y:S01]  /*42810*/  IADD3 RZ, P0, PT, R99, R100, RZ ;  /* 0x0000006463ff7210 */ /* 0x000fe20007f1e0ff */
[----:B------:R-:W-:Y:S01]  /*42820*/  IMAD.X R119, R38, 0x1, ~R119, P3 ;  /* 0x0000000126777824 */ /* 0x000fe200018e0e77 */
[----:B------:R-:W-:Y:S01]  /*42830*/  IADD3 RZ, P4, PT, R105, R94, RZ ;  /* 0x0000005e69ff7210 */ /* 0x000fe20007f9e0ff */
[----:B------:R-:W-:-:S04]  /*42840*/  IMAD.WIDE.U32 R106, R121, R2, RZ ;  /* 0x00000002796a7225 */ /* 0x000fc800078e00ff */
[----:B------:R-:W-:-:S04]  /*42850*/  IMAD.WIDE.U32 R96, P3, R121, R45, R96 ;  /* 0x0000002d79607225 */ /* 0x000fc80007860060 */
[----:B------:R-:W-:Y:S02]  /*42860*/  IMAD.MOV.U32 R110, RZ, RZ, R101 ;  /* 0x000000ffff6e7224 */ /* 0x000fe400078e0065 */
[-C--:B------:R-:W-:Y:S02]  /*42870*/  IMAD R10, R47, R121.reuse, RZ ;  /* 0x000000792f0a7224 */ /* 0x080fe400078e02ff */
[----:B------:R-:W-:Y:S01]  /*42880*/  IMAD.X R109, R34, 0x1, ~R109, P1 ;  /* 0x00000001226d7824 */ /* 0x000fe200008e0e6d */
[----:B------:R-:W-:Y:S01]  /*42890*/  IADD3 RZ, P1, PT, R107, R96, RZ ;  /* 0x000000606bff7210 */ /* 0x000fe20007f3e0ff */
[----:B------:R-:W-:-:S04]  /*428a0*/  IMAD.WIDE.U32 R104, R4, R121, RZ ;  /* 0x0000007904687225 */ /* 0x000fc800078e00ff */
[----:B------:R-:W-:-:S04]  /*428b0*/  IMAD.WIDE.U32.X R110, R117, R49, R110, P0 ;  /* 0x00000031756e7225 */ /* 0x000fc800000e046e */
[----:B------:R-:W-:Y:S01]  /*428c0*/  IMAD R107, R117, R4, R10 ;  /* 0x00000004756b7224 */ /* 0x000fe200078e020a */
[----:B------:R-:W-:Y:S01]  /*428d0*/  IADD3 R135, P0, PT, R110, R104, RZ ;  /* 0x000000686e877210 */ /* 0x000fe20007f1e0ff */
[----:B------:R-:W-:Y:S02]  /*428e0*/  IMAD R10, R49, R8, RZ ;  /* 0x00000008310a7224 */ /* 0x000fe400078e02ff */
[----:B------:R-:W-:Y:S02]  /*428f0*/  IMAD.IADD R107, R105, 0x1, R107 ;  /* 0x00000001696b7824 */ /* 0x000fe400078e026b */
[----:B------:R-:W-:Y:S02]  /*42900*/  IMAD R105, R119, R32, R10 ;  /* 0x0000002077697224 */ /* 0x000fe400078e020a */
[----:B------:R-:W-:Y:S01]  /*42910*/  IMAD.X R99, RZ, RZ, RZ, P2 ;  /* 0x000000ffff637224 */ /* 0x000fe200010e06ff */
[----:B------:R-:W-:Y:S01]  /*42920*/  ISETP.GE.U32.AND P2, PT, R135, R104, PT ;  /* 0x000000688700720c */ /* 0x000fe20003f46070 */
[----:B------:R-:W-:-:S02]  /*42930*/  IMAD.X R10, R107, 0x1, R111, P0 ;  /* 0x000000016b0a7824 */ /* 0x000fc400000e066f */
[----:B------:R-:W-:-:S03]  /*42940*/  IMAD.WIDE.U32 R100, R32, R8, RZ ;  /* 0x0000000820647225 */ /* 0x000fc600078e00ff */
[----:B------:R-:W-:Y:S01]  /*42950*/  ISETP.GE.U32.AND.EX P2, PT, R10, R107, PT, P2 ;  /* 0x0000006b0a00720c */ /* 0x000fe20003f46120 */
[----:B------:R-:W-:Y:S02]  /*42960*/  IMAD.MOV.U32 R98, RZ, RZ, R95 ;  /* 0x000000ffff627224 */ /* 0x000fe400078e005f */
[----:B------:R-:W-:Y:S01]  /*42970*/  IMAD R12, R45, R121, RZ ;  /* 0x000000792d0c7224 */ /* 0x000fe200078e02ff */
[----:B------:R-:W-:Y:S01]  /*42980*/  SEL R115, RZ, 0x1, P2 ;  /* 0x00000001ff737807 */ /* 0x000fe20001000000 */
[----:B------:R-:W-:Y:S01]  /*42990*/  IMAD.X R139, R40, 0x1, ~R139, P5 ;  /* 0x00000001288b7824 */ /* 0x000fe200028e0e8b */
[----:B------:R-:W-:Y:S01]  /*429a0*/  IADD3 R135, P5, PT, R135, R100, RZ ;  /* 0x0000006487877210 */ /* 0x000fe20007fbe0ff */
[----:B------:R-:W-:-:S03]  /*429b0*/  IMAD.WIDE.U32 R94, R119, R32, RZ ;  /* 0x00000020775e7225 */ /* 0x000fc600078e00ff */
[----:B------:R-:W-:Y:S01]  /*429c0*/  ISETP.GE.U32.AND P0, PT, R135, R100, PT ;  /* 0x000000648700720c */ /* 0x000fe20003f06070 */
[----:B------:R-:W-:-:S04]  /*429d0*/  IMAD.WIDE.U32 R110, R2, R121, RZ ;  /* 0x00000079026e7225 */ /* 0x000fc800078e00ff */
[C---:B------:R-:W-:Y:S02]  /*429e0*/  IMAD R107, R117.reuse, R2, R12 ;  /* 0x00000002756b7224 */ /* 0x040fe400078e020c */
[----:B------:R-:W-:-:S04]  /*429f0*/  IMAD.WIDE.U32.X R98, R117, R47, R98, P4 ;  /* 0x0000002f75627225 */ /* 0x000fc800020e0462 */
[----:B------:R-:W-:Y:S01]  /*42a00*/  IMAD.IADD R105, R101, 0x1, R105 ;  /* 0x0000000165697824 */ /* 0x000fe200078e0269 */
[----:B------:R-:W-:Y:S01]  /*42a10*/  IADD3 R115, P2, P4, R110, R98, R115 ;  /* 0x000000626e737210 */ /* 0x000fe20007c5e073 */
[----:B------:R-:W-:Y:S02]  /*42a20*/  IMAD.IADD R14, R111, 0x1, R107 ;  /* 0x000000016f0e7824 */ /* 0x000fe400078e026b */
        /* <DEDUP_REMOVED lines=17> */
[----:B------:R-:W-:-:S04]  /*42b40*/  IMAD.WIDE.U32 R104, P5, R8, R47, R104 ;  /* 0x0000002f08687225 */ /* 0x000fc800078a0068 */
[----:B------:R-:W-:Y:S02]  /*42b50*/  IMAD.X R125, R12, 0x1, R127, P4 ;  /* 0x000000010c7d7824 */ /* 0x000fe400020e067f */
[----:B------:R-:W-:Y:S01]  /*42b60*/  IMAD.X R99, RZ, RZ, RZ, P5 ;  /* 0x000000ffff637224 */ /* 0x000fe200028e06ff */
[----:B------:R-:W-:Y:S01]  /*42b70*/  ISETP.GE.U32.AND P5, PT, R123, R98, PT ;  /* 0x000000627b00720c */ /* 0x000fe20003fa6070 */
[----:B------:R-:W-:Y:S01]  /*42b80*/  IMAD.WIDE.U32 R100, R8, R4, RZ ;  /* 0x0000000408647225 */ /* 0x000fe200078e00ff */
[----:B------:R-:W-:Y:S02]  /*42b90*/  IADD3.X R36, PT, PT, R125, R113, RZ, P0, P2 ;  /* 0x000000717d247210 */ /* 0x000fe400007e44ff */
[----:B------:R-:W-:Y:S01]  /*42ba0*/  ISETP.GE.U32.AND P0, PT, R115, R110, PT ;  /* 0x0000006e7300720c */ /* 0x000fe20003f06070 */
[----:B------:R-:W-:Y:S01]  /*42bb0*/  IMAD.WIDE.U32 R112, R117, R0, RZ ;  /* 0x0000000075707225 */ /* 0x000fe200078e00ff */
[----:B------:R-:W-:Y:S02]  /*42bc0*/  ISETP.GE.U32.AND.EX P5, PT, R125, R12, PT, P5 ;  /* 0x0000000c7d00720c */ /* 0x000fe40003fa6150 */
[----:B------:R-:W-:Y:S01]  /*42bd0*/  ISETP.GE.U32.AND.EX P0, PT, R127, R14, PT, P0 ;  /* 0x0000000e7f00720c */ /* 0x000fe20003f06100 */
[----:B------:R-:W-:Y:S01]  /*42be0*/  IMAD.WIDE.U32 R94, R119, R2, RZ ;  /* 0x00000002775e7225 */ /* 0x000fe200078e00ff */
[----:B------:R-:W-:-:S02]  /*42bf0*/  SEL R14, RZ, 0x1, P5 ;  /* 0x00000001ff0e7807 */ /* 0x000fc40002800000 */
[----:B------:R-:W-:Y:S01]  /*42c00*/  ISETP.GE.U32.AND P5, PT, R137, R123, PT ;  /* 0x0000007b8900720c */ /* 0x000fe20003fa6070 */
[----:B------:R-:W-:Y:S01]  /*42c10*/  IMAD.WIDE.U32 R112, P2, R121, R43, R112 ;  /* 0x0000002b79707225 */ /* 0x000fe20007840070 */
[----:B------:R-:W-:Y:S02]  /*42c20*/  IADD3 RZ, P4, PT, R101, R104, RZ ;  /* 0x0000006865ff7210 */ /* 0x000fe40007f9e0ff */
[----:B------:R-:W-:Y:S01]  /*42c30*/  ISETP.GE.U32.AND.EX P5, PT, R36, R125, PT, P5 ;  /* 0x0000007d2400720c */ /* 0x000fe20003fa6150 */
[----:B------:R-:W-:Y:S01]  /*42c40*/  IMAD R12, R43, R121, RZ ;  /* 0x000000792b0c7224 */ /* 0x000fe200078e02ff */
[----:B------:R-:W-:Y:S01]  /*42c50*/  SEL R127, RZ, 0x1, P0 ;  /* 0x00000001ff7f7807 */ /* 0x000fe20000000000 */
[----:B------:R-:W-:Y:S01]  /*42c60*/  IMAD.X R111, RZ, RZ, RZ, P3 ;  /* 0x000000ffff6f7224 */ /* 0x000fe200018e06ff */
[----:B------:R-:W-:Y:S01]  /*42c70*/  SEL R133, RZ, 0x1, P5 ;  /* 0x00000001ff857807 */ /* 0x000fe20002800000 */
[----:B------:R-:W-:Y:S02]  /*42c80*/  IMAD.MOV.U32 R110, RZ, RZ, R97 ;  /* 0x000000ffff6e7224 */ /* 0x000fe400078e0061 */
[----:B------:R-:W-:-:S04]  /*42c90*/  IMAD.WIDE.U32 R114, R121, R0, RZ ;  /* 0x0000000079727225 */ /* 0x000fc800078e00ff */
[----:B------:R-:W-:Y:S02]  /*42ca0*/  IMAD.MOV.U32 R98, RZ, RZ, R105 ;  /* 0x000000ffff627224 */ /* 0x000fe400078e0069 */
[----:B------:R-:W-:Y:S02]  /*42cb0*/  IMAD.MOV.U32 R100, RZ, RZ, R113 ;  /* 0x000000ffff647224 */ /* 0x000fe400078e0071 */
[----:B------:R-:W-:-:S04]  /*42cc0*/  IMAD.WIDE.U32 R106, R8, R2, RZ ;  /* 0x00000002086a7225 */ /* 0x000fc800078e00ff */
[----:B------:R-:W-:-:S04]  /*42cd0*/  IMAD.WIDE.U32 R94, P6, R8, R45, R94 ;  /* 0x0000002d085e7225 */ /* 0x000fc800078c005e */
[----:B------:R-:W-:Y:S01]  /*42ce0*/  IMAD.WIDE.U32 R96, R119, R0, RZ ;  /* 0x0000000077607225 */ /* 0x000fe200078e00ff */
[----:B------:R-:W-:-:S03]  /*42cf0*/  IADD3 RZ, P3, PT, R107, R94, RZ ;  /* 0x0000005e6bff7210 */ /* 0x000fc60007f7e0ff */
[----:B------:R-:W-:-:S04]  /*42d00*/  IMAD.WIDE.U32 R104, R0, R121, RZ ;  /* 0x0000007900687225 */ /* 0x000fc800078e00ff */
[C---:B------:R-:W-:Y:S02]  /*42d10*/  IMAD R113, R117.reuse, R0, R12 ;  /* 0x0000000075717224 */ /* 0x040fe400078e020c */
[----:B------:R-:W-:-:S04]  /*42d20*/  IMAD.WIDE.U32.X R110, R117, R45, R110, P1 ;  /* 0x0000002d756e7225 */ /* 0x000fc800008e046e */
[----:B------:R-:W-:Y:S01]  /*42d30*/  IMAD.X R101, RZ, RZ, RZ, P2 ;  /* 0x000000ffff657224 */ /* 0x000fe200010e06ff */
[----:B------:R-:W-:Y:S01]  /*42d40*/  IADD3 RZ, P2, PT, R115, R112, RZ ;  /* 0x0000007073ff7210 */ /* 0x000fe20007f5e0ff */
[----:B------:R-:W-:Y:S02]  /*42d50*/  IMAD.IADD R12, R105, 0x1, R113 ;  /* 0x00000001690c7824 */ /* 0x000fe400078e0271 */
[----:B------:R-:W-:Y:S02]  /*42d60*/  IMAD R143, R49, R121, RZ ;  /* 0x00000079318f7224 */ /* 0x000fe400078e02ff */
[----:B------:R-:W-:Y:S01]  /*42d70*/  IMAD.X R113, RZ, RZ, RZ, P6 ;  /* 0x000000ffff717224 */ /* 0x000fe200030e06ff */
[----:B------:R-:W-:Y:S01]  /*42d80*/  IADD3 R105, P5, P6, R104, R110, R127 ;  /* 0x0000006e68697210 */ /* 0x000fe20007ebe07f */
[----:B------:R-:W-:-:S04]  /*42d90*/  IMAD.WIDE.U32 R106, R8, R0, RZ ;  /* 0x00000000086a7225 */ /* 0x000fc800078e00ff */
[----:B------:R-:W-:-:S04]  /*42da0*/  IMAD.WIDE.U32 R96, P1, R8, R43, R96 ;  /* 0x0000002b08607225 */ /* 0x000fc80007820060 */
[----:B------:R-:W-:Y:S01]  /*42db0*/  IMAD.WIDE.U32 R128, R139, R32, RZ ;  /* 0x000000208b807225 */ /* 0x000fe200078e00ff */
[----:B------:R-:W-:-:S03]  /*42dc0*/  IADD3 RZ, P0, PT, R107, R96, RZ ;  /* 0x000000606bff7210 */ /* 0x000fc60007f1e0ff */
[----:B------:R-:W-:-:S04]  /*42dd0*/  IMAD.WIDE.U32.X R98, R119, R47, R98, P4 ;  /* 0x0000002f77627225 */ /* 0x000fc800020e0462 */
[C---:B------:R-:W-:Y:S02]  /*42de0*/  IMAD R143, R117.reuse, R32, R143 ;  /* 0x00000020758f7224 */ /* 0x040fe400078e028f */
[----:B------:R-:W-:Y:S01]  /*42df0*/  IMAD.WIDE.U32.X R100, R117, R43, R100, P2 ;  /* 0x0000002b75647225 */ /* 0x000fe200010e0464 */
[----:B------:R-:W-:Y:S02]  /*42e00*/  IADD3.X R117, PT, PT, R12, R111, RZ, P5, P6 ;  /* 0x0000006f0c757210 */ /* 0x000fe40002fec4ff */
[----:B------:R-:W-:Y:S01]  /*42e10*/  IADD3 R133, P5, P6, R133, R98, R14 ;  /* 0x0000006285857210 */ /* 0x000fe20007ebe00e */
[----:B------:R-:W-:-:S03]  /*42e20*/  IMAD.WIDE.U32 R126, R139, R4, RZ ;  /* 0x000000048b7e7225 */ /* 0x000fc600078e00ff */
[----:B------:R-:W-:Y:S01]  /*42e30*/  IADD3.X R14, PT, PT, RZ, R99, RZ, P5, P6 ;  /* 0x00000063ff0e7210 */ /* 0x000fe20002fec4ff */
[----:B------:R-:W-:-:S04]  /*42e40*/  IMAD.WIDE.U32 R106, R103, R32, RZ ;  /* 0x00000020676a7225 */ /* 0x000fc800078e00ff */
[----:B------:R-:W-:-:S04]  /*42e50*/  IMAD.WIDE.U32 R128, P4, R103, R49, R128 ;  /* 0x0000003167807225 */ /* 0x000fc80007880080 */
[----:B------:R-:W-:Y:S01]  /*42e60*/  IMAD R34, R45, R8, RZ ;  /* 0x000000082d227224 */ /* 0x000fe200078e02ff */
[----:B------:R-:W-:Y:S01]  /*42e70*/  IADD3 RZ, P2, PT, R107, R128, RZ ;  /* 0x000000806bff7210 */ /* 0x000fe20007f5e0ff */
[----:B------:R-:W-:-:S04]  /*42e80*/  IMAD.WIDE.U32 R114, R2, R8, RZ ;  /* 0x0000000802727225 */ /* 0x000fc800078e00ff */
[----:B------:R-:W-:Y:S01]  /*42e90*/  IMAD.WIDE.U32 R98, R103, R4, RZ ;  /* 0x0000000467627225 */ /* 0x000fe200078e00ff */
[----:B------:R-:W-:-:S03]  /*42ea0*/  IADD3 R40, P5, PT, R105, R114, RZ ;  /* 0x0000007269287210 */ /* 0x000fc60007fbe0ff */
[----:B------:R-:W-:-:S04]  /*42eb0*/  IMAD.WIDE.U32 R126, P6, R103, R47, R126 ;  /* 0x0000002f677e7225 */ /* 0x000fc800078c007e */
[----:B------:R-:W-:Y:S02]  /*42ec0*/  IMAD R107, R119, R2, R34 ;  /* 0x00000002776b7224 */ /* 0x000fe400078e0222 */
[----:B------:R-:W-:Y:S01]  /*42ed0*/  IMAD.X R111, RZ, RZ, RZ, P1 ;  /* 0x000000ffff6f7224 */ /* 0x000fe200008e06ff */
[----:B------:R-:W-:Y:S01]  /*42ee0*/  IADD3 RZ, P1, PT, R99, R126, RZ ;  /* 0x0000007e63ff7210 */ /* 0x000fe20007f3e0ff */
[----:B------:R-:W-:Y:S02]  /*42ef0*/  IMAD.IADD R38, R115, 0x1, R107 ;  /* 0x0000000173267824 */ /* 0x000fe400078e026b */
[----:B------:R-:W-:-:S04]  /*42f00*/  IMAD.WIDE.U32 R124, R139, R2, RZ ;  /* 0x000000028b7c7225 */ /* 0x000fc800078e00ff */
[----:B------:R-:W-:-:S04]  /*42f10*/  IMAD.WIDE.U32 R98, R32, R121, RZ ;  /* 0x0000007920627225 */ /* 0x000fc800078e00ff */
[----:B------:R-:W-:Y:S02]  /*42f20*/  IMAD.MOV.U32 R112, RZ, RZ, R95 ;  /* 0x000000ffff707224 */ /* 0x000fe400078e005f */
[----:B------:R-:W-:Y:S01]  /*42f30*/  IMAD.X R141, R38, 0x1, R117, P5 ;  /* 0x00000001268d7824 */ /* 0x000fe200028e0675 */
[----:B------:R-:W-:Y:S01]  /*42f40*/  IADD3 R133, P5, PT, R40, R133, RZ ;  /* 0x0000008528857210 */ /* 0x000fe20007fbe0ff */
[----:B------:R-:W-:-:S04]  /*42f50*/  IMAD.WIDE.U32.X R112, R119, R45, R112, P3 ;  /* 0x0000002d77707225 */ /* 0x000fc800018e0470 */
[----:B------:R-:W-:Y:S02]  /*42f60*/  IMAD.MOV.U32 R110, RZ, RZ, R97 ;  /* 0x000000ffff6e7224 */ /* 0x000fe400078e0061 */
[----:B------:R-:W-:-:S04]  /*42f70*/  IMAD.WIDE.U32 R94, R103, R2, RZ ;  /* 0x00000002675e7225 */ /* 0x000fc800078e00ff */
[----:B------:R-:W-:-:S04]  /*42f80*/  IMAD.WIDE.U32 R124, P3, R103, R45, R124 ;  /* 0x0000002d677c7225 */ /* 0x000fc8000786007c */
[----:B------:R-:W-:-:S04]  /*42f90*/  IMAD.WIDE.U32 R120, R139, R0, RZ ;  /* 0x000000008b787225 */ /* 0x000fc800078e00ff */
[----:B------:R-:W-:-:S04]  /*42fa0*/  IMAD.WIDE.U32 R96, R98, R72, RZ ;  /* 0x0000004862607225 */ /* 0x000fc800078e00ff */
[----:B------:R-:W-:-:S04]  /*42fb0*/  IMAD.WIDE.U32 R106, R109, R32, RZ ;  /* 0x000000206d6a7225 */ /* 0x000fc800078e00ff */
[----:B------:R-:W-:Y:S01]  /*42fc0*/  IMAD.X R14, R141, 0x1, R14, P5 ;  /* 0x000000018d0e7824 */ /* 0x000fe200028e060e */
[----:B------:R-:W-:Y:S01]  /*42fd0*/  IADD3 RZ, P5, PT, R95, R124, RZ ;  /* 0x0000007c5fff7210 */ /* 0x000fe20007fbe0ff */
[----:B------:R-:W-:Y:S02]  /*42fe0*/  IMAD R34, R43, R8, RZ ;  /* 0x000000082b227224 */ /* 0x000fe400078e02ff */
[----:B------:R-:W-:-:S04]  /*42ff0*/  IMAD.WIDE.U32.X R110, R119, R43, R110, P0 ;  /* 0x0000002b776e7225 */ /* 0x000fc800000e046e */
[----:B------:R-:W-:-:S04]  /*43000*/  IMAD.WIDE.U32 R130, R103, R0, RZ ;  /* 0x0000000067827225 */ /* 0x000fc800078e00ff */
[----:B------:R-:W-:-:S04]  /*43010*/  IMAD.WIDE.U32 R120, P0, R103, R43, R120 ;  /* 0x0000002b67787225 */ /* 0x000fc80007800078 */
[----:B------:R-:W-:Y:S02]  /*43020*/  IMAD.IADD R143, R99, 0x1, R143 ;  /* 0x00000001638f7824 */ /* 0x000fe400078e028f */
[----:B------:R-:W-:-:S04]  /*43030*/  IMAD.WIDE.U32 R94, R96, R70, RZ ;  /* 0x00000046605e7225 */ /* 0x000fc800078e00ff */
[----:B------:R-:W-:Y:S01]  /*43040*/  IMAD.X R99, RZ, RZ, RZ, P4 ;  /* 0x000000ffff637224 */ /* 0x000fe200020e06ff */
[----:B------:R-:W-:Y:S01]  /*43050*/  LOP3.LUT R115, RZ, R94, RZ, 0x33, !PT ;  /* 0x0000005eff737212 */ /* 0x000fe200078e33ff */
[----:B------:R-:W-:-:S04]  /*43060*/  IMAD.WIDE.U32 R122, R77, R32, RZ ;  /* 0x000000204d7a7225 */ /* 0x000fc800078e00ff */
[----:B------:R-:W-:-:S04]  /*43070*/  IMAD.WIDE.U32 R106, P4, R77, R49, R106 ;  /* 0x000000314d6a7225 */ /* 0x000fc8000788006a */
[----:B------:R-:W-:Y:S02]  /*43080*/  IMAD R34, R119, R0, R34 ;  /* 0x0000000077227224 */ /* 0x000fe400078e0222 */
[----:B------:R-:W-:Y:S01]  /*43090*/  IMAD.X R119, RZ, RZ, RZ, P6 ;  /* 0x000000ffff777224 */ /* 0x000fe200030e06ff */
[----:B------:R-:W-:Y:S01]  /*430a0*/  IADD3 RZ, P6, PT, R131, R120, RZ ;  /* 0x0000007883ff7210 */ /* 0x000fe20007fde0ff */
[----:B------:R-:W-:Y:S01]  /*430b0*/  IMAD.X R131, RZ, RZ, RZ, P3 ;  /* 0x000000ffff837224 */ /* 0x000fe200018e06ff */
[----:B------:R-:W-:Y:S01]  /*430c0*/  IADD3 RZ, P3, PT, R123, R106, RZ ;  /* 0x0000006a7bff7210 */ /* 0x000fe20007f7e0ff */
[----:B------:R-:W-:Y:S02]  /*430d0*/  IMAD R44, R143, R72, RZ ;  /* 0x000000488f2c7224 */ /* 0x000fe400078e02ff */
[----:B------:R-:W-:Y:S01]  /*430e0*/  IMAD.X R123, RZ, RZ, RZ, P0 ;  /* 0x000000ffff7b7224 */ /* 0x000fe200000e06ff */
[C---:B------:R-:W-:Y:S01]  /*430f0*/  ISETP.GT.U32.AND P0, PT, R98.reuse, R115, PT ;  /* 0x000000736200720c */ /* 0x040fe20003f04070 */
[----:B------:R-:W-:-:S02]  /*43100*/  IMAD R115, R98, R73, R44 ;  /* 0x0000004962737224 */ /* 0x000fc400078e022c */
[----:B------:R-:W-:Y:S02]  /*43110*/  IMAD.MOV.U32 R98, RZ, RZ, R129 ;  /* 0x000000ffff627224 */ /* 0x000fe400078e0081 */
[----:B------:R-:W-:Y:S02]  /*43120*/  IMAD.MOV.U32 R118, RZ, RZ, R127 ;  /* 0x000000ffff767224 */ /* 0x000fe400078e007f */
[----:B------:R-:W-:Y:S02]  /*43130*/  IMAD.IADD R97, R97, 0x1, R115 ;  /* 0x0000000161617824 */ /* 0x000fe400078e0273 */
        /* <DEDUP_REMOVED lines=9> */
[----:B------:R-:W-:Y:S02]  /*431d0*/  IMAD.MOV.U32 R130, RZ, RZ, R125 ;  /* 0x000000ffff827224 */ /* 0x000fe400078e007d */
[----:B------:R-:W-:-:S02]  /*431e0*/  IMAD R40, R49, R103, RZ ;  /* 0x0000006731287224 */ /* 0x000fc400078e02ff */
[----:B------:R-:W-:-:S04]  /*431f0*/  IMAD.WIDE.U32 R114, R32, R103, RZ ;  /* 0x0000006720727225 */ /* 0x000fc800078e00ff */
[C---:B------:R-:W-:Y:S02]  /*43200*/  IMAD R127, R139.reuse, R32, R40 ;  /* 0x000000208b7f7224 */ /* 0x040fe400078e0228 */
[----:B------:R-:W-:-:S04]  /*43210*/  IMAD.WIDE.U32.X R130, R139, R45, R130, P5 ;  /* 0x0000002d8b827225 */ /* 0x000fc800028e0482 */
[----:B------:R-:W-:-:S04]  /*43220*/  IMAD.WIDE.U32 R120, P5, R96, R71, R120 ;  /* 0x0000004760787225 */ /* 0x000fc800078a0078 */
[-C--:B------:R-:W-:Y:S02]  /*43230*/  IMAD R46, R43, R103.reuse, RZ ;  /* 0x000000672b2e7224 */ /* 0x080fe400078e02ff */
[----:B------:R-:W-:Y:S02]  /*43240*/  IMAD.IADD R127, R115, 0x1, R127 ;  /* 0x00000001737f7824 */ /* 0x000fe400078e027f */
[----:B------:R-:W-:Y:S01]  /*43250*/  IMAD.X R115, RZ, RZ, RZ, P5 ;  /* 0x000000ffff737224 */ /* 0x000fe200028e06ff */
[----:B------:R-:W-:Y:S01]  /*43260*/  IADD3 R137, P5, PT, R137, R114, RZ ;  /* 0x0000007289897210 */ /* 0x000fe20007fbe0ff */
[----:B------:R-:W-:Y:S01]  /*43270*/  IMAD R40, R139, R0, R46 ;  /* 0x000000008b287224 */ /* 0x000fe200078e022e */
[----:B------:R-:W-:Y:S01]  /*43280*/  IADD3 R46, P2, PT, R95, R120, RZ ;  /* 0x000000785f2e7210 */ /* 0x000fe20007f5e0ff */
[----:B------:R-:W-:Y:S01]  /*43290*/  IMAD R44, R47, R103, RZ ;  /* 0x000000672f2c7224 */ /* 0x000fe200078e02ff */
[----:B------:R-:W-:Y:S01]  /*432a0*/  SEL R95, RZ, 0x1, P1 ;  /* 0x00000001ff5f7807 */ /* 0x000fe20000800000 */
[----:B------:R-:W-:Y:S01]  /*432b0*/  IMAD.WIDE.U32.X R122, R139, R43, R122, P6 ;  /* 0x0000002b8b7a7225 */ /* 0x000fe200030e047a */
[----:B------:R-:W-:-:S02]  /*432c0*/  ISETP.GE.U32.AND P1, PT, R137, R114, PT ;  /* 0x000000728900720c */ /* 0x000fc40003f26070 */
[----:B------:R-:W-:Y:S01]  /*432d0*/  LOP3.LUT R46, RZ, R46, RZ, 0x33, !PT ;  /* 0x0000002eff2e7212 */ /* 0x000fe200078e33ff */
[----:B------:R-:W-:Y:S02]  /*432e0*/  IMAD.MOV.U32 R114, RZ, RZ, R121 ;  /* 0x000000ffff727224 */ /* 0x000fe400078e0079 */
[----:B------:R-:W-:Y:S01]  /*432f0*/  IMAD.X R36, R127, 0x1, R36, P5 ;  /* 0x000000017f247824 */ /* 0x000fe200028e0624 */
[----:B------:R-:W-:Y:S01]  /*43300*/  IADD3 R38, P5, P6, R95, R112, R38 ;  /* 0x000000705f267210 */ /* 0x000fe20007ebe026 */
[----:B------:R-:W-:Y:S01]  /*43310*/  IMAD.WIDE.U32 R120, R97, R68, RZ ;  /* 0x0000004461787225 */ /* 0x000fe200078e00ff */
[----:B------:R-:W-:Y:S02]  /*43320*/  ISETP.GT.U32.AND.EX P0, PT, R143, R46, PT, P0 ;  /* 0x0000002e8f00720c */ /* 0x000fe40003f04100 */
[----:B------:R-:W-:Y:S01]  /*43330*/  ISETP.GE.U32.AND.EX P1, PT, R36, R127, PT, P1 ;  /* 0x0000007f2400720c */ /* 0x000fe20003f26110 */
[----:B------:R-:W-:Y:S01]  /*43340*/  IMAD R129, R139, R4, R44 ;  /* 0x000000048b817224 */ /* 0x000fe200078e022c */
[----:B------:R-:W-:Y:S01]  /*43350*/  IADD3.X R44, PT, PT, RZ, R113, RZ, P5, P6 ;  /* 0x00000071ff2c7210 */ /* 0x000fe20002fec4ff */
[----:B------:R-:W-:Y:S01]  /*43360*/  IMAD.WIDE.U32 R94, R4, R103, RZ ;  /* 0x00000067045e7225 */ /* 0x000fe200078e00ff */
[----:B------:R-:W-:-:S02]  /*43370*/  SEL R74, RZ, 0x1, P1 ;  /* 0x00000001ff4a7807 */ /* 0x000fc40000800000 */
[----:B------:R-:W-:Y:S01]  /*43380*/  SEL R127, RZ, 0x1, !P0 ;  /* 0x00000001ff7f7807 */ /* 0x000fe20004000000 */
[----:B------:R-:W-:-:S04]  /*43390*/  IMAD.WIDE.U32 R112, R96, R68, RZ ;  /* 0x0000004460707225 */ /* 0x000fc800078e00ff */
[----:B------:R-:W-:Y:S01]  /*433a0*/  IMAD.WIDE.U32 R120, P5, R96, R69, R120 ;  /* 0x0000004560787225 */ /* 0x000fe200078a0078 */
[----:B------:R-:W-:-:S03]  /*433b0*/  IADD3 R135, P6, PT, R135, R112, RZ ;  /* 0x0000007087877210 */ /* 0x000fc60007fde0ff */
[----:B------:R-:W-:Y:S01]  /*433c0*/  IMAD.IADD R78, R95, 0x1, R129 ;  /* 0x000000015f4e7824 */ /* 0x000fe200078e0281 */
[----:B------:R-:W-:Y:S01]  /*433d0*/  IADD3 R95, P1, PT, R113, R120, RZ ;  /* 0x00000078715f7210 */ /* 0x000fe20007f3e0ff */
[----:B------:R-:W-:Y:S01]  /*433e0*/  IMAD.WIDE.U32.X R114, R97, R71, R114, P2 ;  /* 0x0000004761727225 */ /* 0x000fe200010e0472 */
[----:B------:R-:W-:-:S03]  /*433f0*/  IADD3 R129, P2, PT, R133, R94, RZ ;  /* 0x0000005e85817210 */ /* 0x000fc60007f5e0ff */
[----:B------:R-:W-:Y:S02]  /*43400*/  IMAD R125, R45, R103, RZ ;  /* 0x000000672d7d7224 */ /* 0x000fe400078e02ff */
[----:B------:R-:W-:Y:S02]  /*43410*/  IMAD.X R46, R95, 0x1, R10, P6 ;  /* 0x000000015f2e7824 */ /* 0x000fe400030e060a */
[----:B------:R-:W-:Y:S02]  /*43420*/  IMAD R125, R139, R2, R125 ;  /* 0x000000028b7d7224 */ /* 0x000fe400078e027d */
[----:B------:R-:W-:Y:S01]  /*43430*/  IMAD.X R139, R78, 0x1, R14, P2 ;  /* 0x000000014e8b7824 */ /* 0x000fe200010e060e */
[----:B------:R-:W-:Y:S01]  /*43440*/  IADD3 R133, P2, P6, R129, R98, R74 ;  /* 0x0000006281857210 */ /* 0x000fe20007e5e04a */
[----:B------:R-:W-:Y:S01]  /*43450*/  IMAD.X R113, RZ, RZ, RZ, P5 ;  /* 0x000000ffff717224 */ /* 0x000fe200028e06ff */
[----:B------:R-:W-:Y:S02]  /*43460*/  IADD3 R14, P0, PT, R127, R114, RZ ;  /* 0x000000727f0e7210 */ /* 0x000fe40007f1e0ff */
[----:B------:R-:W-:Y:S01]  /*43470*/  IADD3.X R74, PT, PT, R139, R99, RZ, P2, P6 ;  /* 0x000000638b4a7210 */ /* 0x000fe200017ec4ff */
[----:B------:R-:W-:Y:S01]  /*43480*/  IMAD.WIDE.U32 R98, R109, R4, RZ ;  /* 0x000000046d627225 */ /* 0x000fe200078e00ff */
[----:B------:R-:W-:-:S02]  /*43490*/  IADD3 R10, P6, PT, R135, R14, RZ ;  /* 0x0000000e870a7210 */ /* 0x000fc40007fde0ff */
[----:B------:R-:W-:Y:S01]  /*434a0*/  ISETP.GE.U32.AND P2, PT, R105, R104, PT ;  /* 0x000000686900720c */ /* 0x000fe20003f46070 */
[----:B------:R-:W-:Y:S01]  /*434b0*/  IMAD.X R114, RZ, RZ, R115, P0 ;  /* 0x000000ffff727224 */ /* 0x000fe200000e0673 */
[----:B------:R-:W-:Y:S01]  /*434c0*/  ISETP.GE.U32.AND P5, PT, R135, R112, PT ;  /* 0x000000708700720c */ /* 0x000fe20003fa6070 */
[----:B------:R-:W-:Y:S01]  /*434d0*/  IMAD.MOV.U32 R112, RZ, RZ, R121 ;  /* 0x000000ffff707224 */ /* 0x000fe200078e0079 */
[----:B------:R-:W-:Y:S01]  /*434e0*/  ISETP.GE.U32.AND.EX P2, PT, R117, R12, PT, P2 ;  /* 0x0000000c7500720c */ /* 0x000fe20003f46120 */
[C---:B------:R-:W-:Y:S01]  /*434f0*/  IMAD.X R117, R46.reuse, 0x1, R114, P6 ;  /* 0x000000012e757824 */ /* 0x040fe200030e0672 */
[----:B------:R-:W-:Y:S01]  /*43500*/  ISETP.GE.U32.AND.EX P5, PT, R46, R95, PT, P5 ;  /* 0x0000005f2e00720c */ /* 0x000fe20003fa6150 */
[----:B------:R-:W-:Y:S01]  /*43510*/  IMAD.WIDE.U32.X R112, R97, R69, R112, P1 ;  /* 0x0000004561707225 */ /* 0x000fe200008e0470 */
[----:B------:R-:W-:Y:S02]  /*43520*/  ISETP.GE.U32.AND P0, PT, R10, R14, PT ;  /* 0x0000000e0a00720c */ /* 0x000fe40003f06070 */
[----:B------:R-:W-:Y:S01]  /*43530*/  ISETP.GE.U32.AND P1, PT, R129, R94, PT ;  /* 0x0000005e8100720c */ /* 0x000fe20003f26070 */
[----:B------:R-:W-:Y:S01]  /*43540*/  IMAD.WIDE.U32 R104, R0, R8, RZ ;  /* 0x0000000800687225 */ /* 0x000fe200078e00ff */
[----:B------:R-:W-:-:S02]  /*43550*/  ISETP.GE.U32.AND P6, PT, R133, R129, PT ;  /* 0x000000818500720c */ /* 0x000fc40003fc6070 */
[----:B------:R-:W-:Y:S01]  /*43560*/  SEL R12, RZ, 0x1, P5 ;  /* 0x00000001ff0c7807 */ /* 0x000fe20002800000 */
[----:B------:R-:W-:Y:S01]  /*43570*/  IMAD.WIDE.U32 R94, R77, R4, RZ ;  /* 0x000000044d5e7225 */ /* 0x000fe200078e00ff */
[----:B------:R-:W-:Y:S02]  /*43580*/  ISETP.GE.U32.AND.EX P0, PT, R117, R114, PT, P0 ;  /* 0x000000727500720c */ /* 0x000fe40003f06100 */
[----:B------:R-:W-:Y:S01]  /*43590*/  ISETP.GE.U32.AND.EX P1, PT, R139, R78, PT, P1 ;  /* 0x0000004e8b00720c */ /* 0x000fe20003f26110 */
[----:B------:R-:W-:Y:S01]  /*435a0*/  IMAD.WIDE.U32 R98, P5, R77, R47, R98 ;  /* 0x0000002f4d627225 */ /* 0x000fe200078a0062 */
[----:B------:R-:W-:Y:S02]  /*435b0*/  SEL R121, RZ, 0x1, P2 ;  /* 0x00000001ff797807 */ /* 0x000fe40001000000 */
[----:B------:R-:W-:Y:S01]  /*435c0*/  ISETP.GE.U32.AND.EX P6, PT, R74, R139, PT, P6 ;  /* 0x0000008b4a00720c */ /* 0x000fe20003fc6160 */
[----:B------:R-:W-:Y:S01]  /*435d0*/  IMAD.IADD R46, R105, 0x1, R34 ;  /* 0x00000001692e7824 */ /* 0x000fe200078e0222 */
[----:B------:R-:W-:Y:S01]  /*435e0*/  SEL R105, RZ, 0x1, P0 ;  /* 0x00000001ff697807 */ /* 0x000fe20000000000 */
[----:B------:R-:W-:Y:S01]  /*435f0*/  IMAD.MOV.U32 R94, RZ, RZ, R107 ;  /* 0x000000ffff5e7224 */ /* 0x000fe200078e006b */
[----:B------:R-:W-:-:S02]  /*43600*/  SEL R8, RZ, 0x1, P1 ;  /* 0x00000001ff087807 */ /* 0x000fc40000800000 */
[----:B------:R-:W-:Y:S01]  /*43610*/  IADD3 RZ, P2, PT, R95, R98, RZ ;  /* 0x000000625fff7210 */ /* 0x000fe20007f5e0ff */
[----:B------:R-:W-:Y:S01]  /*43620*/  IMAD.X R95, RZ, RZ, RZ, P4 ;  /* 0x000000ffff5f7224 */ /* 0x000fe200020e06ff */
[----:B------:R-:W-:Y:S02]  /*43630*/  IADD3 R121, P1, P0, R104, R100, R121 ;  /* 0x0000006468797210 */ /* 0x000fe4000783e079 */
[----:B------:R-:W-:Y:S02]  /*43640*/  SEL R115, RZ, 0x1, P6 ;  /* 0x00000001ff737807 */ /* 0x000fe40003000000 */
[----:B------:R-:W-:Y:S01]  /*43650*/  IADD3 R34, P4, P6, R105, R112, R12 ;  /* 0x0000007069227210 */ /* 0x000fe20007e9e00c */
[----:B------:R-:W-:Y:S01]  /*43660*/  IMAD R12, R49, R77, RZ ;  /* 0x0000004d310c7224 */ /* 0x000fe200078e02ff */
[----:B------:R-:W-:Y:S01]  /*43670*/  IADD3.X R135, PT, PT, R46, R101, RZ, P1, P0 ;  /* 0x000000652e877210 */ /* 0x000fe20000fe04ff */
[----:B------:R-:W-:Y:S01]  /*43680*/  IMAD.WIDE.U32 R100, R32, R77, RZ ;  /* 0x0000004d20647225 */ /* 0x000fe200078e00ff */
[----:B------:R-:W-:-:S02]  /*43690*/  IADD3 R115, P0, P1, R115, R118, R8 ;  /* 0x0000007673737210 */ /* 0x000fc4000791e008 */
[----:B------:R-:W-:Y:S01]  /*436a0*/  IADD3.X R129, PT, PT, RZ, R113, RZ, P4, P6 ;  /* 0x00000071ff817210 */ /* 0x000fe200027ec4ff */
[----:B------:R-:W-:Y:S01]  /*436b0*/  IMAD R105, R109, R32, R12 ;  /* 0x000000206d697224 */ /* 0x000fe200078e020c */
[----:B------:R-:W-:Y:S01]  /*436c0*/  IADD3 R127, P6, PT, R133, R100, RZ ;  /* 0x00000064857f7210 */ /* 0x000fe20007fde0ff */
[----:B------:R-:W-:Y:S01]  /*436d0*/  IMAD R12, R47, R77, RZ ;  /* 0x0000004d2f0c7224 */ /* 0x000fe200078e02ff */
[----:B------:R-:W-:Y:S01]  /*436e0*/  IADD3.X R139, PT, PT, RZ, R119, RZ, P0, P1 ;  /* 0x00000077ff8b7210 */ /* 0x000fe200007e24ff */
[----:B------:R-:W-:Y:S01]  /*436f0*/  IMAD.IADD R105, R101, 0x1, R105 ;  /* 0x0000000165697824 */ /* 0x000fe200078e0269 */
[----:B------:R-:W-:Y:S01]  /*43700*/  IADD3 R107, P0, PT, R121, R38, RZ ;  /* 0x00000026796b7210 */ /* 0x000fe20007f1e0ff */
[----:B------:R-:W-:Y:S01]  /*43710*/  IMAD.WIDE.U32 R118, R109, R2, RZ ;  /* 0x000000026d767225 */ /* 0x000fe200078e00ff */
[----:B------:R-:W-:Y:S02]  /*43720*/  ISETP.GE.U32.AND P4, PT, R121, R104, PT ;  /* 0x000000687900720c */ /* 0x000fe40003f86070 */
[----:B------:R-:W-:Y:S01]  /*43730*/  ISETP.GE.U32.AND P1, PT, R127, R100, PT ;  /* 0x000000647f00720c */ /* 0x000fe20003f26070 */
[----:B------:R-:W-:Y:S01]  /*43740*/  IMAD.X R14, R105, 0x1, R74, P6 ;  /* 0x00000001690e7824 */ /* 0x000fe200030e064a */
[----:B------:R-:W-:Y:S01]  /*43750*/  ISETP.GE.U32.AND.EX P4, PT, R135, R46, PT, P4 ;  /* 0x0000002e8700720c */ /* 0x000fe20003f86140 */
[----:B------:R-:W-:-:S03]  /*43760*/  IMAD.WIDE.U32 R100, R2, R103, RZ ;  /* 0x0000006702647225 */ /* 0x000fc600078e00ff */
[----:B------:R-:W-:Y:S01]  /*43770*/  ISETP.GE.U32.AND.EX P1, PT, R14, R105, PT, P1 ;  /* 0x000000690e00720c */ /* 0x000fe20003f26110 */
[----:B------:R-:W-:Y:S01]  /*43780*/  IMAD.X R44, R135, 0x1, R44, P0 ;  /* 0x00000001872c7824 */ /* 0x000fe200000e062c */
[----:B------:R-:W-:Y:S01]  /*43790*/  ISETP.GE.U32.AND P0, PT, R107, R121, PT ;  /* 0x000000796b00720c */ /* 0x000fe20003f06070 */
[----:B------:R-:W-:Y:S01]  /*437a0*/  IMAD.IADD R133, R101, 0x1, R125 ;  /* 0x0000000165857824 */ /* 0x000fe200078e027d */
[----:B------:R-:W-:Y:S01]  /*437b0*/  SEL R8, RZ, 0x1, P4 ;  /* 0x00000001ff087807 */ /* 0x000fe20002000000 */
[----:B------:R-:W-:Y:S01]  /*437c0*/  IMAD.WIDE.U32 R104, R4, R77, RZ ;  /* 0x0000004d04687225 */ /* 0x000fe200078e00ff */
[----:B------:R-:W-:Y:S02]  /*437d0*/  IADD3 R74, P4, PT, R107, R100, RZ ;  /* 0x000000646b4a7210 */ /* 0x000fe40007f9e0ff */
[----:B------:R-:W-:Y:S01]  /*437e0*/  ISETP.GE.U32.AND.EX P0, PT, R44, R135, PT, P0 ;  /* 0x000000872c00720c */ /* 0x000fe20003f06100 */
[----:B------:R-:W-:Y:S01]  /*437f0*/  IMAD R101, R109, R4, R12 ;  /* 0x000000046d657224 */ /* 0x000fe200078e020c */
[----:B------:R-:W-:Y:S01]  /*43800*/  SEL R12, RZ, 0x1, P1 ;  /* 0x00000001ff0c7807 */ /* 0x000fe20000800000 */
[----:B------:R-:W-:Y:S01]  /*43810*/  IMAD.X R46, R133, 0x1, R44, P4 ;  /* 0x00000001852e7824 */ /* 0x000fe200020e062c */
[----:B------:R-:W-:Y:S01]  /*43820*/  SEL R125, RZ, 0x1, P0 ;  /* 0x00000001ff7d7807 */ /* 0x000fe20000000000 */
[----:B------:R-:W-:Y:S01]  /*43830*/  IMAD.IADD R38, R105, 0x1, R101 ;  /* 0x0000000169267824 */ /* 0x000fe200078e0265 */
[----:B------:R-:W-:Y:S01]  /*43840*/  IADD3 R105, P6, PT, R74, R115, RZ ;  /* 0x000000734a697210 */ /* 0x000fe20007fde0ff */
[----:B------:R-:W-:Y:S01]  /*43850*/  IMAD.WIDE.U32.X R106, R109, R49, R94, P3 ;  /* 0x000000316d6a7225 */ /* 0x000fe200018e045e */
[----:B------:R-:W-:-:S02]  /*43860*/  IADD3 R125, P0, P4, R125, R110, R8 ;  /* 0x0000006e7d7d7210 */ /* 0x000fc40007c1e008 */
[----:B------:R-:W-:Y:S01]  /*43870*/  IADD3 R135, P3, PT, R105, R104, RZ ;  /* 0x0000006869877210 */ /* 0x000fe20007f7e0ff */
[----:B------:R-:W-:Y:S01]  /*43880*/  IMAD.WIDE.U32 R114, R97, R66, RZ ;  /* 0x0000004261727225 */ /* 0x000fe200078e00ff */
[----:B------:R-:W-:-:S03]  /*43890*/  IADD3.X R44, PT, PT, RZ, R111, RZ, P0, P4 ;  /* 0x0000006fff2c7210 */ /* 0x000fc600007e84ff */
[----:B------:R-:W-:Y:S01]  /*438a0*/  IMAD.X R139, R46, 0x1, R139, P6 ;  /* 0x000000012e8b7824 */ /* 0x000fe200030e068b */
[----:B------:R-:W-:Y:S01]  /*438b0*/  IADD3 R12, P4, P6, R135, R106, R12 ;  /* 0x0000006a870c7210 */ /* 0x000fe20007e9e00c */
[----:B------:R-:W-:-:S04]  /*438c0*/  IMAD.WIDE.U32 R112, R77, R2, RZ ;  /* 0x000000024d707225 */ /* 0x000fc800078e00ff */
[----:B------:R-:W-:-:S04]  /*438d0*/  IMAD.WIDE.U32 R94, P1, R77, R45, R118 ;  /* 0x0000002d4d5e7225 */ /* 0x000fc80007820076 */
        /* <DEDUP_REMOVED lines=40> */
[----:B------:R-:W-:Y:S01]  /*43b60*/  IMAD.WIDE.U32 R100, R0, R103, RZ ;  /* 0x0000006700647225 */ /* 0x000fe200078e00ff */
[----:B------:R-:W-:Y:S02]  /*43b70*/  ISETP.GE.U32.AND P6, PT, R12, R135, PT ;  /* 0x000000870c00720c */ /* 0x000fe40003fc6070 */
[----:B------:R-:W-:Y:S01]  /*43b80*/  ISETP.GE.U32.AND.EX P0, PT, R139, R46, PT, P0 ;  /* 0x0000002e8b00720c */ /* 0x000fe20003f06100 */
[----:B------:R-:W-:Y:S01]  /*43b90*/  IMAD.X R97, RZ, RZ, RZ, P4 ;  /* 0x000000ffff617224 */ /* 0x000fe200020e06ff */
[----:B------:R-:W-:Y:S01]  /*43ba0*/  ISETP.GE.U32.AND.EX P1, PT, R143, R38, PT, P1 ;  /* 0x000000268f00720c */ /* 0x000fe20003f26110 */
[----:B------:R-:W-:Y:S01]  /*43bb0*/  IMAD.MOV.U32 R96, RZ, RZ, R119 ;  /* 0x000000ffff607224 */ /* 0x000fe200078e0077 */
[----:B------:R-:W-:Y:S01]  /*43bc0*/  ISETP.GE.U32.AND.EX P6, PT, R8, R143, PT, P6 ;  /* 0x0000008f0800720c */ /* 0x000fe20003fc6160 */
[----:B------:R-:W-:Y:S01]  /*43bd0*/  IMAD.IADD R119, R101, 0x1, R40 ;  /* 0x0000000165777824 */ /* 0x000fe200078e0228 */
[----:B------:R-:W-:Y:S01]  /*43be0*/  SEL R105, RZ, 0x1, P0 ;  /* 0x00000001ff697807 */ /* 0x000fe20000000000 */
[----:B------:R-:W-:Y:S01]  /*43bf0*/  IMAD.WIDE.U32.X R114, R109, R45, R114, P3 ;  /* 0x0000002d6d727225 */ /* 0x000fe200018e0472 */
[----:B------:R-:W-:-:S02]  /*43c00*/  IADD3 R46, P2, P0, R129, R106, R34 ;  /* 0x0000006a812e7210 */ /* 0x000fc4000785e022 */
[----:B------:R-:W-:Y:S01]  /*43c10*/  SEL R34, RZ, 0x1, P1 ;  /* 0x00000001ff227807 */ /* 0x000fe20000800000 */
[----:B------:R-:W-:Y:S01]  /*43c20*/  IMAD.WIDE.U32.X R96, R109, R43, R96, P5 ;  /* 0x0000002b6d607225 */ /* 0x000fe200028e0460 */
[----:B------:R-:W-:Y:S02]  /*43c30*/  SEL R103, RZ, 0x1, P6 ;  /* 0x00000001ff677807 */ /* 0x000fe40003000000 */
[----:B------:R-:W-:Y:S02]  /*43c40*/  IADD3 R38, P1, P6, R105, R130, R74 ;  /* 0x0000008269267210 */ /* 0x000fe40007e3e04a */
[----:B------:R-:W-:Y:S02]  /*43c50*/  IADD3 R125, P4, PT, R125, R100, RZ ;  /* 0x000000647d7d7210 */ /* 0x000fe40007f9e0ff */
[----:B------:R-:W-:Y:S02]  /*43c60*/  IADD3.X R107, PT, PT, RZ, R107, RZ, P2, P0 ;  /* 0x0000006bff6b7210 */ /* 0x000fe400017e04ff */
[----:B------:R-:W-:Y:S01]  /*43c70*/  IADD3.X R111, PT, PT, RZ, R131, RZ, P1, P6 ;  /* 0x00000083ff6f7210 */ /* 0x000fe20000fec4ff */
[----:B------:R-:W-:Y:S01]  /*43c80*/  IMAD.X R44, R119, 0x1, R44, P4 ;  /* 0x00000001772c7824 */ /* 0x000fe200020e062c */
[----:B------:R-:W-:-:S02]  /*43c90*/  IADD3 R34, P1, P6, R103, R112, R34 ;  /* 0x0000007067227210 */ /* 0x000fc40007e3e022 */
[----:B------:R-:W-:Y:S01]  /*43ca0*/  IADD3 R105, P2, PT, R125, R38, RZ ;  /* 0x000000267d697210 */ /* 0x000fe20007f5e0ff */
[-C--:B------:R-:W-:Y:S01]  /*43cb0*/  IMAD R38, R45, R77.reuse, RZ ;  /* 0x0000004d2d267224 */ /* 0x080fe200078e02ff */
[----:B------:R-:W-:Y:S01]  /*43cc0*/  ISETP.GE.U32.AND P0, PT, R125, R100, PT ;  /* 0x000000647d00720c */ /* 0x000fe20003f06070 */
[----:B------:R-:W-:Y:S01]  /*43cd0*/  IMAD.WIDE.U32 R100, R2, R77, RZ ;  /* 0x0000004d02647225 */ /* 0x000fe200078e00ff */
[----:B------:R-:W-:Y:S02]  /*43ce0*/  IADD3.X R112, PT, PT, RZ, R113, RZ, P1, P6 ;  /* 0x00000071ff707210 */ /* 0x000fe40000fec4ff */
[----:B------:R-:W-:Y:S01]  /*43cf0*/  IADD3 R103, P6, PT, R127, R98, RZ ;  /* 0x000000627f677210 */ /* 0x000fe20007fde0ff */
[----:B------:R-:W-:Y:S01]  /*43d00*/  IMAD R113, R109, R2, R38 ;  /* 0x000000026d717224 */ /* 0x000fe200078e0226 */
[C---:B------:R-:W-:Y:S01]  /*43d10*/  ISETP.GE.U32.AND P1, PT, R105.reuse, R125, PT ;  /* 0x0000007d6900720c */ /* 0x040fe20003f26070 */
[C---:B------:R-:W-:Y:S01]  /*43d20*/  IMAD.X R111, R44.reuse, 0x1, R111, P2 ;  /* 0x000000012c6f7824 */ /* 0x040fe200010e066f */
[----:B------:R-:W-:Y:S01]  /*43d30*/  IADD3 R105, P4, PT, R105, R100, RZ ;  /* 0x0000006469697210 */ /* 0x000fe20007f9e0ff */
[----:B------:R-:W-:Y:S01]  /*43d40*/  IMAD.IADD R40, R101, 0x1, R113 ;  /* 0x0000000165287824 */ /* 0x000fe200078e0271 */
        /* <DEDUP_REMOVED lines=8> */
[C---:B------:R-:W-:Y:S02]  /*43dd0*/  ISETP.GE.U32.AND P2, PT, R103.reuse, R98, PT ;  /* 0x000000626700720c */ /* 0x040fe40003f46070 */
[----:B------:R-:W-:Y:S02]  /*43de0*/  IADD3 R103, P4, PT, R103, R46, RZ ;  /* 0x0000002e67677210 */ /* 0x000fe40007f9e0ff */
[----:B------:R-:W-:Y:S02]  /*43df0*/  SEL R111, RZ, 0x1, P1 ;  /* 0x00000001ff6f7807 */ /* 0x000fe40000800000 */
[----:B------:R-:W-:-:S02]  /*43e00*/  ISETP.GE.U32.AND.EX P6, PT, R101, R40, PT, P0 ;  /* 0x000000286500720c */ /* 0x000fc40003fc6100 */
[----:B------:R-:W-:Y:S02]  /*43e10*/  ISETP.GE.U32.AND P1, PT, R34, R105, PT ;  /* 0x000000692200720c */ /* 0x000fe40003f26070 */
[C---:B------:R-:W-:Y:S01]  /*43e20*/  ISETP.GE.U32.AND.EX P2, PT, R38.reuse, R99, PT, P2 ;  /* 0x000000632600720c */ /* 0x040fe20003f46120 */
[----:B------:R-:W-:Y:S01]  /*43e30*/  IMAD.X R38, R38, 0x1, R107, P4 ;  /* 0x0000000126267824 */ /* 0x000fe200020e066b */
[----:B------:R-:W-:Y:S01]  /*43e40*/  SEL R40, RZ, 0x1, P6 ;  /* 0x00000001ff287807 */ /* 0x000fe20003000000 */
[----:B------:R-:W-:Y:S01]  /*43e50*/  IMAD.WIDE.U32 R98, R0, R77, RZ ;  /* 0x0000004d00627225 */ /* 0x000fe200078e00ff */
[----:B------:R-:W-:Y:S02]  /*43e60*/  ISETP.GE.U32.AND.EX P1, PT, R14, R101, PT, P1 ;  /* 0x000000650e00720c */ /* 0x000fe40003f26110 */
[----:B------:R-:W-:Y:S01]  /*43e70*/  IADD3 R105, P4, P6, R111, R122, R44 ;  /* 0x0000007a6f697210 */ /* 0x000fe20007e9e02c */
[----:B------:R-:W-:Y:S01]  /*43e80*/  IMAD R44, R43, R77, RZ ;  /* 0x0000004d2b2c7224 */ /* 0x000fe200078e02ff */
[----:B------:R-:W-:-:S02]  /*43e90*/  SEL R101, RZ, 0x1, P1 ;  /* 0x00000001ff657807 */ /* 0x000fc40000800000 */
[----:B------:R-:W-:Y:S01]  /*43ea0*/  ISETP.GE.U32.AND P0, PT, R103, R46, PT ;  /* 0x0000002e6700720c */ /* 0x000fe20003f06070 */
[----:B------:R-:W-:Y:S01]  /*43eb0*/  IMAD R77, R109, R0, R44 ;  /* 0x000000006d4d7224 */ /* 0x000fe200078e022c */
[----:B------:R-:W-:Y:S02]  /*43ec0*/  IADD3.X R46, PT, PT, RZ, R123, RZ, P4, P6 ;  /* 0x0000007bff2e7210 */ /* 0x000fe400027ec4ff */
[----:B------:R-:W-:Y:S01]  /*43ed0*/  IADD3 R101, P1, P3, R101, R114, R40 ;  /* 0x0000007265657210 */ /* 0x000fe20007b3e028 */
        /* <DEDUP_REMOVED lines=47> */
.L_x_354:
        /* <DEDUP_REMOVED lines=16> */
[----:B------:R-:W-:-:S03]  /*442d0*/  ISETP.GT.U32.AND.EX P0, PT, R117, R10, PT, P0 ;  /* 0x0000000a7500720c */ /* 0x000fc60003f04100 */
[----:B------:R-:W-:Y:S01]  /*442e0*/  IMAD.WIDE.U32 R96, R94, R68, RZ ;  /* 0x000000445e607225 */ /* 0x000fe200078e00ff */
[----:B------:R-:W-:-:S03]  /*442f0*/  SEL R77, RZ, 0x1, !P0 ;  /* 0x00000001ff4d7807 */ /* 0x000fc60004000000 */
[----:B------:R-:W-:Y:S01]  /*44300*/  IMAD.X R107, RZ, RZ, RZ, P1 ;  /* 0x000000ffff6b7224 */ /* 0x000fe200008e06ff */
[----:B------:R-:W-:Y:S01]  /*44310*/  IADD3 R10, P1, PT, R77, R114, RZ ;  /* 0x000000724d0a7210 */ /* 0x000fe20007f3e0ff */
[----:B------:R-:W-:Y:S01]  /*44320*/  IMAD.WIDE.U32 R112, R123, R66, RZ ;  /* 0x000000427b707225 */ /* 0x000fe200078e00ff */
[----:B------:R-:W-:Y:S02]  /*44330*/  IADD3 R121, P2, PT, R121, R96, RZ ;  /* 0x0000006079797210 */ /* 0x000fe40007f5e0ff */
[----:B------:R-:W-:Y:S01]  /*44340*/  IADD3 R77, P5, PT, R97, R110, RZ ;  /* 0x0000006e614d7210 */ /* 0x000fe20007fbe0ff */
[----:B------:R-:W-:Y:S01]  /*44350*/  IMAD.X R95, RZ, RZ, R115, P1 ;  /* 0x000000ffff5f7224 */ /* 0x000fe200008e0673 */
[----:B------:R-:W-:Y:S01]  /*44360*/  ISETP.GE.U32.AND P3, PT, R121, R96, PT ;  /* 0x000000607900720c */ /* 0x000fe20003f66070 */
[----:B------:R-:W-:-:S04]  /*44370*/  IMAD.WIDE.U32 R98, R94, R66, RZ ;  /* 0x000000425e627225 */ /* 0x000fc800078e00ff */
[----:B------:R-:W-:Y:S01]  /*44380*/  IMAD.X R36, R77, 0x1, R36, P2 ;  /* 0x000000014d247824 */ /* 0x000fe200010e0624 */
[----:B------:R-:W-:Y:S01]  /*44390*/  IADD3 R121, P2, PT, R121, R10, RZ ;  /* 0x0000000a79797210 */ /* 0x000fe20007f5e0ff */
[----:B------:R-:W-:Y:S01]  /*443a0*/  IMAD.MOV.U32 R106, RZ, RZ, R111 ;  /* 0x000000ffff6a7224 */ /* 0x000fe200078e006f */
[----:B------:R-:W-:Y:S01]  /*443b0*/  IADD3 R103, P0, PT, R103, R98, RZ ;  /* 0x0000006267677210 */ /* 0x000fe20007f1e0ff */
[----:B------:R-:W-:Y:S01]  /*443c0*/  IMAD.WIDE.U32 R110, R123, R64, RZ ;  /* 0x000000407b6e7225 */ /* 0x000fe200078e00ff */
[C---:B------:R-:W-:Y:S02]  /*443d0*/  ISETP.GE.U32.AND.EX P3, PT, R36.reuse, R77, PT, P3 ;  /* 0x0000004d2400720c */ /* 0x040fe40003f66130 */
[----:B------:R-:W-:Y:S01]  /*443e0*/  ISETP.GE.U32.AND P1, PT, R103, R98, PT ;  /* 0x000000626700720c */ /* 0x000fe20003f26070 */
[----:B------:R-:W-:Y:S01]  /*443f0*/  IMAD.X R125, R36, 0x1, R95, P2 ;  /* 0x00000001247d7824 */ /* 0x000fe200010e065f */
[----:B------:R-:W-:Y:S01]  /*44400*/  ISETP.GE.U32.AND P2, PT, R121, R10, PT ;  /* 0x0000000a7900720c */ /* 0x000fe20003f46070 */
[----:B------:R-:W-:-:S03]  /*44410*/  IMAD.WIDE.U32 R96, P4, R94, R67, R112 ;  /* 0x000000435e607225 */ /* 0x000fc60007880070 */
[C---:B------:R-:W-:Y:S01]  /*44420*/  ISETP.GE.U32.AND.EX P2, PT, R125.reuse, R95, PT, P2 ;  /* 0x0000005f7d00720c */ /* 0x040fe20003f46120 */
[----:B------:R-:W-:Y:S02]  /*44430*/  IMAD R10, R125, R72, RZ ;  /* 0x000000487d0a7224 */ /* 0x000fe400078e02ff */
[----:B------:R-:W-:Y:S01]  /*44440*/  IMAD.WIDE.U32.X R106, R123, R69, R106, P5 ;  /* 0x000000457b6a7225 */ /* 0x000fe200028e046a */
[----:B------:R-:W-:Y:S02]  /*44450*/  IADD3 R109, P5, PT, R99, R96, RZ ;  /* 0x00000060636d7210 */ /* 0x000fe40007fbe0ff */
[----:B------:R-:W-:Y:S01]  /*44460*/  SEL R119, RZ, 0x1, P2 ;  /* 0x00000001ff777807 */ /* 0x000fe20001000000 */
[----:B------:R-:W-:-:S04]  /*44470*/  IMAD.WIDE.U32 R98, P6, R94, R65, R110 ;  /* 0x000000415e627225 */ /* 0x000fc800078c006e */
[----:B------:R-:W-:-:S04]  /*44480*/  IMAD.WIDE.U32 R114, R94, R64, RZ ;  /* 0x000000405e727225 */ /* 0x000fc800078e00ff */
[----:B------:R-:W-:-:S04]  /*44490*/  IMAD.WIDE.U32 R94, R121, R72, RZ ;  /* 0x00000048795e7225 */ /* 0x000fc800078e00ff */
[----:B------:R-:W-:Y:S01]  /*444a0*/  IMAD R77, R121, R73, R10 ;  /* 0x00000049794d7224 */ /* 0x000fe200078e020a */
[----:B------:R-:W-:Y:S01]  /*444b0*/  SEL R10, RZ, 0x1, P3 ;  /* 0x00000001ff0a7807 */ /* 0x000fe20001800000 */
[----:B------:R-:W-:Y:S01]  /*444c0*/  IMAD.X R111, RZ, RZ, RZ, P4 ;  /* 0x000000ffff6f7224 */ /* 0x000fe200020e06ff */
[----:B------:R-:W-:Y:S01]  /*444d0*/  IADD3 R115, P3, PT, R115, R98, RZ ;  /* 0x0000006273737210 */ /* 0x000fe20007f7e0ff */
[----:B------:R-:W-:Y:S01]  /*444e0*/  IMAD.IADD R77, R95, 0x1, R77 ;  /* 0x000000015f4d7824 */ /* 0x000fe200078e024d */
[----:B------:R-:W-:Y:S01]  /*444f0*/  IADD3 R117, P4, PT, R12, R114, RZ ;  /* 0x000000720c757210 */ /* 0x000fe20007f9e0ff */
[----:B------:R-:W-:Y:S02]  /*44500*/  IMAD.MOV.U32 R112, RZ, RZ, R99 ;  /* 0x000000ffff707224 */ /* 0x000fe400078e0063 */
[----:B------:R-:W-:Y:S01]  /*44510*/  IMAD.X R113, RZ, RZ, RZ, P6 ;  /* 0x000000ffff717224 */ /* 0x000fe200030e06ff */
[----:B------:R-:W-:Y:S01]  /*44520*/  IADD3 R10, P2, P6, R119, R106, R10 ;  /* 0x0000006a770a7210 */ /* 0x000fe20007e5e00a */
[----:B------:R-:W-:-:S03]  /*44530*/  IMAD.WIDE.U32 R98, R77, R70, RZ ;  /* 0x000000464d627225 */ /* 0x000fc600078e00ff */
[----:B------:R-:W-:Y:S01]  /*44540*/  IADD3.X R107, PT, PT, RZ, R107, RZ, P2, P6 ;  /* 0x0000006bff6b7210 */ /* 0x000fe200017ec4ff */
[----:B------:R-:W-:Y:S02]  /*44550*/  IMAD.MOV.U32 R110, RZ, RZ, R97 ;  /* 0x000000ffff6e7224 */ /* 0x000fe400078e0061 */
[----:B------:R-:W-:-:S04]  /*44560*/  IMAD.WIDE.U32.X R96, R123, R65, R112, P3 ;  /* 0x000000417b607225 */ /* 0x000fc800018e0470 */
[----:B------:R-:W-:Y:S01]  /*44570*/  IMAD.X R36, R8, 0x1, R115, P4 ;  /* 0x0000000108247824 */ /* 0x000fe200020e0673 */
[----:B------:R-:W-:Y:S01]  /*44580*/  IADD3 R103, P4, PT, R103, R10, RZ ;  /* 0x0000000a67677210 */ /* 0x000fe20007f9e0ff */
[----:B------:R-:W-:-:S03]  /*44590*/  IMAD.WIDE.U32 R112, R94, R70, RZ ;  /* 0x000000465e707225 */ /* 0x000fc600078e00ff */
[----:B------:R-:W-:Y:S01]  /*445a0*/  ISETP.GE.U32.AND P2, PT, R103, R10, PT ;  /* 0x0000000a6700720c */ /* 0x000fe20003f46070 */
[----:B------:R-:W-:Y:S01]  /*445b0*/  IMAD.WIDE.U32 R98, P3, R94, R71, R98 ;  /* 0x000000475e627225 */ /* 0x000fe20007860062 */
[----:B------:R-:W-:-:S03]  /*445c0*/  LOP3.LUT R8, RZ, R112, RZ, 0x33, !PT ;  /* 0x00000070ff087212 */ /* 0x000fc600078e33ff */
[----:B------:R-:W-:Y:S01]  /*445d0*/  IMAD.X R38, R109, 0x1, R38, P0 ;  /* 0x000000016d267824 */ /* 0x000fe200000e0626 */
[----:B------:R-:W-:Y:S01]  /*445e0*/  ISETP.GE.U32.AND P0, PT, R117, R114, PT ;  /* 0x000000727500720c */ /* 0x000fe20003f06070 */
[----:B------:R-:W-:Y:S01]  /*445f0*/  IMAD.WIDE.U32.X R110, R123, R67, R110, P5 ;  /* 0x000000437b6e7225 */ /* 0x000fe200028e046e */
[----:B------:R-:W-:Y:S02]  /*44600*/  IADD3 R10, P5, PT, R113, R98, RZ ;  /* 0x00000062710a7210 */ /* 0x000fe40007fbe0ff */
[----:B------:R-:W-:Y:S01]  /*44610*/  ISETP.GE.U32.AND.EX P0, PT, R36, R115, PT, P0 ;  /* 0x000000732400720c */ /* 0x000fe20003f06100 */
[C---:B------:R-:W-:Y:S01]  /*44620*/  IMAD.X R40, R38.reuse, 0x1, R107, P4 ;  /* 0x0000000126287824 */ /* 0x040fe200020e066b */
[----:B------:R-:W-:Y:S01]  /*44630*/  ISETP.GE.U32.AND.EX P1, PT, R38, R109, PT, P1 ;  /* 0x0000006d2600720c */ /* 0x000fe20003f26110 */
[----:B------:R-:W-:Y:S01]  /*44640*/  IMAD.X R115, RZ, RZ, RZ, P3 ;  /* 0x000000ffff737224 */ /* 0x000fe200018e06ff */
[----:B------:R-:W-:Y:S01]  /*44650*/  ISETP.GT.U32.AND P3, PT, R121, R8, PT ;  /* 0x000000087900720c */ /* 0x000fe20003f64070 */
[----:B------:R-:W-:Y:S01]  /*44660*/  IMAD.WIDE.U32 R112, R77, R68, RZ ;  /* 0x000000444d707225 */ /* 0x000fe200078e00ff */
[----:B------:R-:W-:-:S02]  /*44670*/  LOP3.LUT R8, RZ, R10, RZ, 0x33, !PT ;  /* 0x0000000aff087212 */ /* 0x000fc400078e33ff */
[----:B------:R-:W-:Y:S01]  /*44680*/  ISETP.GE.U32.AND.EX P2, PT, R40, R107, PT, P2 ;  /* 0x0000006b2800720c */ /* 0x000fe20003f46120 */
[----:B------:R-:W-:Y:S01]  /*44690*/  IMAD.MOV.U32 R114, RZ, RZ, R99 ;  /* 0x000000ffff727224 */ /* 0x000fe200078e0063 */
[----:B------:R-:W-:Y:S01]  /*446a0*/  ISETP.GT.U32.AND.EX P3, PT, R125, R8, PT, P3 ;  /* 0x000000087d00720c */ /* 0x000fe20003f64130 */
[C---:B------:R-:W-:Y:S01]  /*446b0*/  IMAD.WIDE.U32 R106, R94.reuse, R68, RZ ;  /* 0x000000445e6a7225 */ /* 0x040fe200078e00ff */
[----:B------:R-:W-:Y:S02]  /*446c0*/  SEL R38, RZ, 0x1, P1 ;  /* 0x00000001ff267807 */ /* 0x000fe40000800000 */
[----:B------:R-:W-:Y:S01]  /*446d0*/  SEL R119, RZ, 0x1, P2 ;  /* 0x00000001ff777807 */ /* 0x000fe20001000000 */
[----:B------:R-:W-:Y:S01]  /*446e0*/  IMAD.WIDE.U32.X R114, R77, R71, R114, P5 ;  /* 0x000000474d727225 */ /* 0x000fe200028e0472 */
[----:B------:R-:W-:Y:S02]  /*446f0*/  SEL R109, RZ, 0x1, !P3 ;  /* 0x00000001ff6d7807 */ /* 0x000fe40005800000 */
[----:B------:R-:W-:Y:S01]  /*44700*/  IADD3 R38, P5, P6, R119, R110, R38 ;  /* 0x0000006e77267210 */ /* 0x000fe20007ebe026 */
[----:B------:R-:W-:Y:S01]  /*44710*/  IMAD.WIDE.U32 R112, P4, R94, R69, R112 ;  /* 0x000000455e707225 */ /* 0x000fe20007880070 */
[----:B------:R-:W-:-:S02]  /*44720*/  IADD3 R10, P3, PT, R109, R114, RZ ;  /* 0x000000726d0a7210 */ /* 0x000fc40007f7e0ff */
[----:B------:R-:W-:Y:S01]  /*44730*/  IADD3 R103, P1, PT, R103, R106, RZ ;  /* 0x0000006a67677210 */ /* 0x000fe20007f3e0ff */
[----:B------:R-:W-:Y:S01]  /*44740*/  IMAD.X R99, RZ, RZ, RZ, P4 ;  /* 0x000000ffff637224 */ /* 0x000fe200020e06ff */
[----:B------:R-:W-:Y:S01]  /*44750*/  IADD3 R107, P4, PT, R107, R112, RZ ;  /* 0x000000706b6b7210 */ /* 0x000fe20007f9e0ff */
[----:B------:R-:W-:Y:S01]  /*44760*/  IMAD.X R114, RZ, RZ, R115, P3 ;  /* 0x000000ffff727224 */ /* 0x000fe200018e0673 */
[----:B------:R-:W-:Y:S01]  /*44770*/  IADD3.X R109, PT, PT, RZ, R111, RZ, P5, P6 ;  /* 0x0000006fff6d7210 */ /* 0x000fe20002fec4ff */
[----:B------:R-:W-:Y:S01]  /*44780*/  IMAD.MOV.U32 R98, RZ, RZ, R113 ;  /* 0x000000ffff627224 */ /* 0x000fe200078e0071 */
[----:B------:R-:W-:Y:S01]  /*44790*/  IADD3 R117, P6, PT, R117, R38, RZ ;  /* 0x0000002675757210 */ /* 0x000fe20007fde0ff */
[----:B------:R-:W-:Y:S01]  /*447a0*/  IMAD.X R8, R107, 0x1, R40, P1 ;  /* 0x000000016b087824 */ /* 0x000fe200008e0628 */
[----:B------:R-:W-:Y:S01]  /*447b0*/  IADD3 R12, P5, PT, R103, R10, RZ ;  /* 0x0000000a670c7210 */ /* 0x000fe20007fbe0ff */
[----:B------:R-:W-:Y:S01]  /*447c0*/  IMAD.WIDE.U32 R110, R77, R66, RZ ;  /* 0x000000424d6e7225 */ /* 0x000fe200078e00ff */
[----:B------:R-:W-:-:S02]  /*447d0*/  ISETP.GE.U32.AND P3, PT, R117, R38, PT ;  /* 0x000000267500720c */ /* 0x000fc40003f66070 */
[----:B------:R-:W-:Y:S01]  /*447e0*/  ISETP.GE.U32.AND P2, PT, R103, R106, PT ;  /* 0x0000006a6700720c */ /* 0x000fe20003f46070 */
[----:B------:R-:W-:Y:S01]  /*447f0*/  IMAD.X R36, R36, 0x1, R109, P6 ;  /* 0x0000000124247824 */ /* 0x000fe200030e066d */
[----:B------:R-:W-:Y:S01]  /*44800*/  ISETP.GE.U32.AND P1, PT, R12, R10, PT ;  /* 0x0000000a0c00720c */ /* 0x000fe20003f26070 */
[C---:B------:R-:W-:Y:S01]  /*44810*/  IMAD.X R103, R8.reuse, 0x1, R114, P5 ;  /* 0x0000000108677824 */ /* 0x040fe200028e0672 */
[----:B------:R-:W-:Y:S01]  /*44820*/  ISETP.GE.U32.AND.EX P2, PT, R8, R107, PT, P2 ;  /* 0x0000006b0800720c */ /* 0x000fe20003f46120 */
[----:B------:R-:W-:Y:S01]  /*44830*/  IMAD.WIDE.U32.X R112, R77, R69, R98, P4 ;  /* 0x000000454d707225 */ /* 0x000fe200020e0462 */
[----:B------:R-:W-:Y:S02]  /*44840*/  ISETP.GE.U32.AND.EX P3, PT, R36, R109, PT, P3 ;  /* 0x0000006d2400720c */ /* 0x000fe40003f66130 */
[----:B------:R-:W-:Y:S01]  /*44850*/  ISETP.GE.U32.AND.EX P1, PT, R103, R114, PT, P1 ;  /* 0x000000726700720c */ /* 0x000fe20003f26110 */
[----:B------:R-:W-:Y:S01]  /*44860*/  IMAD.WIDE.U32 R106, R94, R66, RZ ;  /* 0x000000425e6a7225 */ /* 0x000fe200078e00ff */
[----:B------:R-:W-:-:S02]  /*44870*/  SEL R8, RZ, 0x1, P0 ;  /* 0x00000001ff087807 */ /* 0x000fc40000000000 */
[----:B------:R-:W-:Y:S01]  /*44880*/  SEL R109, RZ, 0x1, P3 ;  /* 0x00000001ff6d7807 */ /* 0x000fe20001800000 */
[----:B------:R-:W-:Y:S01]  /*44890*/  IMAD.WIDE.U32 R110, P0, R94, R67, R110 ;  /* 0x000000435e6e7225 */ /* 0x000fe2000780006e */
[----:B------:R-:W-:Y:S02]  /*448a0*/  SEL R10, RZ, 0x1, P2 ;  /* 0x00000001ff0a7807 */ /* 0x000fe40001000000 */
[----:B------:R-:W-:Y:S01]  /*448b0*/  SEL R115, RZ, 0x1, P1 ;  /* 0x00000001ff737807 */ /* 0x000fe20000800000 */
[----:B------:R-:W-:Y:S01]  /*448c0*/  IMAD.X R99, RZ, RZ, RZ, P0 ;  /* 0x000000ffff637224 */ /* 0x000fe200000e06ff */
[----:B------:R-:W-:Y:S01]  /*448d0*/  IADD3 R119, P1, P2, R109, R96, R8 ;  /* 0x000000606d777210 */ /* 0x000fe20007a3e008 */
[----:B------:R-:W-:Y:S01]  /*448e0*/  IMAD.MOV.U32 R98, RZ, RZ, R111 ;  /* 0x000000ffff627224 */ /* 0x000fe200078e006f */
[----:B------:R-:W-:Y:S02]  /*448f0*/  IADD3 R10, P5, P6, R115, R112, R10 ;  /* 0x00000070730a7210 */ /* 0x000fe40007ebe00a */
[----:B------:R-:W-:Y:S01]  /*44900*/  IADD3.X R115, PT, PT, RZ, R97, RZ, P1, P2 ;  /* 0x00000061ff737210 */ /* 0x000fe20000fe44ff */
[----:B------:R-:W-:Y:S01]  /*44910*/  IMAD.WIDE.U32 R96, R77, R64, RZ ;  /* 0x000000404d607225 */ /* 0x000fe200078e00ff */
[----:B------:R-:W-:-:S02]  /*44920*/  IADD3 R109, P0, PT, R117, R106, RZ ;  /* 0x0000006a756d7210 */ /* 0x000fc40007f1e0ff */
[----:B------:R-:W-:Y:S02]  /*44930*/  ISETP.NE.U32.AND P2, PT, R119, RZ, PT ;  /* 0x000000ff7700720c */ /* 0x000fe40003f45070 */
[----:B------:R-:W-:Y:S02]  /*44940*/  IADD3 R107, P4, PT, R107, R110, RZ ;  /* 0x0000006e6b6b7210 */ /* 0x000fe40007f9e0ff */
[----:B------:R-:W-:Y:S02]  /*44950*/  ISETP.GE.U32.AND P3, PT, R109, R106, PT ;  /* 0x0000006a6d00720c */ /* 0x000fe40003f66070 */
[----:B------:R-:W-:Y:S01]  /*44960*/  IADD3.X R113, PT, PT, RZ, R113, RZ, P5, P6 ;  /* 0x00000071ff717210 */ /* 0x000fe20002fec4ff */
[----:B------:R-:W-:Y:S01]  /*44970*/  IMAD.X R8, R107, 0x1, R36, P0 ;  /* 0x000000016b087824 */ /* 0x000fe200000e0624 */
[----:B------:R-:W-:Y:S01]  /*44980*/  ISETP.NE.AND.EX P2, PT, R115, RZ, PT, P2 ;  /* 0x000000ff7300720c */ /* 0x000fe20003f45320 */
[----:B------:R-:W-:Y:S01]  /*44990*/  IMAD.WIDE.U32.X R98, R77, R67, R98, P4 ;  /* 0x000000434d627225 */ /* 0x000fe200020e0462 */
[----:B------:R-:W-:-:S02]  /*449a0*/  IADD3 R109, P5, PT, R109, R10, RZ ;  /* 0x0000000a6d6d7210 */ /* 0x000fc40007fbe0ff */
[----:B------:R-:W-:Y:S02]  /*449b0*/  ISETP.GE.U32.AND P1, PT, R17, R48, PT ;  /* 0x000000301100720c */ /* 0x000fe40003f26070 */
[----:B------:R-:W-:Y:S01]  /*449c0*/  ISETP.GE.U32.AND P0, PT, R109, R10, PT ;  /* 0x0000000a6d00720c */ /* 0x000fe20003f06070 */
[C---:B------:R-:W-:Y:S01]  /*449d0*/  IMAD.X R10, R8.reuse, 0x1, R113, P5 ;  /* 0x00000001080a7824 */ /* 0x040fe200028e0671 */
[----:B------:R-:W-:Y:S02]  /*449e0*/  ISETP.GE.U32.AND.EX P3, PT, R8, R107, PT, P3 ;  /* 0x0000006b0800720c */ /* 0x000fe40003f66130 */
[----:B------:R-:W-:Y:S02]  /*449f0*/  ISETP.GE.U32.AND.EX P1, PT, R13, R102, PT, P1 ;  /* 0x000000660d00720c */ /* 0x000fe40003f26110 */
[----:B------:R-:W-:Y:S02]  /*44a00*/  ISETP.GE.U32.AND.EX P0, PT, R10, R113, PT, P0 ;  /* 0x000000710a00720c */ /* 0x000fe40003f06100 */
[----:B------:R-:W-:-:S02]  /*44a10*/  SEL R36, RZ, 0x1, P3 ;  /* 0x00000001ff247807 */ /* 0x000fc40001800000 */
        /* <DEDUP_REMOVED lines=16> */
.L_x_355:
[C---:B------:R-:W-:Y:S01]  /*44b20*/  IMAD.WIDE.U32 R96, P2, R94.reuse, R65, R96 ;  /* 0x000000415e607225 */ /* 0x040fe20007840060 */
[----:B------:R-:W-:Y:S02]  /*44b30*/  IADD3 R36, P0, P3, R107, R98, R36 ;  /* 0x000000626b247210 */ /* 0x000fe40007b1e024 */
[----:B------:R-:W-:Y:S01]  /*44b40*/  ISETP.EQ.U32.AND P6, PT, R75, R76, PT ;  /* 0x0000004c4b00720c */ /* 0x000fe20003fc2070 */
[----:B------:R-:W-:Y:S01]  /*44b50*/  IMAD.WIDE.U32 R94, R94, R64, RZ ;  /* 0x000000405e5e7225 */ /* 0x000fe200078e00ff */
[----:B------:R-:W-:Y:S02]  /*44b60*/  SEL R8, RZ, 0xffffffff, P1 ;  /* 0xffffffffff087807 */ /* 0x000fe40000800000 */
[----:B------:R-:W-:Y:S02]  /*44b70*/  IADD3.X R113, PT, PT, RZ, R99, RZ, P0, P3 ;  /* 0x00000063ff717210 */ /* 0x000fe400007e64ff */
[----:B------:R-:W-:Y:S02]  /*44b80*/  IADD3 R107, P4, PT, R34, R94, RZ ;  /* 0x0000005e226b7210 */ /* 0x000fe40007f9e0ff */
[----:B------:R-:W-:Y:S01]  /*44b90*/  IADD3 R111, P5, PT, R95, R96, RZ ;  /* 0x000000605f6f7210 */ /* 0x000fe20007fbe0ff */
[----:B------:R-:W-:Y:S01]  /*44ba0*/  IMAD.X R95, RZ, RZ, RZ, P2 ;  /* 0x000000ffff5f7224 */ /* 0x000fe200010e06ff */
[----:B------:R-:W-:-:S02]  /*44bb0*/  ISETP.LT.U32.AND P0, PT, R75, R76, PT ;  /* 0x0000004c4b00720c */ /* 0x000fc40003f01070 */
[----:B------:R-:W-:Y:S01]  /*44bc0*/  ISETP.EQ.AND.EX P6, PT, R93, R116, !P1, P6 ;  /* 0x000000745d00720c */ /* 0x000fe20004fc2360 */
[----:B------:R-:W-:Y:S01]  /*44bd0*/  IMAD.X R14, R14, 0x1, R111, P4 ;  /* 0x000000010e0e7824 */ /* 0x000fe200020e066f */
[C---:B------:R-:W-:Y:S02]  /*44be0*/  IADD3 R75, P1, P3, R8.reuse, R75, -R76 ;  /* 0x0000004b084b7210 */ /* 0x040fe40007b3e84c */
[----:B------:R-:W-:Y:S02]  /*44bf0*/  IADD3 R99, P2, PT, R107, R36, RZ ;  /* 0x000000246b637210 */ /* 0x000fe40007f5e0ff */
[----:B------:R-:W-:Y:S02]  /*44c00*/  IADD3.X R34, PT, PT, R8, R93, ~R116, P1, P3 ;  /* 0x0000005d08227210 */ /* 0x000fe40000fe6c74 */
[----:B------:R-:W-:Y:S01]  /*44c10*/  ISETP.LT.U32.OR.EX P0, PT, R93, R116, P6, P0 ;  /* 0x000000745d00720c */ /* 0x000fe20003701500 */
[----:B------:R-:W-:Y:S01]  /*44c20*/  IMAD.X R8, R14, 0x1, R113, P2 ;  /* 0x000000010e087824 */ /* 0x000fe200010e0671 */
[----:B------:R-:W-:Y:S01]  /*44c30*/  ISETP.GE.U32.AND P1, PT, R107, R94, PT ;  /* 0x0000005e6b00720c */ /* 0x000fe20003f26070 */
[----:B------:R-:W-:Y:S01]  /*44c40*/  IMAD.MOV.U32 R94, RZ, RZ, R97 ;  /* 0x000000ffff5e7224 */ /* 0x000fe200078e0061 */
[----:B------:R-:W-:-:S02]  /*44c50*/  ISETP.GE.U32.AND P3, PT, R99, R36, PT ;  /* 0x000000246300720c */ /* 0x000fc40003f66070 */
[----:B------:R-:W-:Y:S01]  /*44c60*/  ISETP.EQ.U32.AND P4, PT, R91, R108, PT ;  /* 0x0000006c5b00720c */ /* 0x000fe20003f82070 */
[----:B------:R-:W-:Y:S01]  /*44c70*/  IMAD.WIDE.U32.X R96, R77, R65, R94, P5 ;  /* 0x000000414d607225 */ /* 0x000fe200028e045e */
[----:B------:R-:W-:Y:S02]  /*44c80*/  ISETP.GE.U32.AND.EX P1, PT, R14, R111, PT, P1 ;  /* 0x0000006f0e00720c */ /* 0x000fe40003f26110 */
[----:B------:R-:W-:Y:S01]  /*44c90*/  SEL R36, RZ, 0xffffffff, !P0 ;  /* 0xffffffffff247807 */ /* 0x000fe20004000000 */
[-C--:B------:R-:W-:Y:S01]  /*44ca0*/  IMAD R14, R103, R72.reuse, RZ ;  /* 0x00000048670e7224 */ /* 0x080fe200078e02ff */
[----:B------:R-:W-:Y:S01]  /*44cb0*/  ISETP.GE.U32.AND.EX P3, PT, R8, R113, PT, P3 ;  /* 0x000000710800720c */ /* 0x000fe20003f66130 */
[C---:B------:R-:W-:Y:S01]  /*44cc0*/  IMAD.WIDE.U32 R94, R12.reuse, R72, RZ ;  /* 0x000000480c5e7225 */ /* 0x040fe200078e00ff */
[----:B------:R-:W-:Y:S02]  /*44cd0*/  ISETP.EQ.AND.EX P0, PT, R81, R80, P0, P4 ;  /* 0x000000505100720c */ /* 0x000fe40000702340 */
[----:B------:R-:W-:Y:S01]  /*44ce0*/  ISETP.LT.U32.AND P2, PT, R91, R108, PT ;  /* 0x0000006c5b00720c */ /* 0x000fe20003f41070 */
[----:B------:R-:W-:Y:S01]  /*44cf0*/  IMAD R107, R12, R73, R14 ;  /* 0x000000490c6b7224 */ /* 0x000fe200078e020e */
[----:B------:R-:W-:Y:S01]  /*44d00*/  IADD3 R77, P4, P5, R36, R91, -R108 ;  /* 0x0000005b244d7210 */ /* 0x000fe20007d9e86c */
[----:B------:R-:W-:Y:S01]  /*44d10*/  IMAD.WIDE.U32 R92, R94, R70, RZ ;  /* 0x000000465e5c7225 */ /* 0x000fe200078e00ff */
[----:B------:R-:W-:-:S02]  /*44d20*/  SEL R14, RZ, 0x1, P1 ;  /* 0x00000001ff0e7807 */ /* 0x000fc40000800000 */
[----:B------:R-:W-:Y:S01]  /*44d30*/  SEL R91, RZ, 0x1, P3 ;  /* 0x00000001ff5b7807 */ /* 0x000fe20001800000 */
[----:B------:R-:W-:Y:S01]  /*44d40*/  IMAD.IADD R107, R95, 0x1, R107 ;  /* 0x000000015f6b7824 */ /* 0x000fe200078e026b */
[----:B------:R-:W-:Y:S02]  /*44d50*/  ISETP.LT.U32.OR.EX P2, PT, R81, R80, P0, P2 ;  /* 0x000000505100720c */ /* 0x000fe40000741520 */
[----:B------:R-:W-:Y:S02]  /*44d60*/  IADD3.X R36, PT, PT, R36, R81, ~R80, P4, P5 ;  /* 0x0000005124247210 */ /* 0x000fe400027eac50 */
[----:B------:R-:W-:Y:S02]  /*44d70*/  ISETP.NE.U32.AND P4, PT, R79, R16, PT ;  /* 0x000000104f00720c */ /* 0x000fe40003f85070 */
[----:B------:R-:W-:Y:S01]  /*44d80*/  IADD3 R14, P0, P3, R91, R96, R14 ;  /* 0x000000605b0e7210 */ /* 0x000fe20007b1e00e */
[----:B------:R-:W-:Y:S01]  /*44d90*/  IMAD.WIDE.U32 R90, R107, R70, RZ ;  /* 0x000000466b5a7225 */ /* 0x000fe200078e00ff */
[----:B------:R-:W-:-:S02]  /*44da0*/  SEL R38, RZ, 0xffffffff, !P2 ;  /* 0xffffffffff267807 */ /* 0x000fc40005000000 */
[----:B------:R-:W-:Y:S02]  /*44db0*/  ISETP.NE.OR.EX P2, PT, R15, R42, !P2, P4 ;  /* 0x0000002a0f00720c */ /* 0x000fe40005745740 */
[----:B------:R-:W-:Y:S01]  /*44dc0*/  IADD3.X R96, PT, PT, RZ, R97, RZ, P0, P3 ;  /* 0x00000061ff607210 */ /* 0x000fe200007e64ff */
[----:B------:R-:W-:Y:S01]  /*44dd0*/  IMAD.WIDE.U32 R90, P5, R94, R71, R90 ;  /* 0x000000475e5a7225 */ /* 0x000fe200078a005a */
[----:B------:R-:W-:Y:S02]  /*44de0*/  ISETP.NE.U32.AND P4, PT, R14, RZ, PT ;  /* 0x000000ff0e00720c */ /* 0x000fe40003f85070 */
[----:B------:R-:W-:Y:S02]  /*44df0*/  ISETP.GE.U32.AND P1, PT, R79, R16, PT ;  /* 0x000000104f00720c */ /* 0x000fe40003f26070 */
[----:B------:R-:W-:Y:S02]  /*44e00*/  ISETP.NE.AND.EX P4, PT, R96, RZ, PT, P4 ;  /* 0x000000ff6000720c */ /* 0x000fe40003f85340 */
[----:B------:R-:W-:-:S02]  /*44e10*/  IADD3 R79, P0, P3, R38, R79, -R16 ;  /* 0x0000004f264f7210 */ /* 0x000fc40007b1e810 */
[----:B------:R-:W-:Y:S02]  /*44e20*/  LOP3.LUT R81, RZ, R92, RZ, 0x33, !PT ;  /* 0x0000005cff517212 */ /* 0x000fe400078e33ff */
[----:B------:R-:W-:Y:S02]  /*44e30*/  IADD3.X R38, PT, PT, R38, R15, ~R42, P0, P3 ;  /* 0x0000000f26267210 */ /* 0x000fe400007e6c2a */
[----:B------:R-:W-:Y:S02]  /*44e40*/  ISETP.GT.U32.AND P0, PT, R12, R81, PT ;  /* 0x000000510c00720c */ /* 0x000fe40003f04070 */
[----:B------:R-:W-:Y:S02]  /*44e50*/  ISETP.GE.U32.AND.EX P1, PT, R15, R42, PT, P1 ;  /* 0x0000002a0f00720c */ /* 0x000fe40003f26110 */
[----:B------:R-:W-:Y:S02]  /*44e60*/  IADD3 R92, P3, PT, R93, R90, RZ ;  /* 0x0000005a5d5c7210 */ /* 0x000fe40007f7e0ff */
[----:B------:R-:W-:Y:S01]  /*44e70*/  IADD3 R81, P6, PT, R17, -R48, RZ ;  /* 0x8000003011517210 */ /* 0x000fe20007fde0ff */
        /* <DEDUP_REMOVED lines=10> */
.L_x_356:
[----:B------:R-:W-:-:S04]  /*44f20*/  IMAD.WIDE.U32 R14, R94, R68, RZ ;  /* 0x000000445e0e7225 */ /* 0x000fc800078e00ff */
[----:B------:R-:W-:Y:S02]  /*44f30*/  IMAD.X R93, RZ, RZ, RZ, P5 ;  /* 0x000000ffff5d7224 */ /* 0x000fe400028e06ff */
[----:B------:R-:W-:Y:S01]  /*44f40*/  IMAD.X R40, R13, 0x1, ~R102, P6 ;  /* 0x000000010d287824 */ /* 0x000fe200030e0e66 */
[----:B------:R-:W-:Y:S06]  /*44f50*/  @P2 BRA P1, `(.L_x_357) ;  /* 0x0000000000642947 */ /* 0x000fec0000800000 */
        /* <DEDUP_REMOVED lines=25> */
.L_x_357:
[----:B------:R-:W-:Y:S01]  /*450f0*/  SHF.L.W.U32.HI R95, R40, 0x1, R75 ;  /* 0x00000001285f7819 */ /* 0x000fe20000010e4b */
[----:B------:R-:W-:Y:S01]  /*45100*/  IMAD.WIDE.U32 R12, R107, R68, RZ ;  /* 0x000000446b0c7225 */ /* 0x000fe200078e00ff */
[----:B------:R-:W-:Y:S02]  /*45110*/  SHF.L.W.U32.HI R115, R75, 0x1, R34 ;  /* 0x000000014b737819 */ /* 0x000fe40000010e22 */
[----:B------:R-:W-:Y:S01]  /*45120*/  ISETP.NE.U32.AND P5, PT, R95, R75, PT ;  /* 0x0000004b5f00720c */ /* 0x000fe20003fa5070 */
[----:B------:R-:W-:Y:S01]  /*45130*/  IMAD.SHL.U32 R113, R77, 0x2, RZ ;  /* 0x000000024d717824 */ /* 0x000fe200078e00ff */
[----:B------:R-:W-:Y:S01]  /*45140*/  LOP3.LUT R44, RZ, R92, RZ, 0x33, !PT ;  /* 0x0000005cff2c7212 */ /* 0x000fe200078e33ff */
[----:B------:R-:W-:Y:S01]  /*45150*/  IMAD.MOV.U32 R92, RZ, RZ, R91 ;  /* 0x000000ffff5c7224 */ /* 0x000fe200078e005b */
[----:B------:R-:W-:Y:S01]  /*45160*/  ISETP.NE.AND.EX P5, PT, R115, R34, PT, P5 ;  /* 0x000000227300720c */ /* 0x000fe20003fa5350 */
[----:B------:R-:W-:Y:S01]  /*45170*/  IMAD.WIDE.U32 R90, P6, R94, R69, R12 ;  /* 0x000000455e5a7225 */ /* 0x000fe200078c000c */
[----:B------:R-:W-:-:S02]  /*45180*/  ISETP.GT.U32.AND.EX P1, PT, R103, R44, PT, P0 ;  /* 0x0000002c6700720c */ /* 0x000fc40003f24100 */
[----:B------:R-:W-:Y:S01]  /*45190*/  ISETP.LT.U32.AND P2, PT, R95, R75, PT ;  /* 0x0000004b5f00720c */ /* 0x000fe20003f41070 */
[----:B------:R-:W-:Y:S01]  /*451a0*/  IMAD.WIDE.U32.X R92, R107, R71, R92, P3 ;  /* 0x000000476b5c7225 */ /* 0x000fe200018e045c */
[----:B------:R-:W-:Y:S02]  /*451b0*/  ISETP.LT.AND P5, PT, R40, RZ, !P5 ;  /* 0x000000ff2800720c */ /* 0x000fe40006fa1270 */
[----:B------:R-:W-:Y:S01]  /*451c0*/  IADD3 R109, P4, PT, R109, R14, RZ ;  /* 0x0000000e6d6d7210 */ /* 0x000fe20007f9e0ff */
[----:B------:R-:W-:Y:S01]  /*451d0*/  IMAD.X R13, RZ, RZ, RZ, P6 ;  /* 0x000000ffff0d7224 */ /* 0x000fe200030e06ff */
[----:B------:R-:W-:Y:S01]  /*451e0*/  SEL R17, RZ, 0x1, !P1 ;  /* 0x00000001ff117807 */ /* 0x000fe20004800000 */
[----:B------:R-:W-:Y:S01]  /*451f0*/  IMAD.MOV.U32 R12, RZ, RZ, R91 ;  /* 0x000000ffff0c7224 */ /* 0x000fe200078e005b */
[----:B------:R-:W-:Y:S02]  /*45200*/  ISETP.LT.U32.OR.EX P1, PT, R115, R34, P5, P2 ;  /* 0x000000227300720c */ /* 0x000fe40002f21520 */
[----:B------:R-:W-:-:S02]  /*45210*/  ISETP.GE.U32.AND P0, PT, R109, R14, PT ;  /* 0x0000000e6d00720c */ /* 0x000fc40003f06070 */
[----:B------:R-:W-:Y:S02]  /*45220*/  SEL R14, RZ, 0x1, !P1 ;  /* 0x00000001ff0e7807 */ /* 0x000fe40004800000 */
[----:B------:R-:W-:Y:S02]  /*45230*/  IADD3 R15, P5, PT, R15, R90, RZ ;  /* 0x0000005a0f0f7210 */ /* 0x000fe40007fbe0ff */
[----:B------:R-:W-:Y:S01]  /*45240*/  IADD3 R44, P2, PT, R17, R92, RZ ;  /* 0x0000005c112c7210 */ /* 0x000fe20007f5e0ff */
[----:B------:R-:W-:Y:S01]  /*45250*/  IMAD.SHL.U32 R17, R79, 0x2, RZ ;  /* 0x000000024f117824 */ /* 0x000fe200078e00ff */
[----:B------:R-:W-:Y:S01]  /*45260*/  LOP3.LUT R90, R113, R14, RZ, 0xfc, !PT ;  /* 0x0000000e715a7212 */ /* 0x000fe200078efcff */
[----:B------:R-:W-:Y:S01]  /*45270*/  IMAD.X R10, R15, 0x1, R10, P4 ;  /* 0x000000010f0a7824 */ /* 0x000fe200020e060a */
[----:B------:R-:W-:Y:S01]  /*45280*/  IADD3 R125, P3, PT, R109, R44, RZ ;  /* 0x0000002c6d7d7210 */ /* 0x000fe20007f7e0ff */
[----:B------:R-:W-:Y:S01]  /*45290*/  IMAD.X R93, RZ, RZ, R93, P2 ;  /* 0x000000ffff5d7224 */ /* 0x000fe200010e065d */
[----:B------:R-:W-:Y:S01]  /*452a0*/  SHF.L.U64.HI R111, R77, 0x1, R36 ;  /* 0x000000014d6f7819 */ /* 0x000fe20000010224 */
[----:B------:R-:W-:Y:S01]  /*452b0*/  IMAD.WIDE.U32.X R12, R107, R69, R12, P5 ;  /* 0x000000456b0c7225 */ /* 0x000fe200028e040c */
[----:B------:R-:W-:-:S02]  /*452c0*/  ISETP.EQ.U32.AND P4, PT, R90, R77, PT ;  /* 0x0000004d5a00720c */ /* 0x000fc40003f82070 */
[----:B------:R-:W-:Y:S01]  /*452d0*/  ISETP.GE.U32.AND P2, PT, R125, R44, PT ;  /* 0x0000002c7d00720c */ /* 0x000fe20003f46070 */
[C---:B------:R-:W-:Y:S01]  /*452e0*/  IMAD.X R46, R10.reuse, 0x1, R93, P3 ;  /* 0x000000010a2e7824 */ /* 0x040fe200018e065d */
[----:B------:R-:W-:Y:S02]  /*452f0*/  ISETP.GE.U32.AND.EX P3, PT, R10, R15, PT, P0 ;  /* 0x0000000f0a00720c */ /* 0x000fe40003f66100 */
[----:B------:R-:W-:Y:S02]  /*45300*/  ISETP.LT.U32.AND P0, PT, R90, R77, PT ;  /* 0x0000004d5a00720c */ /* 0x000fe40003f01070 */
[-C--:B------:R-:W-:Y:S02]  /*45310*/  ISETP.EQ.AND.EX P4, PT, R111, R36.reuse, P1, P4 ;  /* 0x000000246f00720c */ /* 0x080fe40000f82340 */
[----:B------:R-:W-:Y:S01]  /*45320*/  ISETP.GE.U32.AND.EX P1, PT, R46, R93, PT, P2 ;  /* 0x0000005d2e00720c */ /* 0x000fe20003f26120 */
[----:B------:R-:W-:Y:S01]  /*45330*/  IMAD.SHL.U32 R93, R81, 0x2, RZ ;  /* 0x00000002515d7824 */ /* 0x000fe200078e00ff */
[----:B------:R-:W-:-:S02]  /*45340*/  ISETP.LT.U32.OR.EX P2, PT, R111, R36, P4, P0 ;  /* 0x000000246f00720c */ /* 0x000fc40002741500 */
[----:B------:R-:W-:Y:S02]  /*45350*/  SEL R15, RZ, 0x1, P1 ;  /* 0x00000001ff0f7807 */ /* 0x000fe40000800000 */
[----:B------:R-:W-:Y:S02]  /*45360*/  SEL R10, RZ, 0x1, !P2 ;  /* 0x00000001ff0a7807 */ /* 0x000fe40005000000 */
[----:B------:R-:W-:Y:S02]  /*45370*/  ISETP.NE.U32.AND P1, PT, R95, R68, PT ;  /* 0x000000445f00720c */ /* 0x000fe40003f25070 */
[----:B------:R-:W-:Y:S02]  /*45380*/  LOP3.LUT R10, R17, R10, RZ, 0xfc, !PT ;  /* 0x0000000a110a7212 */ /* 0x000fe400078efcff */
[----:B------:R-:W-:Y:S02]  /*45390*/  SEL R44, RZ, 0x1, P3 ;  /* 0x00000001ff2c7807 */ /* 0x000fe40001800000 */
[----:B------:R-:W-:-:S02]  /*453a0*/  SHF.L.U64.HI R100, R79, 0x1, R38 ;  /* 0x000000014f647819 */ /* 0x000fc40000010226 */
[C---:B------:R-:W-:Y:S02]  /*453b0*/  ISETP.GE.U32.AND P3, PT, R10.reuse, R79, PT ;  /* 0x0000004f0a00720c */ /* 0x040fe40003f66070 */
[----:B------:R-:W-:Y:S02]  /*453c0*/  SHF.L.U64.HI R74, R81, 0x1, R40 ;  /* 0x00000001514a7819 */ /* 0x000fe40000010228 */
[----:B------:R-:W-:Y:S02]  /*453d0*/  ISETP.LT.U32.AND P0, PT, R93, R70, PT ;  /* 0x000000465d00720c */ /* 0x000fe40003f01070 */
[----:B------:R-:W-:Y:S02]  /*453e0*/  ISETP.GE.U32.AND P4, PT, R10, R64, PT ;  /* 0x000000400a00720c */ /* 0x000fe40003f86070 */
[----:B------:R-:W-:Y:S02]  /*453f0*/  ISETP.NE.AND.EX P1, PT, R115, R69, PT, P1 ;  /* 0x000000457300720c */ /* 0x000fe40003f25310 */
[----:B------:R-:W-:-:S02]  /*45400*/  ISETP.GE.U32.AND.EX P3, PT, R100, R38, PT, P3 ;  /* 0x000000266400720c */ /* 0x000fc40003f66130 */
[----:B------:R-:W-:Y:S01]  /*45410*/  IADD3 R44, P6, P5, R15, R12, R44 ;  /* 0x0000000c0f2c7210 */ /* 0x000fe20007dde02c */
[----:B------:R-:W-:Y:S01]  /*45420*/  IMAD.WIDE.U32 R14, R107, R66, RZ ;  /* 0x000000426b0e7225 */ /* 0x000fe200078e00ff */
[----:B------:R-:W-:Y:S02]  /*45430*/  ISETP.GE.U32.AND.EX P4, PT, R100, R65, PT, P4 ;  /* 0x000000416400720c */ /* 0x000fe40003f86140 */
[----:B------:R-:W-:Y:S02]  /*45440*/  ISETP.LT.U32.AND.EX P0, PT, R74, R71, !P1, P0 ;  /* 0x000000474a00720c */ /* 0x000fe40004f01100 */
[----:B------:R-:W-:Y:S02]  /*45450*/  ISETP.LT.U32.AND P1, PT, R95, R68, PT ;  /* 0x000000445f00720c */ /* 0x000fe40003f21070 */
[----:B------:R-:W-:Y:S01]  /*45460*/  IADD3.X R91, PT, PT, RZ, R13, RZ, P6, P5 ;  /* 0x0000000dff5b7210 */ /* 0x000fe200037ea4ff */
[----:B------:R-:W-:Y:S01]  /*45470*/  IMAD.WIDE.U32 R14, P5, R94, R67, R14 ;  /* 0x000000435e0e7225 */ /* 0x000fe200078a000e */
[----:B------:R-:W-:-:S02]  /*45480*/  ISETP.LT.U32.OR.EX P1, PT, R115, R69, P0, P1 ;  /* 0x000000457300720c */ /* 0x000fc40000721510 */
[CC--:B------:R-:W-:Y:S01]  /*45490*/  ISETP.EQ.U32.AND P6, PT, R90.reuse, R66.reuse, PT ;  /* 0x000000425a00720c */ /* 0x0c0fe20003fc2070 */
[----:B------:R-:W-:Y:S01]  /*454a0*/  IMAD.X R97, RZ, RZ, RZ, P5 ;  /* 0x000000ffff617224 */ /* 0x000fe200028e06ff */
[-C--:B------:R-:W-:Y:S01]  /*454b0*/  ISETP.LT.U32.AND P0, PT, R90, R66.reuse, PT ;  /* 0x000000425a00720c */ /* 0x080fe20003f01070 */
[----:B------:R-:W-:Y:S01]  /*454c0*/  IMAD.WIDE.U32 R12, R94, R66, RZ ;  /* 0x000000425e0c7225 */ /* 0x000fe200078e00ff */
[C---:B------:R-:W-:Y:S02]  /*454d0*/  ISETP.EQ.AND.EX P1, PT, R111.reuse, R67, P1, P6 ;  /* 0x000000436f00720c */ /* 0x040fe40000f22360 */
[C---:B------:R-:W-:Y:S01]  /*454e0*/  @P3 ISETP.EQ.U32.AND P5, PT, R10.reuse, R79, PT ;  /* 0x0000004f0a00320c */ /* 0x040fe20003fa2070 */
[----:B------:R-:W-:Y:S01]  /*454f0*/  IMAD.MOV.U32 R96, RZ, RZ, R15 ;  /* 0x000000ffff607224 */ /* 0x000fe200078e000f */
[----:B------:R-:W-:Y:S02]  /*45500*/  @P4 ISETP.NE.U32.AND P6, PT, R10, R64, PT ;  /* 0x000000400a00420c */ /* 0x000fe40003fc5070 */
[----:B------:R-:W-:-:S02]  /*45510*/  ISETP.LT.U32.OR.EX P0, PT, R111, R67, P1, P0 ;  /* 0x000000436f00720c */ /* 0x000fc40000f01500 */
[----:B------:R-:W-:Y:S02]  /*45520*/  PLOP3.LUT P1, PT, PT, PT, PT, 0x80, 0x8 ;  /* 0x000000000008781c */ /* 0x000fe40003f2f070 */
[C---:B------:R-:W-:Y:S02]  /*45530*/  @P3 ISETP.EQ.AND.EX P1, PT, R100.reuse, R38, P2, P5 ;  /* 0x000000266400320c */ /* 0x040fe40001722350 */
[----:B------:R-:W-:Y:S02]  /*45540*/  PLOP3.LUT P2, PT, PT, PT, PT, 0x8, 0x80 ;  /* 0x000000000080781c */ /* 0x000fe40003f4e170 */
[----:B------:R-:W-:Y:S02]  /*45550*/  @P4 ISETP.NE.OR.EX P2, PT, R100, R65, !P0, P6 ;  /* 0x000000416400420c */ /* 0x000fe40004745760 */
[----:B------:R-:W-:Y:S02]  /*45560*/  IADD3 R99, P3, PT, R99, R12, RZ ;  /* 0x0000000c63637210 */ /* 0x000fe40007f7e0ff */
[----:B------:R-:W-:-:S02]  /*45570*/  IADD3 R13, P5, PT, R13, R14, RZ ;  /* 0x0000000e0d0d7210 */ /* 0x000fc40007fbe0ff */
[----:B------:R-:W-:Y:S02]  /*45580*/  PLOP3.LUT P1, PT, P1, P2, PT, 0xf8, 0x8f ;  /* 0x00000000008f781c */ /* 0x000fe40000f25f70 */
[----:B------:R-:W-:Y:S01]  /*45590*/  IADD3 R103, P2, PT, R99, R44, RZ ;  /* 0x0000002c63677210 */ /* 0x000fe20007f5e0ff */
[----:B------:R-:W-:Y:S01]  /*455a0*/  IMAD.X R10, R13, 0x1, R8, P3 ;  /* 0x000000010d0a7824 */ /* 0x000fe200018e0608 */
[----:B------:R-:W-:Y:S01]  /*455b0*/  ISETP.GE.U32.AND P4, PT, R99, R12, PT ;  /* 0x0000000c6300720c */ /* 0x000fe20003f86070 */
[----:B------:R-:W-:Y:S01]  /*455c0*/  IMAD.WIDE.U32.X R96, R107, R67, R96, P5 ;  /* 0x000000436b607225 */ /* 0x000fe200028e0460 */
[----:B------:R-:W-:Y:S02]  /*455d0*/  SEL R104, R70, RZ, P1 ;  /* 0x000000ff46687207 */ /* 0x000fe40000800000 */
[C---:B------:R-:W-:Y:S01]  /*455e0*/  ISETP.GE.U32.AND.EX P4, PT, R10.reuse, R13, PT, P4 ;  /* 0x0000000d0a00720c */ /* 0x040fe20003f86140 */
[----:B------:R-:W-:Y:S01]  /*455f0*/  IMAD.X R8, R10, 0x1, R91, P2 ;  /* 0x000000010a087824 */ /* 0x000fe200010e065b */
[----:B------:R-:W-:-:S02]  /*45600*/  ISETP.GE.U32.AND P2, PT, R93, R70, PT ;  /* 0x000000465d00720c */ /* 0x000fc40003f46070 */
[----:B------:R-:W-:Y:S02]  /*45610*/  ISETP.GE.U32.AND P3, PT, R103, R44, PT ;  /* 0x0000002c6700720c */ /* 0x000fe40003f66070 */
[----:B------:R-:W-:Y:S02]  /*45620*/  ISETP.GE.U32.AND.EX P2, PT, R74, R71, PT, P2 ;  /* 0x000000474a00720c */ /* 0x000fe40003f46120 */
[----:B------:R-:W-:Y:S02]  /*45630*/  IADD3 R104, P6, PT, -R104, R93, RZ ;  /* 0x0000005d68687210 */ /* 0x000fe40007fde1ff */
[----:B------:R-:W-:Y:S02]  /*45640*/  SEL R109, R71, RZ, P1 ;  /* 0x000000ff476d7207 */ /* 0x000fe40000800000 */
[----:B------:R-:W-:Y:S01]  /*45650*/  SEL R13, RZ, 0x1, P2 ;  /* 0x00000001ff0d7807 */ /* 0x000fe20001000000 */
[----:B------:R-:W-:Y:S01]  /*45660*/  IMAD.WIDE.U32 R98, R104, R104, RZ ;  /* 0x0000006868627225 */ /* 0x000fe200078e00ff */
[----:B------:R-:W-:-:S02]  /*45670*/  SEL R110, RZ, 0x1, P4 ;  /* 0x00000001ff6e7807 */ /* 0x000fc40002000000 */
[----:B------:R-:W-:Y:S01]  /*45680*/  ISETP.GE.U32.AND.EX P3, PT, R8, R91, PT, P3 ;  /* 0x0000005b0800720c */ /* 0x000fe20003f66130 */
[----:B------:R-:W-:Y:S01]  /*45690*/  IMAD.X R109, R74, 0x1, ~R109, P6 ;  /* 0x000000014a6d7824 */ /* 0x000fe200030e0e6d */
[-C--:B------:R-:W-:Y:S02]  /*456a0*/  IADD3 R122, P4, PT, R13, R68.reuse, RZ ;  /* 0x000000440d7a7210 */ /* 0x080fe40007f9e0ff */
[----:B------:R-:W-:Y:S01]  /*456b0*/  ISETP.EQ.U32.AND P6, PT, R95, R68, PT ;  /* 0x000000445f00720c */ /* 0x000fe20003fc2070 */
[----:B------:R-:W-:Y:S01]  /*456c0*/  IMAD.WIDE.U32 R14, R109, R104, RZ ;  /* 0x000000686d0e7225 */ /* 0x000fe200078e00ff */
[----:B------:R-:W-:Y:S02]  /*456d0*/  SEL R91, RZ, 0x1, P3 ;  /* 0x00000001ff5b7807 */ /* 0x000fe40001800000 */
[C---:B------:R-:W-:Y:S01]  /*456e0*/  ISETP.NE.U32.AND P3, PT, R95.reuse, R75, PT ;  /* 0x0000004b5f00720c */ /* 0x040fe20003f65070 */
[----:B------:R-:W-:Y:S01]  /*456f0*/  IMAD.X R10, RZ, RZ, R69, P4 ;  /* 0x000000ffff0a7224 */ /* 0x000fe200020e0645 */
[----:B------:R-:W-:-:S02]  /*45700*/  ISETP.LT.U32.AND P5, PT, R95, R68, PT ;  /* 0x000000445f00720c */ /* 0x000fc40003fa1070 */
[----:B------:R-:W-:Y:S02]  /*45710*/  SEL R122, R122, RZ, P1 ;  /* 0x000000ff7a7a7207 */ /* 0x000fe40000800000 */
[C---:B------:R-:W-:Y:S02]  /*45720*/  ISETP.EQ.AND.EX P2, PT, R115.reuse, R69, !P2, P6 ;  /* 0x000000457300720c */ /* 0x040fe40005742360 */
[C---:B------:R-:W-:Y:S02]  /*45730*/  ISETP.NE.AND.EX P3, PT, R115.reuse, R34, PT, P3 ;  /* 0x000000227300720c */ /* 0x040fe40003f65330 */
[----:B------:R-:W-:Y:S02]  /*45740*/  IADD3 R122, P6, PT, -R122, R95, RZ ;  /* 0x0000005f7a7a7210 */ /* 0x000fe40007fde1ff */
[----:B------:R-:W-:Y:S02]  /*45750*/  SEL R10, R10, RZ, P1 ;  /* 0x000000ff0a0a7207 */ /* 0x000fe40000800000 */
[----:B------:R-:W-:-:S02]  /*45760*/  ISETP.LT.U32.OR.EX P5, PT, R115, R69, P2, P5 ;  /* 0x000000457300720c */ /* 0x000fc400017a1550 */
[----:B------:R-:W-:Y:S01]  /*45770*/  ISETP.LT.U32.AND P4, PT, R95, R75, PT ;  /* 0x0000004b5f00720c */ /* 0x000fe20003f81070 */
[C---:B------:R-:W-:Y:S01]  /*45780*/  IMAD.X R10, R115.reuse, 0x1, ~R10, P6 ;  /* 0x00000001730a7824 */ /* 0x040fe200030e0e0a */
[----:B------:R-:W-:Y:S02]  /*45790*/  ISETP.LT.AND P3, PT, R40, RZ, !P3 ;  /* 0x000000ff2800720c */ /* 0x000fe40005f61270 */
[----:B------:R-:W-:Y:S01]  /*457a0*/  SEL R95, RZ, 0x1, !P5 ;  /* 0x00000001ff5f7807 */ /* 0x000fe20006800000 */
[----:B------:R-:W-:Y:S01]  /*457b0*/  IMAD.WIDE.U32 R14, P5, R104, R109, R14 ;  /* 0x0000006d680e7225 */ /* 0x000fe200078a000e */
[----:B------:R-:W-:Y:S02]  /*457c0*/  ISETP.LT.U32.OR.EX P2, PT, R115, R34, P3, P4 ;  /* 0x000000227300720c */ /* 0x000fe40001f41540 */
[----:B------:R-:W-:Y:S01]  /*457d0*/  IADD3 R95, P4, PT, R95, R66, RZ ;  /* 0x000000425f5f7210 */ /* 0x000fe20007f9e0ff */
[----:B------:R-:W-:Y:S01]  /*457e0*/  IMAD.X R13, RZ, RZ, RZ, P5 ;  /* 0x000000ffff0d7224 */ /* 0x000fe200028e06ff */
[----:B------:R-:W-:Y:S01]  /*457f0*/  IADD3 R115, P5, PT, R99, R14, RZ ;  /* 0x0000000e63737210 */ /* 0x000fe20007fbe0ff */
[----:B------:R-:W-:Y:S01]  /*45800*/  IMAD.WIDE.U32 R92, R10, R104, RZ ;  /* 0x000000680a5c7225 */ /* 0x000fe200078e00ff */
[----:B------:R-:W-:-:S02]  /*45810*/  SEL R106, RZ, 0x1, !P2 ;  /* 0x00000001ff6a7807 */ /* 0x000fc40005000000 */
[----:B------:R-:W-:Y:S01]  /*45820*/  IADD3 R110, P3, P6, R91, R96, R110 ;  /* 0x000000605b6e7210 */ /* 0x000fe20007e7e06e */
[----:B------:R-:W-:Y:S01]  /*45830*/  IMAD.MOV.U32 R12, RZ, RZ, R15 ;  /* 0x000000ffff0c7224 */ /* 0x000fe200078e000f */
[----:B------:R-:W-:Y:S01]  /*45840*/  LOP3.LUT R106, R113, R106, RZ, 0xfc, !PT ;  /* 0x0000006a716a7212 */ /* 0x000fe200078efcff */
[----:B------:R-:W-:Y:S01]  /*45850*/  IMAD.X R96, RZ, RZ, R67, P4 ;  /* 0x000000ffff607224 */ /* 0x000fe200020e0643 */
[----:B------:R-:W-:Y:S01]  /*45860*/  SEL R95, R95, RZ, P1 ;  /* 0x000000ff5f5f7207 */ /* 0x000fe20000800000 */
[----:B------:R-:W-:Y:S01]  /*45870*/  IMAD.WIDE.U32 R90, R122, R104, RZ ;  /* 0x000000687a5a7225 */ /* 0x000fe200078e00ff */
[----:B------:R-:W-:Y:S02]  /*45880*/  IADD3.X R119, PT, PT, RZ, R97, RZ, P3, P6 ;  /* 0x00000061ff777210 */ /* 0x000fe40001fec4ff */
[----:B------:R-:W-:Y:S01]  /*45890*/  SEL R96, R96, RZ, P1 ;  /* 0x000000ff60607207 */ /* 0x000fe20000800000 */
[----:B------:R-:W-:Y:S01]  /*458a0*/  IMAD.WIDE.U32 R92, P4, R122, R109, R92 ;  /* 0x0000006d7a5c7225 */ /* 0x000fe2000788005c */
[----:B------:R-:W-:-:S03]  /*458b0*/  LOP3.LUT R6, R6, 0xfffffffd, RZ, 0xc0, !PT ;  /* 0xfffffffd06067812 */ /* 0x000fc600078ec0ff */
[----:B------:R-:W-:Y:S01]  /*458c0*/  IMAD.WIDE.U32.X R12, R109, R109, R12, P5 ;  /* 0x0000006d6d0c7225 */ /* 0x000fe200028e040c */
[----:B------:R-:W-:Y:S02]  /*458d0*/  IADD3 R44, P5, PT, R106, -R95, RZ ;  /* 0x8000005f6a2c7210 */ /* 0x000fe40007fbe0ff */
[----:B------:R-:W-:Y:S01]  /*458e0*/  IADD3 R74, P3, PT, R91, R92, RZ ;  /* 0x0000005c5b4a7210 */ /* 0x000fe20007f7e0ff */
[----:B------:R-:W-:Y:S01]  /*458f0*/  IMAD.WIDE.U32 R14, R109, R122, RZ ;  /* 0x0000007a6d0e7225 */ /* 0x000fe200078e00ff */
[----:B------:R-:W-:-:S03]  /*45900*/  IADD3 R95, P6, PT, R12, R90, RZ ;  /* 0x0000005a0c5f7210 */ /* 0x000fc60007fde0ff */
[----:B------:R-:W-:Y:S02]  /*45910*/  IMAD.X R117, R111, 0x1, ~R96, P5 ;  /* 0x000000016f757824 */ /* 0x000fe400028e0e60 */
[----:B------:R-:W-:Y:S01]  /*45920*/  IMAD.X R121, R74, 0x1, R13, P6 ;  /* 0x000000014a797824 */ /* 0x000fe200030e060d */
[----:B------:R-:W-:Y:S01]  /*45930*/  ISETP.GE.U32.AND P6, PT, R95, R90, PT ;  /* 0x0000005a5f00720c */ /* 0x000fe20003fc6070 */
[----:B------:R-:W-:-:S03]  /*45940*/  IMAD.WIDE.U32 R112, R117, R104, RZ ;  /* 0x0000006875707225 */ /* 0x000fc600078e00ff */
[----:B------:R-:W-:Y:S01]  /*45950*/  ISETP.GE.U32.AND.EX P6, PT, R121, R74, PT, P6 ;  /* 0x0000004a7900720c */ /* 0x000fe20003fc6160 */
[----:B------:R-:W-:-:S03]  /*45960*/  IMAD.WIDE.U32 R14, P5, R10, R104, R14 ;  /* 0x000000680a0e7225 */ /* 0x000fc600078a000e */
[----:B------:R-:W-:Y:S01]  /*45970*/  SEL R99, RZ, 0x1, P6 ;  /* 0x00000001ff637807 */ /* 0x000fe20003000000 */
[----:B------:R-:W-:-:S04]  /*45980*/  IMAD.WIDE.U32 R112, P6, R44, R109, R112 ;  /* 0x0000006d2c707225 */ /* 0x000fc800078c0070 */
[----:B------:R-:W-:-:S04]  /*45990*/  IMAD.WIDE.U32 R96, R104, R122, RZ ;  /* 0x0000007a68607225 */ /* 0x000fc800078e00ff */
[----:B------:R-:W-:Y:S01]  /*459a0*/  IMAD.X R13, RZ, RZ, RZ, P5 ;  /* 0x000000ffff0d7224 */ /* 0x000fe200028e06ff */
[----:B------:R-:W-:Y:S01]  /*459b0*/  IADD3 RZ, P5, PT, R97, R14, RZ ;  /* 0x0000000e61ff7210 */ /* 0x000fe20007fbe0ff */
[----:B------:R-:W-:Y:S02]  /*459c0*/  IMAD.MOV.U32 R12, RZ, RZ, R15 ;  /* 0x000000ffff0c7224 */ /* 0x000fe400078e000f */
[----:B------:R-:W-:Y:S01]  /*459d0*/  IMAD.WIDE.U32 R14, R44, R104, RZ ;  /* 0x000000682c0e7225 */ /* 0x000fe200078e00ff */
[----:B------:R-:W-:-:S03]  /*459e0*/  @P6 LOP3.LUT R6, R6, 0x2, RZ, 0xfc, !PT ;  /* 0x0000000206066812 */ /* 0x000fc600078efcff */
[----:B------:R-:W-:Y:S01]  /*459f0*/  IMAD.WIDE.U32.X R12, R10, R109, R12, P5 ;  /* 0x0000006d0a0c7225 */ /* 0x000fe200028e040c */
[----:B------:R-:W-:Y:S02]  /*45a00*/  IADD3 R126, P6, PT, R15, R112, RZ ;  /* 0x000000700f7e7210 */ /* 0x000fe40007fde0ff */
[----:B------:R-:W-:Y:S01]  /*45a10*/  LOP3.LUT R6, R6, 0xfffffffe, RZ, 0xc0, !PT ;  /* 0xfffffffe06067812 */ /* 0x000fe200078ec0ff */
[----:B------:R-:W-:Y:S01]  /*45a20*/  IMAD.X R91, RZ, RZ, RZ, P4 ;  /* 0x000000ffff5b7224 */ /* 0x000fe200020e06ff */
[----:B------:R-:W-:Y:S01]  /*45a30*/  IADD3 R133, P4, PT, R95, R90, RZ ;  /* 0x0000005a5f857210 */ /* 0x000fe20007f9e0ff */
[----:B------:R-:W-:Y:S02]  /*45a40*/  IMAD.MOV.U32 R90, RZ, RZ, R93 ;  /* 0x000000ffff5a7224 */ /* 0x000fe400078e005d */
[----:B------:R-:W-:-:S04]  /*45a50*/  IMAD.WIDE.U32 R92, R122, R122, RZ ;  /* 0x0000007a7a5c7225 */ /* 0x000fc800078e00ff */
[----:B------:R-:W-:Y:S01]  /*45a60*/  IMAD.X R74, R121, 0x1, R74, P4 ;  /* 0x00000001794a7824 */ /* 0x000fe200020e064a */
[----:B------:R-:W-:Y:S01]  /*45a70*/  ISETP.GE.U32.AND P4, PT, R133, R95, PT ;  /* 0x0000005f8500720c */ /* 0x000fe20003f86070 */
[----:B------:R-:W-:Y:S01]  /*45a80*/  IMAD.WIDE.U32.X R90, R10, R109, R90, P3 ;  /* 0x0000006d0a5a7225 */ /* 0x000fe200018e045a */
[----:B------:R-:W-:Y:S02]  /*45a90*/  @P6 LOP3.LUT R6, R6, 0x1, RZ, 0xfc, !PT ;  /* 0x0000000106066812 */ /* 0x000fe400078efcff */
[----:B------:R-:W-:Y:S01]  /*45aa0*/  IADD3 R99, P5, P6, R14, R12, R99 ;  /* 0x0000000c0e637210 */ /* 0x000fe20007ebe063 */
[----:B------:R-:W-:Y:S01]  /*45ab0*/  IMAD.WIDE.U32 R96, R107, R64, RZ ;  /* 0x000000406b607225 */ /* 0x000fe200078e00ff */
[----:B------:R-:W-:Y:S02]  /*45ac0*/  ISETP.GE.U32.AND.EX P4, PT, R74, R121, PT, P4 ;  /* 0x000000794a00720c */ /* 0x000fe40003f86140 */
[----:B------:R-:W-:Y:S01]  /*45ad0*/  IADD3.X R15, PT, PT, R126, R13, RZ, P5, P6 ;  /* 0x0000000d7e0f7210 */ /* 0x000fe20002fec4ff */
[----:B------:R-:W-:Y:S01]  /*45ae0*/  IMAD.WIDE.U32 R12, R10, R122, RZ ;  /* 0x0000007a0a0c7225 */ /* 0x000fe200078e00ff */
[----:B------:R-:W-:-:S03]  /*45af0*/  SEL R137, RZ, 0x1, P4 ;  /* 0x00000001ff897807 */ /* 0x000fc60002000000 */
[----:B------:R-:W-:-:S04]  /*45b00*/  IMAD.WIDE.U32 R12, P3, R122, R10, R12 ;  /* 0x0000000a7a0c7225 */ /* 0x000fc8000786000c */
[----:B------:R-:W-:Y:S01]  /*45b10*/  IMAD.X R131, RZ, RZ, RZ, P3 ;  /* 0x000000ffff837224 */ /* 0x000fe200018e06ff */
[----:B------:R-:W-:Y:S01]  /*45b20*/  IADD3 R114, P4, PT, R93, R12, RZ ;  /* 0x0000000c5d727210 */ /* 0x000fe20007f9e0ff */
[----:B------:R-:W-:Y:S01]  /*45b30*/  IMAD.MOV.U32 R130, RZ, RZ, R13 ;  /* 0x000000ffff827224 */ /* 0x000fe200078e000d */
[----:B------:R-:W-:-:S03]  /*45b40*/  IADD3 R93, P5, PT, R99, R92, RZ ;  /* 0x0000005c635d7210 */ /* 0x000fc60007fbe0ff */
[----:B------:R-:W-:-:S04]  /*45b50*/  IMAD.WIDE.U32.X R130, R10, R10, R130, P4 ;  /* 0x0000000a0a827225 */ /* 0x000fc800020e0482 */
[----:B------:R-:W-:Y:S01]  /*45b60*/  IMAD.X R112, R114, 0x1, R15, P5 ;  /* 0x0000000172707824 */ /* 0x000fe200028e060f */
[----:B------:R-:W-:-:S04]  /*45b70*/  IADD3 R137, P5, P6, R93, R90, R137 ;  /* 0x0000005a5d897210 */ /* 0x000fc80007ebe089 */
[----:B------:R-:W-:Y:S01]  /*45b80*/  IADD3.X R135, PT, PT, R112, R91, RZ, P5, P6 ;  /* 0x0000005b70877210 */ /* 0x000fe20002fec4ff */
[----:B------:R-:W-:Y:S01]  /*45b90*/  IMAD.WIDE.U32 R96, P5, R94, R65, R96 ;  /* 0x000000415e607225 */ /* 0x000fe200078a0060 */
[----:B------:R-:W-:Y:S02]  /*45ba0*/  ISETP.GE.U32.AND P3, PT, R137, R93, PT ;  /* 0x0000005d8900720c */ /* 0x000fe40003f66070 */
[----:B------:R-:W-:Y:S01]  /*45bb0*/  LOP3.LUT P6, RZ, R6, 0x1, RZ, 0xc0, !PT ;  /* 0x0000000106ff7812 */ /* 0x000fe200078cc0ff */
[----:B------:R-:W-:Y:S01]  /*45bc0*/  IMAD.WIDE.U32 R94, R94, R64, RZ ;  /* 0x000000405e5e7225 */ /* 0x000fe200078e00ff */
[----:B------:R-:W-:-:S03]  /*45bd0*/  ISETP.GE.U32.AND.EX P3, PT, R135, R112, PT, P3 ;  /* 0x000000708700720c */ /* 0x000fc60003f66130 */
[----:B------:R-:W-:Y:S02]  /*45be0*/  IMAD.X R91, RZ, RZ, RZ, P5 ;  /* 0x000000ffff5b7224 */ /* 0x000fe400028e06ff */
[----:B------:R-:W-:Y:S01]  /*45bf0*/  IMAD.MOV.U32 R90, RZ, RZ, R97 ;  /* 0x000000ffff5a7224 */ /* 0x000fe200078e0061 */
[----:B------:R-:W-:Y:S02]  /*45c00*/  IADD3 R97, P5, PT, R95, R96, RZ ;  /* 0x000000605f617210 */ /* 0x000fe40007fbe0ff */
[----:B------:R-:W-:Y:S02]  /*45c10*/  SEL R95, RZ, 0x1, !P0 ;  /* 0x00000001ff5f7807 */ /* 0x000fe40004000000 */
[----:B------:R-:W-:Y:S01]  /*45c20*/  ISETP.EQ.U32.AND P0, PT, R106, R77, PT ;  /* 0x0000004d6a00720c */ /* 0x000fe20003f02070 */
[----:B------:R-:W-:Y:S01]  /*45c30*/  IMAD.WIDE.U32.X R90, R107, R65, R90, P5 ;  /* 0x000000416b5a7225 */ /* 0x000fe200028e045a */
[----:B------:R-:W-:Y:S02]  /*45c40*/  IADD3 R101, P5, PT, R101, R94, RZ ;  /* 0x0000005e65657210 */ /* 0x000fe40007fbe0ff */
[----:B------:R-:W-:-:S02]  /*45c50*/  ISETP.EQ.AND.EX P2, PT, R111, R36, P2, P0 ;  /* 0x000000246f00720c */ /* 0x000fc40001742300 */
[----:B------:R-:W-:Y:S01]  /*45c60*/  ISETP.LT.U32.AND P0, PT, R106, R77, PT ;  /* 0x0000004d6a00720c */ /* 0x000fe20003f01070 */
[----:B------:R-:W-:Y:S01]  /*45c70*/  IMAD.X R96, R105, 0x1, R97, P5 ;  /* 0x0000000169607824 */ /* 0x000fe200028e0661 */
[----:B------:R-:W-:Y:S02]  /*45c80*/  IADD3 R123, P5, PT, R101, R110, RZ ;  /* 0x0000006e657b7210 */ /* 0x000fe40007fbe0ff */
[----:B------:R-:W-:Y:S02]  /*45c90*/  ISETP.LT.U32.OR.EX P2, PT, R111, R36, P2, P0 ;  /* 0x000000246f00720c */ /* 0x000fe40001741500 */
[----:B------:R-:W-:Y:S01]  /*45ca0*/  IADD3 R95, P0, PT, R95, R64, RZ ;  /* 0x000000405f5f7210 */ /* 0x000fe20007f1e0ff */
[----:B------:R-:W-:Y:S01]  /*45cb0*/  IMAD.X R12, R96, 0x1, R119, P5 ;  /* 0x00000001600c7824 */ /* 0x000fe200028e0677 */
[----:B------:R-:W-:Y:S02]  /*45cc0*/  ISETP.GE.U32.AND P5, PT, R101, R94, PT ;  /* 0x0000005e6500720c */ /* 0x000fe40003fa6070 */
[----:B------:R-:W-:-:S02]  /*45cd0*/  SEL R94, RZ, 0x1, !P2 ;  /* 0x00000001ff5e7807 */ /* 0x000fc40005000000 */
[----:B------:R-:W-:Y:S01]  /*45ce0*/  ISETP.GE.U32.AND.EX P5, PT, R96, R97, PT, P5 ;  /* 0x000000616000720c */ /* 0x000fe20003fa6150 */
[----:B------:R-:W-:Y:S01]  /*45cf0*/  IMAD.X R97, RZ, RZ, R65, P0 ;  /* 0x000000ffff617224 */ /* 0x000fe200000e0641 */
[----:B------:R-:W-:Y:S02]  /*45d00*/  LOP3.LUT R17, R17, R94, RZ, 0xfc, !PT ;  /* 0x0000005e11117212 */ /* 0x000fe400078efcff */
[----:B------:R-:W-:Y:S02]  /*45d10*/  SEL R96, RZ, 0x1, P5 ;  /* 0x00000001ff607807 */ /* 0x000fe40002800000 */
[----:B------:R-:W-:Y:S02]  /*45d20*/  ISETP.GE.U32.AND P5, PT, R123, R110, PT ;  /* 0x0000006e7b00720c */ /* 0x000fe40003fa6070 */
[----:B------:R-:W-:Y:S02]  /*45d30*/  SEL R97, R97, RZ, P1 ;  /* 0x000000ff61617207 */ /* 0x000fe40000800000 */
[----:B------:R-:W-:-:S04]  /*45d40*/  ISETP.GE.U32.AND.EX P5, PT, R12, R119, PT, P5 ;  /* 0x000000770c00720c */ /* 0x000fc80003fa6150 */
[----:B------:R-:W-:Y:S02]  /*45d50*/  SEL R127, RZ, 0x1, P5 ;  /* 0x00000001ff7f7807 */ /* 0x000fe40002800000 */
[----:B------:R-:W-:Y:S02]  /*45d60*/  LOP3.LUT P5, RZ, R6, 0x2, RZ, 0xc0, !PT ;  /* 0x0000000206ff7812 */ /* 0x000fe400078ac0ff */
[----:B------:R-:W-:Y:S02]  /*45d70*/  IADD3 R127, P0, P2, R127, R90, R96 ;  /* 0x0000005a7f7f7210 */ /* 0x000fe40007a1e060 */
[----:B------:R-:W-:Y:S01]  /*45d80*/  SEL R90, R95, RZ, P1 ;  /* 0x000000ff5f5a7207 */ /* 0x000fe20000800000 */
[----:B------:R-:W-:Y:S01]  /*45d90*/  IMAD.WIDE.U32 R94, R109, R44, RZ ;  /* 0x0000002c6d5e7225 */ /* 0x000fe200078e00ff */
[----:B------:R-:W-:Y:S02]  /*45da0*/  ISETP.GE.U32.AND P1, PT, R93, R92, PT ;  /* 0x0000005c5d00720c */ /* 0x000fe40003f26070 */
[----:B------:R-:W-:-:S02]  /*45db0*/  IADD3 R17, P4, PT, R17, -R90, RZ ;  /* 0x8000005a11117210 */ /* 0x000fc40007f9e0ff */
[----:B------:R-:W-:Y:S02]  /*45dc0*/  ISETP.GE.U32.AND.EX P1, PT, R112, R114, PT, P1 ;  /* 0x000000727000720c */ /* 0x000fe40003f26110 */
[----:B------:R-:W-:Y:S01]  /*45dd0*/  IADD3.X R129, PT, PT, RZ, R91, RZ, P0, P2 ;  /* 0x0000005bff817210 */ /* 0x000fe200007e44ff */
[----:B------:R-:W-:Y:S01]  /*45de0*/  IMAD.WIDE.U32 R90, R109, R17, RZ ;  /* 0x000000116d5a7225 */ /* 0x000fe200078e00ff */
[----:B------:R-:W-:Y:S02]  /*45df0*/  SEL R128, RZ, 0x1, P1 ;  /* 0x00000001ff807807 */ /* 0x000fe40000800000 */
[----:B------:R-:W-:Y:S01]  /*45e00*/  SEL R93, RZ, 0x1, P3 ;  /* 0x00000001ff5d7807 */ /* 0x000fe20001800000 */
[----:B------:R-:W-:Y:S01]  /*45e10*/  IMAD.X R13, R100, 0x1, ~R97, P4 ;  /* 0x00000001640d7824 */ /* 0x000fe200020e0e61 */
[----:B------:R-:W-:Y:S01]  /*45e20*/  LOP3.LUT R6, R6, 0xfffffffe, RZ, 0xc0, !PT ;  /* 0xfffffffe06067812 */ /* 0x000fe200078ec0ff */
[----:B------:R-:W-:Y:S01]  /*45e30*/  IMAD.WIDE.U32 R96, R104, R44, RZ ;  /* 0x0000002c68607225 */ /* 0x000fe200078e00ff */
[----:B------:R-:W-:-:S03]  /*45e40*/  IADD3 R128, P2, P3, R93, R130, R128 ;  /* 0x000000825d807210 */ /* 0x000fc60007b5e080 */
[----:B------:R-:W-:Y:S01]  /*45e50*/  IMAD.WIDE.U32 R92, R104, R17, RZ ;  /* 0x00000011685c7225 */ /* 0x000fe200078e00ff */
[----:B------:R-:W-:Y:S02]  /*45e60*/  IADD3.X R130, PT, PT, RZ, R131, RZ, P2, P3 ;  /* 0x00000083ff827210 */ /* 0x000fe400017e64ff */
[----:B------:R-:W-:Y:S01]  /*45e70*/  ISETP.GE.U32.AND P3, PT, R99, R14, PT ;  /* 0x0000000e6300720c */ /* 0x000fe20003f66070 */
[----:B------:R-:W-:-:S03]  /*45e80*/  IMAD.WIDE.U32 R90, P0, R13, R104, R90 ;  /* 0x000000680d5a7225 */ /* 0x000fc6000780005a */
[----:B------:R-:W-:Y:S01]  /*45e90*/  ISETP.GE.U32.AND.EX P3, PT, R15, R126, PT, P3 ;  /* 0x0000007e0f00720c */ /* 0x000fe20003f66130 */
[----:B------:R-:W-:Y:S01]  /*45ea0*/  IMAD.WIDE.U32 R94, P1, R117, R104, R94 ;  /* 0x00000068755e7225 */ /* 0x000fe2000782005e */
[----:B------:R-:W-:Y:S02]  /*45eb0*/  IADD3 RZ, P2, PT, R93, R90, RZ ;  /* 0x0000005a5dff7210 */ /* 0x000fe40007f5e0ff */
[----:B------:R-:W-:Y:S01]  /*45ec0*/  SEL R131, RZ, 0x1, P3 ;  /* 0x00000001ff837807 */ /* 0x000fe20001800000 */
[----:B------:R-:W-:Y:S01]  /*45ed0*/  IMAD R90, R115, R72, RZ ;  /* 0x00000048735a7224 */ /* 0x000fe200078e02ff */
[----:B------:R-:W-:Y:S01]  /*45ee0*/  IADD3 RZ, P4, PT, R97, R94, RZ ;  /* 0x0000005e61ff7210 */ /* 0x000fe20007f9e0ff */
[----:B------:R-:W-:-:S04]  /*45ef0*/  IMAD.WIDE.U32 R106, R13, R104, RZ ;  /* 0x000000680d6a7225 */ /* 0x000fc800078e00ff */
[----:B------:R-:W-:Y:S02]  /*45f00*/  IMAD.X R111, RZ, RZ, RZ, P1 ;  /* 0x000000ffff6f7224 */ /* 0x000fe400008e06ff */
[----:B------:R-:W-:-:S04]  /*45f10*/  IMAD.WIDE.U32 R92, R98, R72, RZ ;  /* 0x00000048625c7225 */ /* 0x000fc800078e00ff */
[----:B------:R-:W-:Y:S02]  /*45f20*/  IMAD R97, R98, R73, R90 ;  /* 0x0000004962617224 */ /* 0x000fe400078e025a */
[----:B------:R-:W-:Y:S02]  /*45f30*/  IMAD.MOV.U32 R110, RZ, RZ, R95 ;  /* 0x000000ffff6e7224 */ /* 0x000fe400078e005f */
[----:B------:R-:W-:-:S04]  /*45f40*/  IMAD.WIDE.U32 R104, R17, R104, RZ ;  /* 0x0000006811687225 */ /* 0x000fc800078e00ff */
[----:B------:R-:W-:-:S04]  /*45f50*/  IMAD.WIDE.U32 R106, P1, R17, R109, R106 ;  /* 0x0000006d116a7225 */ /* 0x000fc8000782006a */
[----:B------:R-:W-:Y:S02]  /*45f60*/  IMAD.IADD R93, R93, 0x1, R97 ;  /* 0x000000015d5d7824 */ /* 0x000fe400078e0261 */
[----:B------:R-:W-:Y:S01]  /*45f70*/  IMAD.WIDE.U32.X R110, R117, R109, R110, P4 ;  /* 0x0000006d756e7225 */ /* 0x000fe200020e046e */
[----:B------:R-:W-:-:S03]  /*45f80*/  IADD3 R105, P4, PT, R105, R106, RZ ;  /* 0x0000006a69697210 */ /* 0x000fc60007f9e0ff */
[----:B------:R-:W-:Y:S01]  /*45f90*/  IMAD.X R95, RZ, RZ, RZ, P5 ;  /* 0x000000ffff5f7224 */ /* 0x000fe200028e06ff */
[----:B------:R-:W-:Y:S01]  /*45fa0*/  IADD3 R131, P3, P5, R104, R110, R131 ;  /* 0x0000006e68837210 */ /* 0x000fe20007d7e083 */
[----:B------:R-:W-:-:S03]  /*45fb0*/  IMAD.WIDE.U32 R100, R93, R70, RZ ;  /* 0x000000465d647225 */ /* 0x000fc600078e00ff */
[----:B------:R-:W-:Y:S01]  /*45fc0*/  IADD3.X R106, PT, PT, R105, R111, RZ, P3, P5 ;  /* 0x0000006f696a7210 */ /* 0x000fe20001fea4ff */
[----:B------:R-:W-:Y:S02]  /*45fd0*/  IMAD.MOV.U32 R94, RZ, RZ, R113 ;  /* 0x000000ffff5e7224 */ /* 0x000fe400078e0071 */
[----:B------:R-:W-:-:S04]  /*45fe0*/  IMAD.WIDE.U32 R112, R92, R70, RZ ;  /* 0x000000465c707225 */ /* 0x000fc800078e00ff */
[----:B------:R-:W-:Y:S01]  /*45ff0*/  IMAD.WIDE.U32 R100, P5, R92, R71, R100 ;  /* 0x000000475c647225 */ /* 0x000fe200078a0064 */
[----:B------:R-:W-:-:S03]  /*46000*/  LOP3.LUT R15, RZ, R112, RZ, 0x33, !PT ;  /* 0x00000070ff0f7212 */ /* 0x000fc600078e33ff */
        /* <DEDUP_REMOVED lines=8> */
[----:B------:R-:W-:-:S04]  /*46090*/  IMAD.WIDE.U32 R112, R117, R122, RZ ;  /* 0x0000007a75707225 */ /* 0x000fc800078e00ff */
[----:B------:R-:W-:Y:S01]  /*460a0*/  IMAD.MOV.U32 R98, RZ, RZ, R91 ;  /* 0x000000ffff627224 */ /* 0x000fe200078e005b */
[----:B------:R-:W-:Y:S01]  /*460b0*/  SEL R91, RZ, 0x1, !P5 ;  /* 0x00000001ff5b7807 */ /* 0x000fe20006800000 */
[----:B------:R-:W-:-:S04]  /*460c0*/  IMAD.WIDE.U32.X R120, R93, R71, R120, P6 ;  /* 0x000000475d787225 */ /* 0x000fc800030e0478 */
[----:B------:R-:W-:Y:S01]  /*460d0*/  IMAD.WIDE.U32 R110, R122, R44, RZ ;  /* 0x0000002c7a6e7225 */ /* 0x000fe200078e00ff */
[----:B------:R-:W-:-:S03]  /*460e0*/  IADD3 R132, P6, PT, R91, R120, RZ ;  /* 0x000000785b847210 */ /* 0x000fc60007fde0ff */
[----:B------:R-:W-:-:S04]  /*460f0*/  IMAD.WIDE.U32 R96, P3, R117, R122, R96 ;  /* 0x0000007a75607225 */ /* 0x000fc80007860060 */
[----:B------:R-:W-:-:S04]  /*46100*/  IMAD.WIDE.U32 R118, R93, R68, RZ ;  /* 0x000000445d767225 */ /* 0x000fc800078e00ff */
[----:B------:R-:W-:Y:S01]  /*46110*/  IMAD.X R99, RZ, RZ, RZ, P0 ;  /* 0x000000ffff637224 */ /* 0x000fe200000e06ff */
[----:B------:R-:W-:Y:S01]  /*46120*/  IADD3 RZ, P0, PT, R111, R96, RZ ;  /* 0x000000606fff7210 */ /* 0x000fe20007f1e0ff */
[----:B------:R-:W-:Y:S02]  /*46130*/  IMAD.X R15, RZ, RZ, RZ, P1 ;  /* 0x000000ffff0f7224 */ /* 0x000fe400008e06ff */
[----:B------:R-:W-:-:S04]  /*46140*/  IMAD.WIDE.U32 R112, P1, R44, R10, R112 ;  /* 0x0000000a2c707225 */ /* 0x000fc80007820070 */
[----:B------:R-:W-:-:S04]  /*46150*/  IMAD.WIDE.U32.X R98, R13, R109, R98, P2 ;  /* 0x0000006d0d627225 */ /* 0x000fc800010e0462 */
[----:B------:R-:W-:-:S04]  /*46160*/  IMAD.WIDE.U32 R118, P2, R92, R69, R118 ;  /* 0x000000455c767225 */ /* 0x000fc80007840076 */
[----:B------:R-:W-:-:S04]  /*46170*/  IMAD.WIDE.U32 R90, R92, R68, RZ ;  /* 0x000000445c5a7225 */ /* 0x000fc800078e00ff */
[----:B------:R-:W-:Y:S01]  /*46180*/  IMAD.X R111, RZ, RZ, RZ, P1 ;  /* 0x000000ffff6f7224 */ /* 0x000fe200008e06ff */
[----:B------:R-:W-:Y:S01]  /*46190*/  IADD3 R137, P1, PT, R137, R14, RZ ;  /* 0x0000000e89897210 */ /* 0x000fe20007f3e0ff */
[----:B------:R-:W-:-:S04]  /*461a0*/  IMAD.WIDE.U32 R100, R10, R17, RZ ;  /* 0x000000110a647225 */ /* 0x000fc800078e00ff */
[----:B------:R-:W-:Y:S02]  /*461b0*/  IMAD.X R134, RZ, RZ, R121, P6 ;  /* 0x000000ffff867224 */ /* 0x000fe400030e0679 */
[----:B------:R-:W-:Y:S01]  /*461c0*/  IMAD.X R121, RZ, RZ, RZ, P2 ;  /* 0x000000ffff797224 */ /* 0x000fe200010e06ff */
[----:B------:R-:W-:Y:S01]  /*461d0*/  IADD3 R139, P2, PT, R91, R118, RZ ;  /* 0x000000765b8b7210 */ /* 0x000fe20007f5e0ff */
[----:B------:R-:W-:Y:S01]  /*461e0*/  IMAD.X R135, R135, 0x1, R126, P1 ;  /* 0x0000000187877824 */ /* 0x000fe200008e067e */
[----:B------:R-:W-:Y:S01]  /*461f0*/  IADD3 R133, P1, PT, R133, R90, RZ ;  /* 0x0000005a85857210 */ /* 0x000fe20007f3e0ff */
[----:B------:R-:W-:Y:S02]  /*46200*/  IMAD.MOV.U32 R120, RZ, RZ, R119 ;  /* 0x000000ffff787224 */ /* 0x000fe400078e0077 */
[----:B------:R-:W-:-:S04]  /*46210*/  IMAD.WIDE.U32 R114, R122, R17, RZ ;  /* 0x000000117a727225 */ /* 0x000fc800078e00ff */
[----:B------:R-:W-:-:S04]  /*46220*/  IMAD.WIDE.U32 R100, P5, R13, R122, R100 ;  /* 0x0000007a0d647225 */ /* 0x000fc800078a0064 */
[----:B------:R-:W-:Y:S01]  /*46230*/  IMAD.WIDE.U32.X R120, R93, R69, R120, P2 ;  /* 0x000000455d787225 */ /* 0x000fe200010e0478 */
[----:B------:R-:W-:Y:S02]  /*46240*/  ISETP.GE.U32.AND P2, PT, R137, R14, PT ;  /* 0x0000000e8900720c */ /* 0x000fe40003f46070 */
[----:B------:R-:W-:Y:S01]  /*46250*/  IADD3 RZ, P6, PT, R115, R100, RZ ;  /* 0x0000006473ff7210 */ /* 0x000fe20007fde0ff */
[----:B------:R-:W-:Y:S01]  /*46260*/  IMAD.X R96, R139, 0x1, R74, P1 ;  /* 0x000000018b607824 */ /* 0x000fe200008e064a */
[----:B------:R-:W-:Y:S01]  /*46270*/  IADD3 R74, P1, PT, R133, R132, RZ ;  /* 0x00000084854a7210 */ /* 0x000fe20007f3e0ff */
[----:B------:R-:W-:Y:S01]  /*46280*/  IMAD.WIDE.U32 R114, R44, R122, RZ ;  /* 0x0000007a2c727225 */ /* 0x000fe200078e00ff */
[----:B------:R-:W-:-:S03]  /*46290*/  ISETP.GE.U32.AND.EX P2, PT, R135, R126, PT, P2 ;  /* 0x0000007e8700720c */ /* 0x000fc60003f46120 */
[----:B------:R-:W-:Y:S01]  /*462a0*/  IMAD.MOV.U32 R14, RZ, RZ, R107 ;  /* 0x000000ffff0e7224 */ /* 0x000fe200078e006b */
[----:B------:R-:W-:Y:S01]  /*462b0*/  SEL R136, RZ, 0x1, P2 ;  /* 0x00000001ff887807 */ /* 0x000fe20001000000 */
[C---:B------:R-:W-:Y:S01]  /*462c0*/  IMAD.X R107, R96.reuse, 0x1, R134, P1 ;  /* 0x00000001606b7824 */ /* 0x040fe200008e0686 */
[----:B------:R-:W-:Y:S01]  /*462d0*/  ISETP.GE.U32.AND P1, PT, R133, R90, PT ;  /* 0x0000005a8500720c */ /* 0x000fe20003f26070 */
[----:B------:R-:W-:Y:S01]  /*462e0*/  IMAD.X R91, RZ, RZ, RZ, P3 ;  /* 0x000000ffff5b7224 */ /* 0x000fe200018e06ff */
[----:B------:R-:W-:Y:S01]  /*462f0*/  IADD3 R133, P3, PT, R115, R112, RZ ;  /* 0x0000007073857210 */ /* 0x000fe20007f7e0ff */
[----:B------:R-:W-:Y:S01]  /*46300*/  IMAD.MOV.U32 R110, RZ, RZ, R113 ;  /* 0x000000ffff6e7224 */ /* 0x000fe200078e0071 */
[----:B------:R-:W-:Y:S01]  /*46310*/  IADD3 R147, P2, PT, R131, R114, RZ ;  /* 0x0000007283937210 */ /* 0x000fe20007f5e0ff */
[----:B------:R-:W-:Y:S01]  /*46320*/  IMAD.MOV.U32 R90, RZ, RZ, R97 ;  /* 0x000000ffff5a7224 */ /* 0x000fe200078e0061 */
[----:B------:R-:W-:Y:S01]  /*46330*/  ISETP.GE.U32.AND.EX P1, PT, R96, R139, PT, P1 ;  /* 0x0000008b6000720c */ /* 0x000fe20003f26110 */
[----:B------:R-:W-:Y:S01]  /*46340*/  IMAD.X R113, RZ, RZ, RZ, P5 ;  /* 0x000000ffff717224 */ /* 0x000fe200028e06ff */
[----:B------:R-:W-:Y:S01]  /*46350*/  IADD3 R145, P5, PT, R147, R128, RZ ;  /* 0x0000008093917210 */ /* 0x000fe20007fbe0ff */
[----:B------:R-:W-:Y:S01]  /*46360*/  IMAD.X R149, R133, 0x1, R106, P2 ;  /* 0x0000000185957824 */ /* 0x000fe200010e066a */
[----:B------:R-:W-:Y:S01]  /*46370*/  ISETP.GE.U32.AND P2, PT, R74, R132, PT ;  /* 0x000000844a00720c */ /* 0x000fe20003f46070 */
[----:B------:R-:W-:Y:S01]  /*46380*/  IMAD.WIDE.U32 R96, R93, R66, RZ ;  /* 0x000000425d607225 */ /* 0x000fe200078e00ff */
[----:B------:R-:W-:-:S02]  /*46390*/  SEL R126, RZ, 0x1, P1 ;  /* 0x00000001ff7e7807 */ /* 0x000fc40000800000 */
[----:B------:R-:W-:Y:S01]  /*463a0*/  ISETP.GE.U32.AND.EX P2, PT, R107, R134, PT, P2 ;  /* 0x000000866b00720c */ /* 0x000fe20003f46120 */
[----:B------:R-:W-:Y:S01]  /*463b0*/  IMAD.MOV.U32 R112, RZ, RZ, R101 ;  /* 0x000000ffff707224 */ /* 0x000fe200078e0065 */
[----:B------:R-:W-:Y:S01]  /*463c0*/  IADD3 R141, P1, PT, R145, R114, RZ ;  /* 0x00000072918d7210 */ /* 0x000fe20007f3e0ff */
[----:B------:R-:W-:Y:S01]  /*463d0*/  IMAD.X R130, R149, 0x1, R130, P5 ;  /* 0x0000000195827824 */ /* 0x000fe200028e0682 */
[----:B------:R-:W-:Y:S01]  /*463e0*/  SEL R115, RZ, 0x1, P2 ;  /* 0x00000001ff737807 */ /* 0x000fe20001000000 */
[----:B------:R-:W-:-:S04]  /*463f0*/  IMAD.WIDE.U32 R100, P5, R92, R67, R96 ;  /* 0x000000435c647225 */ /* 0x000fc800078a0060 */
[----:B------:R-:W-:Y:S02]  /*46400*/  IMAD.X R97, RZ, RZ, RZ, P5 ;  /* 0x000000ffff617224 */ /* 0x000fe400028e06ff */
[----:B------:R-:W-:Y:S01]  /*46410*/  IMAD.WIDE.U32.X R14, R13, R109, R14, P4 ;  /* 0x0000006d0d0e7225 */ /* 0x000fe200020e040e */
[----:B------:R-:W-:-:S03]  /*46420*/  IADD3 R126, P4, P5, R115, R120, R126 ;  /* 0x00000078737e7210 */ /* 0x000fc60007d9e07e */
[----:B------:R-:W-:Y:S01]  /*46430*/  IMAD.X R143, R130, 0x1, R133, P1 ;  /* 0x00000001828f7824 */ /* 0x000fe200008e0685 */
[----:B------:R-:W-:Y:S01]  /*46440*/  IADD3 R139, P1, P2, R141, R94, R136 ;  /* 0x0000005e8d8b7210 */ /* 0x000fe20007a3e088 */
[----:B------:R-:W-:Y:S01]  /*46450*/  IMAD.WIDE.U32 R118, R92, R66, RZ ;  /* 0x000000425c767225 */ /* 0x000fe200078e00ff */
[----:B------:R-:W-:Y:S02]  /*46460*/  IADD3.X R121, PT, PT, RZ, R121, RZ, P4, P5 ;  /* 0x00000079ff797210 */ /* 0x000fe400027ea4ff */
[----:B------:R-:W-:Y:S01]  /*46470*/  ISETP.GE.U32.AND P5, PT, R147, R114, PT ;  /* 0x000000729300720c */ /* 0x000fe20003fa6070 */
[----:B------:R-:W-:Y:S01]  /*46480*/  IMAD.WIDE.U32.X R110, R117, R10, R110, P3 ;  /* 0x0000000a756e7225 */ /* 0x000fe200018e046e */
[----:B------:R-:W-:Y:S02]  /*46490*/  IADD3.X R120, PT, PT, R143, R95, RZ, P1, P2 ;  /* 0x0000005f8f787210 */ /* 0x000fe40000fe44ff */
[----:B------:R-:W-:Y:S01]  /*464a0*/  IADD3 R94, P2, PT, R119, R100, RZ ;  /* 0x00000064775e7210 */ /* 0x000fe20007f5e0ff */
[----:B------:R-:W-:Y:S01]  /*464b0*/  IMAD.MOV.U32 R96, RZ, RZ, R101 ;  /* 0x000000ffff607224 */ /* 0x000fe200078e0065 */
[----:B------:R-:W-:Y:S01]  /*464c0*/  IADD3 R115, P4, PT, R137, R118, RZ ;  /* 0x0000007689737210 */ /* 0x000fe20007f9e0ff */
[----:B------:R-:W-:Y:S01]  /*464d0*/  IMAD.WIDE.U32.X R112, R13, R10, R112, P6 ;  /* 0x0000000a0d707225 */ /* 0x000fe200030e0470 */
[----:B------:R-:W-:-:S02]  /*464e0*/  ISETP.GE.U32.AND P3, PT, R145, R147, PT ;  /* 0x000000939100720c */ /* 0x000fc40003f66070 */
[----:B------:R-:W-:Y:S01]  /*464f0*/  ISETP.GE.U32.AND.EX P5, PT, R149, R133, PT, P5 ;  /* 0x000000859500720c */ /* 0x000fe20003fa6150 */
[----:B------:R-:W-:Y:S01]  /*46500*/  IMAD.X R135, R94, 0x1, R135, P4 ;  /* 0x000000015e877824 */ /* 0x000fe200020e0687 */
[----:B------:R-:W-:Y:S01]  /*46510*/  ISETP.GE.U32.AND P4, PT, R115, R118, PT ;  /* 0x000000767300720c */ /* 0x000fe20003f86070 */
[----:B------:R-:W-:Y:S01]  /*46520*/  IMAD.WIDE.U32.X R96, R93, R67, R96, P2 ;  /* 0x000000435d607225 */ /* 0x000fe200010e0460 */
[----:B------:R-:W-:Y:S02]  /*46530*/  ISETP.GE.U32.AND.EX P3, PT, R130, R149, PT, P3 ;  /* 0x000000958200720c */ /* 0x000fe40003f66130 */
[----:B------:R-:W-:Y:S02]  /*46540*/  SEL R100, RZ, 0x1, P5 ;  /* 0x00000001ff647807 */ /* 0x000fe40002800000 */
[----:B------:R-:W-:Y:S02]  /*46550*/  IADD3 R115, P5, PT, R115, R126, RZ ;  /* 0x0000007e73737210 */ /* 0x000fe40007fbe0ff */
[----:B------:R-:W-:-:S02]  /*46560*/  SEL R119, RZ, 0x1, P3 ;  /* 0x00000001ff777807 */ /* 0x000fc40001800000 */
[----:B------:R-:W-:Y:S01]  /*46570*/  ISETP.GE.U32.AND P3, PT, R141, R114, PT ;  /* 0x000000728d00720c */ /* 0x000fe20003f66070 */
[----:B------:R-:W-:Y:S01]  /*46580*/  IMAD.X R114, R135, 0x1, R121, P5 ;  /* 0x0000000187727824 */ /* 0x000fe200028e0679 */
[----:B------:R-:W-:Y:S02]  /*46590*/  ISETP.GE.U32.AND P2, PT, R115, R126, PT ;  /* 0x0000007e7300720c */ /* 0x000fe40003f46070 */
[----:B------:R-:W-:Y:S02]  /*465a0*/  ISETP.GE.U32.AND P5, PT, R139, R141, PT ;  /* 0x0000008d8b00720c */ /* 0x000fe40003fa6070 */
[----:B------:R-:W-:Y:S01]  /*465b0*/  ISETP.GE.U32.AND.EX P4, PT, R135, R94, PT, P4 ;  /* 0x0000005e8700720c */ /* 0x000fe20003f86140 */
[----:B------:R-:W-:Y:S01]  /*465c0*/  IMAD.WIDE.U32.X R94, R117, R10, R90, P0 ;  /* 0x0000000a755e7225 */ /* 0x000fe200000e045a */
[----:B------:R-:W-:Y:S02]  /*465d0*/  ISETP.GE.U32.AND.EX P2, PT, R114, R121, PT, P2 ;  /* 0x000000797200720c */ /* 0x000fe40003f46120 */
        /* <DEDUP_REMOVED lines=8> */
[----:B------:R-:W-:Y:S01]  /*46660*/  IMAD.WIDE.U32 R90, R13, R122, RZ ;  /* 0x0000007a0d5a7225 */ /* 0x000fe200078e00ff */
[----:B------:R-:W-:Y:S02]  /*46670*/  ISETP.GE.U32.AND P1, PT, R131, R104, PT ;  /* 0x000000688300720c */ /* 0x000fe40003f26070 */
[----:B------:R-:W-:Y:S01]  /*46680*/  IADD3.X R137, PT, PT, RZ, R97, RZ, P3, P5 ;  /* 0x00000061ff897210 */ /* 0x000fe20001fea4ff */
[----:B------:R-:W-:Y:S01]  /*46690*/  IMAD.WIDE.U32 R96, R117, R44, RZ ;  /* 0x0000002c75607225 */ /* 0x000fe200078e00ff */
[----:B------:R-:W-:Y:S02]  /*466a0*/  IADD3 R109, P2, PT, R139, R104, RZ ;  /* 0x000000688b6d7210 */ /* 0x000fe40007f5e0ff */
[----:B------:R-:W-:Y:S01]  /*466b0*/  IADD3.X R121, PT, PT, RZ, R95, RZ, P0, P4 ;  /* 0x0000005fff797210 */ /* 0x000fe200007e84ff */
[----:B------:R-:W-:Y:S01]  /*466c0*/  IMAD.WIDE.U32 R90, P5, R17, R10, R90 ;  /* 0x0000000a115a7225 */ /* 0x000fe200078a005a */
[----:B------:R-:W-:-:S02]  /*466d0*/  ISETP.GE.U32.AND.EX P1, PT, R106, R105, PT, P1 ;  /* 0x000000696a00720c */ /* 0x000fc40003f26110 */
[----:B------:R-:W-:Y:S01]  /*466e0*/  IADD3 R133, P3, P4, R133, R110, R94 ;  /* 0x0000006e85857210 */ /* 0x000fe20007c7e05e */
[----:B------:R-:W-:Y:S01]  /*466f0*/  IMAD.WIDE.U32 R94, R17, R122, RZ ;  /* 0x0000007a115e7225 */ /* 0x000fe200078e00ff */
[----:B------:R-:W-:Y:S02]  /*46700*/  SEL R101, RZ, 0x1, P1 ;  /* 0x00000001ff657807 */ /* 0x000fe40000800000 */
[----:B------:R-:W-:Y:S01]  /*46710*/  ISETP.GE.U32.AND P0, PT, R109, R104, PT ;  /* 0x000000686d00720c */ /* 0x000fe20003f06070 */
[----:B------:R-:W-:Y:S01]  /*46720*/  IMAD.X R122, R120, 0x1, R105, P2 ;  /* 0x00000001787a7824 */ /* 0x000fe200010e0669 */
[----:B------:R-:W-:Y:S01]  /*46730*/  IADD3.X R120, PT, PT, RZ, R111, RZ, P3, P4 ;  /* 0x0000006fff787210 */ /* 0x000fe20001fe84ff */
[----:B------:R-:W-:Y:S01]  /*46740*/  IMAD.WIDE.U32 R96, P3, R44, R117, R96 ;  /* 0x000000752c607225 */ /* 0x000fe20007860060 */
[----:B------:R-:W-:Y:S02]  /*46750*/  IADD3 R98, P1, P2, R94, R98, R101 ;  /* 0x000000625e627210 */ /* 0x000fe40007a3e065 */
[----:B------:R-:W-:Y:S01]  /*46760*/  ISETP.GE.U32.AND.EX P0, PT, R122, R105, PT, P0 ;  /* 0x000000697a00720c */ /* 0x000fe20003f06100 */
[----:B------:R-:W-:Y:S01]  /*46770*/  IMAD.WIDE.U32 R100, R44, R44, RZ ;  /* 0x0000002c2c647225 */ /* 0x000fe200078e00ff */
[----:B------:R-:W-:-:S02]  /*46780*/  @P5 LOP3.LUT R6, R6, 0x1, RZ, 0xfc, !PT ;  /* 0x0000000106065812 */ /* 0x000fc400078efcff */
[----:B------:R-:W-:Y:S02]  /*46790*/  IADD3 R95, P4, PT, R95, R90, RZ ;  /* 0x0000005a5f5f7210 */ /* 0x000fe40007f9e0ff */
[----:B------:R-:W-:Y:S02]  /*467a0*/  SEL R90, RZ, 0x1, P0 ;  /* 0x00000001ff5a7807 */ /* 0x000fe40000000000 */
[----:B------:R-:W-:Y:S02]  /*467b0*/  LOP3.LUT R6, R6, 0xfffffffb, RZ, 0xc0, !PT ;  /* 0xfffffffb06067812 */ /* 0x000fe400078ec0ff */
[----:B------:R-:W-:Y:S02]  /*467c0*/  IADD3 R96, P0, PT, R101, R96, RZ ;  /* 0x0000006065607210 */ /* 0x000fe40007f1e0ff */
[----:B------:R-:W-:Y:S02]  /*467d0*/  @P3 LOP3.LUT R6, R6, 0x4, RZ, 0xfc, !PT ;  /* 0x0000000406063812 */ /* 0x000fe400078efcff */
[----:B------:R-:W-:-:S02]  /*467e0*/  P2R R128, PR, RZ, 0x10 ;  /* 0x00000010ff807803 */ /* 0x000fc40000000000 */
[----:B------:R-:W-:Y:S02]  /*467f0*/  IADD3.X R104, PT, PT, R95, R99, RZ, P1, P2 ;  /* 0x000000635f687210 */ /* 0x000fe40000fe44ff */
[----:B------:R-:W-:Y:S02]  /*46800*/  LOP3.LUT P4, RZ, R6, 0x1, RZ, 0xc0, !PT ;  /* 0x0000000106ff7812 */ /* 0x000fe4000788c0ff */
[----:B------:R-:W-:Y:S02]  /*46810*/  ISETP.GE.U32.AND P1, PT, R98, R94, PT ;  /* 0x0000005e6200720c */ /* 0x000fe40003f26070 */
[----:B------:R-:W-:Y:S02]  /*46820*/  LOP3.LUT R6, R6, 0xfffffffd, RZ, 0xc0, !PT ;  /* 0xfffffffd06067812 */ /* 0x000fe400078ec0ff */
[----:B------:R-:W-:Y:S02]  /*46830*/  IADD3 R99, P2, PT, R98, R119, RZ ;  /* 0x0000007762637210 */ /* 0x000fe40007f5e0ff */
[----:B------:R-:W-:-:S02]  /*46840*/  @P0 LOP3.LUT R6, R6, 0x2, RZ, 0xfc, !PT ;  /* 0x0000000206060812 */ /* 0x000fc400078efcff */
[C---:B------:R-:W-:Y:S01]  /*46850*/  ISETP.GE.U32.AND.EX P1, PT, R104.reuse, R95, PT, P1 ;  /* 0x0000005f6800720c */ /* 0x040fe20003f26110 */
[----:B------:R-:W-:Y:S01]  /*46860*/  IMAD.X R101, R104, 0x1, R121, P2 ;  /* 0x0000000168657824 */ /* 0x000fe200010e0679 */
[C---:B------:R-:W-:Y:S02]  /*46870*/  IADD3 R118, P0, PT, R99.reuse, R100, RZ ;  /* 0x0000006463767210 */ /* 0x040fe40007f1e0ff */
[----:B------:R-:W-:Y:S02]  /*46880*/  ISETP.GE.U32.AND P2, PT, R99, R98, PT ;  /* 0x000000626300720c */ /* 0x000fe40003f46070 */
[----:B------:R-:W-:Y:S01]  /*46890*/  SEL R98, RZ, 0x1, P1 ;  /* 0x00000001ff627807 */ /* 0x000fe20000800000 */
[----:B------:R-:W-:Y:S01]  /*468a0*/  IMAD.X R135, R96, 0x1, R101, P0 ;  /* 0x0000000160877824 */ /* 0x000fe200000e0665 */
[----:B------:R-:W-:Y:S02]  /*468b0*/  IADD3 R133, P1, PT, R118, R133, RZ ;  /* 0x0000008576857210 */ /* 0x000fe40007f3e0ff */
[----:B------:R-:W-:Y:S01]  /*468c0*/  ISETP.GE.U32.AND.EX P2, PT, R101, R104, PT, P2 ;  /* 0x000000686500720c */ /* 0x000fe20003f46120 */
[----:B------:R-:W-:Y:S01]  /*468d0*/  IMAD.WIDE.U32 R104, R92, R64, RZ ;  /* 0x000000405c687225 */ /* 0x000fe200078e00ff */
[----:B------:R-:W-:-:S02]  /*468e0*/  IADD3 R131, P0, PT, R133, R94, RZ ;  /* 0x0000005e85837210 */ /* 0x000fc40007f1e0ff */
[----:B------:R-:W-:Y:S01]  /*468f0*/  SEL R119, RZ, 0x1, P2 ;  /* 0x00000001ff777807 */ /* 0x000fe20001000000 */
[----:B------:R-:W-:Y:S01]  /*46900*/  IMAD.X R120, R135, 0x1, R120, P1 ;  /* 0x0000000187787824 */ /* 0x000fe200008e0678 */
[----:B------:R-:W-:Y:S02]  /*46910*/  IADD3 R101, P1, P2, R131, R14, R90 ;  /* 0x0000000e83657210 */ /* 0x000fe40007a3e05a */
[----:B------:R-:W-:Y:S01]  /*46920*/  ISETP.EQ.U32.AND P3, PT, R123, R66, PT ;  /* 0x000000427b00720c */ /* 0x000fe20003f62070 */
[----:B------:R-:W-:-:S05]  /*46930*/  IMAD.X R121, R120, 0x1, R95, P0 ;  /* 0x0000000178797824 */ /* 0x000fca00000e065f */
[----:B------:R-:W-:Y:S01]  /*46940*/  IADD3.X R110, PT, PT, R121, R15, RZ, P1, P2 ;  /* 0x0000000f796e7210 */ /* 0x000fe20000fe44ff */
[----:B------:R-:W-:Y:S01]  /*46950*/  IMAD.WIDE.U32 R14, R93, R64, RZ ;  /* 0x000000405d0e7225 */ /* 0x000fe200078e00ff */
[----:B------:R-:W-:Y:S02]  /*46960*/  IADD3 R119, P0, P1, R119, R112, R98 ;  /* 0x0000007077777210 */ /* 0x000fe4000791e062 */
[----:B------:R-:W-:Y:S02]  /*46970*/  ISETP.GE.U32.AND P2, PT, R125, R70, PT ;  /* 0x000000467d00720c */ /* 0x000fe40003f46070 */
[----:B------:R-:W-:Y:S02]  /*46980*/  IADD3.X R112, PT, PT, RZ, R113, RZ, P0, P1 ;  /* 0x00000071ff707210 */ /* 0x000fe400007e24ff */
[----:B------:R-:W-:Y:S02]  /*46990*/  IADD3 R127, P1, PT, R124, R127, RZ ;  /* 0x0000007f7c7f7210 */ /* 0x000fe40007f3e0ff */
[----:B------:R-:W-:-:S02]  /*469a0*/  ISETP.GE.U32.AND.EX P2, PT, R46, R71, PT, P2 ;  /* 0x000000472e00720c */ /* 0x000fc40003f46120 */
[----:B------:R-:W-:Y:S01]  /*469b0*/  ISETP.GE.U32.AND P5, PT, R127, R64, PT ;  /* 0x000000407f00720c */ /* 0x000fe20003fa6070 */
[----:B------:R-:W-:Y:S01]  /*469c0*/  IMAD.X R106, R78, 0x1, R129, P1 ;  /* 0x000000014e6a7824 */ /* 0x000fe200008e0681 */
[CC--:B------:R-:W-:Y:S02]  /*469d0*/  ISETP.EQ.U32.AND P0, PT, R103.reuse, R68.reuse, PT ;  /* 0x000000446700720c */ /* 0x0c0fe40003f02070 */
[----:B------:R-:W-:Y:S02]  /*469e0*/  ISETP.LT.U32.AND P1, PT, R103, R68, PT ;  /* 0x000000446700720c */ /* 0x000fe40003f21070 */
[----:B------:R-:W-:Y:S02]  /*469f0*/  ISETP.GE.U32.AND.EX P5, PT, R106, R65, PT, P5 ;  /* 0x000000416a00720c */ /* 0x000fe40003fa6150 */
[----:B------:R-:W-:-:S04]  /*46a00*/  ISETP.EQ.AND.EX P0, PT, R8, R69, !P2, P0 ;  /* 0x000000450800720c */ /* 0x000fc80005702300 */
[----:B------:R-:W-:Y:S02]  /*46a10*/  ISETP.LT.U32.OR.EX P1, PT, R8, R69, P0, P1 ;  /* 0x000000450800720c */ /* 0x000fe40000721510 */
[----:B------:R-:W-:Y:S02]  /*46a20*/  ISETP.LT.U32.AND P0, PT, R123, R66, PT ;  /* 0x000000427b00720c */ /* 0x000fe40003f01070 */
[----:B------:R-:W-:-:S03]  /*46a30*/  ISETP.EQ.AND.EX P3, PT, R12, R67, P1, P3 ;  /* 0x000000430c00720c */ /* 0x000fc60000f62330 */
[----:B------:R-:W-:Y:S02]  /*46a40*/  @P5 ISETP.NE.U32.AND P6, PT, R127, R64, PT ;  /* 0x000000407f00520c */ /* 0x000fe40003fc5070 */
[----:B------:R-:W-:Y:S02]  /*46a50*/  ISETP.LT.U32.OR.EX P3, PT, R12, R67, P3, P0 ;  /* 0x000000430c00720c */ /* 0x000fe40001f61500 */
[----:B------:R-:W-:Y:S02]  /*46a60*/  PLOP3.LUT P0, PT, PT, PT, PT, 0x8, 0x80 ;  /* 0x000000000080781c */ /* 0x000fe40003f0e170 */
[-C--:B------:R-:W-:Y:S01]  /*46a70*/  @P5 ISETP.NE.OR.EX P0, PT, R106, R65.reuse, !P3, P6 ;  /* 0x000000416a00520c */ /* 0x080fe20005f05760 */
[----:B------:R-:W-:-:S03]  /*46a80*/  IMAD.WIDE.U32 R14, P5, R92, R65, R14 ;  /* 0x000000415c0e7225 */ /* 0x000fc600078a000e */
[----:B------:R-:W-:Y:S01]  /*46a90*/  SEL R111, R71, RZ, P0 ;  /* 0x000000ff476f7207 */ /* 0x000fe20000000000 */
[----:B------:R-:W-:Y:S02]  /*46aa0*/  IMAD.X R99, RZ, RZ, RZ, P5 ;  /* 0x000000ffff637224 */ /* 0x000fe400028e06ff */
[----:B------:R-:W-:Y:S01]  /*46ab0*/  IMAD.MOV.U32 R98, RZ, RZ, R15 ;  /* 0x000000ffff627224 */ /* 0x000fe200078e000f */
[----:B------:R-:W-:Y:S02]  /*46ac0*/  IADD3 R15, P5, PT, R105, R14, RZ ;  /* 0x0000000e690f7210 */ /* 0x000fe40007fbe0ff */
[----:B------:R-:W-:-:S03]  /*46ad0*/  SEL R14, R70, RZ, P0 ;  /* 0x000000ff460e7207 */ /* 0x000fc60000000000 */
        /* <DEDUP_REMOVED lines=13> */
[----:B------:R-:W-:Y:S01]  /*46bb0*/  IMAD.X R15, RZ, RZ, RZ, P4 ;  /* 0x000000ffff0f7224 */ /* 0x000fe200020e06ff */
[----:B------:R-:W-:Y:S01]  /*46bc0*/  ISETP.NE.AND P4, PT, R128, RZ, PT ;  /* 0x000000ff8000720c */ /* 0x000fe20003f85270 */
[----:B------:R-:W-:Y:S01]  /*46bd0*/  IMAD.MOV.U32 R98, RZ, RZ, R97 ;  /* 0x000000ffff627224 */ /* 0x000fe200078e0061 */
[----:B------:R-:W-:Y:S02]  /*46be0*/  IADD3.X R105, PT, PT, RZ, R99, RZ, P5, P6 ;  /* 0x00000063ff697210 */ /* 0x000fe40002fec4ff */
[----:B------:R-:W-:Y:S01]  /*46bf0*/  IADD3 R109, P5, PT, -R14, R125, RZ ;  /* 0x0000007d0e6d7210 */ /* 0x000fe20007fbe1ff */
[----:B------:R-:W-:Y:S01]  /*46c00*/  IMAD.MOV.U32 R14, RZ, RZ, R91 ;  /* 0x000000ffff0e7224 */ /* 0x000fe200078e005b */
[----:B------:R-:W-:Y:S01]  /*46c10*/  LOP3.LUT P6, RZ, R6, 0x2, RZ, 0xc0, !PT ;  /* 0x0000000206ff7812 */ /* 0x000fe200078cc0ff */
[----:B------:R-:W-:-:S04]  /*46c20*/  IMAD.WIDE.U32 R90, R44, R17, RZ ;  /* 0x000000112c5a7225 */ /* 0x000fc800078e00ff */
[----:B------:R-:W-:Y:S01]  /*46c30*/  IMAD.X R111, R46, 0x1, ~R111, P5 ;  /* 0x000000012e6f7824 */ /* 0x000fe200028e0e6f */
[----:B------:R-:W-:Y:S01]  /*46c40*/  LOP3.LUT P5, RZ, R6, 0x4, RZ, 0xc0, !PT ;  /* 0x0000000406ff7812 */ /* 0x000fe200078ac0ff */
[----:B------:R-:W-:Y:S01]  /*46c50*/  IMAD.WIDE.U32.X R14, R13, R10, R14, P4 ;  /* 0x0000000a0d0e7225 */ /* 0x000fe200020e040e */
[----:B------:R-:W-:-:S03]  /*46c60*/  ISETP.GE.U32.AND P4, PT, R118, R100, PT ;  /* 0x000000647600720c */ /* 0x000fc60003f86070 */
[----:B------:R-:W-:Y:S01]  /*46c70*/  IMAD.X R99, RZ, RZ, RZ, P5 ;  /* 0x000000ffff637224 */ /* 0x000fe200028e06ff */
[----:B------:R-:W-:Y:S01]  /*46c80*/  ISETP.GE.U32.AND.EX P4, PT, R135, R96, PT, P4 ;  /* 0x000000608700720c */ /* 0x000fe20003f86140 */
[----:B------:R-:W-:-:S03]  /*46c90*/  IMAD.WIDE.U32 R92, P5, R13, R44, R92 ;  /* 0x0000002c0d5c7225 */ /* 0x000fc600078a005c */
[----:B------:R-:W-:Y:S01]  /*46ca0*/  SEL R10, RZ, 0x1, P4 ;  /* 0x00000001ff0a7807 */ /* 0x000fe20002000000 */
[----:B------:R-:W-:Y:S01]  /*46cb0*/  IMAD.X R97, RZ, RZ, RZ, P5 ;  /* 0x000000ffff617224 */ /* 0x000fe200028e06ff */
[----:B------:R-:W-:Y:S01]  /*46cc0*/  ISETP.GE.U32.AND P5, PT, R133, R118, PT ;  /* 0x000000768500720c */ /* 0x000fe20003fa6070 */
[----:B------:R-:W-:Y:S01]  /*46cd0*/  IMAD.WIDE.U32.X R98, R117, R117, R98, P6 ;  /* 0x0000007575627225 */ /* 0x000fe200030e0462 */
[----:B------:R-:W-:Y:S02]  /*46ce0*/  IADD3 RZ, P6, PT, R91, R92, RZ ;  /* 0x0000005c5bff7210 */ /* 0x000fe40007fde0ff */
[----:B------:R-:W-:Y:S01]  /*46cf0*/  ISETP.GE.U32.AND.EX P5, PT, R120, R135, PT, P5 ;  /* 0x000000877800720c */ /* 0x000fe20003fa6150 */
[----:B------:R-:W-:Y:S01]  /*46d00*/  IMAD.WIDE.U32 R90, R13, R44, RZ ;  /* 0x0000002c0d5a7225 */ /* 0x000fe200078e00ff */
[----:B------:R-:W-:Y:S02]  /*46d10*/  ISETP.GE.U32.AND P4, PT, R131, R94, PT ;  /* 0x0000005e8300720c */ /* 0x000fe40003f86070 */
[----:B------:R-:W-:Y:S01]  /*46d20*/  SEL R125, RZ, 0x1, P5 ;  /* 0x00000001ff7d7807 */ /* 0x000fe20002800000 */
[----:B------:R-:W-:Y:S01]  /*46d30*/  IMAD.MOV.U32 R96, RZ, RZ, R93 ;  /* 0x000000ffff607224 */ /* 0x000fe200078e005d */
[----:B------:R-:W-:-:S02]  /*46d40*/  ISETP.GE.U32.AND P5, PT, R101, R131, PT ;  /* 0x000000836500720c */ /* 0x000fc40003fa6070 */
[----:B------:R-:W-:Y:S01]  /*46d50*/  ISETP.GE.U32.AND.EX P4, PT, R121, R95, PT, P4 ;  /* 0x0000005f7900720c */ /* 0x000fe20003f86140 */
[----:B------:R-:W-:Y:S01]  /*46d60*/  IMAD.WIDE.U32.X R96, R13, R117, R96, P6 ;  /* 0x000000750d607225 */ /* 0x000fe200030e0460 */
[----:B------:R-:W-:-:S03]  /*46d70*/  ISETP.GE.U32.AND.EX P5, PT, R110, R121, PT, P5 ;  /* 0x000000796e00720c */ /* 0x000fc60003fa6150 */
[----:B------:R-:W-:-:S04]  /*46d80*/  IMAD.WIDE.U32 R90, P6, R17, R117, R90 ;  /* 0x00000075115a7225 */ /* 0x000fc800078c005a */
[----:B------:R-:W-:Y:S01]  /*46d90*/  IMAD.WIDE.U32 R94, R17, R44, RZ ;  /* 0x0000002c115e7225 */ /* 0x000fe200078e00ff */
[----:B------:R-:W-:-:S03]  /*46da0*/  SEL R44, RZ, 0x1, P4 ;  /* 0x00000001ff2c7807 */ /* 0x000fc60002000000 */
[----:B------:R-:W-:Y:S01]  /*46db0*/  IMAD.X R93, RZ, RZ, RZ, P6 ;  /* 0x000000ffff5d7224 */ /* 0x000fe200030e06ff */
[----:B------:R-:W-:Y:S01]  /*46dc0*/  IADD3 R90, P4, PT, R95, R90, RZ ;  /* 0x0000005a5f5a7210 */ /* 0x000fe20007f9e0ff */
[----:B------:R-:W-:Y:S01]  /*46dd0*/  IMAD.MOV.U32 R92, RZ, RZ, R91 ;  /* 0x000000ffff5c7224 */ /* 0x000fe200078e005b */
[----:B------:R-:W-:Y:S02]  /*46de0*/  SEL R95, RZ, 0x1, P5 ;  /* 0x00000001ff5f7807 */ /* 0x000fe40002800000 */
[----:B------:R-:W-:Y:S01]  /*46df0*/  IADD3 R10, P5, P6, R125, R98, R10 ;  /* 0x000000627d0a7210 */ /* 0x000fe20007ebe00a */
[----:B------:R-:W-:Y:S01]  /*46e00*/  IMAD.WIDE.U32.X R92, R13, R117, R92, P4 ;  /* 0x000000750d5c7225 */ /* 0x000fe200020e045c */
[----:B------:R-:W-:Y:S02]  /*46e10*/  IADD3 R119, P4, PT, R119, R94, RZ ;  /* 0x0000005e77777210 */ /* 0x000fe40007f9e0ff */
[----:B------:R-:W-:Y:S02]  /*46e20*/  IADD3.X R91, PT, PT, RZ, R99, RZ, P5, P6 ;  /* 0x00000063ff5b7210 */ /* 0x000fe40002fec4ff */
[----:B------:R-:W-:Y:S01]  /*46e30*/  IADD3 R44, P5, P6, R95, R14, R44 ;  /* 0x0000000e5f2c7210 */ /* 0x000fe20007ebe02c */
[----:B------:R-:W-:Y:S01]  /*46e40*/  IMAD.X R112, R90, 0x1, R112, P4 ;  /* 0x000000015a707824 */ /* 0x000fe200020e0670 */
[----:B------:R-:W-:-:S02]  /*46e50*/  ISETP.GE.U32.AND P4, PT, R119, R94, PT ;  /* 0x0000005e7700720c */ /* 0x000fc40003f86070 */
[----:B------:R-:W-:Y:S02]  /*46e60*/  IADD3.X R14, PT, PT, RZ, R15, RZ, P5, P6 ;  /* 0x0000000fff0e7210 */ /* 0x000fe40002fec4ff */
[----:B------:R-:W-:Y:S02]  /*46e70*/  IADD3 R15, P6, PT, R119, R10, RZ ;  /* 0x0000000a770f7210 */ /* 0x000fe40007fde0ff */
[C---:B------:R-:W-:Y:S02]  /*46e80*/  ISETP.GE.U32.AND.EX P4, PT, R112.reuse, R90, PT, P4 ;  /* 0x0000005a7000720c */ /* 0x040fe40003f86140 */
[C---:B------:R-:W-:Y:S01]  /*46e90*/  ISETP.GE.U32.AND P5, PT, R15.reuse, R119, PT ;  /* 0x000000770f00720c */ /* 0x040fe20003fa6070 */
[----:B------:R-:W-:Y:S01]  /*46ea0*/  IMAD.X R91, R112, 0x1, R91, P6 ;  /* 0x00000001705b7824 */ /* 0x000fe200030e065b */
[----:B------:R-:W-:Y:S02]  /*46eb0*/  IADD3 R15, P6, PT, R15, R94, RZ ;  /* 0x0000005e0f0f7210 */ /* 0x000fe40007fde0ff */
[----:B------:R-:W-:-:S02]  /*46ec0*/  SEL R10, RZ, 0x1, P4 ;  /* 0x00000001ff0a7807 */ /* 0x000fc40002000000 */
[C---:B------:R-:W-:Y:S01]  /*46ed0*/  ISETP.GE.U32.AND.EX P5, PT, R91.reuse, R112, PT, P5 ;  /* 0x000000705b00720c */ /* 0x040fe20003fa6150 */
[----:B------:R-:W-:Y:S01]  /*46ee0*/  IMAD.X R91, R91, 0x1, R90, P6 ;  /* 0x000000015b5b7824 */ /* 0x000fe200030e065a */
[C---:B------:R-:W-:Y:S02]  /*46ef0*/  IADD3 R44, P4, PT, R15.reuse, R44, RZ ;  /* 0x0000002c0f2c7210 */ /* 0x040fe40007f9e0ff */
[----:B------:R-:W-:Y:S02]  /*46f00*/  ISETP.GE.U32.AND P6, PT, R15, R94, PT ;  /* 0x0000005e0f00720c */ /* 0x000fe40003fc6070 */
[----:B------:R-:W-:Y:S01]  /*46f10*/  SEL R99, RZ, 0x1, P5 ;  /* 0x00000001ff637807 */ /* 0x000fe20002800000 */
[----:B------:R-:W-:Y:S01]  /*46f20*/  IMAD.X R46, R91, 0x1, R14, P4 ;  /* 0x000000015b2e7824 */ /* 0x000fe200020e060e */
[----:B------:R-:W-:Y:S01]  /*46f30*/  ISETP.GE.U32.AND P5, PT, R44, R15, PT ;  /* 0x0000000f2c00720c */ /* 0x000fe20003fa6070 */
[----:B------:R-:W-:Y:S01]  /*46f40*/  IMAD.WIDE.U32 R14, R13, R17, RZ ;  /* 0x000000110d0e7225 */ /* 0x000fe200078e00ff */
[----:B------:R-:W-:-:S02]  /*46f50*/  ISETP.GE.U32.AND.EX P4, PT, R91, R90, PT, P6 ;  /* 0x0000005a5b00720c */ /* 0x000fc40003f86160 */
[----:B------:R-:W-:Y:S02]  /*46f60*/  SEL R95, RZ, 0x1, P2 ;  /* 0x00000001ff5f7807 */ /* 0x000fe40001000000 */
[----:B------:R-:W-:Y:S01]  /*46f70*/  ISETP.GE.U32.AND.EX P2, PT, R46, R91, PT, P5 ;  /* 0x0000005b2e00720c */ /* 0x000fe20003f46150 */
[----:B------:R-:W-:Y:S01]  /*46f80*/  IMAD.WIDE.U32 R90, R17, R17, RZ ;  /* 0x00000011115a7225 */ /* 0x000fe200078e00ff */
[----:B------:R-:W-:Y:S02]  /*46f90*/  IADD3 R99, P6, P5, R99, R96, R10 ;  /* 0x0000006063637210 */ /* 0x000fe40007dde00a */
[----:B------:R-:W-:Y:S02]  /*46fa0*/  SEL R10, RZ, 0x1, P4 ;  /* 0x00000001ff0a7807 */ /* 0x000fe40002000000 */
[----:B------:R-:W-:Y:S02]  /*46fb0*/  IADD3 R94, P4, PT, R95, R68, RZ ;  /* 0x000000445f5e7210 */ /* 0x000fe40007f9e0ff */
[----:B------:R-:W-:Y:S01]  /*46fc0*/  SEL R95, RZ, 0x1, P2 ;  /* 0x00000001ff5f7807 */ /* 0x000fe20001000000 */
[----:B------:R-:W-:Y:S01]  /*46fd0*/  IMAD.WIDE.U32 R14, P2, R17, R13, R14 ;  /* 0x0000000d110e7225 */ /* 0x000fe2000784000e */
[----:B------:R-:W-:-:S02]  /*46fe0*/  IADD3.X R96, PT, PT, RZ, R97, RZ, P6, P5 ;  /* 0x00000061ff607210 */ /* 0x000fc400037ea4ff */
[----:B------:R-:W-:Y:S01]  /*46ff0*/  IADD3 R92, P5, P6, R95, R92, R10 ;  /* 0x0000005c5f5c7210 */ /* 0x000fe20007ebe00a */
[----:B------:R-:W-:Y:S01]  /*47000*/  IMAD.X R95, RZ, RZ, RZ, P2 ;  /* 0x000000ffff5f7224 */ /* 0x000fe200010e06ff */
[----:B------:R-:W-:Y:S01]  /*47010*/  SEL R10, R94, RZ, P0 ;  /* 0x000000ff5e0a7207 */ /* 0x000fe20000000000 */
[----:B------:R-:W-:Y:S01]  /*47020*/  IMAD.MOV.U32 R94, RZ, RZ, R15 ;  /* 0x000000ffff5e7224 */ /* 0x000fe200078e000f */
[----:B------:R-:W-:Y:S02]  /*47030*/  IADD3 R91, P2, PT, R91, R14, RZ ;  /* 0x0000000e5b5b7210 */ /* 0x000fe40007f5e0ff */
[----:B------:R-:W-:Y:S02]  /*47040*/  IADD3.X R93, PT, PT, RZ, R93, RZ, P5, P6 ;  /* 0x0000005dff5d7210 */ /* 0x000fe40002fec4ff */
[----:B------:R-:W-:Y:S01]  /*47050*/  IADD3 R17, P6, PT, R99, R90, RZ ;  /* 0x0000005a63117210 */ /* 0x000fe20007fde0ff */
[----:B------:R-:W-:Y:S01]  /*47060*/  IMAD.WIDE.U32.X R14, R13, R13, R94, P2 ;  /* 0x0000000d0d0e7225 */ /* 0x000fe200010e045e */
[----:B------:R-:W-:-:S02]  /*47070*/  IADD3 R10, P5, PT, -R10, R103, RZ ;  /* 0x000000670a0a7210 */ /* 0x000fc40007fbe1ff */
[C---:B------:R-:W-:Y:S01]  /*47080*/  ISETP.GE.U32.AND P2, PT, R17.reuse, R90, PT ;  /* 0x0000005a1100720c */ /* 0x040fe20003f46070 */
[----:B------:R-:W-:Y:S01]  /*47090*/  IMAD.X R94, RZ, RZ, R69, P4 ;  /* 0x000000ffff5e7224 */ /* 0x000fe200020e0645 */
[----:B------:R-:W-:Y:S01]  /*470a0*/  IADD3 R103, P4, PT, R17, R92, RZ ;  /* 0x0000005c11677210 */ /* 0x000fe20007f9e0ff */
[----:B------:R-:W-:Y:S01]  /*470b0*/  IMAD.X R90, R91, 0x1, R96, P6 ;  /* 0x000000015b5a7824 */ /* 0x000fe200030e0660 */
[----:B------:R-:W-:Y:S02]  /*470c0*/  SEL R95, RZ, 0x1, !P1 ;  /* 0x00000001ff5f7807 */ /* 0x000fe40004800000 */
[----:B------:R-:W-:Y:S01]  /*470d0*/  ISETP.GE.U32.AND P1, PT, R103, R17, PT ;  /* 0x000000116700720c */ /* 0x000fe20003f26070 */
[----:B------:R-:W-:Y:S01]  /*470e0*/  IMAD.X R17, R90, 0x1, R93, P4 ;  /* 0x000000015a117824 */ /* 0x000fe200020e065d */
[----:B------:R-:W-:Y:S02]  /*470f0*/  SEL R13, RZ, 0x1, !P3 ;  /* 0x00000001ff0d7807 */ /* 0x000fe40005800000 */
[----:B------:R-:W-:-:S02]  /*47100*/  IADD3 R92, P3, PT, R95, R66, RZ ;  /* 0x000000425f5c7210 */ /* 0x000fc40007f7e0ff */
[----:B------:R-:W-:Y:S02]  /*47110*/  ISETP.GE.U32.AND.EX P1, PT, R17, R90, PT, P1 ;  /* 0x0000005a1100720c */ /* 0x000fe40003f26110 */
[----:B------:R-:W-:Y:S01]  /*47120*/  IADD3 R128, P6, PT, R13, R64, RZ ;  /* 0x000000400d807210 */ /* 0x000fe20007fde0ff */
[----:B------:R-:W-:Y:S01]  /*47130*/  IMAD.X R159, RZ, RZ, R67, P3 ;  /* 0x000000ffff9f7224 */ /* 0x000fe200018e0643 */
[----:B------:R-:W-:Y:S02]  /*47140*/  SEL R13, RZ, 0x1, P1 ;  /* 0x00000001ff0d7807 */ /* 0x000fe40000800000 */
[----:B------:R-:W-:Y:S02]  /*47150*/  ISETP.NE.U32.AND P1, PT, R104, RZ, PT ;  /* 0x000000ff6800720c */ /* 0x000fe40003f25070 */
[----:B------:R-:W-:Y:S01]  /*47160*/  ISETP.GE.U32.AND.EX P2, PT, R90, R91, PT, P2 ;  /* 0x0000005b5a00720c */ /* 0x000fe20003f46120 */
[----:B------:R-:W-:Y:S01]  /*47170*/  IMAD.X R90, RZ, RZ, R65, P6 ;  /* 0x000000ffff5a7224 */ /* 0x000fe200030e0641 */
[----:B------:R-:W-:-:S02]  /*47180*/  ISETP.NE.AND.EX P1, PT, R105, RZ, PT, P1 ;  /* 0x000000ff6900720c */ /* 0x000fc40003f25310 */
[----:B------:R-:W-:Y:S02]  /*47190*/  SEL R112, RZ, 0x1, P2 ;  /* 0x00000001ff707807 */ /* 0x000fe40001000000 */
[----:B------:R-:W-:Y:S02]  /*471a0*/  SEL R92, R92, RZ, P0 ;  /* 0x000000ff5c5c7207 */ /* 0x000fe40000000000 */
[----:B------:R-:W-:Y:S02]  /*471b0*/  SEL R128, R128, RZ, P0 ;  /* 0x000000ff80807207 */ /* 0x000fe40000000000 */
[----:B------:R-:W-:Y:S02]  /*471c0*/  IADD3 R112, P3, P6, R13, R14, R112 ;  /* 0x0000000e0d707210 */ /* 0x000fe40007e7e070 */
[----:B------:R-:W-:Y:S02]  /*471d0*/  IADD3 R123, P4, PT, -R92, R123, RZ ;  /* 0x0000007b5c7b7210 */ /* 0x000fe40007f9e1ff */
[----:B------:R-:W-:-:S02]  /*471e0*/  IADD3 R128, P2, PT, -R128, R127, RZ ;  /* 0x0000007f80807210 */ /* 0x000fc40007f5e1ff */
[----:B------:R-:W-:Y:S02]  /*471f0*/  SEL R91, R94, RZ, P0 ;  /* 0x000000ff5e5b7207 */ /* 0x000fe40000000000 */
[----:B------:R-:W-:Y:S02]  /*47200*/  SEL R159, R159, RZ, P0 ;  /* 0x000000ff9f9f7207 */ /* 0x000fe40000000000 */
        /* <DEDUP_REMOVED lines=31> */
.L_x_358:
        /* <DEDUP_REMOVED lines=25> */
[----:B------:R-:W-:Y:S02]  /*47590*/  IMAD.X R93, RZ, RZ, RZ, P1 ;  /* 0x000000ffff5d7224 */ /* 0x000fe400008e06ff */
[----:B------:R-:W-:Y:S02]  /*475a0*/  IMAD.MOV.U32 R92, RZ, RZ, R99 ;  /* 0x000000ffff5c7224 */ /* 0x000fe400078e0063 */
[----:B------:R-:W-:-:S04]  /*475b0*/  IMAD.WIDE.U32 R94, P6, R12, R67, R94 ;  /* 0x000000430c5e7225 */ /* 0x000fc800078c005e */
[----:B------:R-:W-:-:S04]  /*475c0*/  IMAD.WIDE.U32 R96, R119, R64, RZ ;  /* 0x0000004077607225 */ /* 0x000fc800078e00ff */
        /* <DEDUP_REMOVED lines=25> */
[----:B------:R-:W-:-:S03]  /*47760*/  SEL R95, RZ, 0x1, P0 ;  /* 0x00000001ff5f7807 */ /* 0x000fc60000000000 */
[----:B------:R-:W-:Y:S01]  /*47770*/  IMAD R107, R115, R73, R94 ;  /* 0x00000049736b7224 */ /* 0x000fe200078e025e */
[----:B------:R-:W-:Y:S01]  /*47780*/  IADD3 R92, P0, P2, R95, R92, R74 ;  /* 0x0000005c5f5c7210 */ /* 0x000fe20007a1e04a */
[----:B------:R-:W-:Y:S02]  /*47790*/  IMAD.X R110, R110, 0x1, R99, P5 ;  /* 0x000000016e6e7824 */ /* 0x000fe400028e0663 */
[----:B------:R-:W-:Y:S01]  /*477a0*/  IMAD.IADD R107, R91, 0x1, R107 ;  /* 0x000000015b6b7824 */ /* 0x000fe200078e026b */
[----:B------:R-:W-:Y:S01]  /*477b0*/  IADD3.X R91, PT, PT, RZ, R93, RZ, P0, P2 ;  /* 0x0000005dff5b7210 */ /* 0x000fe200007e44ff */
[----:B------:R-:W-:Y:S01]  /*477c0*/  IMAD.MOV.U32 R14, RZ, RZ, R97 ;  /* 0x000000ffff0e7224 */ /* 0x000fe200078e0061 */
[----:B------:R-:W-:Y:S01]  /*477d0*/  ISETP.GE.U32.AND.EX P1, PT, R110, R99, PT, P1 ;  /* 0x000000636e00720c */ /* 0x000fe20003f26110 */
[----:B------:R-:W-:Y:S01]  /*477e0*/  IMAD.WIDE.U32 R96, R90, R70, RZ ;  /* 0x000000465a607225 */ /* 0x000fe200078e00ff */
[----:B------:R-:W-:-:S03]  /*477f0*/  IADD3 R99, P4, PT, R105, R92, RZ ;  /* 0x0000005c69637210 */ /* 0x000fc60007f9e0ff */
[----:B------:R-:W-:Y:S01]  /*47800*/  IMAD.WIDE.U32 R104, R107, R70, RZ ;  /* 0x000000466b687225 */ /* 0x000fe200078e00ff */
[----:B------:R-:W-:Y:S02]  /*47810*/  LOP3.LUT R74, RZ, R96, RZ, 0x33, !PT ;  /* 0x00000060ff4a7212 */ /* 0x000fe400078e33ff */
[----:B------:R-:W-:Y:S01]  /*47820*/  ISETP.GE.U32.AND P0, PT, R99, R92, PT ;  /* 0x0000005c6300720c */ /* 0x000fe20003f06070 */
[----:B------:R-:W-:Y:S01]  /*47830*/  IMAD.X R114, R78, 0x1, R91, P4 ;  /* 0x000000014e727824 */ /* 0x000fe200020e065b */
[----:B------:R-:W-:Y:S01]  /*47840*/  ISETP.GT.U32.AND P2, PT, R115, R74, PT ;  /* 0x0000004a7300720c */ /* 0x000fe20003f44070 */
[----:B------:R-:W-:Y:S01]  /*47850*/  IMAD.WIDE.U32 R104, P4, R90, R71, R104 ;  /* 0x000000475a687225 */ /* 0x000fe20007880068 */
[----:B------:R-:W-:Y:S02]  /*47860*/  SEL R78, RZ, 0x1, P3 ;  /* 0x00000001ff4e7807 */ /* 0x000fe40001800000 */
[----:B------:R-:W-:Y:S01]  /*47870*/  ISETP.GE.U32.AND.EX P0, PT, R114, R91, PT, P0 ;  /* 0x0000005b7200720c */ /* 0x000fe20003f06100 */
[----:B------:R-:W-:Y:S01]  /*47880*/  IMAD.WIDE.U32 R92, R107, R68, RZ ;  /* 0x000000446b5c7225 */ /* 0x000fe200078e00ff */
[----:B------:R-:W-:-:S02]  /*47890*/  IADD3 R74, P5, PT, R97, R104, RZ ;  /* 0x00000068614a7210 */ /* 0x000fc40007fbe0ff */
[----:B------:R-:W-:Y:S01]  /*478a0*/  SEL R121, RZ, 0x1, P0 ;  /* 0x00000001ff797807 */ /* 0x000fe20000000000 */
[----:B------:R-:W-:Y:S01]  /*478b0*/  IMAD.WIDE.U32.X R14, R119, R65, R14, P6 ;  /* 0x00000041770e7225 */ /* 0x000fe200030e040e */
[----:B------:R-:W-:-:S03]  /*478c0*/  LOP3.LUT R74, RZ, R74, RZ, 0x33, !PT ;  /* 0x0000004aff4a7212 */ /* 0x000fc600078e33ff */
[----:B------:R-:W-:Y:S01]  /*478d0*/  IMAD.WIDE.U32 R94, R90, R68, RZ ;  /* 0x000000445a5e7225 */ /* 0x000fe200078e00ff */
[----:B------:R-:W-:-:S03]  /*478e0*/  ISETP.GT.U32.AND.EX P2, PT, R127, R74, PT, P2 ;  /* 0x0000004a7f00720c */ /* 0x000fc60003f44120 */
[----:B------:R-:W-:Y:S01]  /*478f0*/  IMAD.WIDE.U32 R92, P6, R90, R69, R92 ;  /* 0x000000455a5c7225 */ /* 0x000fe200078c005c */
[----:B------:R-:W-:Y:S02]  /*47900*/  IADD3 R91, P3, PT, R99, R94, RZ ;  /* 0x0000005e635b7210 */ /* 0x000fe40007f7e0ff */
[----:B------:R-:W-:Y:S01]  /*47910*/  SEL R119, RZ, 0x1, !P2 ;  /* 0x00000001ff777807 */ /* 0x000fe20005000000 */
[----:B------:R-:W-:Y:S01]  /*47920*/  IMAD.WIDE.U32 R96, R107, R66, RZ ;  /* 0x000000426b607225 */ /* 0x000fe200078e00ff */
[----:B------:R-:W-:-:S03]  /*47930*/  IADD3 R115, P0, PT, R95, R92, RZ ;  /* 0x0000005c5f737210 */ /* 0x000fc60007f1e0ff */
[----:B------:R-:W-:Y:S01]  /*47940*/  IMAD.X R101, RZ, RZ, RZ, P4 ;  /* 0x000000ffff657224 */ /* 0x000fe200020e06ff */
[----:B------:R-:W-:Y:S01]  /*47950*/  ISETP.GE.U32.AND P4, PT, R91, R94, PT ;  /* 0x0000005e5b00720c */ /* 0x000fe20003f86070 */
[----:B------:R-:W-:Y:S02]  /*47960*/  IMAD.MOV.U32 R100, RZ, RZ, R105 ;  /* 0x000000ffff647224 */ /* 0x000fe400078e0069 */
[----:B------:R-:W-:Y:S02]  /*47970*/  IMAD.X R99, RZ, RZ, RZ, P6 ;  /* 0x000000ffff637224 */ /* 0x000fe400030e06ff */
[----:B------:R-:W-:-:S04]  /*47980*/  IMAD.WIDE.U32 R96, P6, R90, R67, R96 ;  /* 0x000000435a607225 */ /* 0x000fc800078c0060 */
[----:B------:R-:W-:Y:S01]  /*47990*/  IMAD.WIDE.U32.X R100, R107, R71, R100, P5 ;  /* 0x000000476b647225 */ /* 0x000fe200028e0464 */
[----:B------:R-:W-:-:S03]  /*479a0*/  IADD3 R78, P5, P2, R121, R12, R78 ;  /* 0x0000000c794e7210 */ /* 0x000fc60007abe04e */
[----:B------:R-:W-:Y:S01]  /*479b0*/  IMAD.MOV.U32 R98, RZ, RZ, R93 ;  /* 0x000000ffff627224 */ /* 0x000fe200078e005d */
[----:B------:R-:W-:Y:S01]  /*479c0*/  IADD3.X R13, PT, PT, RZ, R13, RZ, P5, P2 ;  /* 0x0000000dff0d7210 */ /* 0x000fe20002fe44ff */
[----:B------:R-:W-:Y:S01]  /*479d0*/  IMAD.X R12, R115, 0x1, R114, P3 ;  /* 0x00000001730c7824 */ /* 0x000fe200018e0672 */
[----:B------:R-:W-:Y:S01]  /*479e0*/  IADD3 R113, P5, PT, R113, R78, RZ ;  /* 0x0000004e71717210 */ /* 0x000fe20007fbe0ff */
[----:B------:R-:W-:Y:S01]  /*479f0*/  IMAD.X R93, RZ, RZ, RZ, P6 ;  /* 0x000000ffff5d7224 */ /* 0x000fe200030e06ff */
[----:B------:R-:W-:Y:S01]  /*47a00*/  IADD3 R74, P6, PT, R119, R100, RZ ;  /* 0x00000064774a7210 */ /* 0x000fe20007fde0ff */
[----:B------:R-:W-:Y:S01]  /*47a10*/  IMAD.WIDE.U32 R94, R90, R66, RZ ;  /* 0x000000425a5e7225 */ /* 0x000fe200078e00ff */
[----:B------:R-:W-:Y:S02]  /*47a20*/  ISETP.GE.U32.AND.EX P4, PT, R12, R115, PT, P4 ;  /* 0x000000730c00720c */ /* 0x000fe40003f86140 */
[----:B------:R-:W-:Y:S01]  /*47a30*/  IADD3 R115, P2, PT, R91, R74, RZ ;  /* 0x0000004a5b737210 */ /* 0x000fe20007f5e0ff */
[----:B------:R-:W-:Y:S01]  /*47a40*/  IMAD.X R100, RZ, RZ, R101, P6 ;  /* 0x000000ffff647224 */ /* 0x000fe200030e0665 */
[----:B------:R-:W-:Y:S01]  /*47a50*/  IADD3 R105, P3, PT, R95, R96, RZ ;  /* 0x000000605f697210 */ /* 0x000fe20007f7e0ff */
[----:B------:R-:W-:Y:S01]  /*47a60*/  IMAD.X R110, R110, 0x1, R13, P5 ;  /* 0x000000016e6e7824 */ /* 0x000fe200028e060d */
[C---:B------:R-:W-:Y:S01]  /*47a70*/  IADD3 R91, P6, PT, R113.reuse, R94, RZ ;  /* 0x0000005e715b7210 */ /* 0x040fe20007fde0ff */
[----:B------:R-:W-:Y:S01]  /*47a80*/  IMAD.MOV.U32 R92, RZ, RZ, R97 ;  /* 0x000000ffff5c7224 */ /* 0x000fe200078e0061 */
[----:B------:R-:W-:Y:S01]  /*47a90*/  ISETP.GE.U32.AND P5, PT, R113, R78, PT ;  /* 0x0000004e7100720c */ /* 0x000fe20003fa6070 */
[----:B------:R-:W-:Y:S01]  /*47aa0*/  IMAD.X R113, R12, 0x1, R100, P2 ;  /* 0x000000010c717824 */ /* 0x000fe200010e0664 */
[----:B------:R-:W-:Y:S01]  /*47ab0*/  SEL R96, RZ, 0x1, P1 ;  /* 0x00000001ff607807 */ /* 0x000fe20000800000 */
[----:B------:R-:W-:Y:S01]  /*47ac0*/  IMAD.WIDE.U32.X R98, R107, R69, R98, P0 ;  /* 0x000000456b627225 */ /* 0x000fe200000e0462 */
[----:B------:R-:W-:-:S02]  /*47ad0*/  ISETP.GE.U32.AND P1, PT, R115, R74, PT ;  /* 0x0000004a7300720c */ /* 0x000fc40003f26070 */
[----:B------:R-:W-:Y:S01]  /*47ae0*/  ISETP.GE.U32.AND.EX P5, PT, R110, R13, PT, P5 ;  /* 0x0000000d6e00720c */ /* 0x000fe20003fa6150 */
[----:B------:R-:W-:Y:S01]  /*47af0*/  IMAD.WIDE.U32 R12, R115, R72, RZ ;  /* 0x00000048730c7225 */ /* 0x000fe200078e00ff */
[----:B------:R-:W-:Y:S02]  /*47b00*/  ISETP.GE.U32.AND.EX P1, PT, R113, R100, PT, P1 ;  /* 0x000000647100720c */ /* 0x000fe40003f26110 */
[----:B------:R-:W-:Y:S01]  /*47b10*/  SEL R78, RZ, 0x1, P4 ;  /* 0x00000001ff4e7807 */ /* 0x000fe20002000000 */
[----:B------:R-:W-:Y:S01]  /*47b20*/  IMAD.X R74, R105, 0x1, R110, P6 ;  /* 0x00000001694a7824 */ /* 0x000fe200030e066e */
[----:B------:R-:W-:Y:S01]  /*47b30*/  SEL R97, RZ, 0x1, P1 ;  /* 0x00000001ff617807 */ /* 0x000fe20000800000 */
[----:B------:R-:W-:Y:S01]  /*47b40*/  IMAD R100, R113, R72, RZ ;  /* 0x0000004871647224 */ /* 0x000fe200078e02ff */
[----:B------:R-:W-:Y:S02]  /*47b50*/  SEL R101, RZ, 0x1, P5 ;  /* 0x00000001ff657807 */ /* 0x000fe40002800000 */
[----:B------:R-:W-:-:S02]  /*47b60*/  IADD3 R78, P1, P4, R97, R98, R78 ;  /* 0x00000062614e7210 */ /* 0x000fc40007c3e04e */
[----:B------:R-:W-:Y:S01]  /*47b70*/  IADD3 R121, P0, P5, R101, R14, R96 ;  /* 0x0000000e65797210 */ /* 0x000fe20007d1e060 */
[----:B------:R-:W-:Y:S01]  /*47b80*/  IMAD.WIDE.U32 R96, R107, R64, RZ ;  /* 0x000000406b607225 */ /* 0x000fe200078e00ff */
[----:B------:R-:W-:Y:S02]  /*47b90*/  ISETP.GE.U32.AND P2, PT, R91, R94, PT ;  /* 0x0000005e5b00720c */ /* 0x000fe40003f46070 */
[----:B------:R-:W-:Y:S01]  /*47ba0*/  IADD3.X R119, PT, PT, RZ, R99, RZ, P1, P4 ;  /* 0x00000063ff777210 */ /* 0x000fe20000fe84ff */
[----:B------:R-:W-:Y:S01]  /*47bb0*/  IMAD.WIDE.U32 R94, R12, R70, RZ ;  /* 0x000000460c5e7225 */ /* 0x000fe200078e00ff */
[----:B------:R-:W-:Y:S02]  /*47bc0*/  IADD3.X R125, PT, PT, RZ, R15, RZ, P0, P5 ;  /* 0x0000000fff7d7210 */ /* 0x000fe400007ea4ff */
[----:B------:R-:W-:Y:S02]  /*47bd0*/  ISETP.NE.U32.AND P4, PT, R121, RZ, PT ;  /* 0x000000ff7900720c */ /* 0x000fe40003f85070 */
[----:B------:R-:W-:-:S02]  /*47be0*/  LOP3.LUT R14, RZ, R94, RZ, 0x33, !PT ;  /* 0x0000005eff0e7212 */ /* 0x000fc400078e33ff */
[----:B------:R-:W-:Y:S01]  /*47bf0*/  ISETP.GE.U32.AND.EX P2, PT, R74, R105, PT, P2 ;  /* 0x000000694a00720c */ /* 0x000fe20003f46120 */
[----:B------:R-:W-:Y:S01]  /*47c00*/  IMAD R105, R115, R73, R100 ;  /* 0x0000004973697224 */ /* 0x000fe200078e0264 */
[----:B------:R-:W-:Y:S01]  /*47c10*/  ISETP.NE.AND.EX P4, PT, R125, RZ, PT, P4 ;  /* 0x000000ff7d00720c */ /* 0x000fe20003f85340 */
[----:B------:R-:W-:Y:S01]  /*47c20*/  IMAD.WIDE.U32.X R100, R107, R67, R92, P3 ;  /* 0x000000436b647225 */ /* 0x000fe200018e045c */
[----:B------:R-:W-:Y:S02]  /*47c30*/  ISETP.GT.U32.AND P0, PT, R115, R14, PT ;  /* 0x0000000e7300720c */ /* 0x000fe40003f04070 */
[----:B------:R-:W-:Y:S01]  /*47c40*/  IADD3 R153, P6, PT, R91, R78, RZ ;  /* 0x0000004e5b997210 */ /* 0x000fe20007fde0ff */
[----:B------:R-:W-:-:S03]  /*47c50*/  IMAD.WIDE.U32 R14, P5, R90, R65, R96 ;  /* 0x000000415a0e7225 */ /* 0x000fc600078a0060 */
[----:B------:R-:W-:Y:S01]  /*47c60*/  ISETP.GE.U32.AND P1, PT, R153, R78, PT ;  /* 0x0000004e9900720c */ /* 0x000fe20003f26070 */
[----:B------:R-:W-:Y:S02]  /*47c70*/  IMAD.IADD R105, R13, 0x1, R105 ;  /* 0x000000010d697824 */ /* 0x000fe400078e0269 */
        /* <DEDUP_REMOVED lines=25> */
.L_x_359:
        /* <DEDUP_REMOVED lines=21> */
[C---:B------:R-:W-:Y:S01]  /*47f60*/  ISETP.GE.U32.AND P2, PT, R153.reuse, R92, PT ;  /* 0x0000005c9900720c */ /* 0x040fe20003f46070 */
[----:B------:R-:W-:Y:S01]  /*47f70*/  IMAD.X R13, R14, 0x1, R104, P3 ;  /* 0x000000010e0d7824 */ /* 0x000fe200018e0668 */
[----:B------:R-:W-:Y:S01]  /*47f80*/  IADD3 R153, P5, PT, R153, R44, RZ ;  /* 0x0000002c99997210 */ /* 0x000fe20007fbe0ff */
[C---:B------:R-:W-:Y:S01]  /*47f90*/  IMAD.X R78, R46.reuse, 0x1, R101, P6 ;  /* 0x000000012e4e7824 */ /* 0x040fe200030e0665 */
[----:B------:R-:W-:Y:S01]  /*47fa0*/  ISETP.GE.U32.AND P4, PT, R91, R90, PT ;  /* 0x0000005a5b00720c */ /* 0x000fe20003f86070 */
[----:B------:R-:W-:Y:S01]  /*47fb0*/  IMAD.MOV.U32 R92, RZ, RZ, R15 ;  /* 0x000000ffff5c7224 */ /* 0x000fe200078e000f */
[----:B------:R-:W-:Y:S01]  /*47fc0*/  ISETP.GE.U32.AND P0, PT, R107, R74, PT ;  /* 0x0000004a6b00720c */ /* 0x000fe20003f06070 */
[----:B------:R-:W-:Y:S01]  /*47fd0*/  IMAD.WIDE.U32 R90, R105, R66, RZ ;  /* 0x00000042695a7225 */ /* 0x000fe200078e00ff */
[----:B------:R-:W-:Y:S02]  /*47fe0*/  ISETP.GE.U32.AND P3, PT, R153, R44, PT ;  /* 0x0000002c9900720c */ /* 0x000fe40003f66070 */
[----:B------:R-:W-:Y:S01]  /*47ff0*/  ISETP.GE.U32.AND.EX P4, PT, R46, R115, PT, P4 ;  /* 0x000000732e00720c */ /* 0x000fe20003f86140 */
[----:B------:R-:W-:Y:S01]  /*48000*/  IMAD.X R44, R13, 0x1, R94, P5 ;  /* 0x000000010d2c7824 */ /* 0x000fe200028e065e */
[----:B------:R-:W-:Y:S01]  /*48010*/  ISETP.GE.U32.AND.EX P0, PT, R78, R101, PT, P0 ;  /* 0x000000654e00720c */ /* 0x000fe20003f06100 */
[----:B------:R-:W-:Y:S01]  /*48020*/  IMAD.WIDE.U32 R90, P5, R12, R67, R90 ;  /* 0x000000430c5a7225 */ /* 0x000fe200078a005a */
[----:B------:R-:W-:-:S02]  /*48030*/  SEL R46, RZ, 0x1, P4 ;  /* 0x00000001ff2e7807 */ /* 0x000fc40002000000 */
[----:B------:R-:W-:Y:S02]  /*48040*/  SEL R97, RZ, 0x1, P0 ;  /* 0x00000001ff617807 */ /* 0x000fe40000000000 */
[----:B------:R-:W-:Y:S01]  /*48050*/  ISETP.GE.U32.AND.EX P2, PT, R13, R14, PT, P2 ;  /* 0x0000000e0d00720c */ /* 0x000fe20003f46120 */
[----:B------:R-:W-:Y:S01]  /*48060*/  IMAD.WIDE.U32 R14, R12, R66, RZ ;  /* 0x000000420c0e7225 */ /* 0x000fe200078e00ff */
[----:B------:R-:W-:Y:S02]  /*48070*/  ISETP.GE.U32.AND.EX P3, PT, R44, R94, PT, P3 ;  /* 0x0000005e2c00720c */ /* 0x000fe40003f66130 */
[----:B------:R-:W-:Y:S01]  /*48080*/  SEL R74, RZ, 0x1, P2 ;  /* 0x00000001ff4a7807 */ /* 0x000fe20001000000 */
[----:B------:R-:W-:Y:S01]  /*48090*/  IMAD.WIDE.U32.X R94, R105, R69, R92, P1 ;  /* 0x00000045695e7225 */ /* 0x000fe200008e045c */
[----:B------:R-:W-:Y:S02]  /*480a0*/  IADD3 R96, P0, P1, R97, R98, R46 ;  /* 0x0000006261607210 */ /* 0x000fe4000791e02e */
[----:B------:R-:W-:Y:S01]  /*480b0*/  SEL R13, RZ, 0x1, P3 ;  /* 0x00000001ff0d7807 */ /* 0x000fe20001800000 */
[----:B------:R-:W-:Y:S01]  /*480c0*/  IMAD.X R93, RZ, RZ, RZ, P5 ;  /* 0x000000ffff5d7224 */ /* 0x000fe200028e06ff */
[----:B------:R-:W-:Y:S01]  /*480d0*/  IADD3.X R98, PT, PT, RZ, R99, RZ, P0, P1 ;  /* 0x00000063ff627210 */ /* 0x000fe200007e24ff */
[----:B------:R-:W-:Y:S01]  /*480e0*/  IMAD.MOV.U32 R92, RZ, RZ, R91 ;  /* 0x000000ffff5c7224 */ /* 0x000fe200078e005b */
[----:B------:R-:W-:-:S02]  /*480f0*/  IADD3 R74, P2, P3, R13, R94, R74 ;  /* 0x0000005e0d4a7210 */ /* 0x000fc40007b5e04a */
[----:B------:R-:W-:Y:S02]  /*48100*/  ISETP.NE.U32.AND P1, PT, R96, RZ, PT ;  /* 0x000000ff6000720c */ /* 0x000fe40003f25070 */
[----:B------:R-:W-:Y:S01]  /*48110*/  IADD3 R97, P4, PT, R15, R90, RZ ;  /* 0x0000005a0f617210 */ /* 0x000fe20007f9e0ff */
[----:B------:R-:W-:Y:S01]  /*48120*/  IMAD.WIDE.U32 R90, R105, R64, RZ ;  /* 0x00000040695a7225 */ /* 0x000fe200078e00ff */
[----:B------:R-:W-:Y:S02]  /*48130*/  IADD3 R13, P5, PT, R107, R14, RZ ;  /* 0x0000000e6b0d7210 */ /* 0x000fe40007fbe0ff */
[----:B------:R-:W-:Y:S01]  /*48140*/  IADD3.X R95, PT, PT, RZ, R95, RZ, P2, P3 ;  /* 0x0000005fff5f7210 */ /* 0x000fe200017e64ff */
[----:B------:R-:W-:Y:S01]  /*48150*/  IMAD.WIDE.U32.X R92, R105, R67, R92, P4 ;  /* 0x00000043695c7225 */ /* 0x000fe200020e045c */
[----:B------:R-:W-:Y:S02]  /*48160*/  ISETP.NE.AND.EX P1, PT, R98, RZ, PT, P1 ;  /* 0x000000ff6200720c */ /* 0x000fe40003f25310 */
[----:B------:R-:W-:Y:S01]  /*48170*/  IADD3 R99, P3, PT, R13, R74, RZ ;  /* 0x0000004a0d637210 */ /* 0x000fe20007f7e0ff */
        /* <DEDUP_REMOVED lines=20> */
.L_x_360:
        /* <DEDUP_REMOVED lines=9> */
[----:B------:R-:W-:Y:S01]  /*48350*/  IMAD.X R46, R17, 0x1, R92, P4 ;  /* 0x00000001112e7824 */ /* 0x000fe200020e065c */
[----:B------:R-:W-:Y:S01]  /*48360*/  ISETP.NE.U32.AND P5, PT, R99, R68, PT ;  /* 0x000000446300720c */ /* 0x000fe20003fa5070 */
[----:B------:R-:W-:Y:S01]  /*48370*/  IMAD.MOV.U32 R12, RZ, RZ, R15 ;  /* 0x000000ffff0c7224 */ /* 0x000fe200078e000f */
[----:B------:R-:W-:Y:S02]  /*48380*/  ISETP.GE.U32.AND.EX P0, PT, R17, R14, PT, P0 ;  /* 0x0000000e1100720c */ /* 0x000fe40003f06100 */
[----:B------:R-:W-:Y:S01]  /*48390*/  ISETP.GE.U32.AND.EX P1, PT, R46, R92, PT, P1 ;  /* 0x0000005c2e00720c */ /* 0x000fe20003f26110 */
[----:B------:R-:W-:Y:S01]  /*483a0*/  IMAD.WIDE.U32.X R12, R105, R65, R12, P2 ;  /* 0x00000041690c7225 */ /* 0x000fe200010e040c */
[----:B------:R-:W-:Y:S02]  /*483b0*/  SEL R14, RZ, 0x1, P0 ;  /* 0x00000001ff0e7807 */ /* 0x000fe40000000000 */
[----:B------:R-:W-:-:S02]  /*483c0*/  SEL R15, RZ, 0x1, P1 ;  /* 0x00000001ff0f7807 */ /* 0x000fc40000800000 */
[----:B------:R-:W-:Y:S02]  /*483d0*/  ISETP.NE.AND.EX P5, PT, R94, R69, PT, P5 ;  /* 0x000000455e00720c */ /* 0x000fe40003fa5350 */
[----:B------:R-:W-:Y:S02]  /*483e0*/  IADD3 R15, P0, P1, R15, R12, R14 ;  /* 0x0000000c0f0f7210 */ /* 0x000fe4000791e00e */
[----:B------:R-:W-:Y:S02]  /*483f0*/  ISETP.LT.U32.AND P2, PT, R99, R68, PT ;  /* 0x000000446300720c */ /* 0x000fe40003f41070 */
[----:B------:R-:W-:Y:S02]  /*48400*/  IADD3.X R12, PT, PT, RZ, R13, RZ, P0, P1 ;  /* 0x0000000dff0c7210 */ /* 0x000fe400007e24ff */
[----:B------:R-:W-:Y:S02]  /*48410*/  IADD3 R15, P1, PT, R112, R15, RZ ;  /* 0x0000000f700f7210 */ /* 0x000fe40007f3e0ff */
[----:B------:R-:W-:-:S02]  /*48420*/  ISETP.LT.U32.AND P0, PT, R153, R70, PT ;  /* 0x000000469900720c */ /* 0x000fc40003f01070 */
[----:B------:R-:W-:Y:S01]  /*48430*/  ISETP.EQ.U32.AND P6, PT, R91, R66, PT ;  /* 0x000000425b00720c */ /* 0x000fe20003fc2070 */
[----:B------:R-:W-:Y:S01]  /*48440*/  IMAD.X R74, R117, 0x1, R12, P1 ;  /* 0x00000001754a7824 */ /* 0x000fe200008e060c */
[----:B------:R-:W-:Y:S02]  /*48450*/  ISETP.GE.U32.AND P1, PT, R15, R64, PT ;  /* 0x000000400f00720c */ /* 0x000fe40003f26070 */
[----:B------:R-:W-:Y:S02]  /*48460*/  ISETP.LT.U32.AND.EX P5, PT, R44, R71, !P5, P0 ;  /* 0x000000472c00720c */ /* 0x000fe40006fa1100 */
[----:B------:R-:W-:Y:S02]  /*48470*/  ISETP.GE.U32.AND.EX P0, PT, R74, R65, PT, P1 ;  /* 0x000000414a00720c */ /* 0x000fe40003f06110 */
[----:B------:R-:W-:Y:S02]  /*48480*/  ISETP.LT.U32.OR.EX P5, PT, R94, R69, P5, P2 ;  /* 0x000000455e00720c */ /* 0x000fe40002fa1520 */
[----:B------:R-:W-:-:S02]  /*48490*/  ISETP.GE.U32.AND P1, PT, R153, R70, PT ;  /* 0x000000469900720c */ /* 0x000fc40003f26070 */
[----:B------:R-:W-:Y:S02]  /*484a0*/  ISETP.LT.U32.AND P3, PT, R91, R66, PT ;  /* 0x000000425b00720c */ /* 0x000fe40003f61070 */
[----:B------:R-:W-:Y:S02]  /*484b0*/  ISETP.EQ.AND.EX P5, PT, R46, R67, P5, P6 ;  /* 0x000000432e00720c */ /* 0x000fe40002fa2360 */
[----:B------:R-:W-:Y:S02]  /*484c0*/  ISETP.GE.U32.AND.EX P1, PT, R44, R71, PT, P1 ;  /* 0x000000472c00720c */ /* 0x000fe40003f26110 */
[----:B------:R-:W-:Y:S02]  /*484d0*/  ISETP.EQ.U32.AND P4, PT, R99, R68, PT ;  /* 0x000000446300720c */ /* 0x000fe40003f82070 */
[----:B------:R-:W-:Y:S02]  /*484e0*/  ISETP.LT.U32.OR.EX P3, PT, R46, R67, P5, P3 ;  /* 0x000000432e00720c */ /* 0x000fe40002f61530 */
[----:B------:R-:W-:-:S02]  /*484f0*/  @P0 ISETP.NE.U32.AND P5, PT, R15, R64, PT ;  /* 0x000000400f00020c */ /* 0x000fc40003fa5070 */
[----:B------:R-:W-:Y:S02]  /*48500*/  SEL R103, RZ, 0x1, P1 ;  /* 0x00000001ff677807 */ /* 0x000fe40000800000 */
[----:B------:R-:W-:Y:S02]  /*48510*/  ISETP.EQ.AND.EX P4, PT, R94, R69, !P1, P4 ;  /* 0x000000455e00720c */ /* 0x000fe40004f82340 */
[----:B------:R-:W-:Y:S02]  /*48520*/  PLOP3.LUT P1, PT, PT, PT, PT, 0x8, 0x80 ;  /* 0x000000000080781c */ /* 0x000fe40003f2e170 */
[----:B------:R-:W-:Y:S02]  /*48530*/  @P0 ISETP.NE.OR.EX P1, PT, R74, R65, !P3, P5 ;  /* 0x000000414a00020c */ /* 0x000fe40005f25750 */
[----:B------:R-:W-:Y:S02]  /*48540*/  SEL R121, RZ, 0x1, !P3 ;  /* 0x00000001ff797807 */ /* 0x000fe40005800000 */
[----:B------:R-:W-:-:S02]  /*48550*/  IADD3 R103, P0, PT, R103, R68, RZ ;  /* 0x0000004467677210 */ /* 0x000fc40007f1e0ff */
[----:B------:R-:W-:Y:S02]  /*48560*/  ISETP.LT.U32.OR.EX P4, PT, R94, R69, P4, P2 ;  /* 0x000000455e00720c */ /* 0x000fe40002781520 */
[----:B------:R-:W-:Y:S01]  /*48570*/  SEL R12, R70, RZ, P1 ;  /* 0x000000ff460c7207 */ /* 0x000fe20000800000 */
[----:B------:R-:W-:Y:S01]  /*48580*/  IMAD.X R149, RZ, RZ, R69, P0 ;  /* 0x000000ffff957224 */ /* 0x000fe200000e0645 */
[----:B------:R-:W-:Y:S02]  /*48590*/  IADD3 R121, P3, PT, R121, R64, RZ ;  /* 0x0000004079797210 */ /* 0x000fe40007f7e0ff */
[----:B------:R-:W-:Y:S02]  /*485a0*/  SEL R127, RZ, 0x1, !P4 ;  /* 0x00000001ff7f7807 */ /* 0x000fe40006000000 */
[----:B------:R-:W-:Y:S01]  /*485b0*/  SEL R103, R103, RZ, P1 ;  /* 0x000000ff67677207 */ /* 0x000fe20000800000 */
[----:B------:R-:W-:Y:S01]  /*485c0*/  IMAD.X R134, RZ, RZ, R65, P3 ;  /* 0x000000ffff867224 */ /* 0x000fe200018e0641 */
[----:B------:R-:W-:-:S02]  /*485d0*/  IADD3 R153, P2, PT, -R12, R153, RZ ;  /* 0x000000990c997210 */ /* 0x000fc40007f5e1ff */
[----:B------:R-:W-:Y:S02]  /*485e0*/  SEL R121, R121, RZ, P1 ;  /* 0x000000ff79797207 */ /* 0x000fe40000800000 */
[----:B------:R-:W-:Y:S02]  /*485f0*/  IADD3 R127, P5, PT, R127, R66, RZ ;  /* 0x000000427f7f7210 */ /* 0x000fe40007fbe0ff */
[----:B------:R-:W-:Y:S02]  /*48600*/  SEL R101, R71, RZ, P1 ;  /* 0x000000ff47657207 */ /* 0x000fe40000800000 */
[----:B------:R-:W-:Y:S01]  /*48610*/  IADD3 R103, P4, PT, -R103, R99, RZ ;  /* 0x0000006367677210 */ /* 0x000fe20007f9e1ff */
[----:B------:R-:W-:Y:S01]  /*48620*/  IMAD.X R136, RZ, RZ, R67, P5 ;  /* 0x000000ffff887224 */ /* 0x000fe200028e0643 */
[----:B------:R-:W-:Y:S01]  /*48630*/  SEL R149, R149, RZ, P1 ;  /* 0x000000ff95957207 */ /* 0x000fe20000800000 */
[----:B------:R-:W-:Y:S01]  /*48640*/  IMAD.X R101, R44, 0x1, ~R101, P2 ;  /* 0x000000012c657824 */ /* 0x000fe200010e0e65 */
[----:B------:R-:W-:Y:S01]  /*48650*/  IADD3 R121, P0, PT, -R121, R15, RZ ;  /* 0x0000000f79797210 */ /* 0x000fe20007f1e1ff */
[----:B------:R-:W-:Y:S01]  /*48660*/  IMAD.WIDE.U32 R14, R40, R153, RZ ;  /* 0x00000099280e7225 */ /* 0x000fe200078e00ff */
[----:B------:R-:W-:-:S02]  /*48670*/  SEL R127, R127, RZ, P1 ;  /* 0x000000ff7f7f7207 */ /* 0x000fc40000800000 */
[----:B------:R-:W-:Y:S01]  /*48680*/  SEL R134, R134, RZ, P1 ;  /* 0x000000ff86867207 */ /* 0x000fe20000800000 */
[----:B------:R-:W-:Y:S01]  /*48690*/  IMAD.X R149, R94, 0x1, ~R149, P4 ;  /* 0x000000015e957824 */ /* 0x000fe200020e0e95 */
[----:B------:R-:W-:Y:S01]  /*486a0*/  IADD3 R127, P6, PT, -R127, R91, RZ ;  /* 0x0000005b7f7f7210 */ /* 0x000fe20007fde1ff */
[----:B------:R-:W-:Y:S01]  /*486b0*/  IMAD.WIDE.U32 R94, R40, R103, RZ ;  /* 0x00000067285e7225 */ /* 0x000fe200078e00ff */
[----:B------:R-:W-:-:S03]  /*486c0*/  SEL R136, R136, RZ, P1 ;  /* 0x000000ff88887207 */ /* 0x000fc60000800000 */
[----:B------:R-:W-:-:S04]  /*486d0*/  IMAD.WIDE.U32 R14, P3, R81, R101, R14 ;  /* 0x00000065510e7225 */ /* 0x000fc8000786000e */
[----:B------:R-:W-:-:S04]  /*486e0*/  IMAD.WIDE.U32 R90, R81, R153, RZ ;  /* 0x00000099515a7225 */ /* 0x000fc800078e00ff */
[----:B------:R-:W-:-:S04]  /*486f0*/  IMAD.WIDE.U32 R12, R81, R103, RZ ;  /* 0x00000067510c7225 */ /* 0x000fc800078e00ff */
[----:B------:R-:W-:-:S04]  /*48700*/  IMAD.WIDE.U32 R94, P2, R81, R149, R94 ;  /* 0x00000095515e7225 */ /* 0x000fc8000784005e */
[----:B------:R-:W-:Y:S01]  /*48710*/  IMAD.X R134, R74, 0x1, ~R134, P0 ;  /* 0x000000014a867824 */ /* 0x000fe200000e0e86 */
[----:B------:R-:W-:Y:S01]  /*48720*/  IADD3 RZ, P0, PT, R91, R14, RZ ;  /* 0x0000000e5bff7210 */ /* 0x000fe20007f1e0ff */
[----:B------:R-:W-:Y:S01]  /*48730*/  IMAD.X R99, RZ, RZ, RZ, P3 ;  /* 0x000000ffff637224 */ /* 0x000fe200018e06ff */
[----:B------:R-:W-:Y:S01]  /*48740*/  IADD3 RZ, P4, PT, R13, R94, RZ ;  /* 0x0000005e0dff7210 */ /* 0x000fe20007f9e0ff */
[----:B------:R-:W-:Y:S02]  /*48750*/  IMAD.MOV.U32 R98, RZ, RZ, R15 ;  /* 0x000000ffff627224 */ /* 0x000fe400078e000f */
[-C--:B------:R-:W-:Y:S02]  /*48760*/  IMAD R17, R149, R81.reuse, RZ ;  /* 0x0000005195117224 */ /* 0x080fe400078e02ff */
[----:B------:R-:W-:-:S04]  /*48770*/  IMAD.WIDE.U32 R12, R103, R81, RZ ;  /* 0x00000051670c7225 */ /* 0x000fc800078e00ff */
[----:B------:R-:W-:-:S04]  /*48780*/  IMAD.WIDE.U32.X R98, R40, R101, R98, P0 ;  /* 0x0000006528627225 */ /* 0x000fc800000e0462 */
[----:B------:R-:W-:-:S04]  /*48790*/  IMAD.WIDE.U32 R14, R34, R153, RZ ;  /* 0x00000099220e7225 */ /* 0x000fc800078e00ff */
[----:B------:R-:W-:Y:S02]  /*487a0*/  IMAD R17, R40, R103, R17 ;  /* 0x0000006728117224 */ /* 0x000fe400078e0211 */
[----:B------:R-:W-:Y:S01]  /*487b0*/  IMAD.X R136, R46, 0x1, ~R136, P6 ;  /* 0x000000012e887824 */ /* 0x000fe200030e0e88 */
[-C--:B------:R-:W-:Y:S01]  /*487c0*/  IADD3 R133, P6, PT, R98, R12.reuse, RZ ;  /* 0x0000000c62857210 */ /* 0x080fe20007fde0ff */
[----:B------:R-:W-:Y:S02]  /*487d0*/  IMAD.IADD R17, R13, 0x1, R17 ;  /* 0x000000010d117824 */ /* 0x000fe400078e0211 */
[----:B------:R-:W-:Y:S01]  /*487e0*/  IMAD.WIDE.U32 R90, R75, R153, RZ ;  /* 0x000000994b5a7225 */ /* 0x000fe200078e00ff */
[----:B------:R-:W-:-:S03]  /*487f0*/  ISETP.GE.U32.AND P0, PT, R133, R12, PT ;  /* 0x0000000c8500720c */ /* 0x000fc60003f06070 */
[----:B------:R-:W-:-:S04]  /*48800*/  IMAD.WIDE.U32 R14, P5, R75, R101, R14 ;  /* 0x000000654b0e7225 */ /* 0x000fc800078a000e */
[----:B------:R-:W-:Y:S02]  /*48810*/  IMAD.X R74, R17, 0x1, R99, P6 ;  /* 0x00000001114a7824 */ /* 0x000fe400030e0663 */
[----:B------:R-:W-:Y:S01]  /*48820*/  IMAD.X R13, RZ, RZ, RZ, P2 ;  /* 0x000000ffff0d7224 */ /* 0x000fe200010e06ff */
[----:B------:R-:W-:Y:S01]  /*48830*/  IADD3 RZ, P2, PT, R91, R14, RZ ;  /* 0x0000000e5bff7210 */ /* 0x000fe20007f5e0ff */
[----:B------:R-:W-:Y:S01]  /*48840*/  IMAD R44, R101, R75, RZ ;  /* 0x0000004b652c7224 */ /* 0x000fe200078e02ff */
[----:B------:R-:W-:Y:S01]  /*48850*/  ISETP.GE.U32.AND.EX P0, PT, R74, R17, PT, P0 ;  /* 0x000000114a00720c */ /* 0x000fe20003f06100 */
[----:B------:R-:W-:-:S03]  /*48860*/  IMAD.WIDE.U32 R90, R153, R75, RZ ;  /* 0x0000004b995a7225 */ /* 0x000fc600078e00ff */
[----:B------:R-:W-:Y:S01]  /*48870*/  SEL R105, RZ, 0x1, P0 ;  /* 0x00000001ff697807 */ /* 0x000fe20000000000 */
[----:B------:R-:W-:Y:S02]  /*48880*/  IMAD R17, R34, R153, R44 ;  /* 0x0000009922117224 */ /* 0x000fe400078e022c */
[----:B------:R-:W-:-:S04]  /*48890*/  IMAD.WIDE.U32 R96, R40, R127, RZ ;  /* 0x0000007f28607225 */ /* 0x000fc800078e00ff */
[----:B------:R-:W-:Y:S02]  /*488a0*/  IMAD.MOV.U32 R12, RZ, RZ, R95 ;  /* 0x000000ffff0c7224 */ /* 0x000fe400078e005f */
[----:B------:R-:W-:Y:S01]  /*488b0*/  IMAD.X R95, RZ, RZ, RZ, P5 ;  /* 0x000000ffff5f7224 */ /* 0x000fe200028e06ff */
[-C--:B------:R-:W-:Y:S01]  /*488c0*/  IADD3 R133, P5, PT, R133, R90.reuse, RZ ;  /* 0x0000005a85857210 */ /* 0x080fe20007fbe0ff */
[----:B------:R-:W-:Y:S02]  /*488d0*/  IMAD.IADD R17, R91, 0x1, R17 ;  /* 0x000000015b117824 */ /* 0x000fe400078e0211 */
[-C--:B------:R-:W-:Y:S01]  /*488e0*/  IMAD R14, R136, R81.reuse, RZ ;  /* 0x00000051880e7224 */ /* 0x080fe200078e02ff */
[----:B------:R-:W-:Y:S01]  /*488f0*/  ISETP.GE.U32.AND P0, PT, R133, R90, PT ;  /* 0x0000005a8500720c */ /* 0x000fe20003f06070 */
[----:B------:R-:W-:-:S04]  /*48900*/  IMAD.WIDE.U32 R98, R127, R81, RZ ;  /* 0x000000517f627225 */ /* 0x000fc800078e00ff */
[----:B------:R-:W-:-:S04]  /*48910*/  IMAD.WIDE.U32.X R12, R40, R149, R12, P4 ;  /* 0x00000095280c7225 */ /* 0x000fc800020e040c */
[----:B------:R-:W-:-:S04]  /*48920*/  IMAD.WIDE.U32 R92, R81, R127, RZ ;  /* 0x0000007f515c7225 */ /* 0x000fc800078e00ff */
[----:B------:R-:W-:-:S04]  /*48930*/  IMAD.WIDE.U32 R96, P1, R81, R136, R96 ;  /* 0x0000008851607225 */ /* 0x000fc80007820060 */
[----:B------:R-:W-:Y:S01]  /*48940*/  IMAD.X R74, R17, 0x1, R74, P5 ;  /* 0x00000001114a7824 */ /* 0x000fe200028e064a */
[----:B------:R-:W-:Y:S01]  /*48950*/  IADD3 R105, P4, P5, R98, R12, R105 ;  /* 0x0000000c62697210 */ /* 0x000fe20007d9e069 */
[----:B------:R-:W-:Y:S01]  /*48960*/  IMAD R113, R40, R127, R14 ;  /* 0x0000007f28717224 */ /* 0x000fe200078e020e */
[----:B------:R-:W-:Y:S01]  /*48970*/  IADD3 RZ, P3, PT, R93, R96, RZ ;  /* 0x000000605dff7210 */ /* 0x000fe20007f7e0ff */
[----:B------:R-:W-:Y:S01]  /*48980*/  IMAD R12, R149, R75, RZ ;  /* 0x0000004b950c7224 */ /* 0x000fe200078e02ff */
[----:B------:R-:W-:Y:S01]  /*48990*/  ISETP.GE.U32.AND.EX P0, PT, R74, R17, PT, P0 ;  /* 0x000000114a00720c */ /* 0x000fe20003f06100 */
[----:B------:R-:W-:Y:S02]  /*489a0*/  IMAD.IADD R113, R99, 0x1, R113 ;  /* 0x0000000163717824 */ /* 0x000fe400078e0271 */
[----:B------:R-:W-:Y:S01]  /*489b0*/  IMAD.MOV.U32 R94, RZ, RZ, R15 ;  /* 0x000000ffff5e7224 */ /* 0x000fe200078e000f */
[----:B------:R-:W-:Y:S01]  /*489c0*/  SEL R115, RZ, 0x1, P0 ;  /* 0x00000001ff737807 */ /* 0x000fe20000000000 */
[----:B------:R-:W-:Y:S01]  /*489d0*/  IMAD.WIDE.U32 R92, R103, R75, RZ ;  /* 0x0000004b675c7225 */ /* 0x000fe200078e00ff */
[----:B------:R-:W-:-:S03]  /*489e0*/  IADD3.X R44, PT, PT, R113, R13, RZ, P4, P5 ;  /* 0x0000000d712c7210 */ /* 0x000fc600027ea4ff */
[C---:B------:R-:W-:Y:S01]  /*489f0*/  IMAD R99, R34.reuse, R103, R12 ;  /* 0x0000006722637224 */ /* 0x040fe200078e020c */
[----:B------:R-:W-:Y:S01]  /*48a00*/  IADD3 R17, P0, PT, R105, R92, RZ ;  /* 0x0000005c69117210 */ /* 0x000fe20007f1e0ff */
[----:B------:R-:W-:-:S04]  /*48a10*/  IMAD.WIDE.U32.X R94, R34, R101, R94, P2 ;  /* 0x00000065225e7225 */ /* 0x000fc800010e045e */
[----:B------:R-:W-:Y:S01]  /*48a20*/  IMAD.IADD R99, R93, 0x1, R99 ;  /* 0x000000015d637824 */ /* 0x000fe200078e0263 */
[----:B------:R-:W-:Y:S01]  /*48a30*/  IADD3 R115, P2, P6, R17, R94, R115 ;  /* 0x0000005e11737210 */ /* 0x000fe20007e5e073 */
[----:B------:R-:W-:-:S04]  /*48a40*/  IMAD.WIDE.U32 R14, R34, R103, RZ ;  /* 0x00000067220e7225 */ /* 0x000fc800078e00ff */
[----:B------:R-:W-:Y:S01]  /*48a50*/  IMAD.X R94, R99, 0x1, R44, P0 ;  /* 0x00000001635e7824 */ /* 0x000fe200000e062c */
[----:B------:R-:W-:Y:S01]  /*48a60*/  ISETP.GE.U32.AND P0, PT, R17, R92, PT ;  /* 0x0000005c1100720c */ /* 0x000fe20003f06070 */
[----:B------:R-:W-:Y:S01]  /*48a70*/  IMAD.X R13, RZ, RZ, RZ, P1 ;  /* 0x000000ffff0d7224 */ /* 0x000fe200008e06ff */
[----:B------:R-:W-:Y:S01]  /*48a80*/  ISETP.GE.U32.AND P1, PT, R105, R98, PT ;  /* 0x000000626900720c */ /* 0x000fe20003f26070 */
[----:B------:R-:W-:Y:S01]  /*48a90*/  IMAD.WIDE.U32 R90, R75, R103, RZ ;  /* 0x000000674b5a7225 */ /* 0x000fe200078e00ff */
[----:B------:R-:W-:Y:S02]  /*48aa0*/  IADD3.X R107, PT, PT, R94, R95, RZ, P2, P6 ;  /* 0x0000005f5e6b7210 */ /* 0x000fe400017ec4ff */
[----:B------:R-:W-:Y:S01]  /*48ab0*/  ISETP.GE.U32.AND P2, PT, R115, R17, PT ;  /* 0x000000117300720c */ /* 0x000fe20003f46070 */
[----:B------:R-:W-:Y:S01]  /*48ac0*/  IMAD.WIDE.U32 R14, P5, R75, R149, R14 ;  /* 0x000000954b0e7225 */ /* 0x000fe200078a000e */
[----:B------:R-:W-:Y:S02]  /*48ad0*/  ISETP.GE.U32.AND.EX P1, PT, R44, R113, PT, P1 ;  /* 0x000000712c00720c */ /* 0x000fe40003f26110 */
[----:B------:R-:W-:Y:S01]  /*48ae0*/  ISETP.GE.U32.AND.EX P0, PT, R94, R99, PT, P0 ;  /* 0x000000635e00720c */ /* 0x000fe20003f06100 */
[----:B------:R-:W-:Y:S01]  /*48af0*/  IMAD.MOV.U32 R12, RZ, RZ, R97 ;  /* 0x000000ffff0c7224 */ /* 0x000fe200078e0061 */
[----:B------:R-:W-:Y:S01]  /*48b00*/  IADD3 RZ, P4, PT, R91, R14, RZ ;  /* 0x0000000e5bff7210 */ /* 0x000fe20007f9e0ff */
[-C--:B------:R-:W-:Y:S01]  /*48b10*/  IMAD R17, R134, R81.reuse, RZ ;  /* 0x0000005186117224 */ /* 0x080fe200078e02ff */
[----:B------:R-:W-:Y:S01]  /*48b20*/  SEL R117, RZ, 0x1, P1 ;  /* 0x00000001ff757807 */ /* 0x000fe20000800000 */
[----:B------:R-:W-:Y:S01]  /*48b30*/  IMAD.WIDE.U32 R90, R121, R81, RZ ;  /* 0x00000051795a7225 */ /* 0x000fe200078e00ff */
[----:B------:R-:W-:-:S03]  /*48b40*/  ISETP.GE.U32.AND.EX P2, PT, R107, R94, PT, P2 ;  /* 0x0000005e6b00720c */ /* 0x000fc60003f46120 */
[C---:B------:R-:W-:Y:S01]  /*48b50*/  IMAD R17, R40.reuse, R121, R17 ;  /* 0x0000007928117224 */ /* 0x040fe200078e0211 */
[----:B------:R-:W-:Y:S01]  /*48b60*/  SEL R113, RZ, 0x1, P2 ;  /* 0x00000001ff717807 */ /* 0x000fe20001000000 */
[----:B------:R-:W-:-:S04]  /*48b70*/  IMAD.WIDE.U32.X R12, R40, R136, R12, P3 ;  /* 0x00000088280c7225 */ /* 0x000fc800018e040c */
[----:B------:R-:W-:Y:S01]  /*48b80*/  IMAD.X R93, RZ, RZ, RZ, P5 ;  /* 0x000000ffff5d7224 */ /* 0x000fe200028e06ff */
[----:B------:R-:W-:Y:S01]  /*48b90*/  IADD3 R117, P1, P3, R90, R12, R117 ;  /* 0x0000000c5a757210 */ /* 0x000fe20007b3e075 */
[----:B------:R-:W-:Y:S01]  /*48ba0*/  IMAD.MOV.U32 R92, RZ, RZ, R15 ;  /* 0x000000ffff5c7224 */ /* 0x000fe200078e000f */
[----:B------:R-:W-:Y:S01]  /*48bb0*/  SEL R12, RZ, 0x1, P0 ;  /* 0x00000001ff0c7807 */ /* 0x000fe20000000000 */
[----:B------:R-:W-:Y:S02]  /*48bc0*/  IMAD R44, R136, R75, RZ ;  /* 0x0000004b882c7224 */ /* 0x000fe400078e02ff */
[----:B------:R-:W-:Y:S02]  /*48bd0*/  IMAD.IADD R91, R91, 0x1, R17 ;  /* 0x000000015b5b7824 */ /* 0x000fe400078e0211 */
[----:B------:R-:W-:-:S03]  /*48be0*/  IMAD.WIDE.U32.X R92, R34, R149, R92, P4 ;  /* 0x00000095225c7225 */ /* 0x000fc600020e045c */
[----:B------:R-:W-:Y:S01]  /*48bf0*/  IADD3.X R100, PT, PT, R91, R13, RZ, P1, P3 ;  /* 0x0000000d5b647210 */ /* 0x000fe20000fe64ff */
[----:B------:R-:W-:Y:S01]  /*48c00*/  IMAD.WIDE.U32 R96, R127, R75, RZ ;  /* 0x0000004b7f607225 */ /* 0x000fe200078e00ff */
[----:B------:R-:W-:-:S03]  /*48c10*/  IADD3 R113, P1, P2, R113, R92, R12 ;  /* 0x0000005c71717210 */ /* 0x000fc60007a3e00c */
[CC--:B------:R-:W-:Y:S01]  /*48c20*/  IMAD R17, R34.reuse, R127.reuse, R44 ;  /* 0x0000007f22117224 */ /* 0x0c0fe200078e022c */
[----:B------:R-:W-:Y:S01]  /*48c30*/  IADD3 R12, P4, PT, R117, R96, RZ ;  /* 0x00000060750c7210 */ /* 0x000fe20007f9e0ff */
[----:B------:R-:W-:Y:S01]  /*48c40*/  IMAD.WIDE.U32 R14, R34, R127, RZ ;  /* 0x0000007f220e7225 */ /* 0x000fe200078e00ff */
[----:B------:R-:W-:Y:S02]  /*48c50*/  IADD3.X R44, PT, PT, RZ, R93, RZ, P1, P2 ;  /* 0x0000005dff2c7210 */ /* 0x000fe40000fe44ff */
[----:B------:R-:W-:Y:S01]  /*48c60*/  IADD3 R113, P2, PT, R12, R113, RZ ;  /* 0x000000710c717210 */ /* 0x000fe20007f5e0ff */
[----:B------:R-:W-:Y:S02]  /*48c70*/  IMAD.IADD R46, R97, 0x1, R17 ;  /* 0x00000001612e7824 */ /* 0x000fe400078e0211 */
[----:B------:R-:W-:Y:S01]  /*48c80*/  IMAD.WIDE.U32 R14, P0, R75, R136, R14 ;  /* 0x000000884b0e7225 */ /* 0x000fe2000780000e */
[----:B------:R-:W-:-:S03]  /*48c90*/  ISETP.GE.U32.AND P1, PT, R113, R12, PT ;  /* 0x0000000c7100720c */ /* 0x000fc60003f26070 */
[----:B------:R-:W-:Y:S02]  /*48ca0*/  IMAD.X R13, R46, 0x1, R100, P4 ;  /* 0x000000012e0d7824 */ /* 0x000fe400020e0664 */
[----:B------:R-:W-:-:S04]  /*48cb0*/  IMAD.WIDE.U32 R94, R75, R127, RZ ;  /* 0x0000007f4b5e7225 */ /* 0x000fc800078e00ff */
[----:B------:R-:W-:Y:S01]  /*48cc0*/  IMAD.X R105, RZ, RZ, RZ, P0 ;  /* 0x000000ffff697224 */ /* 0x000fe200000e06ff */
[----:B------:R-:W-:Y:S01]  /*48cd0*/  ISETP.GE.U32.AND P0, PT, R12, R96, PT ;  /* 0x000000600c00720c */ /* 0x000fe20003f06070 */
[----:B------:R-:W-:Y:S01]  /*48ce0*/  IMAD.X R44, R13, 0x1, R44, P2 ;  /* 0x000000010d2c7824 */ /* 0x000fe200010e062c */
[----:B------:R-:W-:Y:S01]  /*48cf0*/  IADD3 RZ, P3, PT, R95, R14, RZ ;  /* 0x0000000e5fff7210 */ /* 0x000fe20007f7e0ff */
[----:B------:R-:W-:Y:S01]  /*48d00*/  IMAD.WIDE.U32 R92, R40, R121, RZ ;  /* 0x00000079285c7225 */ /* 0x000fe200078e00ff */
[----:B------:R-:W-:Y:S02]  /*48d10*/  ISETP.GE.U32.AND.EX P0, PT, R13, R46, PT, P0 ;  /* 0x0000002e0d00720c */ /* 0x000fe40003f06100 */
[----:B------:R-:W-:Y:S01]  /*48d20*/  ISETP.GE.U32.AND.EX P1, PT, R44, R13, PT, P1 ;  /* 0x0000000d2c00720c */ /* 0x000fe20003f26110 */
[----:B------:R-:W-:Y:S01]  /*48d30*/  IMAD.MOV.U32 R104, RZ, RZ, R15 ;  /* 0x000000ffff687224 */ /* 0x000fe200078e000f */
[----:B------:R-:W-:Y:S01]  /*48d40*/  SEL R46, RZ, 0x1, P0 ;  /* 0x00000001ff2e7807 */ /* 0x000fe20000000000 */
[----:B------:R-:W-:Y:S01]  /*48d50*/  IMAD.WIDE.U32 R12, R81, R121, RZ ;  /* 0x00000079510c7225 */ /* 0x000fe200078e00ff */
[----:B------:R-:W-:-:S03]  /*48d60*/  SEL R17, RZ, 0x1, P1 ;  /* 0x00000001ff117807 */ /* 0x000fc60000800000 */
[----:B------:R-:W-:-:S04]  /*48d70*/  IMAD.WIDE.U32 R14, P2, R81, R134, R92 ;  /* 0x00000086510e7225 */ /* 0x000fc8000784005c */
[----:B------:R-:W-:Y:S01]  /*48d80*/  IMAD.WIDE.U32 R96, R34, R121, RZ ;  /* 0x0000007922607225 */ /* 0x000fe200078e00ff */
[----:B------:R-:W-:-:S03]  /*48d90*/  IADD3 RZ, P4, PT, R13, R14, RZ ;  /* 0x0000000e0dff7210 */ /* 0x000fc60007f9e0ff */
[----:B------:R-:W-:-:S04]  /*48da0*/  IMAD.WIDE.U32 R12, R36, R153, RZ ;  /* 0x00000099240c7225 */ /* 0x000fc800078e00ff */
[----:B------:R-:W-:-:S04]  /*48db0*/  IMAD.WIDE.U32.X R104, R34, R136, R104, P3 ;  /* 0x0000008822687225 */ /* 0x000fc800018e0468 */
[----:B------:R-:W-:Y:S01]  /*48dc0*/  IMAD R14, R101, R77, RZ ;  /* 0x0000004d650e7224 */ /* 0x000fe200078e02ff */
[----:B------:R-:W-:Y:S01]  /*48dd0*/  IADD3 R17, P3, P5, R17, R104, R46 ;  /* 0x0000006811117210 */ /* 0x000fe20007d7e02e */
[----:B------:R-:W-:-:S03]  /*48de0*/  IMAD.WIDE.U32 R94, R77, R153, RZ ;  /* 0x000000994d5e7225 */ /* 0x000fc600078e00ff */
[----:B------:R-:W-:Y:S01]  /*48df0*/  IADD3.X R104, PT, PT, RZ, R105, RZ, P3, P5 ;  /* 0x00000069ff687210 */ /* 0x000fe20001fea4ff */
[----:B------:R-:W-:-:S04]  /*48e00*/  IMAD.WIDE.U32 R12, P1, R77, R101, R12 ;  /* 0x000000654d0c7225 */ /* 0x000fc8000782000c */
[----:B------:R-:W-:Y:S01]  /*48e10*/  IMAD.WIDE.U32 R92, R153, R77, RZ ;  /* 0x0000004d995c7225 */ /* 0x000fe200078e00ff */
[----:B------:R-:W-:-:S03]  /*48e20*/  IADD3 RZ, P5, PT, R95, R12, RZ ;  /* 0x0000000c5fff7210 */ /* 0x000fc60007fbe0ff */
[----:B------:R-:W-:Y:S01]  /*48e30*/  IMAD.WIDE.U32 R98, R75, R121, RZ ;  /* 0x000000794b627225 */ /* 0x000fe200078e00ff */
[----:B------:R-:W-:-:S03]  /*48e40*/  IADD3 R78, P3, PT, R115, R92, RZ ;  /* 0x0000005c734e7210 */ /* 0x000fc60007f7e0ff */
[----:B------:R-:W-:-:S04]  /*48e50*/  IMAD.WIDE.U32 R96, P6, R75, R134, R96 ;  /* 0x000000864b607225 */ /* 0x000fc800078c0060 */
[----:B------:R-:W-:Y:S01]  /*48e60*/  IMAD R119, R36, R153, R14 ;  /* 0x0000009924777224 */ /* 0x000fe200078e020e */
[----:B------:R-:W-:Y:S01]  /*48e70*/  IADD3 RZ, P0, PT, R99, R96, RZ ;  /* 0x0000006063ff7210 */ /* 0x000fe20007f1e0ff */
[----:B------:R-:W-:Y:S01]  /*48e80*/  IMAD.X R99, RZ, RZ, RZ, P2 ;  /* 0x000000ffff637224 */ /* 0x000fe200010e06ff */
[----:B------:R-:W-:Y:S01]  /*48e90*/  ISETP.GE.U32.AND P2, PT, R117, R90, PT ;  /* 0x0000005a7500720c */ /* 0x000fe20003f46070 */
[----:B------:R-:W-:Y:S02]  /*48ea0*/  IMAD.IADD R12, R93, 0x1, R119 ;  /* 0x000000015d0c7824 */ /* 0x000fe400078e0277 */
[----:B------:R-:W-:Y:S01]  /*48eb0*/  IMAD.X R95, RZ, RZ, RZ, P1 ;  /* 0x000000ffff5f7224 */ /* 0x000fe200008e06ff */
[----:B------:R-:W-:Y:S01]  /*48ec0*/  ISETP.GE.U32.AND P1, PT, R78, R92, PT ;  /* 0x0000005c4e00720c */ /* 0x000fe20003f26070 */
[----:B------:R-:W-:Y:S01]  /*48ed0*/  IMAD.X R107, R12, 0x1, R107, P3 ;  /* 0x000000010c6b7824 */ /* 0x000fe200018e066b */
[----:B------:R-:W-:Y:S01]  /*48ee0*/  ISETP.GE.U32.AND.EX P2, PT, R100, R91, PT, P2 ;  /* 0x0000005b6400720c */ /* 0x000fe20003f46120 */
[----:B------:R-:W-:-:S02]  /*48ef0*/  IMAD R96, R149, R77, RZ ;  /* 0x0000004d95607224 */ /* 0x000fc400078e02ff */
[----:B------:R-:W-:Y:S01]  /*48f00*/  IMAD.MOV.U32 R98, RZ, RZ, R15 ;  /* 0x000000ffff627224 */ /* 0x000fe200078e000f */
[----:B------:R-:W-:Y:S01]  /*48f10*/  ISETP.GE.U32.AND.EX P1, PT, R107, R12, PT, P1 ;  /* 0x0000000c6b00720c */ /* 0x000fe20003f26110 */
[----:B------:R-:W-:Y:S01]  /*48f20*/  IMAD R46, R134, R75, RZ ;  /* 0x0000004b862e7224 */ /* 0x000fe200078e02ff */
[----:B------:R-:W-:Y:S01]  /*48f30*/  SEL R105, RZ, 0x1, P2 ;  /* 0x00000001ff697807 */ /* 0x000fe20001000000 */
[----:B------:R-:W-:-:S04]  /*48f40*/  IMAD.WIDE.U32 R90, R103, R77, RZ ;  /* 0x0000004d675a7225 */ /* 0x000fc800078e00ff */
[----:B------:R-:W-:Y:S02]  /*48f50*/  IMAD R117, R36, R103, R96 ;  /* 0x0000006724757224 */ /* 0x000fe400078e0260 */
[----:B------:R-:W-:-:S04]  /*48f60*/  IMAD.WIDE.U32 R92, R121, R75, RZ ;  /* 0x0000004b795c7225 */ /* 0x000fc800078e00ff */
[----:B------:R-:W-:Y:S02]  /*48f70*/  IMAD R115, R34, R121, R46 ;  /* 0x0000007922737224 */ /* 0x000fe400078e022e */
[----:B------:R-:W-:-:S04]  /*48f80*/  IMAD.WIDE.U32.X R98, R40, R134, R98, P4 ;  /* 0x0000008628627225 */ /* 0x000fc800020e0462 */
[----:B------:R-:W-:Y:S01]  /*48f90*/  IMAD.WIDE.U32 R14, R36, R103, RZ ;  /* 0x00000067240e7225 */ /* 0x000fe200078e00ff */
[----:B------:R-:W-:-:S03]  /*48fa0*/  IADD3 R96, P4, P2, R92, R98, R105 ;  /* 0x000000625c607210 */ /* 0x000fc60007a9e069 */
[----:B------:R-:W-:Y:S02]  /*48fb0*/  IMAD.MOV.U32 R94, RZ, RZ, R13 ;  /* 0x000000ffff5e7224 */ /* 0x000fe400078e000d */
[----:B------:R-:W-:Y:S01]  /*48fc0*/  IMAD.IADD R46, R91, 0x1, R117 ;  /* 0x000000015b2e7824 */ /* 0x000fe200078e0275 */
[----:B------:R-:W-:Y:S01]  /*48fd0*/  SEL R91, RZ, 0x1, P1 ;  /* 0x00000001ff5b7807 */ /* 0x000fe20000800000 */
[----:B------:R-:W-:Y:S01]  /*48fe0*/  IMAD.IADD R100, R93, 0x1, R115 ;  /* 0x000000015d647824 */ /* 0x000fe200078e0273 */
[----:B------:R-:W-:Y:S01]  /*48ff0*/  IADD3 R93, P1, PT, R113, R90, RZ ;  /* 0x0000005a715d7210 */ /* 0x000fe20007f3e0ff */
[----:B------:R-:W-:-:S03]  /*49000*/  IMAD.WIDE.U32.X R94, R36, R101, R94, P5 ;  /* 0x00000065245e7225 */ /* 0x000fc600028e045e */
[----:B------:R-:W-:Y:S01]  /*49010*/  IADD3.X R105, PT, PT, R100, R99, RZ, P4, P2 ;  /* 0x0000006364697210 */ /* 0x000fe200027e44ff */
[----:B------:R-:W-:-:S04]  /*49020*/  IMAD.WIDE.U32 R12, R77, R103, RZ ;  /* 0x000000674d0c7225 */ /* 0x000fc800078e00ff */
[----:B------:R-:W-:-:S04]  /*49030*/  IMAD.WIDE.U32 R118, R36, R127, RZ ;  /* 0x0000007f24767225 */ /* 0x000fc800078e00ff */
[----:B------:R-:W-:-:S04]  /*49040*/  IMAD.WIDE.U32 R14, P3, R77, R149, R14 ;  /* 0x000000954d0e7225 */ /* 0x000fc8000786000e */
[----:B------:R-:W-:Y:S01]  /*49050*/  IMAD.X R99, R46, 0x1, R44, P1 ;  /* 0x000000012e637824 */ /* 0x000fe200008e062c */
[----:B------:R-:W-:Y:S01]  /*49060*/  IADD3 R113, P1, P4, R93, R94, R91 ;  /* 0x0000005e5d717210 */ /* 0x000fe20007c3e05b */
[----:B------:R-:W-:Y:S01]  /*49070*/  IMAD.WIDE.U32 R118, P2, R77, R136, R118 ;  /* 0x000000884d767225 */ /* 0x000fe20007840076 */
[----:B------:R-:W-:Y:S02]  /*49080*/  IADD3 RZ, P5, PT, R13, R14, RZ ;  /* 0x0000000e0dff7210 */ /* 0x000fe40007fbe0ff */
        /* <DEDUP_REMOVED lines=10> */
[----:B------:R-:W-:Y:S01]  /*49130*/  IMAD.WIDE.U32.X R90, R36, R149, R90, P5 ;  /* 0x00000095245a7225 */ /* 0x000fe200028e045a */
[----:B------:R-:W-:Y:S02]  /*49140*/  SEL R118, RZ, 0x1, P3 ;  /* 0x00000001ff767807 */ /* 0x000fe40001800000 */
[----:B------:R-:W-:Y:S01]  /*49150*/  SEL R15, RZ, 0x1, P1 ;  /* 0x00000001ff0f7807 */ /* 0x000fe20000800000 */
[----:B------:R-:W-:-:S03]  /*49160*/  IMAD.WIDE.U32 R94, R79, R153, RZ ;  /* 0x000000994f5e7225 */ /* 0x000fc600078e00ff */
[----:B------:R-:W-:Y:S01]  /*49170*/  IADD3 R118, P1, P5, R15, R90, R118 ;  /* 0x0000005a0f767210 */ /* 0x000fe20007d3e076 */
[----:B------:R-:W-:-:S03]  /*49180*/  IMAD.WIDE.U32 R12, P3, R79, R101, R12 ;  /* 0x000000654f0c7225 */ /* 0x000fc6000786000c */
[----:B------:R-:W-:Y:S01]  /*49190*/  IADD3.X R120, PT, PT, RZ, R91, RZ, P1, P5 ;  /* 0x0000005bff787210 */ /* 0x000fe20000fea4ff */
[----:B------:R-:W-:Y:S01]  /*491a0*/  IMAD.X R93, RZ, RZ, RZ, P6 ;  /* 0x000000ffff5d7224 */ /* 0x000fe200030e06ff */
[----:B------:R-:W-:Y:S01]  /*491b0*/  IADD3 RZ, P6, PT, R95, R12, RZ ;  /* 0x0000000c5fff7210 */ /* 0x000fe20007fde0ff */
[----:B------:R-:W-:Y:S01]  /*491c0*/  IMAD R46, R101, R81, RZ ;  /* 0x00000051652e7224 */ /* 0x000fe200078e02ff */
[C---:B------:R-:W-:Y:S01]  /*491d0*/  IADD3 R17, P1, PT, R96.reuse, R17, RZ ;  /* 0x0000001160117210 */ /* 0x040fe20007f3e0ff */
[----:B------:R-:W-:Y:S01]  /*491e0*/  IMAD.X R95, RZ, RZ, RZ, P3 ;  /* 0x000000ffff5f7224 */ /* 0x000fe200018e06ff */
[----:B------:R-:W-:Y:S01]  /*491f0*/  ISETP.GE.U32.AND P3, PT, R96, R92, PT ;  /* 0x0000005c6000720c */ /* 0x000fe20003f66070 */
[----:B------:R-:W-:-:S03]  /*49200*/  IMAD.WIDE.U32 R14, R153, R81, RZ ;  /* 0x00000051990e7225 */ /* 0x000fc600078e00ff */
[----:B------:R-:W-:Y:S01]  /*49210*/  ISETP.GE.U32.AND.EX P5, PT, R105, R100, PT, P3 ;  /* 0x000000646900720c */ /* 0x000fe20003fa6130 */
[----:B------:R-:W-:Y:S01]  /*49220*/  IMAD R99, R40, R153, R46 ;  /* 0x0000009928637224 */ /* 0x000fe200078e022e */
[----:B------:R-:W-:Y:S01]  /*49230*/  ISETP.GE.U32.AND P3, PT, R17, R96, PT ;  /* 0x000000601100720c */ /* 0x000fe20003f66070 */
[-C--:B------:R-:W-:Y:S01]  /*49240*/  IMAD R46, R101, R79.reuse, RZ ;  /* 0x0000004f652e7224 */ /* 0x080fe200078e02ff */
[----:B------:R-:W-:Y:S01]  /*49250*/  SEL R122, RZ, 0x1, P5 ;  /* 0x00000001ff7a7807 */ /* 0x000fe20002800000 */
[----:B------:R-:W-:Y:S02]  /*49260*/  IMAD.MOV.U32 R92, RZ, RZ, R97 ;  /* 0x000000ffff5c7224 */ /* 0x000fe400078e0061 */
[----:B------:R-:W-:Y:S02]  /*49270*/  IMAD.IADD R99, R15, 0x1, R99 ;  /* 0x000000010f637824 */ /* 0x000fe400078e0263 */
[----:B------:R-:W-:-:S04]  /*49280*/  IMAD.WIDE.U32 R96, R153, R79, RZ ;  /* 0x0000004f99607225 */ /* 0x000fc800078e00ff */
[----:B------:R-:W-:Y:S02]  /*49290*/  IMAD R15, R136, R77, RZ ;  /* 0x0000004d880f7224 */ /* 0x000fe400078e02ff */
[----:B------:R-:W-:Y:S01]  /*492a0*/  IMAD R91, R38, R153, R46 ;  /* 0x00000099265b7224 */ /* 0x000fe200078e022e */
[----:B------:R-:W-:Y:S01]  /*492b0*/  IADD3 R46, P5, PT, R113, R96, RZ ;  /* 0x00000060712e7210 */ /* 0x000fe20007fbe0ff */
[----:B------:R-:W-:Y:S02]  /*492c0*/  IMAD R115, R36, R127, R15 ;  /* 0x0000007f24737224 */ /* 0x000fe400078e020f */
[----:B------:R-:W-:Y:S02]  /*492d0*/  IMAD R90, R99, R72, RZ ;  /* 0x00000048635a7224 */ /* 0x000fe400078e02ff */
[----:B------:R-:W-:-:S04]  /*492e0*/  IMAD.WIDE.U32 R124, R127, R77, RZ ;  /* 0x0000004d7f7c7225 */ /* 0x000fc800078e00ff */
[----:B------:R-:W-:Y:S02]  /*492f0*/  IMAD.IADD R15, R97, 0x1, R91 ;  /* 0x00000001610f7824 */ /* 0x000fe400078e025b */
[----:B------:R-:W-:Y:S02]  /*49300*/  IMAD.MOV.U32 R94, RZ, RZ, R13 ;  /* 0x000000ffff5e7224 */ /* 0x000fe400078e000d */
[----:B------:R-:W-:-:S04]  /*49310*/  IMAD.WIDE.U32 R12, R14, R72, RZ ;  /* 0x000000480e0c7225 */ /* 0x000fc800078e00ff */
[----:B------:R-:W-:Y:S02]  /*49320*/  IMAD R117, R14, R73, R90 ;  /* 0x000000490e757224 */ /* 0x000fe400078e025a */
[----:B------:R-:W-:Y:S01]  /*49330*/  IMAD.X R104, R105, 0x1, R104, P1 ;  /* 0x0000000169687824 */ /* 0x000fe200008e0668 */
[----:B------:R-:W-:Y:S01]  /*49340*/  ISETP.GE.U32.AND P1, PT, R46, R96, PT ;  /* 0x000000602e00720c */ /* 0x000fe20003f26070 */
[----:B------:R-:W-:Y:S01]  /*49350*/  IMAD.X R44, R15, 0x1, R44, P5 ;  /* 0x000000010f2c7824 */ /* 0x000fe200028e062c */
[----:B------:R-:W-:Y:S01]  /*49360*/  IADD3 R129, P5, PT, R17, R124, RZ ;  /* 0x0000007c11817210 */ /* 0x000fe20007fbe0ff */
[----:B------:R-:W-:Y:S01]  /*49370*/  IMAD.IADD R110, R125, 0x1, R115 ;  /* 0x000000017d6e7824 */ /* 0x000fe200078e0273 */
[----:B------:R-:W-:Y:S01]  /*49380*/  ISETP.GE.U32.AND.EX P3, PT, R104, R105, PT, P3 ;  /* 0x000000696800720c */ /* 0x000fe20003f66130 */
[----:B------:R-:W-:Y:S01]  /*49390*/  IMAD.IADD R117, R13, 0x1, R117 ;  /* 0x000000010d757824 */ /* 0x000fe200078e0275 */
[----:B------:R-:W-:Y:S01]  /*493a0*/  ISETP.GE.U32.AND.EX P1, PT, R44, R15, PT, P1 ;  /* 0x0000000f2c00720c */ /* 0x000fe20003f26110 */
[----:B------:R-:W-:Y:S01]  /*493b0*/  IMAD.X R131, R110, 0x1, R104, P5 ;  /* 0x000000016e837824 */ /* 0x000fe200028e0668 */
[----:B------:R-:W-:Y:S01]  /*493c0*/  IADD3 R118, P5, PT, R129, R118, RZ ;  /* 0x0000007681767210 */ /* 0x000fe20007fbe0ff */
[----:B------:R-:W-:Y:S01]  /*493d0*/  IMAD R15, R149, R79, RZ ;  /* 0x0000004f950f7224 */ /* 0x000fe200078e02ff */
[----:B------:R-:W-:Y:S01]  /*493e0*/  SEL R113, RZ, 0x1, P3 ;  /* 0x00000001ff717807 */ /* 0x000fe20001800000 */
[----:B------:R-:W-:Y:S01]  /*493f0*/  IMAD.WIDE.U32 R90, R117, R70, RZ ;  /* 0x00000046755a7225 */ /* 0x000fe200078e00ff */
[----:B------:R-:W-:-:S03]  /*49400*/  SEL R17, RZ, 0x1, P1 ;  /* 0x00000001ff117807 */ /* 0x000fc60000800000 */
[----:B------:R-:W-:-:S04]  /*49410*/  IMAD.WIDE.U32.X R92, R34, R134, R92, P0 ;  /* 0x00000086225c7225 */ /* 0x000fc800000e045c */
[----:B------:R-:W-:-:S04]  /*49420*/  IMAD.WIDE.U32 R104, R103, R79, RZ ;  /* 0x0000004f67687225 */ /* 0x000fc800078e00ff */
[C---:B------:R-:W-:Y:S02]  /*49430*/  IMAD R15, R38.reuse, R103, R15 ;  /* 0x00000067260f7224 */ /* 0x040fe400078e020f */
[----:B------:R-:W-:Y:S01]  /*49440*/  IMAD.X R120, R131, 0x1, R120, P5 ;  /* 0x0000000183787824 */ /* 0x000fe200028e0678 */
[----:B------:R-:W-:Y:S01]  /*49450*/  IADD3 R122, P1, P5, R113, R92, R122 ;  /* 0x0000005c717a7210 */ /* 0x000fe20007d3e07a */
[----:B------:R-:W-:Y:S01]  /*49460*/  IMAD.WIDE.U32.X R94, R38, R101, R94, P6 ;  /* 0x00000065265e7225 */ /* 0x000fe200030e045e */
[----:B------:R-:W-:Y:S02]  /*49470*/  IADD3 R126, P6, PT, R118, R104, RZ ;  /* 0x00000068767e7210 */ /* 0x000fe40007fde0ff */
[----:B------:R-:W-:Y:S01]  /*49480*/  IADD3.X R130, PT, PT, RZ, R93, RZ, P1, P5 ;  /* 0x0000005dff827210 */ /* 0x000fe20000fea4ff */
[----:B------:R-:W-:Y:S01]  /*49490*/  IMAD.WIDE.U32 R96, R12, R70, RZ ;  /* 0x000000460c607225 */ /* 0x000fe200078e00ff */
[----:B------:R-:W-:-:S03]  /*494a0*/  IADD3 R17, P1, P5, R126, R94, R17 ;  /* 0x0000005e7e117210 */ /* 0x000fc60007d3e011 */
[----:B------:R-:W-:Y:S01]  /*494b0*/  IMAD.WIDE.U32 R90, P0, R12, R71, R90 ;  /* 0x000000470c5a7225 */ /* 0x000fe2000780005a */
[----:B------:R-:W-:-:S03]  /*494c0*/  LOP3.LUT R13, RZ, R96, RZ, 0x33, !PT ;  /* 0x00000060ff0d7212 */ /* 0x000fc600078e33ff */
[----:B------:R-:W-:Y:S01]  /*494d0*/  IMAD.WIDE.U32 R112, R36, R121, RZ ;  /* 0x0000007924707225 */ /* 0x000fe200078e00ff */
[----:B------:R-:W-:-:S03]  /*494e0*/  IADD3 R90, P3, PT, R97, R90, RZ ;  /* 0x0000005a615a7210 */ /* 0x000fc60007f7e0ff */
[----:B------:R-:W-:Y:S01]  /*494f0*/  IMAD.IADD R105, R105, 0x1, R15 ;  /* 0x0000000169697824 */ /* 0x000fe200078e020f */
[----:B------:R-:W-:Y:S01]  /*49500*/  LOP3.LUT R90, RZ, R90, RZ, 0x33, !PT ;  /* 0x0000005aff5a7212 */ /* 0x000fe200078e33ff */
[----:B------:R-:W-:-:S04]  /*49510*/  IMAD.WIDE.U32 R92, R77, R121, RZ ;  /* 0x000000794d5c7225 */ /* 0x000fc800078e00ff */
[----:B------:R-:W-:Y:S02]  /*49520*/  IMAD.X R132, R105, 0x1, R120, P6 ;  /* 0x0000000169847824 */ /* 0x000fe400030e0678 */
[----:B------:R-:W-:-:S03]  /*49530*/  IMAD.WIDE.U32 R112, P6, R77, R134, R112 ;  /* 0x000000864d707225 */ /* 0x000fc600078c0070 */
[----:B------:R-:W-:Y:S01]  /*49540*/  IADD3.X R100, PT, PT, R132, R95, RZ, P1, P5 ;  /* 0x0000005f84647210 */ /* 0x000fe20000fea4ff */
[----:B------:R-:W-:Y:S01]  /*49550*/  IMAD.X R15, RZ, RZ, RZ, P0 ;  /* 0x000000ffff0f7224 */ /* 0x000fe200000e06ff */
[----:B------:R-:W-:Y:S01]  /*49560*/  ISETP.GT.U32.AND P0, PT, R14, R13, PT ;  /* 0x0000000d0e00720c */ /* 0x000fe20003f04070 */
[C---:B------:R-:W-:Y:S01]  /*49570*/  IMAD.WIDE.U32 R96, R38.reuse, R103, RZ ;  /* 0x0000006726607225 */ /* 0x040fe200078e00ff */
[----:B------:R-:W-:Y:S02]  /*49580*/  IADD3 RZ, P1, PT, R93, R112, RZ ;  /* 0x000000705dff7210 */ /* 0x000fe40007f3e0ff */
[----:B------:R-:W-:Y:S01]  /*49590*/  ISETP.GT.U32.AND.EX P0, PT, R99, R90, PT, P0 ;  /* 0x0000005a6300720c */ /* 0x000fe20003f04100 */
[----:B------:R-:W-:-:S03]  /*495a0*/  IMAD.WIDE.U32 R92, R38, R127, RZ ;  /* 0x0000007f265c7225 */ /* 0x000fc600078e00ff */
[----:B------:R-:W-:Y:S01]  /*495b0*/  SEL R137, RZ, 0x1, !P0 ;  /* 0x00000001ff897807 */ /* 0x000fe20004000000 */
[----:B------:R-:W-:Y:S02]  /*495c0*/  IMAD.MOV.U32 R14, RZ, RZ, R91 ;  /* 0x000000ffff0e7224 */ /* 0x000fe400078e005b */
[----:B------:R-:W-:-:S04]  /*495d0*/  IMAD.WIDE.U32 R90, R117, R68, RZ ;  /* 0x00000044755a7225 */ /* 0x000fc800078e00ff */
[----:B------:R-:W-:-:S04]  /*495e0*/  IMAD.WIDE.U32 R98, R79, R103, RZ ;  /* 0x000000674f627225 */ /* 0x000fc800078e00ff */
[----:B------:R-:W-:-:S04]  /*495f0*/  IMAD.WIDE.U32 R96, P5, R79, R149, R96 ;  /* 0x000000954f607225 */ /* 0x000fc800078a0060 */
[----:B------:R-:W-:Y:S02]  /*49600*/  IMAD.X R115, RZ, RZ, RZ, P2 ;  /* 0x000000ffff737224 */ /* 0x000fe400010e06ff */
[----:B------:R-:W-:-:S04]  /*49610*/  IMAD.WIDE.U32 R94, R79, R127, RZ ;  /* 0x0000007f4f5e7225 */ /* 0x000fc800078e00ff */
[----:B------:R-:W-:-:S04]  /*49620*/  IMAD.WIDE.U32 R92, P2, R79, R136, R92 ;  /* 0x000000884f5c7225 */ /* 0x000fc8000784005c */
[----:B------:R-:W-:Y:S01]  /*49630*/  IMAD.X R13, RZ, RZ, RZ, P6 ;  /* 0x000000ffff0d7224 */ /* 0x000fe200030e06ff */
[----:B------:R-:W-:Y:S01]  /*49640*/  IADD3 RZ, P0, PT, R95, R92, RZ ;  /* 0x0000005c5fff7210 */ /* 0x000fe20007f1e0ff */
[----:B------:R-:W-:-:S04]  /*49650*/  IMAD.WIDE.U32 R90, P6, R12, R69, R90 ;  /* 0x000000450c5a7225 */ /* 0x000fc800078c005a */
[----:B------:R-:W-:Y:S01]  /*49660*/  IMAD.WIDE.U32.X R14, R117, R71, R14, P3 ;  /* 0x00000047750e7225 */ /* 0x000fe200018e040e */
[----:B------:R-:W-:-:S03]  /*49670*/  IADD3 RZ, P3, PT, R99, R96, RZ ;  /* 0x0000006063ff7210 */ /* 0x000fc60007f7e0ff */
[----:B------:R-:W-:-:S04]  /*49680*/  IMAD.WIDE.U32 R98, R12, R68, RZ ;  /* 0x000000440c627225 */ /* 0x000fc800078e00ff */
[----:B------:R-:W-:Y:S01]  /*49690*/  IMAD.X R95, RZ, RZ, RZ, P6 ;  /* 0x000000ffff5f7224 */ /* 0x000fe200030e06ff */
[----:B------:R-:W-:Y:S01]  /*496a0*/  IADD3 R137, P6, PT, R137, R14, RZ ;  /* 0x0000000e89897210 */ /* 0x000fe20007fde0ff */
[----:B------:R-:W-:Y:S01]  /*496b0*/  IMAD.X R125, RZ, RZ, RZ, P5 ;  /* 0x000000ffff7d7224 */ /* 0x000fe200028e06ff */
[----:B------:R-:W-:Y:S01]  /*496c0*/  IADD3 R135, P5, PT, R99, R90, RZ ;  /* 0x0000005a63877210 */ /* 0x000fe20007fbe0ff */
[----:B------:R-:W-:Y:S02]  /*496d0*/  IMAD.MOV.U32 R114, RZ, RZ, R119 ;  /* 0x000000ffff727224 */ /* 0x000fe400078e0077 */
[----:B------:R-:W-:Y:S02]  /*496e0*/  IMAD.MOV.U32 R94, RZ, RZ, R91 ;  /* 0x000000ffff5e7224 */ /* 0x000fe400078e005b */
[----:B------:R-:W-:Y:S01]  /*496f0*/  IMAD.X R96, RZ, RZ, R15, P6 ;  /* 0x000000ffff607224 */ /* 0x000fe200030e060f */
[----:B------:R-:W-:Y:S01]  /*49700*/  IADD3 R133, P6, PT, R133, R98, RZ ;  /* 0x0000006285857210 */ /* 0x000fe20007fde0ff */
[----:B------:R-:W-:-:S04]  /*49710*/  IMAD.WIDE.U32 R14, R117, R66, RZ ;  /* 0x00000042750e7225 */ /* 0x000fc800078e00ff */
[----:B------:R-:W-:Y:S01]  /*49720*/  IMAD.WIDE.U32.X R114, R36, R136, R114, P4 ;  /* 0x0000008824727225 */ /* 0x000fe200020e0472 */
[----:B------:R-:W-:-:S03]  /*49730*/  ISETP.GE.U32.AND P4, PT, R129, R124, PT ;  /* 0x0000007c8100720c */ /* 0x000fc60003f86070 */
[----:B------:R-:W-:Y:S01]  /*49740*/  IMAD.WIDE.U32.X R94, R117, R69, R94, P5 ;  /* 0x00000045755e7225 */ /* 0x000fe200028e045e */
[----:B------:R-:W-:Y:S02]  /*49750*/  ISETP.GE.U32.AND P5, PT, R118, R129, PT ;  /* 0x000000817600720c */ /* 0x000fe40003fa6070 */
[----:B------:R-:W-:Y:S01]  /*49760*/  ISETP.GE.U32.AND.EX P4, PT, R131, R110, PT, P4 ;  /* 0x0000006e8300720c */ /* 0x000fe20003f86140 */
[----:B------:R-:W-:Y:S01]  /*49770*/  IMAD.X R112, R135, 0x1, R74, P6 ;  /* 0x0000000187707824 */ /* 0x000fe200030e064a */
[----:B------:R-:W-:Y:S01]  /*49780*/  ISETP.GE.U32.AND.EX P5, PT, R120, R131, PT, P5 ;  /* 0x000000837800720c */ /* 0x000fe20003fa6150 */
[C---:B------:R-:W-:Y:S01]  /*49790*/  IMAD.WIDE.U32 R14, P6, R12.reuse, R67, R14 ;  /* 0x000000430c0e7225 */ /* 0x040fe200078c000e */
[----:B------:R-:W-:Y:S02]  /*497a0*/  SEL R120, RZ, 0x1, P4 ;  /* 0x00000001ff787807 */ /* 0x000fe40002000000 */
[----:B------:R-:W-:Y:S01]  /*497b0*/  SEL R131, RZ, 0x1, P5 ;  /* 0x00000001ff837807 */ /* 0x000fe20002800000 */
[----:B------:R-:W-:Y:S01]  /*497c0*/  IMAD.WIDE.U32 R118, R12, R66, RZ ;  /* 0x000000420c767225 */ /* 0x000fe200078e00ff */
[----:B------:R-:W-:-:S03]  /*497d0*/  ISETP.GE.U32.AND P4, PT, R133, R98, PT ;  /* 0x000000628500720c */ /* 0x000fc60003f86070 */
[----:B------:R-:W-:Y:S01]  /*497e0*/  IMAD.X R99, RZ, RZ, RZ, P6 ;  /* 0x000000ffff637224 */ /* 0x000fe200030e06ff */
[----:B------:R-:W-:Y:S01]  /*497f0*/  IADD3 R92, P6, PT, R133, R137, RZ ;  /* 0x00000089855c7210 */ /* 0x000fe20007fde0ff */
[----:B------:R-:W-:Y:S01]  /*49800*/  IMAD.WIDE.U32 R90, R117, R64, RZ ;  /* 0x00000040755a7225 */ /* 0x000fe200078e00ff */
[----:B------:R-:W-:Y:S02]  /*49810*/  IADD3 R74, P5, PT, R119, R14, RZ ;  /* 0x0000000e774a7210 */ /* 0x000fe40007fbe0ff */
[C---:B------:R-:W-:Y:S01]  /*49820*/  ISETP.GE.U32.AND.EX P4, PT, R112.reuse, R135, PT, P4 ;  /* 0x000000877000720c */ /* 0x040fe20003f86140 */
[----:B------:R-:W-:Y:S02]  /*49830*/  IMAD.MOV.U32 R98, RZ, RZ, R15 ;  /* 0x000000ffff627224 */ /* 0x000fe400078e000f */
[----:B------:R-:W-:Y:S01]  /*49840*/  IMAD.X R119, R112, 0x1, R96, P6 ;  /* 0x0000000170777824 */ /* 0x000fe200030e0660 */
[----:B------:R-:W-:Y:S01]  /*49850*/  ISETP.GE.U32.AND P6, PT, R92, R137, PT ;  /* 0x000000895c00720c */ /* 0x000fe20003fc6070 */
[----:B------:R-:W-:Y:S01]  /*49860*/  IMAD.WIDE.U32.X R14, R117, R67, R98, P5 ;  /* 0x00000043750e7225 */ /* 0x000fe200028e0462 */
[----:B------:R-:W-:-:S02]  /*49870*/  SEL R110, RZ, 0x1, P4 ;  /* 0x00000001ff6e7807 */ /* 0x000fc40002000000 */
[----:B------:R-:W-:Y:S01]  /*49880*/  ISETP.GE.U32.AND.EX P6, PT, R119, R96, PT, P6 ;  /* 0x000000607700720c */ /* 0x000fe20003fc6160 */
[----:B------:R-:W-:-:S04]  /*49890*/  IMAD.WIDE.U32 R98, P5, R12, R65, R90 ;  /* 0x000000410c627225 */ /* 0x000fc800078a005a */
[----:B------:R-:W-:-:S04]  /*498a0*/  IMAD.WIDE.U32 R90, R12, R64, RZ ;  /* 0x000000400c5a7225 */ /* 0x000fc800078e00ff */
[----:B------:R-:W-:Y:S01]  /*498b0*/  IMAD.MOV.U32 R12, RZ, RZ, R113 ;  /* 0x000000ffff0c7224 */ /* 0x000fe200078e0071 */
[----:B------:R-:W-:Y:S01]  /*498c0*/  IADD3 R129, P4, PT, R91, R98, RZ ;  /* 0x000000625b817210 */ /* 0x000fe20007f9e0ff */
[----:B------:R-:W-:Y:S01]  /*498d0*/  IMAD.X R113, RZ, RZ, RZ, P5 ;  /* 0x000000ffff717224 */ /* 0x000fe200028e06ff */
[----:B------:R-:W-:Y:S01]  /*498e0*/  SEL R91, RZ, 0x1, P6 ;  /* 0x00000001ff5b7807 */ /* 0x000fe20003000000 */
[----:B------:R-:W-:Y:S01]  /*498f0*/  IMAD.MOV.U32 R112, RZ, RZ, R99 ;  /* 0x000000ffff707224 */ /* 0x000fe200078e0063 */
[----:B------:R-:W-:Y:S01]  /*49900*/  IADD3 R131, P5, P6, R131, R114, R120 ;  /* 0x0000007283837210 */ /* 0x000fe20007ebe078 */
[----:B------:R-:W-:Y:S02]  /*49910*/  IMAD.MOV.U32 R124, RZ, RZ, R97 ;  /* 0x000000ffff7c7224 */ /* 0x000fe400078e0061 */
[----:B------:R-:W-:Y:S01]  /*49920*/  IMAD R98, R134, R77, RZ ;  /* 0x0000004d86627224 */ /* 0x000fe200078e02ff */
[----:B------:R-:W-:Y:S01]  /*49930*/  IADD3.X R115, PT, PT, RZ, R115, RZ, P5, P6 ;  /* 0x00000073ff737210 */ /* 0x000fe20002fec4ff */
[----:B------:R-:W-:Y:S01]  /*49940*/  IMAD.WIDE.U32.X R96, R117, R65, R112, P4 ;  /* 0x0000004175607225 */ /* 0x000fe200020e0470 */
[----:B------:R-:W-:-:S02]  /*49950*/  IADD3 R94, P4, P5, R91, R94, R110 ;  /* 0x0000005e5b5e7210 */ /* 0x000fc40007d9e06e */
[-C--:B------:R-:W-:Y:S01]  /*49960*/  IADD3 R91, P6, PT, R78, R118.reuse, RZ ;  /* 0x000000764e5b7210 */ /* 0x080fe20007fde0ff */
[----:B------:R-:W-:Y:S01]  /*49970*/  IMAD.WIDE.U32 R112, R121, R77, RZ ;  /* 0x0000004d79707225 */ /* 0x000fe200078e00ff */
[----:B------:R-:W-:Y:S02]  /*49980*/  IADD3.X R78, PT, PT, RZ, R95, RZ, P4, P5 ;  /* 0x0000005fff4e7210 */ /* 0x000fe400027ea4ff */
[----:B------:R-:W-:Y:S01]  /*49990*/  ISETP.GE.U32.AND P4, PT, R91, R118, PT ;  /* 0x000000765b00720c */ /* 0x000fe20003f86070 */
[----:B------:R-:W-:Y:S01]  /*499a0*/  IMAD R117, R36, R121, R98 ;  /* 0x0000007924757224 */ /* 0x000fe200078e0262 */
[----:B------:R-:W-:Y:S01]  /*499b0*/  IADD3 R122, P5, PT, R122, R112, RZ ;  /* 0x000000707a7a7210 */ /* 0x000fe20007fbe0ff */
[----:B------:R-:W-:Y:S01]  /*499c0*/  IMAD.X R99, RZ, RZ, RZ, P2 ;  /* 0x000000ffff637224 */ /* 0x000fe200010e06ff */
[----:B------:R-:W-:Y:S01]  /*499d0*/  ISETP.GE.U32.AND P2, PT, R126, R104, PT ;  /* 0x000000687e00720c */ /* 0x000fe20003f46070 */
[----:B------:R-:W-:Y:S02]  /*499e0*/  IMAD.IADD R95, R113, 0x1, R117 ;  /* 0x00000001715f7824 */ /* 0x000fe400078e0275 */
[----:B------:R-:W-:Y:S01]  /*499f0*/  IMAD.WIDE.U32.X R124, R38, R149, R124, P3 ;  /* 0x00000095267c7225 */ /* 0x000fe200018e047c */
[----:B------:R-:W-:-:S02]  /*49a00*/  ISETP.GE.U32.AND P3, PT, R17, R126, PT ;  /* 0x0000007e1100720c */ /* 0x000fc40003f66070 */
[----:B------:R-:W-:Y:S01]  /*49a10*/  ISETP.GE.U32.AND.EX P2, PT, R132, R105, PT, P2 ;  /* 0x000000698400720c */ /* 0x000fe20003f46120 */
[----:B------:R-:W-:Y:S01]  /*49a20*/  IMAD.X R130, R95, 0x1, R130, P5 ;  /* 0x000000015f827824 */ /* 0x000fe200028e0682 */
[----:B------:R-:W-:Y:S01]  /*49a30*/  IADD3 R113, P5, PT, R122, R131, RZ ;  /* 0x000000837a717210 */ /* 0x000fe20007fbe0ff */
[----:B------:R-:W-:Y:S01]  /*49a40*/  IMAD.WIDE.U32.X R12, R36, R134, R12, P1 ;  /* 0x00000086240c7225 */ /* 0x000fe200008e040c */
[----:B------:R-:W-:Y:S02]  /*49a50*/  ISETP.GE.U32.AND P1, PT, R122, R112, PT ;  /* 0x000000707a00720c */ /* 0x000fe40003f26070 */
[----:B------:R-:W-:Y:S01]  /*49a60*/  ISETP.GE.U32.AND.EX P3, PT, R100, R132, PT, P3 ;  /* 0x000000846400720c */ /* 0x000fe20003f66130 */
[----:B------:R-:W-:Y:S01]  /*49a70*/  IMAD.MOV.U32 R98, RZ, RZ, R93 ;  /* 0x000000ffff627224 */ /* 0x000fe200078e005d */
[----:B------:R-:W-:Y:S01]  /*49a80*/  ISETP.GE.U32.AND.EX P1, PT, R130, R95, PT, P1 ;  /* 0x0000005f8200720c */ /* 0x000fe20003f26110 */
[----:B------:R-:W-:Y:S01]  /*49a90*/  IMAD.X R93, R74, 0x1, R107, P6 ;  /* 0x000000014a5d7824 */ /* 0x000fe200030e066b */
[----:B------:R-:W-:Y:S01]  /*49aa0*/  IADD3 R110, P6, PT, R91, R94, RZ ;  /* 0x0000005e5b6e7210 */ /* 0x000fe20007fde0ff */
[----:B------:R-:W-:Y:S01]  /*49ab0*/  IMAD.X R115, R130, 0x1, R115, P5 ;  /* 0x0000000182737824 */ /* 0x000fe200028e0673 */
[----:B------:R-:W-:Y:S01]  /*49ac0*/  ISETP.GE.U32.AND P5, PT, R113, R122, PT ;  /* 0x0000007a7100720c */ /* 0x000fe20003fa6070 */
[----:B------:R-:W-:Y:S01]  /*49ad0*/  IMAD R112, R136, R79, RZ ;  /* 0x0000004f88707224 */ /* 0x000fe200078e02ff */
[----:B------:R-:W-:Y:S01]  /*49ae0*/  SEL R126, RZ, 0x1, P2 ;  /* 0x00000001ff7e7807 */ /* 0x000fe20001000000 */
[----:B------:R-:W-:Y:S01]  /*49af0*/  IMAD.X R107, R93, 0x1, R78, P6 ;  /* 0x000000015d6b7824 */ /* 0x000fe200030e064e */
[----:B------:R-:W-:Y:S01]  /*49b00*/  SEL R91, RZ, 0x1, P3 ;  /* 0x00000001ff5b7807 */ /* 0x000fe20001800000 */
[----:B------:R-:W-:Y:S01]  /*49b10*/  IMAD.WIDE.U32.X R98, R38, R136, R98, P0 ;  /* 0x0000008826627225 */ /* 0x000fe200000e0462 */
[----:B------:R-:W-:-:S02]  /*49b20*/  ISETP.GE.U32.AND.EX P5, PT, R115, R130, PT, P5 ;  /* 0x000000827300720c */ /* 0x000fc40003fa6150 */
[----:B------:R-:W-:Y:S02]  /*49b30*/  SEL R104, RZ, 0x1, P1 ;  /* 0x00000001ff687807 */ /* 0x000fe40000800000 */
[----:B------:R-:W-:Y:S01]  /*49b40*/  ISETP.GE.U32.AND P2, PT, R110, R94, PT ;  /* 0x0000005e6e00720c */ /* 0x000fe20003f46070 */
[----:B------:R-:W-:Y:S01]  /*49b50*/  IMAD.WIDE.U32 R94, R127, R79, RZ ;  /* 0x0000004f7f5e7225 */ /* 0x000fe200078e00ff */
[----:B------:R-:W-:Y:S02]  /*49b60*/  IADD3 R126, P1, P3, R91, R124, R126 ;  /* 0x0000007c5b7e7210 */ /* 0x000fe40007b3e07e */
[----:B------:R-:W-:Y:S01]  /*49b70*/  SEL R105, RZ, 0x1, P5 ;  /* 0x00000001ff697807 */ /* 0x000fe20002800000 */
[----:B------:R-:W-:Y:S01]  /*49b80*/  IMAD R91, R38, R127, R112 ;  /* 0x0000007f265b7224 */ /* 0x000fe200078e0270 */
[----:B------:R-:W-:Y:S02]  /*49b90*/  ISETP.GE.U32.AND.EX P4, PT, R93, R74, PT, P4 ;  /* 0x0000004a5d00720c */ /* 0x000fe40003f86140 */
[----:B------:R-:W-:Y:S01]  /*49ba0*/  ISETP.GE.U32.AND.EX P2, PT, R107, R78, PT, P2 ;  /* 0x0000004e6b00720c */ /* 0x000fe20003f46120 */
[----:B------:R-:W-:Y:S01]  /*49bb0*/  IMAD.IADD R74, R95, 0x1, R91 ;  /* 0x000000015f4a7824 */ /* 0x000fe200078e025b */
[----:B------:R-:W-:-:S02]  /*49bc0*/  IADD3.X R78, PT, PT, RZ, R125, RZ, P1, P3 ;  /* 0x0000007dff4e7210 */ /* 0x000fc40000fe64ff */
[----:B------:R-:W-:Y:S02]  /*49bd0*/  IADD3 R105, P5, P6, R105, R12, R104 ;  /* 0x0000000c69697210 */ /* 0x000fe40007ebe068 */
[----:B------:R-:W-:Y:S02]  /*49be0*/  IADD3 R91, P1, PT, R113, R94, RZ ;  /* 0x0000005e715b7210 */ /* 0x000fe40007f3e0ff */
[----:B------:R-:W-:Y:S02]  /*49bf0*/  IADD3.X R113, PT, PT, RZ, R13, RZ, P5, P6 ;  /* 0x0000000dff717210 */ /* 0x000fe40002fec4ff */
[----:B------:R-:W-:Y:S01]  /*49c00*/  SEL R12, RZ, 0x1, P4 ;  /* 0x00000001ff0c7807 */ /* 0x000fe20002000000 */
[----:B------:R-:W-:Y:S01]  /*49c10*/  IMAD.X R95, R74, 0x1, R115, P1 ;  /* 0x000000014a5f7824 */ /* 0x000fe200008e0673 */
[----:B------:R-:W-:Y:S02]  /*49c20*/  SEL R13, RZ, 0x1, P2 ;  /* 0x00000001ff0d7807 */ /* 0x000fe40001000000 */
[----:B------:R-:W-:-:S02]  /*49c30*/  IADD3 R126, P1, PT, R91, R126, RZ ;  /* 0x0000007e5b7e7210 */ /* 0x000fc40007f3e0ff */
[----:B------:R-:W-:Y:S01]  /*49c40*/  IADD3 R125, P4, PT, R46, R90, RZ ;  /* 0x0000005a2e7d7210 */ /* 0x000fe20007f9e0ff */
[----:B------:R-:W-:Y:S01]  /*49c50*/  IMAD R46, R134, R79, RZ ;  /* 0x0000004f862e7224 */ /* 0x000fe200078e02ff */
[----:B------:R-:W-:Y:S01]  /*49c60*/  IADD3 R14, P5, P6, R13, R14, R12 ;  /* 0x0000000e0d0e7210 */ /* 0x000fe20007ebe00c */
[----:B------:R-:W-:Y:S01]  /*49c70*/  IMAD.X R78, R95, 0x1, R78, P1 ;  /* 0x000000015f4e7824 */ /* 0x000fe200008e064e */
[----:B------:R-:W-:Y:S01]  /*49c80*/  ISETP.GE.U32.AND P2, PT, R91, R94, PT ;  /* 0x0000005e5b00720c */ /* 0x000fe20003f46070 */
[----:B------:R-:W-:Y:S01]  /*49c90*/  IMAD.X R44, R129, 0x1, R44, P4 ;  /* 0x00000001812c7824 */ /* 0x000fe200020e062c */
[----:B------:R-:W-:Y:S01]  /*49ca0*/  ISETP.GE.U32.AND P3, PT, R126, R91, PT ;  /* 0x0000005b7e00720c */ /* 0x000fe20003f66070 */
[----:B------:R-:W-:Y:S01]  /*49cb0*/  IMAD.WIDE.U32 R12, R38, R121, RZ ;  /* 0x00000079260c7225 */ /* 0x000fe200078e00ff */
[----:B------:R-:W-:Y:S02]  /*49cc0*/  ISETP.GE.U32.AND P1, PT, R125, R90, PT ;  /* 0x0000005a7d00720c */ /* 0x000fe40003f26070 */
[----:B------:R-:W-:-:S02]  /*49cd0*/  IADD3.X R93, PT, PT, RZ, R15, RZ, P5, P6 ;  /* 0x0000000fff5d7210 */ /* 0x000fc40002fec4ff */
[----:B------:R-:W-:Y:S02]  /*49ce0*/  IADD3 R125, P5, PT, R125, R14, RZ ;  /* 0x0000000e7d7d7210 */ /* 0x000fe40007fbe0ff */
[----:B------:R-:W-:Y:S02]  /*49cf0*/  ISETP.GE.U32.AND.EX P2, PT, R95, R74, PT, P2 ;  /* 0x0000004a5f00720c */ /* 0x000fe40003f46120 */
[----:B------:R-:W-:Y:S01]  /*49d00*/  ISETP.GE.U32.AND.EX P3, PT, R78, R95, PT, P3 ;  /* 0x0000005f4e00720c */ /* 0x000fe20003f66130 */
[-C--:B------:R-:W-:Y:S01]  /*49d10*/  IMAD R95, R38, R121.reuse, R46 ;  /* 0x00000079265f7224 */ /* 0x080fe200078e022e */
[----:B------:R-:W-:Y:S01]  /*49d20*/  ISETP.GE.U32.AND P0, PT, R125, R14, PT ;  /* 0x0000000e7d00720c */ /* 0x000fe20003f06070 */
[C---:B------:R-:W-:Y:S01]  /*49d30*/  IMAD.WIDE.U32 R14, R79.reuse, R121, RZ ;  /* 0x000000794f0e7225 */ /* 0x040fe200078e00ff */
[----:B------:R-:W-:Y:S02]  /*49d40*/  SEL R14, RZ, 0x1, P2 ;  /* 0x00000001ff0e7807 */ /* 0x000fe40001000000 */
[----:B------:R-:W-:Y:S01]  /*49d50*/  SEL R91, RZ, 0x1, P3 ;  /* 0x00000001ff5b7807 */ /* 0x000fe20001800000 */
[----:B------:R-:W-:Y:S01]  /*49d60*/  IMAD.WIDE.U32 R12, P2, R79, R134, R12 ;  /* 0x000000864f0c7225 */ /* 0x000fe2000784000c */
[----:B------:R-:W-:-:S02]  /*49d70*/  ISETP.GE.U32.AND.EX P1, PT, R44, R129, PT, P1 ;  /* 0x000000812c00720c */ /* 0x000fc40003f26110 */
[----:B------:R-:W-:Y:S01]  /*49d80*/  IADD3 R14, P4, P3, R91, R98, R14 ;  /* 0x000000625b0e7210 */ /* 0x000fe20007b9e00e */
[----:B------:R-:W-:Y:S01]  /*49d90*/  IMAD.X R98, R44, 0x1, R93, P5 ;  /* 0x000000012c627824 */ /* 0x000fe200028e065d */
[----:B------:R-:W-:Y:S01]  /*49da0*/  IADD3 RZ, P5, PT, R15, R12, RZ ;  /* 0x0000000c0fff7210 */ /* 0x000fe20007fbe0ff */
[----:B------:R-:W-:Y:S01]  /*49db0*/  IMAD.WIDE.U32 R90, R121, R79, RZ ;  /* 0x0000004f795a7225 */ /* 0x000fe200078e00ff */
[----:B------:R-:W-:Y:S02]  /*49dc0*/  IADD3.X R74, PT, PT, RZ, R99, RZ, P4, P3 ;  /* 0x00000063ff4a7210 */ /* 0x000fe400027e64ff */
[----:B------:R-:W-:Y:S01]  /*49dd0*/  ISETP.GE.U32.AND.EX P0, PT, R98, R93, PT, P0 ;  /* 0x0000005d6200720c */ /* 0x000fe20003f06100 */
[----:B------:R-:W-:Y:S01]  /*49de0*/  IMAD.IADD R46, R91, 0x1, R95 ;  /* 0x000000015b2e7824 */ /* 0x000fe200078e025f */
[----:B------:R-:W-:Y:S01]  /*49df0*/  IADD3 R93, P3, PT, R105, R90, RZ ;  /* 0x0000005a695d7210 */ /* 0x000fe20007f7e0ff */
[----:B------:R-:W-:Y:S01]  /*49e00*/  IMAD.X R15, RZ, RZ, RZ, P2 ;  /* 0x000000ffff0f7224 */ /* 0x000fe200010e06ff */
[----:B------:R-:W-:-:S02]  /*49e10*/  SEL R12, RZ, 0x1, P1 ;  /* 0x00000001ff0c7807 */ /* 0x000fc40000800000 */
[----:B------:R-:W-:Y:S01]  /*49e20*/  SEL R91, RZ, 0x1, P0 ;  /* 0x00000001ff5b7807 */ /* 0x000fe20000000000 */
[----:B------:R-:W-:Y:S01]  /*49e30*/  IMAD.X R95, R46, 0x1, R113, P3 ;  /* 0x000000012e5f7824 */ /* 0x000fe200018e0671 */
[C---:B------:R-:W-:Y:S01]  /*49e40*/  IADD3 R44, P2, PT, R93.reuse, R14, RZ ;  /* 0x0000000e5d2c7210 */ /* 0x040fe20007f5e0ff */
[----:B------:R-:W-:Y:S01]  /*49e50*/  IMAD.MOV.U32 R14, RZ, RZ, R13 ;  /* 0x000000ffff0e7224 */ /* 0x000fe200078e000d */
[----:B------:R-:W-:Y:S02]  /*49e60*/  ISETP.GE.U32.AND P0, PT, R93, R90, PT ;  /* 0x0000005a5d00720c */ /* 0x000fe40003f06070 */
        /* <DEDUP_REMOVED lines=39> */
.L_x_361:
[----:B------:R-:W-:-:S04]  /*4a0e0*/  IMAD.WIDE.U32 R12, R102, R153, RZ ;  /* 0x00000099660c7225 */ /* 0x000fc800078e00ff */
[-C--:B------:R-:W-:Y:S02]  /*4a0f0*/  IMAD R15, R119, R72.reuse, RZ ;  /* 0x00000048770f7224 */ /* 0x080fe400078e02ff */
[----:B------:R-:W-:-:S04]  /*4a100*/  IMAD.WIDE.U32 R96, R92, R72, RZ ;  /* 0x000000485c607225 */ /* 0x000fc800078e00ff */
[----:B------:R-:W-:Y:S02]  /*4a110*/  IMAD R15, R92, R73, R15 ;  /* 0x000000495c0f7224 */ /* 0x000fe400078e020f */
[----:B------:R-:W-:-:S04]  /*4a120*/  IMAD.WIDE.U32 R90, R48, R153, RZ ;  /* 0x00000099305a7225 */ /* 0x000fc800078e00ff */
[----:B------:R-:W-:-:S04]  /*4a130*/  IMAD.WIDE.U32 R12, P0, R101, R48, R12 ;  /* 0x00000030650c7225 */ /* 0x000fc8000780000c */
[----:B------:R-:W-:Y:S01]  /*4a140*/  IMAD.IADD R117, R97, 0x1, R15 ;  /* 0x0000000161757824 */ /* 0x000fe200078e020f */
[----:B------:R-:W-:Y:S01]  /*4a150*/  IADD3 RZ, P1, PT, R91, R12, RZ ;  /* 0x0000000c5bff7210 */ /* 0x000fe20007f3e0ff */
[----:B------:R-:W-:-:S04]  /*4a160*/  IMAD.WIDE.U32 R90, R102, R127, RZ ;  /* 0x0000007f665a7225 */ /* 0x000fc800078e00ff */
[----:B------:R-:W-:-:S04]  /*4a170*/  IMAD.WIDE.U32 R104, R117, R70, RZ ;  /* 0x0000004675687225 */ /* 0x000fc800078e00ff */
[----:B------:R-:W-:-:S04]  /*4a180*/  IMAD.WIDE.U32 R114, R48, R127, RZ ;  /* 0x0000007f30727225 */ /* 0x000fc800078e00ff */
[----:B------:R-:W-:-:S04]  /*4a190*/  IMAD.WIDE.U32 R90, P3, R136, R48, R90 ;  /* 0x00000030885a7225 */ /* 0x000fc8000786005a */
[----:B------:R-:W-:Y:S01]  /*4a1a0*/  IMAD.WIDE.U32 R130, R96, R70, RZ ;  /* 0x0000004660827225 */ /* 0x000fe200078e00ff */
[----:B------:R-:W-:-:S03]  /*4a1b0*/  IADD3 RZ, P4, PT, R115, R90, RZ ;  /* 0x0000005a73ff7210 */ /* 0x000fc60007f9e0ff */
[----:B------:R-:W-:Y:S01]  /*4a1c0*/  IMAD.WIDE.U32 R104, P6, R96, R71, R104 ;  /* 0x0000004760687225 */ /* 0x000fe200078c0068 */
[----:B------:R-:W-:-:S03]  /*4a1d0*/  LOP3.LUT R15, RZ, R130, RZ, 0x33, !PT ;  /* 0x00000082ff0f7212 */ /* 0x000fc600078e33ff */
[----:B------:R-:W-:Y:S01]  /*4a1e0*/  IMAD.X R115, RZ, RZ, RZ, P6 ;  /* 0x000000ffff737224 */ /* 0x000fe200030e06ff */
[----:B------:R-:W-:Y:S01]  /*4a1f0*/  IADD3 R90, P6, PT, R131, R104, RZ ;  /* 0x00000068835a7210 */ /* 0x000fe20007fde0ff */
[----:B------:R-:W-:Y:S01]  /*4a200*/  IMAD.X R113, RZ, RZ, RZ, P0 ;  /* 0x000000ffff717224 */ /* 0x000fe200000e06ff */
[----:B------:R-:W-:Y:S01]  /*4a210*/  ISETP.GT.U32.AND P0, PT, R92, R15, PT ;  /* 0x0000000f5c00720c */ /* 0x000fe20003f04070 */
[----:B------:R-:W-:Y:S01]  /*4a220*/  IMAD.WIDE.U32 R94, R102, R103, RZ ;  /* 0x00000067665e7225 */ /* 0x000fe200078e00ff */
[----:B------:R-:W-:-:S03]  /*4a230*/  LOP3.LUT R90, RZ, R90, RZ, 0x33, !PT ;  /* 0x0000005aff5a7212 */ /* 0x000fc600078e33ff */
[----:B------:R-:W-:Y:S01]  /*4a240*/  IMAD.MOV.U32 R112, RZ, RZ, R13 ;  /* 0x000000ffff707224 */ /* 0x000fe200078e000d */
[----:B------:R-:W-:Y:S01]  /*4a250*/  ISETP.GT.U32.AND.EX P0, PT, R119, R90, PT, P0 ;  /* 0x0000005a7700720c */ /* 0x000fe20003f04100 */
[----:B------:R-:W-:-:S03]  /*4a260*/  IMAD.WIDE.U32 R12, R116, R153, RZ ;  /* 0x00000099740c7225 */ /* 0x000fc600078e00ff */
[----:B------:R-:W-:Y:S01]  /*4a270*/  SEL R97, RZ, 0x1, !P0 ;  /* 0x00000001ff617807 */ /* 0x000fe20004000000 */
[----:B------:R-:W-:Y:S02]  /*4a280*/  IMAD.MOV.U32 R114, RZ, RZ, R105 ;  /* 0x000000ffff727224 */ /* 0x000fe400078e0069 */
[CC--:B------:R-:W-:Y:S02]  /*4a290*/  IMAD R15, R149.reuse, R48.reuse, RZ ;  /* 0x00000030950f7224 */ /* 0x0c0fe400078e02ff */
[----:B------:R-:W-:-:S04]  /*4a2a0*/  IMAD.WIDE.U32 R94, P5, R149, R48, R94 ;  /* 0x00000030955e7225 */ /* 0x000fc800078a005e */
[----:B------:R-:W-:-:S04]  /*4a2b0*/  IMAD.WIDE.U32.X R112, R101, R102, R112, P1 ;  /* 0x0000006665707225 */ /* 0x000fc800008e0470 */
[----:B------:R-:W-:-:S04]  /*4a2c0*/  IMAD.WIDE.U32 R130, R103, R48, RZ ;  /* 0x0000003067827225 */ /* 0x000fc800078e00ff */
[----:B------:R-:W-:-:S04]  /*4a2d0*/  IMAD.WIDE.U32 R92, R76, R153, RZ ;  /* 0x000000994c5c7225 */ /* 0x000fc800078e00ff */
[----:B------:R-:W-:-:S04]  /*4a2e0*/  IMAD.WIDE.U32 R12, P1, R101, R76, R12 ;  /* 0x0000004c650c7225 */ /* 0x000fc8000782000c */
[----:B------:R-:W-:Y:S01]  /*4a2f0*/  IMAD.WIDE.U32.X R114, R117, R71, R114, P6 ;  /* 0x0000004775727225 */ /* 0x000fe200030e0472 */
[----:B------:R-:W-:-:S03]  /*4a300*/  IADD3 RZ, P6, PT, R93, R12, RZ ;  /* 0x0000000c5dff7210 */ /* 0x000fc60007fde0ff */
[----:B------:R-:W-:Y:S02]  /*4a310*/  IMAD R15, R103, R102, R15 ;  /* 0x00000066670f7224 */ /* 0x000fe400078e020f */
[----:B------:R-:W-:Y:S02]  /*4a320*/  IMAD.MOV.U32 R104, RZ, RZ, R95 ;  /* 0x000000ffff687224 */ /* 0x000fe400078e005f */
[----:B------:R-:W-:Y:S01]  /*4a330*/  IMAD.X R105, RZ, RZ, RZ, P5 ;  /* 0x000000ffff697224 */ /* 0x000fe200028e06ff */
[----:B------:R-:W-:Y:S01]  /*4a340*/  IADD3 R145, P5, PT, R112, R130, RZ ;  /* 0x0000008270917210 */ /* 0x000fe20007fbe0ff */
[----:B------:R-:W-:Y:S01]  /*4a350*/  IMAD.X R95, RZ, RZ, RZ, P1 ;  /* 0x000000ffff5f7224 */ /* 0x000fe200008e06ff */
[----:B------:R-:W-:Y:S01]  /*4a360*/  IADD3 R122, P1, PT, R97, R114, RZ ;  /* 0x00000072617a7210 */ /* 0x000fe20007f3e0ff */
[----:B------:R-:W-:Y:S01]  /*4a370*/  IMAD.IADD R12, R131, 0x1, R15 ;  /* 0x00000001830c7824 */ /* 0x000fe200078e020f */
[----:B------:R-:W-:Y:S01]  /*4a380*/  ISETP.GE.U32.AND P0, PT, R145, R130, PT ;  /* 0x000000829100720c */ /* 0x000fe20003f06070 */
[----:B------:R-:W-:-:S04]  /*4a390*/  IMAD.WIDE.U32 R132, R48, R103, RZ ;  /* 0x0000006730847225 */ /* 0x000fc800078e00ff */
[----:B------:R-:W-:Y:S01]  /*4a3a0*/  IMAD.X R15, R12, 0x1, R113, P5 ;  /* 0x000000010c0f7824 */ /* 0x000fe200028e0671 */
[----:B------:R-:W-:Y:S01]  /*4a3b0*/  IADD3 RZ, P2, PT, R133, R94, RZ ;  /* 0x0000005e85ff7210 */ /* 0x000fe20007f5e0ff */
[----:B------:R-:W-:Y:S02]  /*4a3c0*/  IMAD.X R124, RZ, RZ, R115, P1 ;  /* 0x000000ffff7c7224 */ /* 0x000fe400008e0673 */
[----:B------:R-:W-:Y:S01]  /*4a3d0*/  IMAD.WIDE.U32 R114, R117, R68, RZ ;  /* 0x0000004475727225 */ /* 0x000fe200078e00ff */
[----:B------:R-:W-:-:S03]  /*4a3e0*/  ISETP.GE.U32.AND.EX P0, PT, R15, R12, PT, P0 ;  /* 0x0000000c0f00720c */ /* 0x000fc60003f06100 */
[----:B------:R-:W-:Y:S01]  /*4a3f0*/  IMAD.WIDE.U32 R118, R96, R68, RZ ;  /* 0x0000004460767225 */ /* 0x000fe200078e00ff */
[----:B------:R-:W-:-:S03]  /*4a400*/  SEL R97, RZ, 0x1, P0 ;  /* 0x00000001ff617807 */ /* 0x000fc60000000000 */
[----:B------:R-:W-:Y:S01]  /*4a410*/  IMAD.X R93, RZ, RZ, RZ, P3 ;  /* 0x000000ffff5d7224 */ /* 0x000fe200018e06ff */
[----:B------:R-:W-:Y:S01]  /*4a420*/  IADD3 R129, P1, PT, R110, R118, RZ ;  /* 0x000000766e817210 */ /* 0x000fe20007f3e0ff */
[----:B------:R-:W-:Y:S02]  /*4a430*/  IMAD R12, R136, R48, RZ ;  /* 0x00000030880c7224 */ /* 0x000fe400078e02ff */
[----:B------:R-:W-:Y:S01]  /*4a440*/  IMAD.WIDE.U32 R114, P3, R96, R69, R114 ;  /* 0x0000004560727225 */ /* 0x000fe20007860072 */
[----:B------:R-:W-:-:S03]  /*4a450*/  ISETP.GE.U32.AND P0, PT, R129, R118, PT ;  /* 0x000000768100720c */ /* 0x000fc60003f06070 */
[----:B------:R-:W-:Y:S01]  /*4a460*/  IMAD.MOV.U32 R92, RZ, RZ, R91 ;  /* 0x000000ffff5c7224 */ /* 0x000fe200078e005b */
[----:B------:R-:W-:Y:S01]  /*4a470*/  IADD3 R118, P5, PT, R119, R114, RZ ;  /* 0x0000007277767210 */ /* 0x000fe20007fbe0ff */
[----:B------:R-:W-:-:S04]  /*4a480*/  IMAD.WIDE.U32 R90, R127, R48, RZ ;  /* 0x000000307f5a7225 */ /* 0x000fc800078e00ff */
[-C--:B------:R-:W-:Y:S02]  /*4a490*/  IMAD R99, R127, R102.reuse, R12 ;  /* 0x000000667f637224 */ /* 0x080fe400078e020c */
[----:B------:R-:W-:-:S04]  /*4a4a0*/  IMAD.WIDE.U32.X R104, R149, R102, R104, P2 ;  /* 0x0000006695687225 */ /* 0x000fc800010e0468 */
[----:B------:R-:W-:Y:S02]  /*4a4b0*/  IMAD.MOV.U32 R94, RZ, RZ, R13 ;  /* 0x000000ffff5e7224 */ /* 0x000fe400078e000d */
[----:B------:R-:W-:Y:S02]  /*4a4c0*/  IMAD R120, R101, R76, RZ ;  /* 0x0000004c65787224 */ /* 0x000fe400078e02ff */
[----:B------:R-:W-:Y:S01]  /*4a4d0*/  IMAD.X R13, RZ, RZ, RZ, P3 ;  /* 0x000000ffff0d7224 */ /* 0x000fe200018e06ff */
[----:B------:R-:W-:Y:S01]  /*4a4e0*/  IADD3 R97, P2, P3, R90, R104, R97 ;  /* 0x000000685a617210 */ /* 0x000fe20007b5e061 */
[----:B------:R-:W-:Y:S02]  /*4a4f0*/  IMAD.IADD R99, R91, 0x1, R99 ;  /* 0x000000015b637824 */ /* 0x000fe400078e0263 */
[----:B------:R-:W-:-:S04]  /*4a500*/  IMAD.WIDE.U32 R112, R153, R76, RZ ;  /* 0x0000004c99707225 */ /* 0x000fc800078e00ff */
[----:B------:R-:W-:Y:S01]  /*4a510*/  IMAD.X R107, R118, 0x1, R107, P1 ;  /* 0x00000001766b7824 */ /* 0x000fe200008e066b */
[----:B------:R-:W-:Y:S01]  /*4a520*/  IADD3 R110, P1, PT, R129, R122, RZ ;  /* 0x0000007a816e7210 */ /* 0x000fe20007f3e0ff */
[----:B------:R-:W-:Y:S01]  /*4a530*/  IMAD R91, R153, R116, R120 ;  /* 0x00000074995b7224 */ /* 0x000fe200078e0278 */
[----:B------:R-:W-:Y:S01]  /*4a540*/  IADD3.X R120, PT, PT, R99, R105, RZ, P2, P3 ;  /* 0x0000006963787210 */ /* 0x000fe200017e64ff */
[----:B------:R-:W-:Y:S01]  /*4a550*/  IMAD.WIDE.U32 R104, R121, R48, RZ ;  /* 0x0000003079687225 */ /* 0x000fe200078e00ff */
[----:B------:R-:W-:Y:S02]  /*4a560*/  IADD3 R145, P2, PT, R145, R112, RZ ;  /* 0x0000007091917210 */ /* 0x000fe40007f5e0ff */
[----:B------:R-:W-:Y:S01]  /*4a570*/  ISETP.GE.U32.AND.EX P0, PT, R107, R118, PT, P0 ;  /* 0x000000766b00720c */ /* 0x000fe20003f06100 */
[----:B------:R-:W-:Y:S01]  /*4a580*/  IMAD.IADD R114, R113, 0x1, R91 ;  /* 0x0000000171727824 */ /* 0x000fe200078e025b */
[----:B------:R-:W-:Y:S01]  /*4a590*/  ISETP.GE.U32.AND P3, PT, R145, R112, PT ;  /* 0x000000709100720c */ /* 0x000fe20003f66070 */
[----:B------:R-:W-:Y:S01]  /*4a5a0*/  IMAD.X R141, R107, 0x1, R124, P1 ;  /* 0x000000016b8d7824 */ /* 0x000fe200008e067c */
[----:B------:R-:W-:Y:S01]  /*4a5b0*/  ISETP.GE.U32.AND P1, PT, R97, R90, PT ;  /* 0x0000005a6100720c */ /* 0x000fe20003f26070 */
[----:B------:R-:W-:-:S02]  /*4a5c0*/  IMAD R107, R134, R48, RZ ;  /* 0x00000030866b7224 */ /* 0x000fc400078e02ff */
[----:B------:R-:W-:Y:S01]  /*4a5d0*/  IMAD R112, R149, R76, RZ ;  /* 0x0000004c95707224 */ /* 0x000fe200078e02ff */
[----:B------:R-:W-:Y:S01]  /*4a5e0*/  ISETP.GE.U32.AND.EX P1, PT, R120, R99, PT, P1 ;  /* 0x000000637800720c */ /* 0x000fe20003f26110 */
[----:B------:R-:W-:Y:S01]  /*4a5f0*/  IMAD.X R15, R114, 0x1, R15, P2 ;  /* 0x00000001720f7824 */ /* 0x000fe200010e060f */
[----:B------:R-:W-:Y:S01]  /*4a600*/  ISETP.GE.U32.AND P2, PT, R110, R122, PT ;  /* 0x0000007a6e00720c */ /* 0x000fe20003f46070 */
[----:B------:R-:W-:Y:S02]  /*4a610*/  IMAD R107, R121, R102, R107 ;  /* 0x00000066796b7224 */ /* 0x000fe400078e026b */
[----:B------:R-:W-:Y:S01]  /*4a620*/  IMAD.WIDE.U32 R90, R103, R76, RZ ;  /* 0x0000004c675a7225 */ /* 0x000fe200078e00ff */
[----:B------:R-:W-:Y:S02]  /*4a630*/  ISETP.GE.U32.AND.EX P2, PT, R141, R124, PT, P2 ;  /* 0x0000007c8d00720c */ /* 0x000fe40003f46120 */
[----:B------:R-:W-:Y:S01]  /*4a640*/  ISETP.GE.U32.AND.EX P3, PT, R15, R114, PT, P3 ;  /* 0x000000720f00720c */ /* 0x000fe20003f66130 */
[-C--:B------:R-:W-:Y:S01]  /*4a650*/  IMAD R113, R103, R116.reuse, R112 ;  /* 0x0000007467717224 */ /* 0x080fe200078e0270 */
[----:B------:R-:W-:Y:S01]  /*4a660*/  SEL R124, RZ, 0x1, P0 ;  /* 0x00000001ff7c7807 */ /* 0x000fe20000000000 */
[----:B------:R-:W-:Y:S01]  /*4a670*/  IMAD.MOV.U32 R12, RZ, RZ, R115 ;  /* 0x000000ffff0c7224 */ /* 0x000fe200078e0073 */
[----:B------:R-:W-:Y:S01]  /*4a680*/  SEL R115, RZ, 0x1, P1 ;  /* 0x00000001ff737807 */ /* 0x000fe20000800000 */
[----:B------:R-:W-:Y:S01]  /*4a690*/  IMAD.WIDE.U32.X R94, R101, R116, R94, P6 ;  /* 0x00000074655e7225 */ /* 0x000fe200030e045e */
[----:B------:R-:W-:-:S02]  /*4a6a0*/  ISETP.GE.U32.AND P6, PT, R109, R18, PT ;  /* 0x000000126d00720c */ /* 0x000fc40003fc6070 */
[----:B------:R-:W-:Y:S01]  /*4a6b0*/  SEL R131, RZ, 0x1, P3 ;  /* 0x00000001ff837807 */ /* 0x000fe20001800000 */
[----:B------:R-:W-:Y:S01]  /*4a6c0*/  IMAD.IADD R105, R105, 0x1, R107 ;  /* 0x0000000169697824 */ /* 0x000fe200078e026b */
[----:B------:R-:W-:Y:S01]  /*4a6d0*/  ISETP.GE.U32.AND.EX P6, PT, R111, R22, PT, P6 ;  /* 0x000000166f00720c */ /* 0x000fe20003fc6160 */
[----:B------:R-:W-:Y:S02]  /*4a6e0*/  IMAD.IADD R107, R91, 0x1, R113 ;  /* 0x000000015b6b7824 */ /* 0x000fe400078e0271 */
[----:B------:R-:W-:Y:S01]  /*4a6f0*/  IMAD.WIDE.U32.X R92, R136, R102, R92, P4 ;  /* 0x00000066885c7225 */ /* 0x000fe200020e045c */
[----:B------:R-:W-:Y:S02]  /*4a700*/  IADD3 R91, P4, PT, R97, R90, RZ ;  /* 0x0000005a615b7210 */ /* 0x000fe40007f9e0ff */
[----:B------:R-:W-:Y:S01]  /*4a710*/  SEL R97, RZ, 0x1, P2 ;  /* 0x00000001ff617807 */ /* 0x000fe20001000000 */
[----:B------:R-:W-:Y:S01]  /*4a720*/  IMAD.WIDE.U32.X R12, R117, R69, R12, P5 ;  /* 0x00000045750c7225 */ /* 0x000fe200028e040c */
[----:B------:R-:W-:-:S02]  /*4a730*/  IADD3 R115, P2, P3, R104, R92, R115 ;  /* 0x0000005c68737210 */ /* 0x000fc40007b5e073 */
[----:B------:R-:W-:Y:S01]  /*4a740*/  SEL R122, RZ, 0xffffffff, P6 ;  /* 0xffffffffff7a7807 */ /* 0x000fe20003000000 */
[----:B------:R-:W-:Y:S01]  /*4a750*/  IMAD.WIDE.U32 R118, R117, R66, RZ ;  /* 0x0000004275767225 */ /* 0x000fe200078e00ff */
[----:B------:R-:W-:Y:S02]  /*4a760*/  IADD3 R124, P0, P1, R97, R12, R124 ;  /* 0x0000000c617c7210 */ /* 0x000fe4000791e07c */
[----:B------:R-:W-:Y:S01]  /*4a770*/  IADD3.X R114, PT, PT, R105, R93, RZ, P2, P3 ;  /* 0x0000005d69727210 */ /* 0x000fe200017e64ff */
[----:B------:R-:W-:Y:S01]  /*4a780*/  IMAD.X R120, R107, 0x1, R120, P4 ;  /* 0x000000016b787824 */ /* 0x000fe200020e0678 */
[----:B------:R-:W-:Y:S01]  /*4a790*/  IADD3 R131, P4, P5, R91, R94, R131 ;  /* 0x0000005e5b837210 */ /* 0x000fe20007d9e083 */
[----:B------:R-:W-:Y:S01]  /*4a7a0*/  IMAD.WIDE.U32 R112, R116, R103, RZ ;  /* 0x0000006774707225 */ /* 0x000fe200078e00ff */
[----:B------:R-:W-:Y:S02]  /*4a7b0*/  IADD3.X R135, PT, PT, RZ, R13, RZ, P0, P1 ;  /* 0x0000000dff877210 */ /* 0x000fe400007e24ff */
[----:B------:R-:W-:Y:S01]  /*4a7c0*/  IADD3 R129, P2, P3, -R19, R10, R122 ;  /* 0x0000000a13817210 */ /* 0x000fe20007b5e17a */
[----:B------:R-:W-:Y:S01]  /*4a7d0*/  IMAD.WIDE.U32 R12, R96, R66, RZ ;  /* 0x00000042600c7225 */ /* 0x000fe200078e00ff */
[----:B------:R-:W-:-:S02]  /*4a7e0*/  IADD3.X R133, PT, PT, R120, R95, RZ, P4, P5 ;  /* 0x0000005f78857210 */ /* 0x000fc400027ea4ff */
[----:B------:R-:W-:Y:S01]  /*4a7f0*/  IADD3.X R122, PT, PT, ~R23, R8, R122, P2, P3 ;  /* 0x00000008177a7210 */ /* 0x000fe200017e657a */
[----:B------:R-:W-:Y:S01]  /*4a800*/  IMAD.WIDE.U32 R118, P1, R96, R67, R118 ;  /* 0x0000004360767225 */ /* 0x000fe20007820076 */
[----:B------:R-:W-:Y:S02]  /*4a810*/  IADD3 R125, P3, PT, R125, R12, RZ ;  /* 0x0000000c7d7d7210 */ /* 0x000fe40007f7e0ff */
[CC--:B------:R-:W-:Y:S01]  /*4a820*/  ISETP.EQ.U32.AND P4, PT, R10.reuse, R19.reuse, PT ;  /* 0x000000130a00720c */ /* 0x0c0fe20003f82070 */
[----:B------:R-:W-:Y:S01]  /*4a830*/  IMAD.WIDE.U32 R94, R117, R64, RZ ;  /* 0x00000040755e7225 */ /* 0x000fe200078e00ff */
[----:B------:R-:W-:Y:S02]  /*4a840*/  ISETP.LT.U32.AND P0, PT, R10, R19, PT ;  /* 0x000000130a00720c */ /* 0x000fe40003f01070 */
[----:B------:R-:W-:Y:S01]  /*4a850*/  ISETP.EQ.AND.EX P6, PT, R8, R23, !P6, P4 ;  /* 0x000000170800720c */ /* 0x000fe200077c2340 */
[----:B------:R-:W-:Y:S01]  /*4a860*/  IMAD.X R99, RZ, RZ, RZ, P1 ;  /* 0x000000ffff637224 */ /* 0x000fe200008e06ff */
[----:B------:R-:W-:Y:S01]  /*4a870*/  IADD3 R137, P1, PT, R13, R118, RZ ;  /* 0x000000760d897210 */ /* 0x000fe20007f3e0ff */
[----:B------:R-:W-:Y:S01]  /*4a880*/  IMAD.WIDE.U32 R92, R76, R103, RZ ;  /* 0x000000674c5c7225 */ /* 0x000fe200078e00ff */
[----:B------:R-:W-:-:S03]  /*4a890*/  ISETP.LT.U32.OR.EX P0, PT, R8, R23, P6, P0 ;  /* 0x000000170800720c */ /* 0x000fc60003701500 */
[----:B------:R-:W-:-:S04]  /*4a8a0*/  IMAD.WIDE.U32 R94, P5, R96, R65, R94 ;  /* 0x00000041605e7225 */ /* 0x000fc800078a005e */
[----:B------:R-:W-:-:S04]  /*4a8b0*/  IMAD.WIDE.U32 R112, P2, R149, R76, R112 ;  /* 0x0000004c95707225 */ /* 0x000fc80007840070 */
[----:B------:R-:W-:Y:S01]  /*4a8c0*/  IMAD.X R10, R137, 0x1, R98, P3 ;  /* 0x00000001890a7824 */ /* 0x000fe200018e0662 */
[----:B------:R-:W-:Y:S01]  /*4a8d0*/  ISETP.GE.U32.AND P3, PT, R125, R12, PT ;  /* 0x0000000c7d00720c */ /* 0x000fe20003f66070 */
[----:B------:R-:W-:-:S03]  /*4a8e0*/  IMAD.WIDE.U32 R96, R96, R64, RZ ;  /* 0x0000004060607225 */ /* 0x000fc600078e00ff */
[C---:B------:R-:W-:Y:S01]  /*4a8f0*/  ISETP.GE.U32.AND.EX P3, PT, R10.reuse, R137, PT, P3 ;  /* 0x000000890a00720c */ /* 0x040fe20003f66130 */
[----:B------:R-:W-:Y:S02]  /*4a900*/  IMAD.MOV.U32 R98, RZ, RZ, R119 ;  /* 0x000000ffff627224 */ /* 0x000fe400078e0077 */
[----:B------:R-:W-:Y:S01]  /*4a910*/  IMAD.X R13, RZ, RZ, RZ, P5 ;  /* 0x000000ffff0d7224 */ /* 0x000fe200028e06ff */
[----:B------:R-:W-:Y:S01]  /*4a920*/  IADD3 RZ, P5, PT, R93, R112, RZ ;  /* 0x000000705dff7210 */ /* 0x000fe20007fbe0ff */
[----:B------:R-:W-:Y:S01]  /*4a930*/  IMAD.X R93, RZ, RZ, RZ, P2 ;  /* 0x000000ffff5d7224 */ /* 0x000fe200010e06ff */
[----:B------:R-:W-:Y:S01]  /*4a940*/  IADD3 R125, P2, PT, R125, R124, RZ ;  /* 0x0000007c7d7d7210 */ /* 0x000fe20007f5e0ff */
[----:B------:R-:W-:Y:S01]  /*4a950*/  IMAD.WIDE.U32.X R98, R117, R67, R98, P1 ;  /* 0x0000004375627225 */ /* 0x000fe200008e0462 */
[----:B------:R-:W-:Y:S02]  /*4a960*/  IADD3 R97, P1, PT, R97, R94, RZ ;  /* 0x0000005e61617210 */ /* 0x000fe40007f3e0ff */
[----:B------:R-:W-:Y:S01]  /*4a970*/  ISETP.GE.U32.AND P4, PT, R125, R124, PT ;  /* 0x0000007c7d00720c */ /* 0x000fe20003f86070 */
[----:B------:R-:W-:Y:S01]  /*4a980*/  IMAD.MOV.U32 R12, RZ, RZ, R95 ;  /* 0x000000ffff0c7224 */ /* 0x000fe200078e005f */
[----:B------:R-:W-:Y:S01]  /*4a990*/  SEL R112, RZ, 0x1, P3 ;  /* 0x00000001ff707807 */ /* 0x000fe20001800000 */
        /* <DEDUP_REMOVED lines=8> */
[----:B------:R-:W-:Y:S02]  /*4aa20*/  ISETP.GE.U32.AND.EX P4, PT, R10, R135, PT, P4 ;  /* 0x000000870a00720c */ /* 0x000fe40003f86140 */
[----:B------:R-:W-:Y:S01]  /*4aa30*/  SEL R107, RZ, 0x1, P2 ;  /* 0x00000001ff6b7807 */ /* 0x000fe20001000000 */
[----:B------:R-:W-:Y:S01]  /*4aa40*/  IMAD.WIDE.U32 R94, R48, R121, RZ ;  /* 0x00000079305e7225 */ /* 0x000fe200078e00ff */
[----:B------:R-:W-:Y:S02]  /*4aa50*/  SEL R94, RZ, 0x1, P1 ;  /* 0x00000001ff5e7807 */ /* 0x000fe40000800000 */
[----:B------:R-:W-:Y:S01]  /*4aa60*/  IADD3 R17, P2, PT, R17, R96, RZ ;  /* 0x0000006011117210 */ /* 0x000fe20007f5e0ff */
[----:B------:R-:W-:Y:S01]  /*4aa70*/  IMAD.WIDE.U32.X R92, R149, R116, R92, P5 ;  /* 0x00000074955c7225 */ /* 0x000fe200028e045c */
[----:B------:R-:W-:-:S02]  /*4aa80*/  SEL R113, RZ, 0x1, P4 ;  /* 0x00000001ff717807 */ /* 0x000fc40002000000 */
[----:B------:R-:W-:Y:S01]  /*4aa90*/  ISETP.GE.U32.AND P6, PT, R17, R96, PT ;  /* 0x000000601100720c */ /* 0x000fe20003fc6070 */
[----:B------:R-:W-:Y:S01]  /*4aaa0*/  IMAD.WIDE.U32 R90, P1, R134, R48, R90 ;  /* 0x00000030865a7225 */ /* 0x000fe2000782005a */
[----:B------:R-:W-:-:S03]  /*4aab0*/  IADD3 R107, P3, P4, R107, R92, R94 ;  /* 0x0000005c6b6b7210 */ /* 0x000fc60007c7e05e */
[----:B------:R-:W-:Y:S01]  /*4aac0*/  IMAD R8, R136, R76, RZ ;  /* 0x0000004c88087224 */ /* 0x000fe200078e02ff */
[----:B------:R-:W-:Y:S01]  /*4aad0*/  IADD3 RZ, P5, PT, R95, R90, RZ ;  /* 0x0000005a5fff7210 */ /* 0x000fe20007fbe0ff */
[----:B------:R-:W-:Y:S01]  /*4aae0*/  IMAD.X R100, R100, 0x1, R97, P2 ;  /* 0x0000000164647824 */ /* 0x000fe200010e0661 */
[----:B------:R-:W-:Y:S01]  /*4aaf0*/  IADD3.X R96, PT, PT, RZ, R93, RZ, P3, P4 ;  /* 0x0000005dff607210 */ /* 0x000fe20001fe84ff */
[----:B------:R-:W-:Y:S01]  /*4ab00*/  IMAD.WIDE.U32 R94, R127, R76, RZ ;  /* 0x0000004c7f5e7225 */ /* 0x000fe200078e00ff */
[----:B------:R-:W-:Y:S02]  /*4ab10*/  IADD3 R112, P2, P3, R113, R98, R112 ;  /* 0x0000006271707210 */ /* 0x000fe40007b5e070 */
[----:B------:R-:W-:Y:S01]  /*4ab20*/  ISETP.GE.U32.AND.EX P6, PT, R100, R97, PT, P6 ;  /* 0x000000616400720c */ /* 0x000fe20003fc6160 */
[----:B------:R-:W-:Y:S01]  /*4ab30*/  IMAD R113, R127, R116, R8 ;  /* 0x000000747f717224 */ /* 0x000fe200078e0208 */
[----:B------:R-:W-:Y:S01]  /*4ab40*/  IADD3.X R99, PT, PT, RZ, R99, RZ, P2, P3 ;  /* 0x00000063ff637210 */ /* 0x000fe200017e64ff */
[----:B------:R-:W-:Y:S01]  /*4ab50*/  IMAD.WIDE.U32 R92, R116, R127, RZ ;  /* 0x0000007f745c7225 */ /* 0x000fe200078e00ff */
[----:B------:R-:W-:-:S02]  /*4ab60*/  IADD3 R147, P4, PT, R17, R112, RZ ;  /* 0x0000007011937210 */ /* 0x000fc40007f9e0ff */
[----:B------:R-:W-:Y:S01]  /*4ab70*/  IADD3 R8, P3, PT, R115, R94, RZ ;  /* 0x0000005e73087210 */ /* 0x000fe20007f7e0ff */
[----:B------:R-:W-:Y:S01]  /*4ab80*/  IMAD.IADD R90, R95, 0x1, R113 ;  /* 0x000000015f5a7824 */ /* 0x000fe200078e0271 */
[----:B------:R-:W-:Y:S01]  /*4ab90*/  SEL R98, RZ, 0x1, P6 ;  /* 0x00000001ff627807 */ /* 0x000fe20003000000 */
[----:B------:R-:W-:Y:S01]  /*4aba0*/  IMAD.X R120, R100, 0x1, R99, P4 ;  /* 0x0000000164787824 */ /* 0x000fe200020e0663 */
[----:B------:R-:W-:Y:S01]  /*4abb0*/  IADD3 R107, P4, PT, R8, R107, RZ ;  /* 0x0000006b086b7210 */ /* 0x000fe20007f9e0ff */
[----:B------:R-:W-:Y:S01]  /*4abc0*/  IMAD.X R17, R90, 0x1, R114, P3 ;  /* 0x000000015a117824 */ /* 0x000fe200018e0672 */
[----:B------:R-:W-:Y:S01]  /*4abd0*/  ISETP.GE.U32.AND P3, PT, R147, R112, PT ;  /* 0x000000709300720c */ /* 0x000fe20003f66070 */
[----:B------:R-:W-:Y:S01]  /*4abe0*/  IMAD.WIDE.U32 R92, P6, R136, R76, R92 ;  /* 0x0000004c885c7225 */ /* 0x000fe200078c005c */
[----:B------:R-:W-:Y:S02]  /*4abf0*/  ISETP.GE.U32.AND P2, PT, R8, R94, PT ;  /* 0x0000005e0800720c */ /* 0x000fe40003f46070 */
[----:B------:R-:W-:Y:S01]  /*4ac00*/  ISETP.GE.U32.AND.EX P3, PT, R120, R99, PT, P3 ;  /* 0x000000637800720c */ /* 0x000fe20003f66130 */
[----:B------:R-:W-:Y:S01]  /*4ac10*/  IMAD.WIDE.U32 R94, R76, R127, RZ ;  /* 0x0000007f4c5e7225 */ /* 0x000fe200078e00ff */
[----:B------:R-:W-:-:S02]  /*4ac20*/  ISETP.GE.U32.AND.EX P2, PT, R17, R90, PT, P2 ;  /* 0x0000005a1100720c */ /* 0x000fc40003f46120 */
[----:B------:R-:W-:Y:S01]  /*4ac30*/  SEL R139, RZ, 0x1, P3 ;  /* 0x00000001ff8b7807 */ /* 0x000fe20001800000 */
[----:B------:R-:W-:Y:S01]  /*4ac40*/  IMAD.X R100, R17, 0x1, R96, P4 ;  /* 0x0000000111647824 */ /* 0x000fe200020e0660 */
[----:B------:R-:W-:Y:S01]  /*4ac50*/  ISETP.GE.U32.AND P4, PT, R107, R8, PT ;  /* 0x000000086b00720c */ /* 0x000fe20003f86070 */
[----:B------:R-:W-:Y:S01]  /*4ac60*/  IMAD.X R97, RZ, RZ, RZ, P6 ;  /* 0x000000ffff617224 */ /* 0x000fe200030e06ff */
[----:B------:R-:W-:Y:S01]  /*4ac70*/  IADD3 RZ, P6, PT, R95, R92, RZ ;  /* 0x0000005c5fff7210 */ /* 0x000fe20007fde0ff */
[----:B------:R-:W-:Y:S01]  /*4ac80*/  IMAD.MOV.U32 R96, RZ, RZ, R93 ;  /* 0x000000ffff607224 */ /* 0x000fe200078e005d */
[----:B------:R-:W-:Y:S01]  /*4ac90*/  ISETP.GE.U32.AND.EX P3, PT, R100, R17, PT, P4 ;  /* 0x000000116400720c */ /* 0x000fe20003f66140 */
[----:B------:R-:W-:Y:S01]  /*4aca0*/  IMAD.WIDE.U32 R94, R116, R121, RZ ;  /* 0x00000079745e7225 */ /* 0x000fe200078e00ff */
[----:B------:R-:W-:Y:S02]  /*4acb0*/  SEL R8, RZ, 0x1, P2 ;  /* 0x00000001ff087807 */ /* 0x000fe40001000000 */
[----:B------:R-:W-:Y:S01]  /*4acc0*/  IADD3 R139, P2, P4, R139, R12, R98 ;  /* 0x0000000c8b8b7210 */ /* 0x000fe20007c5e062 */
[----:B------:R-:W-:Y:S01]  /*4acd0*/  IMAD.WIDE.U32.X R96, R136, R116, R96, P6 ;  /* 0x0000007488607225 */ /* 0x000fe200030e0460 */
[----:B------:R-:W-:-:S02]  /*4ace0*/  SEL R17, RZ, 0x1, P3 ;  /* 0x00000001ff117807 */ /* 0x000fc40001800000 */
[----:B------:R-:W-:Y:S01]  /*4acf0*/  IADD3.X R135, PT, PT, RZ, R13, RZ, P2, P4 ;  /* 0x0000000dff877210 */ /* 0x000fe200017e84ff */
[----:B------:R-:W-:Y:S01]  /*4ad00*/  IMAD.WIDE.U32 R98, R80, R153, RZ ;  /* 0x0000009950627225 */ /* 0x000fe200078e00ff */
[----:B------:R-:W-:-:S03]  /*4ad10*/  IADD3 R17, P4, P6, R17, R96, R8 ;  /* 0x0000006011117210 */ /* 0x000fc60007e9e008 */
[----:B------:R-:W-:Y:S01]  /*4ad20*/  IMAD.WIDE.U32 R12, R108, R153, RZ ;  /* 0x000000996c0c7225 */ /* 0x000fe200078e00ff */
[----:B------:R-:W-:Y:S02]  /*4ad30*/  IADD3.X R8, PT, PT, RZ, R97, RZ, P4, P6 ;  /* 0x00000061ff087210 */ /* 0x000fe400027ec4ff */
[----:B------:R-:W-:Y:S01]  /*4ad40*/  ISETP.GE.U32.AND P4, PT, R115, R104, PT ;  /* 0x000000687300720c */ /* 0x000fe20003f86070 */
[----:B------:R-:W-:-:S03]  /*4ad50*/  IMAD.WIDE.U32 R98, P2, R101, R108, R98 ;  /* 0x0000006c65627225 */ /* 0x000fc60007840062 */
[----:B------:R-:W-:Y:S01]  /*4ad60*/  ISETP.GE.U32.AND.EX P4, PT, R114, R105, PT, P4 ;  /* 0x000000697200720c */ /* 0x000fe20003f86140 */
[----:B------:R-:W-:Y:S01]  /*4ad70*/  IMAD R12, R134, R76, RZ ;  /* 0x0000004c860c7224 */ /* 0x000fe200078e02ff */
[----:B------:R-:W-:Y:S01]  /*4ad80*/  IADD3 RZ, P6, PT, R13, R98, RZ ;  /* 0x000000620dff7210 */ /* 0x000fe20007fde0ff */
[----:B------:R-:W-:Y:S01]  /*4ad90*/  IMAD.X R113, RZ, RZ, RZ, P1 ;  /* 0x000000ffff717224 */ /* 0x000fe200008e06ff */
[----:B------:R-:W-:Y:S01]  /*4ada0*/  SEL R105, RZ, 0x1, P4 ;  /* 0x00000001ff697807 */ /* 0x000fe20002000000 */
[----:B------:R-:W-:Y:S02]  /*4adb0*/  IMAD.MOV.U32 R112, RZ, RZ, R91 ;  /* 0x000000ffff707224 */ /* 0x000fe400078e005b */
[----:B------:R-:W-:-:S04]  /*4adc0*/  IMAD.WIDE.U32 R92, R76, R121, RZ ;  /* 0x000000794c5c7225 */ /* 0x000fc800078e00ff */
[----:B------:R-:W-:-:S04]  /*4add0*/  IMAD.WIDE.U32 R94, P3, R134, R76, R94 ;  /* 0x0000004c865e7225 */ /* 0x000fc8000786005e */
[----:B------:R-:W-:Y:S01]  /*4ade0*/  IMAD R13, R121, R116, R12 ;  /* 0x00000074790d7224 */ /* 0x000fe200078e020c */
[----:B------:R-:W-:Y:S01]  /*4adf0*/  IADD3 RZ, P1, PT, R93, R94, RZ ;  /* 0x0000005e5dff7210 */ /* 0x000fe20007f3e0ff */
[----:B------:R-:W-:-:S04]  /*4ae00*/  IMAD.WIDE.U32 R114, R80, R103, RZ ;  /* 0x0000006750727225 */ /* 0x000fc800078e00ff */
[----:B------:R-:W-:-:S04]  /*4ae10*/  IMAD.WIDE.U32 R96, R121, R76, RZ ;  /* 0x0000004c79607225 */ /* 0x000fc800078e00ff */
[----:B------:R-:W-:Y:S02]  /*4ae20*/  IMAD R12, R141, R72, RZ ;  /* 0x000000488d0c7224 */ /* 0x000fe400078e02ff */
[----:B------:R-:W-:-:S04]  /*4ae30*/  IMAD.WIDE.U32.X R112, R134, R102, R112, P5 ;  /* 0x0000006686707225 */ /* 0x000fc800028e0470 */
[----:B------:R-:W-:-:S04]  /*4ae40*/  IMAD.WIDE.U32 R92, R110, R72, RZ ;  /* 0x000000486e5c7225 */ /* 0x000fc800078e00ff */
[----:B------:R-:W-:Y:S02]  /*4ae50*/  IMAD R137, R110, R73, R12 ;  /* 0x000000496e897224 */ /* 0x000fe400078e020c */
[----:B------:R-:W-:Y:S02]  /*4ae60*/  IMAD.IADD R97, R97, 0x1, R13 ;  /* 0x0000000161617824 */ /* 0x000fe400078e020d */
[----:B------:R-:W-:Y:S02]  /*4ae70*/  IMAD R151, R101, R48, RZ ;  /* 0x0000003065977224 */ /* 0x000fe400078e02ff */
[----:B------:R-:W-:Y:S01]  /*4ae80*/  IMAD.X R13, RZ, RZ, RZ, P3 ;  /* 0x000000ffff0d7224 */ /* 0x000fe200018e06ff */
[----:B------:R-:W-:Y:S01]  /*4ae90*/  IADD3 R76, P3, P4, R96, R112, R105 ;  /* 0x00000070604c7210 */ /* 0x000fe20007c7e069 */
[----:B------:R-:W-:-:S04]  /*4aea0*/  IMAD.WIDE.U32 R90, R108, R103, RZ ;  /* 0x000000676c5a7225 */ /* 0x000fc800078e00ff */
[----:B------:R-:W-:-:S04]  /*4aeb0*/  IMAD.WIDE.U32 R114, P5, R149, R108, R114 ;  /* 0x0000006c95727225 */ /* 0x000fc800078a0072 */
[----:B------:R-:W-:Y:S02]  /*4aec0*/  IMAD R94, R101, R108, RZ ;  /* 0x0000006c655e7224 */ /* 0x000fe400078e02ff */
[----:B------:R-:W-:Y:S02]  /*4aed0*/  IMAD.IADD R137, R93, 0x1, R137 ;  /* 0x000000015d897824 */ /* 0x000fe400078e0289 */
[----:B------:R-:W-:Y:S01]  /*4aee0*/  IMAD R151, R153, R102, R151 ;  /* 0x0000006699977224 */ /* 0x000fe200078e0297 */
[----:B------:R-:W-:Y:S01]  /*4aef0*/  IADD3.X R102, PT, PT, R97, R113, RZ, P3, P4 ;  /* 0x0000007161667210 */ /* 0x000fe20001fe84ff */
[----:B------:R-:W-:Y:S01]  /*4af00*/  IMAD.WIDE.U32 R104, R153, R108, RZ ;  /* 0x0000006c99687225 */ /* 0x000fe200078e00ff */
[----:B------:R-:W-:-:S03]  /*4af10*/  IADD3 RZ, P4, PT, R91, R114, RZ ;  /* 0x000000725bff7210 */ /* 0x000fc60007f9e0ff */
[----:B------:R-:W-:Y:S01]  /*4af20*/  IMAD R117, R153, R80, R94 ;  /* 0x0000005099757224 */ /* 0x000fe200078e025e */
[----:B------:R-:W-:Y:S01]  /*4af30*/  IADD3 R131, P3, PT, R131, R104, RZ ;  /* 0x0000006883837210 */ /* 0x000fe20007f7e0ff */
[----:B------:R-:W-:-:S04]  /*4af40*/  IMAD.WIDE.U32 R90, R137, R70, RZ ;  /* 0x00000046895a7225 */ /* 0x000fc800078e00ff */
[----:B------:R-:W-:Y:S02]  /*4af50*/  IMAD.MOV.U32 R12, RZ, RZ, R95 ;  /* 0x000000ffff0c7224 */ /* 0x000fe400078e005f */
[----:B------:R-:W-:-:S04]  /*4af60*/  IMAD.WIDE.U32 R94, R92, R70, RZ ;  /* 0x000000465c5e7225 */ /* 0x000fc800078e00ff */
[----:B------:R-:W-:Y:S01]  /*4af70*/  IMAD.IADD R98, R105, 0x1, R117 ;  /* 0x0000000169627824 */ /* 0x000fe200078e0275 */
[----:B------:R-:W-:Y:S01]  /*4af80*/  LOP3.LUT R105, RZ, R94, RZ, 0x33, !PT ;  /* 0x0000005eff697212 */ /* 0x000fe200078e33ff */
[----:B------:R-:W-:-:S04]  /*4af90*/  IMAD.WIDE.U32.X R12, R134, R116, R12, P1 ;  /* 0x00000074860c7225 */ /* 0x000fc800008e040c */
[----:B------:R-:W-:-:S04]  /*4afa0*/  IMAD.WIDE.U32 R90, P1, R92, R71, R90 ;  /* 0x000000475c5a7225 */ /* 0x000fc8000782005a */
[----:B------:R-:W-:Y:S01]  /*4afb0*/  IMAD.X R133, R98, 0x1, R133, P3 ;  /* 0x0000000162857824 */ /* 0x000fe200018e0685 */
[----:B------:R-:W-:Y:S01]  /*4afc0*/  ISETP.GE.U32.AND P3, PT, R131, R104, PT ;  /* 0x000000688300720c */ /* 0x000fe20003f66070 */
[----:B------:R-:W-:Y:S01]  /*4afd0*/  IMAD.X R113, RZ, RZ, RZ, P1 ;  /* 0x000000ffff717224 */ /* 0x000fe200008e06ff */
[----:B------:R-:W-:Y:S01]  /*4afe0*/  ISETP.GT.U32.AND P1, PT, R110, R105, PT ;  /* 0x000000696e00720c */ /* 0x000fe20003f24070 */
[----:B------:R-:W-:Y:S01]  /*4aff0*/  IMAD R94, R149, R108, RZ ;  /* 0x0000006c955e7224 */ /* 0x000fe200078e02ff */
[----:B------:R-:W-:Y:S01]  /*4b000*/  ISETP.GE.U32.AND.EX P3, PT, R133, R98, PT, P3 ;  /* 0x000000628500720c */ /* 0x000fe20003f66130 */
[----:B------:R-:W-:-:S04]  /*4b010*/  IMAD.WIDE.U32 R104, R137, R68, RZ ;  /* 0x0000004489687225 */ /* 0x000fc800078e00ff */
[----:B------:R-:W-:Y:S01]  /*4b020*/  IMAD.X R117, RZ, RZ, RZ, P2 ;  /* 0x000000ffff757224 */ /* 0x000fe200010e06ff */
[----:B------:R-:W-:Y:S01]  /*4b030*/  IADD3 R98, P2, PT, R95, R90, RZ ;  /* 0x0000005a5f627210 */ /* 0x000fe20007f5e0ff */
[----:B------:R-:W-:Y:S01]  /*4b040*/  IMAD R95, R103, R80, R94 ;  /* 0x00000050675f7224 */ /* 0x000fe200078e025e */
[----:B------:R-:W-:Y:S01]  /*4b050*/  SEL R94, RZ, 0x1, P3 ;  /* 0x00000001ff5e7807 */ /* 0x000fe20001800000 */
[----:B------:R-:W-:Y:S01]  /*4b060*/  IMAD.MOV.U32 R112, RZ, RZ, R91 ;  /* 0x000000ffff707224 */ /* 0x000fe200078e005b */
[----:B------:R-:W-:Y:S01]  /*4b070*/  LOP3.LUT R98, RZ, R98, RZ, 0x33, !PT ;  /* 0x00000062ff627212 */ /* 0x000fe200078e33ff */
[----:B------:R-:W-:-:S03]  /*4b080*/  IMAD.WIDE.U32 R104, P3, R92, R69, R104 ;  /* 0x000000455c687225 */ /* 0x000fc60007860068 */
[----:B------:R-:W-:Y:S01]  /*4b090*/  ISETP.GT.U32.AND.EX P1, PT, R141, R98, PT, P1 ;  /* 0x000000628d00720c */ /* 0x000fe20003f24110 */
[----:B------:R-:W-:-:S03]  /*4b0a0*/  IMAD.WIDE.U32 R118, R92, R68, RZ ;  /* 0x000000445c767225 */ /* 0x000fc600078e00ff */
[----:B------:R-:W-:Y:S01]  /*4b0b0*/  SEL R155, RZ, 0x1, !P1 ;  /* 0x00000001ff9b7807 */ /* 0x000fe20004800000 */
[----:B------:R-:W-:Y:S02]  /*4b0c0*/  IMAD.MOV.U32 R116, RZ, RZ, R99 ;  /* 0x000000ffff747224 */ /* 0x000fe400078e0063 */
[----:B------:R-:W-:-:S04]  /*4b0d0*/  IMAD.WIDE.U32 R90, R103, R108, RZ ;  /* 0x0000006c675a7225 */ /* 0x000fc800078e00ff */
[----:B------:R-:W-:Y:S01]  /*4b0e0*/  IMAD.X R99, RZ, RZ, RZ, P3 ;  /* 0x000000ffff637224 */ /* 0x000fe200018e06ff */
[----:B------:R-:W-:Y:S01]  /*4b0f0*/  IADD3 R143, P3, PT, R125, R118, RZ ;  /* 0x000000767d8f7210 */ /* 0x000fe20007f7e0ff */
[----:B------:R-:W-:Y:S01]  /*4b100*/  IMAD.WIDE.U32.X R116, R101, R80, R116, P6 ;  /* 0x0000005065747225 */ /* 0x000fe200030e0474 */
[----:B------:R-:W-:-:S03]  /*4b110*/  IADD3 R125, P6, PT, R107, R90, RZ ;  /* 0x0000005a6b7d7210 */ /* 0x000fc60007fde0ff */
[----:B------:R-:W-:Y:S01]  /*4b120*/  IMAD.WIDE.U32.X R112, R137, R71, R112, P2 ;  /* 0x0000004789707225 */ /* 0x000fe200010e0470 */
[----:B------:R-:W-:-:S03]  /*4b130*/  IADD3 R104, P2, PT, R119, R104, RZ ;  /* 0x0000006877687210 */ /* 0x000fc60007f5e0ff */
[----:B------:R-:W-:Y:S02]  /*4b140*/  IMAD.IADD R91, R91, 0x1, R95 ;  /* 0x000000015b5b7824 */ /* 0x000fe400078e025f */
[----:B------:R-:W-:Y:S02]  /*4b150*/  IMAD.X R107, R104, 0x1, R10, P3 ;  /* 0x00000001686b7824 */ /* 0x000fe400018e060a */
[----:B------:R-:W-:Y:S01]  /*4b160*/  IMAD.X R141, R91, 0x1, R100, P6 ;  /* 0x000000015b8d7824 */ /* 0x000fe200030e0664 */
[----:B------:R-:W-:Y:S01]  /*4b170*/  IADD3 R119, P1, P6, R125, R116, R94 ;  /* 0x000000747d777210 */ /* 0x000fe20007e3e05e */
[----:B------:R-:W-:Y:S01]  /*4b180*/  IMAD.X R95, RZ, RZ, RZ, P5 ;  /* 0x000000ffff5f7224 */ /* 0x000fe200028e06ff */
[----:B------:R-:W-:Y:S01]  /*4b190*/  IADD3 R100, P3, PT, R155, R112, RZ ;  /* 0x000000709b647210 */ /* 0x000fe20007f7e0ff */
[----:B------:R-:W-:Y:S01]  /*4b1a0*/  IMAD.MOV.U32 R98, RZ, RZ, R105 ;  /* 0x000000ffff627224 */ /* 0x000fe200078e0069 */
[----:B------:R-:W-:Y:S01]  /*4b1b0*/  IADD3.X R116, PT, PT, R141, R117, RZ, P1, P6 ;  /* 0x000000758d747210 */ /* 0x000fe20000fec4ff */
[----:B------:R-:W-:Y:S01]  /*4b1c0*/  IMAD.MOV.U32 R94, RZ, RZ, R115 ;  /* 0x000000ffff5e7224 */ /* 0x000fe200078e0073 */
[C---:B------:R-:W-:Y:S01]  /*4b1d0*/  ISETP.GE.U32.AND P5, PT, R143.reuse, R118, PT ;  /* 0x000000768f00720c */ /* 0x040fe20003fa6070 */
[----:B------:R-:W-:Y:S01]  /*4b1e0*/  IMAD.X R112, RZ, RZ, R113, P3 ;  /* 0x000000ffff707224 */ /* 0x000fe200018e0671 */
[----:B------:R-:W-:Y:S01]  /*4b1f0*/  IADD3 R10, P1, PT, R143, R100, RZ ;  /* 0x000000648f0a7210 */ /* 0x000fe20007f3e0ff */
[----:B------:R-:W-:Y:S01]  /*4b200*/  IMAD.WIDE.U32.X R98, R137, R69, R98, P2 ;  /* 0x0000004589627225 */ /* 0x000fe200010e0462 */
[----:B------:R-:W-:-:S02]  /*4b210*/  ISETP.GE.U32.AND.EX P5, PT, R107, R104, PT, P5 ;  /* 0x000000686b00720c */ /* 0x000fc40003fa6150 */
[----:B------:R-:W-:Y:S01]  /*4b220*/  IADD3 R157, P2, PT, R76, R17, RZ ;  /* 0x000000114c9d7210 */ /* 0x000fe20007f5e0ff */
[----:B------:R-:W-:Y:S01]  /*4b230*/  IMAD.X R107, R107, 0x1, R112, P1 ;  /* 0x000000016b6b7824 */ /* 0x000fe200008e0670 */
[----:B------:R-:W-:Y:S01]  /*4b240*/  ISETP.GE.U32.AND P3, PT, R10, R100, PT ;  /* 0x000000640a00720c */ /* 0x000fe20003f66070 */
[----:B------:R-:W-:Y:S01]  /*4b250*/  IMAD.WIDE.U32.X R94, R149, R80, R94, P4 ;  /* 0x00000050955e7225 */ /* 0x000fe200020e045e */
[----:B------:R-:W-:Y:S02]  /*4b260*/  ISETP.GE.U32.AND P1, PT, R76, R96, PT ;  /* 0x000000604c00720c */ /* 0x000fe40003f26070 */
[----:B------:R-:W-:Y:S01]  /*4b270*/  ISETP.GE.U32.AND.EX P3, PT, R107, R112, PT, P3 ;  /* 0x000000706b00720c */ /* 0x000fe20003f66130 */
[C---:B------:R-:W-:Y:S01]  /*4b280*/  IMAD.X R115, R102.reuse, 0x1, R8, P2 ;  /* 0x0000000166737824 */ /* 0x040fe200010e0608 */
[----:B------:R-:W-:Y:S01]  /*4b290*/  ISETP.GE.U32.AND P6, PT, R157, R76, PT ;  /* 0x0000004c9d00720c */ /* 0x000fe20003fc6070 */
[----:B------:R-:W-:Y:S01]  /*4b2a0*/  IMAD.WIDE.U32 R104, R127, R108, RZ ;  /* 0x0000006c7f687225 */ /* 0x000fe200078e00ff */
[----:B------:R-:W-:-:S02]  /*4b2b0*/  ISETP.GE.U32.AND.EX P1, PT, R102, R97, PT, P1 ;  /* 0x000000616600720c */ /* 0x000fc40003f26110 */
[----:B------:R-:W-:Y:S01]  /*4b2c0*/  SEL R96, RZ, 0x1, P5 ;  /* 0x00000001ff607807 */ /* 0x000fe20002800000 */
[----:B------:R-:W-:Y:S01]  /*4b2d0*/  IMAD.WIDE.U32 R112, R42, R103, RZ ;  /* 0x000000672a707225 */ /* 0x000fe200078e00ff */
[----:B------:R-:W-:Y:S02]  /*4b2e0*/  SEL R17, RZ, 0x1, P3 ;  /* 0x00000001ff117807 */ /* 0x000fe40001800000 */
[----:B------:R-:W-:Y:S02]  /*4b2f0*/  ISETP.GE.U32.AND.EX P6, PT, R115, R102, PT, P6 ;  /* 0x000000667300720c */ /* 0x000fe40003fc6160 */
[----:B------:R-:W-:Y:S02]  /*4b300*/  SEL R76, RZ, 0x1, P1 ;  /* 0x00000001ff4c7807 */ /* 0x000fe40000800000 */
[----:B------:R-:W-:Y:S02]  /*4b310*/  ISETP.GE.U32.AND P2, PT, R125, R90, PT ;  /* 0x0000005a7d00720c */ /* 0x000fe40003f46070 */
[----:B------:R-:W-:Y:S01]  /*4b320*/  ISETP.GE.U32.AND P3, PT, R119, R125, PT ;  /* 0x0000007d7700720c */ /* 0x000fe20003f66070 */
[----:B------:R-:W-:Y:S01]  /*4b330*/  IMAD.WIDE.U32 R124, R80, R127, RZ ;  /* 0x0000007f507c7225 */ /* 0x000fe200078e00ff */
[----:B------:R-:W-:-:S02]  /*4b340*/  IADD3 R8, P1, P5, R17, R98, R96 ;  /* 0x0000006211087210 */ /* 0x000fc40007d3e060 */
[----:B------:R-:W-:Y:S02]  /*4b350*/  SEL R17, RZ, 0x1, P6 ;  /* 0x00000001ff117807 */ /* 0x000fe40003000000 */
[----:B------:R-:W-:Y:S01]  /*4b360*/  ISETP.GE.U32.AND.EX P2, PT, R141, R91, PT, P2 ;  /* 0x0000005b8d00720c */ /* 0x000fe20003f46120 */
[----:B------:R-:W-:Y:S01]  /*4b370*/  IMAD.WIDE.U32 R90, R153, R16, RZ ;  /* 0x00000010995a7225 */ /* 0x000fe200078e00ff */
[----:B------:R-:W-:Y:S02]  /*4b380*/  ISETP.GE.U32.AND.EX P3, PT, R116, R141, PT, P3 ;  /* 0x0000008d7400720c */ /* 0x000fe40003f66130 */
[----:B------:R-:W-:Y:S02]  /*4b390*/  IADD3.X R143, PT, PT, RZ, R99, RZ, P1, P5 ;  /* 0x00000063ff8f7210 */ /* 0x000fe40000fea4ff */
[----:B------:R-:W-:Y:S01]  /*4b3a0*/  IADD3 R141, P5, P6, R17, R12, R76 ;  /* 0x0000000c118d7210 */ /* 0x000fe20007ebe04c */
[----:B------:R-:W-:Y:S01]  /*4b3b0*/  IMAD R12, R101, R16, RZ ;  /* 0x00000010650c7224 */ /* 0x000fe200078e02ff */
[----:B------:R-:W-:-:S02]  /*4b3c0*/  SEL R76, RZ, 0xffffffff, !P0 ;  /* 0xffffffffff4c7807 */ /* 0x000fc40004000000 */
[----:B------:R-:W-:Y:S01]  /*4b3d0*/  SEL R118, RZ, 0x1, P2 ;  /* 0x00000001ff767807 */ /* 0x000fe20001000000 */
[----:B------:R-:W-:Y:S01]  /*4b3e0*/  IMAD R97, R153, R42, R12 ;  /* 0x0000002a99617224 */ /* 0x000fe200078e020c */
[CC--:B------:R-:W-:Y:S02]  /*4b3f0*/  ISETP.EQ.U32.AND P1, PT, R123.reuse, R20.reuse, PT ;  /* 0x000000147b00720c */ /* 0x0c0fe40003f22070 */
[----:B------:R-:W-:Y:S02]  /*4b400*/  ISETP.LT.U32.AND P2, PT, R123, R20, PT ;  /* 0x000000147b00720c */ /* 0x000fe40003f41070 */
[----:B------:R-:W-:Y:S02]  /*4b410*/  SEL R17, RZ, 0x1, P3 ;  /* 0x00000001ff117807 */ /* 0x000fe40001800000 */
[----:B------:R-:W-:Y:S02]  /*4b420*/  IADD3 R123, P3, P4, R76, R123, -R20 ;  /* 0x0000007b4c7b7210 */ /* 0x000fe40007c7e814 */
[----:B------:R-:W-:Y:S01]  /*4b430*/  IADD3.X R140, PT, PT, RZ, R13, RZ, P5, P6 ;  /* 0x0000000dff8c7210 */ /* 0x000fe20002fec4ff */
[----:B------:R-:W-:Y:S01]  /*4b440*/  IMAD.WIDE.U32 R12, R108, R127, RZ ;  /* 0x0000007f6c0c7225 */ /* 0x000fe200078e00ff */
[----:B------:R-:W-:-:S02]  /*4b450*/  IADD3.X R76, PT, PT, R76, R159, ~R24, P3, P4 ;  /* 0x0000009f4c4c7210 */ /* 0x000fc40001fe8c18 */
[----:B------:R-:W-:Y:S01]  /*4b460*/  IADD3 R118, P3, P4, R17, R94, R118 ;  /* 0x0000005e11767210 */ /* 0x000fe20007c7e076 */
[----:B------:R-:W-:Y:S01]  /*4b470*/  IMAD.IADD R12, R91, 0x1, R97 ;  /* 0x000000015b0c7824 */ /* 0x000fe200078e0261 */
[----:B------:R-:W-:Y:S01]  /*4b480*/  IADD3 R17, P6, PT, R119, R90, RZ ;  /* 0x0000005a77117210 */ /* 0x000fe20007fde0ff */
[C---:B------:R-:W-:Y:S01]  /*4b490*/  IMAD.WIDE.U32 R124, P5, R136.reuse, R108, R124 ;  /* 0x0000006c887c7225 */ /* 0x040fe200078a007c */
[----:B------:R-:W-:Y:S02]  /*4b4a0*/  IADD3.X R110, PT, PT, RZ, R95, RZ, P3, P4 ;  /* 0x0000005fff6e7210 */ /* 0x000fe40001fe84ff */
[----:B------:R-:W-:Y:S01]  /*4b4b0*/  ISETP.GE.U32.AND P3, PT, R17, R90, PT ;  /* 0x0000005a1100720c */ /* 0x000fe20003f66070 */
[----:B------:R-:W-:Y:S01]  /*4b4c0*/  IMAD R90, R136, R108, RZ ;  /* 0x0000006c885a7224 */ /* 0x000fe200078e02ff */
[----:B------:R-:W-:Y:S01]  /*4b4d0*/  IADD3 RZ, P4, PT, R13, R124, RZ ;  /* 0x0000007c0dff7210 */ /* 0x000fe20007f9e0ff */
[----:B------:R-:W-:Y:S01]  /*4b4e0*/  IMAD.X R119, R12, 0x1, R116, P6 ;  /* 0x000000010c777824 */ /* 0x000fe200030e0674 */
[----:B------:R-:W-:Y:S01]  /*4b4f0*/  IADD3 R157, P6, PT, R157, R104, RZ ;  /* 0x000000689d9d7210 */ /* 0x000fe20007fde0ff */
[----:B------:R-:W-:Y:S01]  /*4b500*/  IMAD R91, R127, R80, R90 ;  /* 0x000000507f5b7224 */ /* 0x000fe200078e025a */
[----:B------:R-:W-:Y:S01]  /*4b510*/  ISETP.EQ.AND.EX P1, PT, R159, R24, P0, P1 ;  /* 0x000000189f00720c */ /* 0x000fe20000722310 */
[----:B------:R-:W-:Y:S01]  /*4b520*/  IMAD.WIDE.U32 R94, R42, R153, RZ ;  /* 0x000000992a5e7225 */ /* 0x000fe200078e00ff */
[----:B------:R-:W-:-:S02]  /*4b530*/  ISETP.GE.U32.AND.EX P3, PT, R119, R12, PT, P3 ;  /* 0x0000000c7700720c */ /* 0x000fc40003f66130 */
[----:B------:R-:W-:Y:S01]  /*4b540*/  ISETP.LT.U32.OR.EX P1, PT, R159, R24, P1, P2 ;  /* 0x000000189f00720c */ /* 0x000fe20000f21520 */
[----:B------:R-:W-:-:S04]  /*4b550*/  IMAD.WIDE.U32 R12, R153, R48, RZ ;  /* 0x00000030990c7225 */ /* 0x000fc800078e00ff */
[----:B------:R-:W-:Y:S02]  /*4b560*/  IMAD.IADD R48, R105, 0x1, R91 ;  /* 0x0000000169307824 */ /* 0x000fe400078e025b */
[----:B------:R-:W-:-:S04]  /*4b570*/  IMAD.WIDE.U32 R96, R16, R153, RZ ;  /* 0x0000009910607225 */ /* 0x000fc800078e00ff */
[----:B------:R-:W-:Y:S01]  /*4b580*/  IMAD.X R105, R48, 0x1, R115, P6 ;  /* 0x0000000130697824 */ /* 0x000fe200030e0673 */
[----:B------:R-:W-:Y:S01]  /*4b590*/  SEL R115, RZ, 0x1, P3 ;  /* 0x00000001ff737807 */ /* 0x000fe20001800000 */
[----:B------:R-:W-:-:S04]  /*4b5a0*/  IMAD.WIDE.U32 R94, P6, R101, R16, R94 ;  /* 0x00000010655e7225 */ /* 0x000fc800078c005e */
[----:B------:R-:W-:Y:S02]  /*4b5b0*/  IMAD R96, R149, R16, RZ ;  /* 0x0000001095607224 */ /* 0x000fe400078e02ff */
[----:B------:R-:W-:Y:S01]  /*4b5c0*/  IMAD.X R99, RZ, RZ, RZ, P5 ;  /* 0x000000ffff637224 */ /* 0x000fe200028e06ff */
[----:B------:R-:W-:Y:S01]  /*4b5d0*/  IADD3 R118, P5, PT, R157, R118, RZ ;  /* 0x000000769d767210 */ /* 0x000fe20007fbe0ff */
[----:B------:R-:W-:-:S04]  /*4b5e0*/  IMAD.WIDE.U32 R90, R16, R103, RZ ;  /* 0x00000067105a7225 */ /* 0x000fc800078e00ff */
[----:B------:R-:W-:-:S04]  /*4b5f0*/  IMAD.WIDE.U32 R112, P3, R149, R16, R112 ;  /* 0x0000001095707225 */ /* 0x000fc80007860070 */
[----:B------:R-:W-:Y:S01]  /*4b600*/  IMAD.X R117, RZ, RZ, RZ, P6 ;  /* 0x000000ffff757224 */ /* 0x000fe200030e06ff */
[----:B------:R-:W-:Y:S01]  /*4b610*/  IADD3 RZ, P6, PT, R97, R94, RZ ;  /* 0x0000005e61ff7210 */ /* 0x000fe20007fde0ff */
[C---:B------:R-:W-:Y:S02]  /*4b620*/  IMAD R153, R103.reuse, R42, R96 ;  /* 0x0000002a67997224 */ /* 0x040fe400078e0260 */
[----:B------:R-:W-:-:S04]  /*4b630*/  IMAD.WIDE.U32 R96, R103, R16, RZ ;  /* 0x0000001067607225 */ /* 0x000fc800078e00ff */
[----:B------:R-:W-:Y:S02]  /*4b640*/  IMAD.MOV.U32 R116, RZ, RZ, R95 ;  /* 0x000000ffff747224 */ /* 0x000fe400078e005f */
[----:B------:R-:W-:Y:S01]  /*4b650*/  IMAD.X R110, R105, 0x1, R110, P5 ;  /* 0x00000001696e7824 */ /* 0x000fe200028e066e */
[----:B------:R-:W-:Y:S01]  /*4b660*/  IADD3 RZ, P5, PT, R91, R112, RZ ;  /* 0x000000705bff7210 */ /* 0x000fe20007fbe0ff */
[----:B------:R-:W-:-:S04]  /*4b670*/  IMAD.WIDE.U32 R90, R12, R72, RZ ;  /* 0x000000480c5a7225 */ /* 0x000fc800078e00ff */
[----:B------:R-:W-:-:S04]  /*4b680*/  IMAD.WIDE.U32.X R116, R101, R42, R116, P6 ;  /* 0x0000002a65747225 */ /* 0x000fc800030e0474 */
[----:B------:R-:W-:Y:S01]  /*4b690*/  IMAD.IADD R153, R97, 0x1, R153 ;  /* 0x0000000161997824 */ /* 0x000fe200078e0299 */
[----:B------:R-:W-:Y:S01]  /*4b6a0*/  IADD3 R97, P6, PT, R118, R96, RZ ;  /* 0x0000006076617210 */ /* 0x000fe20007fde0ff */
[----:B------:R-:W-:-:S04]  /*4b6b0*/  IMAD.WIDE.U32 R102, R90, R70, RZ ;  /* 0x000000465a667225 */ /* 0x000fc800078e00ff */
[----:B------:R-:W-:Y:S02]  /*4b6c0*/  IMAD.X R95, RZ, RZ, RZ, P3 ;  /* 0x000000ffff5f7224 */ /* 0x000fe400018e06ff */
[----:B------:R-:W-:Y:S01]  /*4b6d0*/  IMAD.X R155, R153, 0x1, R110, P6 ;  /* 0x00000001999b7824 */ /* 0x000fe200030e066e */
[----:B------:R-:W-:Y:S01]  /*4b6e0*/  IADD3 R115, P3, P6, R97, R116, R115 ;  /* 0x0000007461737210 */ /* 0x000fe20007e7e073 */
[----:B------:R-:W-:-:S03]  /*4b6f0*/  IMAD.WIDE.U32 R100, R137, R66, RZ ;  /* 0x0000004289647225 */ /* 0x000fc600078e00ff */
[----:B------:R-:W-:Y:S01]  /*4b700*/  IADD3.X R114, PT, PT, R155, R117, RZ, P3, P6 ;  /* 0x000000759b727210 */ /* 0x000fe20001fec4ff */
[----:B------:R-:W-:Y:S01]  /*4b710*/  IMAD.IADD R151, R13, 0x1, R151 ;  /* 0x000000010d977824 */ /* 0x000fe200078e0297 */
[----:B------:R-:W-:Y:S01]  /*4b720*/  LOP3.LUT R13, RZ, R102, RZ, 0x33, !PT ;  /* 0x00000066ff0d7212 */ /* 0x000fe200078e33ff */
[----:B------:R-:W-:Y:S02]  /*4b730*/  IMAD.MOV.U32 R94, RZ, RZ, R113 ;  /* 0x000000ffff5e7224 */ /* 0x000fe400078e0071 */
[----:B------:R-:W-:Y:S01]  /*4b740*/  IMAD R102, R151, R72, RZ ;  /* 0x0000004897667224 */ /* 0x000fe200078e02ff */
[----:B------:R-:W-:Y:S01]  /*4b750*/  ISETP.GT.U32.AND P3, PT, R12, R13, PT ;  /* 0x0000000d0c00720c */ /* 0x000fe20003f64070 */
[----:B------:R-:W-:-:S04]  /*4b760*/  IMAD.WIDE.U32 R100, P6, R92, R67, R100 ;  /* 0x000000435c647225 */ /* 0x000fc800078c0064 */
[----:B------:R-:W-:-:S04]  /*4b770*/  IMAD.WIDE.U32 R112, R92, R66, RZ ;  /* 0x000000425c707225 */ /* 0x000fc800078e00ff */
[----:B------:R-:W-:Y:S01]  /*4b780*/  IMAD.MOV.U32 R98, RZ, RZ, R125 ;  /* 0x000000ffff627224 */ /* 0x000fe200078e007d */
[----:B------:R-:W-:Y:S01]  /*4b790*/  IADD3 R117, P0, PT, R113, R100, RZ ;  /* 0x0000006471757210 */ /* 0x000fe20007f1e0ff */
[----:B------:R-:W-:Y:S02]  /*4b7a0*/  IMAD R125, R12, R73, R102 ;  /* 0x000000490c7d7224 */ /* 0x000fe400078e0266 */
[----:B------:R-:W-:Y:S01]  /*4b7b0*/  IMAD.X R13, RZ, RZ, RZ, P6 ;  /* 0x000000ffff0d7224 */ /* 0x000fe200030e06ff */
[-C--:B------:R-:W-:Y:S01]  /*4b7c0*/  IADD3 R113, P6, PT, R147, R112.reuse, RZ ;  /* 0x0000007093717210 */ /* 0x080fe20007fde0ff */
[----:B------:R-:W-:Y:S02]  /*4b7d0*/  IMAD.IADD R147, R91, 0x1, R125 ;  /* 0x000000015b937824 */ /* 0x000fe400078e027d */
[----:B------:R-:W-:Y:S01]  /*4b7e0*/  IMAD.MOV.U32 R12, RZ, RZ, R101 ;  /* 0x000000ffff0c7224 */ /* 0x000fe200078e0065 */
[----:B------:R-:W-:Y:S01]  /*4b7f0*/  ISETP.GE.U32.AND P2, PT, R113, R112, PT ;  /* 0x000000707100720c */ /* 0x000fe20003f46070 */
[----:B------:R-:W-:Y:S01]  /*4b800*/  IMAD.X R116, R117, 0x1, R120, P6 ;  /* 0x0000000175747824 */ /* 0x000fe200030e0678 */
[----:B------:R-:W-:Y:S01]  /*4b810*/  ISETP.GE.U32.AND P6, PT, R157, R104, PT ;  /* 0x000000689d00720c */ /* 0x000fe20003fc6070 */
[----:B------:R-:W-:-:S03]  /*4b820*/  IMAD.WIDE.U32 R100, R147, R70, RZ ;  /* 0x0000004693647225 */ /* 0x000fc600078e00ff */
[----:B------:R-:W-:Y:S01]  /*4b830*/  ISETP.GE.U32.AND.EX P6, PT, R105, R48, PT, P6 ;  /* 0x000000306900720c */ /* 0x000fe20003fc6160 */
[----:B------:R-:W-:Y:S01]  /*4b840*/  IMAD.WIDE.U32.X R12, R137, R67, R12, P0 ;  /* 0x00000043890c7225 */ /* 0x000fe200000e040c */
[----:B------:R-:W-:Y:S02]  /*4b850*/  ISETP.GE.U32.AND P0, PT, R118, R157, PT ;  /* 0x0000009d7600720c */ /* 0x000fe40003f06070 */
[----:B------:R-:W-:Y:S01]  /*4b860*/  ISETP.GE.U32.AND.EX P2, PT, R116, R117, PT, P2 ;  /* 0x000000757400720c */ /* 0x000fe20003f46120 */
[----:B------:R-:W-:Y:S01]  /*4b870*/  IMAD.WIDE.U32.X R98, R136, R80, R98, P4 ;  /* 0x0000005088627225 */ /* 0x000fe200020e0462 */
[----:B------:R-:W-:Y:S02]  /*4b880*/  ISETP.GE.U32.AND.EX P0, PT, R110, R105, PT, P0 ;  /* 0x000000696e00720c */ /* 0x000fe40003f06100 */
[----:B------:R-:W-:Y:S01]  /*4b890*/  SEL R120, RZ, 0x1, P6 ;  /* 0x00000001ff787807 */ /* 0x000fe20003000000 */
[----:B------:R-:W-:Y:S01]  /*4b8a0*/  IMAD.WIDE.U32 R100, P4, R90, R71, R100 ;  /* 0x000000475a647225 */ /* 0x000fe20007880064 */
[----:B------:R-:W-:-:S02]  /*4b8b0*/  SEL R48, RZ, 0x1, P2 ;  /* 0x00000001ff307807 */ /* 0x000fc40001000000 */
[----:B------:R-:W-:Y:S01]  /*4b8c0*/  ISETP.GE.U32.AND P2, PT, R97, R96, PT ;  /* 0x000000606100720c */ /* 0x000fe20003f46070 */
[----:B------:R-:W-:Y:S01]  /*4b8d0*/  IMAD.WIDE.U32.X R94, R149, R42, R94, P5 ;  /* 0x0000002a955e7225 */ /* 0x000fe200028e045e */
[----:B------:R-:W-:Y:S02]  /*4b8e0*/  IADD3 R149, P6, PT, R113, R8, RZ ;  /* 0x0000000871957210 */ /* 0x000fe40007fde0ff */
[----:B------:R-:W-:Y:S01]  /*4b8f0*/  IADD3 R102, P5, PT, R103, R100, RZ ;  /* 0x0000006467667210 */ /* 0x000fe20007fbe0ff */
[----:B------:R-:W-:Y:S01]  /*4b900*/  IMAD.MOV.U32 R96, RZ, RZ, R101 ;  /* 0x000000ffff607224 */ /* 0x000fe200078e0065 */
[----:B------:R-:W-:Y:S01]  /*4b910*/  SEL R103, RZ, 0x1, P0 ;  /* 0x00000001ff677807 */ /* 0x000fe20000000000 */
[----:B------:R-:W-:Y:S01]  /*4b920*/  IMAD.X R110, R116, 0x1, R143, P6 ;  /* 0x00000001746e7824 */ /* 0x000fe200030e068f */
[----:B------:R-:W-:Y:S01]  /*4b930*/  ISETP.GE.U32.AND P0, PT, R115, R97, PT ;  /* 0x000000617300720c */ /* 0x000fe20003f06070 */
[----:B------:R-:W-:Y:S01]  /*4b940*/  IMAD.X R97, RZ, RZ, RZ, P4 ;  /* 0x000000ffff617224 */ /* 0x000fe200020e06ff */
[----:B------:R-:W-:-:S02]  /*4b950*/  ISETP.GE.U32.AND P4, PT, R149, R8, PT ;  /* 0x000000089500720c */ /* 0x000fc40003f86070 */
[----:B------:R-:W-:Y:S01]  /*4b960*/  ISETP.GE.U32.AND.EX P2, PT, R155, R153, PT, P2 ;  /* 0x000000999b00720c */ /* 0x000fe20003f46120 */
[----:B------:R-:W-:Y:S01]  /*4b970*/  IMAD.WIDE.U32.X R96, R147, R71, R96, P5 ;  /* 0x0000004793607225 */ /* 0x000fe200028e0460 */
[----:B------:R-:W-:Y:S02]  /*4b980*/  ISETP.GE.U32.AND.EX P0, PT, R114, R155, PT, P0 ;  /* 0x0000009b7200720c */ /* 0x000fe40003f06100 */
[----:B------:R-:W-:Y:S02]  /*4b990*/  ISETP.GE.U32.AND.EX P4, PT, R110, R143, PT, P4 ;  /* 0x0000008f6e00720c */ /* 0x000fe40003f86140 */
[----:B------:R-:W-:Y:S02]  /*4b9a0*/  SEL R124, RZ, 0x1, P2 ;  /* 0x00000001ff7c7807 */ /* 0x000fe40001000000 */
[----:B------:R-:W-:Y:S02]  /*4b9b0*/  SEL R101, RZ, 0x1, P0 ;  /* 0x00000001ff657807 */ /* 0x000fe40000000000 */
[----:B------:R-:W-:-:S02]  /*4b9c0*/  IADD3 R120, P0, P2, R103, R98, R120 ;  /* 0x0000006267787210 */ /* 0x000fc40007a1e078 */
[----:B------:R-:W-:Y:S02]  /*4b9d0*/  SEL R103, RZ, 0x1, P4 ;  /* 0x00000001ff677807 */ /* 0x000fe40002000000 */
[----:B------:R-:W-:Y:S02]  /*4b9e0*/  LOP3.LUT R8, RZ, R102, RZ, 0x33, !PT ;  /* 0x00000066ff087212 */ /* 0x000fe400078e33ff */
[----:B------:R-:W-:Y:S01]  /*4b9f0*/  IADD3.X R143, PT, PT, RZ, R99, RZ, P0, P2 ;  /* 0x00000063ff8f7210 */ /* 0x000fe200007e44ff */
[----:B------:R-:W-:Y:S01]  /*4ba00*/  IMAD.WIDE.U32 R98, R147, R68, RZ ;  /* 0x0000004493627225 */ /* 0x000fe200078e00ff */
[----:B------:R-:W-:Y:S02]  /*4ba10*/  IADD3 R124, P6, P4, R101, R94, R124 ;  /* 0x0000005e657c7210 */ /* 0x000fe40007cde07c */
[----:B------:R-:W-:Y:S02]  /*4ba20*/  IADD3 R101, P0, P2, R103, R12, R48 ;  /* 0x0000000c67657210 */ /* 0x000fe40007a1e030 */
[----:B------:R-:W-:-:S02]  /*4ba30*/  ISETP.GT.U32.AND.EX P3, PT, R151, R8, PT, P3 ;  /* 0x000000089700720c */ /* 0x000fc40003f64130 */
[----:B------:R-:W-:Y:S01]  /*4ba40*/  IADD3.X R118, PT, PT, RZ, R95, RZ, P6, P4 ;  /* 0x0000005fff767210 */ /* 0x000fe200037e84ff */
[C---:B------:R-:W-:Y:S01]  /*4ba50*/  IMAD.WIDE.U32 R94, R90.reuse, R68, RZ ;  /* 0x000000445a5e7225 */ /* 0x040fe200078e00ff */
[----:B------:R-:W-:Y:S02]  /*4ba60*/  IADD3.X R103, PT, PT, RZ, R13, RZ, P0, P2 ;  /* 0x0000000dff677210 */ /* 0x000fe400007e44ff */
[----:B------:R-:W-:Y:S01]  /*4ba70*/  SEL R105, RZ, 0x1, !P3 ;  /* 0x00000001ff697807 */ /* 0x000fe20005800000 */
[----:B------:R-:W-:Y:S01]  /*4ba80*/  IMAD.WIDE.U32 R12, P0, R90, R69, R98 ;  /* 0x000000455a0c7225 */ /* 0x000fe20007800062 */
[----:B------:R-:W-:Y:S02]  /*4ba90*/  IADD3 R145, P5, PT, R145, R94, RZ ;  /* 0x0000005e91917210 */ /* 0x000fe40007fbe0ff */
[----:B------:R-:W-:Y:S02]  /*4baa0*/  IADD3 R98, P4, PT, R105, R96, RZ ;  /* 0x0000006069627210 */ /* 0x000fe40007f9e0ff */
[----:B------:R-:W-:Y:S01]  /*4bab0*/  IADD3 R96, P6, PT, R95, R12, RZ ;  /* 0x0000000c5f607210 */ /* 0x000fe20007fde0ff */
[----:B------:R-:W-:Y:S01]  /*4bac0*/  IMAD.X R95, RZ, RZ, RZ, P0 ;  /* 0x000000ffff5f7224 */ /* 0x000fe200000e06ff */
[----:B------:R-:W-:Y:S01]  /*4bad0*/  SEL R48, RZ, 0xffffffff, !P1 ;  /* 0xffffffffff307807 */ /* 0x000fe20004800000 */
[----:B------:R-:W-:Y:S01]  /*4bae0*/  IMAD.X R97, RZ, RZ, R97, P4 ;  /* 0x000000ffff617224 */ /* 0x000fe200020e0661 */
[----:B------:R-:W-:Y:S01]  /*4baf0*/  ISETP.NE.U32.AND P0, PT, R128, R21, PT ;  /* 0x000000158000720c */ /* 0x000fe20003f05070 */
[----:B------:R-:W-:Y:S01]  /*4bb00*/  IMAD.X R12, R96, 0x1, R15, P5 ;  /* 0x00000001600c7824 */ /* 0x000fe200028e060f */
[----:B------:R-:W-:-:S02]  /*4bb10*/  ISETP.NE.U32.AND P5, PT, R139, RZ, PT ;  /* 0x000000ff8b00720c */ /* 0x000fc40003fa5070 */
[C---:B------:R-:W-:Y:S02]  /*4bb20*/  IADD3 R125, P2, P3, R48.reuse, R128, -R21 ;  /* 0x00000080307d7210 */ /* 0x040fe40007b5e815 */
[----:B------:R-:W-:Y:S02]  /*4bb30*/  ISETP.NE.AND.EX P5, PT, R135, RZ, PT, P5 ;  /* 0x000000ff8700720c */ /* 0x000fe40003fa5350 */
[----:B------:R-:W-:Y:S02]  /*4bb40*/  IADD3.X R48, PT, PT, R48, R106, ~R25, P2, P3 ;  /* 0x0000006a30307210 */ /* 0x000fe400017e6c19 */
[C---:B------:R-:W-:Y:S02]  /*4bb50*/  IADD3 R8, P2, PT, R145.reuse, R98, RZ ;  /* 0x0000006291087210 */ /* 0x040fe40007f5e0ff */
[----:B------:R-:W-:Y:S01]  /*4bb60*/  ISETP.GE.U32.AND P3, PT, R145, R94, PT ;  /* 0x0000005e9100720c */ /* 0x000fe20003f66070 */
[----:B------:R-:W-:Y:S01]  /*4bb70*/  IMAD.MOV.U32 R94, RZ, RZ, R13 ;  /* 0x000000ffff5e7224 */ /* 0x000fe200078e000d */
[----:B------:R-:W-:Y:S01]  /*4bb80*/  ISETP.GE.U32.AND P4, PT, R8, R98, PT ;  /* 0x000000620800720c */ /* 0x000fe20003f86070 */
[C---:B------:R-:W-:Y:S01]  /*4bb90*/  IMAD.X R15, R12.reuse, 0x1, R97, P2 ;  /* 0x000000010c0f7824 */ /* 0x040fe200010e0661 */
[----:B------:R-:W-:-:S02]  /*4bba0*/  ISETP.GE.U32.AND.EX P3, PT, R12, R96, PT, P3 ;  /* 0x000000600c00720c */ /* 0x000fc40003f66130 */
[----:B------:R-:W-:Y:S02]  /*4bbb0*/  ISETP.GE.U32.AND P2, PT, R128, R21, PT ;  /* 0x000000158000720c */ /* 0x000fe40003f46070 */
[----:B------:R-:W-:Y:S01]  /*4bbc0*/  ISETP.GE.U32.AND.EX P4, PT, R15, R97, PT, P4 ;  /* 0x000000610f00720c */ /* 0x000fe20003f86140 */
[----:B------:R-:W-:Y:S01]  /*4bbd0*/  IMAD.WIDE.U32 R96, R137, R64, RZ ;  /* 0x0000004089607225 */ /* 0x000fe200078e00ff */
[----:B------:R-:W-:Y:S11]  /*4bbe0*/  @!P5 BRA `(.L_x_362) ;  /* 0x000000000038d947 */ /* 0x000ff60003800000 */
        /* <DEDUP_REMOVED lines=14> */
.L_x_362:
[C---:B------:R-:W-:Y:S01]  /*4bcd0*/  IMAD.WIDE.U32 R96, P5, R92.reuse, R65, R96 ;  /* 0x000000415c607225 */ /* 0x040fe200078a0060 */
[----:B------:R-:W-:Y:S02]  /*4bce0*/  SEL R91, RZ, 0x1, P4 ;  /* 0x00000001ff5b7807 */ /* 0x000fe40002000000 */
[----:B------:R-:W-:Y:S01]  /*4bcf0*/  SEL R12, RZ, 0x1, P3 ;  /* 0x00000001ff0c7807 */ /* 0x000fe20001800000 */
[----:B------:R-:W-:Y:S01]  /*4bd00*/  IMAD.WIDE.U32 R92, R92, R64, RZ ;  /* 0x000000405c5c7225 */ /* 0x000fe200078e00ff */
[CC--:B------:R-:W-:Y:S02]  /*4bd10*/  ISETP.NE.OR.EX P0, PT, R106.reuse, R25.reuse, !P1, P0 ;  /* 0x000000196a00720c */ /* 0x0c0fe40004f05700 */
[----:B------:R-:W-:Y:S01]  /*4bd20*/  ISETP.GE.U32.AND.EX P2, PT, R106, R25, PT, P2 ;  /* 0x000000196a00720c */ /* 0x000fe20003f46120 */
[----:B------:R-:W-:Y:S01]  /*4bd30*/  IMAD.WIDE.U32.X R94, R147, R69, R94, P6 ;  /* 0x00000045935e7225 */ /* 0x000fe200030e045e */
[----:B------:R-:W-:Y:S02]  /*4bd40*/  IADD3 R99, P4, PT, R93, R96, RZ ;  /* 0x000000605d637210 */ /* 0x000fe40007f9e0ff */
[----:B------:R-:W-:Y:S01]  /*4bd50*/  IADD3 R93, P6, PT, R126, R92, RZ ;  /* 0x0000005c7e5d7210 */ /* 0x000fe20007fde0ff */
[----:B------:R-:W-:-:S02]  /*4bd60*/  IMAD R98, R107, R72, RZ ;  /* 0x000000486b627224 */ /* 0x000fc400078e02ff */
[----:B------:R-:W-:Y:S01]  /*4bd70*/  IMAD.X R13, RZ, RZ, RZ, P5 ;  /* 0x000000ffff0d7224 */ /* 0x000fe200028e06ff */
[----:B------:R-:W-:Y:S01]  /*4bd80*/  IADD3 R126, P3, P5, R91, R94, R12 ;  /* 0x0000005e5b7e7210 */ /* 0x000fe20007d7e00c */
[----:B------:R-:W-:-:S04]  /*4bd90*/  IMAD.WIDE.U32 R116, R10, R72, RZ ;  /* 0x000000480a747225 */ /* 0x000fc800078e00ff */
[----:B------:R-:W-:Y:S02]  /*4bda0*/  IMAD R135, R10, R73, R98 ;  /* 0x000000490a877224 */ /* 0x000fe400078e0262 */
[----:B------:R-:W-:Y:S01]  /*4bdb0*/  IMAD.X R94, R78, 0x1, R99, P6 ;  /* 0x000000014e5e7824 */ /* 0x000fe200030e0663 */
[----:B------:R-:W-:Y:S01]  /*4bdc0*/  IADD3 R128, P6, PT, R93, R101, RZ ;  /* 0x000000655d807210 */ /* 0x000fe20007fde0ff */
[----:B------:R-:W-:Y:S01]  /*4bdd0*/  IMAD.IADD R135, R117, 0x1, R135 ;  /* 0x0000000175877824 */ /* 0x000fe200078e0287 */
[----:B------:R-:W-:Y:S01]  /*4bde0*/  IADD3.X R78, PT, PT, RZ, R95, RZ, P3, P5 ;  /* 0x0000005fff4e7210 */ /* 0x000fe20001fea4ff */
[----:B------:R-:W-:Y:S01]  /*4bdf0*/  IMAD.MOV.U32 R12, RZ, RZ, R97 ;  /* 0x000000ffff0c7224 */ /* 0x000fe200078e0061 */
[----:B------:R-:W-:Y:S01]  /*4be00*/  ISETP.GE.U32.AND P3, PT, R128, R101, PT ;  /* 0x000000658000720c */ /* 0x000fe20003f66070 */
[----:B------:R-:W-:Y:S01]  /*4be10*/  IMAD.WIDE.U32 R100, R135, R70, RZ ;  /* 0x0000004687647225 */ /* 0x000fe200078e00ff */
[----:B------:R-:W-:-:S03]  /*4be20*/  ISETP.GE.U32.AND P5, PT, R93, R92, PT ;  /* 0x0000005c5d00720c */ /* 0x000fc60003fa6070 */
[C---:B------:R-:W-:Y:S01]  /*4be30*/  IMAD.X R130, R94.reuse, 0x1, R103, P6 ;  /* 0x000000015e827824 */ /* 0x040fe200030e0667 */
[----:B------:R-:W-:Y:S01]  /*4be40*/  ISETP.GE.U32.AND.EX P5, PT, R94, R99, PT, P5 ;  /* 0x000000635e00720c */ /* 0x000fe20003fa6150 */
[----:B------:R-:W-:-:S03]  /*4be50*/  IMAD.WIDE.U32 R104, R80, R121, RZ ;  /* 0x0000007950687225 */ /* 0x000fc600078e00ff */
[----:B------:R-:W-:Y:S01]  /*4be60*/  SEL R112, RZ, 0x1, P5 ;  /* 0x00000001ff707807 */ /* 0x000fe20002800000 */
[----:B------:R-:W-:Y:S01]  /*4be70*/  IMAD.WIDE.U32.X R12, R137, R65, R12, P4 ;  /* 0x00000041890c7225 */ /* 0x000fe200020e040c */
[----:B------:R-:W-:-:S03]  /*4be80*/  ISETP.GE.U32.AND.EX P4, PT, R130, R103, PT, P3 ;  /* 0x000000678200720c */ /* 0x000fc60003f86130 */
[----:B------:R-:W-:Y:S01]  /*4be90*/  IMAD.WIDE.U32 R100, P6, R116, R71, R100 ;  /* 0x0000004774647225 */ /* 0x000fe200078c0064 */
[----:B------:R-:W-:-:S03]  /*4bea0*/  SEL R137, RZ, 0x1, P4 ;  /* 0x00000001ff897807 */ /* 0x000fc60002000000 */
[----:B------:R-:W-:-:S04]  /*4beb0*/  IMAD.WIDE.U32 R98, R116, R70, RZ ;  /* 0x0000004674627225 */ /* 0x000fc800078e00ff */
[----:B------:R-:W-:-:S04]  /*4bec0*/  IMAD.WIDE.U32 R96, R108, R121, RZ ;  /* 0x000000796c607225 */ /* 0x000fc800078e00ff */
[----:B------:R-:W-:-:S04]  /*4bed0*/  IMAD.WIDE.U32 R102, R42, R127, RZ ;  /* 0x0000007f2a667225 */ /* 0x000fc800078e00ff */
[----:B------:R-:W-:-:S04]  /*4bee0*/  IMAD.WIDE.U32 R104, P3, R134, R108, R104 ;  /* 0x0000006c86687225 */ /* 0x000fc80007860068 */
[----:B------:R-:W-:Y:S01]  /*4bef0*/  IMAD.X R93, RZ, RZ, RZ, P6 ;  /* 0x000000ffff5d7224 */ /* 0x000fe200030e06ff */
[----:B------:R-:W-:Y:S01]  /*4bf00*/  IADD3 R91, P6, PT, R99, R100, RZ ;  /* 0x00000064635b7210 */ /* 0x000fe20007fde0ff */
[----:B------:R-:W-:Y:S01]  /*4bf10*/  IMAD.WIDE.U32 R94, R16, R127, RZ ;  /* 0x0000007f105e7225 */ /* 0x000fe200078e00ff */
[----:B------:R-:W-:Y:S02]  /*4bf20*/  IADD3 RZ, P5, PT, R97, R104, RZ ;  /* 0x0000006861ff7210 */ /* 0x000fe40007fbe0ff */
[----:B------:R-:W-:Y:S01]  /*4bf30*/  LOP3.LUT R99, RZ, R98, RZ, 0x33, !PT ;  /* 0x00000062ff637212 */ /* 0x000fe200078e33ff */
[----:B------:R-:W-:-:S04]  /*4bf40*/  IMAD.WIDE.U32 R102, P4, R136, R16, R102 ;  /* 0x0000001088667225 */ /* 0x000fc80007880066 */
[----:B------:R-:W-:Y:S02]  /*4bf50*/  IMAD.MOV.U32 R92, RZ, RZ, R101 ;  /* 0x000000ffff5c7224 */ /* 0x000fe400078e0065 */
[----:B------:R-:W-:-:S04]  /*4bf60*/  IMAD.WIDE.U32 R96, R42, R121, RZ ;  /* 0x000000792a607225 */ /* 0x000fc800078e00ff */
[----:B------:R-:W-:Y:S01]  /*4bf70*/  IMAD.X R101, RZ, RZ, RZ, P3 ;  /* 0x000000ffff657224 */ /* 0x000fe200018e06ff */
[----:B------:R-:W-:Y:S01]  /*4bf80*/  ISETP.GT.U32.AND P3, PT, R10, R99, PT ;  /* 0x000000630a00720c */ /* 0x000fe20003f64070 */
[----:B------:R-:W-:Y:S01]  /*4bf90*/  IMAD.WIDE.U32.X R92, R135, R71, R92, P6 ;  /* 0x00000047875c7225 */ /* 0x000fe200030e045c */
[----:B------:R-:W-:Y:S02]  /*4bfa0*/  LOP3.LUT R10, RZ, R91, RZ, 0x33, !PT ;  /* 0x0000005bff0a7212 */ /* 0x000fe400078e33ff */
[----:B------:R-:W-:Y:S01]  /*4bfb0*/  IADD3 RZ, P6, PT, R95, R102, RZ ;  /* 0x000000665fff7210 */ /* 0x000fe20007fde0ff */
[----:B------:R-:W-:Y:S01]  /*4bfc0*/  IMAD.WIDE.U32 R94, R16, R121, RZ ;  /* 0x00000079105e7225 */ /* 0x000fe200078e00ff */
[----:B------:R-:W-:-:S03]  /*4bfd0*/  ISETP.GT.U32.AND.EX P3, PT, R107, R10, PT, P3 ;  /* 0x0000000a6b00720c */ /* 0x000fc60003f64130 */
[----:B------:R-:W-:Y:S01]  /*4bfe0*/  IMAD.WIDE.U32 R96, P1, R134, R16, R96 ;  /* 0x0000001086607225 */ /* 0x000fe20007820060 */
[----:B------:R-:W-:-:S03]  /*4bff0*/  SEL R91, RZ, 0x1, !P3 ;  /* 0x00000001ff5b7807 */ /* 0x000fc60005800000 */
[----:B------:R-:W-:Y:S01]  /*4c000*/  IMAD.X R99, RZ, RZ, RZ, P4 ;  /* 0x000000ffff637224 */ /* 0x000fe200020e06ff */
[----:B------:R-:W-:Y:S01]  /*4c010*/  IADD3 RZ, P4, PT, R95, R96, RZ ;  /* 0x000000605fff7210 */ /* 0x000fe20007f9e0ff */
[----:B------:R-:W-:Y:S01]  /*4c020*/  IMAD.X R95, RZ, RZ, RZ, P1 ;  /* 0x000000ffff5f7224 */ /* 0x000fe200008e06ff */
[----:B------:R-:W-:Y:S01]  /*4c030*/  IADD3 R137, P1, P3, R137, R12, R112 ;  /* 0x0000000c89897210 */ /* 0x000fe20007b3e070 */
[----:B------:R-:W-:Y:S02]  /*4c040*/  IMAD.MOV.U32 R100, RZ, RZ, R105 ;  /* 0x000000ffff647224 */ /* 0x000fe400078e0069 */
[----:B------:R-:W-:Y:S01]  /*4c050*/  IMAD R10, R134, R108, RZ ;  /* 0x0000006c860a7224 */ /* 0x000fe200078e02ff */
[----:B------:R-:W-:Y:S01]  /*4c060*/  IADD3.X R139, PT, PT, RZ, R13, RZ, P1, P3 ;  /* 0x0000000dff8b7210 */ /* 0x000fe20000fe64ff */
[----:B------:R-:W-:Y:S01]  /*4c070*/  IMAD.WIDE.U32 R106, R147, R66, RZ ;  /* 0x00000042936a7225 */ /* 0x000fe200078e00ff */
[----:B------:R-:W-:Y:S02]  /*4c080*/  IADD3 R132, P1, PT, R91, R92, RZ ;  /* 0x0000005c5b847210 */ /* 0x000fe40007f3e0ff */
[----:B------:R-:W-:Y:S01]  /*4c090*/  IADD3 R13, P3, PT, R109, -R18, RZ ;  /* 0x800000126d0d7210 */ /* 0x000fe20007f7e0ff */
[----:B------:R-:W-:-:S04]  /*4c0a0*/  IMAD.WIDE.U32 R104, R147, R64, RZ ;  /* 0x0000004093687225 */ /* 0x000fc800078e00ff */
[----:B------:R-:W-:-:S04]  /*4c0b0*/  IMAD.WIDE.U32 R108, R121, R108, RZ ;  /* 0x0000006c796c7225 */ /* 0x000fc800078e00ff */
[-C--:B------:R-:W-:Y:S02]  /*4c0c0*/  IMAD R145, R121, R80.reuse, R10 ;  /* 0x0000005079917224 */ /* 0x080fe400078e020a */
[----:B------:R-:W-:Y:S02]  /*4c0d0*/  IMAD.MOV.U32 R98, RZ, RZ, R103 ;  /* 0x000000ffff627224 */ /* 0x000fe400078e0067 */
[----:B------:R-:W-:-:S04]  /*4c0e0*/  IMAD.WIDE.U32.X R100, R134, R80, R100, P5 ;  /* 0x0000005086647225 */ /* 0x000fc800028e0464 */
[----:B------:R-:W-:Y:S02]  /*4c0f0*/  IMAD.X R138, RZ, RZ, R93, P1 ;  /* 0x000000ffff8a7224 */ /* 0x000fe400008e065d */
[----:B------:R-:W-:Y:S01]  /*4c100*/  IMAD.X R10, R111, 0x1, ~R22, P3 ;  /* 0x000000016f0a7824 */ /* 0x000fe200018e0e16 */
[----:B------:R-:W-:Y:S01]  /*4c110*/  IADD3 R141, P3, PT, R141, R108, RZ ;  /* 0x0000006c8d8d7210 */ /* 0x000fe20007f7e0ff */
[----:B------:R-:W-:-:S04]  /*4c120*/  IMAD.WIDE.U32 R106, P5, R90, R67, R106 ;  /* 0x000000435a6a7225 */ /* 0x000fc800078a006a */
[----:B------:R-:W-:-:S04]  /*4c130*/  IMAD.WIDE.U32 R102, R90, R66, RZ ;  /* 0x000000425a667225 */ /* 0x000fc800078e00ff */
[----:B------:R-:W-:-:S04]  /*4c140*/  IMAD.WIDE.U32 R104, P1, R90, R65, R104 ;  /* 0x000000415a687225 */ /* 0x000fc80007820068 */
[----:B------:R-:W-:Y:S02]  /*4c150*/  IMAD.IADD R145, R109, 0x1, R145 ;  /* 0x000000016d917824 */ /* 0x000fe400078e0291 */
[----:B------:R-:W-:-:S04]  /*4c160*/  IMAD.WIDE.U32 R90, R90, R64, RZ ;  /* 0x000000405a5a7225 */ /* 0x000fc800078e00ff */
[----:B------:R-:W-:Y:S02]  /*4c170*/  IMAD.MOV.U32 R94, RZ, RZ, R97 ;  /* 0x000000ffff5e7224 */ /* 0x000fe400078e0061 */
[----:B------:R-:W-:Y:S01]  /*4c180*/  IMAD.X R140, R145, 0x1, R140, P3 ;  /* 0x00000001918c7824 */ /* 0x000fe200018e068c */
[----:B------:R-:W-:Y:S01]  /*4c190*/  IADD3 R12, P3, PT, R91, R104, RZ ;  /* 0x000000685b0c7210 */ /* 0x000fe20007f7e0ff */
[----:B------:R-:W-:Y:S01]  /*4c1a0*/  IMAD.X R97, RZ, RZ, RZ, P5 ;  /* 0x000000ffff617224 */ /* 0x000fe200028e06ff */
[----:B------:R-:W-:Y:S01]  /*4c1b0*/  IADD3 R80, P5, PT, R103, R106, RZ ;  /* 0x0000006a67507210 */ /* 0x000fe20007fbe0ff */
[----:B------:R-:W-:Y:S01]  /*4c1c0*/  IMAD.X R93, RZ, RZ, RZ, P1 ;  /* 0x000000ffff5d7224 */ /* 0x000fe200008e06ff */
[----:B------:R-:W-:Y:S01]  /*4c1d0*/  IADD3 R120, P1, PT, R141, R120, RZ ;  /* 0x000000788d787210 */ /* 0x000fe20007f3e0ff */
[----:B------:R-:W-:Y:S02]  /*4c1e0*/  IMAD.MOV.U32 R92, RZ, RZ, R105 ;  /* 0x000000ffff5c7224 */ /* 0x000fe400078e0069 */
[----:B------:R-:W-:-:S02]  /*4c1f0*/  IMAD.MOV.U32 R96, RZ, RZ, R107 ;  /* 0x000000ffff607224 */ /* 0x000fc400078e006b */
[----:B------:R-:W-:-:S04]  /*4c200*/  IMAD.WIDE.U32 R104, R135, R68, RZ ;  /* 0x0000004487687225 */ /* 0x000fc800078e00ff */
[----:B------:R-:W-:-:S04]  /*4c210*/  IMAD.WIDE.U32 R106, R135, R66, RZ ;  /* 0x00000042876a7225 */ /* 0x000fc800078e00ff */
[----:B------:R-:W-:Y:S01]  /*4c220*/  IMAD.X R143, R140, 0x1, R143, P1 ;  /* 0x000000018c8f7824 */ /* 0x000fe200008e068f */
[----:B------:R-:W-:Y:S01]  /*4c230*/  ISETP.GE.U32.AND P1, PT, R141, R108, PT ;  /* 0x0000006c8d00720c */ /* 0x000fe20003f26070 */
[----:B------:R-:W-:-:S04]  /*4c240*/  IMAD.WIDE.U32.X R98, R136, R42, R98, P6 ;  /* 0x0000002a88627225 */ /* 0x000fc800030e0462 */
[----:B------:R-:W-:-:S04]  /*4c250*/  IMAD.WIDE.U32 R112, R135, R64, RZ ;  /* 0x0000004087707225 */ /* 0x000fc800078e00ff */
[----:B------:R-:W-:-:S04]  /*4c260*/  IMAD.WIDE.U32 R104, P6, R116, R69, R104 ;  /* 0x0000004574687225 */ /* 0x000fc800078c0068 */
[----:B------:R-:W-:-:S04]  /*4c270*/  IMAD.WIDE.U32.X R94, R134, R42, R94, P4 ;  /* 0x0000002a865e7225 */ /* 0x000fc800020e045e */
[----:B------:R-:W-:-:S04]  /*4c280*/  IMAD.WIDE.U32 R106, P4, R116, R67, R106 ;  /* 0x00000043746a7225 */ /* 0x000fc8000788006a */
[----:B------:R-:W-:-:S04]  /*4c290*/  IMAD.WIDE.U32 R108, R116, R68, RZ ;  /* 0x00000044746c7225 */ /* 0x000fc800078e00ff */
[----:B------:R-:W-:Y:S02]  /*4c2a0*/  IMAD.X R111, RZ, RZ, RZ, P6 ;  /* 0x000000ffff6f7224 */ /* 0x000fe400030e06ff */
[----:B------:R-:W-:Y:S01]  /*4c2b0*/  IMAD.WIDE.U32.X R96, R147, R67, R96, P5 ;  /* 0x0000004393607225 */ /* 0x000fe200028e0460 */
[----:B------:R-:W-:-:S03]  /*4c2c0*/  IADD3 R104, P5, PT, R109, R104, RZ ;  /* 0x000000686d687210 */ /* 0x000fc60007fbe0ff */
[----:B------:R-:W-:-:S04]  /*4c2d0*/  IMAD.WIDE.U32 R112, P6, R116, R65, R112 ;  /* 0x0000004174707225 */ /* 0x000fc800078c0070 */
[----:B------:R-:W-:Y:S01]  /*4c2e0*/  IMAD.X R117, RZ, RZ, RZ, P4 ;  /* 0x000000ffff757224 */ /* 0x000fe200020e06ff */
[-C--:B------:R-:W-:Y:S01]  /*4c2f0*/  IADD3 R149, P4, PT, R149, R108.reuse, RZ ;  /* 0x0000006c95957210 */ /* 0x080fe20007f9e0ff */
[----:B------:R-:W-:Y:S01]  /*4c300*/  IMAD.WIDE.U32.X R92, R147, R65, R92, P3 ;  /* 0x00000041935c7225 */ /* 0x000fe200018e045c */
[----:B------:R-:W-:Y:S02]  /*4c310*/  ISETP.GE.U32.AND.EX P3, PT, R140, R145, PT, P1 ;  /* 0x000000918c00720c */ /* 0x000fe40003f66110 */
[C---:B------:R-:W-:Y:S01]  /*4c320*/  ISETP.GE.U32.AND P1, PT, R149.reuse, R108, PT ;  /* 0x0000006c9500720c */ /* 0x040fe20003f26070 */
[----:B------:R-:W-:Y:S01]  /*4c330*/  IMAD.X R109, RZ, RZ, RZ, P6 ;  /* 0x000000ffff6d7224 */ /* 0x000fe200030e06ff */
[----:B------:R-:W-:Y:S01]  /*4c340*/  IADD3 R145, P6, PT, R149, R132, RZ ;  /* 0x0000008495917210 */ /* 0x000fe20007fde0ff */
[----:B------:R-:W-:Y:S01]  /*4c350*/  IMAD.X R147, R104, 0x1, R110, P4 ;  /* 0x0000000168937824 */ /* 0x000fe200020e066e */
[----:B------:R-:W-:Y:S01]  /*4c360*/  ISETP.GE.U32.AND P4, PT, R120, R141, PT ;  /* 0x0000008d7800720c */ /* 0x000fe20003f86070 */
[----:B------:R-:W-:Y:S01]  /*4c370*/  IMAD.MOV.U32 R110, RZ, RZ, R105 ;  /* 0x000000ffff6e7224 */ /* 0x000fe200078e0069 */
[----:B------:R-:W-:Y:S01]  /*4c380*/  SEL R155, RZ, 0x1, P3 ;  /* 0x00000001ff9b7807 */ /* 0x000fe20001800000 */
[----:B------:R-:W-:Y:S01]  /*4c390*/  IMAD.X R142, R147, 0x1, R138, P6 ;  /* 0x00000001938e7824 */ /* 0x000fe200030e068a */
[----:B------:R-:W-:Y:S01]  /*4c3a0*/  ISETP.NE.U32.AND P6, PT, R137, RZ, PT ;  /* 0x000000ff8900720c */ /* 0x000fe20003fc5070 */
[----:B------:R-:W-:Y:S01]  /*4c3b0*/  IMAD R153, R136, R16, RZ ;  /* 0x0000001088997224 */ /* 0x000fe200078e02ff */
[----:B------:R-:W-:Y:S01]  /*4c3c0*/  ISETP.GE.U32.AND.EX P4, PT, R143, R140, PT, P4 ;  /* 0x0000008c8f00720c */ /* 0x000fe20003f86140 */
[----:B------:R-:W-:Y:S01]  /*4c3d0*/  IMAD.WIDE.U32 R140, R116, R66, RZ ;  /* 0x00000042748c7225 */ /* 0x000fe200078e00ff */
[----:B------:R-:W-:-:S02]  /*4c3e0*/  ISETP.NE.AND.EX P6, PT, R139, RZ, PT, P6 ;  /* 0x000000ff8b00720c */ /* 0x000fc40003fc5360 */
[----:B------:R-:W-:Y:S01]  /*4c3f0*/  ISETP.GE.U32.AND.EX P1, PT, R147, R104, PT, P1 ;  /* 0x000000689300720c */ /* 0x000fe20003f26110 */
[----:B------:R-:W-:Y:S01]  /*4c400*/  IMAD.WIDE.U32 R104, R116, R64, RZ ;  /* 0x0000004074687225 */ /* 0x000fe200078e00ff */
[----:B------:R-:W-:Y:S02]  /*4c410*/  ISETP.GE.U32.AND P3, PT, R145, R132, PT ;  /* 0x000000849100720c */ /* 0x000fe40003f66070 */
[----:B------:R-:W-:Y:S01]  /*4c420*/  SEL R132, RZ, 0x1, P4 ;  /* 0x00000001ff847807 */ /* 0x000fe20002000000 */
[----:B------:R-:W-:Y:S01]  /*4c430*/  IMAD R149, R134, R16, RZ ;  /* 0x0000001086957224 */ /* 0x000fe200078e02ff */
[----:B------:R-:W-:Y:S01]  /*4c440*/  ISETP.GE.U32.AND.EX P3, PT, R142, R138, PT, P3 ;  /* 0x0000008a8e00720c */ /* 0x000fe20003f66130 */
[----:B------:R-:W-:Y:S01]  /*4c450*/  IMAD.WIDE.U32.X R110, R135, R69, R110, P5 ;  /* 0x00000045876e7225 */ /* 0x000fe200028e046e */
[----:B------:R-:W-:Y:S02]  /*4c460*/  IADD3 R151, P4, PT, R141, R106, RZ ;  /* 0x0000006a8d977210 */ /* 0x000fe40007f9e0ff */
[----:B------:R-:W-:Y:S01]  /*4c470*/  IADD3 R147, P5, PT, R105, R112, RZ ;  /* 0x0000007069937210 */ /* 0x000fe20007fbe0ff */
[----:B------:R-:W-:-:S02]  /*4c480*/  IMAD R153, R127, R42, R153 ;  /* 0x0000002a7f997224 */ /* 0x000fc400078e0299 */
[----:B------:R-:W-:Y:S02]  /*4c490*/  IMAD R149, R121, R42, R149 ;  /* 0x0000002a79957224 */ /* 0x000fe400078e0295 */
[----:B------:R-:W-:Y:S02]  /*4c4a0*/  IMAD.MOV.U32 R116, RZ, RZ, R107 ;  /* 0x000000ffff747224 */ /* 0x000fe400078e006b */
[----:B------:R-:W-:Y:S01]  /*4c4b0*/  IMAD.MOV.U32 R108, RZ, RZ, R113 ;  /* 0x000000ffff6c7224 */ /* 0x000fe200078e0071 */
        /* <DEDUP_REMOVED lines=10> */
.L_x_363:
[----:B------:R-:W-:Y:S05]  /*4c560*/  @P0 BRA P2, `(.L_x_364) ;  /* 0x0000000000640947 */ /* 0x000fea0001000000 */
        /* <DEDUP_REMOVED lines=25> */
.L_x_364:
[----:B------:R-:W-:Y:S01]  /*4c700*/  SHF.L.W.U32.HI R107, R10, 0x1, R129 ;  /* 0x000000010a6b7819 */ /* 0x000fe20000010e81 */
[C---:B------:R-:W-:Y:S01]  /*4c710*/  IMAD.WIDE.U32.X R116, R135.reuse, R67, R116, P4 ;  /* 0x0000004387747225 */ /* 0x040fe200020e0474 */
[----:B------:R-:W-:Y:S02]  /*4c720*/  IADD3 R113, P0, P2, R132, R100, R155 ;  /* 0x0000006484717210 */ /* 0x000fe40007a1e09b */
[----:B------:R-:W-:Y:S01]  /*4c730*/  SEL R132, RZ, 0x1, P1 ;  /* 0x00000001ff847807 */ /* 0x000fe20000800000 */
[----:B------:R-:W-:Y:S01]  /*4c740*/  IMAD.WIDE.U32.X R108, R135, R65, R108, P5 ;  /* 0x00000041876c7225 */ /* 0x000fe200028e046c */
[----:B------:R-:W-:Y:S02]  /*4c750*/  SEL R91, RZ, 0x1, P3 ;  /* 0x00000001ff5b7807 */ /* 0x000fe40001800000 */
[----:B------:R-:W-:Y:S02]  /*4c760*/  SHF.L.W.U32.HI R106, R129, 0x1, R122 ;  /* 0x00000001816a7819 */ /* 0x000fe40000010e7a */
[----:B------:R-:W-:-:S02]  /*4c770*/  ISETP.NE.U32.AND P1, PT, R107, R129, PT ;  /* 0x000000816b00720c */ /* 0x000fc40003f25070 */
[----:B------:R-:W-:Y:S01]  /*4c780*/  IADD3.X R112, PT, PT, RZ, R101, RZ, P0, P2 ;  /* 0x00000065ff707210 */ /* 0x000fe200007e44ff */
[----:B------:R-:W-:Y:S01]  /*4c790*/  IMAD.WIDE.U32 R100, R127, R16, RZ ;  /* 0x000000107f647225 */ /* 0x000fe200078e00ff */
[----:B------:R-:W-:Y:S02]  /*4c7a0*/  IADD3 R132, P3, P2, R91, R110, R132 ;  /* 0x0000006e5b847210 */ /* 0x000fe40007a7e084 */
[----:B------:R-:W-:Y:S01]  /*4c7b0*/  ISETP.NE.AND.EX P1, PT, R106, R122, PT, P1 ;  /* 0x0000007a6a00720c */ /* 0x000fe20003f25310 */
[----:B------:R-:W-:Y:S01]  /*4c7c0*/  IMAD.IADD R110, R101, 0x1, R153 ;  /* 0x00000001656e7824 */ /* 0x000fe200078e0299 */
[----:B------:R-:W-:Y:S02]  /*4c7d0*/  ISETP.LT.U32.AND P0, PT, R107, R129, PT ;  /* 0x000000816b00720c */ /* 0x000fe40003f01070 */
[----:B------:R-:W-:Y:S02]  /*4c7e0*/  IADD3 R103, P4, PT, R131, R102, RZ ;  /* 0x0000006683677210 */ /* 0x000fe40007f9e0ff */
[----:B------:R-:W-:-:S02]  /*4c7f0*/  ISETP.LT.AND P6, PT, R10, RZ, !P1 ;  /* 0x000000ff0a00720c */ /* 0x000fc40004fc1270 */
[----:B------:R-:W-:Y:S01]  /*4c800*/  IADD3.X R129, PT, PT, RZ, R111, RZ, P3, P2 ;  /* 0x0000006fff817210 */ /* 0x000fe20001fe44ff */
[----:B------:R-:W-:Y:S01]  /*4c810*/  IMAD.X R133, R80, 0x1, R133, P4 ;  /* 0x0000000150857824 */ /* 0x000fe200020e0685 */
[----:B------:R-:W-:Y:S02]  /*4c820*/  IADD3 R111, P2, PT, R128, R140, RZ ;  /* 0x0000008c806f7210 */ /* 0x000fe40007f5e0ff */
[----:B------:R-:W-:Y:S02]  /*4c830*/  ISETP.GE.U32.AND P1, PT, R103, R102, PT ;  /* 0x000000666700720c */ /* 0x000fe40003f26070 */
[----:B------:R-:W-:Y:S01]  /*4c840*/  ISETP.LT.U32.OR.EX P0, PT, R106, R122, P6, P0 ;  /* 0x0000007a6a00720c */ /* 0x000fe20003701500 */
[----:B------:R-:W-:Y:S01]  /*4c850*/  IMAD.X R102, R151, 0x1, R130, P2 ;  /* 0x0000000197667824 */ /* 0x000fe200010e0682 */
[----:B------:R-:W-:Y:S02]  /*4c860*/  IADD3 R103, P5, PT, R103, R126, RZ ;  /* 0x0000007e67677210 */ /* 0x000fe40007fbe0ff */
[----:B------:R-:W-:-:S02]  /*4c870*/  IADD3 R101, P6, PT, R120, R100, RZ ;  /* 0x0000006478657210 */ /* 0x000fc40007fde0ff */
[----:B------:R-:W-:Y:S01]  /*4c880*/  ISETP.GE.U32.AND P4, PT, R111, R140, PT ;  /* 0x0000008c6f00720c */ /* 0x000fe20003f86070 */
[----:B------:R-:W-:Y:S01]  /*4c890*/  IMAD.X R105, R133, 0x1, R78, P5 ;  /* 0x0000000185697824 */ /* 0x000fe200028e064e */
[----:B------:R-:W-:Y:S01]  /*4c8a0*/  IADD3 R42, P2, PT, R101, R124, RZ ;  /* 0x0000007c652a7210 */ /* 0x000fe20007f5e0ff */
[----:B------:R-:W-:Y:S01]  /*4c8b0*/  IMAD.X R143, R110, 0x1, R143, P6 ;  /* 0x000000016e8f7824 */ /* 0x000fe200030e068f */
[----:B------:R-:W-:Y:S02]  /*4c8c0*/  IADD3 R111, P5, PT, R111, R132, RZ ;  /* 0x000000846f6f7210 */ /* 0x000fe40007fbe0ff */
[C---:B------:R-:W-:Y:S01]  /*4c8d0*/  ISETP.GE.U32.AND.EX P4, PT, R102.reuse, R151, PT, P4 ;  /* 0x000000976600720c */ /* 0x040fe20003f86140 */
[----:B------:R-:W-:Y:S01]  /*4c8e0*/  IMAD.X R91, R143, 0x1, R118, P2 ;  /* 0x000000018f5b7824 */ /* 0x000fe200010e0676 */
[----:B------:R-:W-:Y:S01]  /*4c8f0*/  ISETP.GE.U32.AND P3, PT, R103, R126, PT ;  /* 0x0000007e6700720c */ /* 0x000fe20003f66070 */
[----:B------:R-:W-:Y:S01]  /*4c900*/  IMAD.SHL.U32 R126, R123, 0x2, RZ ;  /* 0x000000027b7e7824 */ /* 0x000fe200078e00ff */
[----:B------:R-:W-:Y:S01]  /*4c910*/  SEL R118, RZ, 0x1, P4 ;  /* 0x00000001ff767807 */ /* 0x000fe20002000000 */
[----:B------:R-:W-:Y:S01]  /*4c920*/  IMAD.X R102, R102, 0x1, R129, P5 ;  /* 0x0000000166667824 */ /* 0x000fe200028e0681 */
[----:B------:R-:W-:-:S02]  /*4c930*/  SEL R127, RZ, 0x1, !P0 ;  /* 0x00000001ff7f7807 */ /* 0x000fc40004000000 */
[----:B------:R-:W-:Y:S02]  /*4c940*/  ISETP.GE.U32.AND P4, PT, R111, R132, PT ;  /* 0x000000846f00720c */ /* 0x000fe40003f86070 */
[----:B------:R-:W-:Y:S02]  /*4c950*/  ISETP.GE.U32.AND P2, PT, R101, R100, PT ;  /* 0x000000646500720c */ /* 0x000fe40003f46070 */
[----:B------:R-:W-:Y:S02]  /*4c960*/  ISETP.GE.U32.AND P5, PT, R42, R101, PT ;  /* 0x000000652a00720c */ /* 0x000fe40003fa6070 */
[----:B------:R-:W-:Y:S02]  /*4c970*/  LOP3.LUT R126, R126, R127, RZ, 0xfc, !PT ;  /* 0x0000007f7e7e7212 */ /* 0x000fe400078efcff */
[----:B------:R-:W-:Y:S02]  /*4c980*/  ISETP.GE.U32.AND.EX P4, PT, R102, R129, PT, P4 ;  /* 0x000000816600720c */ /* 0x000fe40003f86140 */
[----:B------:R-:W-:-:S02]  /*4c990*/  ISETP.GE.U32.AND.EX P2, PT, R143, R110, PT, P2 ;  /* 0x0000006e8f00720c */ /* 0x000fc40003f46120 */
[----:B------:R-:W-:Y:S02]  /*4c9a0*/  ISETP.GE.U32.AND.EX P5, PT, R91, R143, PT, P5 ;  /* 0x0000008f5b00720c */ /* 0x000fe40003fa6150 */
[----:B------:R-:W-:Y:S02]  /*4c9b0*/  SHF.L.U64.HI R130, R123, 0x1, R76 ;  /* 0x000000017b827819 */ /* 0x000fe4000001024c */
[----:B------:R-:W-:Y:S02]  /*4c9c0*/  ISETP.EQ.U32.AND P6, PT, R126, R123, PT ;  /* 0x0000007b7e00720c */ /* 0x000fe40003fc2070 */
[----:B------:R-:W-:Y:S02]  /*4c9d0*/  SEL R127, RZ, 0x1, P4 ;  /* 0x00000001ff7f7807 */ /* 0x000fe40002000000 */
[----:B------:R-:W-:Y:S02]  /*4c9e0*/  SEL R100, RZ, 0x1, P2 ;  /* 0x00000001ff647807 */ /* 0x000fe40001000000 */
[----:B------:R-:W-:-:S02]  /*4c9f0*/  SEL R101, RZ, 0x1, P5 ;  /* 0x00000001ff657807 */ /* 0x000fc40002800000 */
[----:B------:R-:W-:Y:S02]  /*4ca00*/  ISETP.EQ.AND.EX P0, PT, R130, R76, P0, P6 ;  /* 0x0000004c8200720c */ /* 0x000fe40000702360 */
[----:B------:R-:W-:Y:S02]  /*4ca10*/  ISETP.LT.U32.AND P2, PT, R126, R123, PT ;  /* 0x0000007b7e00720c */ /* 0x000fe40003f41070 */
[----:B------:R-:W-:Y:S01]  /*4ca20*/  IADD3 R110, P4, P5, R127, R116, R118 ;  /* 0x000000747f6e7210 */ /* 0x000fe20007d9e076 */
[----:B------:R-:W-:Y:S01]  /*4ca30*/  IMAD.SHL.U32 R127, R125, 0x2, RZ ;  /* 0x000000027d7f7824 */ /* 0x000fe200078e00ff */
[----:B------:R-:W-:Y:S02]  /*4ca40*/  ISETP.GE.U32.AND.EX P1, PT, R133, R80, PT, P1 ;  /* 0x000000508500720c */ /* 0x000fe40003f26110 */
[----:B------:R-:W-:Y:S02]  /*4ca50*/  ISETP.LT.U32.OR.EX P0, PT, R130, R76, P0, P2 ;  /* 0x0000004c8200720c */ /* 0x000fe40000701520 */
[----:B------:R-:W-:-:S02]  /*4ca60*/  IADD3.X R133, PT, PT, RZ, R117, RZ, P4, P5 ;  /* 0x00000075ff857210 */ /* 0x000fc400027ea4ff */
[----:B------:R-:W-:Y:S02]  /*4ca70*/  IADD3 R129, P4, PT, R44, R104, RZ ;  /* 0x000000682c817210 */ /* 0x000fe40007f9e0ff */
[----:B------:R-:W-:Y:S02]  /*4ca80*/  ISETP.GE.U32.AND.EX P3, PT, R105, R78, PT, P3 ;  /* 0x0000004e6900720c */ /* 0x000fe40003f66130 */
[----:B------:R-:W-:Y:S01]  /*4ca90*/  SEL R78, RZ, 0x1, !P0 ;  /* 0x00000001ff4e7807 */ /* 0x000fe20004000000 */
[----:B------:R-:W-:Y:S01]  /*4caa0*/  IMAD.X R74, R74, 0x1, R147, P4 ;  /* 0x000000014a4a7824 */ /* 0x000fe200020e0693 */
[----:B------:R-:W-:Y:S02]  /*4cab0*/  SEL R44, RZ, 0x1, P1 ;  /* 0x00000001ff2c7807 */ /* 0x000fe40000800000 */
[----:B------:R-:W-:Y:S02]  /*4cac0*/  IADD3 R117, P1, PT, R129, R110, RZ ;  /* 0x0000006e81757210 */ /* 0x000fe40007f3e0ff */
[----:B------:R-:W-:-:S02]  /*4cad0*/  LOP3.LUT R127, R127, R78, RZ, 0xfc, !PT ;  /* 0x0000004e7f7f7212 */ /* 0x000fc400078efcff */
[----:B------:R-:W-:Y:S01]  /*4cae0*/  SEL R123, RZ, 0x1, P3 ;  /* 0x00000001ff7b7807 */ /* 0x000fe20001800000 */
[----:B------:R-:W-:Y:S01]  /*4caf0*/  IMAD.X R122, R74, 0x1, R133, P1 ;  /* 0x000000014a7a7824 */ /* 0x000fe200008e0685 */
[----:B------:R-:W-:Y:S02]  /*4cb00*/  ISETP.GE.U32.AND P3, PT, R129, R104, PT ;  /* 0x000000688100720c */ /* 0x000fe40003f66070 */
[----:B------:R-:W-:Y:S02]  /*4cb10*/  SHF.L.U64.HI R131, R125, 0x1, R48 ;  /* 0x000000017d837819 */ /* 0x000fe40000010230 */
[----:B------:R-:W-:Y:S02]  /*4cb20*/  ISETP.GE.U32.AND P1, PT, R127, R125, PT ;  /* 0x0000007d7f00720c */ /* 0x000fe40003f26070 */
[----:B------:R-:W-:Y:S01]  /*4cb30*/  IADD3 R76, P2, P6, R101, R98, R100 ;  /* 0x00000062654c7210 */ /* 0x000fe20007e5e064 */
[----:B------:R-:W-:Y:S01]  /*4cb40*/  IMAD.WIDE.U32 R100, R121, R16, RZ ;  /* 0x0000001079647225 */ /* 0x000fe200078e00ff */
[----:B------:R-:W-:-:S02]  /*4cb50*/  ISETP.GE.U32.AND P4, PT, R117, R110, PT ;  /* 0x0000006e7500720c */ /* 0x000fc40003f86070 */
[----:B------:R-:W-:Y:S01]  /*4cb60*/  ISETP.GE.U32.AND.EX P3, PT, R74, R147, PT, P3 ;  /* 0x000000934a00720c */ /* 0x000fe20003f66130 */
[----:B------:R-:W-:Y:S01]  /*4cb70*/  IMAD.IADD R149, R101, 0x1, R149 ;  /* 0x0000000165957824 */ /* 0x000fe200078e0295 */
[----:B------:R-:W-:Y:S02]  /*4cb80*/  ISETP.GE.U32.AND.EX P1, PT, R131, R48, PT, P1 ;  /* 0x000000308300720c */ /* 0x000fe40003f26110 */
[----:B------:R-:W-:Y:S02]  /*4cb90*/  ISETP.GE.U32.AND.EX P4, PT, R122, R133, PT, P4 ;  /* 0x000000857a00720c */ /* 0x000fe40003f86140 */
[----:B------:R-:W-:Y:S02]  /*4cba0*/  SEL R74, RZ, 0x1, P3 ;  /* 0x00000001ff4a7807 */ /* 0x000fe40001800000 */
[----:B------:R-:W-:Y:S02]  /*4cbb0*/  IADD3 R113, P3, PT, R113, R100, RZ ;  /* 0x0000006471717210 */ /* 0x000fe40007f7e0ff */
[----:B------:R-:W-:-:S02]  /*4cbc0*/  SEL R101, RZ, 0x1, P4 ;  /* 0x00000001ff657807 */ /* 0x000fc40002000000 */
[----:B------:R-:W-:Y:S02]  /*4cbd0*/  IADD3 R16, P4, P5, R123, R96, R44 ;  /* 0x000000607b107210 */ /* 0x000fe40007d9e02c */
[----:B------:R-:W-:Y:S01]  /*4cbe0*/  IADD3.X R98, PT, PT, RZ, R99, RZ, P2, P6 ;  /* 0x00000063ff627210 */ /* 0x000fe200017ec4ff */
[----:B------:R-:W-:Y:S01]  /*4cbf0*/  IMAD.X R99, R149, 0x1, R112, P3 ;  /* 0x0000000195637824 */ /* 0x000fe200018e0670 */
[----:B------:R-:W-:Y:S02]  /*4cc00*/  IADD3 R101, P3, P6, R101, R108, R74 ;  /* 0x0000006c65657210 */ /* 0x000fe40007e7e04a */
[----:B------:R-:W-:Y:S02]  /*4cc10*/  IADD3.X R96, PT, PT, RZ, R97, RZ, P4, P5 ;  /* 0x00000061ff607210 */ /* 0x000fe400027ea4ff */
[----:B------:R-:W-:Y:S02]  /*4cc20*/  @P1 ISETP.EQ.U32.AND P5, PT, R127, R125, PT ;  /* 0x0000007d7f00120c */ /* 0x000fe40003fa2070 */
[----:B------:R-:W-:-:S02]  /*4cc30*/  IADD3.X R109, PT, PT, RZ, R109, RZ, P3, P6 ;  /* 0x0000006dff6d7210 */ /* 0x000fc40001fec4ff */
[----:B------:R-:W-:Y:S02]  /*4cc40*/  PLOP3.LUT P6, PT, PT, PT, PT, 0x80, 0x8 ;  /* 0x000000000008781c */ /* 0x000fe40003fcf070 */
[----:B------:R-:W-:Y:S02]  /*4cc50*/  IADD3 R44, P4, PT, R113, R76, RZ ;  /* 0x0000004c712c7210 */ /* 0x000fe40007f9e0ff */
[----:B------:R-:W-:Y:S02]  /*4cc60*/  @P1 ISETP.EQ.AND.EX P6, PT, R131, R48, P0, P5 ;  /* 0x000000308300120c */ /* 0x000fe400007c2350 */
[----:B------:R-:W-:Y:S02]  /*4cc70*/  ISETP.GE.U32.AND P3, PT, R145, R70, PT ;  /* 0x000000469100720c */ /* 0x000fe40003f66070 */
[----:B------:R-:W-:Y:S01]  /*4cc80*/  IADD3 R101, P5, PT, R46, R101, RZ ;  /* 0x000000652e657210 */ /* 0x000fe20007fbe0ff */
[----:B------:R-:W-:Y:S01]  /*4cc90*/  IMAD.X R46, R99, 0x1, R98, P4 ;  /* 0x00000001632e7824 */ /* 0x000fe200020e0662 */
[----:B------:R-:W-:-:S02]  /*4cca0*/  ISETP.GE.U32.AND P2, PT, R113, R100, PT ;  /* 0x000000647100720c */ /* 0x000fc40003f46070 */
[----:B------:R-:W-:Y:S01]  /*4ccb0*/  ISETP.GE.U32.AND.EX P1, PT, R142, R71, PT, P3 ;  /* 0x000000478e00720c */ /* 0x000fe20003f26130 */
[----:B------:R-:W-:Y:S01]  /*4ccc0*/  IMAD.X R14, R14, 0x1, R109, P5 ;  /* 0x000000010e0e7824 */ /* 0x000fe200028e066d */
[-C--:B------:R-:W-:Y:S02]  /*4ccd0*/  ISETP.EQ.U32.AND P4, PT, R111, R68.reuse, PT ;  /* 0x000000446f00720c */ /* 0x080fe40003f82070 */
[----:B------:R-:W-:Y:S02]  /*4cce0*/  ISETP.GE.U32.AND.EX P2, PT, R99, R149, PT, P2 ;  /* 0x000000956300720c */ /* 0x000fe40003f46120 */
[----:B------:R-:W-:Y:S02]  /*4ccf0*/  LOP3.LUT R6, R6, 0xfffffff7, RZ, 0xc0, !PT ;  /* 0xfffffff706067812 */ /* 0x000fe400078ec0ff */
[----:B------:R-:W-:Y:S02]  /*4cd00*/  ISETP.GE.U32.AND P0, PT, R44, R113, PT ;  /* 0x000000712c00720c */ /* 0x000fe40003f06070 */
[----:B------:R-:W-:-:S02]  /*4cd10*/  ISETP.LT.U32.AND P3, PT, R111, R68, PT ;  /* 0x000000446f00720c */ /* 0x000fc40003f61070 */
[----:B------:R-:W-:Y:S02]  /*4cd20*/  ISETP.EQ.AND.EX P5, PT, R102, R69, !P1, P4 ;  /* 0x000000456600720c */ /* 0x000fe40004fa2340 */
[----:B------:R-:W-:Y:S02]  /*4cd30*/  @P6 LOP3.LUT R6, R6, 0x8, RZ, 0xfc, !PT ;  /* 0x0000000806066812 */ /* 0x000fe400078efcff */
[----:B------:R-:W-:Y:S02]  /*4cd40*/  ISETP.GE.U32.AND.EX P0, PT, R46, R99, PT, P0 ;  /* 0x000000632e00720c */ /* 0x000fe40003f06100 */
[----:B------:R-:W-:Y:S02]  /*4cd50*/  SEL R48, RZ, 0x1, P2 ;  /* 0x00000001ff307807 */ /* 0x000fe40001000000 */
[----:B------:R-:W-:Y:S02]  /*4cd60*/  ISETP.LT.U32.OR.EX P6, PT, R102, R69, P5, P3 ;  /* 0x000000456600720c */ /* 0x000fe40002fc1530 */
[----:B------:R-:W-:-:S02]  /*4cd70*/  ISETP.EQ.U32.AND P2, PT, R117, R66, PT ;  /* 0x000000427500720c */ /* 0x000fc40003f42070 */
[----:B------:R-:W-:Y:S02]  /*4cd80*/  SEL R97, RZ, 0x1, P0 ;  /* 0x00000001ff617807 */ /* 0x000fe40000000000 */
[----:B------:R-:W-:Y:S02]  /*4cd90*/  ISETP.LT.U32.AND P3, PT, R117, R66, PT ;  /* 0x000000427500720c */ /* 0x000fe40003f61070 */
[----:B------:R-:W-:Y:S02]  /*4cda0*/  ISETP.GE.U32.AND P0, PT, R101, R64, PT ;  /* 0x000000406500720c */ /* 0x000fe40003f06070 */
[----:B------:R-:W-:Y:S02]  /*4cdb0*/  ISETP.EQ.AND.EX P2, PT, R122, R67, P6, P2 ;  /* 0x000000437a00720c */ /* 0x000fe40003742320 */
[----:B------:R-:W-:Y:S02]  /*4cdc0*/  IADD3 R17, P4, PT, R17, R90, RZ ;  /* 0x0000005a11117210 */ /* 0x000fe40007f9e0ff */
[----:B------:R-:W-:-:S02]  /*4cdd0*/  ISETP.GE.U32.AND.EX P0, PT, R14, R65, PT, P0 ;  /* 0x000000410e00720c */ /* 0x000fc40003f06100 */
[----:B------:R-:W-:Y:S01]  /*4cde0*/  ISETP.LT.U32.OR.EX P3, PT, R122, R67, P2, P3 ;  /* 0x000000437a00720c */ /* 0x000fe20001761530 */
[----:B------:R-:W-:Y:S01]  /*4cdf0*/  IMAD.X R119, R12, 0x1, R119, P4 ;  /* 0x000000010c777824 */ /* 0x000fe200020e0677 */
[C---:B------:R-:W-:Y:S02]  /*4ce00*/  IADD3 R109, P2, PT, R17.reuse, R16, RZ ;  /* 0x00000010116d7210 */ /* 0x040fe40007f5e0ff */
[----:B------:R-:W-:Y:S02]  /*4ce10*/  ISETP.GE.U32.AND P4, PT, R17, R90, PT ;  /* 0x0000005a1100720c */ /* 0x000fe40003f86070 */
[----:B------:R-:W-:Y:S01]  /*4ce20*/  ISETP.LT.U32.AND P5, PT, R107, R68, PT ;  /* 0x000000446b00720c */ /* 0x000fe20003fa1070 */
[----:B------:R-:W-:Y:S01]  /*4ce30*/  IMAD.X R104, R119, 0x1, R96, P2 ;  /* 0x0000000177687824 */ /* 0x000fe200010e0660 */
[----:B------:R-:W-:Y:S02]  /*4ce40*/  ISETP.GE.U32.AND P2, PT, R109, R16, PT ;  /* 0x000000106d00720c */ /* 0x000fe40003f46070 */
[----:B------:R-:W-:-:S02]  /*4ce50*/  ISETP.GE.U32.AND.EX P4, PT, R119, R12, PT, P4 ;  /* 0x0000000c7700720c */ /* 0x000fc40003f86140 */
[----:B------:R-:W-:Y:S02]  /*4ce60*/  ISETP.GE.U32.AND.EX P2, PT, R104, R96, PT, P2 ;  /* 0x000000606800720c */ /* 0x000fe40003f46120 */
[----:B------:R-:W-:Y:S02]  /*4ce70*/  SEL R12, RZ, 0x1, P4 ;  /* 0x00000001ff0c7807 */ /* 0x000fe40002000000 */
[----:B------:R-:W-:Y:S02]  /*4ce80*/  @P0 ISETP.NE.U32.AND P4, PT, R101, R64, PT ;  /* 0x000000406500020c */ /* 0x000fe40003f85070 */
[----:B------:R-:W-:Y:S02]  /*4ce90*/  SEL R17, RZ, 0x1, P2 ;  /* 0x00000001ff117807 */ /* 0x000fe40001000000 */
[----:B------:R-:W-:Y:S02]  /*4cea0*/  PLOP3.LUT P2, PT, PT, PT, PT, 0x8, 0x80 ;  /* 0x000000000080781c */ /* 0x000fe40003f4e170 */
[----:B------:R-:W-:-:S02]  /*4ceb0*/  @P0 ISETP.NE.OR.EX P2, PT, R14, R65, !P3, P4 ;  /* 0x000000410e00020c */ /* 0x000fc40005f45740 */
[----:B------:R-:W-:Y:S02]  /*4cec0*/  IADD3 R48, P0, P4, R97, R94, R48 ;  /* 0x0000005e61307210 */ /* 0x000fe40007c1e030 */
[C---:B------:R-:W-:Y:S02]  /*4ced0*/  SHF.L.U64.HI R16, R13.reuse, 0x1, R10 ;  /* 0x000000010d107819 */ /* 0x040fe4000001020a */
[----:B------:R-:W-:Y:S01]  /*4cee0*/  IADD3.X R74, PT, PT, RZ, R95, RZ, P0, P4 ;  /* 0x0000005fff4a7210 */ /* 0x000fe200007e84ff */
[----:B------:R-:W-:Y:S01]  /*4cef0*/  IMAD.SHL.U32 R95, R13, 0x2, RZ ;  /* 0x000000020d5f7824 */ /* 0x000fe200078e00ff */
[----:B------:R-:W-:Y:S02]  /*4cf00*/  IADD3 R92, P0, P4, R17, R92, R12 ;  /* 0x0000005c115c7210 */ /* 0x000fe40007c1e00c */
[----:B------:R-:W-:Y:S02]  /*4cf10*/  P2R R76, PR, RZ, 0x2 ;  /* 0x00000002ff4c7803 */ /* 0x000fe40000000000 */
[----:B------:R-:W-:-:S02]  /*4cf20*/  IADD3.X R93, PT, PT, RZ, R93, RZ, P0, P4 ;  /* 0x0000005dff5d7210 */ /* 0x000fc400007e84ff */
[----:B------:R-:W-:Y:S02]  /*4cf30*/  ISETP.GE.U32.AND P0, PT, R95, R70, PT ;  /* 0x000000465f00720c */ /* 0x000fe40003f06070 */
[----:B------:R-:W-:Y:S02]  /*4cf40*/  ISETP.EQ.U32.AND P4, PT, R107, R68, PT ;  /* 0x000000446b00720c */ /* 0x000fe40003f82070 */
[----:B------:R-:W-:Y:S02]  /*4cf50*/  ISETP.GE.U32.AND.EX P0, PT, R16, R71, PT, P0 ;  /* 0x000000471000720c */ /* 0x000fe40003f06100 */
[----:B------:R-:W-:Y:S02]  /*4cf60*/  LOP3.LUT R6, R6, 0xfffffffb, RZ, 0xc0, !PT ;  /* 0xfffffffb06067812 */ /* 0x000fe400078ec0ff */
[----:B------:R-:W-:Y:S02]  /*4cf70*/  ISETP.EQ.AND.EX P4, PT, R106, R69, !P0, P4 ;  /* 0x000000456a00720c */ /* 0x000fe40004782340 */
[----:B------:R-:W-:-:S02]  /*4cf80*/  @P6 LOP3.LUT R6, R6, 0x4, RZ, 0xfc, !PT ;  /* 0x0000000406066812 */ /* 0x000fc400078efcff */
[----:B------:R-:W-:Y:S02]  /*4cf90*/  ISETP.LT.U32.OR.EX P1, PT, R106, R69, P4, P5 ;  /* 0x000000456a00720c */ /* 0x000fe40002721550 */
[CC--:B------:R-:W-:Y:S02]  /*4cfa0*/  ISETP.EQ.U32.AND P4, PT, R126.reuse, R66.reuse, PT ;  /* 0x000000427e00720c */ /* 0x0c0fe40003f82070 */
[----:B------:R-:W-:Y:S02]  /*4cfb0*/  ISETP.LT.U32.AND P5, PT, R126, R66, PT ;  /* 0x000000427e00720c */ /* 0x000fe40003fa1070 */
[-C--:B------:R-:W-:Y:S02]  /*4cfc0*/  ISETP.EQ.AND.EX P4, PT, R130, R67.reuse, P1, P4 ;  /* 0x000000438200720c */ /* 0x080fe40000f82340 */
[----:B------:R-:W-:Y:S02]  /*4cfd0*/  LOP3.LUT R6, R6, 0xfffffffe, RZ, 0xc0, !PT ;  /* 0xfffffffe06067812 */ /* 0x000fe400078ec0ff */
[----:B------:R-:W-:-:S02]  /*4cfe0*/  ISETP.LT.U32.OR.EX P4, PT, R130, R67, P4, P5 ;  /* 0x000000438200720c */ /* 0x000fc40002781550 */
[----:B------:R-:W-:Y:S02]  /*4cff0*/  ISETP.GE.U32.AND P5, PT, R127, R64, PT ;  /* 0x000000407f00720c */ /* 0x000fe40003fa6070 */
[----:B------:R-:W-:Y:S02]  /*4d000*/  @P1 LOP3.LUT R6, R6, 0x1, RZ, 0xfc, !PT ;  /* 0x0000000106061812 */ /* 0x000fe400078efcff */
[----:B------:R-:W-:Y:S02]  /*4d010*/  ISETP.GE.U32.AND.EX P5, PT, R131, R65, PT, P5 ;  /* 0x000000418300720c */ /* 0x000fe40003fa6150 */
[----:B------:R-:W-:Y:S02]  /*4d020*/  PLOP3.LUT P6, PT, PT, PT, PT, 0x8, 0x80 ;  /* 0x000000000080781c */ /* 0x000fe40003fce170 */
[----:B------:R-:W-:Y:S02]  /*4d030*/  SEL R13, R71, RZ, P2 ;  /* 0x000000ff470d7207 */ /* 0x000fe40001000000 */
[----:B------:R-:W-:-:S02]  /*4d040*/  SEL R121, RZ, 0x1, !P3 ;  /* 0x00000001ff797807 */ /* 0x000fc40005800000 */
[----:B------:R-:W-:-:S05]  /*4d050*/  LOP3.LUT P3, RZ, R6, 0x8, RZ, 0xc0, !PT ;  /* 0x0000000806ff7812 */ /* 0x000fca000786c0ff */
[----:B------:R-:W-:-:S04]  /*4d060*/  @P5 ISETP.NE.U32.AND P1, PT, R127, R64, PT ;  /* 0x000000407f00520c */ /* 0x000fc80003f25070 */
[----:B------:R-:W-:Y:S02]  /*4d070*/  @P5 ISETP.NE.OR.EX P6, PT, R131, R65, !P4, P1 ;  /* 0x000000418300520c */ /* 0x000fe400067c5710 */
[----:B------:R-:W-:Y:S02]  /*4d080*/  ISETP.NE.AND P1, PT, R76, RZ, PT ;  /* 0x000000ff4c00720c */ /* 0x000fe40003f25270 */
[----:B------:R-:W-:Y:S02]  /*4d090*/  SEL R76, R70, RZ, P2 ;  /* 0x000000ff464c7207 */ /* 0x000fe40001000000 */
[----:B------:R-:W-:Y:S02]  /*4d0a0*/  SEL R17, RZ, 0x1, P1 ;  /* 0x00000001ff117807 */ /* 0x000fe40000800000 */
[----:B------:R-:W-:Y:S02]  /*4d0b0*/  IADD3 R76, P1, PT, -R76, R145, RZ ;  /* 0x000000914c4c7210 */ /* 0x000fe40007f3e1ff */
[----:B------:R-:W-:-:S02]  /*4d0c0*/  LOP3.LUT P5, RZ, R6, 0x1, RZ, 0xc0, !PT ;  /* 0x0000000106ff7812 */ /* 0x000fc400078ac0ff */
[----:B------:R-:W-:Y:S01]  /*4d0d0*/  PLOP3.LUT P6, PT, P3, P6, PT, 0xf8, 0x8f ;  /* 0x00000000008f781c */ /* 0x000fe20001fcdf70 */
[----:B------:R-:W-:Y:S01]  /*4d0e0*/  IMAD.X R78, R142, 0x1, ~R13, P1 ;  /* 0x000000018e4e7824 */ /* 0x000fe200008e0e0d */
[----:B------:R-:W-:Y:S02]  /*4d0f0*/  IADD3 R80, P1, PT, R17, R68, RZ ;  /* 0x0000004411507210 */ /* 0x000fe40007f3e0ff */
[----:B------:R-:W-:Y:S02]  /*4d100*/  SEL R124, R70, RZ, P6 ;  /* 0x000000ff467c7207 */ /* 0x000fe40003000000 */
[----:B------:R-:W-:Y:S01]  /*4d110*/  SEL R80, R80, RZ, P2 ;  /* 0x000000ff50507207 */ /* 0x000fe20001000000 */
[----:B------:R-:W-:Y:S01]  /*4d120*/  IMAD.X R13, RZ, RZ, R69, P1 ;  /* 0x000000ffff0d7224 */ /* 0x000fe200008e0645 */
[----:B------:R-:W-:Y:S02]  /*4d130*/  LOP3.LUT P1, RZ, R6, 0x4, RZ, 0xc0, !PT ;  /* 0x0000000406ff7812 */ /* 0x000fe4000782c0ff */
[----:B------:R-:W-:-:S02]  /*4d140*/  SEL R129, R71, RZ, P6 ;  /* 0x000000ff47817207 */ /* 0x000fc40003000000 */
[----:B------:R-:W-:Y:S02]  /*4d150*/  SEL R17, RZ, 0x1, !P1 ;  /* 0x00000001ff117807 */ /* 0x000fe40004800000 */
[----:B------:R-:W-:Y:S02]  /*4d160*/  SEL R13, R13, RZ, P2 ;  /* 0x000000ff0d0d7207 */ /* 0x000fe40001000000 */
[----:B------:R-:W-:-:S05]  /*4d170*/  IADD3 R80, P1, PT, -R80, R111, RZ ;  /* 0x0000006f50507210 */ /* 0x000fca0007f3e1ff */
[----:B------:R-:W-:Y:S01]  /*4d180*/  IMAD.X R90, R102, 0x1, ~R13, P1 ;  /* 0x00000001665a7824 */ /* 0x000fe200008e0e0d */
[----:B------:R-:W-:Y:S02]  /*4d190*/  IADD3 R120, P1, PT, R17, R66, RZ ;  /* 0x0000004211787210 */ /* 0x000fe40007f3e0ff */
[----:B------:R-:W-:Y:S02]  /*4d1a0*/  SEL R13, RZ, 0x1, P0 ;  /* 0x00000001ff0d7807 */ /* 0x000fe40000000000 */
[----:B------:R-:W-:Y:S01]  /*4d1b0*/  SEL R120, R120, RZ, P2 ;  /* 0x000000ff78787207 */ /* 0x000fe20001000000 */
[----:B------:R-:W-:Y:S01]  /*4d1c0*/  IMAD.X R17, RZ, RZ, R67, P1 ;  /* 0x000000ffff117224 */ /* 0x000fe200008e0643 */
[----:B------:R-:W-:Y:S02]  /*4d1d0*/  IADD3 R121, P1, PT, R121, R64, RZ ;  /* 0x0000004079797210 */ /* 0x000fe40007f3e0ff */
[----:B------:R-:W-:Y:S02]  /*4d1e0*/  ISETP.NE.U32.AND P0, PT, R92, RZ, PT ;  /* 0x000000ff5c00720c */ /* 0x000fe40003f05070 */
[----:B------:R-:W-:Y:S01]  /*4d1f0*/  SEL R121, R121, RZ, P2 ;  /* 0x000000ff79797207 */ /* 0x000fe20001000000 */
[----:B------:R-:W-:Y:S01]  /*4d200*/  IMAD.X R123, RZ, RZ, R65, P1 ;  /* 0x000000ffff7b7224 */ /* 0x000fe200008e0641 */
[----:B------:R-:W-:-:S02]  /*4d210*/  IADD3 R120, P1, PT, -R120, R117, RZ ;  /* 0x0000007578787210 */ /* 0x000fc40007f3e1ff */
[----:B------:R-:W-:Y:S02]  /*4d220*/  SEL R17, R17, RZ, P2 ;  /* 0x000000ff11117207 */ /* 0x000fe40001000000 */
[----:B------:R-:W-:Y:S02]  /*4d230*/  SEL R123, R123, RZ, P2 ;  /* 0x000000ff7b7b7207 */ /* 0x000fe40001000000 */
[----:B------:R-:W-:Y:S01]  /*4d240*/  IADD3 R121, P2, PT, -R121, R101, RZ ;  /* 0x0000006579797210 */ /* 0x000fe20007f5e1ff */
[----:B------:R-:W-:Y:S01]  /*4d250*/  IMAD.X R122, R122, 0x1, ~R17, P1 ;  /* 0x000000017a7a7824 */ /* 0x000fe200008e0e11 */
[----:B------:R-:W-:Y:S02]  /*4d260*/  SEL R17, RZ, 0x1, !P5 ;  /* 0x00000001ff117807 */ /* 0x000fe40006800000 */
[----:B------:R-:W-:Y:S01]  /*4d270*/  ISETP.NE.AND.EX P0, PT, R93, RZ, PT, P0 ;  /* 0x000000ff5d00720c */ /* 0x000fe20003f05300 */
[----:B------:R-:W-:Y:S01]  /*4d280*/  IMAD.X R123, R14, 0x1, ~R123, P2 ;  /* 0x000000010e7b7824 */ /* 0x000fe200010e0e7b */
[----:B------:R-:W-:-:S02]  /*4d290*/  IADD3 R14, P1, PT, R13, R68, RZ ;  /* 0x000000440d0e7210 */ /* 0x000fc40007f3e0ff */
[----:B------:R-:W-:Y:S02]  /*4d2a0*/  SEL R13, RZ, 0x1, !P4 ;  /* 0x00000001ff0d7807 */ /* 0x000fe40006000000 */
[----:B------:R-:W-:Y:S01]  /*4d2b0*/  IADD3 R12, P5, PT, R17, R66, RZ ;  /* 0x00000042110c7210 */ /* 0x000fe20007fbe0ff */
[----:B------:R-:W-:Y:S01]  /*4d2c0*/  IMAD.X R17, RZ, RZ, R69, P1 ;  /* 0x000000ffff117224 */ /* 0x000fe200008e0645 */
[----:B------:R-:W-:Y:S02]  /*4d2d0*/  IADD3 R10, P2, PT, R13, R64, RZ ;  /* 0x000000400d0a7210 */ /* 0x000fe40007f5e0ff */
[----:B------:R-:W-:Y:S02]  /*4d2e0*/  SEL R13, R12, RZ, P6 ;  /* 0x000000ff0c0d7207 */ /* 0x000fe40003000000 */
[----:B------:R-:W-:Y:S02]  /*4d2f0*/  SEL R10, R10, RZ, P6 ;  /* 0x000000ff0a0a7207 */ /* 0x000fe40003000000 */
[----:B------:R-:W-:Y:S01]  /*4d300*/  IADD3 R126, P1, PT, -R13, R126, RZ ;  /* 0x0000007e0d7e7210 */ /* 0x000fe20007f3e1ff */
[----:B------:R-:W-:Y:S01]  /*4d310*/  IMAD.X R13, RZ, RZ, R67, P5 ;  /* 0x000000ffff0d7224 */ /* 0x000fe200028e0643 */
[----:B------:R-:W-:Y:S01]  /*4d320*/  IADD3 R127, P5, PT, -R10, R127, RZ ;  /* 0x0000007f0a7f7210 */ /* 0x000fe20007fbe1ff */
[----:B------:R-:W-:Y:S01]  /*4d330*/  IMAD.X R10, RZ, RZ, R65, P2 ;  /* 0x000000ffff0a7224 */ /* 0x000fe200010e0641 */
[----:B------:R-:W-:-:S02]  /*4d340*/  SEL R14, R14, RZ, P6 ;  /* 0x000000ff0e0e7207 */ /* 0x000fc40003000000 */
[----:B------:R-:W-:Y:S02]  /*4d350*/  IADD3 R124, P4, PT, -R124, R95, RZ ;  /* 0x0000005f7c7c7210 */ /* 0x000fe40007f9e1ff */
[----:B------:R-:W-:Y:S02]  /*4d360*/  IADD3 R125, P3, PT, R107, -R14, RZ ;  /* 0x8000000e6b7d7210 */ /* 0x000fe40007f7e0ff */
[----:B------:R-:W-:Y:S01]  /*4d370*/  SEL R17, R17, RZ, P6 ;  /* 0x000000ff11117207 */ /* 0x000fe20003000000 */
[----:B------:R-:W-:Y:S01]  /*4d380*/  IMAD.X R129, R16, 0x1, ~R129, P4 ;  /* 0x0000000110817824 */ /* 0x000fe200020e0e81 */
[----:B------:R-:W-:Y:S02]  /*4d390*/  SEL R13, R13, RZ, P6 ;  /* 0x000000ff0d0d7207 */ /* 0x000fe40003000000 */
        /* <DEDUP_REMOVED lines=30> */
.L_x_365:
[----:B------:R-:W-:-:S04]  /*4d580*/  IMAD.WIDE.U32 R16, R129, R124, RZ ;  /* 0x0000007c81107225 */ /* 0x000fc800078e00ff */
[----:B------:R-:W-:-:S04]  /*4d590*/  IMAD.WIDE.U32 R116, R124, R124, RZ ;  /* 0x0000007c7c747225 */ /* 0x000fc800078e00ff */
[----:B------:R-:W-:-:S04]  /*4d5a0*/  IMAD.WIDE.U32 R16, P0, R124, R129, R16 ;  /* 0x000000817c107225 */ /* 0x000fc80007800010 */
[----:B------:R-:W-:Y:S01]  /*4d5b0*/  IMAD.X R97, RZ, RZ, RZ, P0 ;  /* 0x000000ffff617224 */ /* 0x000fe200000e06ff */
[----:B------:R-:W-:Y:S01]  /*4d5c0*/  IADD3 R135, P0, PT, R117, R16, RZ ;  /* 0x0000001075877210 */ /* 0x000fe20007f1e0ff */
[----:B------:R-:W-:-:S04]  /*4d5d0*/  IMAD.WIDE.U32 R12, R128, R124, RZ ;  /* 0x0000007c800c7225 */ /* 0x000fc800078e00ff */
[----:B------:R-:W-:Y:S02]  /*4d5e0*/  IMAD.MOV.U32 R96, RZ, RZ, R17 ;  /* 0x000000ffff607224 */ /* 0x000fe400078e0011 */
[----:B------:R-:W-:-:S04]  /*4d5f0*/  IMAD.WIDE.U32 R16, R129, R125, RZ ;  /* 0x0000007d81107225 */ /* 0x000fc800078e00ff */
[----:B------:R-:W-:-:S04]  /*4d600*/  IMAD.WIDE.U32 R132, R125, R124, RZ ;  /* 0x0000007c7d847225 */ /* 0x000fc800078e00ff */
[----:B------:R-:W-:-:S04]  /*4d610*/  IMAD.WIDE.U32 R12, P1, R125, R129, R12 ;  /* 0x000000817d0c7225 */ /* 0x000fc8000782000c */
[----:B------:R-:W-:Y:S01]  /*4d620*/  IMAD.WIDE.U32.X R96, R129, R129, R96, P0 ;  /* 0x0000008181607225 */ /* 0x000fe200000e0460 */
[----:B------:R-:W-:-:S03]  /*4d630*/  IADD3 R133, P6, PT, R133, R12, RZ ;  /* 0x0000000c85857210 */ /* 0x000fc60007fde0ff */
        /* <DEDUP_REMOVED lines=10> */
[----:B------:R-:W-:Y:S01]  /*4d6e0*/  IMAD.WIDE.U32 R16, R126, R124, RZ ;  /* 0x0000007c7e107225 */ /* 0x000fe200078e00ff */
[----:B------:R-:W-:-:S03]  /*4d6f0*/  SEL R111, RZ, 0x1, P0 ;  /* 0x00000001ff6f7807 */ /* 0x000fc60000000000 */
[----:B------:R-:W-:-:S04]  /*4d700*/  IMAD.WIDE.U32 R96, P2, R126, R129, R96 ;  /* 0x000000817e607225 */ /* 0x000fc80007840060 */
        /* <DEDUP_REMOVED lines=14> */
[----:B------:R-:W-:Y:S02]  /*4d7f0*/  IADD3 RZ, P5, PT, R93, R106, RZ ;  /* 0x0000006a5dff7210 */ /* 0x000fe40007fbe0ff */
[----:B------:R-:W-:Y:S01]  /*4d800*/  SEL R17, RZ, 0x1, P1 ;  /* 0x00000001ff117807 */ /* 0x000fe20000800000 */
[----:B------:R-:W-:Y:S01]  /*4d810*/  IMAD.WIDE.U32 R94, P4, R125, R128, R94 ;  /* 0x000000807d5e7225 */ /* 0x000fe2000788005e */
[----:B------:R-:W-:-:S03]  /*4d820*/  ISETP.GE.U32.AND P1, PT, R111, R16, PT ;  /* 0x000000106f00720c */ /* 0x000fc60003f26070 */
[----:B------:R-:W-:Y:S01]  /*4d830*/  IMAD.MOV.U32 R100, RZ, RZ, R13 ;  /* 0x000000ffff647224 */ /* 0x000fe200078e000d */
        /* <DEDUP_REMOVED lines=14> */
[----:B------:R-:W-:-:S03]  /*4d920*/  IADD3.X R96, PT, PT, R141, R101, RZ, P1, P5 ;  /* 0x000000658d607210 */ /* 0x000fc60000fea4ff */
[----:B------:R-:W-:Y:S01]  /*4d930*/  IMAD R14, R15, R72, RZ ;  /* 0x000000480f0e7224 */ /* 0x000fe200078e02ff */
[----:B------:R-:W-:Y:S02]  /*4d940*/  IADD3 R107, P1, PT, R107, R92, RZ ;  /* 0x0000005c6b6b7210 */ /* 0x000fe40007f3e0ff */
[----:B------:R-:W-:Y:S01]  /*4d950*/  IADD3 R111, P5, P6, R106, R12, R111 ;  /* 0x0000000c6a6f7210 */ /* 0x000fe20007ebe06f */
[----:B------:R-:W-:-:S03]  /*4d960*/  IMAD R119, R8, R73, R14 ;  /* 0x0000004908777224 */ /* 0x000fc600078e020e */
        /* <DEDUP_REMOVED lines=42> */
[----:B------:R-:W-:Y:S01]  /*4dc10*/  IMAD.WIDE.U32 R98, R129, R127, RZ ;  /* 0x0000007f81627225 */ /* 0x000fe200078e00ff */
[----:B------:R-:W-:Y:S02]  /*4dc20*/  ISETP.GE.U32.AND.EX P4, PT, R141, R10, PT, P4 ;  /* 0x0000000a8d00720c */ /* 0x000fe40003f86140 */
[----:B------:R-:W-:Y:S01]  /*4dc30*/  ISETP.GE.U32.AND.EX P5, PT, R96, R141, PT, P5 ;  /* 0x0000008d6000720c */ /* 0x000fe20003fa6150 */
[----:B------:R-:W-:Y:S01]  /*4dc40*/  IMAD.WIDE.U32.X R94, R128, R128, R14, P3 ;  /* 0x00000080805e7225 */ /* 0x000fe200018e040e */
[----:B------:R-:W-:-:S02]  /*4dc50*/  SEL R102, RZ, 0x1, P4 ;  /* 0x00000001ff667807 */ /* 0x000fc40002000000 */
[----:B------:R-:W-:Y:S01]  /*4dc60*/  ISETP.GE.U32.AND P4, PT, R111, R106, PT ;  /* 0x0000006a6f00720c */ /* 0x000fe20003f86070 */
[----:B------:R-:W-:Y:S01]  /*4dc70*/  IMAD.WIDE.U32 R98, P3, R131, R124, R98 ;  /* 0x0000007c83627225 */ /* 0x000fe20007860062 */
        /* <DEDUP_REMOVED lines=14> */
[----:B------:R-:W-:-:S03]  /*4dd60*/  IMAD.WIDE.U32 R94, R126, R125, RZ ;  /* 0x0000007d7e5e7225 */ /* 0x000fc600078e00ff */
[----:B------:R-:W-:Y:S01]  /*4dd70*/  IADD3.X R10, PT, PT, R101, R15, RZ, P5, P6 ;  /* 0x0000000f650a7210 */ /* 0x000fe20002fec4ff */
[----:B------:R-:W-:Y:S01]  /*4dd80*/  IMAD.WIDE.U32 R14, R130, R125, RZ ;  /* 0x0000007d820e7225 */ /* 0x000fe200078e00ff */
[----:B------:R-:W-:-:S03]  /*4dd90*/  IADD3 R17, P5, PT, R17, R16, RZ ;  /* 0x0000001011117210 */ /* 0x000fc60007fbe0ff */
[----:B------:R-:W-:Y:S01]  /*4dda0*/  IMAD.MOV.U32 R98, RZ, RZ, R97 ;  /* 0x000000ffff627224 */ /* 0x000fe200078e0061 */
[----:B------:R-:W-:Y:S01]  /*4ddb0*/  ISETP.GE.U32.AND P2, PT, R17, R16, PT ;  /* 0x000000101100720c */ /* 0x000fe20003f46070 */
[----:B------:R-:W-:Y:S02]  /*4ddc0*/  IMAD.X R16, R96, 0x1, R137, P5 ;  /* 0x0000000160107824 */ /* 0x000fe400028e0689 */
[----:B------:R-:W-:-:S03]  /*4ddd0*/  IMAD.WIDE.U32 R14, P5, R126, R128, R14 ;  /* 0x000000807e0e7225 */ /* 0x000fc600078a000e */
[----:B------:R-:W-:Y:S01]  /*4dde0*/  ISETP.GE.U32.AND.EX P2, PT, R16, R137, PT, P2 ;  /* 0x000000891000720c */ /* 0x000fe20003f46120 */
[----:B------:R-:W-:Y:S01]  /*4ddf0*/  IMAD.WIDE.U32.X R96, R130, R129, R98, P0 ;  /* 0x0000008182607225 */ /* 0x000fe200000e0462 */
[----:B------:R-:W-:Y:S02]  /*4de00*/  IADD3 R14, P0, PT, R95, R14, RZ ;  /* 0x0000000e5f0e7210 */ /* 0x000fe40007f1e0ff */
[----:B------:R-:W-:Y:S01]  /*4de10*/  SEL R137, RZ, 0x1, P2 ;  /* 0x00000001ff897807 */ /* 0x000fe20001000000 */
[----:B------:R-:W-:Y:S01]  /*4de20*/  IMAD.WIDE.U32 R98, R12, R66, RZ ;  /* 0x000000420c627225 */ /* 0x000fe200078e00ff */
        /* <DEDUP_REMOVED lines=48> */
[----:B------:R-:W-:Y:S02]  /*4e130*/  IMAD R96, R117, R72, RZ ;  /* 0x0000004875607224 */ /* 0x000fe400078e02ff */
[----:B------:R-:W-:Y:S01]  /*4e140*/  IMAD.WIDE.U32.X R98, R119, R65, R98, P2 ;  /* 0x0000004177627225 */ /* 0x000fe200010e0462 */
[----:B------:R-:W-:-:S03]  /*4e150*/  IADD3 R141, P2, PT, R115, R12, RZ ;  /* 0x0000000c738d7210 */ /* 0x000fc60007f5e0ff */
[----:B------:R-:W-:Y:S02]  /*4e160*/  IMAD R139, R118, R73, R96 ;  /* 0x00000049768b7224 */ /* 0x000fe400078e0260 */
[----:B------:R-:W-:Y:S01]  /*4e170*/  IMAD.X R136, R114, 0x1, R13, P2 ;  /* 0x0000000172887824 */ /* 0x000fe200010e060d */
[----:B------:R-:W-:Y:S01]  /*4e180*/  ISETP.GE.U32.AND P2, PT, R141, R12, PT ;  /* 0x0000000c8d00720c */ /* 0x000fe20003f46070 */
[----:B------:R-:W-:-:S03]  /*4e190*/  IMAD.WIDE.U32 R114, R118, R72, RZ ;  /* 0x0000004876727225 */ /* 0x000fc600078e00ff */
[----:B------:R-:W-:Y:S01]  /*4e1a0*/  ISETP.GE.U32.AND.EX P2, PT, R136, R13, PT, P2 ;  /* 0x0000000d8800720c */ /* 0x000fe20003f46120 */
[----:B------:R-:W-:Y:S02]  /*4e1b0*/  IMAD.IADD R139, R115, 0x1, R139 ;  /* 0x00000001738b7824 */ /* 0x000fe400078e028b */
[----:B------:R-:W-:Y:S01]  /*4e1c0*/  IMAD.WIDE.U32 R12, R114, R70, RZ ;  /* 0x00000046720c7225 */ /* 0x000fe200078e00ff */
[----:B------:R-:W-:Y:S02]  /*4e1d0*/  SEL R115, RZ, 0x1, P2 ;  /* 0x00000001ff737807 */ /* 0x000fe40001000000 */
[----:B------:R-:W-:Y:S01]  /*4e1e0*/  IADD3 R141, P2, PT, R141, R108, RZ ;  /* 0x0000006c8d8d7210 */ /* 0x000fe20007f5e0ff */
[----:B------:R-:W-:Y:S01]  /*4e1f0*/  IMAD.WIDE.U32 R102, R139, R70, RZ ;  /* 0x000000468b667225 */ /* 0x000fe200078e00ff */
[----:B------:R-:W-:-:S03]  /*4e200*/  LOP3.LUT R119, RZ, R12, RZ, 0x33, !PT ;  /* 0x0000000cff777212 */ /* 0x000fc600078e33ff */
[----:B------:R-:W-:Y:S02]  /*4e210*/  IMAD.X R136, R136, 0x1, R111, P2 ;  /* 0x0000000188887824 */ /* 0x000fe400010e066f */
[----:B------:R-:W-:-:S04]  /*4e220*/  IMAD.WIDE.U32 R102, P2, R114, R71, R102 ;  /* 0x0000004772667225 */ /* 0x000fc80007840066 */
[----:B------:R-:W-:Y:S01]  /*4e230*/  IMAD.X R97, RZ, RZ, RZ, P2 ;  /* 0x000000ffff617224 */ /* 0x000fe200010e06ff */
        /* <DEDUP_REMOVED lines=8> */
[----:B------:R-:W-:Y:S01]  /*4e2c0*/  IMAD.MOV.U32 R96, RZ, RZ, R103 ;  /* 0x000000ffff607224 */ /* 0x000fe200078e0067 */
[----:B------:R-:W-:Y:S02]  /*4e2d0*/  SEL R103, RZ, 0x1, !P5 ;  /* 0x00000001ff677807 */ /* 0x000fe40006800000 */
[----:B------:R-:W-:Y:S01]  /*4e2e0*/  ISETP.GE.U32.AND P5, PT, R137, R110, PT ;  /* 0x0000006e8900720c */ /* 0x000fe20003fa6070 */
[----:B------:R-:W-:Y:S01]  /*4e2f0*/  IMAD.WIDE.U32.X R96, R139, R71, R96, P2 ;  /* 0x000000478b607225 */ /* 0x000fe200010e0460 */
[----:B------:R-:W-:Y:S02]  /*4e300*/  ISETP.GE.U32.AND P2, PT, R110, R94, PT ;  /* 0x0000005e6e00720c */ /* 0x000fe40003f46070 */
[----:B------:R-:W-:-:S02]  /*4e310*/  ISETP.GE.U32.AND.EX P5, PT, R134, R95, PT, P5 ;  /* 0x0000005f8600720c */ /* 0x000fc40003fa6150 */
[----:B------:R-:W-:Y:S01]  /*4e320*/  ISETP.GE.U32.AND.EX P2, PT, R95, R14, PT, P2 ;  /* 0x0000000e5f00720c */ /* 0x000fe20003f46120 */
[----:B------:R-:W-:Y:S01]  /*4e330*/  IMAD.WIDE.U32 R14, R139, R68, RZ ;  /* 0x000000448b0e7225 */ /* 0x000fe200078e00ff */
[----:B------:R-:W-:Y:S02]  /*4e340*/  ISETP.GE.U32.AND.EX P0, PT, R136, R111, PT, P0 ;  /* 0x0000006f8800720c */ /* 0x000fe40003f06100 */
[----:B------:R-:W-:Y:S02]  /*4e350*/  SEL R94, RZ, 0x1, P2 ;  /* 0x00000001ff5e7807 */ /* 0x000fe40001000000 */
[----:B------:R-:W-:Y:S02]  /*4e360*/  SEL R145, RZ, 0x1, P5 ;  /* 0x00000001ff917807 */ /* 0x000fe40002800000 */
[----:B------:R-:W-:Y:S02]  /*4e370*/  SEL R95, RZ, 0x1, P0 ;  /* 0x00000001ff5f7807 */ /* 0x000fe40000000000 */
[----:B------:R-:W-:-:S02]  /*4e380*/  IADD3 R111, P2, PT, R103, R96, RZ ;  /* 0x00000060676f7210 */ /* 0x000fc40007f5e0ff */
[----:B------:R-:W-:-:S03]  /*4e390*/  IADD3 R145, P0, P5, R145, R12, R94 ;  /* 0x0000000c91917210 */ /* 0x000fc60007d1e05e */
[----:B------:R-:W-:Y:S01]  /*4e3a0*/  IMAD.X R108, RZ, RZ, R97, P2 ;  /* 0x000000ffff6c7224 */ /* 0x000fe200010e0661 */
        /* <DEDUP_REMOVED lines=12> */
[----:B------:R-:W-:Y:S01]  /*4e470*/  IMAD.WIDE.U32.X R102, R139, R69, R102, P5 ;  /* 0x000000458b667225 */ /* 0x000fe200028e0466 */
[----:B------:R-:W-:-:S03]  /*4e480*/  IADD3 R138, P5, PT, R110, R111, RZ ;  /* 0x0000006f6e8a7210 */ /* 0x000fc60007fbe0ff */
[----:B------:R-:W-:Y:S01]  /*4e490*/  IMAD.X R95, R112, 0x1, R104, P0 ;  /* 0x00000001705f7824 */ /* 0x000fe200000e0668 */
[----:B------:R-:W-:Y:S01]  /*4e4a0*/  IADD3 RZ, P0, PT, R99, R96, RZ ;  /* 0x0000006063ff7210 */ /* 0x000fe20007f1e0ff */
[----:B------:R-:W-:Y:S01]  /*4e4b0*/  IMAD.X R13, RZ, RZ, RZ, P2 ;  /* 0x000000ffff0d7224 */ /* 0x000fe200010e06ff */
[----:B------:R-:W-:Y:S01]  /*4e4c0*/  IADD3 R92, P2, PT, R105, R92, RZ ;  /* 0x0000005c695c7210 */ /* 0x000fe20007f5e0ff */
        /* <DEDUP_REMOVED lines=8> */
[----:B------:R-:W-:Y:S01]  /*4e550*/  IMAD.WIDE.U32 R104, R130, R127, RZ ;  /* 0x0000007f82687225 */ /* 0x000fe200078e00ff */
[----:B------:R-:W-:-:S02]  /*4e560*/  SEL R8, RZ, 0x1, P5 ;  /* 0x00000001ff087807 */ /* 0x000fc40002800000 */
[----:B------:R-:W-:Y:S01]  /*4e570*/  ISETP.GE.U32.AND.EX P0, PT, R109, R10, PT, P0 ;  /* 0x0000000a6d00720c */ /* 0x000fe20003f06100 */
[----:B------:R-:W-:Y:S01]  /*4e580*/  IMAD.MOV.U32 R110, RZ, RZ, R93 ;  /* 0x000000ffff6e7224 */ /* 0x000fe200078e005d */
[----:B------:R-:W-:Y:S01]  /*4e590*/  ISETP.GE.U32.AND P5, PT, R138, R111, PT ;  /* 0x0000006f8a00720c */ /* 0x000fe20003fa6070 */
[----:B------:R-:W-:Y:S01]  /*4e5a0*/  IMAD.X R111, RZ, RZ, RZ, P6 ;  /* 0x000000ffff6f7224 */ /* 0x000fe200030e06ff */
[----:B------:R-:W-:Y:S01]  /*4e5b0*/  ISETP.GE.U32.AND.EX P2, PT, R95, R112, PT, P2 ;  /* 0x000000705f00720c */ /* 0x000fe20003f46120 */
[----:B------:R-:W-:Y:S01]  /*4e5c0*/  IMAD.WIDE.U32 R94, R130, R126, RZ ;  /* 0x0000007e825e7225 */ /* 0x000fe200078e00ff */
[----:B------:R-:W-:Y:S02]  /*4e5d0*/  SEL R13, RZ, 0x1, P0 ;  /* 0x00000001ff0d7807 */ /* 0x000fe40000000000 */
[----:B------:R-:W-:Y:S01]  /*4e5e0*/  ISETP.GE.U32.AND.EX P5, PT, R143, R108, PT, P5 ;  /* 0x0000006c8f00720c */ /* 0x000fe20003fa6150 */
[----:B------:R-:W-:Y:S01]  /*4e5f0*/  IMAD.MOV.U32 R108, RZ, RZ, R113 ;  /* 0x000000ffff6c7224 */ /* 0x000fe200078e0071 */
[----:B------:R-:W-:Y:S01]  /*4e600*/  SEL R140, RZ, 0x1, P2 ;  /* 0x00000001ff8c7807 */ /* 0x000fe20001000000 */
[----:B------:R-:W-:Y:S01]  /*4e610*/  IMAD.WIDE.U32.X R110, R131, R129, R110, P1 ;  /* 0x00000081836e7225 */ /* 0x000fe200008e046e */
[----:B------:R-:W-:-:S02]  /*4e620*/  IADD3 R13, P0, P2, R13, R96, R8 ;  /* 0x000000600d0d7210 */ /* 0x000fc40007a1e008 */
[----:B------:R-:W-:Y:S01]  /*4e630*/  SEL R99, RZ, 0x1, P5 ;  /* 0x00000001ff637807 */ /* 0x000fe20002800000 */
[C---:B------:R-:W-:Y:S01]  /*4e640*/  IMAD.WIDE.U32 R94, P5, R126.reuse, R130, R94 ;  /* 0x000000827e5e7225 */ /* 0x040fe200078a005e */
[----:B------:R-:W-:Y:S02]  /*4e650*/  IADD3.X R12, PT, PT, RZ, R97, RZ, P0, P2 ;  /* 0x00000061ff0c7210 */ /* 0x000fe400007e44ff */
[----:B------:R-:W-:Y:S01]  /*4e660*/  IADD3 R140, P0, P2, R99, R102, R140 ;  /* 0x00000066638c7210 */ /* 0x000fe20007a1e08c */
[----:B------:R-:W-:-:S03]  /*4e670*/  IMAD.WIDE.U32 R96, R126, R126, RZ ;  /* 0x0000007e7e607225 */ /* 0x000fc600078e00ff */
[----:B------:R-:W-:Y:S01]  /*4e680*/  IADD3.X R142, PT, PT, RZ, R103, RZ, P0, P2 ;  /* 0x00000067ff8e7210 */ /* 0x000fe200007e44ff */
[----:B------:R-:W-:Y:S01]  /*4e690*/  IMAD.X R99, RZ, RZ, RZ, P5 ;  /* 0x000000ffff637224 */ /* 0x000fe200028e06ff */
[----:B------:R-:W-:Y:S01]  /*4e6a0*/  IADD3 R10, P5, PT, R97, R94, RZ ;  /* 0x0000005e610a7210 */ /* 0x000fe20007fbe0ff */
[----:B------:R-:W-:Y:S01]  /*4e6b0*/  IMAD.MOV.U32 R98, RZ, RZ, R95 ;  /* 0x000000ffff627224 */ /* 0x000fe200078e005f */
[----:B------:R-:W-:Y:S01]  /*4e6c0*/  IADD3 R8, P0, PT, R92, R96, RZ ;  /* 0x000000605c087210 */ /* 0x000fe20007f1e0ff */
[----:B------:R-:W-:-:S03]  /*4e6d0*/  IMAD.WIDE.U32 R94, R126, R127, RZ ;  /* 0x0000007f7e5e7225 */ /* 0x000fc600078e00ff */
[----:B------:R-:W-:Y:S01]  /*4e6e0*/  IADD3 R145, P2, PT, R8, R145, RZ ;  /* 0x0000009108917210 */ /* 0x000fe20007f5e0ff */
[----:B------:R-:W-:Y:S01]  /*4e6f0*/  IMAD.X R97, R10, 0x1, R109, P0 ;  /* 0x000000010a617824 */ /* 0x000fe200000e066d */
[----:B------:R-:W-:Y:S01]  /*4e700*/  ISETP.GE.U32.AND P0, PT, R8, R96, PT ;  /* 0x000000600800720c */ /* 0x000fe20003f06070 */
[----:B------:R-:W-:-:S03]  /*4e710*/  IMAD.WIDE.U32.X R98, R130, R130, R98, P5 ;  /* 0x0000008282627225 */ /* 0x000fc600028e0462 */
[C---:B------:R-:W-:Y:S01]  /*4e720*/  ISETP.GE.U32.AND.EX P0, PT, R97.reuse, R10, PT, P0 ;  /* 0x0000000a6100720c */ /* 0x040fe20003f06100 */
[----:B------:R-:W-:Y:S01]  /*4e730*/  IMAD.X R144, R97, 0x1, R144, P2 ;  /* 0x0000000161907824 */ /* 0x000fe200010e0690 */
[----:B------:R-:W-:Y:S01]  /*4e740*/  ISETP.GE.U32.AND P2, PT, R145, R8, PT ;  /* 0x000000089100720c */ /* 0x000fe20003f46070 */
[----:B------:R-:W-:-:S03]  /*4e750*/  IMAD.WIDE.U32 R104, P5, R131, R126, R104 ;  /* 0x0000007e83687225 */ /* 0x000fc600078a0068 */
[----:B------:R-:W-:Y:S01]  /*4e760*/  ISETP.GE.U32.AND.EX P2, PT, R144, R97, PT, P2 ;  /* 0x000000619000720c */ /* 0x000fe20003f46120 */
[----:B------:R-:W-:Y:S01]  /*4e770*/  IMAD R8, R135, R72, RZ ;  /* 0x0000004887087224 */ /* 0x000fe200078e02ff */
[----:B------:R-:W-:Y:S01]  /*4e780*/  IADD3 RZ, P6, PT, R95, R104, RZ ;  /* 0x000000685fff7210 */ /* 0x000fe20007fde0ff */
[----:B------:R-:W-:Y:S01]  /*4e790*/  IMAD.WIDE.U32 R94, R116, R72, RZ ;  /* 0x00000048745e7225 */ /* 0x000fe200078e00ff */
[----:B------:R-:W-:-:S03]  /*4e7a0*/  SEL R97, RZ, 0x1, P2 ;  /* 0x00000001ff617807 */ /* 0x000fc60001000000 */
[----:B------:R-:W-:Y:S01]  /*4e7b0*/  IMAD R103, R116, R73, R8 ;  /* 0x0000004974677224 */ /* 0x000fe200078e0208 */
[----:B------:R-:W-:Y:S01]  /*4e7c0*/  SEL R8, RZ, 0x1, P0 ;  /* 0x00000001ff087807 */ /* 0x000fe20000000000 */
[----:B------:R-:W-:Y:S02]  /*4e7d0*/  IMAD.X R109, RZ, RZ, RZ, P3 ;  /* 0x000000ffff6d7224 */ /* 0x000fe400018e06ff */
[----:B------:R-:W-:Y:S01]  /*4e7e0*/  IMAD.IADD R10, R95, 0x1, R103 ;  /* 0x000000015f0a7824 */ /* 0x000fe200078e0267 */
[----:B------:R-:W-:Y:S01]  /*4e7f0*/  IADD3 R8, P2, P3, R97, R98, R8 ;  /* 0x0000006261087210 */ /* 0x000fe20007b5e008 */
[----:B------:R-:W-:-:S03]  /*4e800*/  IMAD.WIDE.U32 R92, R139, R66, RZ ;  /* 0x000000428b5c7225 */ /* 0x000fc600078e00ff */
[----:B------:R-:W-:Y:S01]  /*4e810*/  IADD3.X R104, PT, PT, RZ, R99, RZ, P2, P3 ;  /* 0x00000063ff687210 */ /* 0x000fe200017e64ff */
[----:B------:R-:W-:-:S04]  /*4e820*/  IMAD.WIDE.U32 R102, R139, R64, RZ ;  /* 0x000000408b667225 */ /* 0x000fc800078e00ff */
[----:B------:R-:W-:-:S04]  /*4e830*/  IMAD.WIDE.U32 R96, R94, R70, RZ ;  /* 0x000000465e607225 */ /* 0x000fc800078e00ff */
[----:B------:R-:W-:Y:S01]  /*4e840*/  IMAD.WIDE.U32 R92, P0, R114, R67, R92 ;  /* 0x00000043725c7225 */ /* 0x000fe2000780005c */
[----:B------:R-:W-:-:S03]  /*4e850*/  LOP3.LUT R115, RZ, R96, RZ, 0x33, !PT ;  /* 0x00000060ff737212 */ /* 0x000fc600078e33ff */
[----:B------:R-:W-:-:S04]  /*4e860*/  IMAD.WIDE.U32 R112, R10, R70, RZ ;  /* 0x000000460a707225 */ /* 0x000fc800078e00ff */
[----:B------:R-:W-:-:S04]  /*4e870*/  IMAD.WIDE.U32 R98, P2, R114, R65, R102 ;  /* 0x0000004172627225 */ /* 0x000fc80007840066 */
[----:B------:R-:W-:-:S04]  /*4e880*/  IMAD.WIDE.U32 R102, R114, R66, RZ ;  /* 0x0000004272667225 */ /* 0x000fc800078e00ff */
[----:B------:R-:W-:Y:S01]  /*4e890*/  IMAD.X R119, RZ, RZ, RZ, P0 ;  /* 0x000000ffff777224 */ /* 0x000fe200000e06ff */
[----:B------:R-:W-:Y:S01]  /*4e8a0*/  ISETP.GT.U32.AND P0, PT, R116, R115, PT ;  /* 0x000000737400720c */ /* 0x000fe20003f04070 */
[----:B------:R-:W-:Y:S01]  /*4e8b0*/  IMAD.X R115, RZ, RZ, RZ, P2 ;  /* 0x000000ffff737224 */ /* 0x000fe200010e06ff */
[----:B------:R-:W-:Y:S01]  /*4e8c0*/  IADD3 R103, P2, PT, R103, R92, RZ ;  /* 0x0000005c67677210 */ /* 0x000fe20007f5e0ff */
[----:B------:R-:W-:-:S04]  /*4e8d0*/  IMAD.WIDE.U32 R112, P3, R94, R71, R112 ;  /* 0x000000475e707225 */ /* 0x000fc80007860070 */
[----:B------:R-:W-:Y:S02]  /*4e8e0*/  IMAD.MOV.U32 R118, RZ, RZ, R93 ;  /* 0x000000ffff767224 */ /* 0x000fe400078e005d */
[----:B------:R-:W-:-:S04]  /*4e8f0*/  IMAD.WIDE.U32 R92, R114, R64, RZ ;  /* 0x00000040725c7225 */ /* 0x000fc800078e00ff */
[----:B------:R-:W-:Y:S02]  /*4e900*/  IMAD R114, R143, R72, RZ ;  /* 0x000000488f727224 */ /* 0x000fe400078e02ff */
[----:B------:R-:W-:Y:S01]  /*4e910*/  IMAD.X R117, RZ, RZ, RZ, P3 ;  /* 0x000000ffff757224 */ /* 0x000fe200018e06ff */
[----:B------:R-:W-:Y:S01]  /*4e920*/  IADD3 R112, P3, PT, R97, R112, RZ ;  /* 0x0000007061707210 */ /* 0x000fe20007f7e0ff */
[----:B------:R-:W-:-:S04]  /*4e930*/  IMAD.WIDE.U32 R96, R138, R72, RZ ;  /* 0x000000488a607225 */ /* 0x000fc800078e00ff */
[----:B------:R-:W-:Y:S02]  /*4e940*/  IMAD R147, R138, R73, R114 ;  /* 0x000000498a937224 */ /* 0x000fe400078e0272 */
[----:B------:R-:W-:Y:S01]  /*4e950*/  IMAD.WIDE.U32.X R118, R139, R67, R118, P2 ;  /* 0x000000438b767225 */ /* 0x000fe200010e0476 */
[----:B------:R-:W-:Y:S02]  /*4e960*/  IADD3 R146, P2, PT, R93, R98, RZ ;  /* 0x000000625d927210 */ /* 0x000fe40007f5e0ff */
[----:B------:R-:W-:Y:S01]  /*4e970*/  LOP3.LUT R98, RZ, R112, RZ, 0x33, !PT ;  /* 0x00000070ff627212 */ /* 0x000fe200078e33ff */
[----:B------:R-:W-:Y:S02]  /*4e980*/  IMAD.MOV.U32 R114, RZ, RZ, R99 ;  /* 0x000000ffff727224 */ /* 0x000fe400078e0063 */
[----:B------:R-:W-:Y:S01]  /*4e990*/  IMAD.IADD R147, R97, 0x1, R147 ;  /* 0x0000000161937824 */ /* 0x000fe200078e0293 */
[----:B------:R-:W-:Y:S01]  /*4e9a0*/  ISETP.GT.U32.AND.EX P0, PT, R135, R98, PT, P0 ;  /* 0x000000628700720c */ /* 0x000fe20003f04100 */
[----:B------:R-:W-:Y:S01]  /*4e9b0*/  IMAD.WIDE.U32.X R114, R139, R65, R114, P2 ;  /* 0x000000418b727225 */ /* 0x000fe200010e0472 */
[----:B------:R-:W-:-:S02]  /*4e9c0*/  IADD3 R137, P2, PT, R137, R106, RZ ;  /* 0x0000006a89897210 */ /* 0x000fc40007f5e0ff */
[----:B------:R-:W-:Y:S01]  /*4e9d0*/  SEL R135, RZ, 0x1, !P0 ;  /* 0x00000001ff877807 */ /* 0x000fe20004000000 */
[----:B------:R-:W-:Y:S01]  /*4e9e0*/  IMAD.MOV.U32 R116, RZ, RZ, R113 ;  /* 0x000000ffff747224 */ /* 0x000fe200078e0071 */
[----:B------:R-:W-:Y:S01]  /*4e9f0*/  ISETP.GE.U32.AND P1, PT, R137, R106, PT ;  /* 0x0000006a8900720c */ /* 0x000fe20003f26070 */
[----:B------:R-:W-:-:S04]  /*4ea00*/  IMAD.WIDE.U32 R98, R147, R70, RZ ;  /* 0x0000004693627225 */ /* 0x000fc800078e00ff */
[----:B------:R-:W-:Y:S01]  /*4ea10*/  IMAD.WIDE.U32.X R116, R10, R71, R116, P3 ;  /* 0x000000470a747225 */ /* 0x000fe200018e0474 */
[----:B------:R-:W-:-:S03]  /*4ea20*/  IADD3 R141, P3, PT, R141, R102, RZ ;  /* 0x000000668d8d7210 */ /* 0x000fc60007f7e0ff */
        /* <DEDUP_REMOVED lines=20> */
[C---:B------:R-:W-:Y:S02]  /*4eb70*/  IADD3 R113, P2, P1, R145.reuse, R110, R113 ;  /* 0x0000006e91717210 */ /* 0x040fe4000795e071 */
[----:B------:R-:W-:Y:S02]  /*4eb80*/  SEL R99, RZ, 0x1, !P0 ;  /* 0x00000001ff637807 */ /* 0x000fe40004000000 */
[----:B------:R-:W-:Y:S01]  /*4eb90*/  ISETP.GE.U32.AND P0, PT, R145, R100, PT ;  /* 0x000000649100720c */ /* 0x000fe20003f06070 */
[----:B------:R-:W-:Y:S01]  /*4eba0*/  IMAD.MOV.U32 R100, RZ, RZ, R105 ;  /* 0x000000ffff647224 */ /* 0x000fe200078e0069 */
[----:B------:R-:W-:-:S02]  /*4ebb0*/  IADD3.X R117, PT, PT, R144, R111, RZ, P2, P1 ;  /* 0x0000006f90757210 */ /* 0x000fc400017e24ff */
[----:B------:R-:W-:Y:S01]  /*4ebc0*/  IADD3 R106, P1, PT, R99, R106, RZ ;  /* 0x0000006a636a7210 */ /* 0x000fe20007f3e0ff */
[----:B------:R-:W-:Y:S01]  /*4ebd0*/  IMAD.WIDE.U32 R98, R147, R68, RZ ;  /* 0x0000004493627225 */ /* 0x000fe200078e00ff */
[----:B------:R-:W-:Y:S02]  /*4ebe0*/  ISETP.GE.U32.AND.EX P0, PT, R144, R101, PT, P0 ;  /* 0x000000659000720c */ /* 0x000fe40003f06100 */
[----:B------:R-:W-:Y:S01]  /*4ebf0*/  ISETP.GE.U32.AND.EX P3, PT, R136, R103, PT, P3 ;  /* 0x000000678800720c */ /* 0x000fe20003f66130 */
[----:B------:R-:W-:Y:S01]  /*4ec00*/  IMAD.X R101, RZ, RZ, RZ, P5 ;  /* 0x000000ffff657224 */ /* 0x000fe200028e06ff */
[----:B------:R-:W-:Y:S01]  /*4ec10*/  IADD3 R135, P5, PT, R141, R140, RZ ;  /* 0x0000008c8d877210 */ /* 0x000fe20007fbe0ff */
[----:B------:R-:W-:Y:S01]  /*4ec20*/  IMAD.X R107, RZ, RZ, R107, P1 ;  /* 0x000000ffff6b7224 */ /* 0x000fe200008e066b */
[----:B------:R-:W-:Y:S01]  /*4ec30*/  SEL R110, RZ, 0x1, P3 ;  /* 0x00000001ff6e7807 */ /* 0x000fe20001800000 */
[----:B------:R-:W-:Y:S01]  /*4ec40*/  IMAD.WIDE.U32 R102, R96, R68, RZ ;  /* 0x0000004460667225 */ /* 0x000fe200078e00ff */
[----:B------:R-:W-:-:S03]  /*4ec50*/  ISETP.GE.U32.AND P2, PT, R135, R140, PT ;  /* 0x0000008c8700720c */ /* 0x000fc60003f46070 */
[----:B------:R-:W-:-:S04]  /*4ec60*/  IMAD.WIDE.U32 R98, P1, R96, R69, R98 ;  /* 0x0000004560627225 */ /* 0x000fc80007820062 */
[----:B------:R-:W-:Y:S01]  /*4ec70*/  IMAD.X R136, R136, 0x1, R142, P5 ;  /* 0x0000000188887824 */ /* 0x000fe200028e068e */
[----:B------:R-:W-:Y:S02]  /*4ec80*/  IADD3 R135, P5, PT, R135, R102, RZ ;  /* 0x0000006687877210 */ /* 0x000fe40007fbe0ff */
[----:B------:R-:W-:Y:S01]  /*4ec90*/  IADD3 R111, P4, PT, R103, R98, RZ ;  /* 0x00000062676f7210 */ /* 0x000fe20007f9e0ff */
[----:B------:R-:W-:Y:S01]  /*4eca0*/  IMAD.X R103, RZ, RZ, RZ, P1 ;  /* 0x000000ffff677224 */ /* 0x000fe200008e06ff */
[----:B------:R-:W-:Y:S02]  /*4ecb0*/  ISETP.GE.U32.AND.EX P3, PT, R136, R142, PT, P2 ;  /* 0x0000008e8800720c */ /* 0x000fe40003f66120 */
[----:B------:R-:W-:Y:S01]  /*4ecc0*/  ISETP.NE.U32.AND P2, PT, R15, RZ, PT ;  /* 0x000000ff0f00720c */ /* 0x000fe20003f45070 */
[----:B------:R-:W-:Y:S01]  /*4ecd0*/  IMAD.X R136, R111, 0x1, R136, P5 ;  /* 0x000000016f887824 */ /* 0x000fe200028e0688 */
[----:B------:R-:W-:Y:S02]  /*4ece0*/  ISETP.GE.U32.AND P1, PT, R113, R145, PT ;  /* 0x000000917100720c */ /* 0x000fe40003f26070 */
[----:B------:R-:W-:-:S02]  /*4ecf0*/  ISETP.NE.AND.EX P5, PT, R14, RZ, PT, P2 ;  /* 0x000000ff0e00720c */ /* 0x000fc40003fa5320 */
[----:B------:R-:W-:Y:S02]  /*4ed00*/  SEL R139, RZ, 0x1, P3 ;  /* 0x00000001ff8b7807 */ /* 0x000fe40001800000 */
[----:B------:R-:W-:Y:S02]  /*4ed10*/  ISETP.GE.U32.AND P3, PT, R135, R102, PT ;  /* 0x000000668700720c */ /* 0x000fe40003f66070 */
[----:B------:R-:W-:Y:S02]  /*4ed20*/  ISETP.GE.U32.AND.EX P1, PT, R117, R144, PT, P1 ;  /* 0x000000907500720c */ /* 0x000fe40003f26110 */
        /* <DEDUP_REMOVED lines=16> */
.L_x_366:
[C---:B------:R-:W-:Y:S01]  /*4ee30*/  ISETP.GE.U32.AND.EX P3, PT, R136.reuse, R111, PT, P3 ;  /* 0x0000006f8800720c */ /* 0x040fe20003f66130 */
[----:B------:R-:W-:Y:S01]  /*4ee40*/  IMAD.X R136, R136, 0x1, R107, P2 ;  /* 0x0000000188887824 */ /* 0x000fe200010e066b */
[----:B------:R-:W-:Y:S01]  /*4ee50*/  ISETP.GE.U32.AND P2, PT, R135, R106, PT ;  /* 0x0000006a8700720c */ /* 0x000fe20003f46070 */
[----:B------:R-:W-:Y:S01]  /*4ee60*/  IMAD.MOV.U32 R102, RZ, RZ, R99 ;  /* 0x000000ffff667224 */ /* 0x000fe200078e0063 */
[----:B------:R-:W-:Y:S01]  /*4ee70*/  SEL R14, RZ, 0x1, P0 ;  /* 0x00000001ff0e7807 */ /* 0x000fe20000000000 */
[C---:B------:R-:W-:Y:S01]  /*4ee80*/  IMAD.WIDE.U32 R98, R147.reuse, R66, RZ ;  /* 0x0000004293627225 */ /* 0x040fe200078e00ff */
[----:B------:R-:W-:Y:S02]  /*4ee90*/  ISETP.GE.U32.AND.EX P5, PT, R136, R107, PT, P2 ;  /* 0x0000006b8800720c */ /* 0x000fe40003fa6120 */
[----:B------:R-:W-:Y:S01]  /*4eea0*/  SEL R95, RZ, 0x1, P1 ;  /* 0x00000001ff5f7807 */ /* 0x000fe20000800000 */
[----:B------:R-:W-:Y:S01]  /*4eeb0*/  IMAD.WIDE.U32.X R102, R147, R69, R102, P4 ;  /* 0x0000004593667225 */ /* 0x000fe200020e0466 */
[----:B------:R-:W-:-:S02]  /*4eec0*/  IADD3 R93, P1, P0, R139, R118, R110 ;  /* 0x000000768b5d7210 */ /* 0x000fc4000783e06e */
[----:B------:R-:W-:Y:S01]  /*4eed0*/  SEL R105, RZ, 0x1, P3 ;  /* 0x00000001ff697807 */ /* 0x000fe20001800000 */
[----:B------:R-:W-:Y:S01]  /*4eee0*/  IMAD.WIDE.U32 R98, P2, R96, R67, R98 ;  /* 0x0000004360627225 */ /* 0x000fe20007840062 */
[----:B------:R-:W-:Y:S02]  /*4eef0*/  SEL R97, RZ, 0x1, P5 ;  /* 0x00000001ff617807 */ /* 0x000fe40002800000 */
[----:B------:R-:W-:Y:S01]  /*4ef00*/  IADD3 R95, P3, P5, R95, R108, R14 ;  /* 0x0000006c5f5f7210 */ /* 0x000fe20007d7e00e */
[----:B------:R-:W-:Y:S01]  /*4ef10*/  IMAD.WIDE.U32 R14, R131, R126, RZ ;  /* 0x0000007e830e7225 */ /* 0x000fe200078e00ff */
[----:B------:R-:W-:Y:S02]  /*4ef20*/  IADD3.X R108, PT, PT, RZ, R119, RZ, P1, P0 ;  /* 0x00000077ff6c7210 */ /* 0x000fe40000fe04ff */
[----:B------:R-:W-:Y:S01]  /*4ef30*/  IADD3 R102, P0, P1, R97, R102, R105 ;  /* 0x0000006661667210 */ /* 0x000fe2000791e069 */
[----:B------:R-:W-:Y:S01]  /*4ef40*/  IMAD.X R111, RZ, RZ, RZ, P2 ;  /* 0x000000ffff6f7224 */ /* 0x000fe200010e06ff */
[----:B------:R-:W-:Y:S01]  /*4ef50*/  IADD3.X R97, PT, PT, RZ, R109, RZ, P3, P5 ;  /* 0x0000006dff617210 */ /* 0x000fe20001fea4ff */
[----:B------:R-:W-:Y:S01]  /*4ef60*/  IMAD.WIDE.U32 R106, R127, R126, RZ ;  /* 0x0000007e7f6a7225 */ /* 0x000fe200078e00ff */
[----:B------:R-:W-:-:S02]  /*4ef70*/  IADD3.X R109, PT, PT, RZ, R103, RZ, P0, P1 ;  /* 0x00000067ff6d7210 */ /* 0x000fc400007e24ff */
[----:B------:R-:W-:Y:S01]  /*4ef80*/  IADD3 R42, P0, PT, R42, R92, RZ ;  /* 0x0000005c2a2a7210 */ /* 0x000fe20007f1e0ff */
[----:B------:R-:W-:-:S03]  /*4ef90*/  IMAD.WIDE.U32 R14, P2, R127, R130, R14 ;  /* 0x000000827f0e7225 */ /* 0x000fc6000784000e */
[C---:B------:R-:W-:Y:S01]  /*4efa0*/  ISETP.GE.U32.AND P3, PT, R42.reuse, R92, PT ;  /* 0x0000005c2a00720c */ /* 0x040fe20003f66070 */
[----:B------:R-:W-:Y:S01]  /*4efb0*/  IMAD.WIDE.U32.X R100, R131, R130, R100, P6 ;  /* 0x0000008283647225 */ /* 0x000fe200030e0464 */
[----:B------:R-:W-:Y:S02]  /*4efc0*/  IADD3 R107, P1, PT, R107, R14, RZ ;  /* 0x0000000e6b6b7210 */ /* 0x000fe40007f3e0ff */
[----:B------:R-:W-:Y:S01]  /*4efd0*/  IADD3 R13, P6, PT, R13, R106, RZ ;  /* 0x0000006a0d0d7210 */ /* 0x000fe20007fde0ff */
[----:B------:R-:W-:Y:S01]  /*4efe0*/  IMAD.X R103, R91, 0x1, R146, P0 ;  /* 0x000000015b677824 */ /* 0x000fe200000e0692 */
[-C--:B------:R-:W-:Y:S01]  /*4eff0*/  IADD3 R42, P5, PT, R42, R93.reuse, RZ ;  /* 0x0000005d2a2a7210 */ /* 0x080fe20007fbe0ff */
[----:B------:R-:W-:Y:S01]  /*4f000*/  IMAD.WIDE.U32 R118, R96, R66, RZ ;  /* 0x0000004260767225 */ /* 0x000fe200078e00ff */
[----:B------:R-:W-:Y:S02]  /*4f010*/  IADD3 R91, P0, PT, R13, R8, RZ ;  /* 0x000000080d5b7210 */ /* 0x000fe40007f1e0ff */
[----:B------:R-:W-:Y:S01]  /*4f020*/  ISETP.GE.U32.AND.EX P3, PT, R103, R146, PT, P3 ;  /* 0x000000926700720c */ /* 0x000fe20003f66130 */
[----:B------:R-:W-:Y:S01]  /*4f030*/  IMAD.MOV.U32 R110, RZ, RZ, R99 ;  /* 0x000000ffff6e7224 */ /* 0x000fe200078e0063 */
[----:B------:R-:W-:Y:S01]  /*4f040*/  IADD3 R105, P4, PT, R119, R98, RZ ;  /* 0x0000006277697210 */ /* 0x000fe20007f9e0ff */
[----:B------:R-:W-:Y:S01]  /*4f050*/  IMAD.X R99, R107, 0x1, R12, P6 ;  /* 0x000000016b637824 */ /* 0x000fe200030e060c */
[----:B------:R-:W-:Y:S01]  /*4f060*/  SEL R92, RZ, 0x1, P3 ;  /* 0x00000001ff5c7807 */ /* 0x000fe20001800000 */
[----:B------:R-:W-:Y:S01]  /*4f070*/  IMAD.X R14, R103, 0x1, R108, P5 ;  /* 0x00000001670e7824 */ /* 0x000fe200028e066c */
[C---:B------:R-:W-:Y:S01]  /*4f080*/  IADD3 R103, P5, PT, R42.reuse, R118, RZ ;  /* 0x000000762a677210 */ /* 0x040fe20007fbe0ff */
[----:B------:R-:W-:Y:S01]  /*4f090*/  IMAD.X R8, R99, 0x1, R104, P0 ;  /* 0x0000000163087824 */ /* 0x000fe200000e0668 */
[----:B------:R-:W-:Y:S01]  /*4f0a0*/  ISETP.GE.U32.AND P0, PT, R42, R93, PT ;  /* 0x0000005d2a00720c */ /* 0x000fe20003f06070 */
[----:B------:R-:W-:Y:S01]  /*4f0b0*/  IMAD.WIDE.U32.X R110, R147, R67, R110, P4 ;  /* 0x00000043936e7225 */ /* 0x000fe200020e046e */
[----:B------:R-:W-:-:S02]  /*4f0c0*/  IADD3 R119, P6, PT, R103, R102, RZ ;  /* 0x0000006667777210 */ /* 0x000fc40007fde0ff */
[----:B------:R-:W-:Y:S01]  /*4f0d0*/  ISETP.GE.U32.AND.EX P0, PT, R14, R108, PT, P0 ;  /* 0x0000006c0e00720c */ /* 0x000fe20003f06100 */
[----:B------:R-:W-:Y:S01]  /*4f0e0*/  IMAD.X R12, R105, 0x1, R14, P5 ;  /* 0x00000001690c7824 */ /* 0x000fe200028e060e */
[----:B------:R-:W-:Y:S02]  /*4f0f0*/  ISETP.GE.U32.AND P5, PT, R103, R118, PT ;  /* 0x000000766700720c */ /* 0x000fe40003fa6070 */
[----:B------:R-:W-:Y:S01]  /*4f100*/  ISETP.GE.U32.AND P4, PT, R119, R102, PT ;  /* 0x000000667700720c */ /* 0x000fe20003f86070 */
[----:B------:R-:W-:Y:S01]  /*4f110*/  IMAD.X R42, R12, 0x1, R109, P6 ;  /* 0x000000010c2a7824 */ /* 0x000fe200030e066d */
[----:B------:R-:W-:Y:S02]  /*4f120*/  SEL R139, RZ, 0x1, P0 ;  /* 0x00000001ff8b7807 */ /* 0x000fe40000000000 */
[----:B------:R-:W-:Y:S02]  /*4f130*/  ISETP.GE.U32.AND P3, PT, R13, R106, PT ;  /* 0x0000006a0d00720c */ /* 0x000fe40003f66070 */
[----:B------:R-:W-:-:S02]  /*4f140*/  ISETP.GE.U32.AND P0, PT, R91, R13, PT ;  /* 0x0000000d5b00720c */ /* 0x000fc40003f06070 */
[----:B------:R-:W-:Y:S01]  /*4f150*/  ISETP.GE.U32.AND.EX P5, PT, R12, R105, PT, P5 ;  /* 0x000000690c00720c */ /* 0x000fe20003fa6150 */
[-C--:B------:R-:W-:Y:S01]  /*4f160*/  IMAD.WIDE.U32 R104, R10, R66.reuse, RZ ;  /* 0x000000420a687225 */ /* 0x080fe200078e00ff */
[----:B------:R-:W-:Y:S02]  /*4f170*/  ISETP.GE.U32.AND.EX P4, PT, R42, R109, PT, P4 ;  /* 0x0000006d2a00720c */ /* 0x000fe40003f86140 */
[----:B------:R-:W-:Y:S01]  /*4f180*/  ISETP.GE.U32.AND.EX P3, PT, R99, R107, PT, P3 ;  /* 0x0000006b6300720c */ /* 0x000fe20003f66130 */
[----:B------:R-:W-:Y:S01]  /*4f190*/  IMAD.WIDE.U32 R108, R94, R66, RZ ;  /* 0x000000425e6c7225 */ /* 0x000fe200078e00ff */
[----:B------:R-:W-:Y:S02]  /*4f1a0*/  ISETP.GE.U32.AND.EX P0, PT, R8, R99, PT, P0 ;  /* 0x000000630800720c */ /* 0x000fe40003f06100 */
[----:B------:R-:W-:Y:S02]  /*4f1b0*/  SEL R14, RZ, 0x1, P5 ;  /* 0x00000001ff0e7807 */ /* 0x000fe40002800000 */
[----:B------:R-:W-:-:S02]  /*4f1c0*/  SEL R13, RZ, 0x1, P4 ;  /* 0x00000001ff0d7807 */ /* 0x000fc40002000000 */
[----:B------:R-:W-:Y:S01]  /*4f1d0*/  IADD3 R139, P5, P4, R139, R114, R92 ;  /* 0x000000728b8b7210 */ /* 0x000fe20007cbe05c */
[----:B------:R-:W-:Y:S01]  /*4f1e0*/  IMAD.WIDE.U32 R92, R10, R68, RZ ;  /* 0x000000440a5c7225 */ /* 0x000fe200078e00ff */
[----:B------:R-:W-:Y:S02]  /*4f1f0*/  SEL R118, RZ, 0x1, P3 ;  /* 0x00000001ff767807 */ /* 0x000fe40001800000 */
[----:B------:R-:W-:Y:S02]  /*4f200*/  SEL R99, RZ, 0x1, P0 ;  /* 0x00000001ff637807 */ /* 0x000fe40000000000 */
[----:B------:R-:W-:Y:S01]  /*4f210*/  IADD3 R14, P0, P3, R13, R110, R14 ;  /* 0x0000006e0d0e7210 */ /* 0x000fe20007b1e00e */
[C---:B------:R-:W-:Y:S01]  /*4f220*/  IMAD.WIDE.U32 R12, R94.reuse, R68, RZ ;  /* 0x000000445e0c7225 */ /* 0x040fe200078e00ff */
[----:B------:R-:W-:Y:S02]  /*4f230*/  IADD3.X R115, PT, PT, RZ, R115, RZ, P5, P4 ;  /* 0x00000073ff737210 */ /* 0x000fe40002fe84ff */
[----:B------:R-:W-:Y:S01]  /*4f240*/  IADD3.X R114, PT, PT, RZ, R111, RZ, P0, P3 ;  /* 0x0000006fff727210 */ /* 0x000fe200007e64ff */
[----:B------:R-:W-:Y:S01]  /*4f250*/  IMAD.WIDE.U32 R92, P0, R94, R69, R92 ;  /* 0x000000455e5c7225 */ /* 0x000fe2000780005c */
[----:B------:R-:W-:-:S02]  /*4f260*/  IADD3 R118, P6, P4, R99, R100, R118 ;  /* 0x0000006463767210 */ /* 0x000fc40007cde076 */
[----:B------:R-:W-:Y:S01]  /*4f270*/  IADD3 R141, P5, PT, R132, R12, RZ ;  /* 0x0000000c848d7210 */ /* 0x000fe20007fbe0ff */
[----:B------:R-:W-:Y:S01]  /*4f280*/  IMAD.WIDE.U32 R104, P3, R94, R67, R104 ;  /* 0x000000435e687225 */ /* 0x000fe20007860068 */
[----:B------:R-:W-:-:S03]  /*4f290*/  IADD3.X R132, PT, PT, RZ, R101, RZ, P6, P4 ;  /* 0x00000065ff847210 */ /* 0x000fc600037e84ff */
[----:B------:R-:W-:Y:S01]  /*4f2a0*/  IMAD.X R103, RZ, RZ, RZ, P3 ;  /* 0x000000ffff677224 */ /* 0x000fe200018e06ff */
[----:B------:R-:W-:Y:S01]  /*4f2b0*/  IADD3 R100, P3, PT, R13, R92, RZ ;  /* 0x0000005c0d647210 */ /* 0x000fe20007f7e0ff */
[----:B------:R-:W-:Y:S01]  /*4f2c0*/  IMAD.WIDE.U32 R98, R10, R64, RZ ;  /* 0x000000400a627225 */ /* 0x000fe200078e00ff */
[----:B------:R-:W-:-:S03]  /*4f2d0*/  IADD3 R109, P4, PT, R109, R104, RZ ;  /* 0x000000686d6d7210 */ /* 0x000fc60007f9e0ff */
[----:B------:R-:W-:Y:S01]  /*4f2e0*/  IMAD.X R101, R100, 0x1, R133, P5 ;  /* 0x0000000164657824 */ /* 0x000fe200028e0685 */
[C---:B------:R-:W-:Y:S01]  /*4f2f0*/  IADD3 R133, P5, PT, R141.reuse, R112, RZ ;  /* 0x000000708d857210 */ /* 0x040fe20007fbe0ff */
[----:B------:R-:W-:Y:S01]  /*4f300*/  IMAD.X R111, RZ, RZ, RZ, P0 ;  /* 0x000000ffff6f7224 */ /* 0x000fe200000e06ff */
[----:B------:R-:W-:Y:S01]  /*4f310*/  ISETP.GE.U32.AND P0, PT, R141, R12, PT ;  /* 0x0000000c8d00720c */ /* 0x000fe20003f06070 */
[----:B------:R-:W-:Y:S02]  /*4f320*/  IMAD.MOV.U32 R110, RZ, RZ, R93 ;  /* 0x000000ffff6e7224 */ /* 0x000fe400078e005d */
[----:B------:R-:W-:Y:S01]  /*4f330*/  IMAD.WIDE.U32 R98, P6, R94, R65, R98 ;  /* 0x000000415e627225 */ /* 0x000fe200078c0062 */
[----:B------:R-:W-:-:S03]  /*4f340*/  ISETP.GE.U32.AND.EX P0, PT, R101, R100, PT, P0 ;  /* 0x000000646500720c */ /* 0x000fc60003f06100 */
[----:B------:R-:W-:Y:S01]  /*4f350*/  IMAD.WIDE.U32 R92, R94, R64, RZ ;  /* 0x000000405e5c7225 */ /* 0x000fe200078e00ff */
[----:B------:R-:W-:-:S03]  /*4f360*/  SEL R104, RZ, 0x1, P0 ;  /* 0x00000001ff687807 */ /* 0x000fc60000000000 */
[----:B------:R-:W-:Y:S01]  /*4f370*/  IMAD.WIDE.U32.X R110, R10, R69, R110, P3 ;  /* 0x000000450a6e7225 */ /* 0x000fe200018e046e */
[----:B------:R-:W-:-:S03]  /*4f380*/  ISETP.GE.U32.AND P3, PT, R133, R112, PT ;  /* 0x000000708500720c */ /* 0x000fc60003f66070 */
[----:B------:R-:W-:Y:S01]  /*4f390*/  IMAD.X R143, R101, 0x1, R116, P5 ;  /* 0x00000001658f7824 */ /* 0x000fe200028e0674 */
[----:B------:R-:W-:Y:S01]  /*4f3a0*/  IADD3 R101, P5, PT, R17, R108, RZ ;  /* 0x0000006c11657210 */ /* 0x000fe20007fbe0ff */
[----:B------:R-:W-:Y:S01]  /*4f3b0*/  IMAD.X R13, RZ, RZ, RZ, P6 ;  /* 0x000000ffff0d7224 */ /* 0x000fe200030e06ff */
[----:B------:R-:W-:Y:S01]  /*4f3c0*/  IADD3 R141, P6, PT, R93, R98, RZ ;  /* 0x000000625d8d7210 */ /* 0x000fe20007fde0ff */
[----:B------:R-:W-:Y:S01]  /*4f3d0*/  IMAD.MOV.U32 R12, RZ, RZ, R99 ;  /* 0x000000ffff0c7224 */ /* 0x000fe200078e0063 */
[----:B------:R-:W-:Y:S01]  /*4f3e0*/  ISETP.GE.U32.AND.EX P3, PT, R143, R116, PT, P3 ;  /* 0x000000748f00720c */ /* 0x000fe20003f66130 */
[----:B------:R-:W-:Y:S01]  /*4f3f0*/  IMAD.WIDE.U32 R98, R147, R64, RZ ;  /* 0x0000004093627225 */ /* 0x000fe200078e00ff */
[----:B------:R-:W-:Y:S02]  /*4f400*/  ISETP.GE.U32.AND P0, PT, R101, R108, PT ;  /* 0x0000006c6500720c */ /* 0x000fe40003f06070 */
[----:B------:R-:W-:Y:S01]  /*4f410*/  SEL R17, RZ, 0x1, P3 ;  /* 0x00000001ff117807 */ /* 0x000fe20001800000 */
[----:B------:R-:W-:-:S02]  /*4f420*/  IMAD.MOV.U32 R102, RZ, RZ, R105 ;  /* 0x000000ffff667224 */ /* 0x000fc400078e0069 */
[----:B------:R-:W-:Y:S02]  /*4f430*/  IMAD.X R94, R109, 0x1, R16, P5 ;  /* 0x000000016d5e7824 */ /* 0x000fe400028e0610 */
[----:B------:R-:W-:Y:S01]  /*4f440*/  IMAD.WIDE.U32.X R102, R10, R67, R102, P4 ;  /* 0x000000430a667225 */ /* 0x000fe200020e0466 */
[----:B------:R-:W-:Y:S02]  /*4f450*/  IADD3 R104, P4, P5, R17, R110, R104 ;  /* 0x0000006e11687210 */ /* 0x000fe40007d9e068 */
[----:B------:R-:W-:Y:S01]  /*4f460*/  ISETP.GE.U32.AND.EX P0, PT, R94, R109, PT, P0 ;  /* 0x0000006d5e00720c */ /* 0x000fe20003f06100 */
[----:B------:R-:W-:Y:S01]  /*4f470*/  IMAD.WIDE.U32 R98, P3, R96, R65, R98 ;  /* 0x0000004160627225 */ /* 0x000fe20007860062 */
[----:B------:R-:W-:-:S03]  /*4f480*/  IADD3.X R111, PT, PT, RZ, R111, RZ, P4, P5 ;  /* 0x0000006fff6f7210 */ /* 0x000fc600027ea4ff */
[----:B------:R-:W-:-:S04]  /*4f490*/  IMAD.WIDE.U32.X R12, R10, R65, R12, P6 ;  /* 0x000000410a0c7225 */ /* 0x000fc800030e040c */
[----:B------:R-:W-:Y:S01]  /*4f4a0*/  IMAD.X R105, RZ, RZ, RZ, P3 ;  /* 0x000000ffff697224 */ /* 0x000fe200018e06ff */
[----:B------:R-:W-:Y:S01]  /*4f4b0*/  IADD3 R10, P3, PT, R101, R104, RZ ;  /* 0x00000068650a7210 */ /* 0x000fe20007f7e0ff */
[----:B------:R-:W-:-:S03]  /*4f4c0*/  IMAD.WIDE.U32 R100, R131, R127, RZ ;  /* 0x0000007f83647225 */ /* 0x000fc600078e00ff */
[----:B------:R-:W-:Y:S01]  /*4f4d0*/  ISETP.GE.U32.AND P4, PT, R10, R104, PT ;  /* 0x000000680a00720c */ /* 0x000fe20003f86070 */
[----:B------:R-:W-:Y:S02]  /*4f4e0*/  IMAD.X R94, R94, 0x1, R111, P3 ;  /* 0x000000015e5e7824 */ /* 0x000fe400018e066f */
[----:B------:R-:W-:-:S03]  /*4f4f0*/  IMAD.WIDE.U32 R100, P5, R127, R131, R100 ;  /* 0x000000837f647225 */ /* 0x000fc600078a0064 */
[----:B------:R-:W-:Y:S01]  /*4f500*/  ISETP.GE.U32.AND.EX P4, PT, R94, R111, PT, P4 ;  /* 0x0000006f5e00720c */ /* 0x000fe20003f86140 */
[----:B------:R-:W-:Y:S01]  /*4f510*/  IMAD.X R109, RZ, RZ, RZ, P2 ;  /* 0x000000ffff6d7224 */ /* 0x000fe200010e06ff */
[----:B------:R-:W-:Y:S01]  /*4f520*/  ISETP.NE.U32.AND P2, PT, R139, RZ, PT ;  /* 0x000000ff8b00720c */ /* 0x000fe20003f45070 */
[----:B------:R-:W-:Y:S02]  /*4f530*/  IMAD.X R111, RZ, RZ, RZ, P5 ;  /* 0x000000ffff6f7224 */ /* 0x000fe400028e06ff */
[----:B------:R-:W-:Y:S01]  /*4f540*/  IMAD.WIDE.U32 R16, R96, R64, RZ ;  /* 0x0000004060107225 */ /* 0x000fe200078e00ff */
[----:B------:R-:W-:-:S03]  /*4f550*/  ISETP.NE.AND.EX P5, PT, R115, RZ, PT, P2 ;  /* 0x000000ff7300720c */ /* 0x000fc60003fa5320 */
[----:B------:R-:W-:Y:S01]  /*4f560*/  IMAD.MOV.U32 R104, RZ, RZ, R99 ;  /* 0x000000ffff687224 */ /* 0x000fe200078e0063 */
[----:B------:R-:W-:Y:S01]  /*4f570*/  IADD3 R145, P6, PT, R17, R98, RZ ;  /* 0x0000006211917210 */ /* 0x000fe20007fde0ff */
[----:B------:R-:W-:-:S04]  /*4f580*/  IMAD.WIDE.U32 R98, R127, R127, RZ ;  /* 0x0000007f7f627225 */ /* 0x000fc800078e00ff */
[----:B------:R-:W-:Y:S01]  /*4f590*/  IMAD.WIDE.U32.X R104, R147, R65, R104, P6 ;  /* 0x0000004193687225 */ /* 0x000fe200030e0468 */
[----:B------:R-:W-:Y:S02]  /*4f5a0*/  IADD3 R96, P6, PT, R91, R106, RZ ;  /* 0x0000006a5b607210 */ /* 0x000fe40007fde0ff */
[----:B------:R-:W-:Y:S01]  /*4f5b0*/  IADD3 R147, P2, PT, R99, R100, RZ ;  /* 0x0000006463937210 */ /* 0x000fe20007f5e0ff */
[----:B------:R-:W-:Y:S01]  /*4f5c0*/  IMAD.MOV.U32 R108, RZ, RZ, R15 ;  /* 0x000000ffff6c7224 */ /* 0x000fe200078e000f */
[----:B------:R-:W-:Y:S01]  /*4f5d0*/  ISETP.GE.U32.AND P3, PT, R96, R106, PT ;  /* 0x0000006a6000720c */ /* 0x000fe20003f66070 */
        /* <DEDUP_REMOVED lines=11> */
.L_x_367:
        /* <DEDUP_REMOVED lines=9> */
[----:B------:R-:W-:Y:S01]  /*4f720*/  ISETP.GE.U32.AND P0, PT, R99, R16, PT ;  /* 0x000000106300720c */ /* 0x000fe20003f06070 */
[----:B------:R-:W-:Y:S01]  /*4f730*/  IMAD.WIDE.U32.X R110, R131, R131, R110, P2 ;  /* 0x00000083836e7225 */ /* 0x000fe200010e046e */
[----:B------:R-:W-:-:S02]  /*4f740*/  ISETP.GE.U32.AND P5, PT, R91, R96, PT ;  /* 0x000000605b00720c */ /* 0x000fc40003fa6070 */
[C---:B------:R-:W-:Y:S01]  /*4f750*/  ISETP.GE.U32.AND.EX P0, PT, R46.reuse, R145, PT, P0 ;  /* 0x000000912e00720c */ /* 0x040fe20003f06100 */
[----:B------:R-:W-:Y:S01]  /*4f760*/  IMAD.X R16, R46, 0x1, R114, P4 ;  /* 0x000000012e107824 */ /* 0x000fe200020e0672 */
[----:B------:R-:W-:Y:S02]  /*4f770*/  ISETP.GE.U32.AND P4, PT, R15, R14, PT ;  /* 0x0000000e0f00720c */ /* 0x000fe40003f86070 */
[----:B------:R-:W-:Y:S02]  /*4f780*/  ISETP.GE.U32.AND.EX P5, PT, R8, R44, PT, P5 ;  /* 0x0000002c0800720c */ /* 0x000fe40003fa6150 */
[----:B------:R-:W-:Y:S02]  /*4f790*/  ISETP.GE.U32.AND.EX P4, PT, R16, R114, PT, P4 ;  /* 0x000000721000720c */ /* 0x000fe40003f86140 */
[----:B------:R-:W-:Y:S02]  /*4f7a0*/  SEL R46, RZ, 0x1, P0 ;  /* 0x00000001ff2e7807 */ /* 0x000fe40000000000 */
[----:B------:R-:W-:-:S02]  /*4f7b0*/  SEL R95, RZ, 0x1, P4 ;  /* 0x00000001ff5f7807 */ /* 0x000fc40002000000 */
[----:B------:R-:W-:Y:S02]  /*4f7c0*/  IADD3 R14, P1, P6, R17, R102, R93 ;  /* 0x00000066110e7210 */ /* 0x000fe40007e3e05d */
[----:B------:R-:W-:Y:S02]  /*4f7d0*/  ISETP.GE.U32.AND.EX P3, PT, R44, R107, PT, P3 ;  /* 0x0000006b2c00720c */ /* 0x000fe40003f66130 */
[----:B------:R-:W-:Y:S02]  /*4f7e0*/  SEL R93, RZ, 0x1, P5 ;  /* 0x00000001ff5d7807 */ /* 0x000fe40002800000 */
[----:B------:R-:W-:Y:S02]  /*4f7f0*/  IADD3 R95, P4, P5, R95, R104, R46 ;  /* 0x000000685f5f7210 */ /* 0x000fe40007d9e02e */
[----:B------:R-:W-:Y:S02]  /*4f800*/  SEL R44, RZ, 0x1, P3 ;  /* 0x00000001ff2c7807 */ /* 0x000fe40001800000 */
[----:B------:R-:W-:-:S02]  /*4f810*/  IADD3.X R105, PT, PT, RZ, R105, RZ, P4, P5 ;  /* 0x00000069ff697210 */ /* 0x000fc400027ea4ff */
        /* <DEDUP_REMOVED lines=102> */
.L_x_368:
        /* <DEDUP_REMOVED lines=19> */
[----:B------:R-:W-:Y:S02]  /*4ffb0*/  SEL R95, RZ, 0x1, !P0 ;  /* 0x00000001ff5f7807 */ /* 0x000fe40004000000 */
[----:B------:R-:W-:Y:S02]  /*4ffc0*/  IADD3 R13, P1, PT, R10, R16, RZ ;  /* 0x000000100a0d7210 */ /* 0x000fe40007f3e0ff */
[----:B------:R-:W-:Y:S02]  /*4ffd0*/  IADD3 R17, P2, PT, R17, R92, RZ ;  /* 0x0000005c11117210 */ /* 0x000fe40007f5e0ff */
        /* <DEDUP_REMOVED lines=13> */
[----:B------:R-:W-:Y:S01]  /*500b0*/  IMAD.WIDE.U32 R94, R99, R64, RZ ;  /* 0x00000040635e7225 */ /* 0x000fe200078e00ff */
[----:B------:R-:W-:-:S03]  /*500c0*/  SEL R13, RZ, 0x1, P1 ;  /* 0x00000001ff0d7807 */ /* 0x000fc60000800000 */
[----:B------:R-:W-:Y:S01]  /*500d0*/  IMAD.WIDE.U32.X R14, R99, R69, R14, P2 ;  /* 0x00000045630e7225 */ /* 0x000fe200010e040e */
[----:B------:R-:W-:-:S03]  /*500e0*/  IADD3 R109, P2, PT, R101, R96, RZ ;  /* 0x00000060656d7210 */ /* 0x000fc60007f5e0ff */
[----:B------:R-:W-:Y:S01]  /*500f0*/  IMAD.WIDE.U32 R92, R12, R64, RZ ;  /* 0x000000400c5c7225 */ /* 0x000fe200078e00ff */
[----:B------:R-:W-:-:S03]  /*50100*/  IADD3 R100, P0, P3, R13, R14, R100 ;  /* 0x0000000e0d647210 */ /* 0x000fc60007b1e064 */
[C---:B------:R-:W-:Y:S01]  /*50110*/  IMAD.WIDE.U32 R16, P1, R12.reuse, R67, R16 ;  /* 0x000000430c107225 */ /* 0x040fe20007820010 */
[----:B------:R-:W-:Y:S02]  /*50120*/  IADD3.X R115, PT, PT, RZ, R15, RZ, P0, P3 ;  /* 0x0000000fff737210 */ /* 0x000fe400007e64ff */
[----:B------:R-:W-:Y:S01]  /*50130*/  IADD3 R113, P4, PT, R113, R92, RZ ;  /* 0x0000005c71717210 */ /* 0x000fe20007f9e0ff */
[----:B------:R-:W-:Y:S01]  /*50140*/  IMAD.WIDE.U32 R94, P6, R12, R65, R94 ;  /* 0x000000410c5e7225 */ /* 0x000fe200078c005e */
[----:B------:R-:W-:Y:S02]  /*50150*/  IADD3 R111, P5, PT, R97, R16, RZ ;  /* 0x00000010616f7210 */ /* 0x000fe40007fbe0ff */
[----:B------:R-:W-:Y:S01]  /*50160*/  ISETP.GE.U32.AND P0, PT, R109, R96, PT ;  /* 0x000000606d00720c */ /* 0x000fe20003f06070 */
[----:B------:R-:W-:Y:S01]  /*50170*/  IMAD R12, R103, R72, RZ ;  /* 0x00000048670c7224 */ /* 0x000fe200078e02ff */
[----:B------:R-:W-:Y:S01]  /*50180*/  IADD3 R42, P3, PT, R93, R94, RZ ;  /* 0x0000005e5d2a7210 */ /* 0x000fe20007f7e0ff */
[----:B------:R-:W-:-:S04]  /*50190*/  IMAD.WIDE.U32 R14, R10, R72, RZ ;  /* 0x000000480a0e7225 */ /* 0x000fc800078e00ff */
[----:B------:R-:W-:Y:S02]  /*501a0*/  IMAD R101, R10, R73, R12 ;  /* 0x000000490a657224 */ /* 0x000fe400078e020c */
[----:B------:R-:W-:Y:S01]  /*501b0*/  IMAD.X R97, RZ, RZ, RZ, P1 ;  /* 0x000000ffff617224 */ /* 0x000fe200008e06ff */
[----:B------:R-:W-:Y:S01]  /*501c0*/  ISETP.GE.U32.AND P1, PT, R113, R92, PT ;  /* 0x0000005c7100720c */ /* 0x000fe20003f26070 */
[----:B------:R-:W-:Y:S02]  /*501d0*/  IMAD.IADD R101, R15, 0x1, R101 ;  /* 0x000000010f657824 */ /* 0x000fe400078e0265 */
[----:B------:R-:W-:Y:S02]  /*501e0*/  IMAD.MOV.U32 R96, RZ, RZ, R17 ;  /* 0x000000ffff607224 */ /* 0x000fe400078e0011 */
[----:B------:R-:W-:-:S04]  /*501f0*/  IMAD.WIDE.U32 R92, R101, R70, RZ ;  /* 0x00000046655c7225 */ /* 0x000fc800078e00ff */
[----:B------:R-:W-:-:S04]  /*50200*/  IMAD.WIDE.U32 R16, R14, R70, RZ ;  /* 0x000000460e107225 */ /* 0x000fc800078e00ff */
[----:B------:R-:W-:Y:S01]  /*50210*/  IMAD.X R13, RZ, RZ, RZ, P6 ;  /* 0x000000ffff0d7224 */ /* 0x000fe200030e06ff */
[----:B------:R-:W-:Y:S01]  /*50220*/  IADD3 R109, P6, PT, R109, R100, RZ ;  /* 0x000000646d6d7210 */ /* 0x000fe20007fde0ff */
[----:B------:R-:W-:Y:S01]  /*50230*/  IMAD.MOV.U32 R12, RZ, RZ, R95 ;  /* 0x000000ffff0c7224 */ /* 0x000fe200078e005f */
[----:B------:R-:W-:Y:S01]  /*50240*/  LOP3.LUT R15, RZ, R16, RZ, 0x33, !PT ;  /* 0x00000010ff0f7212 */ /* 0x000fe200078e33ff */
[----:B------:R-:W-:Y:S01]  /*50250*/  IMAD.X R98, R111, 0x1, R98, P2 ;  /* 0x000000016f627824 */ /* 0x000fe200010e0662 */
[----:B------:R-:W-:Y:S01]  /*50260*/  ISETP.GE.U32.AND P2, PT, R109, R100, PT ;  /* 0x000000646d00720c */ /* 0x000fe20003f46070 */
[----:B------:R-:W-:-:S03]  /*50270*/  IMAD.WIDE.U32.X R94, R99, R67, R96, P5 ;  /* 0x00000043635e7225 */ /* 0x000fc600028e0460 */
[----:B------:R-:W-:Y:S01]  /*50280*/  ISETP.GE.U32.AND.EX P0, PT, R98, R111, PT, P0 ;  /* 0x0000006f6200720c */ /* 0x000fe20003f06100 */
[----:B------:R-:W-:-:S04]  /*50290*/  IMAD.WIDE.U32 R92, P5, R14, R71, R92 ;  /* 0x000000470e5c7225 */ /* 0x000fc800078a005c */
[----:B------:R-:W-:Y:S01]  /*502a0*/  IMAD.X R102, R98, 0x1, R115, P6 ;  /* 0x0000000162667824 */ /* 0x000fe200030e0673 */
[----:B------:R-:W-:Y:S01]  /*502b0*/  ISETP.GT.U32.AND P6, PT, R10, R15, PT ;  /* 0x0000000f0a00720c */ /* 0x000fe20003fc4070 */
[----:B------:R-:W-:Y:S01]  /*502c0*/  IMAD.WIDE.U32.X R12, R99, R65, R12, P3 ;  /* 0x00000041630c7225 */ /* 0x000fe200018e040c */
[----:B------:R-:W-:Y:S02]  /*502d0*/  IADD3 R10, P3, PT, R17, R92, RZ ;  /* 0x0000005c110a7210 */ /* 0x000fe40007f7e0ff */
[----:B------:R-:W-:Y:S01]  /*502e0*/  ISETP.GE.U32.AND.EX P2, PT, R102, R115, PT, P2 ;  /* 0x000000736600720c */ /* 0x000fe20003f46120 */
[----:B------:R-:W-:Y:S01]  /*502f0*/  IMAD.WIDE.U32 R16, R14, R68, RZ ;  /* 0x000000440e107225 */ /* 0x000fe200078e00ff */
[----:B------:R-:W-:Y:S02]  /*50300*/  LOP3.LUT R10, RZ, R10, RZ, 0x33, !PT ;  /* 0x0000000aff0a7212 */ /* 0x000fe400078e33ff */
[----:B------:R-:W-:Y:S01]  /*50310*/  SEL R92, RZ, 0x1, P0 ;  /* 0x00000001ff5c7807 */ /* 0x000fe20000000000 */
[----:B------:R-:W-:Y:S01]  /*50320*/  IMAD.X R99, RZ, RZ, RZ, P5 ;  /* 0x000000ffff637224 */ /* 0x000fe200028e06ff */
[----:B------:R-:W-:Y:S01]  /*50330*/  SEL R15, RZ, 0x1, P2 ;  /* 0x00000001ff0f7807 */ /* 0x000fe20001000000 */
[----:B------:R-:W-:Y:S01]  /*50340*/  IMAD.MOV.U32 R98, RZ, RZ, R93 ;  /* 0x000000ffff627224 */ /* 0x000fe200078e005d */
[----:B------:R-:W-:Y:S01]  /*50350*/  ISETP.GT.U32.AND.EX P6, PT, R103, R10, PT, P6 ;  /* 0x0000000a6700720c */ /* 0x000fe20003fc4160 */
[----:B------:R-:W-:Y:S01]  /*50360*/  IMAD.X R117, R117, 0x1, R42, P4 ;  /* 0x0000000175757824 */ /* 0x000fe200020e062a */
[----:B------:R-:W-:Y:S01]  /*50370*/  IADD3 R10, P2, P4, R15, R94, R92 ;  /* 0x0000005e0f0a7210 */ /* 0x000fe20007c5e05c */
[----:B------:R-:W-:Y:S01]  /*50380*/  IMAD.WIDE.U32 R96, R101, R68, RZ ;  /* 0x0000004465607225 */ /* 0x000fe200078e00ff */
[----:B------:R-:W-:-:S02]  /*50390*/  IADD3 R15, P0, PT, R109, R16, RZ ;  /* 0x000000106d0f7210 */ /* 0x000fc40007f1e0ff */
[----:B------:R-:W-:Y:S01]  /*503a0*/  SEL R109, RZ, 0x1, !P6 ;  /* 0x00000001ff6d7807 */ /* 0x000fe20007000000 */
[----:B------:R-:W-:Y:S01]  /*503b0*/  IMAD.WIDE.U32.X R98, R101, R71, R98, P3 ;  /* 0x0000004765627225 */ /* 0x000fe200018e0462 */
[----:B------:R-:W-:Y:S02]  /*503c0*/  IADD3.X R100, PT, PT, RZ, R95, RZ, P2, P4 ;  /* 0x0000005fff647210 */ /* 0x000fe400017e84ff */
[----:B------:R-:W-:Y:S01]  /*503d0*/  ISETP.GE.U32.AND.EX P1, PT, R117, R42, PT, P1 ;  /* 0x0000002a7500720c */ /* 0x000fe20003f26110 */
[----:B------:R-:W-:Y:S01]  /*503e0*/  IMAD.WIDE.U32 R92, P5, R14, R69, R96 ;  /* 0x000000450e5c7225 */ /* 0x000fe200078a0060 */
[----:B------:R-:W-:Y:S02]  /*503f0*/  IADD3 R98, P2, PT, R109, R98, RZ ;  /* 0x000000626d627210 */ /* 0x000fe40007f5e0ff */
[----:B------:R-:W-:Y:S01]  /*50400*/  ISETP.GE.U32.AND P3, PT, R15, R16, PT ;  /* 0x000000100f00720c */ /* 0x000fe20003f66070 */
[----:B------:R-:W-:Y:S01]  /*50410*/  IMAD.WIDE.U32 R96, R101, R66, RZ ;  /* 0x0000004265607225 */ /* 0x000fe200078e00ff */
[----:B------:R-:W-:-:S03]  /*50420*/  IADD3 R103, P6, PT, R17, R92, RZ ;  /* 0x0000005c11677210 */ /* 0x000fc60007fde0ff */
        /* <DEDUP_REMOVED lines=19> */
[----:B------:R-:W-:Y:S01]  /*50560*/  ISETP.GE.U32.AND.EX P4, PT, R117, R100, PT, P4 ;  /* 0x000000647500720c */ /* 0x000fe20003f86140 */
[----:B------:R-:W-:Y:S01]  /*50570*/  IMAD.WIDE.U32 R94, R111, R72, RZ ;  /* 0x000000486f5e7225 */ /* 0x000fe200078e00ff */
[----:B------:R-:W-:-:S02]  /*50580*/  ISETP.GE.U32.AND.EX P2, PT, R113, R99, PT, P2 ;  /* 0x000000637100720c */ /* 0x000fc40003f46120 */
[----:B------:R-:W-:Y:S01]  /*50590*/  ISETP.GE.U32.AND.EX P0, PT, R10, R97, PT, P0 ;  /* 0x000000610a00720c */ /* 0x000fe20003f06100 */
[----:B------:R-:W-:Y:S01]  /*505a0*/  IMAD.WIDE.U32.X R98, R101, R69, R16, P6 ;  /* 0x0000004565627225 */ /* 0x000fe200030e0410 */
[----:B------:R-:W-:Y:S02]  /*505b0*/  SEL R42, RZ, 0x1, P3 ;  /* 0x00000001ff2a7807 */ /* 0x000fe40001800000 */
[----:B------:R-:W-:Y:S01]  /*505c0*/  SEL R97, RZ, 0x1, P2 ;  /* 0x00000001ff617807 */ /* 0x000fe20001000000 */
[----:B------:R-:W-:Y:S01]  /*505d0*/  IMAD R100, R113, R72, RZ ;  /* 0x0000004871647224 */ /* 0x000fe200078e02ff */
[----:B------:R-:W-:Y:S01]  /*505e0*/  SEL R96, RZ, 0x1, P1 ;  /* 0x00000001ff607807 */ /* 0x000fe20000800000 */
[----:B------:R-:W-:Y:S01]  /*505f0*/  IMAD.WIDE.U32 R16, R94, R70, RZ ;  /* 0x000000465e107225 */ /* 0x000fe200078e00ff */
[----:B------:R-:W-:Y:S02]  /*50600*/  SEL R103, RZ, 0x1, P4 ;  /* 0x00000001ff677807 */ /* 0x000fe40002000000 */
[----:B------:R-:W-:Y:S01]  /*50610*/  IADD3 R42, P1, P2, R97, R98, R42 ;  /* 0x00000062612a7210 */ /* 0x000fe20007a3e02a */
[----:B------:R-:W-:Y:S01]  /*50620*/  IMAD R109, R111, R73, R100 ;  /* 0x000000496f6d7224 */ /* 0x000fe200078e0264 */
[----:B------:R-:W-:Y:S01]  /*50630*/  IADD3 R102, P3, P4, R103, R12, R96 ;  /* 0x0000000c67667210 */ /* 0x000fe20007c7e060 */
[----:B------:R-:W-:Y:S01]  /*50640*/  IMAD.WIDE.U32 R96, R101, R64, RZ ;  /* 0x0000004065607225 */ /* 0x000fe200078e00ff */
[----:B------:R-:W-:-:S02]  /*50650*/  IADD3.X R115, PT, PT, RZ, R99, RZ, P1, P2 ;  /* 0x00000063ff737210 */ /* 0x000fc40000fe44ff */
[----:B------:R-:W-:Y:S01]  /*50660*/  IADD3.X R103, PT, PT, RZ, R13, RZ, P3, P4 ;  /* 0x0000000dff677210 */ /* 0x000fe20001fe84ff */
[----:B------:R-:W-:Y:S01]  /*50670*/  IMAD.IADD R109, R95, 0x1, R109 ;  /* 0x000000015f6d7824 */ /* 0x000fe200078e026d */
[----:B------:R-:W-:Y:S01]  /*50680*/  ISETP.NE.U32.AND P2, PT, R102, RZ, PT ;  /* 0x000000ff6600720c */ /* 0x000fe20003f45070 */
[C---:B------:R-:W-:Y:S01]  /*50690*/  IMAD.WIDE.U32 R96, P6, R14.reuse, R65, R96 ;  /* 0x000000410e607225 */ /* 0x040fe200078c0060 */
[----:B------:R-:W-:Y:S02]  /*506a0*/  LOP3.LUT R12, RZ, R16, RZ, 0x33, !PT ;  /* 0x00000010ff0c7212 */ /* 0x000fe400078e33ff */
[----:B------:R-:W-:Y:S01]  /*506b0*/  ISETP.NE.AND.EX P2, PT, R103, RZ, PT, P2 ;  /* 0x000000ff6700720c */ /* 0x000fe20003f45320 */
[----:B------:R-:W-:Y:S01]  /*506c0*/  IMAD.X R99, RZ, RZ, RZ, P6 ;  /* 0x000000ffff637224 */ /* 0x000fe200030e06ff */
[----:B------:R-:W-:Y:S01]  /*506d0*/  IADD3 R117, P3, PT, R15, R42, RZ ;  /* 0x0000002a0f757210 */ /* 0x000fe20007f7e0ff */
[----:B------:R-:W-:Y:S01]  /*506e0*/  IMAD.WIDE.U32 R14, R14, R64, RZ ;  /* 0x000000400e0e7225 */ /* 0x000fe200078e00ff */
[----:B------:R-:W-:-:S02]  /*506f0*/  ISETP.GT.U32.AND P4, PT, R111, R12, PT ;  /* 0x0000000c6f00720c */ /* 0x000fc40003f84070 */
[----:B------:R-:W-:Y:S01]  /*50700*/  ISETP.GE.U32.AND P1, PT, R117, R42, PT ;  /* 0x0000002a7500720c */ /* 0x000fe20003f26070 */
[----:B------:R-:W-:Y:S01]  /*50710*/  IMAD.WIDE.U32 R12, R109, R70, RZ ;  /* 0x000000466d0c7225 */ /* 0x000fe200078e00ff */
[----:B------:R-:W-:-:S03]  /*50720*/  IADD3 R111, P6, PT, R15, R96, RZ ;  /* 0x000000600f6f7210 */ /* 0x000fc60007fde0ff */
[----:B------:R-:W-:Y:S02]  /*50730*/  IMAD.MOV.U32 R98, RZ, RZ, R97 ;  /* 0x000000ffff627224 */ /* 0x000fe400078e0061 */
[----:B------:R-:W-:-:S04]  /*50740*/  IMAD.WIDE.U32.X R92, R101, R67, R92, P5 ;  /* 0x00000043655c7225 */ /* 0x000fc800028e045c */
        /* <DEDUP_REMOVED lines=17> */
.L_x_369:
[----:B------:R-:W-:Y:S01]  /*50860*/  IADD3 R12, P2, PT, R17, R12, RZ ;  /* 0x0000000c110c7210 */ /* 0x000fe20007f5e0ff */
[----:B------:R-:W-:-:S04]  /*50870*/  IMAD.WIDE.U32 R98, R109, R68, RZ ;  /* 0x000000446d627225 */ /* 0x000fc800078e00ff */
[----:B------:R-:W-:Y:S01]  /*50880*/  IMAD.X R108, R10, 0x1, R115, P3 ;  /* 0x000000010a6c7824 */ /* 0x000fe200018e0673 */
[----:B------:R-:W-:Y:S01]  /*50890*/  LOP3.LUT R10, RZ, R12, RZ, 0x33, !PT ;  /* 0x0000000cff0a7212 */ /* 0x000fe200078e33ff */
[----:B------:R-:W-:-:S03]  /*508a0*/  IMAD.WIDE.U32 R16, R94, R68, RZ ;  /* 0x000000445e107225 */ /* 0x000fc600078e00ff */
[----:B------:R-:W-:Y:S01]  /*508b0*/  ISETP.GT.U32.AND.EX P4, PT, R113, R10, PT, P4 ;  /* 0x0000000a7100720c */ /* 0x000fe20003f84140 */
[----:B------:R-:W-:Y:S01]  /*508c0*/  IMAD.X R101, RZ, RZ, RZ, P5 ;  /* 0x000000ffff657224 */ /* 0x000fe200028e06ff */
[----:B------:R-:W-:Y:S01]  /*508d0*/  IADD3 R95, P5, PT, R117, R16, RZ ;  /* 0x00000010755f7210 */ /* 0x000fe20007fbe0ff */
[----:B------:R-:W-:Y:S01]  /*508e0*/  IMAD.MOV.U32 R100, RZ, RZ, R13 ;  /* 0x000000ffff647224 */ /* 0x000fe200078e000d */
[----:B------:R-:W-:Y:S01]  /*508f0*/  ISETP.GE.U32.AND.EX P1, PT, R108, R115, PT, P1 ;  /* 0x000000736c00720c */ /* 0x000fe20003f26110 */
[----:B------:R-:W-:Y:S01]  /*50900*/  IMAD.WIDE.U32 R102, R109, R66, RZ ;  /* 0x000000426d667225 */ /* 0x000fe200078e00ff */
[----:B------:R-:W-:Y:S02]  /*50910*/  SEL R15, RZ, 0x1, !P4 ;  /* 0x00000001ff0f7807 */ /* 0x000fe40006000000 */
[----:B------:R-:W-:Y:S01]  /*50920*/  SEL R115, RZ, 0x1, P1 ;  /* 0x00000001ff737807 */ /* 0x000fe20000800000 */
[----:B------:R-:W-:Y:S01]  /*50930*/  IMAD.WIDE.U32 R98, P3, R94, R69, R98 ;  /* 0x000000455e627225 */ /* 0x000fe20007860062 */
[----:B------:R-:W-:-:S03]  /*50940*/  SEL R10, RZ, 0x1, P0 ;  /* 0x00000001ff0a7807 */ /* 0x000fc60000000000 */
[----:B------:R-:W-:Y:S01]  /*50950*/  IMAD.WIDE.U32.X R100, R109, R71, R100, P2 ;  /* 0x000000476d647225 */ /* 0x000fe200010e0464 */
[----:B------:R-:W-:-:S03]  /*50960*/  ISETP.GE.U32.AND P2, PT, R95, R16, PT ;  /* 0x000000105f00720c */ /* 0x000fc60003f46070 */
[----:B------:R-:W-:Y:S01]  /*50970*/  IMAD.X R13, RZ, RZ, RZ, P3 ;  /* 0x000000ffff0d7224 */ /* 0x000fe200018e06ff */
[----:B------:R-:W-:Y:S01]  /*50980*/  IADD3 R113, P3, PT, R17, R98, RZ ;  /* 0x0000006211717210 */ /* 0x000fe20007f7e0ff */
[----:B------:R-:W-:Y:S01]  /*50990*/  IMAD.WIDE.U32 R102, P6, R94, R67, R102 ;  /* 0x000000435e667225 */ /* 0x000fe200078c0066 */
[----:B------:R-:W-:-:S03]  /*509a0*/  IADD3 R42, P1, PT, R15, R100, RZ ;  /* 0x000000640f2a7210 */ /* 0x000fc60007f3e0ff */
[----:B------:R-:W-:-:S04]  /*509b0*/  IMAD.WIDE.U32 R16, R94, R66, RZ ;  /* 0x000000425e107225 */ /* 0x000fc800078e00ff */
[----:B------:R-:W-:Y:S01]  /*509c0*/  IMAD.MOV.U32 R12, RZ, RZ, R99 ;  /* 0x000000ffff0c7224 */ /* 0x000fe200078e0063 */
[----:B------:R-:W-:Y:S01]  /*509d0*/  IADD3 R15, P4, PT, R17, R102, RZ ;  /* 0x00000066110f7210 */ /* 0x000fe20007f9e0ff */
[----:B------:R-:W-:Y:S01]  /*509e0*/  IMAD.X R99, RZ, RZ, RZ, P6 ;  /* 0x000000ffff637224 */ /* 0x000fe200030e06ff */
[----:B------:R-:W-:Y:S01]  /*509f0*/  IADD3 R100, P0, P6, R115, R92, R10 ;  /* 0x0000005c73647210 */ /* 0x000fe20007e1e00a */
[----:B------:R-:W-:Y:S01]  /*50a00*/  IMAD.X R17, RZ, RZ, R101, P1 ;  /* 0x000000ffff117224 */ /* 0x000fe200008e0665 */
[----:B------:R-:W-:Y:S01]  /*50a10*/  IADD3 R101, P1, PT, R95, R42, RZ ;  /* 0x0000002a5f657210 */ /* 0x000fe20007f3e0ff */
[----:B------:R-:W-:Y:S01]  /*50a20*/  IMAD.X R10, R113, 0x1, R108, P5 ;  /* 0x00000001710a7824 */ /* 0x000fe200028e066c */
[----:B------:R-:W-:Y:S01]  /*50a30*/  IADD3 R91, P5, PT, R91, R14, RZ ;  /* 0x0000000e5b5b7210 */ /* 0x000fe20007fbe0ff */
[----:B------:R-:W-:Y:S01]  /*50a40*/  IMAD.WIDE.U32.X R12, R109, R69, R12, P3 ;  /* 0x000000456d0c7225 */ /* 0x000fe200018e040c */
[----:B------:R-:W-:Y:S02]  /*50a50*/  IADD3.X R93, PT, PT, RZ, R93, RZ, P0, P6 ;  /* 0x0000005dff5d7210 */ /* 0x000fe400007ec4ff */
[----:B------:R-:W-:Y:S01]  /*50a60*/  ISETP.GE.U32.AND P0, PT, R101, R42, PT ;  /* 0x0000002a6500720c */ /* 0x000fe20003f06070 */
[----:B------:R-:W-:Y:S01]  /*50a70*/  IMAD.X R92, R10, 0x1, R17, P1 ;  /* 0x000000010a5c7824 */ /* 0x000fe200008e0611 */
[C---:B------:R-:W-:Y:S01]  /*50a80*/  ISETP.GE.U32.AND P1, PT, R91.reuse, R14, PT ;  /* 0x0000000e5b00720c */ /* 0x040fe20003f26070 */
[----:B------:R-:W-:Y:S01]  /*50a90*/  IMAD.MOV.U32 R98, RZ, RZ, R103 ;  /* 0x000000ffff627224 */ /* 0x000fe200078e0067 */
[----:B------:R-:W-:-:S02]  /*50aa0*/  IADD3 R91, P6, PT, R91, R100, RZ ;  /* 0x000000645b5b7210 */ /* 0x000fc40007fde0ff */
[----:B------:R-:W-:Y:S01]  /*50ab0*/  ISETP.GE.U32.AND.EX P2, PT, R10, R113, PT, P2 ;  /* 0x000000710a00720c */ /* 0x000fe20003f46120 */
[----:B------:R-:W-:Y:S01]  /*50ac0*/  IMAD.X R10, R8, 0x1, R111, P5 ;  /* 0x00000001080a7824 */ /* 0x000fe200028e066f */
[----:B------:R-:W-:Y:S01]  /*50ad0*/  ISETP.GE.U32.AND.EX P0, PT, R92, R17, PT, P0 ;  /* 0x000000115c00720c */ /* 0x000fe20003f06100 */
[----:B------:R-:W-:Y:S01]  /*50ae0*/  IMAD.WIDE.U32.X R98, R109, R67, R98, P4 ;  /* 0x000000436d627225 */ /* 0x000fe200020e0462 */
[C---:B------:R-:W-:Y:S02]  /*50af0*/  ISETP.GE.U32.AND P5, PT, R91.reuse, R100, PT ;  /* 0x000000645b00720c */ /* 0x040fe40003fa6070 */
[----:B------:R-:W-:Y:S01]  /*50b00*/  SEL R8, RZ, 0x1, P2 ;  /* 0x00000001ff087807 */ /* 0x000fe20001000000 */
[----:B------:R-:W-:Y:S01]  /*50b10*/  IMAD.X R42, R10, 0x1, R93, P6 ;  /* 0x000000010a2a7824 */ /* 0x000fe200030e065d */
[----:B------:R-:W-:Y:S02]  /*50b20*/  SEL R17, RZ, 0x1, P0 ;  /* 0x00000001ff117807 */ /* 0x000fe40000000000 */
[----:B------:R-:W-:-:S02]  /*50b30*/  IADD3 R91, P2, PT, R91, R16, RZ ;  /* 0x000000105b5b7210 */ /* 0x000fc40007f5e0ff */
[----:B------:R-:W-:Y:S02]  /*50b40*/  IADD3 R12, P3, P6, R17, R12, R8 ;  /* 0x0000000c110c7210 */ /* 0x000fe40007e7e008 */
[----:B------:R-:W-:Y:S01]  /*50b50*/  ISETP.GE.U32.AND P0, PT, R91, R16, PT ;  /* 0x000000105b00720c */ /* 0x000fe20003f06070 */
[----:B------:R-:W-:Y:S01]  /*50b60*/  IMAD.X R8, R15, 0x1, R42, P2 ;  /* 0x000000010f087824 */ /* 0x000fe200010e062a */
[----:B------:R-:W-:Y:S02]  /*50b70*/  SHF.L.W.U32.HI R16, R105, 0x1, R139 ;  /* 0x0000000169107819 */ /* 0x000fe40000010e8b */
[----:B------:R-:W-:Y:S02]  /*50b80*/  ISETP.GE.U32.AND.EX P1, PT, R10, R111, PT, P1 ;  /* 0x0000006f0a00720c */ /* 0x000fe40003f26110 */
[----:B------:R-:W-:Y:S01]  /*50b90*/  ISETP.GE.U32.AND.EX P5, PT, R42, R93, PT, P5 ;  /* 0x0000005d2a00720c */ /* 0x000fe20003fa6150 */
[----:B------:R-:W-:Y:S01]  /*50ba0*/  IMAD.SHL.U32 R42, R137, 0x2, RZ ;  /* 0x00000002892a7824 */ /* 0x000fe200078e00ff */
[----:B------:R-:W-:-:S02]  /*50bb0*/  IADD3.X R13, PT, PT, RZ, R13, RZ, P3, P6 ;  /* 0x0000000dff0d7210 */ /* 0x000fc40001fec4ff */
[----:B------:R-:W-:Y:S02]  /*50bc0*/  ISETP.GE.AND P3, PT, R105, RZ, PT ;  /* 0x000000ff6900720c */ /* 0x000fe40003f66270 */
[----:B------:R-:W-:Y:S02]  /*50bd0*/  SHF.L.W.U32.HI R10, R139, 0x1, R106 ;  /* 0x000000018b0a7819 */ /* 0x000fe40000010e6a */
[----:B------:R-:W-:Y:S02]  /*50be0*/  ISETP.EQ.U32.AND P6, PT, R16, R139, PT ;  /* 0x0000008b1000720c */ /* 0x000fe40003fc2070 */
[----:B------:R-:W-:Y:S02]  /*50bf0*/  SEL R14, RZ, 0x1, P1 ;  /* 0x00000001ff0e7807 */ /* 0x000fe40000800000 */
[----:B------:R-:W-:Y:S02]  /*50c00*/  SEL R17, RZ, 0x1, P5 ;  /* 0x00000001ff117807 */ /* 0x000fe40002800000 */
[----:B------:R-:W-:-:S02]  /*50c10*/  IADD3 R91, P2, PT, R91, R12, RZ ;  /* 0x0000000c5b5b7210 */ /* 0x000fc40007f5e0ff */
[----:B------:R-:W-:Y:S02]  /*50c20*/  ISETP.EQ.AND.EX P3, PT, R10, R106, !P3, P6 ;  /* 0x0000006a0a00720c */ /* 0x000fe40005f62360 */
[----:B------:R-:W-:Y:S01]  /*50c30*/  IADD3 R17, P6, P5, R17, R96, R14 ;  /* 0x0000006011117210 */ /* 0x000fe20007dde00e */
[----:B------:R-:W-:Y:S01]  /*50c40*/  IMAD.X R96, R8, 0x1, R13, P2 ;  /* 0x0000000108607824 */ /* 0x000fe200010e060d */
[----:B------:R-:W-:Y:S02]  /*50c50*/  ISETP.GE.U32.AND P2, PT, R91, R12, PT ;  /* 0x0000000c5b00720c */ /* 0x000fe40003f46070 */
[----:B------:R-:W-:Y:S02]  /*50c60*/  ISETP.LT.U32.AND P1, PT, R16, R139, PT ;  /* 0x0000008b1000720c */ /* 0x000fe40003f21070 */
[----:B------:R-:W-:Y:S01]  /*50c70*/  ISETP.GE.U32.AND.EX P2, PT, R96, R13, PT, P2 ;  /* 0x0000000d6000720c */ /* 0x000fe20003f46120 */
[----:B------:R-:W-:Y:S01]  /*50c80*/  IMAD.WIDE.U32 R12, R109, R64, RZ ;  /* 0x000000406d0c7225 */ /* 0x000fe200078e00ff */
[----:B------:R-:W-:-:S02]  /*50c90*/  ISETP.GE.U32.AND.EX P0, PT, R8, R15, PT, P0 ;  /* 0x0000000f0800720c */ /* 0x000fc40003f06100 */
[----:B------:R-:W-:Y:S02]  /*50ca0*/  SEL R15, RZ, 0x1, P2 ;  /* 0x00000001ff0f7807 */ /* 0x000fe40001000000 */
[----:B------:R-:W-:Y:S02]  /*50cb0*/  IADD3.X R97, PT, PT, RZ, R97, RZ, P6, P5 ;  /* 0x00000061ff617210 */ /* 0x000fe400037ea4ff */
[----:B------:R-:W-:Y:S02]  /*50cc0*/  ISETP.NE.U32.AND P2, PT, R17, RZ, PT ;  /* 0x000000ff1100720c */ /* 0x000fe40003f45070 */
[----:B------:R-:W-:Y:S02]  /*50cd0*/  ISETP.LT.U32.OR.EX P1, PT, R10, R106, P3, P1 ;  /* 0x0000006a0a00720c */ /* 0x000fe40001f21510 */
[----:B------:R-:W-:Y:S02]  /*50ce0*/  ISETP.NE.AND.EX P2, PT, R97, RZ, PT, P2 ;  /* 0x000000ff6100720c */ /* 0x000fe40003f45320 */
[----:B------:R-:W-:-:S02]  /*50cf0*/  SEL R93, RZ, 0x1, !P1 ;  /* 0x00000001ff5d7807 */ /* 0x000fc40004800000 */
[----:B------:R-:W-:Y:S02]  /*50d00*/  SHF.L.U64.HI R8, R137, 0x1, R104 ;  /* 0x0000000189087819 */ /* 0x000fe40000010268 */
[----:B------:R-:W-:Y:S02]  /*50d10*/  LOP3.LUT R93, R42, R93, RZ, 0xfc, !PT ;  /* 0x0000005d2a5d7212 */ /* 0x000fe400078efcff */
[----:B------:R-:W-:Y:S02]  /*50d20*/  SEL R14, RZ, 0x1, P0 ;  /* 0x00000001ff0e7807 */ /* 0x000fe40000000000 */
[----:B------:R-:W-:Y:S02]  /*50d30*/  ISETP.EQ.U32.AND P5, PT, R93, R137, PT ;  /* 0x000000895d00720c */ /* 0x000fe40003fa2070 */
[----:B------:R-:W-:Y:S02]  /*50d40*/  IADD3 R14, P3, P4, R15, R98, R14 ;  /* 0x000000620f0e7210 */ /* 0x000fe40007c7e00e */
[----:B------:R-:W-:Y:S01]  /*50d50*/  ISETP.EQ.AND.EX P1, PT, R8, R104, P1, P5 ;  /* 0x000000680800720c */ /* 0x000fe20000f22350 */
[----:B------:R-:W-:Y:S01]  /*50d60*/  IMAD.WIDE.U32 R12, P5, R94, R65, R12 ;  /* 0x000000415e0c7225 */ /* 0x000fe200078a000c */
[----:B------:R-:W-:-:S03]  /*50d70*/  ISETP.LT.U32.AND P0, PT, R93, R137, PT ;  /* 0x000000895d00720c */ /* 0x000fc60003f01070 */
[----:B------:R-:W-:Y:S01]  /*50d80*/  IMAD.WIDE.U32 R94, R94, R64, RZ ;  /* 0x000000405e5e7225 */ /* 0x000fe200078e00ff */
        /* <DEDUP_REMOVED lines=10> */
.L_x_370:
[----:B------:R-:W-:Y:S01]  /*50e30*/  IADD3.X R99, PT, PT, RZ, R99, RZ, P3, P4 ;  /* 0x00000063ff637210 */ /* 0x000fe20001fe84ff */
[----:B------:R-:W-:Y:S01]  /*50e40*/  IMAD.SHL.U32 R17, R135, 0x2, RZ ;  /* 0x0000000287117824 */ /* 0x000fe200078e00ff */
[----:B------:R-:W-:Y:S01]  /*50e50*/  ISETP.LT.U32.OR.EX P0, PT, R8, R104, P1, P0 ;  /* 0x000000680800720c */ /* 0x000fe20000f01500 */
[----:B------:R-:W-:Y:S01]  /*50e60*/  IMAD.X R15, RZ, RZ, RZ, P5 ;  /* 0x000000ffff0f7224 */ /* 0x000fe200028e06ff */
[----:B------:R-:W-:Y:S01]  /*50e70*/  IADD3 R97, P1, PT, R44, R94, RZ ;  /* 0x0000005e2c617210 */ /* 0x000fe20007f3e0ff */
[----:B------:R-:W-:Y:S01]  /*50e80*/  IMAD.SHL.U32 R98, R74, 0x2, RZ ;  /* 0x000000024a627824 */ /* 0x000fe200078e00ff */
[----:B------:R-:W-:Y:S02]  /*50e90*/  IADD3 R95, P4, PT, R95, R12, RZ ;  /* 0x0000000c5f5f7210 */ /* 0x000fe40007f9e0ff */
[C---:B------:R-:W-:Y:S02]  /*50ea0*/  IADD3 R111, P3, PT, R97.reuse, R14, RZ ;  /* 0x0000000e616f7210 */ /* 0x040fe40007f7e0ff */
[----:B------:R-:W-:Y:S01]  /*50eb0*/  SEL R12, RZ, 0x1, !P0 ;  /* 0x00000001ff0c7807 */ /* 0x000fe20004000000 */
[----:B------:R-:W-:Y:S01]  /*50ec0*/  IMAD.X R46, R46, 0x1, R95, P1 ;  /* 0x000000012e2e7824 */ /* 0x000fe200008e065f */
[----:B------:R-:W-:-:S02]  /*50ed0*/  ISETP.GE.U32.AND P1, PT, R97, R94, PT ;  /* 0x0000005e6100720c */ /* 0x000fc40003f26070 */
[----:B------:R-:W-:Y:S01]  /*50ee0*/  ISETP.GE.U32.AND P2, PT, R111, R14, PT ;  /* 0x0000000e6f00720c */ /* 0x000fe20003f46070 */
[----:B------:R-:W-:Y:S01]  /*50ef0*/  IMAD.X R94, R46, 0x1, R99, P3 ;  /* 0x000000012e5e7824 */ /* 0x000fe200018e0663 */
[----:B------:R-:W-:Y:S01]  /*50f00*/  LOP3.LUT R17, R17, R12, RZ, 0xfc, !PT ;  /* 0x0000000c11117212 */ /* 0x000fe200078efcff */
[----:B------:R-:W-:Y:S01]  /*50f10*/  IMAD.MOV.U32 R14, RZ, RZ, R13 ;  /* 0x000000ffff0e7224 */ /* 0x000fe200078e000d */
[----:B------:R-:W-:Y:S02]  /*50f20*/  SHF.L.U64.HI R12, R135, 0x1, R114 ;  /* 0x00000001870c7819 */ /* 0x000fe40000010272 */
[----:B------:R-:W-:Y:S01]  /*50f30*/  ISETP.GE.U32.AND.EX P2, PT, R94, R99, PT, P2 ;  /* 0x000000635e00720c */ /* 0x000fe20003f46120 */
[----:B------:R-:W-:Y:S01]  /*50f40*/  IMAD.WIDE.U32.X R14, R109, R65, R14, P4 ;  /* 0x000000416d0e7225 */ /* 0x000fe200020e040e */
[----:B------:R-:W-:Y:S02]  /*50f50*/  ISETP.GE.U32.AND P3, PT, R17, R135, PT ;  /* 0x000000871100720c */ /* 0x000fe40003f66070 */
[----:B------:R-:W-:-:S02]  /*50f60*/  SEL R13, RZ, 0x1, P2 ;  /* 0x00000001ff0d7807 */ /* 0x000fc40001000000 */
[----:B------:R-:W-:Y:S02]  /*50f70*/  ISETP.GE.U32.AND.EX P2, PT, R12, R114, PT, P3 ;  /* 0x000000720c00720c */ /* 0x000fe40003f46130 */
[----:B------:R-:W-:Y:S02]  /*50f80*/  ISETP.GE.U32.AND.EX P1, PT, R46, R95, PT, P1 ;  /* 0x0000005f2e00720c */ /* 0x000fe40003f26110 */
[----:B------:R-:W-:Y:S02]  /*50f90*/  PLOP3.LUT P6, PT, PT, PT, PT, 0x80, 0x8 ;  /* 0x000000000008781c */ /* 0x000fe40003fcf070 */
[----:B------:R-:W-:Y:S02]  /*50fa0*/  SEL R44, RZ, 0x1, P1 ;  /* 0x00000001ff2c7807 */ /* 0x000fe40000800000 */
[----:B------:R-:W-:Y:S02]  /*50fb0*/  ISETP.GE.U32.AND P4, PT, R101, R70, PT ;  /* 0x000000466500720c */ /* 0x000fe40003f86070 */
[----:B------:R-:W-:-:S02]  /*50fc0*/  IADD3 R13, P1, P3, R13, R14, R44 ;  /* 0x0000000e0d0d7210 */ /* 0x000fc40007b3e02c */
[----:B------:R-:W-:Y:S02]  /*50fd0*/  ISETP.GE.U32.AND.EX P4, PT, R92, R71, PT, P4 ;  /* 0x000000475c00720c */ /* 0x000fe40003f86140 */
[----:B------:R-:W-:Y:S02]  /*50fe0*/  @P2 ISETP.EQ.U32.AND P5, PT, R17, R135, PT ;  /* 0x000000871100220c */ /* 0x000fe40003fa2070 */
[----:B------:R-:W-:Y:S02]  /*50ff0*/  IADD3.X R14, PT, PT, RZ, R15, RZ, P1, P3 ;  /* 0x0000000fff0e7210 */ /* 0x000fe40000fe64ff */
[----:B------:R-:W-:Y:S02]  /*51000*/  @P2 ISETP.EQ.AND.EX P6, PT, R12, R114, P0, P5 ;  /* 0x000000720c00220c */ /* 0x000fe400007c2350 */
[----:B------:R-:W-:Y:S02]  /*51010*/  IADD3 R99, P1, PT, R48, R13, RZ ;  /* 0x0000000d30637210 */ /* 0x000fe40007f3e0ff */
[----:B------:R-:W-:-:S02]  /*51020*/  ISETP.EQ.U32.AND P3, PT, R91, R68, PT ;  /* 0x000000445b00720c */ /* 0x000fc40003f62070 */
[----:B------:R-:W-:Y:S01]  /*51030*/  LOP3.LUT R6, R6, 0xfffffffb, RZ, 0xc0, !PT ;  /* 0xfffffffb06067812 */ /* 0x000fe200078ec0ff */
[----:B------:R-:W-:Y:S01]  /*51040*/  IMAD.X R46, R107, 0x1, R14, P1 ;  /* 0x000000016b2e7824 */ /* 0x000fe200008e060e */
[----:B------:R-:W-:Y:S02]  /*51050*/  ISETP.GE.U32.AND P1, PT, R99, R64, PT ;  /* 0x000000406300720c */ /* 0x000fe40003f26070 */
[----:B------:R-:W-:Y:S02]  /*51060*/  ISETP.LT.U32.AND P2, PT, R91, R68, PT ;  /* 0x000000445b00720c */ /* 0x000fe40003f41070 */
[----:B------:R-:W-:Y:S02]  /*51070*/  ISETP.EQ.AND.EX P3, PT, R96, R69, !P4, P3 ;  /* 0x000000456000720c */ /* 0x000fe40006762330 */
[----:B------:R-:W-:Y:S02]  /*51080*/  ISETP.GE.U32.AND.EX P0, PT, R46, R65, PT, P1 ;  /* 0x000000412e00720c */ /* 0x000fe40003f06110 */
[----:B------:R-:W-:-:S02]  /*51090*/  @P6 LOP3.LUT R6, R6, 0x4, RZ, 0xfc, !PT ;  /* 0x0000000406066812 */ /* 0x000fc400078efcff */
[----:B------:R-:W-:Y:S02]  /*510a0*/  ISETP.LT.U32.OR.EX P6, PT, R96, R69, P3, P2 ;  /* 0x000000456000720c */ /* 0x000fe40001fc1520 */
[CC--:B------:R-:W-:Y:S02]  /*510b0*/  ISETP.EQ.U32.AND P3, PT, R111.reuse, R66.reuse, PT ;  /* 0x000000426f00720c */ /* 0x0c0fe40003f62070 */
[----:B------:R-:W-:Y:S02]  /*510c0*/  ISETP.LT.U32.AND P1, PT, R111, R66, PT ;  /* 0x000000426f00720c */ /* 0x000fe40003f21070 */
[CC--:B------:R-:W-:Y:S02]  /*510d0*/  ISETP.EQ.AND.EX P3, PT, R94.reuse, R67.reuse, P6, P3 ;  /* 0x000000435e00720c */ /* 0x0c0fe40003762330 */
[----:B------:R-:W-:Y:S02]  /*510e0*/  PLOP3.LUT P2, PT, PT, PT, PT, 0x8, 0x80 ;  /* 0x000000000080781c */ /* 0x000fe40003f4e170 */
[----:B------:R-:W-:-:S02]  /*510f0*/  ISETP.LT.U32.OR.EX P3, PT, R94, R67, P3, P1 ;  /* 0x000000435e00720c */ /* 0x000fc40001f61510 */
[----:B------:R-:W-:Y:S02]  /*51100*/  @P0 ISETP.NE.U32.AND P1, PT, R99, R64, PT ;  /* 0x000000406300020c */ /* 0x000fe40003f25070 */
[----:B------:R-:W-:Y:S02]  /*51110*/  SHF.L.U64.HI R44, R74, 0x1, R105 ;  /* 0x000000014a2c7819 */ /* 0x000fe40000010269 */
[----:B------:R-:W-:Y:S02]  /*51120*/  @P0 ISETP.NE.OR.EX P2, PT, R46, R65, !P3, P1 ;  /* 0x000000412e00020c */ /* 0x000fe40005f45710 */
[----:B------:R-:W-:Y:S02]  /*51130*/  ISETP.GE.U32.AND P0, PT, R98, R70, PT ;  /* 0x000000466200720c */ /* 0x000fe40003f06070 */
[----:B------:R-:W-:Y:S02]  /*51140*/  ISETP.EQ.U32.AND P1, PT, R16, R68, PT ;  /* 0x000000441000720c */ /* 0x000fe40003f22070 */
[----:B------:R-:W-:-:S02]  /*51150*/  ISETP.GE.U32.AND.EX P0, PT, R44, R71, PT, P0 ;  /* 0x000000472c00720c */ /* 0x000fc40003f06100 */
[----:B------:R-:W-:Y:S02]  /*51160*/  ISETP.LT.U32.AND P5, PT, R16, R68, PT ;  /* 0x000000441000720c */ /* 0x000fe40003fa1070 */
[-C--:B------:R-:W-:Y:S02]  /*51170*/  ISETP.EQ.AND.EX P1, PT, R10, R69.reuse, !P0, P1 ;  /* 0x000000450a00720c */ /* 0x080fe40004722310 */
[----:B------:R-:W-:Y:S02]  /*51180*/  LOP3.LUT R6, R6, 0xfffffffe, RZ, 0xc0, !PT ;  /* 0xfffffffe06067812 */ /* 0x000fe400078ec0ff */
[----:B------:R-:W-:Y:S02]  /*51190*/  ISETP.LT.U32.OR.EX P1, PT, R10, R69, P1, P5 ;  /* 0x000000450a00720c */ /* 0x000fe40000f21550 */
[----:B------:R-:W-:Y:S02]  /*511a0*/  ISETP.EQ.U32.AND P5, PT, R93, R66, PT ;  /* 0x000000425d00720c */ /* 0x000fe40003fa2070 */
[----:B------:R-:W-:-:S02]  /*511b0*/  @P6 LOP3.LUT R6, R6, 0x1, RZ, 0xfc, !PT ;  /* 0x0000000106066812 */ /* 0x000fc400078efcff */
[CC--:B------:R-:W-:Y:S02]  /*511c0*/  ISETP.EQ.AND.EX P1, PT, R8.reuse, R67.reuse, P1, P5 ;  /* 0x000000430800720c */ /* 0x0c0fe40000f22350 */
[----:B------:R-:W-:Y:S02]  /*511d0*/  ISETP.LT.U32.AND P5, PT, R93, R66, PT ;  /* 0x000000425d00720c */ /* 0x000fe40003fa1070 */
[----:B------:R-:W-:Y:S02]  /*511e0*/  P2R R13, PR, RZ, 0x10 ;  /* 0x00000010ff0d7803 */ /* 0x000fe40000000000 */
[----:B------:R-:W-:Y:S02]  /*511f0*/  ISETP.LT.U32.OR.EX P1, PT, R8, R67, P1, P5 ;  /* 0x000000430800720c */ /* 0x000fe40000f21550 */
[----:B------:R-:W-:Y:S02]  /*51200*/  ISETP.GE.U32.AND P5, PT, R17, R64, PT ;  /* 0x000000401100720c */ /* 0x000fe40003fa6070 */
[----:B------:R-:W-:-:S02]  /*51210*/  PLOP3.LUT P4, PT, PT, PT, PT, 0x8, 0x80 ;  /* 0x000000000080781c */ /* 0x000fc40003f8e170 */
[----:B------:R-:W-:Y:S02]  /*51220*/  ISETP.GE.U32.AND.EX P5, PT, R12, R65, PT, P5 ;  /* 0x000000410c00720c */ /* 0x000fe40003fa6150 */
[----:B------:R-:W-:Y:S02]  /*51230*/  LOP3.LUT R6, R6, 0xfffffffd, RZ, 0xc0, !PT ;  /* 0xfffffffd06067812 */ /* 0x000fe400078ec0ff */
[----:B------:R-:W-:Y:S02]  /*51240*/  SEL R14, R70, RZ, P2 ;  /* 0x000000ff460e7207 */ /* 0x000fe40001000000 */
[----:B------:R-:W-:-:S07]  /*51250*/  SEL R103, R71, RZ, P2 ;  /* 0x000000ff47677207 */ /* 0x000fce0001000000 */
[----:B------:R-:W-:-:S04]  /*51260*/  @P5 ISETP.NE.U32.AND P6, PT, R17, R64, PT ;  /* 0x000000401100520c */ /* 0x000fc80003fc5070 */
[----:B------:R-:W-:-:S13]  /*51270*/  @P5 ISETP.NE.OR.EX P4, PT, R12, R65, !P1, P6 ;  /* 0x000000410c00520c */ /* 0x000fda0004f85760 */
[----:B------:R-:W-:Y:S02]  /*51280*/  @P4 LOP3.LUT R6, R6, 0x2, RZ, 0xfc, !PT ;  /* 0x0000000206064812 */ /* 0x000fe400078efcff */
[----:B------:R-:W-:-:S04]  /*51290*/  ISETP.NE.AND P4, PT, R13, RZ, PT ;  /* 0x000000ff0d00720c */ /* 0x000fc80003f85270 */
[----:B------:R-:W-:Y:S02]  /*512a0*/  SEL R13, RZ, 0x1, P4 ;  /* 0x00000001ff0d7807 */ /* 0x000fe40002000000 */
[----:B------:R-:W-:-:S05]  /*512b0*/  IADD3 R97, P4, PT, -R14, R101, RZ ;  /* 0x000000650e617210 */ /* 0x000fca0007f9e1ff */
        /* <DEDUP_REMOVED lines=9> */
[----:B------:R-:W-:-:S04]  /*51350*/  SEL R15, RZ, 0xffffffff, P4 ;  /* 0xffffffffff0f7807 */ /* 0x000fc80002000000 */
[----:B------:R-:W-:-:S04]  /*51360*/  IADD3 R13, P5, P6, R15, R91, -R80 ;  /* 0x0000005b0f0d7210 */ /* 0x000fc80007ebe850 */
[----:B------:R-:W-:Y:S02]  /*51370*/  IADD3.X R14, PT, PT, R15, R93, ~R90, P5, P6 ;  /* 0x0000005d0f0e7210 */ /* 0x000fe40002fecc5a */
[----:B------:R-:W-:Y:S02]  /*51380*/  ISETP.EQ.U32.AND P5, PT, R91, R80, PT ;  /* 0x000000505b00720c */ /* 0x000fe40003fa2070 */
        /* <DEDUP_REMOVED lines=8> */
[----:B------:R-:W-:-:S03]  /*51410*/  IMAD.X R95, RZ, RZ, R67, P5 ;  /* 0x000000ffff5f7224 */ /* 0x000fc600028e0643 */
[----:B------:R-:W-:Y:S02]  /*51420*/  IADD3 R93, P5, PT, -R93, R111, RZ ;  /* 0x0000006f5d5d7210 */ /* 0x000fe40007fbe1ff */
[----:B------:R-:W-:-:S05]  /*51430*/  SEL R95, R95, RZ, P2 ;  /* 0x000000ff5f5f7207 */ /* 0x000fca0001000000 */
[----:B------:R-:W-:Y:S01]  /*51440*/  IMAD.X R95, R94, 0x1, ~R95, P5 ;  /* 0x000000015e5f7824 */ /* 0x000fe200028e0e5f */
[----:B------:R-:W-:-:S04]  /*51450*/  IADD3 R15, P5, P6, R91, R93, -R120 ;  /* 0x0000005d5b0f7210 */ /* 0x000fc80007ebe878 */
[----:B------:R-:W-:Y:S02]  /*51460*/  IADD3.X R92, PT, PT, R91, R95, ~R122, P5, P6 ;  /* 0x0000005f5b5c7210 */ /* 0x000fe40002fecc7a */
[----:B------:R-:W-:Y:S02]  /*51470*/  SEL R91, RZ, 0x1, !P3 ;  /* 0x00000001ff5b7807 */ /* 0x000fe40005800000 */
[C---:B------:R-:W-:Y:S02]  /*51480*/  LOP3.LUT P5, RZ, R6.reuse, 0x2, RZ, 0xc0, !PT ;  /* 0x0000000206ff7812 */ /* 0x040fe400078ac0ff */
[----:B------:R-:W-:Y:S02]  /*51490*/  IADD3 R48, P3, PT, R91, R64, RZ ;  /* 0x000000405b307210 */ /* 0x000fe40007f7e0ff */
[----:B------:R-:W-:Y:S02]  /*514a0*/  LOP3.LUT P6, RZ, R6, 0x4, RZ, 0xc0, !PT ;  /* 0x0000000406ff7812 */ /* 0x000fe400078cc0ff */
[----:B------:R-:W-:Y:S01]  /*514b0*/  SEL R48, R48, RZ, P2 ;  /* 0x000000ff30307207 */ /* 0x000fe20001000000 */
[----:B------:R-:W-:Y:S01]  /*514c0*/  IMAD.X R94, RZ, RZ, R65, P3 ;  /* 0x000000ffff5e7224 */ /* 0x000fe200018e0641 */
[----:B------:R-:W-:-:S02]  /*514d0*/  PLOP3.LUT P5, PT, P6, P5, PT, 0xf8, 0x8f ;  /* 0x00000000008f781c */ /* 0x000fc400037abf70 */
[----:B------:R-:W-:Y:S02]  /*514e0*/  IADD3 R48, P3, PT, -R48, R99, RZ ;  /* 0x0000006330307210 */ /* 0x000fe40007f7e1ff */
[----:B------:R-:W-:Y:S02]  /*514f0*/  SEL R94, R94, RZ, P2 ;  /* 0x000000ff5e5e7207 */ /* 0x000fe40001000000 */
[CC--:B------:R-:W-:Y:S02]  /*51500*/  ISETP.EQ.U32.AND P2, PT, R93.reuse, R120.reuse, PT ;  /* 0x000000785d00720c */ /* 0x0c0fe40003f42070 */
[----:B------:R-:W-:Y:S01]  /*51510*/  ISETP.NE.U32.AND P6, PT, R16, R139, PT ;  /* 0x0000008b1000720c */ /* 0x000fe20003fc5070 */
[----:B------:R-:W-:Y:S01]  /*51520*/  IMAD.X R94, R46, 0x1, ~R94, P3 ;  /* 0x000000012e5e7824 */ /* 0x000fe200018e0e5e */
[----:B------:R-:W-:Y:S02]  /*51530*/  ISETP.LT.U32.AND P3, PT, R93, R120, PT ;  /* 0x000000785d00720c */ /* 0x000fe40003f61070 */
[----:B------:R-:W-:-:S02]  /*51540*/  ISETP.EQ.AND.EX P2, PT, R95, R122, P4, P2 ;  /* 0x0000007a5f00720c */ /* 0x000fc40002742320 */
[----:B------:R-:W-:Y:S02]  /*51550*/  ISETP.NE.AND.EX P6, PT, R10, R106, PT, P6 ;  /* 0x0000006a0a00720c */ /* 0x000fe40003fc5360 */
[----:B------:R-:W-:Y:S02]  /*51560*/  ISETP.LT.U32.OR.EX P2, PT, R95, R122, P2, P3 ;  /* 0x0000007a5f00720c */ /* 0x000fe40001741530 */
[CC--:B------:R-:W-:Y:S02]  /*51570*/  ISETP.EQ.U32.AND P3, PT, R16.reuse, R68.reuse, PT ;  /* 0x000000441000720c */ /* 0x0c0fe40003f62070 */
[----:B------:R-:W-:Y:S02]  /*51580*/  ISETP.LT.U32.AND P4, PT, R16, R68, PT ;  /* 0x000000441000720c */ /* 0x000fe40003f81070 */
[----:B------:R-:W-:Y:S02]  /*51590*/  ISETP.EQ.AND.EX P3, PT, R10, R69, !P0, P3 ;  /* 0x000000450a00720c */ /* 0x000fe40004762330 */
[----:B------:R-:W-:-:S02]  /*515a0*/  SEL R95, RZ, 0x1, P0 ;  /* 0x00000001ff5f7807 */ /* 0x000fc40000000000 */
[----:B------:R-:W-:Y:S02]  /*515b0*/  ISETP.LT.U32.AND P0, PT, R16, R139, PT ;  /* 0x0000008b1000720c */ /* 0x000fe40003f01070 */
[----:B------:R-:W-:Y:S02]  /*515c0*/  ISETP.LT.AND P6, PT, R105, RZ, !P6 ;  /* 0x000000ff6900720c */ /* 0x000fe400077c1270 */
[----:B------:R-:W-:Y:S02]  /*515d0*/  ISETP.LT.U32.OR.EX P4, PT, R10, R69, P3, P4 ;  /* 0x000000450a00720c */ /* 0x000fe40001f81540 */
[----:B------:R-:W-:Y:S02]  /*515e0*/  ISETP.EQ.U32.AND P3, PT, R48, R121, PT ;  /* 0x000000793000720c */ /* 0x000fe40003f62070 */
[----:B------:R-:W-:Y:S02]  /*515f0*/  SEL R46, RZ, 0xffffffff, !P2 ;  /* 0xffffffffff2e7807 */ /* 0x000fe40005000000 */
[----:B------:R-:W-:-:S02]  /*51600*/  ISETP.LT.U32.OR.EX P0, PT, R10, R106, P6, P0 ;  /* 0x0000006a0a00720c */ /* 0x000fc40003701500 */
[----:B------:R-:W-:Y:S02]  /*51610*/  ISETP.GE.U32.AND P6, PT, R48, R121, PT ;  /* 0x000000793000720c */ /* 0x000fe40003fc6070 */
[----:B------:R-:W-:Y:S02]  /*51620*/  SEL R93, RZ, 0x1, !P4 ;  /* 0x00000001ff5d7807 */ /* 0x000fe40006000000 */
[-C--:B------:R-:W-:Y:S02]  /*51630*/  ISETP.EQ.AND.EX P3, PT, R94, R123.reuse, P2, P3 ;  /* 0x0000007b5e00720c */ /* 0x080fe40001762330 */
[----:B------:R-:W-:Y:S02]  /*51640*/  IADD3 R99, P4, P2, R46, R48, -R121 ;  /* 0x000000302e637210 */ /* 0x000fe40007a9e879 */
[----:B------:R-:W-:Y:S02]  /*51650*/  ISETP.GE.U32.AND.EX P6, PT, R94, R123, PT, P6 ;  /* 0x0000007b5e00720c */ /* 0x000fe40003fc6160 */
[----:B------:R-:W-:-:S02]  /*51660*/  IADD3.X R101, PT, PT, R46, R94, ~R123, P4, P2 ;  /* 0x0000005e2e657210 */ /* 0x000fc400027e4c7b */
[----:B------:R-:W-:Y:S02]  /*51670*/  SEL R119, R70, RZ, P5 ;  /* 0x000000ff46777207 */ /* 0x000fe40002800000 */
[----:B------:R-:W-:Y:S02]  /*51680*/  IADD3 R96, P4, PT, R97, -R76, RZ ;  /* 0x8000004c61607210 */ /* 0x000fe40007f9e0ff */
[----:B------:R-:W-:Y:S02]  /*51690*/  IADD3 R119, P2, PT, -R119, R98, RZ ;  /* 0x0000006277777210 */ /* 0x000fe40007f5e1ff */
[----:B------:R-:W-:Y:S01]  /*516a0*/  SEL R91, RZ, 0x1, !P0 ;  /* 0x00000001ff5b7807 */ /* 0x000fe20004000000 */
[----:B------:R-:W-:Y:S01]  /*516b0*/  IMAD.X R98, R103, 0x1, ~R78, P4 ;  /* 0x0000000167627824 */ /* 0x000fe200020e0e4e */
[----:B------:R-:W-:Y:S02]  /*516c0*/  IADD3 R48, P4, PT, R93, R66, RZ ;  /* 0x000000425d307210 */ /* 0x000fe40007f9e0ff */
[----:B------:R-:W-:-:S02]  /*516d0*/  IADD3 R93, P0, PT, R95, R68, RZ ;  /* 0x000000445f5d7210 */ /* 0x000fc40007f1e0ff */
[----:B------:R-:W-:Y:S02]  /*516e0*/  LOP3.LUT R46, R42, R91, RZ, 0xfc, !PT ;  /* 0x0000005b2a2e7212 */ /* 0x000fe400078efcff */
[----:B------:R-:W-:Y:S02]  /*516f0*/  SEL R91, RZ, 0x1, !P1 ;  /* 0x00000001ff5b7807 */ /* 0x000fe40004800000 */
[----:B------:R-:W-:Y:S01]  /*51700*/  SEL R93, R93, RZ, P5 ;  /* 0x000000ff5d5d7207 */ /* 0x000fe20002800000 */
        /* <DEDUP_REMOVED lines=26> */
.L_x_371:
[----:B------:R-:W-:Y:S01]  /*518b0*/  IADD3 R94, P3, PT, -R93, R16, RZ ;  /* 0x000000105d5e7210 */ /* 0x000fe20007f7e1ff */
[----:B------:R-:W-:Y:S01]  /*518c0*/  IMAD.X R95, RZ, RZ, R69, P0 ;  /* 0x000000ffff5f7224 */ /* 0x000fe200000e0645 */
[----:B------:R-:W-:Y:S02]  /*518d0*/  SEL R93, R71, RZ, P5 ;  /* 0x000000ff475d7207 */ /* 0x000fe40002800000 */
[----:B------:R-:W-:Y:S02]  /*518e0*/  IADD3 R42, P1, PT, R91, R64, RZ ;  /* 0x000000405b2a7210 */ /* 0x000fe40007f3e0ff */
[----:B------:R-:W-:Y:S01]  /*518f0*/  SEL R95, R95, RZ, P5 ;  /* 0x000000ff5f5f7207 */ /* 0x000fe20002800000 */
[----:B------:R-:W-:Y:S01]  /*51900*/  IMAD.X R44, R44, 0x1, ~R93, P2 ;  /* 0x000000012c2c7824 */ /* 0x000fe200010e0e5d */
[----:B------:R-:W-:Y:S01]  /*51910*/  ISETP.GE.U32.AND P2, PT, R96, R119, PT ;  /* 0x000000776000720c */ /* 0x000fe20003f46070 */
[----:B------:R-:W-:Y:S01]  /*51920*/  IMAD.X R93, RZ, RZ, R67, P4 ;  /* 0x000000ffff5d7224 */ /* 0x000fe200020e0643 */
[----:B------:R-:W-:Y:S01]  /*51930*/  SEL R91, R48, RZ, P5 ;  /* 0x000000ff305b7207 */ /* 0x000fe20002800000 */
[----:B------:R-:W-:Y:S01]  /*51940*/  IMAD.X R95, R10, 0x1, ~R95, P3 ;  /* 0x000000010a5f7824 */ /* 0x000fe200018e0e5f */
[----:B------:R-:W-:-:S02]  /*51950*/  SEL R42, R42, RZ, P5 ;  /* 0x000000ff2a2a7207 */ /* 0x000fc40002800000 */
[----:B------:R-:W-:Y:S02]  /*51960*/  ISETP.EQ.U32.AND P3, PT, R13, R94, PT ;  /* 0x0000005e0d00720c */ /* 0x000fe40003f62070 */
[----:B------:R-:W-:Y:S02]  /*51970*/  ISETP.GE.U32.AND.EX P2, PT, R98, R44, PT, P2 ;  /* 0x0000002c6200720c */ /* 0x000fe40003f46120 */
[----:B------:R-:W-:Y:S02]  /*51980*/  IADD3 R16, P6, PT, R46, -R91, RZ ;  /* 0x8000005b2e107210 */ /* 0x000fe40007fde0ff */
[----:B------:R-:W-:Y:S01]  /*51990*/  IADD3 R42, P0, PT, -R42, R17, RZ ;  /* 0x000000112a2a7210 */ /* 0x000fe20007f1e1ff */
[----:B------:R-:W-:Y:S01]  /*519a0*/  IMAD.X R17, RZ, RZ, R65, P1 ;  /* 0x000000ffff117224 */ /* 0x000fe200008e0641 */
[----:B------:R-:W-:Y:S02]  /*519b0*/  SEL R93, R93, RZ, P5 ;  /* 0x000000ff5d5d7207 */ /* 0x000fe40002800000 */
[----:B------:R-:W-:-:S02]  /*519c0*/  ISETP.LT.U32.AND P1, PT, R13, R94, PT ;  /* 0x0000005e0d00720c */ /* 0x000fc40003f21070 */
[-C--:B------:R-:W-:Y:S01]  /*519d0*/  ISETP.EQ.AND.EX P4, PT, R14, R95.reuse, !P2, P3 ;  /* 0x0000005f0e00720c */ /* 0x080fe20005782330 */
[----:B------:R-:W-:Y:S01]  /*519e0*/  IMAD.X R93, R8, 0x1, ~R93, P6 ;  /* 0x00000001085d7824 */ /* 0x000fe200030e0e5d */
[-C--:B------:R-:W-:Y:S02]  /*519f0*/  ISETP.EQ.U32.AND P3, PT, R15, R16.reuse, PT ;  /* 0x000000100f00720c */ /* 0x080fe40003f62070 */
[----:B------:R-:W-:Y:S02]  /*51a00*/  ISETP.LT.U32.OR.EX P1, PT, R14, R95, P4, P1 ;  /* 0x0000005f0e00720c */ /* 0x000fe40002721510 */
        /* <DEDUP_REMOVED lines=10> */
[----:B------:R-:W-:-:S02]  /*51ab0*/  IADD3 R119, P4, PT, R96, -R119, RZ ;  /* 0x8000007760777210 */ /* 0x000fc40007f9e0ff */
        /* <DEDUP_REMOVED lines=35> */
.L_x_372:
[----:B------:R-:W-:Y:S02]  /*51cf0*/  ISETP.GE.U32.AND P0, PT, R74, R119, PT ;  /* 0x000000774a00720c */ /* 0x000fe40003f06070 */
[----:B------:R-:W-:Y:S02]  /*51d00*/  ISETP.EQ.U32.AND P1, PT, R139, R46, PT ;  /* 0x0000002e8b00720c */ /* 0x000fe40003f22070 */
        /* <DEDUP_REMOVED lines=17> */
[----:B------:R-:W-:Y:S02]  /*51e20*/  IADD3 R135, P5, P6, R8, R135, -R42 ;  /* 0x0000008708877210 */ /* 0x000fe40007ebe82a */
[----:B------:R-:W-:Y:S02]  /*51e30*/  IADD3 R133, P1, PT, R74, -R119, RZ ;  /* 0x800000774a857210 */ /* 0x000fe40007f3e0ff */
[----:B------:R-:W-:Y:S02]  /*51e40*/  IADD3 R137, P3, P4, R12, R137, -R44 ;  /* 0x000000890c897210 */ /* 0x000fe40007c7e82c */
[----:B------:R-:W-:Y:S01]  /*51e50*/  IADD3.X R114, PT, PT, R8, R114, ~R91, P5, P6 ;  /* 0x0000007208727210 */ /* 0x000fe20002fecc5b */
        /* <DEDUP_REMOVED lines=14> */
[----:B------:R-:W-:-:S04]  /*51f40*/  ISETP.LT.U32.OR.EX P0, PT, R15, R10, P0, P2 ;  /* 0x0000000a0f00720c */ /* 0x000fc80000701520 */
        /* <DEDUP_REMOVED lines=13> */
.L_x_373:
[----:B------:R-:W-:-:S04]  /*52020*/  IMAD.WIDE.U32 R96, R129, R133, RZ ;  /* 0x0000008581607225 */ /* 0x000fc800078e00ff */
[----:B------:R-:W-:-:S04]  /*52030*/  IMAD.WIDE.U32 R98, R124, R133, RZ ;  /* 0x000000857c627225 */ /* 0x000fc800078e00ff */
[----:B------:R-:W-:-:S04]  /*52040*/  IMAD.WIDE.U32 R96, P0, R8, R124, R96 ;  /* 0x0000007c08607225 */ /* 0x000fc80007800060 */
[----:B------:R-:W-:Y:S01]  /*52050*/  IMAD.WIDE.U32 R16, R129, R139, RZ ;  /* 0x0000008b81107225 */ /* 0x000fe200078e00ff */
[----:B------:R-:W-:-:S03]  /*52060*/  IADD3 RZ, P1, PT, R99, R96, RZ ;  /* 0x0000006063ff7210 */ /* 0x000fc60007f3e0ff */
[----:B------:R-:W-:-:S04]  /*52070*/  IMAD.WIDE.U32 R92, R129, R137, RZ ;  /* 0x00000089815c7225 */ /* 0x000fc800078e00ff */
[----:B------:R-:W-:-:S04]  /*52080*/  IMAD.WIDE.U32 R12, R124, R137, RZ ;  /* 0x000000897c0c7225 */ /* 0x000fc800078e00ff */
[----:B------:R-:W-:Y:S02]  /*52090*/  IMAD.X R15, RZ, RZ, RZ, P0 ;  /* 0x000000ffff0f7224 */ /* 0x000fe400000e06ff */
[----:B------:R-:W-:Y:S02]  /*520a0*/  IMAD.MOV.U32 R14, RZ, RZ, R97 ;  /* 0x000000ffff0e7224 */ /* 0x000fe400078e0061 */
[-C--:B------:R-:W-:Y:S02]  /*520b0*/  IMAD R12, R10, R124.reuse, RZ ;  /* 0x0000007c0a0c7224 */ /* 0x080fe400078e02ff */
[----:B------:R-:W-:-:S04]  /*520c0*/  IMAD.WIDE.U32 R96, R139, R124, RZ ;  /* 0x0000007c8b607225 */ /* 0x000fc800078e00ff */
[----:B------:R-:W-:-:S04]  /*520d0*/  IMAD.WIDE.U32.X R14, R8, R129, R14, P1 ;  /* 0x00000081080e7225 */ /* 0x000fc800008e040e */
[----:B------:R-:W-:Y:S01]  /*520e0*/  IMAD.WIDE.U32 R16, P2, R10, R124, R16 ;  /* 0x0000007c0a107225 */ /* 0x000fe20007840010 */
[----:B------:R-:W-:-:S03]  /*520f0*/  IADD3 R143, P1, PT, R14, R96, RZ ;  /* 0x000000600e8f7210 */ /* 0x000fc60007f3e0ff */
[----:B------:R-:W-:-:S04]  /*52100*/  IMAD.WIDE.U32 R92, P4, R74, R124, R92 ;  /* 0x0000007c4a5c7225 */ /* 0x000fc8000788005c */
[----:B------:R-:W-:Y:S01]  /*52110*/  IMAD.WIDE.U32 R94, R124, R139, RZ ;  /* 0x0000008b7c5e7225 */ /* 0x000fe200078e00ff */
[----:B------:R-:W-:-:S03]  /*52120*/  IADD3 RZ, P0, PT, R13, R92, RZ ;  /* 0x0000005c0dff7210 */ /* 0x000fc60007f1e0ff */
[----:B------:R-:W-:Y:S01]  /*52130*/  IMAD R99, R139, R129, R12 ;  /* 0x000000818b637224 */ /* 0x000fe200078e020c */
[----:B------:R-:W-:Y:S01]  /*52140*/  IADD3 RZ, P3, PT, R95, R16, RZ ;  /* 0x000000105fff7210 */ /* 0x000fe20007f7e0ff */
[----:B------:R-:W-:Y:S02]  /*52150*/  IMAD.MOV.U32 R94, RZ, RZ, R17 ;  /* 0x000000ffff5e7224 */ /* 0x000fe400078e0011 */
[----:B------:R-:W-:Y:S02]  /*52160*/  IMAD.IADD R17, R97, 0x1, R99 ;  /* 0x0000000161117824 */ /* 0x000fe400078e0263 */
[----:B------:R-:W-:-:S04]  /*52170*/  IMAD.WIDE.U32 R12, R133, R125, RZ ;  /* 0x0000007d850c7225 */ /* 0x000fc800078e00ff */
[----:B------:R-:W-:Y:S02]  /*52180*/  IMAD R16, R8, R125, RZ ;  /* 0x0000007d08107224 */ /* 0x000fe400078e02ff */
[----:B------:R-:W-:Y:S01]  /*52190*/  IMAD.X R95, RZ, RZ, RZ, P2 ;  /* 0x000000ffff5f7224 */ /* 0x000fe200010e06ff */
[----:B------:R-:W-:Y:S01]  /*521a0*/  ISETP.GE.U32.AND P2, PT, R143, R96, PT ;  /* 0x000000608f00720c */ /* 0x000fe20003f46070 */
[----:B------:R-:W-:Y:S01]  /*521b0*/  IMAD.X R138, R17, 0x1, R15, P1 ;  /* 0x00000001118a7824 */ /* 0x000fe200008e060f */
[----:B------:R-:W-:Y:S01]  /*521c0*/  IADD3 R143, P5, PT, R143, R12, RZ ;  /* 0x0000000c8f8f7210 */ /* 0x000fe20007fbe0ff */
[----:B------:R-:W-:-:S03]  /*521d0*/  IMAD.WIDE.U32 R14, R128, R133, RZ ;  /* 0x00000085800e7225 */ /* 0x000fc600078e00ff */
[----:B------:R-:W-:Y:S01]  /*521e0*/  ISETP.GE.U32.AND P1, PT, R143, R12, PT ;  /* 0x0000000c8f00720c */ /* 0x000fe20003f26070 */
[----:B------:R-:W-:Y:S01]  /*521f0*/  IMAD R99, R133, R128, R16 ;  /* 0x0000008085637224 */ /* 0x000fe200078e0210 */
        /* <DEDUP_REMOVED lines=10> */
[----:B------:R-:W-:Y:S01]  /*522a0*/  IMAD.X R138, R99, 0x1, R138, P5 ;  /* 0x00000001638a7824 */ /* 0x000fe200028e068a */
[----:B------:R-:W-:Y:S01]  /*522b0*/  IADD3 R105, P3, P5, R96, R94, R105 ;  /* 0x0000005e60697210 */ /* 0x000fe20007d7e069 */
[----:B------:R-:W-:Y:S02]  /*522c0*/  IMAD R92, R10, R125, RZ ;  /* 0x0000007d0a5c7224 */ /* 0x000fe400078e02ff */
[----:B------:R-:W-:Y:S01]  /*522d0*/  IMAD.IADD R104, R97, 0x1, R101 ;  /* 0x0000000161687824 */ /* 0x000fe200078e0265 */
[----:B------:R-:W-:Y:S01]  /*522e0*/  ISETP.GE.U32.AND.EX P1, PT, R138, R99, PT, P1 ;  /* 0x000000638a00720c */ /* 0x000fe20003f26110 */
[----:B------:R-:W-:Y:S02]  /*522f0*/  IMAD.X R17, RZ, RZ, RZ, P6 ;  /* 0x000000ffff117224 */ /* 0x000fe400030e06ff */
[----:B------:R-:W-:Y:S01]  /*52300*/  IMAD.MOV.U32 R16, RZ, RZ, R13 ;  /* 0x000000ffff107224 */ /* 0x000fe200078e000d */
[----:B------:R-:W-:Y:S01]  /*52310*/  IADD3.X R107, PT, PT, R104, R95, RZ, P3, P5 ;  /* 0x0000005f686b7210 */ /* 0x000fe20001fea4ff */
[----:B------:R-:W-:Y:S01]  /*52320*/  IMAD.WIDE.U32 R14, R139, R125, RZ ;  /* 0x0000007d8b0e7225 */ /* 0x000fe200078e00ff */
[----:B------:R-:W-:-:S03]  /*52330*/  SEL R141, RZ, 0x1, P1 ;  /* 0x00000001ff8d7807 */ /* 0x000fc60000800000 */
[----:B------:R-:W-:Y:S02]  /*52340*/  IMAD R97, R139, R128, R92 ;  /* 0x000000808b617224 */ /* 0x000fe400078e025c */
[----:B------:R-:W-:-:S04]  /*52350*/  IMAD.WIDE.U32 R98, R125, R139, RZ ;  /* 0x0000008b7d627225 */ /* 0x000fc800078e00ff */
[----:B------:R-:W-:-:S04]  /*52360*/  IMAD.WIDE.U32 R12, R128, R139, RZ ;  /* 0x0000008b800c7225 */ /* 0x000fc800078e00ff */
[----:B------:R-:W-:Y:S02]  /*52370*/  IMAD.IADD R98, R15, 0x1, R97 ;  /* 0x000000010f627824 */ /* 0x000fe400078e0261 */
[----:B------:R-:W-:Y:S01]  /*52380*/  IMAD.WIDE.U32.X R16, R8, R128, R16, P2 ;  /* 0x0000008008107225 */ /* 0x000fe200010e0410 */
[----:B------:R-:W-:-:S03]  /*52390*/  IADD3 R15, P2, PT, R105, R14, RZ ;  /* 0x0000000e690f7210 */ /* 0x000fc60007f5e0ff */
[----:B------:R-:W-:-:S04]  /*523a0*/  IMAD.WIDE.U32 R94, R129, R135, RZ ;  /* 0x00000087815e7225 */ /* 0x000fc800078e00ff */
[----:B------:R-:W-:-:S04]  /*523b0*/  IMAD.WIDE.U32 R12, P3, R10, R125, R12 ;  /* 0x0000007d0a0c7225 */ /* 0x000fc8000786000c */
[----:B------:R-:W-:Y:S01]  /*523c0*/  IMAD.X R97, R98, 0x1, R107, P2 ;  /* 0x0000000162617824 */ /* 0x000fe200010e066b */
[----:B------:R-:W-:Y:S01]  /*523d0*/  IADD3 R141, P1, P2, R15, R16, R141 ;  /* 0x000000100f8d7210 */ /* 0x000fe20007a3e08d */
[----:B------:R-:W-:Y:S01]  /*523e0*/  IMAD.WIDE.U32 R100, R124, R135, RZ ;  /* 0x000000877c647225 */ /* 0x000fe200078e00ff */
[----:B------:R-:W-:Y:S02]  /*523f0*/  IADD3 RZ, P6, PT, R99, R12, RZ ;  /* 0x0000000c63ff7210 */ /* 0x000fe40007fde0ff */
[----:B------:R-:W-:Y:S01]  /*52400*/  IADD3.X R134, PT, PT, R97, R17, RZ, P1, P2 ;  /* 0x0000001161867210 */ /* 0x000fe20000fe44ff */
[C---:B------:R-:W-:Y:S01]  /*52410*/  IMAD.WIDE.U32 R94, P5, R114.reuse, R124, R94 ;  /* 0x0000007c725e7225 */ /* 0x040fe200078a005e */
[----:B------:R-:W-:Y:S02]  /*52420*/  ISETP.GE.U32.AND P2, PT, R15, R14, PT ;  /* 0x0000000e0f00720c */ /* 0x000fe40003f46070 */
[----:B------:R-:W-:Y:S01]  /*52430*/  ISETP.GE.U32.AND P1, PT, R141, R15, PT ;  /* 0x0000000f8d00720c */ /* 0x000fe20003f26070 */
[----:B------:R-:W-:Y:S01]  /*52440*/  IMAD.MOV.U32 R102, RZ, RZ, R93 ;  /* 0x000000ffff667224 */ /* 0x000fe200078e005d */
[----:B------:R-:W-:Y:S01]  /*52450*/  ISETP.GE.U32.AND.EX P2, PT, R97, R98, PT, P2 ;  /* 0x000000626100720c */ /* 0x000fe20003f46120 */
[----:B------:R-:W-:Y:S01]  /*52460*/  IMAD.X R93, RZ, RZ, RZ, P3 ;  /* 0x000000ffff5d7224 */ /* 0x000fe200018e06ff */
[----:B------:R-:W-:Y:S01]  /*52470*/  ISETP.GE.U32.AND P3, PT, R105, R96, PT ;  /* 0x000000606900720c */ /* 0x000fe20003f66070 */
[----:B------:R-:W-:Y:S01]  /*52480*/  IMAD.X R103, RZ, RZ, RZ, P4 ;  /* 0x000000ffff677224 */ /* 0x000fe200020e06ff */
[----:B------:R-:W-:Y:S01]  /*52490*/  IADD3 RZ, P4, PT, R101, R94, RZ ;  /* 0x0000005e65ff7210 */ /* 0x000fe20007f9e0ff */
[----:B------:R-:W-:Y:S01]  /*524a0*/  IMAD R94, R114, R124, RZ ;  /* 0x0000007c725e7224 */ /* 0x000fe200078e02ff */
[----:B------:R-:W-:Y:S01]  /*524b0*/  ISETP.GE.U32.AND.EX P3, PT, R107, R104, PT, P3 ;  /* 0x000000686b00720c */ /* 0x000fe20003f66130 */
[----:B------:R-:W-:Y:S01]  /*524c0*/  IMAD.MOV.U32 R92, RZ, RZ, R13 ;  /* 0x000000ffff5c7224 */ /* 0x000fe200078e000d */
[----:B------:R-:W-:Y:S01]  /*524d0*/  ISETP.GE.U32.AND.EX P1, PT, R134, R97, PT, P1 ;  /* 0x000000618600720c */ /* 0x000fe20003f26110 */
[----:B------:R-:W-:Y:S01]  /*524e0*/  IMAD.WIDE.U32 R12, R135, R124, RZ ;  /* 0x0000007c870c7225 */ /* 0x000fe200078e00ff */
[----:B------:R-:W-:-:S02]  /*524f0*/  SEL R147, RZ, 0x1, P3 ;  /* 0x00000001ff937807 */ /* 0x000fc40001800000 */
[----:B------:R-:W-:Y:S01]  /*52500*/  SEL R132, RZ, 0x1, P2 ;  /* 0x00000001ff847807 */ /* 0x000fe20001000000 */
[-C--:B------:R-:W-:Y:S02]  /*52510*/  IMAD R97, R135, R129.reuse, R94 ;  /* 0x0000008187617224 */ /* 0x080fe400078e025e */
[----:B------:R-:W-:-:S04]  /*52520*/  IMAD.WIDE.U32.X R102, R74, R129, R102, P0 ;  /* 0x000000814a667225 */ /* 0x000fc800000e0466 */
[----:B------:R-:W-:-:S04]  /*52530*/  IMAD.WIDE.U32 R14, R128, R135, RZ ;  /* 0x00000087800e7225 */ /* 0x000fc800078e00ff */
[----:B------:R-:W-:Y:S01]  /*52540*/  IMAD.IADD R116, R13, 0x1, R97 ;  /* 0x000000010d747824 */ /* 0x000fe200078e0261 */
[----:B------:R-:W-:Y:S01]  /*52550*/  SEL R13, RZ, 0x1, P1 ;  /* 0x00000001ff0d7807 */ /* 0x000fe20000800000 */
        /* <DEDUP_REMOVED lines=8> */
[-C--:B------:R-:W-:Y:S01]  /*525e0*/  IMAD R13, R74, R125.reuse, RZ ;  /* 0x0000007d4a0d7224 */ /* 0x080fe200078e02ff */
[----:B------:R-:W-:Y:S01]  /*525f0*/  IADD3 RZ, P2, PT, R99, R14, RZ ;  /* 0x0000000e63ff7210 */ /* 0x000fe20007f5e0ff */
[----:B------:R-:W-:Y:S02]  /*52600*/  IMAD R14, R8, R124, RZ ;  /* 0x0000007c080e7224 */ /* 0x000fe400078e02ff */
[----:B------:R-:W-:Y:S02]  /*52610*/  IMAD.MOV.U32 R96, RZ, RZ, R95 ;  /* 0x000000ffff607224 */ /* 0x000fe400078e005f */
[----:B------:R-:W-:-:S04]  /*52620*/  IMAD.WIDE.U32 R92, R137, R125, RZ ;  /* 0x0000007d895c7225 */ /* 0x000fc800078e00ff */
[----:B------:R-:W-:Y:S02]  /*52630*/  IMAD R13, R137, R128, R13 ;  /* 0x00000080890d7224 */ /* 0x000fe400078e020d */
[----:B------:R-:W-:-:S04]  /*52640*/  IMAD.WIDE.U32 R16, R128, R137, RZ ;  /* 0x0000008980107225 */ /* 0x000fc800078e00ff */
[-C--:B------:R-:W-:Y:S02]  /*52650*/  IMAD R111, R133, R129.reuse, R14 ;  /* 0x00000081856f7224 */ /* 0x080fe400078e020e */
[----:B------:R-:W-:-:S04]  /*52660*/  IMAD.WIDE.U32.X R96, R114, R129, R96, P4 ;  /* 0x0000008172607225 */ /* 0x000fc800020e0460 */
[----:B------:R-:W-:Y:S01]  /*52670*/  IMAD.IADD R14, R93, 0x1, R13 ;  /* 0x000000015d0e7824 */ /* 0x000fe200078e020d */
[----:B------:R-:W-:Y:S01]  /*52680*/  IADD3 R13, P4, PT, R147, R92, RZ ;  /* 0x0000005c930d7210 */ /* 0x000fe20007f9e0ff */
[----:B------:R-:W-:-:S04]  /*52690*/  IMAD.WIDE.U32 R98, R130, R133, RZ ;  /* 0x0000008582627225 */ /* 0x000fc800078e00ff */
[----:B------:R-:W-:-:S04]  /*526a0*/  IMAD.WIDE.U32 R100, R125, R137, RZ ;  /* 0x000000897d647225 */ /* 0x000fc800078e00ff */
[----:B------:R-:W-:-:S04]  /*526b0*/  IMAD.WIDE.U32 R16, P3, R74, R125, R16 ;  /* 0x0000007d4a107225 */ /* 0x000fc80007860010 */
[----:B------:R-:W-:Y:S01]  /*526c0*/  IMAD.WIDE.U32 R94, R130, R139, RZ ;  /* 0x0000008b825e7225 */ /* 0x000fe200078e00ff */
[----:B------:R-:W-:-:S03]  /*526d0*/  IADD3 RZ, P1, PT, R101, R16, RZ ;  /* 0x0000001065ff7210 */ /* 0x000fc60007f3e0ff */
[----:B------:R-:W-:Y:S01]  /*526e0*/  IMAD.X R93, R14, 0x1, R149, P4 ;  /* 0x000000010e5d7824 */ /* 0x000fe200020e0695 */
[----:B------:R-:W-:Y:S01]  /*526f0*/  IADD3 R132, P4, PT, R13, R132, RZ ;  /* 0x000000840d847210 */ /* 0x000fe20007f9e0ff */
[----:B------:R-:W-:-:S04]  /*52700*/  IMAD.WIDE.U32 R104, R126, R133, RZ ;  /* 0x000000857e687225 */ /* 0x000fc800078e00ff */
[----:B------:R-:W-:-:S04]  /*52710*/  IMAD.WIDE.U32 R98, P5, R8, R126, R98 ;  /* 0x0000007e08627225 */ /* 0x000fc800078a0062 */
[----:B------:R-:W-:-:S04]  /*52720*/  IMAD.WIDE.U32 R102, R126, R139, RZ ;  /* 0x0000008b7e667225 */ /* 0x000fc800078e00ff */
[----:B------:R-:W-:-:S04]  /*52730*/  IMAD.WIDE.U32 R94, P6, R10, R126, R94 ;  /* 0x0000007e0a5e7225 */ /* 0x000fc800078c005e */
[----:B------:R-:W-:Y:S01]  /*52740*/  IMAD.X R101, RZ, RZ, RZ, P3 ;  /* 0x000000ffff657224 */ /* 0x000fe200018e06ff */
[----:B------:R-:W-:Y:S01]  /*52750*/  IADD3 RZ, P3, PT, R105, R98, RZ ;  /* 0x0000006269ff7210 */ /* 0x000fe20007f7e0ff */
[----:B------:R-:W-:Y:S02]  /*52760*/  IMAD.MOV.U32 R100, RZ, RZ, R17 ;  /* 0x000000ffff647224 */ /* 0x000fe400078e0011 */
[----:B------:R-:W-:Y:S01]  /*52770*/  IMAD.X R110, R93, 0x1, R110, P4 ;  /* 0x000000015d6e7824 */ /* 0x000fe200020e066e */
[----:B------:R-:W-:Y:S01]  /*52780*/  ISETP.GE.U32.AND P4, PT, R13, R92, PT ;  /* 0x0000005c0d00720c */ /* 0x000fe20003f86070 */
[----:B------:R-:W-:Y:S01]  /*52790*/  IMAD.X R105, RZ, RZ, RZ, P0 ;  /* 0x000000ffff697224 */ /* 0x000fe200000e06ff */
[----:B------:R-:W-:Y:S01]  /*527a0*/  IADD3 RZ, P0, PT, R103, R94, RZ ;  /* 0x0000005e67ff7210 */ /* 0x000fe20007f1e0ff */
[----:B------:R-:W-:Y:S01]  /*527b0*/  IMAD.WIDE.U32.X R100, R74, R128, R100, P1 ;  /* 0x000000804a647225 */ /* 0x000fe200008e0464 */
[----:B------:R-:W-:Y:S02]  /*527c0*/  ISETP.GE.U32.AND P1, PT, R132, R13, PT ;  /* 0x0000000d8400720c */ /* 0x000fe40003f26070 */
[----:B------:R-:W-:Y:S01]  /*527d0*/  ISETP.GE.U32.AND.EX P4, PT, R93, R14, PT, P4 ;  /* 0x0000000e5d00720c */ /* 0x000fe20003f86140 */
[----:B------:R-:W-:Y:S01]  /*527e0*/  IMAD.MOV.U32 R104, RZ, RZ, R15 ;  /* 0x000000ffff687224 */ /* 0x000fe200078e000f */
[----:B------:R-:W-:Y:S01]  /*527f0*/  ISETP.GE.U32.AND.EX P1, PT, R110, R93, PT, P1 ;  /* 0x0000005d6e00720c */ /* 0x000fe20003f26110 */
[----:B------:R-:W-:-:S02]  /*52800*/  IMAD R145, R114, R125, RZ ;  /* 0x0000007d72917224 */ /* 0x000fc400078e02ff */
[----:B------:R-:W-:Y:S01]  /*52810*/  IMAD.WIDE.U32 R102, R130, R135, RZ ;  /* 0x0000008782667225 */ /* 0x000fe200078e00ff */
[----:B------:R-:W-:-:S03]  /*52820*/  SEL R129, RZ, 0x1, P1 ;  /* 0x00000001ff817807 */ /* 0x000fc60000800000 */
[----:B------:R-:W-:-:S04]  /*52830*/  IMAD.WIDE.U32 R106, R130, R137, RZ ;  /* 0x00000089826a7225 */ /* 0x000fc800078e00ff */
[----:B------:R-:W-:-:S04]  /*52840*/  IMAD.WIDE.U32 R14, R131, R133, RZ ;  /* 0x00000085830e7225 */ /* 0x000fc800078e00ff */
[-C--:B------:R-:W-:Y:S02]  /*52850*/  IMAD R145, R135, R128.reuse, R145 ;  /* 0x0000008087917224 */ /* 0x080fe400078e0291 */
[----:B------:R-:W-:Y:S01]  /*52860*/  IMAD.WIDE.U32.X R104, R114, R128, R104, P2 ;  /* 0x0000008072687225 */ /* 0x000fe200010e0468 */
[----:B------:R-:W-:-:S03]  /*52870*/  SEL R128, RZ, 0x1, P4 ;  /* 0x00000001ff807807 */ /* 0x000fc60002000000 */
[----:B------:R-:W-:-:S04]  /*52880*/  IMAD.WIDE.U32 R16, R126, R135, RZ ;  /* 0x000000877e107225 */ /* 0x000fc800078e00ff */
        /* <DEDUP_REMOVED lines=9> */
[----:B------:R-:W-:Y:S01]  /*52920*/  ISETP.GE.U32.AND P4, PT, R147, R12, PT ;  /* 0x0000000c9300720c */ /* 0x000fe20003f86070 */
[----:B------:R-:W-:-:S03]  /*52930*/  IMAD.WIDE.U32 R112, R126, R137, RZ ;  /* 0x000000897e707225 */ /* 0x000fc600078e00ff */
[----:B------:R-:W-:Y:S01]  /*52940*/  ISETP.GE.U32.AND.EX P4, PT, R149, R116, PT, P4 ;  /* 0x000000749500720c */ /* 0x000fe20003f86140 */
[----:B------:R-:W-:Y:S01]  /*52950*/  IMAD.X R109, RZ, RZ, RZ, P5 ;  /* 0x000000ffff6d7224 */ /* 0x000fe200028e06ff */
[----:B------:R-:W-:Y:S01]  /*52960*/  IADD3 RZ, P5, PT, R113, R106, RZ ;  /* 0x0000006a71ff7210 */ /* 0x000fe20007fbe0ff */
[----:B------:R-:W-:Y:S02]  /*52970*/  IMAD.MOV.U32 R108, RZ, RZ, R99 ;  /* 0x000000ffff6c7224 */ /* 0x000fe400078e0063 */
[----:B------:R-:W-:Y:S02]  /*52980*/  IMAD.MOV.U32 R12, RZ, RZ, R95 ;  /* 0x000000ffff0c7224 */ /* 0x000fe400078e005f */
[----:B------:R-:W-:-:S04]  /*52990*/  IMAD.WIDE.U32.X R94, R8, R130, R108, P3 ;  /* 0x00000082085e7225 */ /* 0x000fc800018e046c */
[----:B------:R-:W-:Y:S01]  /*529a0*/  IMAD.WIDE.U32.X R12, R10, R130, R12, P0 ;  /* 0x000000820a0c7225 */ /* 0x000fe200000e040c */
[----:B------:R-:W-:-:S03]  /*529b0*/  IADD3 R128, P0, P3, R129, R100, R128 ;  /* 0x0000006481807210 */ /* 0x000fc60007b1e080 */
[----:B------:R-:W-:Y:S01]  /*529c0*/  IMAD.MOV.U32 R16, RZ, RZ, R107 ;  /* 0x000000ffff107224 */ /* 0x000fe200078e006b */
[----:B------:R-:W-:Y:S01]  /*529d0*/  SEL R107, RZ, 0x1, P4 ;  /* 0x00000001ff6b7807 */ /* 0x000fe20002000000 */
[----:B------:R-:W-:Y:S02]  /*529e0*/  IMAD.MOV.U32 R92, RZ, RZ, R103 ;  /* 0x000000ffff5c7224 */ /* 0x000fe400078e0067 */
[-C--:B------:R-:W-:Y:S02]  /*529f0*/  IMAD R14, R8, R126.reuse, RZ ;  /* 0x0000007e080e7224 */ /* 0x080fe400078e02ff */
[-C--:B------:R-:W-:Y:S02]  /*52a00*/  IMAD R100, R10, R126.reuse, RZ ;  /* 0x0000007e0a647224 */ /* 0x080fe400078e02ff */
[-C--:B------:R-:W-:Y:S02]  /*52a10*/  IMAD R116, R74, R126.reuse, RZ ;  /* 0x0000007e4a747224 */ /* 0x080fe400078e02ff */
[----:B------:R-:W-:-:S02]  /*52a20*/  IMAD R118, R114, R126, RZ ;  /* 0x0000007e72767224 */ /* 0x000fc400078e02ff */
[----:B------:R-:W-:-:S04]  /*52a30*/  IMAD.WIDE.U32 R98, R135, R125, RZ ;  /* 0x0000007d87627225 */ /* 0x000fc800078e00ff */
[-C--:B------:R-:W-:Y:S02]  /*52a40*/  IMAD R109, R133, R130.reuse, R14 ;  /* 0x00000082856d7224 */ /* 0x080fe400078e020e */
[-C--:B------:R-:W-:Y:S02]  /*52a50*/  IMAD R113, R139, R130.reuse, R100 ;  /* 0x000000828b717224 */ /* 0x080fe400078e0264 */
[-C--:B------:R-:W-:Y:S02]  /*52a60*/  IMAD R116, R137, R130.reuse, R116 ;  /* 0x0000008289747224 */ /* 0x080fe400078e0274 */
[-C--:B------:R-:W-:Y:S02]  /*52a70*/  IMAD R118, R135, R130.reuse, R118 ;  /* 0x0000008287767224 */ /* 0x080fe400078e0276 */
[----:B------:R-:W-:-:S04]  /*52a80*/  IMAD.WIDE.U32.X R16, R74, R130, R16, P5 ;  /* 0x000000824a107225 */ /* 0x000fc800028e0410 */
[----:B------:R-:W-:Y:S01]  /*52a90*/  IMAD.WIDE.U32.X R92, R114, R130, R92, P6 ;  /* 0x00000082725c7225 */ /* 0x000fe200030e045c */
[----:B------:R-:W-:Y:S02]  /*52aa0*/  IADD3.X R130, PT, PT, RZ, R101, RZ, P0, P3 ;  /* 0x00000065ff827210 */ /* 0x000fe400007e64ff */
[----:B------:R-:W-:Y:S01]  /*52ab0*/  IADD3 R101, P4, P6, R98, R96, R107 ;  /* 0x0000006062657210 */ /* 0x000fe20007e9e06b */
[----:B------:R-:W-:-:S03]  /*52ac0*/  IMAD.WIDE.U32 R102, R133, R126, RZ ;  /* 0x0000007e85667225 */ /* 0x000fc600078e00ff */
[----:B------:R-:W-:Y:S01]  /*52ad0*/  IADD3 R128, P5, PT, R101, R128, RZ ;  /* 0x0000008065807210 */ /* 0x000fe20007fbe0ff */
[----:B------:R-:W-:Y:S01]  /*52ae0*/  IMAD.IADD R145, R99, 0x1, R145 ;  /* 0x0000000163917824 */ /* 0x000fe200078e0291 */
[----:B------:R-:W-:Y:S01]  /*52af0*/  IADD3 R129, P3, PT, R141, R102, RZ ;  /* 0x000000668d817210 */ /* 0x000fe20007f7e0ff */
[----:B------:R-:W-:-:S03]  /*52b00*/  IMAD.IADD R14, R103, 0x1, R109 ;  /* 0x00000001670e7824 */ /* 0x000fc600078e026d */
[----:B------:R-:W-:Y:S01]  /*52b10*/  IADD3.X R99, PT, PT, R145, R97, RZ, P4, P6 ;  /* 0x0000006191637210 */ /* 0x000fe200027ec4ff */
[----:B------:R-:W-:Y:S01]  /*52b20*/  IMAD.WIDE.U32 R96, R139, R126, RZ ;  /* 0x0000007e8b607225 */ /* 0x000fe200078e00ff */
[----:B------:R-:W-:Y:S02]  /*52b30*/  ISETP.GE.U32.AND P4, PT, R101, R98, PT ;  /* 0x000000626500720c */ /* 0x000fe40003f86070 */
        /* <DEDUP_REMOVED lines=8> */
[----:B------:R-:W-:Y:S01]  /*52bc0*/  IMAD.IADD R145, R103, 0x1, R111 ;  /* 0x0000000167917824 */ /* 0x000fe200078e026f */
[----:B------:R-:W-:Y:S01]  /*52bd0*/  ISETP.GE.U32.AND.EX P0, PT, R125, R14, PT, P0 ;  /* 0x0000000e7d00720c */ /* 0x000fe20003f06100 */
[----:B------:R-:W-:Y:S01]  /*52be0*/  IMAD.IADD R14, R97, 0x1, R113 ;  /* 0x00000001610e7824 */ /* 0x000fe200078e0271 */
[----:B------:R-:W-:Y:S01]  /*52bf0*/  ISETP.GE.U32.AND P5, PT, R107, R96, PT ;  /* 0x000000606b00720c */ /* 0x000fe20003fa6070 */
[-C--:B------:R-:W-:Y:S01]  /*52c00*/  IMAD.WIDE.U32 R96, R131, R139.reuse, RZ ;  /* 0x0000008b83607225 */ /* 0x080fe200078e00ff */
[----:B------:R-:W-:Y:S02]  /*52c10*/  SEL R132, RZ, 0x1, P4 ;  /* 0x00000001ff847807 */ /* 0x000fe40002000000 */
[----:B------:R-:W-:Y:S01]  /*52c20*/  SEL R99, RZ, 0x1, P3 ;  /* 0x00000001ff637807 */ /* 0x000fe20001800000 */
[----:B------:R-:W-:Y:S01]  /*52c30*/  IMAD R103, R145, R72, RZ ;  /* 0x0000004891677224 */ /* 0x000fe200078e02ff */
[----:B------:R-:W-:Y:S01]  /*52c40*/  SEL R134, RZ, 0x1, P0 ;  /* 0x00000001ff867807 */ /* 0x000fe20000000000 */
[----:B------:R-:W-:Y:S01]  /*52c50*/  IMAD.WIDE.U32 R100, R127, R139, RZ ;  /* 0x0000008b7f647225 */ /* 0x000fe200078e00ff */
[----:B------:R-:W-:-:S03]  /*52c60*/  IADD3 R132, P0, P4, R99, R104, R132 ;  /* 0x0000006863847210 */ /* 0x000fc60007c1e084 */
[----:B------:R-:W-:Y:S01]  /*52c70*/  IMAD.WIDE.U32 R98, R102, R72, RZ ;  /* 0x0000004866627225 */ /* 0x000fe200078e00ff */
[----:B------:R-:W-:-:S03]  /*52c80*/  IADD3.X R124, PT, PT, RZ, R105, RZ, P0, P4 ;  /* 0x00000069ff7c7210 */ /* 0x000fc600007e84ff */
[----:B------:R-:W-:Y:S02]  /*52c90*/  IMAD R141, R102, R73, R103 ;  /* 0x00000049668d7224 */ /* 0x000fe400078e0267 */
[----:B------:R-:W-:-:S04]  /*52ca0*/  IMAD.WIDE.U32 R96, P3, R10, R127, R96 ;  /* 0x0000007f0a607225 */ /* 0x000fc80007860060 */
[----:B------:R-:W-:Y:S01]  /*52cb0*/  IMAD.X R103, R14, 0x1, R110, P6 ;  /* 0x000000010e677824 */ /* 0x000fe200030e066e */
[----:B------:R-:W-:Y:S01]  /*52cc0*/  IADD3 R134, P0, P6, R107, R94, R134 ;  /* 0x0000005e6b867210 */ /* 0x000fe20007e1e086 */
[----:B------:R-:W-:Y:S01]  /*52cd0*/  IMAD.IADD R141, R99, 0x1, R141 ;  /* 0x00000001638d7824 */ /* 0x000fe200078e028d */
[----:B------:R-:W-:Y:S01]  /*52ce0*/  IADD3 RZ, P4, PT, R101, R96, RZ ;  /* 0x0000006065ff7210 */ /* 0x000fe20007f9e0ff */
[----:B------:R-:W-:Y:S01]  /*52cf0*/  IMAD.WIDE.U32 R100, R131, R137, RZ ;  /* 0x0000008983647225 */ /* 0x000fe200078e00ff */
[C---:B------:R-:W-:Y:S02]  /*52d00*/  ISETP.GE.U32.AND.EX P5, PT, R103.reuse, R14, PT, P5 ;  /* 0x0000000e6700720c */ /* 0x040fe40003fa6150 */
[----:B------:R-:W-:Y:S01]  /*52d10*/  IADD3.X R136, PT, PT, R103, R95, RZ, P0, P6 ;  /* 0x0000005f67887210 */ /* 0x000fe200007ec4ff */
[-C--:B------:R-:W-:Y:S01]  /*52d20*/  IMAD.WIDE.U32 R104, R141, R70.reuse, RZ ;  /* 0x000000468d687225 */ /* 0x080fe200078e00ff */
[----:B------:R-:W-:Y:S02]  /*52d30*/  ISETP.GE.U32.AND P0, PT, R134, R107, PT ;  /* 0x0000006b8600720c */ /* 0x000fe40003f06070 */
[----:B------:R-:W-:Y:S01]  /*52d40*/  SEL R99, RZ, 0x1, P5 ;  /* 0x00000001ff637807 */ /* 0x000fe20002800000 */
[----:B------:R-:W-:Y:S01]  /*52d50*/  IMAD.WIDE.U32 R106, R98, R70, RZ ;  /* 0x00000046626a7225 */ /* 0x000fe200078e00ff */
[----:B------:R-:W-:-:S03]  /*52d60*/  ISETP.GE.U32.AND.EX P0, PT, R136, R103, PT, P0 ;  /* 0x000000678800720c */ /* 0x000fc60003f06100 */
[----:B------:R-:W-:Y:S01]  /*52d70*/  IMAD.WIDE.U32 R94, R127, R137, RZ ;  /* 0x000000897f5e7225 */ /* 0x000fe200078e00ff */
[----:B------:R-:W-:Y:S02]  /*52d80*/  LOP3.LUT R109, RZ, R106, RZ, 0x33, !PT ;  /* 0x0000006aff6d7212 */ /* 0x000fe400078e33ff */
[----:B------:R-:W-:Y:S01]  /*52d90*/  SEL R96, RZ, 0x1, P0 ;  /* 0x00000001ff607807 */ /* 0x000fe20000000000 */
[----:B------:R-:W-:Y:S01]  /*52da0*/  IMAD.WIDE.U32 R100, P5, R74, R127, R100 ;  /* 0x0000007f4a647225 */ /* 0x000fe200078a0064 */
[----:B------:R-:W-:-:S03]  /*52db0*/  ISETP.GT.U32.AND P0, PT, R102, R109, PT ;  /* 0x0000006d6600720c */ /* 0x000fc60003f04070 */
[----:B------:R-:W-:-:S04]  /*52dc0*/  IMAD.WIDE.U32 R104, P6, R98, R71, R104 ;  /* 0x0000004762687225 */ /* 0x000fc800078c0068 */
[----:B------:R-:W-:Y:S01]  /*52dd0*/  IMAD.X R103, RZ, RZ, RZ, P1 ;  /* 0x000000ffff677224 */ /* 0x000fe200008e06ff */
[----:B------:R-:W-:Y:S01]  /*52de0*/  IADD3 RZ, P1, PT, R95, R100, RZ ;  /* 0x000000645fff7210 */ /* 0x000fe20007f3e0ff */
[----:B------:R-:W-:Y:S01]  /*52df0*/  IMAD.X R95, RZ, RZ, RZ, P6 ;  /* 0x000000ffff5f7224 */ /* 0x000fe200030e06ff */
[----:B------:R-:W-:Y:S01]  /*52e00*/  IADD3 R14, P6, PT, R107, R104, RZ ;  /* 0x000000686b0e7210 */ /* 0x000fe20007fde0ff */
[----:B------:R-:W-:-:S03]  /*52e10*/  IMAD.WIDE.U32 R108, R131, R135, RZ ;  /* 0x00000087836c7225 */ /* 0x000fc600078e00ff */
[----:B------:R-:W-:Y:S01]  /*52e20*/  LOP3.LUT R14, RZ, R14, RZ, 0x33, !PT ;  /* 0x0000000eff0e7212 */ /* 0x000fe200078e33ff */
[----:B------:R-:W-:-:S03]  /*52e30*/  IMAD.WIDE.U32 R112, R141, R68, RZ ;  /* 0x000000448d707225 */ /* 0x000fc600078e00ff */
[----:B------:R-:W-:Y:S01]  /*52e40*/  ISETP.GT.U32.AND.EX P0, PT, R145, R14, PT, P0 ;  /* 0x0000000e9100720c */ /* 0x000fe20003f04100 */
[----:B------:R-:W-:Y:S02]  /*52e50*/  IMAD.MOV.U32 R94, RZ, RZ, R105 ;  /* 0x000000ffff5e7224 */ /* 0x000fe400078e0069 */
[----:B------:R-:W-:Y:S02]  /*52e60*/  IMAD.X R107, RZ, RZ, RZ, P3 ;  /* 0x000000ffff6b7224 */ /* 0x000fe400018e06ff */
[----:B------:R-:W-:-:S04]  /*52e70*/  IMAD.WIDE.U32 R104, R127, R135, RZ ;  /* 0x000000877f687225 */ /* 0x000fc800078e00ff */
[----:B------:R-:W-:-:S04]  /*52e80*/  IMAD.WIDE.U32 R108, P3, R114, R127, R108 ;  /* 0x0000007f726c7225 */ /* 0x000fc8000786006c */
[----:B------:R-:W-:Y:S02]  /*52e90*/  IMAD.X R111, RZ, RZ, RZ, P5 ;  /* 0x000000ffff6f7224 */ /* 0x000fe400028e06ff */
[----:B------:R-:W-:-:S04]  /*52ea0*/  IMAD.WIDE.U32 R112, P5, R98, R69, R112 ;  /* 0x0000004562707225 */ /* 0x000fc800078a0070 */
[----:B------:R-:W-:Y:S01]  /*52eb0*/  IMAD.WIDE.U32.X R94, R141, R71, R94, P6 ;  /* 0x000000478d5e7225 */ /* 0x000fe200030e045e */
[----:B------:R-:W-:Y:S02]  /*52ec0*/  IADD3 RZ, P6, PT, R105, R108, RZ ;  /* 0x0000006c69ff7210 */ /* 0x000fe40007fde0ff */
[----:B------:R-:W-:Y:S01]  /*52ed0*/  SEL R105, RZ, 0x1, !P0 ;  /* 0x00000001ff697807 */ /* 0x000fe20004000000 */
[----:B------:R-:W-:Y:S02]  /*52ee0*/  IMAD.MOV.U32 R102, RZ, RZ, R15 ;  /* 0x000000ffff667224 */ /* 0x000fe400078e000f */
[----:B------:R-:W-:Y:S01]  /*52ef0*/  IMAD.X R15, RZ, RZ, RZ, P5 ;  /* 0x000000ffff0f7224 */ /* 0x000fe200028e06ff */
[----:B------:R-:W-:Y:S01]  /*52f00*/  IADD3 R108, P0, P5, R96, R12, R99 ;  /* 0x0000000c606c7210 */ /* 0x000fe20007d1e063 */
[----:B------:R-:W-:Y:S02]  /*52f10*/  IMAD.MOV.U32 R106, RZ, RZ, R97 ;  /* 0x000000ffff6a7224 */ /* 0x000fe400078e0061 */
[----:B------:R-:W-:Y:S01]  /*52f20*/  IMAD.WIDE.U32 R96, R98, R68, RZ ;  /* 0x0000004462607225 */ /* 0x000fe200078e00ff */
[----:B------:R-:W-:-:S02]  /*52f30*/  IADD3.X R140, PT, PT, RZ, R13, RZ, P0, P5 ;  /* 0x0000000dff8c7210 */ /* 0x000fc400007ea4ff */
[----:B------:R-:W-:Y:S01]  /*52f40*/  IADD3 R144, P5, PT, R105, R94, RZ ;  /* 0x0000005e69907210 */ /* 0x000fe20007fbe0ff */
[----:B------:R-:W-:Y:S01]  /*52f50*/  IMAD.X R99, RZ, RZ, RZ, P3 ;  /* 0x000000ffff637224 */ /* 0x000fe200018e06ff */
[----:B------:R-:W-:Y:S01]  /*52f60*/  IADD3 R145, P0, PT, R97, R112, RZ ;  /* 0x0000007061917210 */ /* 0x000fe20007f1e0ff */
[----:B------:R-:W-:Y:S01]  /*52f70*/  IMAD.WIDE.U32 R12, R141, R66, RZ ;  /* 0x000000428d0c7225 */ /* 0x000fe200078e00ff */
[----:B------:R-:W-:-:S03]  /*52f80*/  IADD3 R143, P3, PT, R143, R96, RZ ;  /* 0x000000608f8f7210 */ /* 0x000fc60007f7e0ff */
[----:B------:R-:W-:Y:S02]  /*52f90*/  IMAD.X R146, RZ, RZ, R95, P5 ;  /* 0x000000ffff927224 */ /* 0x000fe400028e065f */
[----:B------:R-:W-:Y:S01]  /*52fa0*/  IMAD.X R142, R145, 0x1, R138, P3 ;  /* 0x00000001918e7824 */ /* 0x000fe200018e068a */
[----:B------:R-:W-:Y:S01]  /*52fb0*/  IADD3 R112, P3, PT, R143, R144, RZ ;  /* 0x000000908f707210 */ /* 0x000fe20007f7e0ff */
[----:B------:R-:W-:-:S04]  /*52fc0*/  IMAD.WIDE.U32 R94, P5, R98, R67, R12 ;  /* 0x00000043625e7225 */ /* 0x000fc800078a000c */
[----:B------:R-:W-:Y:S02]  /*52fd0*/  IMAD.MOV.U32 R14, RZ, RZ, R113 ;  /* 0x000000ffff0e7224 */ /* 0x000fe400078e0071 */
[----:B------:R-:W-:-:S04]  /*52fe0*/  IMAD.WIDE.U32 R12, R98, R66, RZ ;  /* 0x00000042620c7225 */ /* 0x000fc800078e00ff */
[----:B------:R-:W-:Y:S02]  /*52ff0*/  IMAD.MOV.U32 R110, RZ, RZ, R101 ;  /* 0x000000ffff6e7224 */ /* 0x000fe400078e0065 */
[----:B------:R-:W-:-:S04]  /*53000*/  IMAD.WIDE.U32 R100, R141, R64, RZ ;  /* 0x000000408d647225 */ /* 0x000fc800078e00ff */
[----:B------:R-:W-:Y:S01]  /*53010*/  IMAD.WIDE.U32.X R14, R141, R69, R14, P0 ;  /* 0x000000458d0e7225 */ /* 0x000fe200000e040e */
[----:B------:R-:W-:-:S03]  /*53020*/  IADD3 R138, P0, PT, R13, R94, RZ ;  /* 0x0000005e0d8a7210 */ /* 0x000fc60007f1e0ff */
[C---:B------:R-:W-:Y:S01]  /*53030*/  IMAD.X R113, R142.reuse, 0x1, R146, P3 ;  /* 0x000000018e717824 */ /* 0x040fe200018e0692 */
[----:B------:R-:W-:Y:S01]  /*53040*/  ISETP.GE.U32.AND P3, PT, R143, R96, PT ;  /* 0x000000608f00720c */ /* 0x000fe20003f66070 */
[----:B------:R-:W-:Y:S02]  /*53050*/  IMAD.X R97, RZ, RZ, RZ, P5 ;  /* 0x000000ffff617224 */ /* 0x000fe400028e06ff */
[----:B------:R-:W-:Y:S01]  /*53060*/  IMAD.MOV.U32 R96, RZ, RZ, R95 ;  /* 0x000000ffff607224 */ /* 0x000fe200078e005f */
[----:B------:R-:W-:Y:S01]  /*53070*/  ISETP.GE.U32.AND.EX P3, PT, R142, R145, PT, P3 ;  /* 0x000000918e00720c */ /* 0x000fe20003f66130 */
[----:B------:R-:W-:-:S04]  /*53080*/  IMAD.WIDE.U32 R100, P5, R98, R65, R100 ;  /* 0x0000004162647225 */ /* 0x000fc800078a0064 */
[----:B------:R-:W-:-:S04]  /*53090*/  IMAD.WIDE.U32 R104, R98, R64, RZ ;  /* 0x0000004062687225 */ /* 0x000fc800078e00ff */
[----:B------:R-:W-:Y:S01]  /*530a0*/  IMAD.WIDE.U32.X R96, R141, R67, R96, P0 ;  /* 0x000000438d607225 */ /* 0x000fe200000e0460 */
[----:B------:R-:W-:-:S03]  /*530b0*/  ISETP.GE.U32.AND P0, PT, R112, R144, PT ;  /* 0x000000907000720c */ /* 0x000fc60003f06070 */
[----:B------:R-:W-:Y:S01]  /*530c0*/  IMAD.X R95, RZ, RZ, RZ, P5 ;  /* 0x000000ffff5f7224 */ /* 0x000fe200028e06ff */
[----:B------:R-:W-:Y:S01]  /*530d0*/  IADD3 R100, P5, PT, R105, R100, RZ ;  /* 0x0000006469647210 */ /* 0x000fe20007fbe0ff */
[----:B------:R-:W-:Y:S01]  /*530e0*/  IMAD.MOV.U32 R94, RZ, RZ, R101 ;  /* 0x000000ffff5e7224 */ /* 0x000fe200078e0065 */
[----:B------:R-:W-:Y:S01]  /*530f0*/  ISETP.GE.U32.AND.EX P0, PT, R113, R146, PT, P0 ;  /* 0x000000927100720c */ /* 0x000fe20003f06100 */
[----:B------:R-:W-:Y:S01]  /*53100*/  IMAD.MOV.U32 R98, RZ, RZ, R109 ;  /* 0x000000ffff627224 */ /* 0x000fe200078e006d */
[----:B------:R-:W-:Y:S01]  /*53110*/  SEL R101, RZ, 0x1, P3 ;  /* 0x00000001ff657807 */ /* 0x000fe20001800000 */
[----:B------:R-:W-:Y:S01]  /*53120*/  IMAD.WIDE.U32.X R102, R8, R131, R102, P2 ;  /* 0x0000008308667225 */ /* 0x000fe200010e0466 */
[-C--:B------:R-:W-:Y:S02]  /*53130*/  IADD3 R105, P3, PT, R129, R12.reuse, RZ ;  /* 0x0000000c81697210 */ /* 0x080fe40007f7e0ff */
[----:B------:R-:W-:Y:S01]  /*53140*/  SEL R13, RZ, 0x1, P0 ;  /* 0x00000001ff0d7807 */ /* 0x000fe20000000000 */
[----:B------:R-:W-:Y:S01]  /*53150*/  IMAD.WIDE.U32.X R94, R141, R65, R94, P5 ;  /* 0x000000418d5e7225 */ /* 0x000fe200028e045e */
[----:B------:R-:W-:-:S03]  /*53160*/  ISETP.GE.U32.AND P2, PT, R105, R12, PT ;  /* 0x0000000c6900720c */ /* 0x000fc60003f46070 */
[----:B------:R-:W-:Y:S02]  /*53170*/  IMAD.X R109, R138, 0x1, R125, P3 ;  /* 0x000000018a6d7824 */ /* 0x000fe400018e067d */
[-C--:B------:R-:W-:Y:S01]  /*53180*/  IMAD R142, R8, R127.reuse, RZ ;  /* 0x0000007f088e7224 */ /* 0x080fe200078e02ff */
[----:B------:R-:W-:Y:S01]  /*53190*/  IADD3 R8, P5, P0, R13, R14, R101 ;  /* 0x0000000e0d087210 */ /* 0x000fe200078be065 */
[----:B------:R-:W-:Y:S01]  /*531a0*/  IMAD.WIDE.U32 R12, R133, R127, RZ ;  /* 0x0000007f850c7225 */ /* 0x000fe200078e00ff */
[----:B------:R-:W-:Y:S02]  /*531b0*/  ISETP.GE.U32.AND.EX P2, PT, R109, R138, PT, P2 ;  /* 0x0000008a6d00720c */ /* 0x000fe40003f46120 */
[----:B------:R-:W-:Y:S01]  /*531c0*/  IADD3 R105, P3, PT, R105, R8, RZ ;  /* 0x0000000869697210 */ /* 0x000fe20007f7e0ff */
[----:B------:R-:W-:Y:S01]  /*531d0*/  IMAD R101, R133, R131, R142 ;  /* 0x0000008385657224 */ /* 0x000fe200078e028e */
[----:B------:R-:W-:Y:S01]  /*531e0*/  IADD3.X R138, PT, PT, RZ, R15, RZ, P5, P0 ;  /* 0x0000000fff8a7210 */ /* 0x000fe20002fe04ff */
[----:B------:R-:W-:Y:S01]  /*531f0*/  IMAD.WIDE.U32 R14, R137, R126, RZ ;  /* 0x0000007e890e7225 */ /* 0x000fe200078e00ff */
[----:B------:R-:W-:-:S02]  /*53200*/  ISETP.GE.U32.AND P0, PT, R105, R8, PT ;  /* 0x000000086900720c */ /* 0x000fc40003f06070 */
[----:B------:R-:W-:Y:S01]  /*53210*/  IADD3 R129, P5, PT, R134, R12, RZ ;  /* 0x0000000c86817210 */ /* 0x000fe20007fbe0ff */
[----:B------:R-:W-:Y:S02]  /*53220*/  IMAD.IADD R8, R13, 0x1, R101 ;  /* 0x000000010d087824 */ /* 0x000fe400078e0265 */
[----:B------:R-:W-:Y:S02]  /*53230*/  IMAD.X R109, R109, 0x1, R138, P3 ;  /* 0x000000016d6d7824 */ /* 0x000fe400018e068a */
[----:B------:R-:W-:Y:S01]  /*53240*/  IMAD.IADD R141, R15, 0x1, R116 ;  /* 0x000000010f8d7824 */ /* 0x000fe200078e0274 */
[----:B------:R-:W-:Y:S01]  /*53250*/  IADD3 R15, P3, PT, R128, R14, RZ ;  /* 0x0000000e800f7210 */ /* 0x000fe20007f7e0ff */
[C---:B------:R-:W-:Y:S01]  /*53260*/  IMAD.WIDE.U32.X R106, R10.reuse, R131, R106, P4 ;  /* 0x000000830a6a7225 */ /* 0x040fe200020e046a */
[----:B------:R-:W-:Y:S02]  /*53270*/  ISETP.GE.U32.AND P4, PT, R129, R12, PT ;  /* 0x0000000c8100720c */ /* 0x000fe40003f86070 */
[----:B------:R-:W-:Y:S01]  /*53280*/  ISETP.GE.U32.AND.EX P0, PT, R109, R138, PT, P0 ;  /* 0x0000008a6d00720c */ /* 0x000fe20003f06100 */
[----:B------:R-:W-:-:S02]  /*53290*/  IMAD R10, R10, R127, RZ ;  /* 0x0000007f0a0a7224 */ /* 0x000fc400078e02ff */
[----:B------:R-:W-:Y:S02]  /*532a0*/  IMAD.X R101, R8, 0x1, R136, P5 ;  /* 0x0000000108657824 */ /* 0x000fe400028e0688 */
[----:B------:R-:W-:Y:S01]  /*532b0*/  IMAD.X R130, R141, 0x1, R130, P3 ;  /* 0x000000018d827824 */ /* 0x000fe200018e0682 */
[----:B------:R-:W-:Y:S01]  /*532c0*/  IADD3 R133, P3, PT, R15, R108, RZ ;  /* 0x0000006c0f857210 */ /* 0x000fe20007f7e0ff */
[----:B------:R-:W-:Y:S01]  /*532d0*/  IMAD R125, R139, R131, R10 ;  /* 0x000000838b7d7224 */ /* 0x000fe200078e020a */
[----:B------:R-:W-:Y:S01]  /*532e0*/  ISETP.GE.U32.AND.EX P4, PT, R101, R8, PT, P4 ;  /* 0x000000086500720c */ /* 0x000fe20003f86140 */
[----:B------:R-:W-:Y:S01]  /*532f0*/  IMAD.WIDE.U32 R12, R139, R127, RZ ;  /* 0x0000007f8b0c7225 */ /* 0x000fe200078e00ff */
[----:B------:R-:W-:Y:S02]  /*53300*/  SEL R8, RZ, 0x1, P2 ;  /* 0x00000001ff087807 */ /* 0x000fe40001000000 */
[----:B------:R-:W-:Y:S01]  /*53310*/  ISETP.GE.U32.AND P2, PT, R15, R14, PT ;  /* 0x0000000e0f00720c */ /* 0x000fe20003f46070 */
[----:B------:R-:W-:Y:S01]  /*53320*/  IMAD.X R139, R130, 0x1, R140, P3 ;  /* 0x00000001828b7824 */ /* 0x000fe200018e068c */
[----:B------:R-:W-:Y:S01]  /*53330*/  ISETP.GE.U32.AND P3, PT, R133, R15, PT ;  /* 0x0000000f8500720c */ /* 0x000fe20003f66070 */
[----:B------:R-:W-:Y:S01]  /*53340*/  IMAD.IADD R10, R13, 0x1, R125 ;  /* 0x000000010d0a7824 */ /* 0x000fe200078e027d */
[----:B------:R-:W-:Y:S01]  /*53350*/  SEL R125, RZ, 0x1, P4 ;  /* 0x00000001ff7d7807 */ /* 0x000fe20002000000 */
[----:B------:R-:W-:Y:S01]  /*53360*/  IMAD.WIDE.U32.X R98, R114, R131, R98, P6 ;  /* 0x0000008372627225 */ /* 0x000fe200030e0462 */
[----:B------:R-:W-:-:S02]  /*53370*/  IADD3 R133, P4, PT, R133, R12, RZ ;  /* 0x0000000c85857210 */ /* 0x000fc40007f9e0ff */
[----:B------:R-:W-:Y:S02]  /*53380*/  ISETP.GE.U32.AND.EX P2, PT, R130, R141, PT, P2 ;  /* 0x0000008d8200720c */ /* 0x000fe40003f46120 */
[----:B------:R-:W-:Y:S01]  /*53390*/  ISETP.GE.U32.AND.EX P3, PT, R139, R130, PT, P3 ;  /* 0x000000828b00720c */ /* 0x000fe20003f66130 */
[----:B------:R-:W-:Y:S01]  /*533a0*/  IMAD.X R139, R10, 0x1, R139, P4 ;  /* 0x000000010a8b7824 */ /* 0x000fe200020e068b */
[----:B------:R-:W-:Y:S02]  /*533b0*/  SEL R13, RZ, 0x1, P0 ;  /* 0x00000001ff0d7807 */ /* 0x000fe40000000000 */
[----:B------:R-:W-:Y:S02]  /*533c0*/  IADD3 R125, P4, P5, R133, R102, R125 ;  /* 0x00000066857d7210 */ /* 0x000fe40007d9e07d */
[----:B------:R-:W-:Y:S02]  /*533d0*/  SEL R14, RZ, 0x1, P2 ;  /* 0x00000001ff0e7807 */ /* 0x000fe40001000000 */
[----:B------:R-:W-:-:S02]  /*533e0*/  SEL R15, RZ, 0x1, P3 ;  /* 0x00000001ff0f7807 */ /* 0x000fc40001800000 */
[----:B------:R-:W-:Y:S02]  /*533f0*/  IADD3 R96, P3, P2, R13, R96, R8 ;  /* 0x000000600d607210 */ /* 0x000fe40007a7e008 */
[----:B------:R-:W-:Y:S02]  /*53400*/  IADD3.X R8, PT, PT, R139, R103, RZ, P4, P5 ;  /* 0x000000678b087210 */ /* 0x000fe400027ea4ff */
[----:B------:R-:W-:Y:S01]  /*53410*/  IADD3 R103, P5, P4, R15, R16, R14 ;  /* 0x000000100f677210 */ /* 0x000fe20007cbe00e */
[----:B------:R-:W-:Y:S01]  /*53420*/  IMAD.WIDE.U32 R14, R135, R126, RZ ;  /* 0x0000007e870e7225 */ /* 0x000fe200078e00ff */
[----:B------:R-:W-:Y:S02]  /*53430*/  ISETP.GE.U32.AND P0, PT, R133, R12, PT ;  /* 0x0000000c8500720c */ /* 0x000fe40003f06070 */
[----:B------:R-:W-:Y:S01]  /*53440*/  IADD3.X R97, PT, PT, RZ, R97, RZ, P3, P2 ;  /* 0x00000061ff617210 */ /* 0x000fe20001fe44ff */
[----:B------:R-:W-:Y:S01]  /*53450*/  IMAD.WIDE.U32.X R12, R74, R131, R110, P1 ;  /* 0x000000834a0c7225 */ /* 0x000fe200008e046e */
[----:B------:R-:W-:-:S02]  /*53460*/  ISETP.GE.U32.AND P2, PT, R125, R133, PT ;  /* 0x000000857d00720c */ /* 0x000fc40003f46070 */
[----:B------:R-:W-:Y:S01]  /*53470*/  IADD3 R132, P3, PT, R132, R14, RZ ;  /* 0x0000000e84847210 */ /* 0x000fe20007f7e0ff */
[-C--:B------:R-:W-:Y:S01]  /*53480*/  IMAD R74, R74, R127.reuse, RZ ;  /* 0x0000007f4a4a7224 */ /* 0x080fe200078e02ff */
[----:B------:R-:W-:Y:S01]  /*53490*/  ISETP.GE.U32.AND.EX P0, PT, R139, R10, PT, P0 ;  /* 0x0000000a8b00720c */ /* 0x000fe20003f06100 */
[----:B------:R-:W-:Y:S01]  /*534a0*/  IMAD.IADD R111, R15, 0x1, R118 ;  /* 0x000000010f6f7824 */ /* 0x000fe200078e0276 */
[----:B------:R-:W-:Y:S01]  /*534b0*/  ISETP.GE.U32.AND P1, PT, R132, R14, PT ;  /* 0x0000000e8400720c */ /* 0x000fe20003f26070 */
[C---:B------:R-:W-:Y:S01]  /*534c0*/  IMAD.WIDE.U32 R14, R137.reuse, R127, RZ ;  /* 0x0000007f890e7225 */ /* 0x040fe200078e00ff */
[----:B------:R-:W-:Y:S02]  /*534d0*/  ISETP.GE.U32.AND.EX P2, PT, R8, R139, PT, P2 ;  /* 0x0000008b0800720c */ /* 0x000fe40003f46120 */
[----:B------:R-:W-:Y:S01]  /*534e0*/  IADD3.X R133, PT, PT, RZ, R17, RZ, P5, P4 ;  /* 0x00000011ff857210 */ /* 0x000fe20002fe84ff */
[----:B------:R-:W-:Y:S01]  /*534f0*/  IMAD R139, R137, R131, R74 ;  /* 0x00000083898b7224 */ /* 0x000fe200078e024a */
[----:B------:R-:W-:Y:S01]  /*53500*/  SEL R74, RZ, 0x1, P0 ;  /* 0x00000001ff4a7807 */ /* 0x000fe20000000000 */
[----:B------:R-:W-:Y:S01]  /*53510*/  IMAD.X R124, R111, 0x1, R124, P3 ;  /* 0x000000016f7c7824 */ /* 0x000fe200018e067c */
[----:B------:R-:W-:Y:S01]  /*53520*/  IADD3 R103, P3, PT, R132, R103, RZ ;  /* 0x0000006784677210 */ /* 0x000fe20007f7e0ff */
[----:B------:R-:W-:Y:S01]  /*53530*/  IMAD.IADD R16, R15, 0x1, R139 ;  /* 0x000000010f107824 */ /* 0x000fe200078e028b */
[----:B------:R-:W-:-:S02]  /*53540*/  SEL R17, RZ, 0x1, P2 ;  /* 0x00000001ff117807 */ /* 0x000fc40001000000 */
[C---:B------:R-:W-:Y:S01]  /*53550*/  ISETP.GE.U32.AND.EX P0, PT, R124.reuse, R111, PT, P1 ;  /* 0x0000006f7c00720c */ /* 0x040fe20003f06110 */
[----:B------:R-:W-:Y:S01]  /*53560*/  IMAD.X R111, R124, 0x1, R133, P3 ;  /* 0x000000017c6f7824 */ /* 0x000fe200018e0685 */
[----:B------:R-:W-:Y:S02]  /*53570*/  IADD3 R15, P2, PT, R103, R14, RZ ;  /* 0x0000000e670f7210 */ /* 0x000fe40007f5e0ff */
[----:B------:R-:W-:Y:S02]  /*53580*/  IADD3 R74, P3, P4, R17, R106, R74 ;  /* 0x0000006a114a7210 */ /* 0x000fe40007c7e04a */
[----:B------:R-:W-:Y:S01]  /*53590*/  ISETP.GE.U32.AND P1, PT, R103, R132, PT ;  /* 0x000000846700720c */ /* 0x000fe20003f26070 */
[----:B------:R-:W-:Y:S01]  /*535a0*/  IMAD.X R17, R16, 0x1, R111, P2 ;  /* 0x0000000110117824 */ /* 0x000fe200010e066f */
[----:B------:R-:W-:Y:S02]  /*535b0*/  IADD3.X R10, PT, PT, RZ, R107, RZ, P3, P4 ;  /* 0x0000006bff0a7210 */ /* 0x000fe40001fe84ff */
[----:B------:R-:W-:-:S02]  /*535c0*/  IADD3 R74, P2, PT, R15, R74, RZ ;  /* 0x0000004a0f4a7210 */ /* 0x000fc40007f5e0ff */
[----:B------:R-:W-:Y:S02]  /*535d0*/  ISETP.GE.U32.AND P3, PT, R15, R14, PT ;  /* 0x0000000e0f00720c */ /* 0x000fe40003f66070 */
[----:B------:R-:W-:Y:S01]  /*535e0*/  IADD3 R129, P4, PT, R129, R104, RZ ;  /* 0x0000006881817210 */ /* 0x000fe20007f9e0ff */
[----:B------:R-:W-:Y:S01]  /*535f0*/  IMAD.X R10, R17, 0x1, R10, P2 ;  /* 0x00000001110a7824 */ /* 0x000fe200010e060a */
[----:B------:R-:W-:Y:S02]  /*53600*/  SEL R14, RZ, 0x1, P0 ;  /* 0x00000001ff0e7807 */ /* 0x000fe40000000000 */
[----:B------:R-:W-:Y:S01]  /*53610*/  ISETP.GE.U32.AND P0, PT, R74, R15, PT ;  /* 0x0000000f4a00720c */ /* 0x000fe20003f06070 */
[----:B------:R-:W-:Y:S01]  /*53620*/  IMAD.X R101, R100, 0x1, R101, P4 ;  /* 0x0000000164657824 */ /* 0x000fe200020e0665 */
[----:B------:R-:W-:Y:S02]  /*53630*/  ISETP.GE.U32.AND.EX P1, PT, R111, R124, PT, P1 ;  /* 0x0000007c6f00720c */ /* 0x000fe40003f26110 */
[----:B------:R-:W-:-:S02]  /*53640*/  IADD3 R111, P5, PT, R129, R96, RZ ;  /* 0x00000060816f7210 */ /* 0x000fc40007fbe0ff */
[----:B------:R-:W-:Y:S01]  /*53650*/  ISETP.GE.U32.AND.EX P3, PT, R17, R16, PT, P3 ;  /* 0x000000101100720c */ /* 0x000fe20003f66130 */
[----:B------:R-:W-:Y:S01]  /*53660*/  IMAD R16, R114, R127, RZ ;  /* 0x0000007f72107224 */ /* 0x000fe200078e02ff */
[----:B------:R-:W-:Y:S01]  /*53670*/  ISETP.GE.U32.AND.EX P0, PT, R10, R17, PT, P0 ;  /* 0x000000110a00720c */ /* 0x000fe20003f06100 */
[----:B------:R-:W-:Y:S01]  /*53680*/  IMAD.X R110, R101, 0x1, R97, P5 ;  /* 0x00000001656e7824 */ /* 0x000fe200028e0661 */
[----:B------:R-:W-:Y:S01]  /*53690*/  SEL R103, RZ, 0x1, P1 ;  /* 0x00000001ff677807 */ /* 0x000fe20000800000 */
[----:B------:R-:W-:Y:S01]  /*536a0*/  IMAD R107, R135, R131, R16 ;  /* 0x00000083876b7224 */ /* 0x000fe200078e0210 */
[----:B------:R-:W-:Y:S02]  /*536b0*/  SEL R116, RZ, 0x1, P3 ;  /* 0x00000001ff747807 */ /* 0x000fe40001800000 */
[----:B------:R-:W-:Y:S02]  /*536c0*/  SEL R17, RZ, 0x1, P0 ;  /* 0x00000001ff117807 */ /* 0x000fe40000000000 */
[----:B------:R-:W-:-:S02]  /*536d0*/  ISETP.GE.U32.AND P1, PT, R129, R104, PT ;  /* 0x000000688100720c */ /* 0x000fc40003f26070 */
[----:B------:R-:W-:Y:S02]  /*536e0*/  ISETP.GE.U32.AND P2, PT, R111, R96, PT ;  /* 0x000000606f00720c */ /* 0x000fe40003f46070 */
[----:B------:R-:W-:Y:S01]  /*536f0*/  IADD3 R103, P3, P4, R103, R92, R14 ;  /* 0x0000005c67677210 */ /* 0x000fe20007c7e00e */
[----:B------:R-:W-:Y:S01]  /*53700*/  IMAD.WIDE.U32 R14, R135, R127, RZ ;  /* 0x0000007f870e7225 */ /* 0x000fe200078e00ff */
[----:B------:R-:W-:Y:S02]  /*53710*/  IADD3 R116, P0, P5, R17, R12, R116 ;  /* 0x0000000c11747210 */ /* 0x000fe40007d1e074 */
[----:B------:R-:W-:Y:S01]  /*53720*/  ISETP.GE.U32.AND.EX P1, PT, R101, R100, PT, P1 ;  /* 0x000000646500720c */ /* 0x000fe20003f26110 */
[----:B------:R-:W-:Y:S01]  /*53730*/  IMAD.IADD R16, R15, 0x1, R107 ;  /* 0x000000010f107824 */ /* 0x000fe200078e026b */
[----:B------:R-:W-:Y:S02]  /*53740*/  ISETP.GE.U32.AND.EX P2, PT, R110, R97, PT, P2 ;  /* 0x000000616e00720c */ /* 0x000fe40003f46120 */
[----:B------:R-:W-:-:S02]  /*53750*/  IADD3.X R93, PT, PT, RZ, R93, RZ, P3, P4 ;  /* 0x0000005dff5d7210 */ /* 0x000fc40001fe84ff */
[-C--:B------:R-:W-:Y:S02]  /*53760*/  IADD3 R17, P3, PT, R103, R14.reuse, RZ ;  /* 0x0000000e67117210 */ /* 0x080fe40007f7e0ff */
[----:B------:R-:W-:Y:S02]  /*53770*/  IADD3.X R118, PT, PT, RZ, R13, RZ, P0, P5 ;  /* 0x0000000dff767210 */ /* 0x000fe400007ea4ff */
[----:B------:R-:W-:Y:S01]  /*53780*/  SEL R12, RZ, 0x1, P1 ;  /* 0x00000001ff0c7807 */ /* 0x000fe20000800000 */
[----:B------:R-:W-:Y:S01]  /*53790*/  IMAD.X R15, R16, 0x1, R93, P3 ;  /* 0x00000001100f7824 */ /* 0x000fe200018e065d */
[----:B------:R-:W-:Y:S02]  /*537a0*/  SEL R13, RZ, 0x1, P2 ;  /* 0x00000001ff0d7807 */ /* 0x000fe40001000000 */
[----:B------:R-:W-:Y:S02]  /*537b0*/  ISETP.GE.U32.AND P0, PT, R17, R14, PT ;  /* 0x0000000e1100720c */ /* 0x000fe40003f06070 */
[----:B------:R-:W-:-:S02]  /*537c0*/  IADD3 R12, P2, P3, R13, R94, R12 ;  /* 0x0000005e0d0c7210 */ /* 0x000fc40007b5e00c */
[----:B------:R-:W-:Y:S02]  /*537d0*/  IADD3 R116, P4, PT, R17, R116, RZ ;  /* 0x0000007411747210 */ /* 0x000fe40007f9e0ff */
[C---:B------:R-:W-:Y:S02]  /*537e0*/  ISETP.GE.U32.AND.EX P0, PT, R15.reuse, R16, PT, P0 ;  /* 0x000000100f00720c */ /* 0x040fe40003f06100 */
[----:B------:R-:W-:Y:S01]  /*537f0*/  IADD3.X R95, PT, PT, RZ, R95, RZ, P2, P3 ;  /* 0x0000005fff5f7210 */ /* 0x000fe200017e64ff */
[----:B------:R-:W-:Y:S01]  /*53800*/  IMAD.X R118, R15, 0x1, R118, P4 ;  /* 0x000000010f767824 */ /* 0x000fe200020e0676 */
        /* <DEDUP_REMOVED lines=34> */
.L_x_374:
[----:B------:R-:W-:-:S04]  /*53a30*/  IMAD.WIDE.U32 R12, R22, R76, RZ ;  /* 0x0000004c160c7225 */ /* 0x000fc800078e00ff */
[----:B------:R-:W-:-:S04]  /*53a40*/  IMAD.WIDE.U32 R14, R18, R76, RZ ;  /* 0x0000004c120e7225 */ /* 0x000fc800078e00ff */
[----:B------:R-:W-:-:S04]  /*53a50*/  IMAD.WIDE.U32 R12, P0, R78, R18, R12 ;  /* 0x000000124e0c7225 */ /* 0x000fc8000780000c */
[----:B------:R-:W-:Y:S01]  /*53a60*/  IMAD.X R93, RZ, RZ, RZ, P0 ;  /* 0x000000ffff5d7224 */ /* 0x000fe200000e06ff */
[----:B------:R-:W-:Y:S01]  /*53a70*/  IADD3 RZ, P0, PT, R15, R12, RZ ;  /* 0x0000000c0fff7210 */ /* 0x000fe20007f1e0ff */
[----:B------:R-:W-:-:S04]  /*53a80*/  IMAD.WIDE.U32 R16, R22, R80, RZ ;  /* 0x0000005016107225 */ /* 0x000fc800078e00ff */
[----:B------:R-:W-:Y:S02]  /*53a90*/  IMAD.MOV.U32 R92, RZ, RZ, R13 ;  /* 0x000000ffff5c7224 */ /* 0x000fe400078e000d */
[-C--:B------:R-:W-:Y:S02]  /*53aa0*/  IMAD R13, R90, R18.reuse, RZ ;  /* 0x000000125a0d7224 */ /* 0x080fe400078e02ff */
[----:B------:R-:W-:-:S04]  /*53ab0*/  IMAD.WIDE.U32 R96, R80, R18, RZ ;  /* 0x0000001250607225 */ /* 0x000fc800078e00ff */
[----:B------:R-:W-:-:S04]  /*53ac0*/  IMAD.WIDE.U32 R94, R18, R80, RZ ;  /* 0x00000050125e7225 */ /* 0x000fc800078e00ff */
[----:B------:R-:W-:-:S04]  /*53ad0*/  IMAD.WIDE.U32 R16, P2, R90, R18, R16 ;  /* 0x000000125a107225 */ /* 0x000fc80007840010 */
[----:B------:R-:W-:Y:S01]  /*53ae0*/  IMAD.WIDE.U32.X R92, R78, R22, R92, P0 ;  /* 0x000000164e5c7225 */ /* 0x000fe200000e045c */
[----:B------:R-:W-:-:S03]  /*53af0*/  IADD3 RZ, P3, PT, R95, R16, RZ ;  /* 0x000000105fff7210 */ /* 0x000fc60007f7e0ff */
[----:B------:R-:W-:Y:S01]  /*53b00*/  IMAD R99, R80, R22, R13 ;  /* 0x0000001650637224 */ /* 0x000fe200078e020d */
[----:B------:R-:W-:Y:S01]  /*53b10*/  IADD3 R107, P5, PT, R92, R96, RZ ;  /* 0x000000605c6b7210 */ /* 0x000fe20007fbe0ff */
[----:B------:R-:W-:-:S03]  /*53b20*/  IMAD.WIDE.U32 R12, R18, R120, RZ ;  /* 0x00000078120c7225 */ /* 0x000fc600078e00ff */
[----:B------:R-:W-:Y:S01]  /*53b30*/  ISETP.GE.U32.AND P0, PT, R107, R96, PT ;  /* 0x000000606b00720c */ /* 0x000fe20003f06070 */
[----:B------:R-:W-:Y:S02]  /*53b40*/  IMAD.IADD R95, R97, 0x1, R99 ;  /* 0x00000001615f7824 */ /* 0x000fe400078e0263 */
[----:B------:R-:W-:Y:S02]  /*53b50*/  IMAD R12, R113, R72, RZ ;  /* 0x00000048710c7224 */ /* 0x000fe400078e02ff */
[----:B------:R-:W-:-:S04]  /*53b60*/  IMAD.WIDE.U32 R14, R22, R120, RZ ;  /* 0x00000078160e7225 */ /* 0x000fc800078e00ff */
[----:B------:R-:W-:Y:S02]  /*53b70*/  IMAD.X R104, R95, 0x1, R93, P5 ;  /* 0x000000015f687824 */ /* 0x000fe400028e065d */
[----:B------:R-:W-:-:S03]  /*53b80*/  IMAD.WIDE.U32 R98, R112, R72, RZ ;  /* 0x0000004870627225 */ /* 0x000fc600078e00ff */
[----:B------:R-:W-:Y:S01]  /*53b90*/  ISETP.GE.U32.AND.EX P0, PT, R104, R95, PT, P0 ;  /* 0x0000005f6800720c */ /* 0x000fe20003f06100 */
[----:B------:R-:W-:Y:S02]  /*53ba0*/  IMAD R127, R112, R73, R12 ;  /* 0x00000049707f7224 */ /* 0x000fe400078e020c */
[----:B------:R-:W-:Y:S01]  /*53bb0*/  IMAD.WIDE.U32 R14, P1, R122, R18, R14 ;  /* 0x000000127a0e7225 */ /* 0x000fe2000782000e */
[----:B------:R-:W-:-:S03]  /*53bc0*/  SEL R129, RZ, 0x1, P0 ;  /* 0x00000001ff817807 */ /* 0x000fc60000000000 */
[----:B------:R-:W-:Y:S01]  /*53bd0*/  IMAD.IADD R127, R99, 0x1, R127 ;  /* 0x00000001637f7824 */ /* 0x000fe200078e027f */
[----:B------:R-:W-:Y:S01]  /*53be0*/  IADD3 RZ, P4, PT, R13, R14, RZ ;  /* 0x0000000e0dff7210 */ /* 0x000fe20007f9e0ff */
[----:B------:R-:W-:Y:S02]  /*53bf0*/  IMAD.X R103, RZ, RZ, RZ, P2 ;  /* 0x000000ffff677224 */ /* 0x000fe400010e06ff */
[----:B------:R-:W-:Y:S02]  /*53c00*/  IMAD.MOV.U32 R102, RZ, RZ, R17 ;  /* 0x000000ffff667224 */ /* 0x000fe400078e0011 */
[----:B------:R-:W-:Y:S02]  /*53c10*/  IMAD R95, R122, R18, RZ ;  /* 0x000000127a5f7224 */ /* 0x000fe400078e02ff */
[----:B------:R-:W-:-:S04]  /*53c20*/  IMAD.WIDE.U32 R16, R23, R76, RZ ;  /* 0x0000004c17107225 */ /* 0x000fc800078e00ff */
[----:B------:R-:W-:-:S04]  /*53c30*/  IMAD.WIDE.U32 R96, R127, R70, RZ ;  /* 0x000000467f607225 */ /* 0x000fc800078e00ff */
[----:B------:R-:W-:-:S04]  /*53c40*/  IMAD.WIDE.U32 R12, R120, R18, RZ ;  /* 0x00000012780c7225 */ /* 0x000fc800078e00ff */
[-C--:B------:R-:W-:Y:S02]  /*53c50*/  IMAD R99, R120, R22.reuse, R95 ;  /* 0x0000001678637224 */ /* 0x080fe400078e025f */
[----:B------:R-:W-:-:S04]  /*53c60*/  IMAD.WIDE.U32.X R102, R90, R22, R102, P3 ;  /* 0x000000165a667225 */ /* 0x000fc800018e0466 */
[----:B------:R-:W-:Y:S01]  /*53c70*/  IMAD R14, R78, R19, RZ ;  /* 0x000000134e0e7224 */ /* 0x000fe200078e02ff */
[----:B------:R-:W-:Y:S01]  /*53c80*/  IADD3 R129, P3, P6, R12, R102, R129 ;  /* 0x000000660c817210 */ /* 0x000fe20007e7e081 */
[----:B------:R-:W-:-:S04]  /*53c90*/  IMAD.WIDE.U32 R100, R19, R76, RZ ;  /* 0x0000004c13647225 */ /* 0x000fc800078e00ff */
[----:B------:R-:W-:-:S04]  /*53ca0*/  IMAD.WIDE.U32 R16, P0, R78, R19, R16 ;  /* 0x000000134e107225 */ /* 0x000fc80007800010 */
[----:B------:R-:W-:Y:S01]  /*53cb0*/  IMAD.IADD R126, R13, 0x1, R99 ;  /* 0x000000010d7e7824 */ /* 0x000fe200078e0263 */
[----:B------:R-:W-:Y:S01]  /*53cc0*/  IADD3 RZ, P5, PT, R101, R16, RZ ;  /* 0x0000001065ff7210 */ /* 0x000fe20007fbe0ff */
[----:B------:R-:W-:-:S03]  /*53cd0*/  IMAD.WIDE.U32 R94, R98, R70, RZ ;  /* 0x00000046625e7225 */ /* 0x000fc600078e00ff */
[----:B------:R-:W-:Y:S01]  /*53ce0*/  IADD3.X R131, PT, PT, R126, R103, RZ, P3, P6 ;  /* 0x000000677e837210 */ /* 0x000fe20001fec4ff */
[----:B------:R-:W-:Y:S01]  /*53cf0*/  IMAD.WIDE.U32 R96, P2, R98, R71, R96 ;  /* 0x0000004762607225 */ /* 0x000fe20007840060 */
[----:B------:R-:W-:-:S03]  /*53d00*/  LOP3.LUT R99, RZ, R94, RZ, 0x33, !PT ;  /* 0x0000005eff637212 */ /* 0x000fc600078e33ff */
[----:B------:R-:W-:Y:S01]  /*53d10*/  IMAD.WIDE.U32 R92, R76, R19, RZ ;  /* 0x000000134c5c7225 */ /* 0x000fe200078e00ff */
[----:B------:R-:W-:-:S03]  /*53d20*/  IADD3 R16, P3, PT, R95, R96, RZ ;  /* 0x000000605f107210 */ /* 0x000fc60007f7e0ff */
[----:B------:R-:W-:Y:S01]  /*53d30*/  IMAD R13, R76, R23, R14 ;  /* 0x000000174c0d7224 */ /* 0x000fe200078e020e */
[----:B------:R-:W-:Y:S01]  /*53d40*/  IADD3 R14, P6, PT, R107, R92, RZ ;  /* 0x0000005c6b0e7210 */ /* 0x000fe20007fde0ff */
[----:B------:R-:W-:Y:S01]  /*53d50*/  IMAD.X R95, RZ, RZ, RZ, P0 ;  /* 0x000000ffff5f7224 */ /* 0x000fe200000e06ff */
[----:B------:R-:W-:Y:S01]  /*53d60*/  ISETP.GT.U32.AND P0, PT, R112, R99, PT ;  /* 0x000000637000720c */ /* 0x000fe20003f04070 */
[----:B------:R-:W-:Y:S01]  /*53d70*/  IMAD.IADD R13, R93, 0x1, R13 ;  /* 0x000000015d0d7824 */ /* 0x000fe200078e020d */
[----:B------:R-:W-:Y:S01]  /*53d80*/  LOP3.LUT R16, RZ, R16, RZ, 0x33, !PT ;  /* 0x00000010ff107212 */ /* 0x000fe200078e33ff */
[----:B------:R-:W-:Y:S01]  /*53d90*/  IMAD.X R93, RZ, RZ, RZ, P2 ;  /* 0x000000ffff5d7224 */ /* 0x000fe200010e06ff */
[----:B------:R-:W-:Y:S01]  /*53da0*/  ISETP.GE.U32.AND P2, PT, R14, R92, PT ;  /* 0x0000005c0e00720c */ /* 0x000fe20003f46070 */
[----:B------:R-:W-:Y:S01]  /*53db0*/  IMAD.X R112, R13, 0x1, R104, P6 ;  /* 0x000000010d707824 */ /* 0x000fe200030e0668 */
[----:B------:R-:W-:Y:S01]  /*53dc0*/  ISETP.GT.U32.AND.EX P0, PT, R113, R16, PT, P0 ;  /* 0x000000107100720c */ /* 0x000fe20003f04100 */
[----:B------:R-:W-:-:S02]  /*53dd0*/  IMAD.MOV.U32 R92, RZ, RZ, R97 ;  /* 0x000000ffff5c7224 */ /* 0x000fc400078e0061 */
[----:B------:R-:W-:Y:S01]  /*53de0*/  IMAD.MOV.U32 R94, RZ, RZ, R17 ;  /* 0x000000ffff5e7224 */ /* 0x000fe200078e0011 */
[----:B------:R-:W-:Y:S01]  /*53df0*/  ISETP.GE.U32.AND.EX P2, PT, R112, R13, PT, P2 ;  /* 0x0000000d7000720c */ /* 0x000fe20003f46120 */
[----:B------:R-:W-:Y:S01]  /*53e00*/  IMAD R96, R90, R19, RZ ;  /* 0x000000135a607224 */ /* 0x000fe200078e02ff */
[----:B------:R-:W-:Y:S01]  /*53e10*/  SEL R13, RZ, 0x1, !P0 ;  /* 0x00000001ff0d7807 */ /* 0x000fe20004000000 */
[----:B------:R-:W-:-:S04]  /*53e20*/  IMAD.WIDE.U32.X R16, R127, R71, R92, P3 ;  /* 0x000000477f107225 */ /* 0x000fc800018e045c */
[C---:B------:R-:W-:Y:S01]  /*53e30*/  IMAD.WIDE.U32 R92, R80.reuse, R19, RZ ;  /* 0x00000013505c7225 */ /* 0x040fe200078e00ff */
[----:B------:R-:W-:Y:S02]  /*53e40*/  IADD3 R130, P0, PT, R13, R16, RZ ;  /* 0x000000100d827210 */ /* 0x000fe40007f1e0ff */
[----:B------:R-:W-:Y:S01]  /*53e50*/  SEL R13, RZ, 0x1, P2 ;  /* 0x00000001ff0d7807 */ /* 0x000fe20001000000 */
[-C--:B------:R-:W-:Y:S01]  /*53e60*/  IMAD R97, R80, R23.reuse, R96 ;  /* 0x0000001750617224 */ /* 0x080fe200078e0260 */
[----:B------:R-:W-:Y:S01]  /*53e70*/  IADD3 R133, P2, PT, R129, R92, RZ ;  /* 0x0000005c81857210 */ /* 0x000fe20007f5e0ff */
[----:B------:R-:W-:-:S04]  /*53e80*/  IMAD.WIDE.U32.X R94, R78, R23, R94, P5 ;  /* 0x000000174e5e7225 */ /* 0x000fc800028e045e */
[----:B------:R-:W-:Y:S02]  /*53e90*/  IMAD.IADD R128, R93, 0x1, R97 ;  /* 0x000000015d807824 */ /* 0x000fe400078e0261 */
[----:B------:R-:W-:Y:S01]  /*53ea0*/  IMAD.X R113, RZ, RZ, R17, P0 ;  /* 0x000000ffff717224 */ /* 0x000fe200000e0611 */
[----:B------:R-:W-:Y:S01]  /*53eb0*/  IADD3 R93, P0, P3, R133, R94, R13 ;  /* 0x0000005e855d7210 */ /* 0x000fe20007b1e00d */
[----:B------:R-:W-:-:S04]  /*53ec0*/  IMAD.WIDE.U32 R102, R127, R68, RZ ;  /* 0x000000447f667225 */ /* 0x000fc800078e00ff */
[----:B------:R-:W-:Y:S02]  /*53ed0*/  IMAD.X R135, R128, 0x1, R131, P2 ;  /* 0x0000000180877824 */ /* 0x000fe400010e0683 */
[----:B------:R-:W-:-:S03]  /*53ee0*/  IMAD.WIDE.U32 R16, R22, R121, RZ ;  /* 0x0000007916107225 */ /* 0x000fc600078e00ff */
[----:B------:R-:W-:Y:S01]  /*53ef0*/  IADD3.X R132, PT, PT, R135, R95, RZ, P0, P3 ;  /* 0x0000005f87847210 */ /* 0x000fe200007e64ff */
[----:B------:R-:W-:-:S04]  /*53f00*/  IMAD.WIDE.U32 R100, R98, R68, RZ ;  /* 0x0000004462647225 */ /* 0x000fc800078e00ff */
[----:B------:R-:W-:Y:S01]  /*53f10*/  IMAD.WIDE.U32 R94, P2, R98, R69, R102 ;  /* 0x00000045625e7225 */ /* 0x000fe20007840066 */
[----:B------:R-:W-:-:S03]  /*53f20*/  IADD3 R139, P0, PT, R105, R100, RZ ;  /* 0x00000064698b7210 */ /* 0x000fc60007f1e0ff */
[----:B------:R-:W-:Y:S01]  /*53f30*/  IMAD.WIDE.U32 R102, R18, R121, RZ ;  /* 0x0000007912667225 */ /* 0x000fe200078e00ff */
[----:B------:R-:W-:-:S03]  /*53f40*/  IADD3 R13, P6, PT, R101, R94, RZ ;  /* 0x0000005e650d7210 */ /* 0x000fc60007fde0ff */
[----:B------:R-:W-:-:S04]  /*53f50*/  IMAD.WIDE.U32 R16, P5, R123, R18, R16 ;  /* 0x000000127b107225 */ /* 0x000fc800078a0010 */
[----:B------:R-:W-:Y:S02]  /*53f60*/  IMAD.MOV.U32 R106, RZ, RZ, R95 ;  /* 0x000000ffff6a7224 */ /* 0x000fe400078e005f */
[----:B------:R-:W-:-:S04]  /*53f70*/  IMAD.WIDE.U32 R96, R127, R66, RZ ;  /* 0x000000427f607225 */ /* 0x000fc800078e00ff */
[----:B------:R-:W-:Y:S01]  /*53f80*/  IMAD.X R107, RZ, RZ, RZ, P2 ;  /* 0x000000ffff6b7224 */ /* 0x000fe200010e06ff */
[----:B------:R-:W-:Y:S01]  /*53f90*/  IADD3 RZ, P2, PT, R103, R16, RZ ;  /* 0x0000001067ff7210 */ /* 0x000fe20007f5e0ff */
[----:B------:R-:W-:-:S04]  /*53fa0*/  IMAD.WIDE.U32 R94, R127, R64, RZ ;  /* 0x000000407f5e7225 */ /* 0x000fc800078e00ff */
[----:B------:R-:W-:Y:S01]  /*53fb0*/  IMAD.X R16, R13, 0x1, R109, P0 ;  /* 0x000000010d107824 */ /* 0x000fe200000e066d */
[----:B------:R-:W-:Y:S01]  /*53fc0*/  ISETP.GE.U32.AND P0, PT, R139, R100, PT ;  /* 0x000000648b00720c */ /* 0x000fe20003f06070 */
[----:B------:R-:W-:-:S03]  /*53fd0*/  IMAD.WIDE.U32.X R106, R127, R69, R106, P6 ;  /* 0x000000457f6a7225 */ /* 0x000fc600030e046a */
[----:B------:R-:W-:Y:S01]  /*53fe0*/  ISETP.GE.U32.AND.EX P0, PT, R16, R13, PT, P0 ;  /* 0x0000000d1000720c */ /* 0x000fe20003f06100 */
[----:B------:R-:W-:-:S03]  /*53ff0*/  IMAD.WIDE.U32 R96, P3, R98, R67, R96 ;  /* 0x0000004362607225 */ /* 0x000fc60007860060 */
[----:B------:R-:W-:Y:S01]  /*54000*/  SEL R134, RZ, 0x1, P0 ;  /* 0x00000001ff867807 */ /* 0x000fe20000000000 */
[----:B------:R-:W-:-:S04]  /*54010*/  IMAD.WIDE.U32 R104, R98, R66, RZ ;  /* 0x0000004262687225 */ /* 0x000fc800078e00ff */
[----:B------:R-:W-:-:S04]  /*54020*/  IMAD.WIDE.U32 R94, P6, R98, R65, R94 ;  /* 0x00000041625e7225 */ /* 0x000fc800078c005e */
[----:B------:R-:W-:-:S04]  /*54030*/  IMAD.WIDE.U32 R98, R98, R64, RZ ;  /* 0x0000004062627225 */ /* 0x000fc800078e00ff */
[----:B------:R-:W-:Y:S01]  /*54040*/  IMAD.X R109, RZ, RZ, RZ, P6 ;  /* 0x000000ffff6d7224 */ /* 0x000fe200030e06ff */
[----:B------:R-:W-:Y:S01]  /*54050*/  IADD3 R137, P0, PT, R99, R94, RZ ;  /* 0x0000005e63897210 */ /* 0x000fe20007f1e0ff */
[----:B------:R-:W-:Y:S01]  /*54060*/  IMAD.X R13, RZ, RZ, RZ, P1 ;  /* 0x000000ffff0d7224 */ /* 0x000fe200008e06ff */
[----:B------:R-:W-:Y:S01]  /*54070*/  IADD3 R139, P6, PT, R139, R130, RZ ;  /* 0x000000828b8b7210 */ /* 0x000fe20007fde0ff */
[----:B------:R-:W-:Y:S01]  /*54080*/  IMAD.MOV.U32 R108, RZ, RZ, R95 ;  /* 0x000000ffff6c7224 */ /* 0x000fe200078e005f */
[----:B------:R-:W-:Y:S01]  /*54090*/  ISETP.GE.U32.AND P1, PT, R129, R12, PT ;  /* 0x0000000c8100720c */ /* 0x000fe20003f26070 */
[----:B------:R-:W-:Y:S01]  /*540a0*/  IMAD.X R101, RZ, RZ, RZ, P3 ;  /* 0x000000ffff657224 */ /* 0x000fe200018e06ff */
[----:B------:R-:W-:Y:S01]  /*540b0*/  IADD3 R105, P3, PT, R105, R96, RZ ;  /* 0x0000006069697210 */ /* 0x000fe20007f7e0ff */
[----:B------:R-:W-:-:S04]  /*540c0*/  IMAD.WIDE.U32 R102, R23, R80, RZ ;  /* 0x0000005017667225 */ /* 0x000fc800078e00ff */
[----:B------:R-:W-:Y:S02]  /*540d0*/  IMAD.MOV.U32 R100, RZ, RZ, R97 ;  /* 0x000000ffff647224 */ /* 0x000fe400078e0061 */
[----:B------:R-:W-:Y:S02]  /*540e0*/  IMAD.MOV.U32 R12, RZ, RZ, R15 ;  /* 0x000000ffff0c7224 */ /* 0x000fe400078e000f */
[----:B------:R-:W-:Y:S01]  /*540f0*/  IMAD.WIDE.U32.X R108, R127, R65, R108, P0 ;  /* 0x000000417f6c7225 */ /* 0x000fe200000e046c */
[----:B------:R-:W-:Y:S02]  /*54100*/  ISETP.GE.U32.AND.EX P0, PT, R131, R126, PT, P1 ;  /* 0x0000007e8300720c */ /* 0x000fe40003f06110 */
[----:B------:R-:W-:Y:S01]  /*54110*/  ISETP.GE.U32.AND P1, PT, R139, R130, PT ;  /* 0x000000828b00720c */ /* 0x000fe20003f26070 */
[----:B------:R-:W-:Y:S02]  /*54120*/  IMAD.X R16, R16, 0x1, R113, P6 ;  /* 0x0000000110107824 */ /* 0x000fe400030e0671 */
[----:B------:R-:W-:-:S02]  /*54130*/  IMAD R15, R123, R18, RZ ;  /* 0x000000127b0f7224 */ /* 0x000fc400078e02ff */
[----:B------:R-:W-:Y:S01]  /*54140*/  IMAD.WIDE.U32.X R100, R127, R67, R100, P3 ;  /* 0x000000437f647225 */ /* 0x000fe200018e0464 */
[----:B------:R-:W-:Y:S02]  /*54150*/  ISETP.GE.U32.AND.EX P1, PT, R16, R113, PT, P1 ;  /* 0x000000711000720c */ /* 0x000fe40003f26110 */
[----:B------:R-:W-:Y:S01]  /*54160*/  SEL R127, RZ, 0x1, P0 ;  /* 0x00000001ff7f7807 */ /* 0x000fe20000000000 */
[----:B------:R-:W-:Y:S01]  /*54170*/  IMAD.WIDE.U32 R96, R19, R80, RZ ;  /* 0x0000005013607225 */ /* 0x000fe200078e00ff */
[----:B------:R-:W-:-:S03]  /*54180*/  ISETP.GE.U32.AND P0, PT, R93, R133, PT ;  /* 0x000000855d00720c */ /* 0x000fc60003f06070 */
[----:B------:R-:W-:Y:S01]  /*54190*/  IMAD.WIDE.U32 R102, P3, R90, R19, R102 ;  /* 0x000000135a667225 */ /* 0x000fe20007860066 */
[----:B------:R-:W-:-:S03]  /*541a0*/  ISETP.GE.U32.AND.EX P0, PT, R132, R135, PT, P0 ;  /* 0x000000878400720c */ /* 0x000fc60003f06100 */
[----:B------:R-:W-:Y:S01]  /*541b0*/  IMAD.WIDE.U32 R94, R121, R18, RZ ;  /* 0x00000012795e7225 */ /* 0x000fe200078e00ff */
[----:B------:R-:W-:Y:S02]  /*541c0*/  IADD3 RZ, P6, PT, R97, R102, RZ ;  /* 0x0000006661ff7210 */ /* 0x000fe40007fde0ff */
[----:B------:R-:W-:Y:S01]  /*541d0*/  SEL R113, RZ, 0x1, P0 ;  /* 0x00000001ff717807 */ /* 0x000fe20000000000 */
[-C--:B------:R-:W-:Y:S02]  /*541e0*/  IMAD R15, R121, R22.reuse, R15 ;  /* 0x00000016790f7224 */ /* 0x080fe400078e020f */
[----:B------:R-:W-:Y:S01]  /*541f0*/  IMAD.WIDE.U32.X R12, R122, R22, R12, P4 ;  /* 0x000000167a0c7225 */ /* 0x000fe200020e040c */
[----:B------:R-:W-:-:S03]  /*54200*/  ISETP.GE.U32.AND P4, PT, R133, R92, PT ;  /* 0x0000005c8500720c */ /* 0x000fc60003f86070 */
[----:B------:R-:W-:Y:S01]  /*54210*/  IMAD.IADD R95, R95, 0x1, R15 ;  /* 0x000000015f5f7824 */ /* 0x000fe200078e020f */
[----:B------:R-:W-:Y:S01]  /*54220*/  SEL R15, RZ, 0x1, P1 ;  /* 0x00000001ff0f7807 */ /* 0x000fe20000800000 */
[----:B------:R-:W-:Y:S01]  /*54230*/  IMAD.X R97, RZ, RZ, RZ, P3 ;  /* 0x000000ffff617224 */ /* 0x000fe200018e06ff */
[----:B------:R-:W-:Y:S01]  /*54240*/  IADD3 R127, P1, P3, R94, R12, R127 ;  /* 0x0000000c5e7f7210 */ /* 0x000fe20007b3e07f */
[----:B------:R-:W-:Y:S01]  /*54250*/  IMAD.MOV.U32 R96, RZ, RZ, R103 ;  /* 0x000000ffff607224 */ /* 0x000fe200078e0067 */
[----:B------:R-:W-:Y:S01]  /*54260*/  ISETP.GE.U32.AND.EX P4, PT, R135, R128, PT, P4 ;  /* 0x000000808700720c */ /* 0x000fe20003f86140 */
[----:B------:R-:W-:Y:S01]  /*54270*/  IMAD.WIDE.U32 R102, R19, R120, RZ ;  /* 0x0000007813667225 */ /* 0x000fe200078e00ff */
[----:B------:R-:W-:Y:S02]  /*54280*/  IADD3.X R126, PT, PT, R95, R13, RZ, P1, P3 ;  /* 0x0000000d5f7e7210 */ /* 0x000fe40000fe64ff */
[----:B------:R-:W-:Y:S01]  /*54290*/  IADD3 R106, P1, P3, R15, R106, R134 ;  /* 0x0000006a0f6a7210 */ /* 0x000fe20007b3e086 */
[----:B------:R-:W-:Y:S01]  /*542a0*/  IMAD.WIDE.U32 R12, R23, R120, RZ ;  /* 0x00000078170c7225 */ /* 0x000fe200078e00ff */
[----:B------:R-:W-:-:S02]  /*542b0*/  SEL R15, RZ, 0x1, P4 ;  /* 0x00000001ff0f7807 */ /* 0x000fc40002000000 */
[-C--:B------:R-:W-:Y:S01]  /*542c0*/  IADD3 R111, P4, PT, R111, R104.reuse, RZ ;  /* 0x000000686f6f7210 */ /* 0x080fe20007f9e0ff */
[----:B------:R-:W-:Y:S01]  /*542d0*/  IMAD.WIDE.U32.X R96, R90, R23, R96, P6 ;  /* 0x000000175a607225 */ /* 0x000fe200030e0460 */
[----:B------:R-:W-:Y:S02]  /*542e0*/  IADD3.X R129, PT, PT, RZ, R107, RZ, P1, P3 ;  /* 0x0000006bff817210 */ /* 0x000fe40000fe64ff */
[----:B------:R-:W-:Y:S01]  /*542f0*/  ISETP.GE.U32.AND P6, PT, R111, R104, PT ;  /* 0x000000686f00720c */ /* 0x000fe20003fc6070 */
[----:B------:R-:W-:Y:S01]  /*54300*/  IMAD.WIDE.U32 R12, P0, R122, R19, R12 ;  /* 0x000000137a0c7225 */ /* 0x000fe2000780000c */
[----:B------:R-:W-:-:S03]  /*54310*/  IADD3 R113, P1, P3, R113, R96, R15 ;  /* 0x0000006071717210 */ /* 0x000fc60007b3e00f */
[----:B------:R-:W-:Y:S01]  /*54320*/  IMAD.X R92, R105, 0x1, R110, P4 ;  /* 0x00000001695c7824 */ /* 0x000fe200020e066e */
[----:B------:R-:W-:Y:S01]  /*54330*/  IADD3 RZ, P4, PT, R103, R12, RZ ;  /* 0x0000000c67ff7210 */ /* 0x000fe20007f9e0ff */
[----:B------:R-:W-:Y:S01]  /*54340*/  IMAD R12, R122, R19, RZ ;  /* 0x000000137a0c7224 */ /* 0x000fe200078e02ff */
[----:B------:R-:W-:Y:S01]  /*54350*/  IADD3.X R133, PT, PT, RZ, R97, RZ, P1, P3 ;  /* 0x00000061ff857210 */ /* 0x000fe20000fe64ff */
[----:B------:R-:W-:Y:S01]  /*54360*/  IMAD.WIDE.U32 R102, R120, R19, RZ ;  /* 0x0000001378667225 */ /* 0x000fe200078e00ff */
[----:B------:R-:W-:Y:S02]  /*54370*/  IADD3 R15, P1, PT, R111, R106, RZ ;  /* 0x0000006a6f0f7210 */ /* 0x000fe40007f3e0ff */
[----:B------:R-:W-:Y:S01]  /*54380*/  ISETP.GE.U32.AND.EX P6, PT, R92, R105, PT, P6 ;  /* 0x000000695c00720c */ /* 0x000fe20003fc6160 */
[----:B------:R-:W-:Y:S01]  /*54390*/  IMAD R99, R120, R23, R12 ;  /* 0x0000001778637224 */ /* 0x000fe200078e020c */
[----:B------:R-:W-:Y:S01]  /*543a0*/  IADD3 R12, P3, PT, R127, R102, RZ ;  /* 0x000000667f0c7210 */ /* 0x000fe20007f7e0ff */
[----:B------:R-:W-:Y:S01]  /*543b0*/  IMAD.WIDE.U32 R96, R23, R121, RZ ;  /* 0x0000007917607225 */ /* 0x000fe200078e00ff */
[----:B------:R-:W-:-:S03]  /*543c0*/  SEL R111, RZ, 0x1, P6 ;  /* 0x00000001ff6f7807 */ /* 0x000fc60003000000 */
[----:B------:R-:W-:Y:S01]  /*543d0*/  IMAD.X R92, R92, 0x1, R129, P1 ;  /* 0x000000015c5c7824 */ /* 0x000fe200008e0681 */
[----:B------:R-:W-:Y:S01]  /*543e0*/  ISETP.GE.U32.AND P1, PT, R15, R106, PT ;  /* 0x0000006a0f00720c */ /* 0x000fe20003f26070 */
[----:B------:R-:W-:Y:S02]  /*543f0*/  IMAD.IADD R103, R103, 0x1, R99 ;  /* 0x0000000167677824 */ /* 0x000fe400078e0263 */
[----:B------:R-:W-:Y:S01]  /*54400*/  IMAD.X R99, RZ, RZ, RZ, P5 ;  /* 0x000000ffff637224 */ /* 0x000fe200028e06ff */
[----:B------:R-:W-:Y:S01]  /*54410*/  IADD3 R125, P5, PT, R125, R98, RZ ;  /* 0x000000627d7d7210 */ /* 0x000fe20007fbe0ff */
[----:B------:R-:W-:Y:S01]  /*54420*/  IMAD.WIDE.U32 R104, R19, R121, RZ ;  /* 0x0000007913687225 */ /* 0x000fe200078e00ff */
[----:B------:R-:W-:-:S03]  /*54430*/  ISETP.GE.U32.AND.EX P1, PT, R92, R129, PT, P1 ;  /* 0x000000815c00720c */ /* 0x000fc60003f26110 */
[----:B------:R-:W-:-:S04]  /*54440*/  IMAD.WIDE.U32 R96, P6, R123, R19, R96 ;  /* 0x000000137b607225 */ /* 0x000fc800078c0060 */
[----:B------:R-:W-:Y:S01]  /*54450*/  IMAD.X R107, RZ, RZ, RZ, P0 ;  /* 0x000000ffff6b7224 */ /* 0x000fe200000e06ff */
[----:B------:R-:W-:Y:S01]  /*54460*/  ISETP.GE.U32.AND P0, PT, R125, R98, PT ;  /* 0x000000627d00720c */ /* 0x000fe20003f06070 */
[----:B------:R-:W-:Y:S01]  /*54470*/  IMAD.X R110, R103, 0x1, R126, P3 ;  /* 0x00000001676e7824 */ /* 0x000fe200018e067e */
[----:B------:R-:W-:Y:S01]  /*54480*/  IADD3 RZ, P3, PT, R105, R96, RZ ;  /* 0x0000006069ff7210 */ /* 0x000fe20007f7e0ff */
[----:B------:R-:W-:Y:S01]  /*54490*/  IMAD.MOV.U32 R98, RZ, RZ, R17 ;  /* 0x000000ffff627224 */ /* 0x000fe200078e0011 */
[----:B------:R-:W-:Y:S01]  /*544a0*/  SEL R17, RZ, 0x1, P1 ;  /* 0x00000001ff117807 */ /* 0x000fe20000800000 */
[----:B------:R-:W-:Y:S01]  /*544b0*/  IMAD.X R105, RZ, RZ, RZ, P6 ;  /* 0x000000ffff697224 */ /* 0x000fe200030e06ff */
[----:B------:R-:W-:Y:S01]  /*544c0*/  IADD3 R113, P1, PT, R12, R113, RZ ;  /* 0x000000710c717210 */ /* 0x000fe20007f3e0ff */
[----:B------:R-:W-:Y:S01]  /*544d0*/  IMAD.MOV.U32 R104, RZ, RZ, R97 ;  /* 0x000000ffff687224 */ /* 0x000fe200078e0061 */
[----:B------:R-:W-:Y:S01]  /*544e0*/  ISETP.GE.U32.AND P6, PT, R127, R94, PT ;  /* 0x0000005e7f00720c */ /* 0x000fe20003fc6070 */
[----:B------:R-:W-:-:S02]  /*544f0*/  IMAD.MOV.U32 R106, RZ, RZ, R13 ;  /* 0x000000ffff6a7224 */ /* 0x000fc400078e000d */
[C---:B------:R-:W-:Y:S01]  /*54500*/  IMAD R94, R123.reuse, R19, RZ ;  /* 0x000000137b5e7224 */ /* 0x040fe200078e02ff */
[----:B------:R-:W-:Y:S01]  /*54510*/  ISETP.GE.U32.AND.EX P6, PT, R126, R95, PT, P6 ;  /* 0x0000005f7e00720c */ /* 0x000fe20003fc6160 */
[----:B------:R-:W-:-:S04]  /*54520*/  IMAD.WIDE.U32.X R104, R123, R23, R104, P3 ;  /* 0x000000177b687225 */ /* 0x000fc800018e0468 */
[----:B------:R-:W-:-:S04]  /*54530*/  IMAD.WIDE.U32.X R98, R123, R22, R98, P2 ;  /* 0x000000167b627225 */ /* 0x000fc800010e0462 */
[----:B------:R-:W-:Y:S01]  /*54540*/  IMAD.X R134, R8, 0x1, R137, P5 ;  /* 0x0000000108867824 */ /* 0x000fe200028e0689 */
[----:B------:R-:W-:Y:S01]  /*54550*/  IADD3 R8, P2, P3, R17, R100, R111 ;  /* 0x0000006411087210 */ /* 0x000fe20007b5e06f */
[----:B------:R-:W-:Y:S01]  /*54560*/  IMAD.X R133, R110, 0x1, R133, P1 ;  /* 0x000000016e857824 */ /* 0x000fe200008e0685 */
[----:B------:R-:W-:Y:S01]  /*54570*/  ISETP.GE.U32.AND P1, PT, R12, R102, PT ;  /* 0x000000660c00720c */ /* 0x000fe20003f26070 */
[----:B------:R-:W-:Y:S01]  /*54580*/  IMAD.WIDE.U32.X R106, R122, R23, R106, P4 ;  /* 0x000000177a6a7225 */ /* 0x000fe200020e046a */
[----:B------:R-:W-:Y:S02]  /*54590*/  ISETP.GE.U32.AND P4, PT, R113, R12, PT ;  /* 0x0000000c7100720c */ /* 0x000fe40003f86070 */
[----:B------:R-:W-:Y:S01]  /*545a0*/  ISETP.GE.U32.AND.EX P1, PT, R110, R103, PT, P1 ;  /* 0x000000676e00720c */ /* 0x000fe20003f26110 */
[----:B------:R-:W-:Y:S01]  /*545b0*/  IMAD R100, R16, R72, RZ ;  /* 0x0000004810647224 */ /* 0x000fe200078e02ff */
[----:B------:R-:W-:Y:S01]  /*545c0*/  ISETP.GE.U32.AND.EX P4, PT, R133, R110, PT, P4 ;  /* 0x0000006e8500720c */ /* 0x000fe20003f86140 */
[----:B------:R-:W-:Y:S01]  /*545d0*/  IMAD.WIDE.U32 R12, R24, R76, RZ ;  /* 0x0000004c180c7225 */ /* 0x000fe200078e00ff */
[----:B------:R-:W-:-:S02]  /*545e0*/  SEL R136, RZ, 0x1, P1 ;  /* 0x00000001ff887807 */ /* 0x000fc40000800000 */
[----:B------:R-:W-:Y:S01]  /*545f0*/  SEL R17, RZ, 0x1, P4 ;  /* 0x00000001ff117807 */ /* 0x000fe20002000000 */
[C---:B------:R-:W-:Y:S01]  /*54600*/  IMAD R127, R121.reuse, R23, R94 ;  /* 0x00000017797f7224 */ /* 0x040fe200078e025e */
[----:B------:R-:W-:Y:S01]  /*54610*/  ISETP.GE.U32.AND.EX P0, PT, R134, R137, PT, P0 ;  /* 0x000000898600720c */ /* 0x000fe20003f06100 */
[----:B------:R-:W-:Y:S01]  /*54620*/  IMAD.WIDE.U32 R94, R121, R19, RZ ;  /* 0x00000013795e7225 */ /* 0x000fe200078e00ff */
[----:B------:R-:W-:Y:S02]  /*54630*/  SEL R19, RZ, 0x1, P6 ;  /* 0x00000001ff137807 */ /* 0x000fe40003000000 */
[----:B------:R-:W-:Y:S01]  /*54640*/  IADD3.X R137, PT, PT, RZ, R101, RZ, P2, P3 ;  /* 0x00000065ff897210 */ /* 0x000fe200017e64ff */
[----:B------:R-:W-:Y:S01]  /*54650*/  IMAD.WIDE.U32 R96, R139, R72, RZ ;  /* 0x000000488b607225 */ /* 0x000fe200078e00ff */
[----:B------:R-:W-:Y:S02]  /*54660*/  IADD3 R19, P4, P6, R94, R98, R19 ;  /* 0x000000625e137210 */ /* 0x000fe40007e9e013 */
[----:B------:R-:W-:Y:S01]  /*54670*/  IADD3 R136, P2, P3, R17, R106, R136 ;  /* 0x0000006a11887210 */ /* 0x000fe20007b5e088 */
[----:B------:R-:W-:-:S02]  /*54680*/  IMAD R111, R139, R73, R100 ;  /* 0x000000498b6f7224 */ /* 0x000fc400078e0264 */
[----:B------:R-:W-:Y:S01]  /*54690*/  IMAD.WIDE.U32 R102, R20, R76, RZ ;  /* 0x0000004c14667225 */ /* 0x000fe200078e00ff */
[----:B------:R-:W-:-:S03]  /*546a0*/  IADD3.X R135, PT, PT, RZ, R107, RZ, P2, P3 ;  /* 0x0000006bff877210 */ /* 0x000fc600017e64ff */
[----:B------:R-:W-:-:S04]  /*546b0*/  IMAD.WIDE.U32 R12, P5, R78, R20, R12 ;  /* 0x000000144e0c7225 */ /* 0x000fc800078a000c */
[----:B------:R-:W-:Y:S01]  /*546c0*/  IMAD.IADD R23, R95, 0x1, R127 ;  /* 0x000000015f177824 */ /* 0x000fe200078e027f */
[----:B------:R-:W-:Y:S01]  /*546d0*/  IADD3 RZ, P1, PT, R103, R12, RZ ;  /* 0x0000000c67ff7210 */ /* 0x000fe20007f3e0ff */
[----:B------:R-:W-:Y:S02]  /*546e0*/  IMAD.IADD R95, R97, 0x1, R111 ;  /* 0x00000001615f7824 */ /* 0x000fe400078e026f */
[----:B------:R-:W-:Y:S01]  /*546f0*/  IMAD.WIDE.U32 R130, R96, R68, RZ ;  /* 0x0000004460827225 */ /* 0x000fe200078e00ff */
[----:B------:R-:W-:-:S03]  /*54700*/  IADD3.X R12, PT, PT, R23, R99, RZ, P4, P6 ;  /* 0x00000063170c7210 */ /* 0x000fc600027ec4ff */
[----:B------:R-:W-:-:S04]  /*54710*/  IMAD.WIDE.U32 R110, R95, R68, RZ ;  /* 0x000000445f6e7225 */ /* 0x000fc800078e00ff */
[----:B------:R-:W-:-:S04]  /*54720*/  IMAD.WIDE.U32 R126, R95, R70, RZ ;  /* 0x000000465f7e7225 */ /* 0x000fc800078e00ff */
[----:B------:R-:W-:-:S04]  /*54730*/  IMAD.WIDE.U32 R102, R95, R66, RZ ;  /* 0x000000425f667225 */ /* 0x000fc800078e00ff */
[----:B------:R-:W-:-:S04]  /*54740*/  IMAD.WIDE.U32 R100, R95, R64, RZ ;  /* 0x000000405f647225 */ /* 0x000fc800078e00ff */
[----:B------:R-:W-:-:S04]  /*54750*/  IMAD.WIDE.U32 R98, R96, R70, RZ ;  /* 0x0000004660627225 */ /* 0x000fc800078e00ff */
[----:B------:R-:W-:Y:S01]  /*54760*/  IMAD.WIDE.U32 R106, P4, R96, R69, R110 ;  /* 0x00000045606a7225 */ /* 0x000fe2000788006e */
[----:B------:R-:W-:-:S03]  /*54770*/  LOP3.LUT R98, RZ, R98, RZ, 0x33, !PT ;  /* 0x00000062ff627212 */ /* 0x000fc600078e33ff */
[----:B------:R-:W-:-:S04]  /*54780*/  IMAD.WIDE.U32 R126, P2, R96, R71, R126 ;  /* 0x00000047607e7225 */ /* 0x000fc8000784007e */
[----:B------:R-:W-:-:S04]  /*54790*/  IMAD.WIDE.U32 R102, P3, R96, R67, R102 ;  /* 0x0000004360667225 */ /* 0x000fc80007860066 */
[----:B------:R-:W-:Y:S02]  /*547a0*/  IMAD.X R129, RZ, RZ, RZ, P4 ;  /* 0x000000ffff817224 */ /* 0x000fe400020e06ff */
[----:B------:R-:W-:-:S04]  /*547b0*/  IMAD.WIDE.U32 R100, P4, R96, R65, R100 ;  /* 0x0000004160647225 */ /* 0x000fc80007880064 */
[----:B------:R-:W-:Y:S01]  /*547c0*/  IMAD.X R97, RZ, RZ, RZ, P3 ;  /* 0x000000ffff617224 */ /* 0x000fe200018e06ff */
[----:B------:R-:W-:Y:S01]  /*547d0*/  IADD3 R126, P3, PT, R99, R126, RZ ;  /* 0x0000007e637e7210 */ /* 0x000fe20007f7e0ff */
[----:B------:R-:W-:Y:S01]  /*547e0*/  IMAD.X R111, RZ, RZ, RZ, P2 ;  /* 0x000000ffff6f7224 */ /* 0x000fe200010e06ff */
[----:B------:R-:W-:Y:S01]  /*547f0*/  ISETP.GT.U32.AND P2, PT, R139, R98, PT ;  /* 0x000000628b00720c */ /* 0x000fe20003f44070 */
[----:B------:R-:W-:Y:S01]  /*54800*/  IMAD.MOV.U32 R110, RZ, RZ, R127 ;  /* 0x000000ffff6e7224 */ /* 0x000fe200078e007f */
[----:B------:R-:W-:Y:S01]  /*54810*/  LOP3.LUT R127, RZ, R126, RZ, 0x33, !PT ;  /* 0x0000007eff7f7212 */ /* 0x000fe200078e33ff */
[----:B------:R-:W-:Y:S01]  /*54820*/  IMAD.X R17, RZ, RZ, RZ, P4 ;  /* 0x000000ffff117224 */ /* 0x000fe200020e06ff */
[----:B------:R-:W-:Y:S01]  /*54830*/  IADD3 R131, P4, PT, R131, R106, RZ ;  /* 0x0000006a83837210 */ /* 0x000fe20007f9e0ff */
[----:B------:R-:W-:Y:S01]  /*54840*/  IMAD.WIDE.U32 R98, R96, R66, RZ ;  /* 0x0000004260627225 */ /* 0x000fe200078e00ff */
[----:B------:R-:W-:-:S03]  /*54850*/  ISETP.GT.U32.AND.EX P2, PT, R16, R127, PT, P2 ;  /* 0x0000007f1000720c */ /* 0x000fc60003f44120 */
[----:B------:R-:W-:Y:S02]  /*54860*/  IMAD.MOV.U32 R128, RZ, RZ, R107 ;  /* 0x000000ffff807224 */ /* 0x000fe400078e006b */
[----:B------:R-:W-:-:S04]  /*54870*/  IMAD.WIDE.U32 R106, R96, R64, RZ ;  /* 0x00000040606a7225 */ /* 0x000fc800078e00ff */
[----:B------:R-:W-:Y:S01]  /*54880*/  IMAD.WIDE.U32.X R110, R95, R71, R110, P3 ;  /* 0x000000475f6e7225 */ /* 0x000fe200018e046e */
[----:B------:R-:W-:Y:S02]  /*54890*/  IADD3 R99, P3, PT, R99, R102, RZ ;  /* 0x0000006663637210 */ /* 0x000fe40007f7e0ff */
[----:B------:R-:W-:Y:S01]  /*548a0*/  SEL R102, RZ, 0x1, P0 ;  /* 0x00000001ff667807 */ /* 0x000fe20000000000 */
[----:B------:R-:W-:Y:S01]  /*548b0*/  IMAD.WIDE.U32.X R128, R95, R69, R128, P4 ;  /* 0x000000455f807225 */ /* 0x000fe200020e0480 */
[----:B------:R-:W-:-:S03]  /*548c0*/  IADD3 R127, P4, PT, R107, R100, RZ ;  /* 0x000000646b7f7210 */ /* 0x000fc60007f9e0ff */
[----:B------:R-:W-:Y:S02]  /*548d0*/  IMAD.MOV.U32 R96, RZ, RZ, R103 ;  /* 0x000000ffff607224 */ /* 0x000fe400078e0067 */
[----:B------:R-:W-:Y:S01]  /*548e0*/  IMAD.MOV.U32 R16, RZ, RZ, R101 ;  /* 0x000000ffff107224 */ /* 0x000fe200078e0065 */
[----:B------:R-:W-:Y:S01]  /*548f0*/  SEL R101, RZ, 0x1, !P2 ;  /* 0x00000001ff657807 */ /* 0x000fe20005000000 */
[----:B------:R-:W-:Y:S01]  /*54900*/  IMAD.WIDE.U32.X R96, R95, R67, R96, P3 ;  /* 0x000000435f607225 */ /* 0x000fe200018e0460 */
[----:B------:R-:W-:Y:S02]  /*54910*/  IADD3 R15, P3, PT, R15, R130, RZ ;  /* 0x000000820f0f7210 */ /* 0x000fe40007f7e0ff */
[----:B------:R-:W-:Y:S01]  /*54920*/  IADD3 R125, P2, PT, R125, R8, RZ ;  /* 0x000000087d7d7210 */ /* 0x000fe20007f5e0ff */
[----:B------:R-:W-:Y:S01]  /*54930*/  IMAD.WIDE.U32.X R16, R95, R65, R16, P4 ;  /* 0x000000415f107225 */ /* 0x000fe200020e0410 */
[----:B------:R-:W-:-:S03]  /*54940*/  IADD3 R95, P4, PT, R101, R110, RZ ;  /* 0x0000006e655f7210 */ /* 0x000fc60007f9e0ff */
[----:B------:R-:W-:Y:S01]  /*54950*/  IMAD.X R92, R131, 0x1, R92, P3 ;  /* 0x00000001835c7824 */ /* 0x000fe200018e065c */
[----:B------:R-:W-:Y:S01]  /*54960*/  ISETP.GE.U32.AND P3, PT, R125, R8, PT ;  /* 0x000000087d00720c */ /* 0x000fe20003f66070 */
[----:B------:R-:W-:Y:S01]  /*54970*/  IMAD.X R110, RZ, RZ, R111, P4 ;  /* 0x000000ffff6e7224 */ /* 0x000fe200020e066f */
[CC--:B------:R-:W-:Y:S01]  /*54980*/  IADD3 R8, P4, PT, R15.reuse, R95.reuse, RZ ;  /* 0x0000005f0f087210 */ /* 0x0c0fe20007f9e0ff */
[----:B------:R-:W-:Y:S01]  /*54990*/  IMAD.X R134, R134, 0x1, R137, P2 ;  /* 0x0000000186867824 */ /* 0x000fe200010e0689 */
[----:B------:R-:W-:Y:S01]  /*549a0*/  ISETP.GE.U32.AND P2, PT, R15, R130, PT ;  /* 0x000000820f00720c */ /* 0x000fe20003f46070 */
[-C--:B------:R-:W-:Y:S01]  /*549b0*/  IMAD.WIDE.U32 R100, R76, R20.reuse, RZ ;  /* 0x000000144c647225 */ /* 0x080fe200078e00ff */
[----:B------:R-:W-:Y:S02]  /*549c0*/  ISETP.GE.U32.AND P0, PT, R8, R95, PT ;  /* 0x0000005f0800720c */ /* 0x000fe40003f06070 */
[----:B------:R-:W-:Y:S01]  /*549d0*/  ISETP.GE.U32.AND.EX P3, PT, R134, R137, PT, P3 ;  /* 0x000000898600720c */ /* 0x000fe20003f66130 */
[C---:B------:R-:W-:Y:S01]  /*549e0*/  IMAD.X R15, R92.reuse, 0x1, R110, P4 ;  /* 0x000000015c0f7824 */ /* 0x040fe200020e066e */
[----:B------:R-:W-:Y:S01]  /*549f0*/  ISETP.GE.U32.AND.EX P2, PT, R92, R131, PT, P2 ;  /* 0x000000835c00720c */ /* 0x000fe20003f46120 */
[-C--:B------:R-:W-:Y:S01]  /*54a00*/  IMAD R95, R78, R20.reuse, RZ ;  /* 0x000000144e5f7224 */ /* 0x080fe200078e02ff */
[----:B------:R-:W-:Y:S01]  /*54a10*/  SEL R131, RZ, 0x1, P3 ;  /* 0x00000001ff837807 */ /* 0x000fe20001800000 */
[----:B------:R-:W-:Y:S01]  /*54a20*/  IMAD R137, R90, R20, RZ ;  /* 0x000000145a897224 */ /* 0x000fe200078e02ff */
[----:B------:R-:W-:Y:S01]  /*54a30*/  ISETP.GE.U32.AND.EX P0, PT, R15, R110, PT, P0 ;  /* 0x0000006e0f00720c */ /* 0x000fe20003f06100 */
[----:B------:R-:W-:Y:S01]  /*54a40*/  IMAD R95, R76, R24, R95 ;  /* 0x000000184c5f7224 */ /* 0x000fe200078e025f */
[----:B------:R-:W-:Y:S01]  /*54a50*/  IADD3 R131, P3, P4, R131, R108, R102 ;  /* 0x0000006c83837210 */ /* 0x000fe20007c7e066 */
[C---:B------:R-:W-:Y:S01]  /*54a60*/  IMAD R137, R80.reuse, R24, R137 ;  /* 0x0000001850897224 */ /* 0x040fe200078e0289 */
[----:B------:R-:W-:Y:S01]  /*54a70*/  SEL R126, RZ, 0x1, P2 ;  /* 0x00000001ff7e7807 */ /* 0x000fe20001000000 */
[----:B------:R-:W-:Y:S01]  /*54a80*/  IMAD.IADD R95, R101, 0x1, R95 ;  /* 0x00000001655f7824 */ /* 0x000fe200078e025f */
[----:B------:R-:W-:Y:S01]  /*54a90*/  SEL R103, RZ, 0x1, P0 ;  /* 0x00000001ff677807 */ /* 0x000fe20000000000 */
[----:B------:R-:W-:Y:S01]  /*54aa0*/  IMAD.MOV.U32 R108, RZ, RZ, R13 ;  /* 0x000000ffff6c7224 */ /* 0x000fe200078e000d */
[----:B------:R-:W-:Y:S01]  /*54ab0*/  IADD3.X R139, PT, PT, RZ, R109, RZ, P3, P4 ;  /* 0x0000006dff8b7210 */ /* 0x000fe20001fe84ff */
[----:B------:R-:W-:Y:S01]  /*54ac0*/  IMAD.X R109, RZ, RZ, RZ, P5 ;  /* 0x000000ffff6d7224 */ /* 0x000fe200028e06ff */
[----:B------:R-:W-:Y:S01]  /*54ad0*/  IADD3 R126, P3, P4, R103, R128, R126 ;  /* 0x00000080677e7210 */ /* 0x000fe20007c7e07e */
[----:B------:R-:W-:Y:S01]  /*54ae0*/  IMAD.WIDE.U32 R102, R80, R20, RZ ;  /* 0x0000001450667225 */ /* 0x000fe200078e00ff */
[----:B------:R-:W-:-:S02]  /*54af0*/  IADD3 R111, P6, PT, R93, R100, RZ ;  /* 0x000000645d6f7210 */ /* 0x000fc40007fde0ff */
[----:B------:R-:W-:Y:S01]  /*54b00*/  IADD3.X R128, PT, PT, RZ, R129, RZ, P3, P4 ;  /* 0x00000081ff807210 */ /* 0x000fe20001fe84ff */
[----:B------:R-:W-:Y:S01]  /*54b10*/  IMAD.WIDE.U32 R92, R24, R80, RZ ;  /* 0x00000050185c7225 */ /* 0x000fe200078e00ff */
[----:B------:R-:W-:Y:S02]  /*54b20*/  IADD3 R125, P3, PT, R125, R98, RZ ;  /* 0x000000627d7d7210 */ /* 0x000fe40007f7e0ff */
[----:B------:R-:W-:Y:S01]  /*54b30*/  ISETP.GE.U32.AND P0, PT, R111, R100, PT ;  /* 0x000000646f00720c */ /* 0x000fe20003f06070 */
[----:B------:R-:W-:Y:S02]  /*54b40*/  IMAD.X R132, R95, 0x1, R132, P6 ;  /* 0x000000015f847824 */ /* 0x000fe400030e0684 */
[----:B------:R-:W-:Y:S01]  /*54b50*/  IMAD.X R134, R99, 0x1, R134, P3 ;  /* 0x0000000163867824 */ /* 0x000fe200018e0686 */
[----:B------:R-:W-:Y:S01]  /*54b60*/  ISETP.GE.U32.AND P3, PT, R125, R98, PT ;  /* 0x000000627d00720c */ /* 0x000fe20003f66070 */
[----:B------:R-:W-:Y:S01]  /*54b70*/  IMAD.WIDE.U32 R100, R20, R80, RZ ;  /* 0x0000005014647225 */ /* 0x000fe200078e00ff */
[----:B------:R-:W-:-:S02]  /*54b80*/  ISETP.GE.U32.AND.EX P0, PT, R132, R95, PT, P0 ;  /* 0x0000005f8400720c */ /* 0x000fc40003f06100 */
[----:B------:R-:W-:Y:S01]  /*54b90*/  ISETP.GE.U32.AND.EX P3, PT, R134, R99, PT, P3 ;  /* 0x000000638600720c */ /* 0x000fe20003f66130 */
[----:B------:R-:W-:Y:S01]  /*54ba0*/  IMAD.WIDE.U32 R92, P2, R90, R20, R92 ;  /* 0x000000145a5c7225 */ /* 0x000fe2000784005c */
[----:B------:R-:W-:Y:S02]  /*54bb0*/  SEL R95, RZ, 0x1, P0 ;  /* 0x00000001ff5f7807 */ /* 0x000fe40000000000 */
[----:B------:R-:W-:Y:S01]  /*54bc0*/  IADD3 R13, P0, PT, R113, R102, RZ ;  /* 0x00000066710d7210 */ /* 0x000fe20007f1e0ff */
[----:B------:R-:W-:Y:S01]  /*54bd0*/  IMAD.WIDE.U32.X R108, R78, R24, R108, P1 ;  /* 0x000000184e6c7225 */ /* 0x000fe200008e046c */
[----:B------:R-:W-:Y:S02]  /*54be0*/  IADD3 RZ, P5, PT, R101, R92, RZ ;  /* 0x0000005c65ff7210 */ /* 0x000fe40007fbe0ff */
[----:B------:R-:W-:Y:S01]  /*54bf0*/  SEL R98, RZ, 0x1, P3 ;  /* 0x00000001ff627807 */ /* 0x000fe20001800000 */
[----:B------:R-:W-:Y:S01]  /*54c00*/  IMAD.IADD R92, R103, 0x1, R137 ;  /* 0x00000001675c7824 */ /* 0x000fe200078e0289 */
[----:B------:R-:W-:-:S02]  /*54c10*/  ISETP.NE.U32.AND P3, PT, R131, RZ, PT ;  /* 0x000000ff8300720c */ /* 0x000fc40003f65070 */
[----:B------:R-:W-:Y:S01]  /*54c20*/  IADD3 R110, P1, PT, R125, R126, RZ ;  /* 0x0000007e7d6e7210 */ /* 0x000fe20007f3e0ff */
[----:B------:R-:W-:Y:S01]  /*54c30*/  IMAD.X R133, R92, 0x1, R133, P0 ;  /* 0x000000015c857824 */ /* 0x000fe200000e0685 */
[----:B------:R-:W-:Y:S01]  /*54c40*/  IADD3 R113, P0, P6, R13, R108, R95 ;  /* 0x0000006c0d717210 */ /* 0x000fe20007e1e05f */
[----:B------:R-:W-:Y:S01]  /*54c50*/  IMAD.X R95, RZ, RZ, RZ, P2 ;  /* 0x000000ffff5f7224 */ /* 0x000fe200010e06ff */
[----:B------:R-:W-:Y:S01]  /*54c60*/  ISETP.NE.AND.EX P2, PT, R139, RZ, PT, P3 ;  /* 0x000000ff8b00720c */ /* 0x000fe20003f45330 */
[----:B------:R-:W-:Y:S01]  /*54c70*/  IMAD.X R125, R134, 0x1, R128, P1 ;  /* 0x00000001867d7824 */ /* 0x000fe200008e0680 */
[----:B------:R-:W-:Y:S02]  /*54c80*/  ISETP.GE.U32.AND P4, PT, R110, R126, PT ;  /* 0x0000007e6e00720c */ /* 0x000fe40003f86070 */
[----:B------:R-:W-:Y:S01]  /*54c90*/  ISETP.GE.U32.AND P1, PT, R19, R94, PT ;  /* 0x0000005e1300720c */ /* 0x000fe20003f26070 */
[----:B------:R-:W-:Y:S01]  /*54ca0*/  IMAD.MOV.U32 R94, RZ, RZ, R93 ;  /* 0x000000ffff5e7224 */ /* 0x000fe200078e005d */
[----:B------:R-:W-:-:S02]  /*54cb0*/  ISETP.GE.U32.AND.EX P4, PT, R125, R128, PT, P4 ;  /* 0x000000807d00720c */ /* 0x000fc40003f86140 */
[----:B------:R-:W-:Y:S02]  /*54cc0*/  ISETP.GE.U32.AND.EX P1, PT, R12, R23, PT, P1 ;  /* 0x000000170c00720c */ /* 0x000fe40003f26110 */
[----:B------:R-:W-:Y:S02]  /*54cd0*/  SEL R23, RZ, 0x1, P4 ;  /* 0x00000001ff177807 */ /* 0x000fe40002000000 */
[----:B------:R-:W-:Y:S02]  /*54ce0*/  IADD3.X R130, PT, PT, R133, R109, RZ, P0, P6 ;  /* 0x0000006d85827210 */ /* 0x000fe400007ec4ff */
[----:B------:R-:W-:Y:S02]  /*54cf0*/  ISETP.GE.U32.AND P0, PT, R13, R102, PT ;  /* 0x000000660d00720c */ /* 0x000fe40003f06070 */
[----:B------:R-:W-:Y:S02]  /*54d00*/  ISETP.GE.U32.AND P4, PT, R113, R13, PT ;  /* 0x0000000d7100720c */ /* 0x000fe40003f86070 */
[----:B------:R-:W-:Y:S01]  /*54d10*/  IADD3 R98, P3, P6, R23, R96, R98 ;  /* 0x0000006017627210 */ /* 0x000fe20007e7e062 */
[----:B------:R-:W-:-:S12]  /*54d20*/  @!P2 BRA `(.L_x_375) ;  /* 0x000000000038a947 */ /* 0x000fd80003800000 */
        /* <DEDUP_REMOVED lines=14> */
.L_x_375:
[----:B------:R-:W-:Y:S01]  /*54e10*/  IADD3 R23, P2, PT, R74, R106, RZ ;  /* 0x0000006a4a177210 */ /* 0x000fe20007f5e0ff */
[----:B------:R-:W-:Y:S01]  /*54e20*/  IMAD.WIDE.U32.X R94, R90, R24, R94, P5 ;  /* 0x000000185a5e7225 */ /* 0x000fe200028e045e */
[----:B------:R-:W-:Y:S02]  /*54e30*/  ISETP.GE.U32.AND.EX P0, PT, R133, R92, PT, P0 ;  /* 0x0000005c8500720c */ /* 0x000fe40003f06100 */
[----:B------:R-:W-:Y:S01]  /*54e40*/  IADD3.X R97, PT, PT, RZ, R97, RZ, P3, P6 ;  /* 0x00000061ff617210 */ /* 0x000fe20001fec4ff */
[----:B------:R-:W-:Y:S01]  /*54e50*/  IMAD.X R92, R10, 0x1, R127, P2 ;  /* 0x000000010a5c7824 */ /* 0x000fe200010e067f */
[----:B------:R-:W-:Y:S01]  /*54e60*/  SEL R13, RZ, 0x1, P0 ;  /* 0x00000001ff0d7807 */ /* 0x000fe20000000000 */
[----:B------:R-:W-:Y:S01]  /*54e70*/  IMAD.WIDE.U32 R128, R76, R18, RZ ;  /* 0x000000124c807225 */ /* 0x000fe200078e00ff */
[----:B------:R-:W-:Y:S02]  /*54e80*/  IADD3 R10, P0, PT, R23, R98, RZ ;  /* 0x00000062170a7210 */ /* 0x000fe40007f1e0ff */
[----:B------:R-:W-:-:S02]  /*54e90*/  ISETP.GE.U32.AND.EX P4, PT, R130, R133, PT, P4 ;  /* 0x000000858200720c */ /* 0x000fc40003f86140 */
[----:B------:R-:W-:Y:S01]  /*54ea0*/  IADD3 R100, P6, PT, R19, R136, RZ ;  /* 0x0000008813647210 */ /* 0x000fe20007fde0ff */
[----:B------:R-:W-:Y:S01]  /*54eb0*/  IMAD.X R74, R92, 0x1, R97, P0 ;  /* 0x000000015c4a7824 */ /* 0x000fe200000e0661 */
[----:B------:R-:W-:Y:S02]  /*54ec0*/  SEL R131, RZ, 0x1, P4 ;  /* 0x00000001ff837807 */ /* 0x000fe40002000000 */
[----:B------:R-:W-:Y:S01]  /*54ed0*/  ISETP.GE.U32.AND P3, PT, R23, R106, PT ;  /* 0x0000006a1700720c */ /* 0x000fe20003f66070 */
[----:B------:R-:W-:Y:S01]  /*54ee0*/  IMAD.X R139, R12, 0x1, R135, P6 ;  /* 0x000000010c8b7824 */ /* 0x000fe200030e0687 */
[----:B------:R-:W-:Y:S01]  /*54ef0*/  ISETP.GE.U32.AND P4, PT, R10, R98, PT ;  /* 0x000000620a00720c */ /* 0x000fe20003f86070 */
[----:B------:R-:W-:Y:S01]  /*54f00*/  IMAD R135, R78, R18, RZ ;  /* 0x000000124e877224 */ /* 0x000fe200078e02ff */
[----:B------:R-:W-:Y:S01]  /*54f10*/  ISETP.GE.U32.AND P2, PT, R100, R19, PT ;  /* 0x000000136400720c */ /* 0x000fe20003f46070 */
[----:B------:R-:W-:Y:S01]  /*54f20*/  IMAD.WIDE.U32 R98, R20, R121, RZ ;  /* 0x0000007914627225 */ /* 0x000fe200078e00ff */
[----:B------:R-:W-:-:S02]  /*54f30*/  ISETP.GE.U32.AND.EX P3, PT, R92, R127, PT, P3 ;  /* 0x0000007f5c00720c */ /* 0x000fc40003f66130 */
[----:B------:R-:W-:Y:S01]  /*54f40*/  ISETP.GE.U32.AND.EX P4, PT, R74, R97, PT, P4 ;  /* 0x000000614a00720c */ /* 0x000fe20003f86140 */
[----:B------:R-:W-:Y:S01]  /*54f50*/  IMAD.WIDE.U32 R92, R20, R120, RZ ;  /* 0x00000078145c7225 */ /* 0x000fe200078e00ff */
[----:B------:R-:W-:Y:S02]  /*54f60*/  IADD3 R131, P0, P6, R131, R94, R13 ;  /* 0x0000005e83837210 */ /* 0x000fe40007e1e00d */
[----:B------:R-:W-:Y:S01]  /*54f70*/  ISETP.GE.U32.AND.EX P2, PT, R139, R12, PT, P2 ;  /* 0x0000000c8b00720c */ /* 0x000fe20003f46120 */
[C---:B------:R-:W-:Y:S01]  /*54f80*/  IMAD.WIDE.U32 R12, R24.reuse, R120, RZ ;  /* 0x00000078180c7225 */ /* 0x040fe200078e00ff */
[----:B------:R-:W-:Y:S02]  /*54f90*/  SEL R23, RZ, 0x1, P3 ;  /* 0x00000001ff177807 */ /* 0x000fe40001800000 */
[----:B------:R-:W-:Y:S01]  /*54fa0*/  SEL R133, RZ, 0x1, P4 ;  /* 0x00000001ff857807 */ /* 0x000fe20002000000 */
[----:B------:R-:W-:Y:S01]  /*54fb0*/  IMAD.WIDE.U32 R96, R24, R121, RZ ;  /* 0x0000007918607225 */ /* 0x000fe200078e00ff */
[----:B------:R-:W-:-:S02]  /*54fc0*/  SEL R134, RZ, 0x1, P1 ;  /* 0x00000001ff867807 */ /* 0x000fc40000800000 */
[----:B------:R-:W-:Y:S01]  /*54fd0*/  SEL R19, RZ, 0x1, P2 ;  /* 0x00000001ff137807 */ /* 0x000fe20001000000 */
[----:B------:R-:W-:Y:S01]  /*54fe0*/  IMAD.WIDE.U32 R12, P2, R122, R20, R12 ;  /* 0x000000147a0c7225 */ /* 0x000fe2000784000c */
[----:B------:R-:W-:Y:S02]  /*54ff0*/  IADD3 R133, P4, P5, R133, R16, R23 ;  /* 0x0000001085857210 */ /* 0x000fe40007d9e017 */
[----:B------:R-:W-:Y:S01]  /*55000*/  IADD3 R134, P1, P3, R19, R104, R134 ;  /* 0x0000006813867210 */ /* 0x000fe20007b3e086 */
[----:B------:R-:W-:Y:S01]  /*55010*/  IMAD R135, R76, R22, R135 ;  /* 0x000000164c877224 */ /* 0x000fe200078e0287 */
[----:B------:R-:W-:Y:S01]  /*55020*/  IADD3.X R137, PT, PT, RZ, R17, RZ, P4, P5 ;  /* 0x00000011ff897210 */ /* 0x000fe200027ea4ff */
[-C--:B------:R-:W-:Y:S01]  /*55030*/  IMAD R17, R122, R20.reuse, RZ ;  /* 0x000000147a117224 */ /* 0x080fe200078e02ff */
[----:B------:R-:W-:Y:S01]  /*55040*/  IADD3.X R138, PT, PT, RZ, R95, RZ, P0, P6 ;  /* 0x0000005fff8a7210 */ /* 0x000fe200007ec4ff */
[----:B------:R-:W-:Y:S01]  /*55050*/  IMAD.WIDE.U32 R22, R120, R20, RZ ;  /* 0x0000001478167225 */ /* 0x000fe200078e00ff */
[----:B------:R-:W-:-:S02]  /*55060*/  IADD3 RZ, P0, PT, R93, R12, RZ ;  /* 0x0000000c5dff7210 */ /* 0x000fc40007f1e0ff */
[----:B------:R-:W-:Y:S01]  /*55070*/  IADD3.X R136, PT, PT, RZ, R105, RZ, P1, P3 ;  /* 0x00000069ff887210 */ /* 0x000fe20000fe64ff */
[----:B------:R-:W-:-:S04]  /*55080*/  IMAD.WIDE.U32 R92, R25, R80, RZ ;  /* 0x00000050195c7225 */ /* 0x000fc800078e00ff */
[----:B------:R-:W-:-:S04]  /*55090*/  IMAD.WIDE.U32 R104, R25, R120, RZ ;  /* 0x0000007819687225 */ /* 0x000fc800078e00ff */
[----:B------:R-:W-:Y:S02]  /*550a0*/  IMAD R19, R120, R24, R17 ;  /* 0x0000001878137224 */ /* 0x000fe400078e0211 */
[----:B------:R-:W-:-:S04]  /*550b0*/  IMAD.WIDE.U32 R96, P4, R123, R20, R96 ;  /* 0x000000147b607225 */ /* 0x000fc80007880060 */
[----:B------:R-:W-:Y:S01]  /*550c0*/  IMAD.WIDE.U32 R94, R25, R76, RZ ;  /* 0x0000004c195e7225 */ /* 0x000fe200078e00ff */
[----:B------:R-:W-:-:S03]  /*550d0*/  IADD3 RZ, P6, PT, R99, R96, RZ ;  /* 0x0000006063ff7210 */ /* 0x000fc60007fde0ff */
[----:B------:R-:W-:Y:S01]  /*550e0*/  IMAD.IADD R140, R23, 0x1, R19 ;  /* 0x00000001178c7824 */ /* 0x000fe200078e0213 */
[----:B------:R-:W-:Y:S01]  /*550f0*/  IADD3 R23, P5, PT, R100, R22, RZ ;  /* 0x0000001664177210 */ /* 0x000fe20007fbe0ff */
[----:B------:R-:W-:Y:S02]  /*55100*/  IMAD.X R127, RZ, RZ, RZ, P4 ;  /* 0x000000ffff7f7224 */ /* 0x000fe400020e06ff */
[----:B------:R-:W-:-:S04]  /*55110*/  IMAD.WIDE.U32 R92, P3, R90, R21, R92 ;  /* 0x000000155a5c7225 */ /* 0x000fc8000786005c */
        /* <DEDUP_REMOVED lines=10> */
[----:B------:R-:W-:Y:S01]  /*551c0*/  IMAD.X R17, RZ, RZ, RZ, P2 ;  /* 0x000000ffff117224 */ /* 0x000fe200010e06ff */
[----:B------:R-:W-:Y:S01]  /*551d0*/  IADD3 RZ, P2, PT, R99, R92, RZ ;  /* 0x0000005c63ff7210 */ /* 0x000fe20007f5e0ff */
[----:B------:R-:W-:-:S04]  /*551e0*/  IMAD.WIDE.U32 R98, R25, R121, RZ ;  /* 0x0000007919627225 */ /* 0x000fc800078e00ff */
[----:B------:R-:W-:Y:S02]  /*551f0*/  IMAD.MOV.U32 R16, RZ, RZ, R13 ;  /* 0x000000ffff107224 */ /* 0x000fe400078e000d */
[----:B------:R-:W-:-:S04]  /*55200*/  IMAD.WIDE.U32 R12, R18, R70, RZ ;  /* 0x00000046120c7225 */ /* 0x000fc800078e00ff */
[----:B------:R-:W-:Y:S02]  /*55210*/  IMAD.IADD R135, R129, 0x1, R135 ;  /* 0x0000000181877824 */ /* 0x000fe400078e0287 */
[----:B------:R-:W-:Y:S02]  /*55220*/  IMAD.X R109, RZ, RZ, RZ, P1 ;  /* 0x000000ffff6d7224 */ /* 0x000fe400008e06ff */
[----:B------:R-:W-:-:S04]  /*55230*/  IMAD.WIDE.U32 R98, P1, R123, R21, R98 ;  /* 0x000000157b627225 */ /* 0x000fc80007820062 */
[----:B------:R-:W-:Y:S01]  /*55240*/  IMAD.MOV.U32 R108, RZ, RZ, R95 ;  /* 0x000000ffff6c7224 */ /* 0x000fe200078e005f */
[----:B------:R-:W-:Y:S01]  /*55250*/  LOP3.LUT R95, RZ, R12, RZ, 0x33, !PT ;  /* 0x0000000cff5f7212 */ /* 0x000fe200078e33ff */
[----:B------:R-:W-:Y:S02]  /*55260*/  IMAD R12, R135, R72, RZ ;  /* 0x00000048870c7224 */ /* 0x000fe400078e02ff */
[----:B------:R-:W-:Y:S02]  /*55270*/  IMAD.MOV.U32 R106, RZ, RZ, R93 ;  /* 0x000000ffff6a7224 */ /* 0x000fe400078e005d */
[----:B------:R-:W-:Y:S01]  /*55280*/  IMAD.X R93, RZ, RZ, RZ, P1 ;  /* 0x000000ffff5d7224 */ /* 0x000fe200008e06ff */
[----:B------:R-:W-:Y:S01]  /*55290*/  IADD3 R131, P1, PT, R23, R131, RZ ;  /* 0x0000008317837210 */ /* 0x000fe20007f3e0ff */
[----:B------:R-:W-:Y:S02]  /*552a0*/  IMAD.MOV.U32 R126, RZ, RZ, R97 ;  /* 0x000000ffff7e7224 */ /* 0x000fe400078e0061 */
[----:B------:R-:W-:-:S02]  /*552b0*/  IMAD R129, R128, R73, R12 ;  /* 0x0000004980817224 */ /* 0x000fc400078e020c */
[----:B------:R-:W-:-:S04]  /*552c0*/  IMAD.WIDE.U32 R100, R21, R121, RZ ;  /* 0x0000007915647225 */ /* 0x000fc800078e00ff */
[----:B------:R-:W-:Y:S01]  /*552d0*/  IMAD.X R138, R139, 0x1, R138, P1 ;  /* 0x000000018b8a7824 */ /* 0x000fe200008e068a */
[----:B------:R-:W-:Y:S01]  /*552e0*/  ISETP.GT.U32.AND P1, PT, R128, R95, PT ;  /* 0x0000005f8000720c */ /* 0x000fe20003f24070 */
[----:B------:R-:W-:Y:S01]  /*552f0*/  IMAD.WIDE.U32.X R126, R123, R24, R126, P6 ;  /* 0x000000187b7e7225 */ /* 0x000fe200030e047e */
[----:B------:R-:W-:-:S03]  /*55300*/  ISETP.GE.U32.AND P6, PT, R131, R23, PT ;  /* 0x000000178300720c */ /* 0x000fc60003fc6070 */
[----:B------:R-:W-:Y:S01]  /*55310*/  IMAD.IADD R19, R19, 0x1, R129 ;  /* 0x0000000113137824 */ /* 0x000fe200078e0281 */
[----:B------:R-:W-:Y:S01]  /*55320*/  ISETP.GE.U32.AND.EX P6, PT, R138, R139, PT, P6 ;  /* 0x0000008b8a00720c */ /* 0x000fe20003fc6160 */
[----:B------:R-:W-:Y:S01]  /*55330*/  IMAD.WIDE.U32.X R16, R122, R24, R16, P0 ;  /* 0x000000187a107225 */ /* 0x000fe200000e0410 */
[----:B------:R-:W-:Y:S02]  /*55340*/  ISETP.GE.U32.AND P0, PT, R23, R22, PT ;  /* 0x000000161700720c */ /* 0x000fe40003f06070 */
[----:B------:R-:W-:Y:S01]  /*55350*/  SEL R97, RZ, 0x1, P6 ;  /* 0x00000001ff617807 */ /* 0x000fe20003000000 */
[----:B------:R-:W-:Y:S01]  /*55360*/  IMAD.X R103, RZ, RZ, RZ, P4 ;  /* 0x000000ffff677224 */ /* 0x000fe200020e06ff */
[----:B------:R-:W-:Y:S01]  /*55370*/  IADD3 RZ, P4, PT, R101, R98, RZ ;  /* 0x0000006265ff7210 */ /* 0x000fe20007f9e0ff */
[----:B------:R-:W-:Y:S01]  /*55380*/  IMAD.WIDE.U32 R22, R19, R70, RZ ;  /* 0x0000004613167225 */ /* 0x000fe200078e00ff */
[----:B------:R-:W-:-:S03]  /*55390*/  ISETP.GE.U32.AND.EX P0, PT, R139, R140, PT, P0 ;  /* 0x0000008c8b00720c */ /* 0x000fc60003f06100 */
[-C--:B------:R-:W-:Y:S02]  /*553a0*/  IMAD R12, R78, R21.reuse, RZ ;  /* 0x000000154e0c7224 */ /* 0x080fe400078e02ff */
[----:B------:R-:W-:Y:S02]  /*553b0*/  IMAD R98, R123, R20, RZ ;  /* 0x000000147b627224 */ /* 0x000fe400078e02ff */
[----:B------:R-:W-:-:S04]  /*553c0*/  IMAD.WIDE.U32 R94, R76, R21, RZ ;  /* 0x000000154c5e7225 */ /* 0x000fc800078e00ff */
[----:B------:R-:W-:Y:S02]  /*553d0*/  IMAD.MOV.U32 R92, RZ, RZ, R99 ;  /* 0x000000ffff5c7224 */ /* 0x000fe400078e0063 */
[----:B------:R-:W-:Y:S02]  /*553e0*/  IMAD R99, R76, R25, R12 ;  /* 0x000000194c637224 */ /* 0x000fe400078e020c */
[----:B------:R-:W-:Y:S01]  /*553f0*/  IMAD R98, R121, R24, R98 ;  /* 0x0000001879627224 */ /* 0x000fe200078e0262 */
[----:B------:R-:W-:Y:S01]  /*55400*/  SEL R24, RZ, 0x1, P0 ;  /* 0x00000001ff187807 */ /* 0x000fe20000000000 */
[----:B------:R-:W-:-:S04]  /*55410*/  IMAD.WIDE.U32 R22, P6, R18, R71, R22 ;  /* 0x0000004712167225 */ /* 0x000fc800078c0016 */
[----:B------:R-:W-:Y:S01]  /*55420*/  IMAD.WIDE.U32.X R108, R78, R25, R108, P5 ;  /* 0x000000194e6c7225 */ /* 0x000fe200028e046c */
[----:B------:R-:W-:-:S03]  /*55430*/  IADD3 R113, P5, PT, R113, R94, RZ ;  /* 0x0000005e71717210 */ /* 0x000fc60007fbe0ff */
[----:B------:R-:W-:Y:S01]  /*55440*/  IMAD.IADD R99, R95, 0x1, R99 ;  /* 0x000000015f637824 */ /* 0x000fe200078e0263 */
[----:B------:R-:W-:Y:S01]  /*55450*/  ISETP.GE.U32.AND P0, PT, R113, R94, PT ;  /* 0x0000005e7100720c */ /* 0x000fe20003f06070 */
[----:B------:R-:W-:-:S04]  /*55460*/  IMAD.WIDE.U32.X R106, R90, R25, R106, P2 ;  /* 0x000000195a6a7225 */ /* 0x000fc800010e046a */
[-C--:B------:R-:W-:Y:S02]  /*55470*/  IMAD R90, R90, R21.reuse, RZ ;  /* 0x000000155a5a7224 */ /* 0x080fe400078e02ff */
[----:B------:R-:W-:Y:S01]  /*55480*/  IMAD.X R95, RZ, RZ, RZ, P6 ;  /* 0x000000ffff5f7224 */ /* 0x000fe200030e06ff */
[----:B------:R-:W-:Y:S01]  /*55490*/  IADD3 R24, P2, P6, R97, R16, R24 ;  /* 0x0000001061187210 */ /* 0x000fe20007e5e018 */
[----:B------:R-:W-:-:S03]  /*554a0*/  IMAD.WIDE.U32 R96, R80, R21, RZ ;  /* 0x0000001550607225 */ /* 0x000fc600078e00ff */
[----:B------:R-:W-:Y:S01]  /*554b0*/  IADD3.X R76, PT, PT, RZ, R17, RZ, P2, P6 ;  /* 0x00000011ff4c7210 */ /* 0x000fe200017ec4ff */
[----:B------:R-:W-:Y:S01]  /*554c0*/  IMAD.X R130, R99, 0x1, R130, P5 ;  /* 0x0000000163827824 */ /* 0x000fe200028e0682 */
[----:B------:R-:W-:Y:S01]  /*554d0*/  IADD3 R12, P5, PT, R13, R22, RZ ;  /* 0x000000160d0c7210 */ /* 0x000fe20007fbe0ff */
[----:B------:R-:W-:Y:S01]  /*554e0*/  IMAD R101, R80, R25, R90 ;  /* 0x0000001950657224 */ /* 0x000fe200078e025a */
[----:B------:R-:W-:Y:S01]  /*554f0*/  IADD3 R131, P2, PT, R131, R96, RZ ;  /* 0x0000006083837210 */ /* 0x000fe20007f5e0ff */
[----:B------:R-:W-:Y:S01]  /*55500*/  IMAD.MOV.U32 R102, RZ, RZ, R105 ;  /* 0x000000ffff667224 */ /* 0x000fe200078e0069 */
[----:B------:R-:W-:Y:S01]  /*55510*/  ISETP.GE.U32.AND.EX P0, PT, R130, R99, PT, P0 ;  /* 0x000000638200720c */ /* 0x000fe20003f06100 */
[----:B------:R-:W-:Y:S01]  /*55520*/  IMAD.IADD R16, R97, 0x1, R101 ;  /* 0x0000000161107824 */ /* 0x000fe200078e0265 */
[----:B------:R-:W-:Y:S01]  /*55530*/  LOP3.LUT R12, RZ, R12, RZ, 0x33, !PT ;  /* 0x0000000cff0c7212 */ /* 0x000fe200078e33ff */
[----:B------:R-:W-:Y:S01]  /*55540*/  IMAD.MOV.U32 R94, RZ, RZ, R23 ;  /* 0x000000ffff5e7224 */ /* 0x000fe200078e0017 */
[----:B------:R-:W-:Y:S01]  /*55550*/  SEL R78, RZ, 0x1, P0 ;  /* 0x00000001ff4e7807 */ /* 0x000fe20000000000 */
[----:B------:R-:W-:Y:S01]  /*55560*/  IMAD.X R105, R16, 0x1, R138, P2 ;  /* 0x0000000110697824 */ /* 0x000fe200010e068a */
[----:B------:R-:W-:Y:S01]  /*55570*/  ISETP.GE.U32.AND P0, PT, R131, R96, PT ;  /* 0x000000608300720c */ /* 0x000fe20003f06070 */
[----:B------:R-:W-:Y:S01]  /*55580*/  IMAD.WIDE.U32.X R94, R19, R71, R94, P5 ;  /* 0x00000047135e7225 */ /* 0x000fe200028e045e */
[----:B------:R-:W-:-:S02]  /*55590*/  ISETP.GT.U32.AND.EX P1, PT, R135, R12, PT, P1 ;  /* 0x0000000c8700720c */ /* 0x000fc40003f24110 */
[----:B------:R-:W-:Y:S01]  /*555a0*/  IADD3 R78, P6, P2, R131, R108, R78 ;  /* 0x0000006c834e7210 */ /* 0x000fe20007ade04e */
[----:B------:R-:W-:Y:S01]  /*555b0*/  IMAD.WIDE.U32 R12, R19, R68, RZ ;  /* 0x00000044130c7225 */ /* 0x000fe200078e00ff */
[C---:B------:R-:W-:Y:S02]  /*555c0*/  ISETP.GE.U32.AND.EX P0, PT, R105.reuse, R16, PT, P0 ;  /* 0x000000106900720c */ /* 0x040fe40003f06100 */
[----:B------:R-:W-:Y:S01]  /*555d0*/  IADD3.X R108, PT, PT, R105, R109, RZ, P6, P2 ;  /* 0x0000006d696c7210 */ /* 0x000fe200037e44ff */
[----:B------:R-:W-:Y:S01]  /*555e0*/  IMAD.WIDE.U32 R16, R18, R68, RZ ;  /* 0x0000004412107225 */ /* 0x000fe200078e00ff */
[----:B------:R-:W-:-:S03]  /*555f0*/  SEL R23, RZ, 0x1, !P1 ;  /* 0x00000001ff177807 */ /* 0x000fc60004800000 */
[----:B------:R-:W-:Y:S01]  /*55600*/  IMAD.WIDE.U32 R12, P2, R18, R69, R12 ;  /* 0x00000045120c7225 */ /* 0x000fe2000784000c */
[----:B------:R-:W-:Y:S02]  /*55610*/  IADD3 R97, P1, PT, R14, R16, RZ ;  /* 0x000000100e617210 */ /* 0x000fe40007f3e0ff */
[----:B------:R-:W-:Y:S01]  /*55620*/  IADD3 R14, P5, PT, R23, R94, RZ ;  /* 0x0000005e170e7210 */ /* 0x000fe20007fbe0ff */
[----:B------:R-:W-:Y:S01]  /*55630*/  IMAD R80, R15, R72, RZ ;  /* 0x000000480f507224 */ /* 0x000fe200078e02ff */
[----:B------:R-:W-:Y:S01]  /*55640*/  IADD3 R101, P6, PT, R17, R12, RZ ;  /* 0x0000000c11657210 */ /* 0x000fe20007fde0ff */
[----:B------:R-:W-:-:S04]  /*55650*/  IMAD.WIDE.U32 R22, R8, R72, RZ ;  /* 0x0000004808167225 */ /* 0x000fc800078e00ff */
[----:B------:R-:W-:Y:S01]  /*55660*/  IMAD R99, R8, R73, R80 ;  /* 0x0000004908637224 */ /* 0x000fe200078e0250 */
[----:B------:R-:W-:Y:S01]  /*55670*/  SEL R80, RZ, 0x1, P0 ;  /* 0x00000001ff507807 */ /* 0x000fe20000000000 */
[----:B------:R-:W-:Y:S01]  /*55680*/  IMAD.X R12, RZ, RZ, R95, P5 ;  /* 0x000000ffff0c7224 */ /* 0x000fe200028e065f */
[----:B------:R-:W-:Y:S01]  /*55690*/  ISETP.GE.U32.AND P5, PT, R78, R131, PT ;  /* 0x000000834e00720c */ /* 0x000fe20003fa6070 */
[----:B------:R-:W-:Y:S01]  /*556a0*/  IMAD.IADD R99, R23, 0x1, R99 ;  /* 0x0000000117637824 */ /* 0x000fe200078e0263 */
[C---:B------:R-:W-:Y:S01]  /*556b0*/  ISETP.GE.U32.AND P0, PT, R97.reuse, R16, PT ;  /* 0x000000106100720c */ /* 0x040fe20003f06070 */
[----:B------:R-:W-:Y:S01]  /*556c0*/  IMAD.X R17, RZ, RZ, RZ, P2 ;  /* 0x000000ffff117224 */ /* 0x000fe200010e06ff */
        /* <DEDUP_REMOVED lines=11> */
[----:B------:R-:W-:Y:S02]  /*55780*/  SEL R14, RZ, 0x1, P0 ;  /* 0x00000001ff0e7807 */ /* 0x000fe40000000000 */
[----:B------:R-:W-:Y:S01]  /*55790*/  SEL R129, RZ, 0x1, P5 ;  /* 0x00000001ff817807 */ /* 0x000fe20002800000 */
[----:B------:R-:W-:Y:S01]  /*557a0*/  IMAD.MOV.U32 R16, RZ, RZ, R13 ;  /* 0x000000ffff107224 */ /* 0x000fe200078e000d */
[----:B------:R-:W-:Y:S01]  /*557b0*/  IADD3 R80, P5, P0, R109, R106, R80 ;  /* 0x0000006a6d507210 */ /* 0x000fe200078be050 */
[----:B------:R-:W-:Y:S01]  /*557c0*/  IMAD.WIDE.U32 R12, R19, R66, RZ ;  /* 0x00000042130c7225 */ /* 0x000fe200078e00ff */
[----:B------:R-:W-:Y:S02]  /*557d0*/  LOP3.LUT R101, RZ, R96, RZ, 0x33, !PT ;  /* 0x00000060ff657212 */ /* 0x000fe400078e33ff */
[----:B------:R-:W-:Y:S01]  /*557e0*/  IADD3 R96, P1, PT, R97, R94, RZ ;  /* 0x0000005e61607210 */ /* 0x000fe20007f3e0ff */
[----:B------:R-:W-:Y:S01]  /*557f0*/  IMAD.X R97, RZ, RZ, RZ, P2 ;  /* 0x000000ffff617224 */ /* 0x000fe200010e06ff */
[----:B------:R-:W-:Y:S01]  /*55800*/  IADD3.X R106, PT, PT, RZ, R107, RZ, P5, P0 ;  /* 0x0000006bff6a7210 */ /* 0x000fe20002fe04ff */
[----:B------:R-:W-:Y:S01]  /*55810*/  IMAD.WIDE.U32 R12, P5, R18, R67, R12 ;  /* 0x00000043120c7225 */ /* 0x000fe200078a000c */
[----:B------:R-:W-:-:S02]  /*55820*/  ISETP.GT.U32.AND P0, PT, R8, R101, PT ;  /* 0x000000650800720c */ /* 0x000fc40003f04070 */
[----:B------:R-:W-:Y:S01]  /*55830*/  LOP3.LUT R8, RZ, R96, RZ, 0x33, !PT ;  /* 0x00000060ff087212 */ /* 0x000fe200078e33ff */
[----:B------:R-:W-:Y:S02]  /*55840*/  IMAD.MOV.U32 R96, RZ, RZ, R95 ;  /* 0x000000ffff607224 */ /* 0x000fe400078e005f */
[----:B------:R-:W-:Y:S01]  /*55850*/  IMAD.WIDE.U32 R94, R18, R66, RZ ;  /* 0x00000042125e7225 */ /* 0x000fe200078e00ff */
[----:B------:R-:W-:-:S03]  /*55860*/  ISETP.GT.U32.AND.EX P0, PT, R15, R8, PT, P0 ;  /* 0x000000080f00720c */ /* 0x000fc60003f04100 */
[----:B------:R-:W-:Y:S01]  /*55870*/  IMAD.WIDE.U32.X R16, R19, R69, R16, P6 ;  /* 0x0000004513107225 */ /* 0x000fe200030e0410 */
[----:B------:R-:W-:-:S03]  /*55880*/  SEL R107, RZ, 0x1, !P0 ;  /* 0x00000001ff6b7807 */ /* 0x000fc60004000000 */
[----:B------:R-:W-:Y:S01]  /*55890*/  IMAD.X R101, RZ, RZ, RZ, P5 ;  /* 0x000000ffff657224 */ /* 0x000fe200028e06ff */
[----:B------:R-:W-:Y:S01]  /*558a0*/  IADD3 R8, P5, PT, R95, R12, RZ ;  /* 0x0000000c5f087210 */ /* 0x000fe20007fbe0ff */
[----:B------:R-:W-:Y:S01]  /*558b0*/  IMAD.WIDE.U32.X R96, R99, R71, R96, P1 ;  /* 0x0000004763607225 */ /* 0x000fe200008e0460 */
[----:B------:R-:W-:Y:S02]  /*558c0*/  IADD3 R104, P1, PT, R111, R94, RZ ;  /* 0x0000005e6f687210 */ /* 0x000fe40007f3e0ff */
[----:B------:R-:W-:Y:S01]  /*558d0*/  IADD3 R129, P2, P6, R129, R16, R14 ;  /* 0x0000001081817210 */ /* 0x000fe20007e5e00e */
[----:B------:R-:W-:Y:S01]  /*558e0*/  IMAD.WIDE.U32 R14, R19, R64, RZ ;  /* 0x00000040130e7225 */ /* 0x000fe200078e00ff */
[----:B------:R-:W-:Y:S02]  /*558f0*/  ISETP.GE.U32.AND P0, PT, R104, R94, PT ;  /* 0x0000005e6800720c */ /* 0x000fe40003f06070 */
[----:B------:R-:W-:Y:S01]  /*55900*/  IADD3.X R112, PT, PT, RZ, R17, RZ, P2, P6 ;  /* 0x00000011ff707210 */ /* 0x000fe200017ec4ff */
[----:B------:R-:W-:Y:S01]  /*55910*/  IMAD.X R109, R8, 0x1, R132, P1 ;  /* 0x00000001086d7824 */ /* 0x000fe200008e0684 */
[----:B------:R-:W-:Y:S01]  /*55920*/  IADD3 R128, P1, PT, R107, R96, RZ ;  /* 0x000000606b807210 */ /* 0x000fe20007f3e0ff */
[----:B------:R-:W-:Y:S01]  /*55930*/  IMAD.WIDE.U32 R16, R99, R68, RZ ;  /* 0x0000004463107225 */ /* 0x000fe200078e00ff */
[----:B------:R-:W-:-:S02]  /*55940*/  IADD3 R104, P6, PT, R104, R129, RZ ;  /* 0x0000008168687210 */ /* 0x000fc40007fde0ff */
[----:B------:R-:W-:Y:S01]  /*55950*/  ISETP.GE.U32.AND.EX P0, PT, R109, R8, PT, P0 ;  /* 0x000000086d00720c */ /* 0x000fe20003f06100 */
[----:B------:R-:W-:Y:S02]  /*55960*/  IMAD.X R131, RZ, RZ, R97, P1 ;  /* 0x000000ffff837224 */ /* 0x000fe400008e0661 */
[----:B------:R-:W-:Y:S01]  /*55970*/  IMAD.MOV.U32 R100, RZ, RZ, R13 ;  /* 0x000000ffff647224 */ /* 0x000fe200078e000d */
[----:B------:R-:W-:Y:S01]  /*55980*/  SEL R90, RZ, 0x1, P0 ;  /* 0x00000001ff5a7807 */ /* 0x000fe20000000000 */
[----:B------:R-:W-:-:S04]  /*55990*/  IMAD.WIDE.U32 R96, R22, R68, RZ ;  /* 0x0000004416607225 */ /* 0x000fc800078e00ff */
[----:B------:R-:W-:Y:S01]  /*559a0*/  IMAD.WIDE.U32 R16, P1, R22, R69, R16 ;  /* 0x0000004516107225 */ /* 0x000fe20007820010 */
[----:B------:R-:W-:-:S03]  /*559b0*/  IADD3 R111, P0, PT, R110, R96, RZ ;  /* 0x000000606e6f7210 */ /* 0x000fc60007f1e0ff */
[----:B------:R-:W-:-:S04]  /*559c0*/  IMAD.WIDE.U32 R14, P2, R18, R65, R14 ;  /* 0x00000041120e7225 */ /* 0x000fc8000784000e */
[----:B------:R-:W-:-:S04]  /*559d0*/  IMAD.WIDE.U32 R12, R18, R64, RZ ;  /* 0x00000040120c7225 */ /* 0x000fc800078e00ff */
[----:B------:R-:W-:Y:S01]  /*559e0*/  IMAD.WIDE.U32.X R100, R19, R67, R100, P5 ;  /* 0x0000004313647225 */ /* 0x000fe200028e0464 */
[----:B------:R-:W-:-:S03]  /*559f0*/  IADD3 R97, P5, PT, R97, R16, RZ ;  /* 0x0000001061617210 */ /* 0x000fc60007fbe0ff */
[----:B------:R-:W-:Y:S01]  /*55a00*/  IMAD.X R95, RZ, RZ, RZ, P2 ;  /* 0x000000ffff5f7224 */ /* 0x000fe200010e06ff */
[----:B------:R-:W-:Y:S01]  /*55a10*/  IADD3 R107, P2, PT, R13, R14, RZ ;  /* 0x0000000e0d6b7210 */ /* 0x000fe20007f5e0ff */
[----:B------:R-:W-:Y:S02]  /*55a20*/  IMAD.MOV.U32 R94, RZ, RZ, R15 ;  /* 0x000000ffff5e7224 */ /* 0x000fe400078e000f */
[----:B------:R-:W-:Y:S01]  /*55a30*/  IMAD.X R16, R97, 0x1, R125, P0 ;  /* 0x0000000161107824 */ /* 0x000fe200000e067d */
[----:B------:R-:W-:Y:S01]  /*55a40*/  IADD3 R125, P0, PT, R111, R128, RZ ;  /* 0x000000806f7d7210 */ /* 0x000fe20007f1e0ff */
[----:B------:R-:W-:Y:S01]  /*55a50*/  IMAD.WIDE.U32.X R94, R19, R65, R94, P2 ;  /* 0x00000041135e7225 */ /* 0x000fe200010e045e */
[----:B------:R-:W-:-:S03]  /*55a60*/  ISETP.GE.U32.AND P2, PT, R104, R129, PT ;  /* 0x000000816800720c */ /* 0x000fc60003f46070 */
[----:B------:R-:W-:Y:S02]  /*55a70*/  IMAD.X R109, R109, 0x1, R112, P6 ;  /* 0x000000016d6d7824 */ /* 0x000fe400030e0670 */
[----:B------:R-:W-:Y:S01]  /*55a80*/  IMAD.X R15, RZ, RZ, RZ, P1 ;  /* 0x000000ffff0f7224 */ /* 0x000fe200008e06ff */
[----:B------:R-:W-:Y:S01]  /*55a90*/  ISETP.GE.U32.AND P1, PT, R111, R96, PT ;  /* 0x000000606f00720c */ /* 0x000fe20003f26070 */
[C---:B------:R-:W-:Y:S01]  /*55aa0*/  IMAD.X R8, R16.reuse, 0x1, R131, P0 ;  /* 0x0000000110087824 */ /* 0x040fe200000e0683 */
[----:B------:R-:W-:Y:S01]  /*55ab0*/  ISETP.GE.U32.AND.EX P2, PT, R109, R112, PT, P2 ;  /* 0x000000706d00720c */ /* 0x000fe20003f46120 */
[----:B------:R-:W-:Y:S01]  /*55ac0*/  IMAD.WIDE.U32 R18, R121, R20, RZ ;  /* 0x0000001479127225 */ /* 0x000fe200078e00ff */
[----:B------:R-:W-:Y:S02]  /*55ad0*/  ISETP.GE.U32.AND P0, PT, R125, R128, PT ;  /* 0x000000807d00720c */ /* 0x000fe40003f06070 */
[----:B------:R-:W-:Y:S01]  /*55ae0*/  ISETP.GE.U32.AND.EX P1, PT, R16, R97, PT, P1 ;  /* 0x000000611000720c */ /* 0x000fe20003f26110 */
[----:B------:R-:W-:Y:S01]  /*55af0*/  IMAD.MOV.U32 R14, RZ, RZ, R17 ;  /* 0x000000ffff0e7224 */ /* 0x000fe200078e0011 */
[----:B------:R-:W-:Y:S01]  /*55b00*/  SEL R17, RZ, 0x1, P2 ;  /* 0x00000001ff117807 */ /* 0x000fe20001000000 */
[----:B------:R-:W-:Y:S01]  /*55b10*/  IMAD.IADD R111, R19, 0x1, R98 ;  /* 0x00000001136f7824 */ /* 0x000fe200078e0262 */
[----:B------:R-:W-:Y:S01]  /*55b20*/  ISETP.GE.U32.AND.EX P0, PT, R8, R131, PT, P0 ;  /* 0x000000830800720c */ /* 0x000fe20003f06100 */
[----:B------:R-:W-:Y:S01]  /*55b30*/  IMAD.WIDE.U32.X R14, R99, R69, R14, P5 ;  /* 0x00000045630e7225 */ /* 0x000fe200028e040e */
[----:B------:R-:W-:-:S02]  /*55b40*/  IADD3 R97, P2, PT, R134, R18, RZ ;  /* 0x0000001286617210 */ /* 0x000fc40007f5e0ff */
[----:B------:R-:W-:Y:S01]  /*55b50*/  SEL R16, RZ, 0x1, P1 ;  /* 0x00000001ff107807 */ /* 0x000fe20000800000 */
[----:B------:R-:W-:Y:S01]  /*55b60*/  IMAD.WIDE.U32.X R102, R122, R25, R102, P3 ;  /* 0x000000197a667225 */ /* 0x000fe200018e0466 */
[----:B------:R-:W-:Y:S02]  /*55b70*/  IADD3 R20, P1, P5, R17, R100, R90 ;  /* 0x0000006411147210 */ /* 0x000fe40007d3e05a */
[----:B------:R-:W-:Y:S01]  /*55b80*/  SEL R17, RZ, 0x1, P0 ;  /* 0x00000001ff117807 */ /* 0x000fe20000000000 */
[----:B------:R-:W-:Y:S01]  /*55b90*/  IMAD.X R136, R111, 0x1, R136, P2 ;  /* 0x000000016f887824 */ /* 0x000fe200010e0688 */
[----:B------:R-:W-:Y:S01]  /*55ba0*/  ISETP.GE.U32.AND P0, PT, R97, R18, PT ;  /* 0x000000126100720c */ /* 0x000fe20003f06070 */
[----:B------:R-:W-:Y:S01]  /*55bb0*/  IMAD.WIDE.U32 R18, R99, R66, RZ ;  /* 0x0000004263127225 */ /* 0x000fe200078e00ff */
[----:B------:R-:W-:Y:S02]  /*55bc0*/  IADD3 R90, P2, P6, R17, R14, R16 ;  /* 0x0000000e115a7210 */ /* 0x000fe40007e5e010 */
[----:B------:R-:W-:Y:S01]  /*55bd0*/  IADD3.X R129, PT, PT, RZ, R101, RZ, P1, P5 ;  /* 0x00000065ff817210 */ /* 0x000fe20000fea4ff */
[----:B------:R-:W-:Y:S01]  /*55be0*/  IMAD.WIDE.U32 R16, R99, R64, RZ ;  /* 0x0000004063107225 */ /* 0x000fe200078e00ff */
[----:B------:R-:W-:-:S02]  /*55bf0*/  IADD3.X R145, PT, PT, RZ, R15, RZ, P2, P6 ;  /* 0x0000000fff917210 */ /* 0x000fc400017ec4ff */
[----:B------:R-:W-:Y:S01]  /*55c00*/  IADD3 R131, P5, PT, R97, R24, RZ ;  /* 0x0000001861837210 */ /* 0x000fe20007fbe0ff */
[----:B------:R-:W-:Y:S01]  /*55c10*/  IMAD.WIDE.U32 R14, P2, R22, R67, R18 ;  /* 0x00000043160e7225 */ /* 0x000fe20007840012 */
[----:B------:R-:W-:Y:S02]  /*55c20*/  ISETP.GE.U32.AND.EX P0, PT, R136, R111, PT, P0 ;  /* 0x0000006f8800720c */ /* 0x000fe40003f06100 */
[----:B------:R-:W-:Y:S01]  /*55c30*/  ISETP.GE.U32.AND P1, PT, R131, R97, PT ;  /* 0x000000618300720c */ /* 0x000fe20003f26070 */
[----:B------:R-:W-:-:S04]  /*55c40*/  IMAD.WIDE.U32 R18, R22, R66, RZ ;  /* 0x0000004216127225 */ /* 0x000fc800078e00ff */
[----:B------:R-:W-:-:S04]  /*55c50*/  IMAD.WIDE.U32 R16, P3, R22, R65, R16 ;  /* 0x0000004116107225 */ /* 0x000fc80007860010 */
[----:B------:R-:W-:Y:S01]  /*55c60*/  IMAD.X R111, RZ, RZ, RZ, P2 ;  /* 0x000000ffff6f7224 */ /* 0x000fe200010e06ff */
[----:B------:R-:W-:Y:S01]  /*55c70*/  IADD3 R143, P2, PT, R19, R14, RZ ;  /* 0x0000000e138f7210 */ /* 0x000fe20007f5e0ff */
[----:B------:R-:W-:Y:S01]  /*55c80*/  IMAD.X R97, RZ, RZ, RZ, P3 ;  /* 0x000000ffff617224 */ /* 0x000fe200018e06ff */
[----:B------:R-:W-:Y:S01]  /*55c90*/  IADD3 R141, P3, PT, R10, R18, RZ ;  /* 0x000000120a8d7210 */ /* 0x000fe20007f7e0ff */
[----:B------:R-:W-:Y:S02]  /*55ca0*/  IMAD.MOV.U32 R110, RZ, RZ, R15 ;  /* 0x000000ffff6e7224 */ /* 0x000fe400078e000f */
[----:B------:R-:W-:Y:S01]  /*55cb0*/  IMAD.WIDE.U32 R100, R22, R64, RZ ;  /* 0x0000004016647225 */ /* 0x000fe200078e00ff */
[----:B------:R-:W-:-:S03]  /*55cc0*/  IADD3 R19, P6, PT, R141, R90, RZ ;  /* 0x0000005a8d137210 */ /* 0x000fc60007fde0ff */
[----:B------:R-:W-:Y:S01]  /*55cd0*/  IMAD.X R74, R143, 0x1, R74, P3 ;  /* 0x000000018f4a7824 */ /* 0x000fe200018e064a */
[----:B------:R-:W-:Y:S01]  /*55ce0*/  ISETP.GE.U32.AND P3, PT, R141, R18, PT ;  /* 0x000000128d00720c */ /* 0x000fe20003f66070 */
[----:B------:R-:W-:Y:S01]  /*55cf0*/  IMAD.WIDE.U32.X R110, R99, R67, R110, P2 ;  /* 0x00000043636e7225 */ /* 0x000fe200010e046e */
[----:B------:R-:W-:Y:S02]  /*55d00*/  ISETP.GE.U32.AND P2, PT, R19, R90, PT ;  /* 0x0000005a1300720c */ /* 0x000fe40003f46070 */
[C---:B------:R-:W-:Y:S01]  /*55d10*/  ISETP.GE.U32.AND.EX P3, PT, R74.reuse, R143, PT, P3 ;  /* 0x0000008f4a00720c */ /* 0x040fe20003f66130 */
[----:B------:R-:W-:Y:S02]  /*55d20*/  IMAD.X R10, R74, 0x1, R145, P6 ;  /* 0x000000014a0a7824 */ /* 0x000fe400030e0691 */
[----:B------:R-:W-:Y:S01]  /*55d30*/  IMAD.X R135, R136, 0x1, R76, P5 ;  /* 0x0000000188877824 */ /* 0x000fe200028e064c */
[----:B------:R-:W-:Y:S01]  /*55d40*/  IADD3 R139, P5, PT, R101, R16, RZ ;  /* 0x00000010658b7210 */ /* 0x000fe20007fbe0ff */
[----:B------:R-:W-:Y:S01]  /*55d50*/  IMAD.MOV.U32 R96, RZ, RZ, R17 ;  /* 0x000000ffff607224 */ /* 0x000fe200078e0011 */
[----:B------:R-:W-:Y:S01]  /*55d60*/  ISETP.GE.U32.AND.EX P2, PT, R10, R145, PT, P2 ;  /* 0x000000910a00720c */ /* 0x000fe20003f46120 */
[----:B------:R-:W-:Y:S01]  /*55d70*/  IMAD.WIDE.U32.X R92, R123, R25, R92, P4 ;  /* 0x000000197b5c7225 */ /* 0x000fe200020e045c */
[----:B------:R-:W-:-:S02]  /*55d80*/  SEL R16, RZ, 0x1, P3 ;  /* 0x00000001ff107807 */ /* 0x000fc40001800000 */
[----:B------:R-:W-:Y:S01]  /*55d90*/  ISETP.GE.U32.AND.EX P1, PT, R135, R136, PT, P1 ;  /* 0x000000888700720c */ /* 0x000fe20003f26110 */
[----:B------:R-:W-:Y:S01]  /*55da0*/  IMAD.WIDE.U32.X R96, R99, R65, R96, P5 ;  /* 0x0000004163607225 */ /* 0x000fe200028e0460 */
[----:B------:R-:W-:Y:S02]  /*55db0*/  SEL R99, RZ, 0x1, P2 ;  /* 0x00000001ff637807 */ /* 0x000fe40001000000 */
[----:B------:R-:W-:Y:S01]  /*55dc0*/  ISETP.NE.U32.AND P2, PT, R133, RZ, PT ;  /* 0x000000ff8500720c */ /* 0x000fe20003f45070 */
[-C--:B------:R-:W-:Y:S01]  /*55dd0*/  IMAD.WIDE.U32 R14, R120, R21.reuse, RZ ;  /* 0x00000015780e7225 */ /* 0x080fe200078e00ff */
[----:B------:R-:W-:Y:S02]  /*55de0*/  IADD3 R16, P5, P6, R99, R110, R16 ;  /* 0x0000006e63107210 */ /* 0x000fe40007ebe010 */
[----:B------:R-:W-:Y:S01]  /*55df0*/  ISETP.NE.AND.EX P4, PT, R137, RZ, PT, P2 ;  /* 0x000000ff8900720c */ /* 0x000fe20003f85320 */
[----:B------:R-:W-:Y:S01]  /*55e00*/  IMAD R122, R122, R21, RZ ;  /* 0x000000157a7a7224 */ /* 0x000fe200078e02ff */
[----:B------:R-:W-:-:S03]  /*55e10*/  IADD3 R17, P3, PT, R131, R14, RZ ;  /* 0x0000000e83117210 */ /* 0x000fc60007f7e0ff */
[----:B------:R-:W-:Y:S01]  /*55e20*/  IMAD R141, R120, R25, R122 ;  /* 0x00000019788d7224 */ /* 0x000fe200078e027a */
[----:B------:R-:W-:Y:S01]  /*55e30*/  ISETP.GE.U32.AND P2, PT, R17, R14, PT ;  /* 0x0000000e1100720c */ /* 0x000fe20003f46070 */
[----:B------:R-:W-:-:S04]  /*55e40*/  IMAD R14, R123, R21, RZ ;  /* 0x000000157b0e7224 */ /* 0x000fc800078e02ff */
[----:B------:R-:W-:Y:S02]  /*55e50*/  IMAD R25, R121, R25, R14 ;  /* 0x0000001979197224 */ /* 0x000fe400078e020e */
[----:B------:R-:W-:Y:S01]  /*55e60*/  IMAD.IADD R14, R15, 0x1, R141 ;  /* 0x000000010f0e7824 */ /* 0x000fe200078e028d */
        /* <DEDUP_REMOVED lines=10> */
.L_x_376:
[----:B------:R-:W-:Y:S01]  /*55f10*/  IADD3.X R111, PT, PT, RZ, R111, RZ, P5, P6 ;  /* 0x0000006fff6f7210 */ /* 0x000fe20002fec4ff */
[----:B------:R-:W-:Y:S01]  /*55f20*/  IMAD.X R13, R14, 0x1, R135, P3 ;  /* 0x000000010e0d7824 */ /* 0x000fe200018e0687 */
[----:B------:R-:W-:Y:S02]  /*55f30*/  IADD3 R15, P5, PT, R116, R100, RZ ;  /* 0x00000064740f7210 */ /* 0x000fe40007fbe0ff */
        /* <DEDUP_REMOVED lines=8> */
[----:B------:R-:W-:Y:S02]  /*55fc0*/  ISETP.GE.U32.AND P3, PT, R99, R17, PT ;  /* 0x000000116300720c */ /* 0x000fe40003f66070 */
[----:B------:R-:W-:Y:S02]  /*55fd0*/  SEL R15, RZ, 0x1, P1 ;  /* 0x00000001ff0f7807 */ /* 0x000fe40000800000 */
        /* <DEDUP_REMOVED lines=8> */
[----:B------:R-:W-:-:S02]  /*56060*/  IADD3 R101, P0, PT, R113, R12, RZ ;  /* 0x0000000c71657210 */ /* 0x000fc40007f1e0ff */
[----:B------:R-:W-:Y:S02]  /*56070*/  SEL R17, RZ, 0x1, P1 ;  /* 0x00000001ff117807 */ /* 0x000fe40000800000 */
[----:B------:R-:W-:Y:S01]  /*56080*/  IADD3.X R127, PT, PT, RZ, R127, RZ, P5, P4 ;  /* 0x0000007fff7f7210 */ /* 0x000fe20002fe84ff */
[----:B------:R-:W-:Y:S01]  /*56090*/  IMAD.X R130, R107, 0x1, R130, P0 ;  /* 0x000000016b827824 */ /* 0x000fe200000e0682 */
[----:B------:R-:W-:Y:S02]  /*560a0*/  IADD3 R133, P3, P4, R133, R102, R13 ;  /* 0x0000006685857210 */ /* 0x000fe40007c7e00d */
[----:B------:R-:W-:Y:S01]  /*560b0*/  ISETP.GE.U32.AND P6, PT, R101, R12, PT ;  /* 0x0000000c6500720c */ /* 0x000fe20003fc6070 */
[----:B------:R-:W-:Y:S01]  /*560c0*/  IMAD.WIDE.U32 R12, R121, R21, RZ ;  /* 0x00000015790c7225 */ /* 0x000fe200078e00ff */
[----:B------:R-:W-:Y:S02]  /*560d0*/  IADD3 R17, P1, P2, R17, R96, R14 ;  /* 0x0000006011117210 */ /* 0x000fe40007a3e00e */
[----:B------:R-:W-:Y:S01]  /*560e0*/  IADD3.X R102, PT, PT, RZ, R103, RZ, P3, P4 ;  /* 0x00000067ff667210 */ /* 0x000fe20001fe84ff */
[----:B------:R-:W-:Y:S01]  /*560f0*/  IMAD.IADD R16, R13, 0x1, R25 ;  /* 0x000000010d107824 */ /* 0x000fe200078e0219 */
[----:B------:R-:W-:-:S02]  /*56100*/  IADD3.X R97, PT, PT, RZ, R97, RZ, P1, P2 ;  /* 0x00000061ff617210 */ /* 0x000fc40000fe44ff */
[----:B------:R-:W-:Y:S02]  /*56110*/  IADD3 R101, P3, PT, R101, R20, RZ ;  /* 0x0000001465657210 */ /* 0x000fe40007f7e0ff */
[----:B------:R-:W-:Y:S02]  /*56120*/  IADD3 R103, P1, PT, R114, R17, RZ ;  /* 0x0000001172677210 */ /* 0x000fe40007f3e0ff */
[----:B------:R-:W-:Y:S01]  /*56130*/  IADD3 R14, P4, PT, R15, R12, RZ ;  /* 0x0000000c0f0e7210 */ /* 0x000fe20007f9e0ff */
[----:B------:R-:W-:Y:S01]  /*56140*/  IMAD.X R76, R130, 0x1, R129, P3 ;  /* 0x00000001824c7824 */ /* 0x000fe200018e0681 */
[----:B------:R-:W-:Y:S01]  /*56150*/  ISETP.GE.U32.AND P2, PT, R101, R20, PT ;  /* 0x000000146500720c */ /* 0x000fe20003f46070 */
[----:B------:R-:W-:Y:S01]  /*56160*/  IMAD.X R20, R124, 0x1, R97, P1 ;  /* 0x000000017c147824 */ /* 0x000fe200008e0661 */
[----:B------:R-:W-:Y:S01]  /*56170*/  IADD3 R133, P0, PT, R14, R133, RZ ;  /* 0x000000850e857210 */ /* 0x000fe20007f1e0ff */
[----:B------:R-:W-:Y:S01]  /*56180*/  IMAD.X R13, R16, 0x1, R127, P4 ;  /* 0x00000001100d7824 */ /* 0x000fe200020e067f */
[----:B------:R-:W-:-:S02]  /*56190*/  ISETP.GE.U32.AND P1, PT, R14, R12, PT ;  /* 0x0000000c0e00720c */ /* 0x000fc40003f26070 */
[----:B------:R-:W-:Y:S01]  /*561a0*/  ISETP.GE.U32.AND P4, PT, R125, R70, PT ;  /* 0x000000467d00720c */ /* 0x000fe20003f86070 */
[C---:B------:R-:W-:Y:S01]  /*561b0*/  IMAD.X R124, R13.reuse, 0x1, R102, P0 ;  /* 0x000000010d7c7824 */ /* 0x040fe200000e0666 */
[----:B------:R-:W-:Y:S02]  /*561c0*/  ISETP.GE.U32.AND.EX P1, PT, R13, R16, PT, P1 ;  /* 0x000000100d00720c */ /* 0x000fe40003f26110 */
[----:B------:R-:W-:Y:S02]  /*561d0*/  ISETP.GE.U32.AND P0, PT, R103, R64, PT ;  /* 0x000000406700720c */ /* 0x000fe40003f06070 */
[----:B------:R-:W-:Y:S02]  /*561e0*/  ISETP.GE.U32.AND.EX P4, PT, R8, R71, PT, P4 ;  /* 0x000000470800720c */ /* 0x000fe40003f86140 */
[----:B------:R-:W-:Y:S02]  /*561f0*/  ISETP.EQ.U32.AND P3, PT, R19, R68, PT ;  /* 0x000000441300720c */ /* 0x000fe40003f62070 */
[----:B------:R-:W-:-:S02]  /*56200*/  SEL R90, RZ, 0x1, P1 ;  /* 0x00000001ff5a7807 */ /* 0x000fc40000800000 */
[----:B------:R-:W-:Y:S02]  /*56210*/  ISETP.GE.U32.AND.EX P0, PT, R20, R65, PT, P0 ;  /* 0x000000411400720c */ /* 0x000fe40003f06100 */
[----:B------:R-:W-:Y:S02]  /*56220*/  ISETP.LT.U32.AND P1, PT, R19, R68, PT ;  /* 0x000000441300720c */ /* 0x000fe40003f21070 */
[----:B------:R-:W-:Y:S02]  /*56230*/  ISETP.EQ.AND.EX P3, PT, R10, R69, !P4, P3 ;  /* 0x000000450a00720c */ /* 0x000fe40006762330 */
[----:B------:R-:W-:Y:S02]  /*56240*/  ISETP.GE.U32.AND.EX P6, PT, R130, R107, PT, P6 ;  /* 0x0000006b8200720c */ /* 0x000fe40003fc6160 */
[----:B------:R-:W-:Y:S02]  /*56250*/  ISETP.LT.U32.OR.EX P1, PT, R10, R69, P3, P1 ;  /* 0x000000450a00720c */ /* 0x000fe40001f21510 */
[----:B------:R-:W-:-:S02]  /*56260*/  ISETP.EQ.U32.AND P5, PT, R123, R66, PT ;  /* 0x000000427b00720c */ /* 0x000fc40003fa2070 */
[----:B------:R-:W-:Y:S02]  /*56270*/  ISETP.GE.U32.AND P3, PT, R133, R14, PT ;  /* 0x0000000e8500720c */ /* 0x000fe40003f66070 */
[----:B------:R-:W-:Y:S02]  /*56280*/  SEL R12, RZ, 0x1, P6 ;  /* 0x00000001ff0c7807 */ /* 0x000fe40003000000 */
[----:B------:R-:W-:Y:S02]  /*56290*/  ISETP.LT.U32.AND P6, PT, R123, R66, PT ;  /* 0x000000427b00720c */ /* 0x000fe40003fc1070 */
[----:B------:R-:W-:Y:S02]  /*562a0*/  ISETP.EQ.AND.EX P5, PT, R18, R67, P1, P5 ;  /* 0x000000431200720c */ /* 0x000fe40000fa2350 */
[----:B------:R-:W-:Y:S02]  /*562b0*/  ISETP.GE.U32.AND.EX P2, PT, R76, R129, PT, P2 ;  /* 0x000000814c00720c */ /* 0x000fe40003f46120 */
[----:B------:R-:W-:-:S02]  /*562c0*/  ISETP.GE.U32.AND.EX P3, PT, R124, R13, PT, P3 ;  /* 0x0000000d7c00720c */ /* 0x000fc40003f66130 */
[----:B------:R-:W-:Y:S02]  /*562d0*/  SEL R17, RZ, 0x1, P4 ;  /* 0x00000001ff117807 */ /* 0x000fe40002000000 */
[----:B------:R-:W-:Y:S02]  /*562e0*/  ISETP.LT.U32.OR.EX P5, PT, R18, R67, P5, P6 ;  /* 0x000000431200720c */ /* 0x000fe40002fa1560 */
[----:B------:R-:W-:Y:S02]  /*562f0*/  @P0 ISETP.NE.U32.AND P4, PT, R103, R64, PT ;  /* 0x000000406700020c */ /* 0x000fe40003f85070 */
[----:B------:R-:W-:Y:S02]  /*56300*/  SEL R13, RZ, 0x1, P2 ;  /* 0x00000001ff0d7807 */ /* 0x000fe40001000000 */
[----:B------:R-:W-:Y:S02]  /*56310*/  SEL R15, RZ, 0x1, P3 ;  /* 0x00000001ff0f7807 */ /* 0x000fe40001800000 */
[----:B------:R-:W-:-:S02]  /*56320*/  PLOP3.LUT P2, PT, PT, PT, PT, 0x8, 0x80 ;  /* 0x000000000080781c */ /* 0x000fc40003f4e170 */
[----:B------:R-:W-:Y:S02]  /*56330*/  @P0 ISETP.NE.OR.EX P2, PT, R20, R65, !P5, P4 ;  /* 0x000000411400020c */ /* 0x000fe40006f45740 */
[----:B------:R-:W-:Y:S02]  /*56340*/  IADD3 R97, P3, P6, R13, R94, R12 ;  /* 0x0000005e0d617210 */ /* 0x000fe40007e7e00c */
[----:B------:R-:W-:Y:S02]  /*56350*/  IADD3 R90, P0, P4, R15, R92, R90 ;  /* 0x0000005c0f5a7210 */ /* 0x000fe40007c1e05a */
[----:B------:R-:W-:Y:S02]  /*56360*/  IADD3.X R95, PT, PT, RZ, R95, RZ, P3, P6 ;  /* 0x0000005fff5f7210 */ /* 0x000fe40001fec4ff */
[----:B------:R-:W-:Y:S02]  /*56370*/  IADD3.X R114, PT, PT, RZ, R93, RZ, P0, P4 ;  /* 0x0000005dff727210 */ /* 0x000fe400007e84ff */
[----:B------:R-:W-:-:S02]  /*56380*/  IADD3 R16, P3, PT, R17, R68, RZ ;  /* 0x0000004411107210 */ /* 0x000fc40007f7e0ff */
[----:B------:R-:W-:Y:S02]  /*56390*/  SEL R15, RZ, 0x1, !P1 ;  /* 0x00000001ff0f7807 */ /* 0x000fe40004800000 */
[----:B------:R-:W-:Y:S01]  /*563a0*/  SEL R13, RZ, 0x1, !P5 ;  /* 0x00000001ff0d7807 */ /* 0x000fe20006800000 */
[----:B------:R-:W-:Y:S01]  /*563b0*/  IMAD.X R25, RZ, RZ, R69, P3 ;  /* 0x000000ffff197224 */ /* 0x000fe200018e0645 */
[----:B------:R-:W-:Y:S02]  /*563c0*/  ISETP.NE.U32.AND P0, PT, R97, RZ, PT ;  /* 0x000000ff6100720c */ /* 0x000fe40003f05070 */
[----:B------:R-:W-:Y:S02]  /*563d0*/  SEL R16, R16, RZ, P2 ;  /* 0x000000ff10107207 */ /* 0x000fe40001000000 */
[----:B------:R-:W-:Y:S02]  /*563e0*/  IADD3 R15, P6, PT, R15, R66, RZ ;  /* 0x000000420f0f7210 */ /* 0x000fe40007fde0ff */
[----:B------:R-:W-:-:S02]  /*563f0*/  IADD3 R14, P1, PT, R13, R64, RZ ;  /* 0x000000400d0e7210 */ /* 0x000fc40007f3e0ff */
        /* <DEDUP_REMOVED lines=8> */
[----:B------:R-:W-:Y:S02]  /*56480*/  SEL R13, R71, RZ, P2 ;  /* 0x000000ff470d7207 */ /* 0x000fe40001000000 */
[----:B------:R-:W-:Y:S02]  /*56490*/  SEL R25, R25, RZ, P2 ;  /* 0x000000ff19197207 */ /* 0x000fe40001000000 */
[----:B------:R-:W-:Y:S01]  /*564a0*/  IADD3 R15, P3, PT, -R15, R123, RZ ;  /* 0x0000007b0f0f7210 */ /* 0x000fe20007f7e1ff */
[----:B------:R-:W-:Y:S01]  /*564b0*/  IMAD.X R13, R8, 0x1, ~R13, P5 ;  /* 0x00000001080d7824 */ /* 0x000fe200028e0e0d */
[----:B------:R-:W-:Y:S01]  /*564c0*/  IADD3 R14, P6, PT, -R14, R103, RZ ;  /* 0x000000670e0e7210 */ /* 0x000fe20007fde1ff */
[----:B------:R-:W-:Y:S01]  /*564d0*/  IMAD.X R12, R10, 0x1, ~R25, P4 ;  /* 0x000000010a0c7824 */ /* 0x000fe200020e0e19 */
[----:B------:R-:W-:Y:S02]  /*564e0*/  SEL R21, R21, RZ, P2 ;  /* 0x000000ff15157207 */ /* 0x000fe40001000000 */
[----:B------:R-:W-:-:S03]  /*564f0*/  SEL R19, R19, RZ, P2 ;  /* 0x000000ff13137207 */ /* 0x000fc60001000000 */
        /* <DEDUP_REMOVED lines=28> */
.L_x_377:
[----:B------:R-:W-:Y:S01]  /*566c0*/  IADD3 R95, P0, PT, R30, R62, RZ ;  /* 0x0000003e1e5f7210 */ /* 0x000fe20007f1e0ff */
[-C--:B------:R-:W-:Y:S02]  /*566d0*/  IMAD R20, R105, R72.reuse, RZ ;  /* 0x0000004869147224 */ /* 0x080fe400078e02ff */
[----:B------:R-:W-:-:S04]  /*566e0*/  IMAD.WIDE.U32 R18, R23, R72, RZ ;  /* 0x0000004817127225 */ /* 0x000fc800078e00ff */
[----:B------:R-:W-:Y:S01]  /*566f0*/  IMAD.X R94, R33, 0x1, R63, P0 ;  /* 0x00000001215e7824 */ /* 0x000fe200000e063f */
[----:B------:R-:W-:Y:S01]  /*56700*/  ISETP.GE.U32.AND P0, PT, R95, R62, PT ;  /* 0x0000003e5f00720c */ /* 0x000fe20003f06070 */
[----:B------:R-:W-:Y:S02]  /*56710*/  IMAD R97, R23, R73, R20 ;  /* 0x0000004917617224 */ /* 0x000fe400078e0214 */
[----:B------:R-:W-:Y:S01]  /*56720*/  IMAD.WIDE.U32 R24, R18, R70, RZ ;  /* 0x0000004612187225 */ /* 0x000fe200078e00ff */
[----:B------:R-:W-:-:S03]  /*56730*/  ISETP.GE.U32.AND.EX P0, PT, R94, R63, PT, P0 ;  /* 0x0000003f5e00720c */ /* 0x000fc60003f06100 */
[----:B------:R-:W-:Y:S01]  /*56740*/  IMAD.IADD R97, R19, 0x1, R97 ;  /* 0x0000000113617824 */ /* 0x000fe200078e0261 */
[----:B------:R-:W-:Y:S02]  /*56750*/  SEL R33, RZ, 0x1, P0 ;  /* 0x00000001ff217807 */ /* 0x000fe40000000000 */
[----:B------:R-:W-:Y:S01]  /*56760*/  LOP3.LUT R22, RZ, R24, RZ, 0x33, !PT ;  /* 0x00000018ff167212 */ /* 0x000fe200078e33ff */
[----:B------:R-:W-:Y:S01]  /*56770*/  IMAD.WIDE.U32 R20, R97, R70, RZ ;  /* 0x0000004661147225 */ /* 0x000fe200078e00ff */
[----:B------:R-:W-:Y:S02]  /*56780*/  IADD3 R33, P4, P6, R33, R60, R28 ;  /* 0x0000003c21217210 */ /* 0x000fe40007e9e01c */
[----:B------:R-:W-:Y:S01]  /*56790*/  ISETP.GT.U32.AND P1, PT, R23, R22, PT ;  /* 0x000000161700720c */ /* 0x000fe20003f24070 */
[----:B------:R-:W-:Y:S01]  /*567a0*/  IMAD.WIDE.U32 R92, R97, R68, RZ ;  /* 0x00000044615c7225 */ /* 0x000fe200078e00ff */
[CC--:B------:R-:W-:Y:S02]  /*567b0*/  ISETP.EQ.U32.AND P2, PT, R33.reuse, R28.reuse, PT ;  /* 0x0000001c2100720c */ /* 0x0c0fe40003f42070 */
[----:B------:R-:W-:Y:S01]  /*567c0*/  IADD3.X R74, PT, PT, RZ, R61, R31, P4, P6 ;  /* 0x0000003dff4a7210 */ /* 0x000fe200027ec41f */
[----:B------:R-:W-:Y:S01]  /*567d0*/  IMAD.WIDE.U32 R20, P5, R18, R71, R20 ;  /* 0x0000004712147225 */ /* 0x000fe200078a0014 */
[----:B------:R-:W-:-:S02]  /*567e0*/  ISETP.LT.U32.AND P4, PT, R33, R28, PT ;  /* 0x0000001c2100720c */ /* 0x000fc40003f81070 */
[CC--:B------:R-:W-:Y:S01]  /*567f0*/  ISETP.EQ.AND.EX P0, PT, R74.reuse, R31.reuse, !P0, P2 ;  /* 0x0000001f4a00720c */ /* 0x0c0fe20004702320 */
[----:B------:R-:W-:Y:S01]  /*56800*/  IMAD.MOV.U32 R24, RZ, RZ, R21 ;  /* 0x000000ffff187224 */ /* 0x000fe200078e0015 */
[----:B------:R-:W-:Y:S01]  /*56810*/  IADD3 R20, P3, PT, R25, R20, RZ ;  /* 0x0000001419147210 */ /* 0x000fe20007f7e0ff */
[----:B------:R-:W-:Y:S01]  /*56820*/  IMAD.X R25, RZ, RZ, RZ, P5 ;  /* 0x000000ffff197224 */ /* 0x000fe200028e06ff */
[----:B------:R-:W-:Y:S01]  /*56830*/  ISETP.LT.U32.OR.EX P0, PT, R74, R31, P0, P4 ;  /* 0x0000001f4a00720c */ /* 0x000fe20000701540 */
[----:B------:R-:W-:Y:S01]  /*56840*/  IMAD.WIDE.U32 R92, P5, R18, R69, R92 ;  /* 0x00000045125c7225 */ /* 0x000fe200078a005c */
[----:B------:R-:W-:Y:S02]  /*56850*/  LOP3.LUT R20, RZ, R20, RZ, 0x33, !PT ;  /* 0x00000014ff147212 */ /* 0x000fe400078e33ff */
[----:B------:R-:W-:Y:S01]  /*56860*/  SEL R31, RZ, 0x1, !P0 ;  /* 0x00000001ff1f7807 */ /* 0x000fe20004000000 */
[----:B------:R-:W-:Y:S01]  /*56870*/  IMAD.WIDE.U32.X R24, R97, R71, R24, P3 ;  /* 0x0000004761187225 */ /* 0x000fe200018e0418 */
[----:B------:R-:W-:-:S03]  /*56880*/  ISETP.GT.U32.AND.EX P2, PT, R105, R20, PT, P1 ;  /* 0x000000146900720c */ /* 0x000fc60003f44110 */
[----:B------:R-:W-:Y:S01]  /*56890*/  IMAD.WIDE.U32 R22, R18, R68, RZ ;  /* 0x0000004412167225 */ /* 0x000fe200078e00ff */
[----:B------:R-:W-:Y:S02]  /*568a0*/  SEL R103, RZ, 0x1, !P2 ;  /* 0x00000001ff677807 */ /* 0x000fe40005000000 */
[----:B------:R-:W-:Y:S01]  /*568b0*/  IADD3 R31, P2, P6, R31, R58, R26 ;  /* 0x0000003a1f1f7210 */ /* 0x000fe20007e5e01a */
[----:B------:R-:W-:Y:S01]  /*568c0*/  IMAD.X R21, RZ, RZ, RZ, P5 ;  /* 0x000000ffff157224 */ /* 0x000fe200028e06ff */
[----:B------:R-:W-:Y:S01]  /*568d0*/  IADD3 R24, P5, PT, R103, R24, RZ ;  /* 0x0000001867187210 */ /* 0x000fe20007fbe0ff */
[----:B------:R-:W-:Y:S01]  /*568e0*/  IMAD.MOV.U32 R20, RZ, RZ, R93 ;  /* 0x000000ffff147224 */ /* 0x000fe200078e005d */
[----:B------:R-:W-:Y:S02]  /*568f0*/  IADD3.X R30, PT, PT, RZ, R59, R29, P2, P6 ;  /* 0x0000003bff1e7210 */ /* 0x000fe400017ec41d */
[----:B------:R-:W-:Y:S02]  /*56900*/  ISETP.EQ.U32.AND P6, PT, R31, R26, PT ;  /* 0x0000001a1f00720c */ /* 0x000fe40003fc2070 */
[----:B------:R-:W-:-:S02]  /*56910*/  IADD3 R19, P4, PT, R104, R22, RZ ;  /* 0x0000001668137210 */ /* 0x000fc40007f9e0ff */
[----:B------:R-:W-:Y:S01]  /*56920*/  IADD3 R80, P3, PT, R23, R92, RZ ;  /* 0x0000005c17507210 */ /* 0x000fe20007f7e0ff */
[----:B------:R-:W-:Y:S01]  /*56930*/  IMAD.X R92, RZ, RZ, R25, P5 ;  /* 0x000000ffff5c7224 */ /* 0x000fe200028e0619 */
[----:B------:R-:W-:Y:S02]  /*56940*/  ISETP.LT.U32.AND P2, PT, R31, R26, PT ;  /* 0x0000001a1f00720c */ /* 0x000fe40003f41070 */
[----:B------:R-:W-:Y:S01]  /*56950*/  ISETP.EQ.AND.EX P0, PT, R30, R29, P0, P6 ;  /* 0x0000001d1e00720c */ /* 0x000fe20000702360 */
[----:B------:R-:W-:Y:S01]  /*56960*/  IMAD.X R109, R80, 0x1, R109, P4 ;  /* 0x00000001506d7824 */ /* 0x000fe200020e066d */
[----:B------:R-:W-:Y:S01]  /*56970*/  IADD3 R26, P5, PT, R19, R24, RZ ;  /* 0x00000018131a7210 */ /* 0x000fe20007fbe0ff */
[----:B------:R-:W-:Y:S01]  /*56980*/  IMAD.WIDE.U32.X R20, R97, R69, R20, P3 ;  /* 0x0000004561147225 */ /* 0x000fe200018e0414 */
[----:B------:R-:W-:Y:S02]  /*56990*/  ISETP.LT.U32.OR.EX P0, PT, R30, R29, P0, P2 ;  /* 0x0000001d1e00720c */ /* 0x000fe40000701520 */
[----:B------:R-:W-:Y:S01]  /*569a0*/  ISETP.GE.U32.AND P1, PT, R19, R22, PT ;  /* 0x000000161300720c */ /* 0x000fe20003f26070 */
[----:B------:R-:W-:Y:S01]  /*569b0*/  IMAD.WIDE.U32 R22, R97, R66, RZ ;  /* 0x0000004261167225 */ /* 0x000fe200078e00ff */
[----:B------:R-:W-:-:S02]  /*569c0*/  SEL R19, RZ, 0x1, !P0 ;  /* 0x00000001ff137807 */ /* 0x000fc40004000000 */
[----:B------:R-:W-:Y:S01]  /*569d0*/  ISETP.GE.U32.AND P2, PT, R26, R24, PT ;  /* 0x000000181a00720c */ /* 0x000fe20003f46070 */
[----:B------:R-:W-:Y:S01]  /*569e0*/  IMAD.X R107, R109, 0x1, R92, P5 ;  /* 0x000000016d6b7824 */ /* 0x000fe200028e065c */
[----:B------:R-:W-:Y:S01]  /*569f0*/  R2UR UR4, R19 ;  /* 0x00000000130472ca */ /* 0x000fe200000e0000 */
[C---:B------:R-:W-:Y:S01]  /*56a00*/  IMAD.WIDE.U32 R24, R18.reuse, R66, RZ ;  /* 0x0000004212187225 */ /* 0x040fe200078e00ff */
[----:B------:R-:W-:Y:S02]  /*56a10*/  ISETP.GE.U32.AND.EX P1, PT, R109, R80, PT, P1 ;  /* 0x000000506d00720c */ /* 0x000fe40003f26110 */
[----:B------:R-:W-:Y:S01]  /*56a20*/  ISETP.GE.U32.AND.EX P2, PT, R107, R92, PT, P2 ;  /* 0x0000005c6b00720c */ /* 0x000fe20003f46120 */
[----:B------:R-:W-:Y:S01]  /*56a30*/  IMAD.WIDE.U32 R28, P4, R18, R67, R22 ;  /* 0x00000043121c7225 */ /* 0x000fe20007880016 */
[----:B------:R-:W-:Y:S02]  /*56a40*/  SEL R22, RZ, 0x1, P1 ;  /* 0x00000001ff167807 */ /* 0x000fe40000800000 */
[----:B------:R-:W-:Y:S01]  /*56a50*/  SEL R93, RZ, 0x1, P2 ;  /* 0x00000001ff5d7807 */ /* 0x000fe20001000000 */
[----:B------:R-:W-:Y:S01]  /*56a60*/  IMAD.X R23, RZ, RZ, RZ, P4 ;  /* 0x000000ffff177224 */ /* 0x000fe200020e06ff */
[----:B------:R-:W-:-:S02]  /*56a70*/  IADD3 R101, P5, PT, R101, R24, RZ ;  /* 0x0000001865657210 */ /* 0x000fc40007fbe0ff */
[----:B------:R-:W-:Y:S01]  /*56a80*/  IADD3 R19, P2, PT, R25, R28, RZ ;  /* 0x0000001c19137210 */ /* 0x000fe20007f5e0ff */
[----:B------:R-:W-:Y:S01]  /*56a90*/  UIADD3 UR4, UP0, UP2, UR4, UR5, UR9 ;  /* 0x0000000504047290 */ /* 0x000fe2000fa1e009 */
[----:B------:R-:W-:Y:S01]  /*56aa0*/  IADD3 R20, P3, P4, R93, R20, R22 ;  /* 0x000000145d147210 */ /* 0x000fe20007c7e016 */
[----:B------:R-:W-:Y:S01]  /*56ab0*/  IMAD.MOV.U32 R22, RZ, RZ, R29 ;  /* 0x000000ffff167224 */ /* 0x000fe200078e001d */
[----:B------:R-:W-:Y:S01]  /*56ac0*/  ISETP.GE.U32.AND P1, PT, R101, R24, PT ;  /* 0x000000186500720c */ /* 0x000fe20003f26070 */
[----:B------:R-:W-:Y:S01]  /*56ad0*/  IMAD.X R76, R19, 0x1, R76, P5 ;  /* 0x00000001134c7824 */ /* 0x000fe200028e064c */
[----:B------:R-:W-:Y:S01]  /*56ae0*/  IADD3 R93, P5, PT, R101, R20, RZ ;  /* 0x00000014655d7210 */ /* 0x000fe20007fbe0ff */
[----:B------:R-:W-:Y:S01]  /*56af0*/  UISETP.GE.U32.AND UP3, UPT, UR4, UR9, UPT ;  /* 0x000000090400728c */ /* 0x000fe2000bf66070 */
[----:B------:R-:W-:Y:S01]  /*56b00*/  IADD3.X R29, PT, PT, RZ, R21, RZ, P3, P4 ;  /* 0x00000015ff1d7210 */ /* 0x000fe20001fe84ff */
[----:B------:R-:W-:Y:S01]  /*56b10*/  IMAD.WIDE.U32 R24, R97, R64, RZ ;  /* 0x0000004061187225 */ /* 0x000fe200078e00ff */
[----:B------:R-:W-:-:S02]  /*56b20*/  PLOP3.LUT P6, PT, PT, PT, UP0, 0x80, 0x8 ;  /* 0x000000000008781c */ /* 0x000fc40003fcf008 */
[C---:B------:R-:W-:Y:S01]  /*56b30*/  ISETP.GE.U32.AND.EX P1, PT, R76.reuse, R19, PT, P1 ;  /* 0x000000134c00720c */ /* 0x040fe20003f26110 */
[----:B------:R-:W-:Y:S01]  /*56b40*/  IMAD.X R28, R76, 0x1, R29, P5 ;  /* 0x000000014c1c7824 */ /* 0x000fe200028e061d */
[----:B------:R-:W-:Y:S01]  /*56b50*/  PLOP3.LUT P5, PT, PT, PT, UP2, 0x80, 0x8 ;  /* 0x000000000008781c */ /* 0x000fe20003faf028 */
[----:B------:R-:W-:Y:S01]  /*56b60*/  IMAD.WIDE.U32.X R22, R97, R67, R22, P2 ;  /* 0x0000004361167225 */ /* 0x000fe200010e0416 */
[----:B------:R-:W-:Y:S02]  /*56b70*/  ISETP.GE.U32.AND P4, PT, R93, R20, PT ;  /* 0x000000145d00720c */ /* 0x000fe40003f86070 */
[----:B------:R-:W-:Y:S01]  /*56b80*/  IADD3.X R76, PT, PT, RZ, R11, R27, P6, P5 ;  /* 0x0000000bff4c7210 */ /* 0x000fe200037ea41b */
[----:B------:R-:W-:Y:S01]  /*56b90*/  IMAD.WIDE.U32 R20, P3, R18, R65, R24 ;  /* 0x0000004112147225 */ /* 0x000fe20007860018 */
[----:B------:R-:W-:Y:S02]  /*56ba0*/  PLOP3.LUT P5, PT, PT, PT, UP3, 0x80, 0x8 ;  /* 0x000000000008781c */ /* 0x000fe40003faf038 */
[----:B------:R-:W-:Y:S01]  /*56bb0*/  ISETP.GE.U32.AND.EX P4, PT, R28, R29, PT, P4 ;  /* 0x0000001d1c00720c */ /* 0x000fe20003f86140 */
[----:B------:R-:W-:Y:S01]  /*56bc0*/  IMAD.WIDE.U32 R18, R18, R64, RZ ;  /* 0x0000004012127225 */ /* 0x000fe200078e00ff */
[----:B------:R-:W-:-:S02]  /*56bd0*/  SEL R24, RZ, 0x1, P1 ;  /* 0x00000001ff187807 */ /* 0x000fc40000800000 */
[----:B------:R-:W-:Y:S02]  /*56be0*/  ISETP.GE.U32.AND.EX P1, PT, R76, R27, PT, P5 ;  /* 0x0000001b4c00720c */ /* 0x000fe40003f26150 */
[----:B------:R-:W-:Y:S02]  /*56bf0*/  SEL R25, RZ, 0x1, P4 ;  /* 0x00000001ff197807 */ /* 0x000fe40002000000 */
[----:B------:R-:W-:Y:S02]  /*56c00*/  IADD3 R105, P2, PT, R78, R18, RZ ;  /* 0x000000124e697210 */ /* 0x000fe40007f5e0ff */
[----:B------:R-:W-:Y:S02]  /*56c10*/  IADD3 R19, P4, PT, R19, R20, RZ ;  /* 0x0000001413137210 */ /* 0x000fe40007f9e0ff */
[----:B------:R-:W-:Y:S01]  /*56c20*/  IADD3 R20, P5, P6, R25, R22, R24 ;  /* 0x0000001619147210 */ /* 0x000fe20007ebe018 */
[----:B------:R-:W-:Y:S02]  /*56c30*/  IMAD R22, R107, R72, RZ ;  /* 0x000000486b167224 */ /* 0x000fe400078e02ff */
[----:B------:R-:W-:Y:S01]  /*56c40*/  IMAD.X R78, R108, 0x1, R19, P2 ;  /* 0x000000016c4e7824 */ /* 0x000fe200010e0613 */
[C---:B------:R-:W-:Y:S01]  /*56c50*/  ISETP.GE.U32.AND P2, PT, R105.reuse, R18, PT ;  /* 0x000000126900720c */ /* 0x040fe20003f46070 */
[----:B------:R-:W-:Y:S01]  /*56c60*/  VOTEU.ANY UP0, P1 ;  /* 0x0000000000ff7886 */ /* 0x000fe20000800100 */
[----:B------:R-:W-:Y:S01]  /*56c70*/  IADD3.X R23, PT, PT, RZ, R23, RZ, P5, P6 ;  /* 0x00000017ff177210 */ /* 0x000fe20002fec4ff */
[----:B------:R-:W-:Y:S01]  /*56c80*/  IMAD.X R25, RZ, RZ, RZ, P3 ;  /* 0x000000ffff197224 */ /* 0x000fe200018e06ff */
[----:B------:R-:W-:Y:S01]  /*56c90*/  IADD3 R105, P5, PT, R105, R20, RZ ;  /* 0x0000001469697210 */ /* 0x000fe20007fbe0ff */
[----:B------:R-:W-:Y:S01]  /*56ca0*/  IMAD R103, R26, R73, R22 ;  /* 0x000000491a677224 */ /* 0x000fe200078e0216 */
[----:B------:R-:W-:Y:S01]  /*56cb0*/  ISETP.GE.U32.AND.EX P2, PT, R78, R19, PT, P2 ;  /* 0x000000134e00720c */ /* 0x000fe20003f46120 */
[----:B------:R-:W-:Y:S01]  /*56cc0*/  IMAD.WIDE.U32 R18, R26, R72, RZ ;  /* 0x000000481a127225 */ /* 0x000fe200078e00ff */
[----:B------:R-:W-:Y:S01]  /*56cd0*/  PLOP3.LUT P3, PT, PT, PT, UP0, 0x80, 0x8 ;  /* 0x000000000008781c */ /* 0x000fe20003f6f008 */
[----:B------:R-:W-:Y:S01]  /*56ce0*/  @UP0 UISETP.EQ.U32.AND UP0, UPT, UR4, UR9, UPT ;  /* 0x000000090400028c */ /* 0x000fe2000bf02070 */
[----:B------:R-:W-:Y:S01]  /*56cf0*/  ISETP.GE.U32.AND P6, PT, R105, R20, PT ;  /* 0x000000146900720c */ /* 0x000fe20003fc6070 */
[----:B------:R-:W-:Y:S01]  /*56d00*/  IMAD.X R78, R78, 0x1, R23, P5 ;  /* 0x000000014e4e7824 */ /* 0x000fe200028e0617 */
[----:B------:R-:W-:Y:S01]  /*56d10*/  SEL R96, RZ, 0x1, P2 ;  /* 0x00000001ff607807 */ /* 0x000fe20001000000 */
[----:B------:R-:W-:Y:S01]  /*56d20*/  IMAD.MOV.U32 R24, RZ, RZ, R21 ;  /* 0x000000ffff187224 */ /* 0x000fe200078e0015 */
[----:B------:R-:W-:Y:S01]  /*56d30*/  ISETP.GE.U32.AND P2, PT, R95, R70, PT ;  /* 0x000000465f00720c */ /* 0x000fe20003f46070 */
[----:B------:R-:W-:Y:S01]  /*56d40*/  IMAD.IADD R103, R19, 0x1, R103 ;  /* 0x0000000113677824 */ /* 0x000fe200078e0267 */
[----:B------:R-:W-:Y:S01]  /*56d50*/  ISETP.GE.U32.AND.EX P6, PT, R78, R23, PT, P6 ;  /* 0x000000174e00720c */ /* 0x000fe20003fc6160 */
[----:B------:R-:W-:Y:S01]  /*56d60*/  IMAD.WIDE.U32.X R24, R97, R65, R24, P4 ;  /* 0x0000004161187225 */ /* 0x000fe200020e0418 */
[----:B------:R-:W-:-:S02]  /*56d70*/  PLOP3.LUT P4, PT, PT, PT, UP0, 0x80, 0x8 ;  /* 0x000000000008781c */ /* 0x000fc40003f8f008 */
[----:B------:R-:W-:Y:S01]  /*56d80*/  SEL R19, RZ, 0x1, P6 ;  /* 0x00000001ff137807 */ /* 0x000fe20003000000 */
[-C--:B------:R-:W-:Y:S01]  /*56d90*/  IMAD.WIDE.U32 R20, R103, R70.reuse, RZ ;  /* 0x0000004667147225 */ /* 0x080fe200078e00ff */
[----:B------:R-:W-:Y:S02]  /*56da0*/  PLOP3.LUT P1, PT, PT, PT, PT, 0x80, 0x8 ;  /* 0x000000000008781c */ /* 0x000fe40003f2f070 */
[----:B------:R-:W-:Y:S01]  /*56db0*/  @P3 ISETP.EQ.AND.EX P1, PT, R76, R27, P0, P4 ;  /* 0x0000001b4c00320c */ /* 0x000fe20000722340 */
[----:B------:R-:W-:Y:S01]  /*56dc0*/  IMAD.WIDE.U32 R22, R18, R70, RZ ;  /* 0x0000004612167225 */ /* 0x000fe200078e00ff */
[----:B------:R-:W-:Y:S02]  /*56dd0*/  IADD3 R96, P0, P3, R19, R24, R96 ;  /* 0x0000001813607210 */ /* 0x000fe40007b1e060 */
[-C--:B------:R-:W-:Y:S01]  /*56de0*/  ISETP.GE.U32.AND.EX P2, PT, R94, R71.reuse, PT, P2 ;  /* 0x000000475e00720c */ /* 0x080fe20003f46120 */
[----:B------:R-:W-:Y:S01]  /*56df0*/  IMAD.WIDE.U32 R20, P5, R18, R71, R20 ;  /* 0x0000004712147225 */ /* 0x000fe200078a0014 */
[----:B------:R-:W-:-:S02]  /*56e00*/  ISETP.EQ.U32.AND P4, PT, R33, R68, PT ;  /* 0x000000442100720c */ /* 0x000fc40003f82070 */
[----:B------:R-:W-:Y:S01]  /*56e10*/  IADD3.X R101, PT, PT, RZ, R25, RZ, P0, P3 ;  /* 0x00000019ff657210 */ /* 0x000fe200007e64ff */
[----:B------:R-:W-:Y:S01]  /*56e20*/  IMAD.X R25, RZ, RZ, RZ, P5 ;  /* 0x000000ffff197224 */ /* 0x000fe200028e06ff */
[----:B------:R-:W-:Y:S01]  /*56e30*/  ISETP.LT.U32.AND P0, PT, R33, R68, PT ;  /* 0x000000442100720c */ /* 0x000fe20003f01070 */
[----:B------:R-:W-:Y:S01]  /*56e40*/  IMAD.MOV.U32 R24, RZ, RZ, R21 ;  /* 0x000000ffff187224 */ /* 0x000fe200078e0015 */
[-C--:B------:R-:W-:Y:S02]  /*56e50*/  ISETP.EQ.AND.EX P4, PT, R74, R69.reuse, !P2, P4 ;  /* 0x000000454a00720c */ /* 0x080fe40005782340 */
[----:B------:R-:W-:Y:S02]  /*56e60*/  ISETP.LE.U32.AND P5, PT, R64, UR4, PT ;  /* 0x0000000440007c0c */ /* 0x000fe4000bfa3070 */
[----:B------:R-:W-:Y:S02]  /*56e70*/  ISETP.LT.U32.OR.EX P0, PT, R74, R69, P4, P0 ;  /* 0x000000454a00720c */ /* 0x000fe40002701500 */
[----:B------:R-:W-:-:S02]  /*56e80*/  ISETP.GE.U32.AND.EX P4, PT, R76, R65, PT, P5 ;  /* 0x000000414c00720c */ /* 0x000fc40003f86150 */
[----:B------:R-:W-:Y:S02]  /*56e90*/  LOP3.LUT R19, RZ, R22, RZ, 0x33, !PT ;  /* 0x00000016ff137212 */ /* 0x000fe400078e33ff */
[----:B------:R-:W-:Y:S01]  /*56ea0*/  IADD3 R22, P3, PT, R23, R20, RZ ;  /* 0x0000001417167210 */ /* 0x000fe20007f7e0ff */
[----:B------:R-:W-:Y:S01]  /*56eb0*/  IMAD.WIDE.U32 R20, R18, R68, RZ ;  /* 0x0000004412147225 */ /* 0x000fe200078e00ff */
[----:B------:R-:W-:Y:S02]  /*56ec0*/  ISETP.EQ.U32.AND P6, PT, R31, R66, PT ;  /* 0x000000421f00720c */ /* 0x000fe40003fc2070 */
[----:B------:R-:W-:Y:S01]  /*56ed0*/  ISETP.GT.U32.AND P5, PT, R26, R19, PT ;  /* 0x000000131a00720c */ /* 0x000fe20003fa4070 */
[----:B------:R-:W-:Y:S01]  /*56ee0*/  IMAD.WIDE.U32.X R24, R103, R71, R24, P3 ;  /* 0x0000004767187225 */ /* 0x000fe200018e0418 */
[----:B------:R-:W-:Y:S02]  /*56ef0*/  LOP3.LUT R19, RZ, R22, RZ, 0x33, !PT ;  /* 0x00000016ff137212 */ /* 0x000fe400078e33ff */
[----:B------:R-:W-:Y:S01]  /*56f00*/  ISETP.LT.U32.AND P3, PT, R31, R66, PT ;  /* 0x000000421f00720c */ /* 0x000fe20003f61070 */
[----:B------:R-:W-:Y:S01]  /*56f10*/  IMAD.WIDE.U32 R22, R103, R68, RZ ;  /* 0x0000004467167225 */ /* 0x000fe200078e00ff */
[----:B------:R-:W-:-:S02]  /*56f20*/  ISETP.EQ.AND.EX P6, PT, R30, R67, P0, P6 ;  /* 0x000000431e00720c */ /* 0x000fc400007c2360 */
[----:B------:R-:W-:Y:S02]  /*56f30*/  ISETP.GT.U32.AND.EX P5, PT, R107, R19, PT, P5 ;  /* 0x000000136b00720c */ /* 0x000fe40003fa4150 */
[----:B------:R-:W-:Y:S02]  /*56f40*/  ISETP.LT.U32.OR.EX P3, PT, R30, R67, P6, P3 ;  /* 0x000000431e00720c */ /* 0x000fe40003761530 */
[----:B------:R-:W-:Y:S02]  /*56f50*/  @P4 ISETP.NE.U32.AND P6, PT, R64, UR4, PT ;  /* 0x0000000440004c0c */ /* 0x000fe4000bfc5070 */
[----:B------:R-:W-:Y:S02]  /*56f60*/  SEL R19, RZ, 0x1, !P5 ;  /* 0x00000001ff137807 */ /* 0x000fe40006800000 */
[----:B------:R-:W-:Y:S02]  /*56f70*/  PLOP3.LUT P5, PT, PT, PT, PT, 0x8, 0x80 ;  /* 0x000000000080781c */ /* 0x000fe40003fae170 */
[----:B------:R-:W-:Y:S01]  /*56f80*/  @P4 ISETP.NE.OR.EX P5, PT, R76, R65, !P3, P6 ;  /* 0x000000414c00420c */ /* 0x000fe20005fa5760 */
[----:B------:R-:W-:Y:S01]  /*56f90*/  IMAD.WIDE.U32 R22, P6, R18, R69, R22 ;  /* 0x0000004512167225 */ /* 0x000fe200078c0016 */
[----:B------:R-:W-:-:S02]  /*56fa0*/  IADD3 R26, P4, PT, R19, R24, RZ ;  /* 0x00000018131a7210 */ /* 0x000fc40007f9e0ff */
[----:B------:R-:W-:Y:S01]  /*56fb0*/  PLOP3.LUT P1, PT, P1, P5, PT, 0xf8, 0x8f ;  /* 0x00000000008f781c */ /* 0x000fe20000f2bf70 */
[----:B------:R-:W-:Y:S02]  /*56fc0*/  IMAD.MOV.U32 R24, RZ, RZ, R23 ;  /* 0x000000ffff187224 */ /* 0x000fe400078e0017 */
[----:B------:R-:W-:Y:S01]  /*56fd0*/  IMAD.X R98, RZ, RZ, R25, P4 ;  /* 0x000000ffff627224 */ /* 0x000fe200020e0619 */
[----:B------:R-:W-:Y:S01]  /*56fe0*/  IADD3 R19, P4, PT, R93, R20, RZ ;  /* 0x000000145d137210 */ /* 0x000fe20007f9e0ff */
[----:B------:R-:W-:Y:S01]  /*56ff0*/  IMAD.X R25, RZ, RZ, RZ, P6 ;  /* 0x000000ffff197224 */ /* 0x000fe200030e06ff */
[----:B------:R-:W-:Y:S02]  /*57000*/  IADD3 R22, P6, PT, R21, R22, RZ ;  /* 0x0000001615167210 */ /* 0x000fe40007fde0ff */
[----:B------:R-:W-:-:S03]  /*57010*/  SEL R116, R70, RZ, P1 ;  /* 0x000000ff46747207 */ /* 0x000fc60000800000 */
[----:B------:R-:W-:Y:S01]  /*57020*/  IMAD.X R97, R22, 0x1, R28, P4 ;  /* 0x0000000116617824 */ /* 0x000fe200020e061c */
[----:B------:R-:W-:Y:S01]  /*57030*/  ISETP.GE.U32.AND P4, PT, R19, R20, PT ;  /* 0x000000141300720c */ /* 0x000fe20003f86070 */
[----:B------:R-:W-:-:S03]  /*57040*/  IMAD.WIDE.U32 R28, R103, R66, RZ ;  /* 0x00000042671c7225 */ /* 0x000fc600078e00ff */
[----:B------:R-:W-:Y:S01]  /*57050*/  ISETP.GE.U32.AND.EX P4, PT, R97, R22, PT, P4 ;  /* 0x000000166100720c */ /* 0x000fe20003f86140 */
[----:B------:R-:W-:Y:S01]  /*57060*/  IMAD.WIDE.U32.X R22, R103, R69, R24, P6 ;  /* 0x0000004567167225 */ /* 0x000fe200030e0418 */
[----:B------:R-:W-:Y:S02]  /*57070*/  IADD3 R80, P6, PT, R19, R26, RZ ;  /* 0x0000001a13507210 */ /* 0x000fe40007fde0ff */
[----:B------:R-:W-:Y:S01]  /*57080*/  SEL R92, RZ, 0x1, P4 ;  /* 0x00000001ff5c7807 */ /* 0x000fe20002000000 */
[----:B------:R-:W-:Y:S01]  /*57090*/  IMAD.WIDE.U32 R20, R18, R66, RZ ;  /* 0x0000004212147225 */ /* 0x000fe200078e00ff */
[----:B------:R-:W-:-:S03]  /*570a0*/  ISETP.GE.U32.AND P4, PT, R80, R26, PT ;  /* 0x0000001a5000720c */ /* 0x000fc60003f86070 */
[----:B------:R-:W-:Y:S02]  /*570b0*/  IMAD.X R97, R97, 0x1, R98, P6 ;  /* 0x0000000161617824 */ /* 0x000fe400030e0662 */
[----:B------:R-:W-:-:S03]  /*570c0*/  IMAD.WIDE.U32 R26, R103, R64, RZ ;  /* 0x00000040671a7225 */ /* 0x000fc600078e00ff */
[----:B------:R-:W-:Y:S01]  /*570d0*/  ISETP.GE.U32.AND.EX P4, PT, R97, R98, PT, P4 ;  /* 0x000000626100720c */ /* 0x000fe20003f86140 */
[----:B------:R-:W-:-:S03]  /*570e0*/  IMAD.WIDE.U32 R28, P6, R18, R67, R28 ;  /* 0x00000043121c7225 */ /* 0x000fc600078c001c */
[----:B------:R-:W-:Y:S01]  /*570f0*/  SEL R107, RZ, 0x1, P4 ;  /* 0x00000001ff6b7807 */ /* 0x000fe20002000000 */
[----:B------:R-:W-:Y:S01]  /*57100*/  IMAD.X R25, RZ, RZ, RZ, P6 ;  /* 0x000000ffff197224 */ /* 0x000fe200030e06ff */
[----:B------:R-:W-:Y:S01]  /*57110*/  IADD3 R21, P4, PT, R21, R28, RZ ;  /* 0x0000001c15157210 */ /* 0x000fe20007f9e0ff */
[----:B------:R-:W-:-:S04]  /*57120*/  IMAD.WIDE.U32 R26, P6, R18, R65, R26 ;  /* 0x00000041121a7225 */ /* 0x000fc800078c001a */
[----:B------:R-:W-:-:S04]  /*57130*/  IMAD.WIDE.U32 R18, R18, R64, RZ ;  /* 0x0000004012127225 */ /* 0x000fc800078e00ff */
[----:B------:R-:W-:Y:S01]  /*57140*/  IMAD.X R93, RZ, RZ, RZ, P6 ;  /* 0x000000ffff5d7224 */ /* 0x000fe200030e06ff */
[----:B------:R-:W-:Y:S01]  /*57150*/  IADD3 R28, P5, P6, R107, R22, R92 ;  /* 0x000000166b1c7210 */ /* 0x000fe20007ebe05c */
[----:B------:R-:W-:Y:S01]  /*57160*/  IMAD.MOV.U32 R24, RZ, RZ, R29 ;  /* 0x000000ffff187224 */ /* 0x000fe200078e001d */
[----:B------:R-:W-:Y:S01]  /*57170*/  SEL R29, RZ, 0x1, P2 ;  /* 0x00000001ff1d7807 */ /* 0x000fe20001000000 */
[----:B------:R-:W-:Y:S01]  /*57180*/  IMAD.MOV.U32 R92, RZ, RZ, R27 ;  /* 0x000000ffff5c7224 */ /* 0x000fe200078e001b */
[----:B------:R-:W-:Y:S01]  /*57190*/  IADD3 R109, P2, PT, R19, R26, RZ ;  /* 0x0000001a136d7210 */ /* 0x000fe20007f5e0ff */
[----:B------:R-:W-:Y:S01]  /*571a0*/  IMAD.WIDE.U32.X R24, R103, R67, R24, P4 ;  /* 0x0000004367187225 */ /* 0x000fe200020e0418 */
[----:B------:R-:W-:Y:S02]  /*571b0*/  IADD3.X R107, PT, PT, RZ, R23, RZ, P5, P6 ;  /* 0x00000017ff6b7210 */ /* 0x000fe40002fec4ff */
[----:B------:R-:W-:Y:S01]  /*571c0*/  IADD3 R26, P5, PT, R29, R68, RZ ;  /* 0x000000441d1a7210 */ /* 0x000fe20007fbe0ff */
[----:B------:R-:W-:Y:S01]  /*571d0*/  IMAD.WIDE.U32.X R92, R103, R65, R92, P2 ;  /* 0x00000041675c7225 */ /* 0x000fe200010e045c */
[----:B------:R-:W-:-:S02]  /*571e0*/  IADD3 R27, P6, PT, R105, R20, RZ ;  /* 0x00000014691b7210 */ /* 0x000fc40007fde0ff */
[----:B------:R-:W-:Y:S02]  /*571f0*/  SEL R26, R26, RZ, P1 ;  /* 0x000000ff1a1a7207 */ /* 0x000fe40000800000 */
[----:B------:R-:W-:Y:S01]  /*57200*/  ISETP.GE.U32.AND P4, PT, R27, R20, PT ;  /* 0x000000141b00720c */ /* 0x000fe20003f86070 */
[----:B------:R-:W-:Y:S01]  /*57210*/  IMAD.X R78, R21, 0x1, R78, P6 ;  /* 0x00000001154e7824 */ /* 0x000fe200030e064e */
[----:B------:R-:W-:Y:S02]  /*57220*/  IADD3 R26, P2, PT, -R26, R33, RZ ;  /* 0x000000211a1a7210 */ /* 0x000fe40007f5e1ff */
[----:B------:R-:W-:Y:S02]  /*57230*/  SEL R33, RZ, 0x1, !P0 ;  /* 0x00000001ff217807 */ /* 0x000fe40004000000 */
[----:B------:R-:W-:Y:S02]  /*57240*/  ISETP.NE.U32.AND P0, PT, R96, RZ, PT ;  /* 0x000000ff6000720c */ /* 0x000fe40003f05070 */
[----:B------:R-:W-:Y:S01]  /*57250*/  ISETP.GE.U32.AND.EX P4, PT, R78, R21, PT, P4 ;  /* 0x000000154e00720c */ /* 0x000fe20003f86140 */
[----:B------:R-:W-:Y:S01]  /*57260*/  IMAD.X R21, RZ, RZ, R69, P5 ;  /* 0x000000ffff157224 */ /* 0x000fe200028e0645 */
[----:B------:R-:W-:-:S02]  /*57270*/  IADD3 R116, P6, PT, -R116, R95, RZ ;  /* 0x0000005f74747210 */ /* 0x000fc40007fde1ff */
[----:B------:R-:W-:Y:S02]  /*57280*/  SEL R29, R71, RZ, P1 ;  /* 0x000000ff471d7207 */ /* 0x000fe40000800000 */
[----:B------:R-:W-:Y:S02]  /*57290*/  ISETP.NE.AND.EX P0, PT, R101, RZ, PT, P0 ;  /* 0x000000ff6500720c */ /* 0x000fe40003f05300 */
[-C--:B------:R-:W-:Y:S01]  /*572a0*/  IADD3 R27, P5, PT, R27, R28.reuse, RZ ;  /* 0x0000001c1b1b7210 */ /* 0x080fe20007fbe0ff */
[----:B------:R-:W-:Y:S01]  /*572b0*/  IMAD.X R29, R94, 0x1, ~R29, P6 ;  /* 0x000000015e1d7824 */ /* 0x000fe200030e0e1d */
[----:B------:R-:W-:Y:S02]  /*572c0*/  SEL R21, R21, RZ, P1 ;  /* 0x000000ff15157207 */ /* 0x000fe40000800000 */
[----:B------:R-:W-:Y:S01]  /*572d0*/  ISETP.GE.U32.AND P6, PT, R27, R28, PT ;  /* 0x0000001c1b00720c */ /* 0x000fe20003fc6070 */
[----:B------:R-:W-:Y:S01]  /*572e0*/  IMAD.X R78, R78, 0x1, R107, P5 ;  /* 0x000000014e4e7824 */ /* 0x000fe200028e066b */
[----:B------:R-:W-:Y:S01]  /*572f0*/  SEL R94, RZ, 0x1, P4 ;  /* 0x00000001ff5e7807 */ /* 0x000fe20002000000 */
[----:B------:R-:W-:Y:S01]  /*57300*/  IMAD.WIDE.U32 R22, R29, R116, RZ ;  /* 0x000000741d167225 */ /* 0x000fe200078e00ff */
[----:B------:R-:W-:-:S02]  /*57310*/  IADD3 R20, P4, PT, R33, R66, RZ ;  /* 0x0000004221147210 */ /* 0x000fc40007f9e0ff */
[----:B------:R-:W-:Y:S01]  /*57320*/  ISETP.GE.U32.AND.EX P6, PT, R78, R107, PT, P6 ;  /* 0x0000006b4e00720c */ /* 0x000fe20003fc6160 */
[----:B------:R-:W-:Y:S01]  /*57330*/  IMAD.X R28, R74, 0x1, ~R21, P2 ;  /* 0x000000014a1c7824 */ /* 0x000fe200010e0e15 */
[----:B------:R-:W-:Y:S01]  /*57340*/  SEL R20, R20, RZ, P1 ;  /* 0x000000ff14147207 */ /* 0x000fe20000800000 */
[----:B------:R-:W-:Y:S01]  /*57350*/  IMAD.WIDE.U32 R22, P5, R116, R29, R22 ;  /* 0x0000001d74167225 */ /* 0x000fe200078a0016 */
[----:B------:R-:W-:Y:S01]  /*57360*/  SEL R21, RZ, 0x1, P6 ;  /* 0x00000001ff157807 */ /* 0x000fe20003000000 */
        /* <DEDUP_REMOVED lines=15> */
.L_x_378:
[----:B------:R-:W-:Y:S01]  /*57460*/  IADD3 R94, P0, P2, R21, R24, R94 ;  /* 0x00000018155e7210 */ /* 0x000fe20007a1e05e */
[----:B------:R-:W-:Y:S01]  /*57470*/  IMAD.WIDE.U32 R102, R116, R116, RZ ;  /* 0x0000007474667225 */ /* 0x000fe200078e00ff */
[----:B------:R-:W-:Y:S02]  /*57480*/  IADD3 R33, P6, PT, -R20, R31, RZ ;  /* 0x0000001f14217210 */ /* 0x000fe40007fde1ff */
[----:B------:R-:W-:Y:S01]  /*57490*/  IADD3.X R31, PT, PT, RZ, R25, RZ, P0, P2 ;  /* 0x00000019ff1f7210 */ /* 0x000fe200007e44ff */
[----:B------:R-:W-:Y:S01]  /*574a0*/  IMAD.X R21, RZ, RZ, RZ, P5 ;  /* 0x000000ffff157224 */ /* 0x000fe200028e06ff */
[----:B------:R-:W-:Y:S01]  /*574b0*/  IADD3 R99, P5, PT, R99, R18, RZ ;  /* 0x0000001263637210 */ /* 0x000fe20007fbe0ff */
[----:B------:R-:W-:Y:S01]  /*574c0*/  IMAD.X R121, RZ, RZ, R67, P4 ;  /* 0x000000ffff797224 */ /* 0x000fe200020e0643 */
[----:B------:R-:W-:Y:S01]  /*574d0*/  IADD3 R103, P0, PT, R103, R22, RZ ;  /* 0x0000001667677210 */ /* 0x000fe20007f1e0ff */
[----:B------:R-:W-:Y:S01]  /*574e0*/  IMAD.WIDE.U32 R24, R28, R116, RZ ;  /* 0x000000741c187225 */ /* 0x000fe200078e00ff */
[----:B------:R-:W-:-:S02]  /*574f0*/  ISETP.GE.U32.AND P2, PT, R99, R18, PT ;  /* 0x000000126300720c */ /* 0x000fc40003f46070 */
[----:B------:R-:W-:Y:S01]  /*57500*/  SEL R121, R121, RZ, P1 ;  /* 0x000000ff79797207 */ /* 0x000fe20000800000 */
[----:B------:R-:W-:Y:S01]  /*57510*/  IMAD.MOV.U32 R20, RZ, RZ, R23 ;  /* 0x000000ffff147224 */ /* 0x000fe200078e0017 */
[----:B------:R-:W-:Y:S01]  /*57520*/  LOP3.LUT R6, R6, 0xfffffffb, RZ, 0xc0, !PT ;  /* 0xfffffffb06067812 */ /* 0x000fe200078ec0ff */
[----:B------:R-:W-:Y:S01]  /*57530*/  IMAD.X R106, R106, 0x1, R109, P5 ;  /* 0x000000016a6a7824 */ /* 0x000fe200028e066d */
[----:B------:R-:W-:Y:S01]  /*57540*/  IADD3 R107, P5, PT, R99, R94, RZ ;  /* 0x0000005e636b7210 */ /* 0x000fe20007fbe0ff */
[----:B------:R-:W-:-:S03]  /*57550*/  IMAD.WIDE.U32 R18, R26, R116, RZ ;  /* 0x000000741a127225 */ /* 0x000fc600078e00ff */
[----:B------:R-:W-:Y:S01]  /*57560*/  ISETP.GE.U32.AND.EX P2, PT, R106, R109, PT, P2 ;  /* 0x0000006d6a00720c */ /* 0x000fe20003f46120 */
[----:B------:R-:W-:-:S03]  /*57570*/  IMAD.WIDE.U32 R24, P4, R26, R29, R24 ;  /* 0x0000001d1a187225 */ /* 0x000fc60007880018 */
[----:B------:R-:W-:Y:S01]  /*57580*/  SEL R128, RZ, 0x1, P2 ;  /* 0x00000001ff807807 */ /* 0x000fe20001000000 */
[----:B------:R-:W-:Y:S01]  /*57590*/  IMAD.WIDE.U32.X R20, R29, R29, R20, P0 ;  /* 0x0000001d1d147225 */ /* 0x000fe200000e0414 */
[----:B------:R-:W-:-:S03]  /*575a0*/  IADD3 R126, P0, PT, R19, R24, RZ ;  /* 0x00000018137e7210 */ /* 0x000fc60007f1e0ff */
[----:B------:R-:W-:-:S04]  /*575b0*/  IMAD.WIDE.U32 R22, R29, R26, RZ ;  /* 0x0000001a1d167225 */ /* 0x000fc800078e00ff */
[----:B------:R-:W-:Y:S01]  /*575c0*/  IMAD.X R74, R106, 0x1, R31, P5 ;  /* 0x000000016a4a7824 */ /* 0x000fe200028e061f */
[----:B------:R-:W-:Y:S01]  /*575d0*/  IADD3 R95, P5, PT, R20, R18, RZ ;  /* 0x00000012145f7210 */ /* 0x000fe20007fbe0ff */
[----:B------:R-:W-:Y:S01]  /*575e0*/  IMAD.X R121, R30, 0x1, ~R121, P6 ;  /* 0x000000011e797824 */ /* 0x000fe200030e0e79 */
[----:B------:R-:W-:Y:S01]  /*575f0*/  ISETP.GE.U32.AND P6, PT, R107, R94, PT ;  /* 0x0000005e6b00720c */ /* 0x000fe20003fc6070 */
[----:B------:R-:W-:-:S03]  /*57600*/  IMAD.WIDE.U32 R22, P2, R28, R116, R22 ;  /* 0x000000741c167225 */ /* 0x000fc60007840016 */
[----:B------:R-:W-:Y:S01]  /*57610*/  ISETP.GE.U32.AND.EX P6, PT, R74, R31, PT, P6 ;  /* 0x0000001f4a00720c */ /* 0x000fe20003fc6160 */
[----:B------:R-:W-:-:S03]  /*57620*/  IMAD.WIDE.U32 R30, R116, R26, RZ ;  /* 0x0000001a741e7225 */ /* 0x000fc600078e00ff */
[----:B------:R-:W-:Y:S01]  /*57630*/  SEL R101, RZ, 0x1, P6 ;  /* 0x00000001ff657807 */ /* 0x000fe20003000000 */
        /* <DEDUP_REMOVED lines=8> */
[----:B------:R-:W-:Y:S01]  /*576c0*/  IMAD.WIDE.U32 R22, R33, R116, RZ ;  /* 0x0000007421167225 */ /* 0x000fe200078e00ff */
[----:B------:R-:W-:-:S03]  /*576d0*/  IADD3 R128, P5, P6, R101, R92, R128 ;  /* 0x0000005c65807210 */ /* 0x000fc60007ebe080 */
[----:B------:R-:W-:Y:S01]  /*576e0*/  IMAD.WIDE.U32.X R20, R28, R29, R20, P2 ;  /* 0x0000001d1c147225 */ /* 0x000fe200010e0414 */
[----:B------:R-:W-:-:S03]  /*576f0*/  IADD3.X R137, PT, PT, RZ, R93, RZ, P5, P6 ;  /* 0x0000005dff897210 */ /* 0x000fc60002fec4ff */
[----:B------:R-:W-:-:S04]  /*57700*/  IMAD.WIDE.U32 R30, P2, R33, R29, R30 ;  /* 0x0000001d211e7225 */ /* 0x000fc8000784001e */
[----:B------:R-:W-:Y:S01]  /*57710*/  IMAD.X R93, RZ, RZ, RZ, P4 ;  /* 0x000000ffff5d7224 */ /* 0x000fe200020e06ff */
[----:B------:R-:W-:Y:S01]  /*57720*/  IADD3 R109, P6, PT, R23, R30, RZ ;  /* 0x0000001e176d7210 */ /* 0x000fe20007fde0ff */
[-C--:B------:R-:W-:Y:S02]  /*57730*/  IMAD R24, R97, R72.reuse, RZ ;  /* 0x0000004861187224 */ /* 0x080fe400078e02ff */
[----:B------:R-:W-:Y:S02]  /*57740*/  IMAD.MOV.U32 R92, RZ, RZ, R25 ;  /* 0x000000ffff5c7224 */ /* 0x000fe400078e0019 */
[----:B------:R-:W-:-:S04]  /*57750*/  IMAD.WIDE.U32 R100, R80, R72, RZ ;  /* 0x0000004850647225 */ /* 0x000fc800078e00ff */
[----:B------:R-:W-:Y:S02]  /*57760*/  IMAD R139, R80, R73, R24 ;  /* 0x00000049508b7224 */ /* 0x000fe400078e0218 */
[----:B------:R-:W-:Y:S02]  /*57770*/  IMAD.WIDE.U32.X R92, R28, R29, R92, P0 ;  /* 0x0000001d1c5c7225 */ /* 0x000fe400000e045c */
[----:B------:R-:W-:Y:S02]  /*57780*/  @P6 LOP3.LUT R6, R6, 0x4, RZ, 0xfc, !PT ;  /* 0x0000000406066812 */ /* 0x000fe400078efcff */
[----:B------:R-:W-:Y:S01]  /*57790*/  IADD3 R23, P5, P6, R22, R20, R19 ;  /* 0x0000001416177210 */ /* 0x000fe20007ebe013 */
[----:B------:R-:W-:Y:S02]  /*577a0*/  IMAD.IADD R139, R101, 0x1, R139 ;  /* 0x00000001658b7824 */ /* 0x000fe400078e028b */
[----:B------:R-:W-:Y:S01]  /*577b0*/  IMAD.MOV.U32 R106, RZ, RZ, R31 ;  /* 0x000000ffff6a7224 */ /* 0x000fe200078e001f */
        /* <DEDUP_REMOVED lines=10> */
[----:B------:R-:W-:Y:S01]  /*57860*/  SEL R127, RZ, 0x1, P4 ;  /* 0x00000001ff7f7807 */ /* 0x000fe20002000000 */
[----:B------:R-:W-:Y:S01]  /*57870*/  IMAD.WIDE.U32 R94, R100, R70, RZ ;  /* 0x00000046645e7225 */ /* 0x000fe200078e00ff */
[----:B------:R-:W-:-:S05]  /*57880*/  IADD3 R111, P4, PT, R23, R20, RZ ;  /* 0x00000014176f7210 */ /* 0x000fca0007f9e0ff */
[----:B------:R-:W-:Y:S01]  /*57890*/  IMAD.X R21, R18, 0x1, R30, P4 ;  /* 0x0000000112157824 */ /* 0x000fe200020e061e */
[----:B------:R-:W-:-:S04]  /*578a0*/  IADD3 R127, P4, P6, R111, R92, R127 ;  /* 0x0000005c6f7f7210 */ /* 0x000fc80007e9e07f */
[----:B------:R-:W-:Y:S01]  /*578b0*/  IADD3.X R122, PT, PT, R21, R93, RZ, P4, P6 ;  /* 0x0000005d157a7210 */ /* 0x000fe200027ec4ff */
[----:B------:R-:W-:-:S04]  /*578c0*/  IMAD.WIDE.U32 R24, P4, R100, R71, R24 ;  /* 0x0000004764187225 */ /* 0x000fc80007880018 */
[----:B------:R-:W-:Y:S01]  /*578d0*/  IMAD.X R93, RZ, RZ, RZ, P4 ;  /* 0x000000ffff5d7224 */ /* 0x000fe200020e06ff */
[----:B------:R-:W-:Y:S01]  /*578e0*/  IADD3 R96, P4, PT, R95, R24, RZ ;  /* 0x000000185f607210 */ /* 0x000fe20007f9e0ff */
[----:B------:R-:W-:Y:S01]  /*578f0*/  IMAD.MOV.U32 R92, RZ, RZ, R25 ;  /* 0x000000ffff5c7224 */ /* 0x000fe200078e0019 */
[----:B------:R-:W-:Y:S01]  /*57900*/  LOP3.LUT R95, RZ, R94, RZ, 0x33, !PT ;  /* 0x0000005eff5f7212 */ /* 0x000fe200078e33ff */
[----:B------:R-:W-:Y:S02]  /*57910*/  IMAD.MOV.U32 R94, RZ, RZ, R19 ;  /* 0x000000ffff5e7224 */ /* 0x000fe400078e0013 */
        /* <DEDUP_REMOVED lines=12> */
[----:B------:R-:W-:Y:S01]  /*579e0*/  IMAD.MOV.U32 R104, RZ, RZ, R93 ;  /* 0x000000ffff687224 */ /* 0x000fe200078e005d */
[----:B------:R-:W-:Y:S02]  /*579f0*/  SEL R27, RZ, 0x1, !P3 ;  /* 0x00000001ff1b7807 */ /* 0x000fe40005800000 */
[----:B------:R-:W-:Y:S01]  /*57a00*/  IADD3 R97, P6, PT, R25, R92, RZ ;  /* 0x0000005c19617210 */ /* 0x000fe20007fde0ff */
[----:B------:R-:W-:Y:S01]  /*57a10*/  IMAD.WIDE.U32 R92, R100, R66, RZ ;  /* 0x00000042645c7225 */ /* 0x000fe200078e00ff */
[----:B------:R-:W-:-:S03]  /*57a20*/  IADD3 R27, P3, PT, R27, R64, RZ ;  /* 0x000000401b1b7210 */ /* 0x000fc60007f7e0ff */
[----:B------:R-:W-:Y:S01]  /*57a30*/  IMAD.X R78, R97, 0x1, R78, P4 ;  /* 0x00000001614e7824 */ /* 0x000fe200020e064e */
[----:B------:R-:W-:Y:S01]  /*57a40*/  SEL R27, R27, RZ, P1 ;  /* 0x000000ff1b1b7207 */ /* 0x000fe20000800000 */
[----:B------:R-:W-:Y:S01]  /*57a50*/  IMAD.X R25, RZ, RZ, R65, P3 ;  /* 0x000000ffff197224 */ /* 0x000fe200018e0641 */
[----:B------:R-:W-:Y:S01]  /*57a60*/  IADD3 R129, P3, PT, R95, R80, RZ ;  /* 0x000000505f817210 */ /* 0x000fe20007f7e0ff */
[----:B------:R-:W-:Y:S01]  /*57a70*/  IMAD.WIDE.U32.X R104, R139, R69, R104, P6 ;  /* 0x000000458b687225 */ /* 0x000fe200030e0468 */
[----:B------:R-:W-:Y:S02]  /*57a80*/  IADD3 R27, P4, PT, -R27, UR4, RZ ;  /* 0x000000041b1b7c10 */ /* 0x000fe4000ff9e1ff */
[----:B------:R-:W-:Y:S01]  /*57a90*/  SEL R25, R25, RZ, P1 ;  /* 0x000000ff19197207 */ /* 0x000fe20000800000 */
[----:B------:R-:W-:Y:S01]  /*57aa0*/  IMAD.X R118, R78, 0x1, R99, P3 ;  /* 0x000000014e767824 */ /* 0x000fe200018e0663 */
[----:B------:R-:W-:Y:S01]  /*57ab0*/  ISETP.GE.U32.AND P3, PT, R95, R24, PT ;  /* 0x000000185f00720c */ /* 0x000fe20003f66070 */
[----:B------:R-:W-:Y:S01]  /*57ac0*/  IMAD.X R95, RZ, RZ, RZ, P5 ;  /* 0x000000ffff5f7224 */ /* 0x000fe200028e06ff */
[----:B------:R-:W-:Y:S01]  /*57ad0*/  ISETP.GE.U32.AND P1, PT, R129, R80, PT ;  /* 0x000000508100720c */ /* 0x000fe20003f26070 */
[----:B------:R-:W-:Y:S01]  /*57ae0*/  IMAD.X R24, R76, 0x1, ~R25, P4 ;  /* 0x000000014c187824 */ /* 0x000fe200020e0e19 */
[----:B------:R-:W-:Y:S01]  /*57af0*/  ISETP.GE.U32.AND.EX P4, PT, R78, R97, PT, P3 ;  /* 0x000000614e00720c */ /* 0x000fe20003f86130 */
[----:B------:R-:W-:Y:S01]  /*57b00*/  IMAD.WIDE.U32 R96, R29, R33, RZ ;  /* 0x000000211d607225 */ /* 0x000fe200078e00ff */
        /* <DEDUP_REMOVED lines=8> */
[----:B------:R-:W-:Y:S01]  /*57b90*/  IMAD.WIDE.U32 R98, P1, R100, R67, R98 ;  /* 0x0000004364627225 */ /* 0x000fe20007820062 */
[----:B------:R-:W-:-:S02]  /*57ba0*/  ISETP.GE.U32.AND.EX P4, PT, R122, R21, PT, P4 ;  /* 0x000000157a00720c */ /* 0x000fc40003f86140 */
[----:B------:R-:W-:Y:S01]  /*57bb0*/  IADD3 R76, P5, P6, R25, R104, R76 ;  /* 0x00000068194c7210 */ /* 0x000fe20007ebe04c */
[----:B------:R-:W-:Y:S01]  /*57bc0*/  IMAD.X R19, RZ, RZ, RZ, P1 ;  /* 0x000000ffff137224 */ /* 0x000fe200008e06ff */
[----:B------:R-:W-:Y:S01]  /*57bd0*/  SEL R18, RZ, 0x1, P3 ;  /* 0x00000001ff127807 */ /* 0x000fe20001800000 */
[----:B------:R-:W-:Y:S01]  /*57be0*/  IMAD.WIDE.U32 R20, R116, R33, RZ ;  /* 0x0000002174147225 */ /* 0x000fe200078e00ff */
[----:B------:R-:W-:Y:S02]  /*57bf0*/  SEL R101, RZ, 0x1, P4 ;  /* 0x00000001ff657807 */ /* 0x000fe40002000000 */
[----:B------:R-:W-:Y:S01]  /*57c00*/  IADD3.X R105, PT, PT, RZ, R105, RZ, P5, P6 ;  /* 0x00000069ff697210 */ /* 0x000fe20002fec4ff */
[----:B------:R-:W-:Y:S01]  /*57c10*/  IMAD.WIDE.U32 R96, P1, R121, R116, R96 ;  /* 0x0000007479607225 */ /* 0x000fe20007820060 */
[----:B------:R-:W-:Y:S02]  /*57c20*/  IADD3 R101, P3, P5, R101, R94, R18 ;  /* 0x0000005e65657210 */ /* 0x000fe40007d7e012 */
[----:B------:R-:W-:Y:S01]  /*57c30*/  IADD3 R107, P4, PT, R107, R92, RZ ;  /* 0x0000005c6b6b7210 */ /* 0x000fe20007f9e0ff */
[----:B------:R-:W-:Y:S01]  /*57c40*/  IMAD.MOV.U32 R20, RZ, RZ, R97 ;  /* 0x000000ffff147224 */ /* 0x000fe200078e0061 */
[----:B------:R-:W-:Y:S01]  /*57c50*/  IADD3 RZ, P0, PT, R21, R96, RZ ;  /* 0x0000006015ff7210 */ /* 0x000fe20007f1e0ff */
[----:B------:R-:W-:Y:S01]  /*57c60*/  IMAD.X R21, RZ, RZ, RZ, P1 ;  /* 0x000000ffff157224 */ /* 0x000fe200008e06ff */
[----:B------:R-:W-:Y:S01]  /*57c70*/  IADD3 R25, P1, PT, R93, R98, RZ ;  /* 0x000000625d197210 */ /* 0x000fe20007f3e0ff */
[----:B------:R-:W-:Y:S01]  /*57c80*/  IMAD.MOV.U32 R18, RZ, RZ, R99 ;  /* 0x000000ffff127224 */ /* 0x000fe200078e0063 */
[----:B------:R-:W-:Y:S01]  /*57c90*/  IADD3.X R111, PT, PT, RZ, R95, RZ, P3, P5 ;  /* 0x0000005fff6f7210 */ /* 0x000fe20001fea4ff */
[----:B------:R-:W-:Y:S01]  /*57ca0*/  IMAD.WIDE.U32 R96, R27, R116, RZ ;  /* 0x000000741b607225 */ /* 0x000fe200078e00ff */
[----:B------:R-:W-:-:S02]  /*57cb0*/  ISETP.GE.U32.AND P5, PT, R107, R92, PT ;  /* 0x0000005c6b00720c */ /* 0x000fc40003fa6070 */
[----:B------:R-:W-:Y:S01]  /*57cc0*/  ISETP.GE.U32.AND P3, PT, R23, R22, PT ;  /* 0x000000161700720c */ /* 0x000fe20003f66070 */
[----:B------:R-:W-:Y:S01]  /*57cd0*/  IMAD.WIDE.U32 R92, R24, R116, RZ ;  /* 0x00000074185c7225 */ /* 0x000fe200078e00ff */
[C---:B------:R-:W-:Y:S02]  /*57ce0*/  LOP3.LUT P6, RZ, R6.reuse, 0x4, RZ, 0xc0, !PT ;  /* 0x0000000406ff7812 */ /* 0x040fe400078cc0ff */
[----:B------:R-:W-:Y:S01]  /*57cf0*/  LOP3.LUT R6, R6, 0xfffffffe, RZ, 0xc0, !PT ;  /* 0xfffffffe06067812 */ /* 0x000fe200078ec0ff */
[----:B------:R-:W-:Y:S01]  /*57d00*/  IMAD.X R74, R25, 0x1, R74, P4 ;  /* 0x00000001194a7824 */ /* 0x000fe200020e064a */
[----:B------:R-:W-:Y:S01]  /*57d10*/  IADD3 R131, P4, PT, R107, R76, RZ ;  /* 0x0000004c6b837210 */ /* 0x000fe20007f9e0ff */
[----:B------:R-:W-:Y:S01]  /*57d20*/  IMAD.X R107, RZ, RZ, RZ, P2 ;  /* 0x000000ffff6b7224 */ /* 0x000fe200010e06ff */
[----:B------:R-:W-:Y:S01]  /*57d30*/  ISETP.GE.U32.AND.EX P3, PT, R30, R109, PT, P3 ;  /* 0x0000006d1e00720c */ /* 0x000fe20003f66130 */
[----:B------:R-:W-:-:S03]  /*57d40*/  IMAD.WIDE.U32 R92, P2, R27, R29, R92 ;  /* 0x0000001d1b5c7225 */ /* 0x000fc6000784005c */
[----:B------:R-:W-:Y:S01]  /*57d50*/  SEL R23, RZ, 0x1, P3 ;  /* 0x00000001ff177807 */ /* 0x000fe20001800000 */
[----:B------:R-:W-:Y:S01]  /*57d60*/  IMAD.X R120, R74, 0x1, R105, P4 ;  /* 0x000000014a787824 */ /* 0x000fe200020e0669 */
[----:B------:R-:W-:Y:S01]  /*57d70*/  ISETP.GE.U32.AND P4, PT, R131, R76, PT ;  /* 0x0000004c8300720c */ /* 0x000fe20003f86070 */
[----:B------:R-:W-:-:S03]  /*57d80*/  IMAD.WIDE.U32.X R20, R121, R29, R20, P0 ;  /* 0x0000001d79147225 */ /* 0x000fc600000e0414 */
[----:B------:R-:W-:Y:S01]  /*57d90*/  ISETP.GE.U32.AND.EX P4, PT, R120, R105, PT, P4 ;  /* 0x000000697800720c */ /* 0x000fe20003f86140 */
[----:B------:R-:W-:Y:S01]  /*57da0*/  IMAD.WIDE.U32.X R18, R139, R67, R18, P1 ;  /* 0x000000438b127225 */ /* 0x000fe200008e0412 */
[----:B------:R-:W-:Y:S02]  /*57db0*/  IADD3 R127, P1, PT, R127, R22, RZ ;  /* 0x000000167f7f7210 */ /* 0x000fe40007f3e0ff */
[----:B------:R-:W-:Y:S01]  /*57dc0*/  @P2 LOP3.LUT R6, R6, 0x1, RZ, 0xfc, !PT ;  /* 0x0000000106062812 */ /* 0x000fe200078efcff */
[----:B------:R-:W-:Y:S01]  /*57dd0*/  IMAD.WIDE.U32 R98, R33, R26, RZ ;  /* 0x0000001a21627225 */ /* 0x000fe200078e00ff */
[----:B------:R-:W-:Y:S02]  /*57de0*/  ISETP.GE.U32.AND.EX P2, PT, R74, R25, PT, P5 ;  /* 0x000000194a00720c */ /* 0x000fe40003f46150 */
[----:B------:R-:W-:Y:S01]  /*57df0*/  IADD3 R25, P0, PT, R97, R92, RZ ;  /* 0x0000005c61197210 */ /* 0x000fe20007f1e0ff */
[----:B------:R-:W-:Y:S01]  /*57e00*/  IMAD.X R122, R122, 0x1, R109, P1 ;  /* 0x000000017a7a7824 */ /* 0x000fe200008e066d */
[----:B------:R-:W-:Y:S01]  /*57e10*/  SEL R130, RZ, 0x1, P2 ;  /* 0x00000001ff827807 */ /* 0x000fe20001000000 */
[----:B------:R-:W-:Y:S01]  /*57e20*/  IMAD.WIDE.U32 R104, R139, R64, RZ ;  /* 0x000000408b687225 */ /* 0x000fe200078e00ff */
[----:B------:R-:W-:-:S02]  /*57e30*/  IADD3 R23, P2, P3, R96, R20, R23 ;  /* 0x0000001460177210 */ /* 0x000fc40007b5e017 */
[----:B------:R-:W-:Y:S01]  /*57e40*/  SEL R31, RZ, 0x1, P4 ;  /* 0x00000001ff1f7807 */ /* 0x000fe20002000000 */
[----:B------:R-:W-:Y:S01]  /*57e50*/  IMAD.WIDE.U32.X R106, R121, R29, R106, P6 ;  /* 0x0000001d796a7225 */ /* 0x000fe200030e046a */
[----:B------:R-:W-:Y:S02]  /*57e60*/  ISETP.GE.U32.AND P4, PT, R127, R22, PT ;  /* 0x000000167f00720c */ /* 0x000fe40003f86070 */
[----:B------:R-:W-:Y:S01]  /*57e70*/  IADD3.X R22, PT, PT, R25, R21, RZ, P2, P3 ;  /* 0x0000001519167210 */ /* 0x000fe200017e64ff */
[----:B------:R-:W-:Y:S01]  /*57e80*/  IMAD.WIDE.U32 R94, R102, R72, RZ ;  /* 0x00000048665e7225 */ /* 0x000fe200078e00ff */
[----:B------:R-:W-:Y:S02]  /*57e90*/  IADD3 R130, P2, P3, R31, R18, R130 ;  /* 0x000000121f827210 */ /* 0x000fe40007b5e082 */
[----:B------:R-:W-:Y:S01]  /*57ea0*/  LOP3.LUT R6, R6, 0xfffffffd, RZ, 0xc0, !PT ;  /* 0xfffffffd06067812 */ /* 0x000fe200078ec0ff */
[----:B------:R-:W-:Y:S01]  /*57eb0*/  IMAD.WIDE.U32 R30, R121, R26, RZ ;  /* 0x0000001a791e7225 */ /* 0x000fe200078e00ff */
[----:B------:R-:W-:-:S02]  /*57ec0*/  IADD3.X R132, PT, PT, RZ, R19, RZ, P2, P3 ;  /* 0x00000013ff847210 */ /* 0x000fc400017e64ff */
[----:B------:R-:W-:Y:S01]  /*57ed0*/  ISETP.GE.U32.AND.EX P1, PT, R122, R109, PT, P4 ;  /* 0x0000006d7a00720c */ /* 0x000fe20003f26140 */
[----:B------:R-:W-:Y:S02]  /*57ee0*/  IMAD R18, R103, R72, RZ ;  /* 0x0000004867127224 */ /* 0x000fe400078e02ff */
[----:B------:R-:W-:Y:S01]  /*57ef0*/  IMAD.WIDE.U32 R30, P3, R33, R28, R30 ;  /* 0x0000001c211e7225 */ /* 0x000fe2000786001e */
[----:B------:R-:W-:-:S03]  /*57f00*/  SEL R76, RZ, 0x1, P1 ;  /* 0x00000001ff4c7807 */ /* 0x000fc60000800000 */
[----:B------:R-:W-:Y:S01]  /*57f10*/  IMAD R123, R102, R73, R18 ;  /* 0x00000049667b7224 */ /* 0x000fe200078e0212 */
[----:B------:R-:W-:Y:S01]  /*57f20*/  IADD3 R21, P4, PT, R99, R30, RZ ;  /* 0x0000001e63157210 */ /* 0x000fe20007f9e0ff */
[----:B------:R-:W-:-:S04]  /*57f30*/  IMAD.WIDE.U32 R104, P2, R100, R65, R104 ;  /* 0x0000004164687225 */ /* 0x000fc80007840068 */
[----:B------:R-:W-:Y:S02]  /*57f40*/  IMAD.IADD R123, R95, 0x1, R123 ;  /* 0x000000015f7b7824 */ /* 0x000fe400078e027b */
[----:B------:R-:W-:Y:S01]  /*57f50*/  IMAD.WIDE.U32 R108, R94, R70, RZ ;  /* 0x000000465e6c7225 */ /* 0x000fe200078e00ff */
[----:B------:R-:W-:Y:S02]  /*57f60*/  @P3 LOP3.LUT R6, R6, 0x2, RZ, 0xfc, !PT ;  /* 0x0000000206063812 */ /* 0x000fe400078efcff */
[----:B------:R-:W-:Y:S01]  /*57f70*/  IADD3 R20, P3, PT, R23, R98, RZ ;  /* 0x0000006217147210 */ /* 0x000fe20007f7e0ff */
[----:B------:R-:W-:Y:S01]  /*57f80*/  IMAD.WIDE.U32 R112, R123, R70, RZ ;  /* 0x000000467b707225 */ /* 0x000fe200078e00ff */
[----:B------:R-:W-:Y:S02]  /*57f90*/  LOP3.LUT R6, R6, 0xfffffffb, RZ, 0xc0, !PT ;  /* 0xfffffffb06067812 */ /* 0x000fe400078ec0ff */
[----:B------:R-:W-:Y:S01]  /*57fa0*/  IADD3 R19, P1, PT, R20, R101, RZ ;  /* 0x0000006514137210 */ /* 0x000fe20007f3e0ff */
[----:B------:R-:W-:Y:S01]  /*57fb0*/  IMAD.X R18, R21, 0x1, R22, P3 ;  /* 0x0000000115127824 */ /* 0x000fe200018e0616 */
[----:B------:R-:W-:Y:S01]  /*57fc0*/  @P4 LOP3.LUT R6, R6, 0x4, RZ, 0xfc, !PT ;  /* 0x0000000406064812 */ /* 0x000fe200078efcff */
[----:B------:R-:W-:Y:S01]  /*57fd0*/  IMAD.WIDE.U32 R100, R100, R64, RZ ;  /* 0x0000004064647225 */ /* 0x000fe200078e00ff */
[----:B------:R-:W-:-:S03]  /*57fe0*/  IADD3 R125, P3, PT, R19, R98, RZ ;  /* 0x00000062137d7210 */ /* 0x000fc60007f7e0ff */
[----:B------:R-:W-:Y:S02]  /*57ff0*/  IMAD.X R74, R18, 0x1, R111, P1 ;  /* 0x00000001124a7824 */ /* 0x000fe400008e066f */
[----:B------:R-:W-:Y:S01]  /*58000*/  IMAD.X R111, RZ, RZ, RZ, P2 ;  /* 0x000000ffff6f7224 */ /* 0x000fe200010e06ff */
[----:B------:R-:W-:Y:S01]  /*58010*/  IADD3 R76, P1, P2, R125, R106, R76 ;  /* 0x0000006a7d4c7210 */ /* 0x000fe20007a3e04c */
[----:B------:R-:W-:Y:S02]  /*58020*/  IMAD.X R78, R74, 0x1, R21, P3 ;  /* 0x000000014a4e7824 */ /* 0x000fe400018e0615 */
[----:B------:R-:W-:Y:S02]  /*58030*/  IMAD.MOV.U32 R110, RZ, RZ, R105 ;  /* 0x000000ffff6e7224 */ /* 0x000fe400078e0069 */
[----:B------:R-:W-:Y:S01]  /*58040*/  IMAD.WIDE.U32 R112, P3, R94, R71, R112 ;  /* 0x000000475e707225 */ /* 0x000fe20007860070 */
[----:B------:R-:W-:Y:S02]  /*58050*/  IADD3.X R80, PT, PT, R78, R107, RZ, P1, P2 ;  /* 0x0000006b4e507210 */ /* 0x000fe40000fe44ff */
[----:B------:R-:W-:-:S02]  /*58060*/  ISETP.NE.U32.AND P1, PT, R128, RZ, PT ;  /* 0x000000ff8000720c */ /* 0x000fc40003f25070 */
[----:B------:R-:W-:Y:S02]  /*58070*/  IADD3 R106, P2, PT, R101, R104, RZ ;  /* 0x00000068656a7210 */ /* 0x000fe40007f5e0ff */
[----:B------:R-:W-:Y:S02]  /*58080*/  ISETP.NE.AND.EX P1, PT, R137, RZ, PT, P1 ;  /* 0x000000ff8900720c */ /* 0x000fe40003f25310 */
[----:B------:R-:W-:Y:S01]  /*58090*/  LOP3.LUT R107, RZ, R108, RZ, 0x33, !PT ;  /* 0x0000006cff6b7212 */ /* 0x000fe200078e33ff */
[----:B------:R-:W-:-:S03]  /*580a0*/  IMAD.WIDE.U32.X R110, R139, R65, R110, P2 ;  /* 0x000000418b6e7225 */ /* 0x000fc600010e046e */
[----:B------:R-:W-:Y:S01]  /*580b0*/  ISETP.GT.U32.AND P2, PT, R102, R107, PT ;  /* 0x0000006b6600720c */ /* 0x000fe20003f44070 */
[----:B------:R-:W-:Y:S01]  /*580c0*/  IMAD.X R107, RZ, RZ, RZ, P3 ;  /* 0x000000ffff6b7224 */ /* 0x000fe200018e06ff */
[----:B------:R-:W-:-:S05]  /*580d0*/  IADD3 R108, P3, PT, R109, R112, RZ ;  /* 0x000000706d6c7210 */ /* 0x000fca0007f7e0ff */
[----:B------:R-:W-:Y:S08]  /*580e0*/  @!P1 BRA `(.L_x_379) ;  /* 0x0000000000249947 */ /* 0x000ff00003800000 */
        /* <DEDUP_REMOVED lines=9> */
.L_x_379:
[----:B------:R-:W-:Y:S01]  /*58180*/  LOP3.LUT R30, RZ, R108, RZ, 0x33, !PT ;  /* 0x0000006cff1e7212 */ /* 0x000fe200078e33ff */
[----:B------:R-:W-:Y:S01]  /*58190*/  IMAD.MOV.U32 R112, RZ, RZ, R113 ;  /* 0x000000ffff707224 */ /* 0x000fe200078e0071 */
[----:B------:R-:W-:Y:S01]  /*581a0*/  IADD3 R95, P1, PT, R133, R100, RZ ;  /* 0x00000064855f7210 */ /* 0x000fe20007f3e0ff */
[----:B------:R-:W-:Y:S01]  /*581b0*/  IMAD.MOV.U32 R113, RZ, RZ, R107 ;  /* 0x000000ffff717224 */ /* 0x000fe200078e006b */
[----:B------:R-:W-:Y:S01]  /*581c0*/  ISETP.GT.U32.AND.EX P2, PT, R103, R30, PT, P2 ;  /* 0x0000001e6700720c */ /* 0x000fe20003f44120 */
[----:B------:R-:W-:Y:S01]  /*581d0*/  IMAD.WIDE.U32 R104, R123, R68, RZ ;  /* 0x000000447b687225 */ /* 0x000fe200078e00ff */
[----:B------:R-:W-:Y:S02]  /*581e0*/  ISETP.GE.U32.AND P4, PT, R129, R70, PT ;  /* 0x000000468100720c */ /* 0x000fe40003f86070 */
[----:B------:R-:W-:Y:S01]  /*581f0*/  SEL R97, RZ, 0x1, !P2 ;  /* 0x00000001ff617807 */ /* 0x000fe20005000000 */
[----:B------:R-:W-:Y:S01]  /*58200*/  IMAD.X R99, R124, 0x1, R106, P1 ;  /* 0x000000017c637824 */ /* 0x000fe200008e066a */
[----:B------:R-:W-:Y:S01]  /*58210*/  ISETP.GE.U32.AND P1, PT, R95, R100, PT ;  /* 0x000000645f00720c */ /* 0x000fe20003f26070 */
[----:B------:R-:W-:Y:S01]  /*58220*/  IMAD.WIDE.U32.X R100, R123, R71, R112, P3 ;  /* 0x000000477b647225 */ /* 0x000fe200018e0470 */
[----:B------:R-:W-:-:S02]  /*58230*/  IADD3 R95, P2, PT, R95, R130, RZ ;  /* 0x000000825f5f7210 */ /* 0x000fc40007f5e0ff */
[----:B------:R-:W-:Y:S01]  /*58240*/  ISETP.GE.U32.AND.EX P1, PT, R99, R106, PT, P1 ;  /* 0x0000006a6300720c */ /* 0x000fe20003f26110 */
[C---:B------:R-:W-:Y:S01]  /*58250*/  IMAD.WIDE.U32 R102, R94.reuse, R68, RZ ;  /* 0x000000445e667225 */ /* 0x040fe200078e00ff */
[----:B------:R-:W-:Y:S02]  /*58260*/  IADD3 R92, P3, PT, R97, R100, RZ ;  /* 0x00000064615c7210 */ /* 0x000fe40007f7e0ff */
[----:B------:R-:W-:Y:S01]  /*58270*/  SEL R108, RZ, 0x1, P1 ;  /* 0x00000001ff6c7807 */ /* 0x000fe20000800000 */
[----:B------:R-:W-:Y:S01]  /*58280*/  IMAD.X R106, R99, 0x1, R132, P2 ;  /* 0x00000001636a7824 */ /* 0x000fe200010e0684 */
[----:B------:R-:W-:Y:S01]  /*58290*/  ISETP.GE.U32.AND P1, PT, R95, R130, PT ;  /* 0x000000825f00720c */ /* 0x000fe20003f26070 */
[----:B------:R-:W-:Y:S01]  /*582a0*/  IMAD.WIDE.U32 R104, P2, R94, R69, R104 ;  /* 0x000000455e687225 */ /* 0x000fe20007840068 */
[----:B------:R-:W-:Y:S02]  /*582b0*/  ISETP.GE.U32.AND.EX P4, PT, R118, R71, PT, P4 ;  /* 0x000000477600720c */ /* 0x000fe40003f86140 */
[----:B------:R-:W-:Y:S01]  /*582c0*/  ISETP.GE.U32.AND.EX P1, PT, R106, R132, PT, P1 ;  /* 0x000000846a00720c */ /* 0x000fe20003f26110 */
[----:B------:R-:W-:Y:S01]  /*582d0*/  IMAD.X R107, RZ, RZ, R101, P3 ;  /* 0x000000ffff6b7224 */ /* 0x000fe200018e0665 */
[----:B------:R-:W-:Y:S01]  /*582e0*/  IADD3 R135, P3, PT, R135, R102, RZ ;  /* 0x0000006687877210 */ /* 0x000fe20007f7e0ff */
[----:B------:R-:W-:Y:S01]  /*582f0*/  IMAD.X R101, RZ, RZ, RZ, P2 ;  /* 0x000000ffff657224 */ /* 0x000fe200010e06ff */
[----:B------:R-:W-:Y:S01]  /*58300*/  IADD3 R99, P2, PT, R103, R104, RZ ;  /* 0x0000006867637210 */ /* 0x000fe20007f5e0ff */
[----:B------:R-:W-:Y:S01]  /*58310*/  IMAD.MOV.U32 R100, RZ, RZ, R105 ;  /* 0x000000ffff647224 */ /* 0x000fe200078e0069 */
[----:B------:R-:W-:Y:S01]  /*58320*/  SEL R103, RZ, 0x1, P1 ;  /* 0x00000001ff677807 */ /* 0x000fe20000800000 */
[----:B------:R-:W-:Y:S01]  /*58330*/  IMAD.WIDE.U32 R104, R94, R66, RZ ;  /* 0x000000425e687225 */ /* 0x000fe200078e00ff */
[----:B------:R-:W-:-:S03]  /*58340*/  ISETP.GE.U32.AND P1, PT, R135, R102, PT ;  /* 0x000000668700720c */ /* 0x000fc60003f26070 */
        /* <DEDUP_REMOVED lines=8> */
[----:B------:R-:W-:Y:S01]  /*583d0*/  IADD3 R103, P1, P2, R103, R110, R108 ;  /* 0x0000006e67677210 */ /* 0x000fe20007a3e06c */
[----:B------:R-:W-:Y:S01]  /*583e0*/  IMAD.MOV.U32 R110, RZ, RZ, R31 ;  /* 0x000000ffff6e7224 */ /* 0x000fe200078e001f */
[----:B------:R-:W-:-:S02]  /*583f0*/  SEL R99, RZ, 0x1, P3 ;  /* 0x00000001ff637807 */ /* 0x000fc40001800000 */
[----:B------:R-:W-:Y:S02]  /*58400*/  IADD3.X R111, PT, PT, RZ, R111, RZ, P1, P2 ;  /* 0x0000006fff6f7210 */ /* 0x000fe40000fe44ff */
[----:B------:R-:W-:Y:S02]  /*58410*/  IADD3 R99, P1, P2, R99, R100, R92 ;  /* 0x0000006463637210 */ /* 0x000fe40007a3e05c */
[----:B------:R-:W-:Y:S02]  /*58420*/  ISETP.LT.U32.AND P3, PT, R131, R68, PT ;  /* 0x000000448300720c */ /* 0x000fe40003f61070 */
[----:B------:R-:W-:Y:S01]  /*58430*/  IADD3.X R107, PT, PT, RZ, R101, RZ, P1, P2 ;  /* 0x00000065ff6b7210 */ /* 0x000fe20000fe44ff */
[----:B------:R-:W-:Y:S01]  /*58440*/  IMAD.WIDE.U32 R100, R123, R66, RZ ;  /* 0x000000427b647225 */ /* 0x000fe200078e00ff */
[----:B------:R-:W-:Y:S02]  /*58450*/  IADD3 R113, P2, PT, R90, R103, RZ ;  /* 0x000000675a717210 */ /* 0x000fe40007f5e0ff */
[----:B------:R-:W-:-:S02]  /*58460*/  ISETP.EQ.U32.AND P1, PT, R131, R68, PT ;  /* 0x000000448300720c */ /* 0x000fc40003f22070 */
[----:B------:R-:W-:Y:S01]  /*58470*/  ISETP.GE.U32.AND P5, PT, R113, R64, PT ;  /* 0x000000407100720c */ /* 0x000fe20003fa6070 */
[----:B------:R-:W-:Y:S01]  /*58480*/  IMAD.X R108, R114, 0x1, R111, P2 ;  /* 0x00000001726c7824 */ /* 0x000fe200010e066f */
[----:B------:R-:W-:Y:S02]  /*58490*/  ISETP.EQ.AND.EX P1, PT, R120, R69, !P4, P1 ;  /* 0x000000457800720c */ /* 0x000fe40006722310 */
[CC--:B------:R-:W-:Y:S02]  /*584a0*/  ISETP.EQ.U32.AND P2, PT, R95.reuse, R66.reuse, PT ;  /* 0x000000425f00720c */ /* 0x0c0fe40003f42070 */
[----:B------:R-:W-:Y:S02]  /*584b0*/  ISETP.GE.U32.AND.EX P5, PT, R108, R65, PT, P5 ;  /* 0x000000416c00720c */ /* 0x000fe40003fa6150 */
[----:B------:R-:W-:Y:S02]  /*584c0*/  ISETP.LT.U32.OR.EX P3, PT, R120, R69, P1, P3 ;  /* 0x000000457800720c */ /* 0x000fe40000f61530 */
[----:B------:R-:W-:-:S02]  /*584d0*/  ISETP.LT.U32.AND P1, PT, R95, R66, PT ;  /* 0x000000425f00720c */ /* 0x000fc40003f21070 */
[----:B------:R-:W-:-:S04]  /*584e0*/  ISETP.EQ.AND.EX P2, PT, R106, R67, P3, P2 ;  /* 0x000000436a00720c */ /* 0x000fc80001f42320 */
[----:B------:R-:W-:Y:S02]  /*584f0*/  ISETP.LT.U32.OR.EX P2, PT, R106, R67, P2, P1 ;  /* 0x000000436a00720c */ /* 0x000fe40001741510 */
[----:B------:R-:W-:Y:S02]  /*58500*/  PLOP3.LUT P1, PT, PT, PT, PT, 0x8, 0x80 ;  /* 0x000000000080781c */ /* 0x000fe40003f2e170 */
[----:B------:R-:W-:-:S04]  /*58510*/  @P5 ISETP.NE.U32.AND P6, PT, R113, R64, PT ;  /* 0x000000407100520c */ /* 0x000fc80003fc5070 */
[----:B------:R-:W-:Y:S01]  /*58520*/  @P5 ISETP.NE.OR.EX P1, PT, R108, R65, !P2, P6 ;  /* 0x000000416c00520c */ /* 0x000fe20005725760 */
[----:B------:R-:W-:-:S04]  /*58530*/  IMAD.WIDE.U32 R100, P5, R94, R67, R100 ;  /* 0x000000435e647225 */ /* 0x000fc800078a0064 */
[----:B------:R-:W-:Y:S02]  /*58540*/  IMAD.X R103, RZ, RZ, RZ, P5 ;  /* 0x000000ffff677224 */ /* 0x000fe400028e06ff */
[----:B------:R-:W-:Y:S01]  /*58550*/  IMAD.MOV.U32 R102, RZ, RZ, R101 ;  /* 0x000000ffff667224 */ /* 0x000fe200078e0065 */
[----:B------:R-:W-:Y:S02]  /*58560*/  IADD3 R101, P5, PT, R105, R100, RZ ;  /* 0x0000006469657210 */ /* 0x000fe40007fbe0ff */
[----:B------:R-:W-:-:S03]  /*58570*/  SEL R100, R70, RZ, P1 ;  /* 0x000000ff46647207 */ /* 0x000fc60000800000 */
[----:B------:R-:W-:Y:S01]  /*58580*/  IMAD.WIDE.U32.X R102, R123, R67, R102, P5 ;  /* 0x000000437b667225 */ /* 0x000fe200028e0466 */
[----:B------:R-:W-:-:S05]  /*58590*/  IADD3 R127, P5, PT, R127, R104, RZ ;  /* 0x000000687f7f7210 */ /* 0x000fca0007fbe0ff */
[----:B------:R-:W-:Y:S01]  /*585a0*/  IMAD.X R92, R101, 0x1, R122, P5 ;  /* 0x00000001655c7824 */ /* 0x000fe200028e067a */
[----:B------:R-:W-:-:S04]  /*585b0*/  ISETP.GE.U32.AND P5, PT, R127, R104, PT ;  /* 0x000000687f00720c */ /* 0x000fc80003fa6070 */
[----:B------:R-:W-:Y:S02]  /*585c0*/  ISETP.GE.U32.AND.EX P5, PT, R92, R101, PT, P5 ;  /* 0x000000655c00720c */ /* 0x000fe40003fa6150 */
[----:B------:R-:W-:Y:S02]  /*585d0*/  SEL R101, RZ, 0x1, P4 ;  /* 0x00000001ff657807 */ /* 0x000fe40002000000 */
[----:B------:R-:W-:Y:S02]  /*585e0*/  SEL R124, RZ, 0x1, P5 ;  /* 0x00000001ff7c7807 */ /* 0x000fe40002800000 */
[----:B------:R-:W-:-:S05]  /*585f0*/  IADD3 R90, P5, PT, R127, R99, RZ ;  /* 0x000000637f5a7210 */ /* 0x000fca0007fbe0ff */
[----:B------:R-:W-:Y:S01]  /*58600*/  IMAD.X R92, R92, 0x1, R107, P5 ;  /* 0x000000015c5c7824 */ /* 0x000fe200028e066b */
[----:B------:R-:W-:-:S04]  /*58610*/  ISETP.GE.U32.AND P5, PT, R90, R99, PT ;  /* 0x000000635a00720c */ /* 0x000fc80003fa6070 */
[----:B------:R-:W-:-:S04]  /*58620*/  ISETP.GE.U32.AND.EX P5, PT, R92, R107, PT, P5 ;  /* 0x0000006b5c00720c */ /* 0x000fc80003fa6150 */
[----:B------:R-:W-:-:S04]  /*58630*/  SEL R99, RZ, 0x1, P5 ;  /* 0x00000001ff637807 */ /* 0x000fc80002800000 */
[----:B------:R-:W-:Y:S02]  /*58640*/  IADD3 R124, P5, P6, R99, R102, R124 ;  /* 0x00000066637c7210 */ /* 0x000fe40007ebe07c */
[----:B------:R-:W-:Y:S02]  /*58650*/  SEL R99, R71, RZ, P1 ;  /* 0x000000ff47637207 */ /* 0x000fe40000800000 */
[----:B------:R-:W-:Y:S02]  /*58660*/  IADD3.X R126, PT, PT, RZ, R103, RZ, P5, P6 ;  /* 0x00000067ff7e7210 */ /* 0x000fe40002fec4ff */
[----:B------:R-:W-:Y:S02]  /*58670*/  SEL R103, RZ, 0x1, !P3 ;  /* 0x00000001ff677807 */ /* 0x000fe40005800000 */
[----:B------:R-:W-:Y:S02]  /*58680*/  IADD3 R129, P3, PT, -R100, R129, RZ ;  /* 0x0000008164817210 */ /* 0x000fe40007f7e1ff */
[----:B------:R-:W-:-:S02]  /*58690*/  LOP3.LUT P5, RZ, R6, 0x1, RZ, 0xc0, !PT ;  /* 0x0000000106ff7812 */ /* 0x000fc400078ac0ff */
[----:B------:R-:W-:Y:S01]  /*586a0*/  LOP3.LUT P6, RZ, R6, 0x2, RZ, 0xc0, !PT ;  /* 0x0000000206ff7812 */ /* 0x000fe200078cc0ff */
[----:B------:R-:W-:Y:S01]  /*586b0*/  IMAD.X R118, R118, 0x1, ~R99, P3 ;  /* 0x0000000176767824 */ /* 0x000fe200018e0e63 */
[----:B------:R-:W-:-:S03]  /*586c0*/  IADD3 R100, P3, PT, R101, R68, RZ ;  /* 0x0000004465647210 */ /* 0x000fc60007f7e0ff */
[----:B------:R-:W-:Y:S01]  /*586d0*/  IMAD.X R111, RZ, RZ, RZ, P6 ;  /* 0x000000ffff6f7224 */ /* 0x000fe200030e06ff */
[----:B------:R-:W-:Y:S01]  /*586e0*/  SEL R100, R100, RZ, P1 ;  /* 0x000000ff64647207 */ /* 0x000fe20000800000 */
[----:B------:R-:W-:-:S03]  /*586f0*/  IMAD.X R99, RZ, RZ, R69, P3 ;  /* 0x000000ffff637224 */ /* 0x000fc600018e0645 */
[----:B------:R-:W-:Y:S02]  /*58700*/  IADD3 R100, P3, PT, -R100, R131, RZ ;  /* 0x0000008364647210 */ /* 0x000fe40007f7e1ff */
[----:B------:R-:W-:Y:S02]  /*58710*/  SEL R99, R99, RZ, P1 ;  /* 0x000000ff63637207 */ /* 0x000fe40000800000 */
[----:B------:R-:W-:-:S03]  /*58720*/  SHF.L.W.U32.HI R127, R118, 0x1, R100 ;  /* 0x00000001767f7819 */ /* 0x000fc60000010e64 */
[----:B------:R-:W-:Y:S01]  /*58730*/  IMAD.X R99, R120, 0x1, ~R99, P3 ;  /* 0x0000000178637824 */ /* 0x000fe200018e0e63 */
[----:B------:R-:W-:-:S04]  /*58740*/  IADD3 R104, P3, PT, R103, R66, RZ ;  /* 0x0000004267687210 */ /* 0x000fc80007f7e0ff */
[----:B------:R-:W-:Y:S01]  /*58750*/  SEL R104, R104, RZ, P1 ;  /* 0x000000ff68687207 */ /* 0x000fe20000800000 */
[----:B------:R-:W-:Y:S01]  /*58760*/  IMAD.X R109, RZ, RZ, R67, P3 ;  /* 0x000000ffff6d7224 */ /* 0x000fe200018e0643 */
[----:B------:R-:W-:Y:S02]  /*58770*/  SHF.L.W.U32.HI R114, R100, 0x1, R99 ;  /* 0x0000000164727819 */ /* 0x000fe40000010e63 */
[----:B------:R-:W-:Y:S02]  /*58780*/  IADD3 R104, P3, PT, -R104, R95, RZ ;  /* 0x0000005f68687210 */ /* 0x000fe40007f7e1ff */
[----:B------:R-:W-:Y:S02]  /*58790*/  SEL R109, R109, RZ, P1 ;  /* 0x000000ff6d6d7207 */ /* 0x000fe40000800000 */
[----:B------:R-:W-:-:S03]  /*587a0*/  SEL R95, RZ, 0x1, !P2 ;  /* 0x00000001ff5f7807 */ /* 0x000fc60005000000 */
[----:B------:R-:W-:Y:S01]  /*587b0*/  IMAD.X R109, R106, 0x1, ~R109, P3 ;  /* 0x000000016a6d7824 */ /* 0x000fe200018e0e6d */
[----:B------:R-:W-:Y:S01]  /*587c0*/  ISETP.NE.U32.AND P3, PT, R127, R100, PT ;  /* 0x000000647f00720c */ /* 0x000fe20003f65070 */
[----:B------:R-:W-:Y:S01]  /*587d0*/  IMAD.WIDE.U32 R106, R116, R27, RZ ;  /* 0x0000001b746a7225 */ /* 0x000fe200078e00ff */
[----:B------:R-:W-:Y:S02]  /*587e0*/  IADD3 R122, P2, PT, R95, R64, RZ ;  /* 0x000000405f7a7210 */ /* 0x000fe40007f5e0ff */
[----:B------:R-:W-:Y:S02]  /*587f0*/  ISETP.NE.AND.EX P3, PT, R114, R99, PT, P3 ;  /* 0x000000637200720c */ /* 0x000fe40003f65330 */
[----:B------:R-:W-:Y:S01]  /*58800*/  SEL R122, R122, RZ, P1 ;  /* 0x000000ff7a7a7207 */ /* 0x000fe20000800000 */
[----:B------:R-:W-:Y:S01]  /*58810*/  IMAD.X R131, RZ, RZ, R65, P2 ;  /* 0x000000ffff837224 */ /* 0x000fe200010e0641 */
[----:B------:R-:W-:Y:S01]  /*58820*/  ISETP.LT.U32.AND P2, PT, R127, R100, PT ;  /* 0x000000647f00720c */ /* 0x000fe20003f41070 */
[----:B------:R-:W-:Y:S01]  /*58830*/  IMAD.WIDE.U32 R100, R29, R27, RZ ;  /* 0x0000001b1d647225 */ /* 0x000fe200078e00ff */
[----:B------:R-:W-:-:S02]  /*58840*/  ISETP.LT.AND P3, PT, R118, RZ, !P3 ;  /* 0x000000ff7600720c */ /* 0x000fc40005f61270 */
[----:B------:R-:W-:Y:S02]  /*58850*/  SEL R131, R131, RZ, P1 ;  /* 0x000000ff83837207 */ /* 0x000fe40000800000 */
[----:B------:R-:W-:Y:S01]  /*58860*/  ISETP.LT.U32.OR.EX P2, PT, R114, R99, P3, P2 ;  /* 0x000000637200720c */ /* 0x000fe20001f41520 */
[----:B------:R-:W-:Y:S01]  /*58870*/  IMAD.SHL.U32 R99, R104, 0x2, RZ ;  /* 0x0000000268637824 */ /* 0x000fe200078e00ff */
[----:B------:R-:W-:Y:S02]  /*58880*/  IADD3 R122, P3, PT, -R122, R113, RZ ;  /* 0x000000717a7a7210 */ /* 0x000fe40007f7e1ff */
[----:B------:R-:W-:Y:S02]  /*58890*/  SEL R102, RZ, 0x1, !P2 ;  /* 0x00000001ff667807 */ /* 0x000fe40005000000 */
[----:B------:R-:W-:Y:S01]  /*588a0*/  SHF.L.U64.HI R120, R104, 0x1, R109 ;  /* 0x0000000168787819 */ /* 0x000fe2000001026d */
[----:B------:R-:W-:Y:S01]  /*588b0*/  IMAD.X R131, R108, 0x1, ~R131, P3 ;  /* 0x000000016c837824 */ /* 0x000fe200018e0e83 */
[----:B------:R-:W-:Y:S01]  /*588c0*/  LOP3.LUT R99, R99, R102, RZ, 0xfc, !PT ;  /* 0x0000006663637212 */ /* 0x000fe200078efcff */
[----:B------:R-:W-:Y:S01]  /*588d0*/  IMAD.WIDE.U32 R100, P3, R24, R116, R100 ;  /* 0x0000007418647225 */ /* 0x000fe20007860064 */
[----:B------:R-:W-:-:S02]  /*588e0*/  SHF.L.U64.HI R118, R129, 0x1, R118 ;  /* 0x0000000181767819 */ /* 0x000fc40000010276 */
[CC--:B------:R-:W-:Y:S01]  /*588f0*/  ISETP.EQ.U32.AND P1, PT, R99.reuse, R104.reuse, PT ;  /* 0x000000686300720c */ /* 0x0c0fe20003f22070 */
[----:B------:R-:W-:Y:S01]  /*58900*/  IMAD.X R105, RZ, RZ, RZ, P3 ;  /* 0x000000ffff697224 */ /* 0x000fe200018e06ff */
[----:B------:R-:W-:Y:S01]  /*58910*/  ISETP.LT.U32.AND P3, PT, R99, R104, PT ;  /* 0x000000686300720c */ /* 0x000fe20003f61070 */
[----:B------:R-:W-:Y:S01]  /*58920*/  IMAD.WIDE.U32 R102, R123, R64, RZ ;  /* 0x000000407b667225 */ /* 0x000fe200078e00ff */
[----:B------:R-:W-:Y:S02]  /*58930*/  ISETP.EQ.AND.EX P2, PT, R120, R109, P2, P1 ;  /* 0x0000006d7800720c */ /* 0x000fe40001742310 */
[----:B------:R-:W-:Y:S01]  /*58940*/  IADD3 RZ, P1, PT, R107, R100, RZ ;  /* 0x000000646bff7210 */ /* 0x000fe20007f3e0ff */
[----:B------:R-:W-:Y:S01]  /*58950*/  IMAD.WIDE.U32 R106, R28, R33, RZ ;  /* 0x000000211c6a7225 */ /* 0x000fe200078e00ff */
[----:B------:R-:W-:-:S03]  /*58960*/  ISETP.LT.U32.OR.EX P2, PT, R120, R109, P2, P3 ;  /* 0x0000006d7800720c */ /* 0x000fc60001741530 */
[----:B------:R-:W-:Y:S01]  /*58970*/  IMAD.X R109, RZ, RZ, RZ, P5 ;  /* 0x000000ffff6d7224 */ /* 0x000fe200028e06ff */
[----:B------:R-:W-:Y:S01]  /*58980*/  IADD3 R135, P5, PT, R76, R96, RZ ;  /* 0x000000604c877210 */ /* 0x000fe20007fbe0ff */
[----:B------:R-:W-:-:S04]  /*58990*/  IMAD.WIDE.U32 R102, P3, R94, R65, R102 ;  /* 0x000000415e667225 */ /* 0x000fc80007860066 */
[----:B------:R-:W-:-:S04]  /*589a0*/  IMAD.WIDE.U32 R94, R94, R64, RZ ;  /* 0x000000405e5e7225 */ /* 0x000fc800078e00ff */
[----:B------:R-:W-:Y:S02]  /*589b0*/  IMAD.MOV.U32 R104, RZ, RZ, R101 ;  /* 0x000000ffff687224 */ /* 0x000fe400078e0065 */
[----:B------:R-:W-:Y:S01]  /*589c0*/  IMAD.WIDE.U32 R100, R26, R33, RZ ;  /* 0x000000211a647225 */ /* 0x000fe200078e00ff */
[----:B------:R-:W-:-:S03]  /*589d0*/  IADD3 R100, P4, PT, R95, R102, RZ ;  /* 0x000000665f647210 */ /* 0x000fc60007f9e0ff */
[----:B------:R-:W-:Y:S01]  /*589e0*/  IMAD.X R116, R80, 0x1, R25, P5 ;  /* 0x0000000150747824 */ /* 0x000fe200028e0619 */
[----:B------:R-:W-:Y:S01]  /*589f0*/  IADD3 R133, P5, PT, R135, R94, RZ ;  /* 0x0000005e87857210 */ /* 0x000fe20007fbe0ff */
[----:B------:R-:W-:-:S03]  /*58a00*/  IMAD.WIDE.U32.X R104, R24, R29, R104, P1 ;  /* 0x0000001d18687225 */ /* 0x000fc600008e0468 */
[----:B------:R-:W-:Y:S01]  /*58a10*/  IADD3 R31, P6, PT, R133, R124, RZ ;  /* 0x0000007c851f7210 */ /* 0x000fe20007fde0ff */
[----:B------:R-:W-:-:S04]  /*58a20*/  IMAD.WIDE.U32 R106, P1, R121, R26, R106 ;  /* 0x0000001a796a7225 */ /* 0x000fc8000782006a */
[----:B------:R-:W-:Y:S02]  /*58a30*/  IMAD.MOV.U32 R108, RZ, RZ, R93 ;  /* 0x000000ffff6c7224 */ /* 0x000fe400078e005d */
[----:B------:R-:W-:Y:S01]  /*58a40*/  IMAD.X R95, RZ, RZ, RZ, P1 ;  /* 0x000000ffff5f7224 */ /* 0x000fe200008e06ff */
[----:B------:R-:W-:Y:S01]  /*58a50*/  ISETP.GE.U32.AND P1, PT, R133, R94, PT ;  /* 0x0000005e8500720c */ /* 0x000fe20003f26070 */
[----:B------:R-:W-:Y:S01]  /*58a60*/  IMAD.X R93, R100, 0x1, R116, P5 ;  /* 0x00000001645d7824 */ /* 0x000fe200028e0674 */
[----:B------:R-:W-:Y:S01]  /*58a70*/  ISETP.GE.U32.AND P5, PT, R31, R124, PT ;  /* 0x0000007c1f00720c */ /* 0x000fe20003fa6070 */
[----:B------:R-:W-:Y:S01]  /*58a80*/  IMAD.X R113, RZ, RZ, RZ, P3 ;  /* 0x000000ffff717224 */ /* 0x000fe200018e06ff */
[----:B------:R-:W-:Y:S01]  /*58a90*/  IADD3 RZ, P3, PT, R101, R106, RZ ;  /* 0x0000006a65ff7210 */ /* 0x000fe20007f7e0ff */
[----:B------:R-:W-:Y:S01]  /*58aa0*/  IMAD.MOV.U32 R112, RZ, RZ, R103 ;  /* 0x000000ffff707224 */ /* 0x000fe200078e0067 */
[C---:B------:R-:W-:Y:S01]  /*58ab0*/  ISETP.GE.U32.AND.EX P1, PT, R93.reuse, R100, PT, P1 ;  /* 0x000000645d00720c */ /* 0x040fe20003f26110 */
[----:B------:R-:W-:-:S02]  /*58ac0*/  IMAD.X R93, R93, 0x1, R126, P6 ;  /* 0x000000015d5d7824 */ /* 0x000fc400030e067e */
[----:B------:R-:W-:Y:S01]  /*58ad0*/  IMAD.WIDE.U32.X R112, R123, R65, R112, P4 ;  /* 0x000000417b707225 */ /* 0x000fe200020e0470 */
[----:B------:R-:W-:Y:S02]  /*58ae0*/  SEL R106, RZ, 0x1, P1 ;  /* 0x00000001ff6a7807 */ /* 0x000fe40000800000 */
[----:B------:R-:W-:Y:S01]  /*58af0*/  ISETP.GE.U32.AND P4, PT, R20, R98, PT ;  /* 0x000000621400720c */ /* 0x000fe20003f86070 */
[----:B------:R-:W-:Y:S01]  /*58b00*/  IMAD.MOV.U32 R94, RZ, RZ, R107 ;  /* 0x000000ffff5e7224 */ /* 0x000fe200078e006b */
[----:B------:R-:W-:Y:S01]  /*58b10*/  ISETP.GE.U32.AND P1, PT, R19, R20, PT ;  /* 0x000000141300720c */ /* 0x000fe20003f26070 */
[----:B------:R-:W-:Y:S01]  /*58b20*/  IMAD.SHL.U32 R107, R122, 0x2, RZ ;  /* 0x000000027a6b7824 */ /* 0x000fe200078e00ff */
[----:B------:R-:W-:Y:S01]  /*58b30*/  SEL R20, RZ, 0x1, !P2 ;  /* 0x00000001ff147807 */ /* 0x000fe20005000000 */
[----:B------:R-:W-:Y:S01]  /*58b40*/  IMAD.WIDE.U32.X R94, R121, R28, R94, P3 ;  /* 0x0000001c795e7225 */ /* 0x000fe200018e045e */
[----:B------:R-:W-:Y:S02]  /*58b50*/  ISETP.GE.U32.AND.EX P5, PT, R93, R126, PT, P5 ;  /* 0x0000007e5d00720c */ /* 0x000fe40003fa6150 */
[----:B------:R-:W-:Y:S01]  /*58b60*/  ISETP.GE.U32.AND.EX P4, PT, R18, R21, PT, P4 ;  /* 0x000000151200720c */ /* 0x000fe20003f86140 */
[----:B------:R-:W-:Y:S01]  /*58b70*/  IMAD.WIDE.U32.X R108, R24, R29, R108, P0 ;  /* 0x0000001d186c7225 */ /* 0x000fe200000e046c */
[----:B------:R-:W-:-:S02]  /*58b80*/  ISETP.GE.U32.AND.EX P1, PT, R74, R18, PT, P1 ;  /* 0x000000124a00720c */ /* 0x000fc40003f26110 */
[----:B------:R-:W-:Y:S01]  /*58b90*/  LOP3.LUT R107, R107, R20, RZ, 0xfc, !PT ;  /* 0x000000146b6b7212 */ /* 0x000fe200078efcff */
[----:B------:R-:W-:Y:S01]  /*58ba0*/  IMAD.WIDE.U32 R102, R26, R27, RZ ;  /* 0x0000001b1a667225 */ /* 0x000fe200078e00ff */
[----:B------:R-:W-:Y:S02]  /*58bb0*/  SEL R19, RZ, 0x1, P5 ;  /* 0x00000001ff137807 */ /* 0x000fe40002800000 */
[----:B------:R-:W-:Y:S02]  /*58bc0*/  SEL R18, RZ, 0x1, P4 ;  /* 0x00000001ff127807 */ /* 0x000fe40002000000 */
[----:B------:R-:W-:Y:S02]  /*58bd0*/  SEL R123, RZ, 0x1, P1 ;  /* 0x00000001ff7b7807 */ /* 0x000fe40000800000 */
[----:B------:R-:W-:Y:S02]  /*58be0*/  SHF.L.U64.HI R74, R122, 0x1, R131 ;  /* 0x000000017a4a7819 */ /* 0x000fe40000010283 */
[----:B------:R-:W-:-:S02]  /*58bf0*/  ISETP.GE.U32.AND P3, PT, R107, R122, PT ;  /* 0x0000007a6b00720c */ /* 0x000fc40003f66070 */
[----:B------:R-:W-:Y:S02]  /*58c00*/  IADD3 R106, P4, P1, R19, R112, R106 ;  /* 0x00000070136a7210 */ /* 0x000fe4000799e06a */
[----:B------:R-:W-:Y:S02]  /*58c10*/  IADD3 R123, P5, P6, R123, R94, R18 ;  /* 0x0000005e7b7b7210 */ /* 0x000fe40007ebe012 */
[----:B------:R-:W-:Y:S02]  /*58c20*/  ISETP.GE.U32.AND.EX P3, PT, R74, R131, PT, P3 ;  /* 0x000000834a00720c */ /* 0x000fe40003f66130 */
[----:B------:R-:W-:Y:S02]  /*58c30*/  IADD3.X R112, PT, PT, RZ, R113, RZ, P4, P1 ;  /* 0x00000071ff707210 */ /* 0x000fe400027e24ff */
[----:B------:R-:W-:Y:S02]  /*58c40*/  ISETP.GE.U32.AND P0, PT, R23, R96, PT ;  /* 0x000000601700720c */ /* 0x000fe40003f06070 */
[----:B------:R-:W-:-:S02]  /*58c50*/  IADD3.X R113, PT, PT, RZ, R95, RZ, P5, P6 ;  /* 0x0000005fff717210 */ /* 0x000fc40002fec4ff */
[----:B------:R-:W-:Y:S02]  /*58c60*/  ISETP.GE.U32.AND P6, PT, R76, R125, PT ;  /* 0x0000007d4c00720c */ /* 0x000fe40003fc6070 */
[----:B------:R-:W-:Y:S01]  /*58c70*/  ISETP.GE.U32.AND.EX P4, PT, R22, R25, PT, P0 ;  /* 0x000000191600720c */ /* 0x000fe20003f86100 */
[----:B------:R-:W-:Y:S01]  /*58c80*/  IMAD.WIDE.U32 R22, R24, R26, RZ ;  /* 0x0000001a18167225 */ /* 0x000fe200078e00ff */
[----:B------:R-:W-:Y:S02]  /*58c90*/  ISETP.GE.U32.AND.EX P0, PT, R80, R78, PT, P6 ;  /* 0x0000004e5000720c */ /* 0x000fe40003f06160 */
[----:B------:R-:W-:Y:S02]  /*58ca0*/  LOP3.LUT P6, RZ, R6, 0x4, RZ, 0xc0, !PT ;  /* 0x0000000406ff7812 */ /* 0x000fe400078cc0ff */
[----:B------:R-:W-:Y:S02]  /*58cb0*/  ISETP.GE.U32.AND P1, PT, R125, R98, PT ;  /* 0x000000627d00720c */ /* 0x000fe40003f26070 */
[----:B------:R-:W-:Y:S01]  /*58cc0*/  SEL R29, RZ, 0x1, P0 ;  /* 0x00000001ff1d7807 */ /* 0x000fe20000000000 */
[----:B------:R-:W-:Y:S01]  /*58cd0*/  IMAD.WIDE.U32.X R110, R121, R28, R110, P6 ;  /* 0x0000001c796e7225 */ /* 0x000fe200030e046e */
[----:B------:R-:W-:-:S02]  /*58ce0*/  @P3 ISETP.EQ.U32.AND P6, PT, R107, R122, PT ;  /* 0x0000007a6b00320c */ /* 0x000fc40003fc2070 */
[----:B------:R-:W-:Y:S01]  /*58cf0*/  ISETP.GE.U32.AND.EX P1, PT, R78, R21, PT, P1 ;  /* 0x000000154e00720c */ /* 0x000fe20003f26110 */
[----:B------:R-:W-:Y:S01]  /*58d00*/  IMAD.WIDE.U32 R20, R28, R27, RZ ;  /* 0x0000001b1c147225 */ /* 0x000fe200078e00ff */
[----:B------:R-:W-:Y:S02]  /*58d10*/  PLOP3.LUT P0, PT, PT, PT, PT, 0x80, 0x8 ;  /* 0x000000000008781c */ /* 0x000fe40003f0f070 */
[----:B------:R-:W-:Y:S02]  /*58d20*/  @P3 ISETP.EQ.AND.EX P0, PT, R74, R131, P2, P6 ;  /* 0x000000834a00320c */ /* 0x000fe40001702360 */
[----:B------:R-:W-:Y:S01]  /*58d30*/  SEL R18, RZ, 0x1, P1 ;  /* 0x00000001ff127807 */ /* 0x000fe20000800000 */
[----:B------:R-:W-:Y:S01]  /*58d40*/  IMAD.WIDE.U32 R20, P1, R24, R26, R20 ;  /* 0x0000001a18147225 */ /* 0x000fe20007820014 */
[----:B------:R-:W-:Y:S02]  /*58d50*/  P2R R98, PR, RZ, 0x1 ;  /* 0x00000001ff627803 */ /* 0x000fe40000000000 */
[----:B------:R-:W-:Y:S01]  /*58d60*/  IADD3 R29, P2, P3, R29, R110, R18 ;  /* 0x0000006e1d1d7210 */ /* 0x000fe20007b5e012 */
[----:B------:R-:W-:Y:S01]  /*58d70*/  IMAD.WIDE.U32 R22, P0, R27, R28, R22 ;  /* 0x0000001c1b167225 */ /* 0x000fe20007800016 */
[----:B------:R-:W-:-:S02]  /*58d80*/  SEL R101, RZ, 0x1, P4 ;  /* 0x00000001ff657807 */ /* 0x000fc40002000000 */
[----:B------:R-:W-:Y:S01]  /*58d90*/  IADD3.X R110, PT, PT, RZ, R111, RZ, P2, P3 ;  /* 0x0000006fff6e7210 */ /* 0x000fe200017e64ff */
[----:B------:R-:W-:Y:S01]  /*58da0*/  IMAD.WIDE.U32 R18, R27, R26, RZ ;  /* 0x0000001a1b127225 */ /* 0x000fe200078e00ff */
[----:B------:R-:W-:Y:S02]  /*58db0*/  LOP3.LUT R6, R6, 0xfffffffe, RZ, 0xc0, !PT ;  /* 0xfffffffe06067812 */ /* 0x000fe400078ec0ff */
[----:B------:R-:W-:Y:S01]  /*58dc0*/  ISETP.GE.U32.AND P5, PT, R135, R96, PT ;  /* 0x000000608700720c */ /* 0x000fe20003fa6070 */
[----:B------:R-:W-:Y:S01]  /*58dd0*/  IMAD.X R95, RZ, RZ, RZ, P1 ;  /* 0x000000ffff5f7224 */ /* 0x000fe200008e06ff */
[----:B------:R-:W-:Y:S01]  /*58de0*/  IADD3 R125, P1, PT, R19, R22, RZ ;  /* 0x00000016137d7210 */ /* 0x000fe20007f3e0ff */
[----:B------:R-:W-:Y:S01]  /*58df0*/  IMAD.MOV.U32 R94, RZ, RZ, R21 ;  /* 0x000000ffff5e7224 */ /* 0x000fe200078e0015 */
[----:B------:R-:W-:Y:S01]  /*58e00*/  IADD3 R22, P3, P4, R18, R104, R101 ;  /* 0x0000006812167210 */ /* 0x000fe20007c7e065 */
[----:B------:R-:W-:Y:S01]  /*58e10*/  IMAD.WIDE.U32 R100, R121, R33, RZ ;  /* 0x0000002179647225 */ /* 0x000fe200078e00ff */
[----:B------:R-:W-:-:S02]  /*58e20*/  @P0 LOP3.LUT R6, R6, 0x1, RZ, 0xfc, !PT ;  /* 0x0000000106060812 */ /* 0x000fc400078efcff */
[----:B------:R-:W-:Y:S01]  /*58e30*/  IADD3 RZ, P2, PT, R103, R20, RZ ;  /* 0x0000001467ff7210 */ /* 0x000fe20007f5e0ff */
[----:B------:R-:W-:Y:S01]  /*58e40*/  IMAD.WIDE.U32 R20, R33, R33, RZ ;  /* 0x0000002121147225 */ /* 0x000fe200078e00ff */
[----:B------:R-:W-:Y:S02]  /*58e50*/  P2R R96, PR, RZ, 0x2 ;  /* 0x00000002ff607803 */ /* 0x000fe40000000000 */
[----:B------:R-:W-:Y:S01]  /*58e60*/  IADD3.X R104, PT, PT, R125, R105, RZ, P3, P4 ;  /* 0x000000697d687210 */ /* 0x000fe20001fe84ff */
[----:B------:R-:W-:Y:S01]  /*58e70*/  IMAD.WIDE.U32 R100, P0, R33, R121, R100 ;  /* 0x0000007921647225 */ /* 0x000fe20007800064 */
[----:B------:R-:W-:Y:S02]  /*58e80*/  LOP3.LUT P1, RZ, R6, 0x1, RZ, 0xc0, !PT ;  /* 0x0000000106ff7812 */ /* 0x000fe4000782c0ff */
[----:B------:R-:W-:Y:S01]  /*58e90*/  ISETP.GE.U32.AND P4, PT, R22, R18, PT ;  /* 0x000000121600720c */ /* 0x000fe20003f86070 */
[----:B------:R-:W-:Y:S01]  /*58ea0*/  IMAD.WIDE.U32.X R94, R24, R28, R94, P2 ;  /* 0x0000001c185e7225 */ /* 0x000fe200010e045e */
[----:B------:R-:W-:-:S02]  /*58eb0*/  LOP3.LUT R6, R6, 0xfffffff7, RZ, 0xc0, !PT ;  /* 0xfffffff706067812 */ /* 0x000fc400078ec0ff */
[----:B------:R-:W-:Y:S01]  /*58ec0*/  IADD3 R19, P3, PT, R22, R123, RZ ;  /* 0x0000007b16137210 */ /* 0x000fe20007f7e0ff */
[----:B------:R-:W-:Y:S01]  /*58ed0*/  IMAD.SHL.U32 R111, R129, 0x2, RZ ;  /* 0x00000002816f7824 */ /* 0x000fe200078e00ff */
[----:B------:R-:W-:Y:S01]  /*58ee0*/  ISETP.GE.U32.AND.EX P2, PT, R104, R125, PT, P4 ;  /* 0x0000007d6800720c */ /* 0x000fe20003f46140 */
[----:B------:R-:W-:Y:S01]  /*58ef0*/  IMAD.MOV.U32 R102, RZ, RZ, R101 ;  /* 0x000000ffff667224 */ /* 0x000fe200078e0065 */
        /* <DEDUP_REMOVED lines=10> */
[----:B------:R-:W-:Y:S01]  /*58fa0*/  SEL R105, RZ, 0x1, P5 ;  /* 0x00000001ff697807 */ /* 0x000fe20002800000 */
[----:B------:R-:W-:Y:S01]  /*58fb0*/  IMAD.X R22, R113, 0x1, R110, P3 ;  /* 0x0000000171167824 */ /* 0x000fe200018e066e */
[----:B------:R-:W-:-:S02]  /*58fc0*/  SEL R123, RZ, 0x1, P2 ;  /* 0x00000001ff7b7807 */ /* 0x000fc40001000000 */
[----:B------:R-:W-:Y:S02]  /*58fd0*/  IADD3 R19, P2, PT, R25, R18, RZ ;  /* 0x0000001219137210 */ /* 0x000fe40007f5e0ff */
[----:B------:R-:W-:Y:S02]  /*58fe0*/  ISETP.LT.U32.AND P4, PT, R127, R68, PT ;  /* 0x000000447f00720c */ /* 0x000fe40003f81070 */
[----:B------:R-:W-:Y:S01]  /*58ff0*/  ISETP.LT.U32.AND P5, PT, R99, R66, PT ;  /* 0x000000426300720c */ /* 0x000fe20003fa1070 */
[----:B------:R-:W-:Y:S01]  /*59000*/  IMAD.X R21, R22, 0x1, R125, P2 ;  /* 0x0000000116157824 */ /* 0x000fe200010e067d */
[----:B------:R-:W-:Y:S02]  /*59010*/  IADD3 R105, P2, P3, R19, R108, R105 ;  /* 0x0000006c13697210 */ /* 0x000fe40007b5e069 */
[----:B------:R-:W-:Y:S02]  /*59020*/  P2R R80, PR, RZ, 0x2 ;  /* 0x00000002ff507803 */ /* 0x000fe40000000000 */
[----:B------:R-:W-:-:S02]  /*59030*/  IADD3.X R109, PT, PT, R21, R109, RZ, P2, P3 ;  /* 0x0000006d156d7210 */ /* 0x000fc400017e64ff */
[----:B------:R-:W-:Y:S01]  /*59040*/  IADD3 R123, P2, P3, R123, R94, R78 ;  /* 0x0000005e7b7b7210 */ /* 0x000fe20007b5e04e */
[----:B------:R-:W-:Y:S01]  /*59050*/  IMAD.MOV.U32 R94, RZ, RZ, R23 ;  /* 0x000000ffff5e7224 */ /* 0x000fe200078e0017 */
[----:B------:R-:W-:Y:S02]  /*59060*/  PLOP3.LUT P6, PT, PT, PT, PT, 0x8, 0x80 ;  /* 0x000000000080781c */ /* 0x000fe40003fce170 */
        /* <DEDUP_REMOVED lines=27> */
[----:B------:R-:W-:-:S02]  /*59220*/  ISETP.GE.U32.AND P1, PT, R19, R18, PT ;  /* 0x000000121300720c */ /* 0x000fc40003f26070 */
[----:B------:R-:W-:Y:S02]  /*59230*/  ISETP.GE.U32.AND P5, PT, R105, R19, PT ;  /* 0x000000136900720c */ /* 0x000fe40003fa6070 */
[----:B------:R-:W-:Y:S02]  /*59240*/  ISETP.GE.U32.AND.EX P1, PT, R21, R125, PT, P1 ;  /* 0x0000007d1500720c */ /* 0x000fe40003f26110 */
[----:B------:R-:W-:Y:S02]  /*59250*/  ISETP.GE.U32.AND.EX P5, PT, R109, R21, PT, P5 ;  /* 0x000000156d00720c */ /* 0x000fe40003fa6150 */
[----:B------:R-:W-:Y:S02]  /*59260*/  SEL R26, RZ, 0x1, P1 ;  /* 0x00000001ff1a7807 */ /* 0x000fe40000800000 */
[----:B------:R-:W-:Y:S02]  /*59270*/  SEL R19, RZ, 0x1, P5 ;  /* 0x00000001ff137807 */ /* 0x000fe40002800000 */
[----:B------:R-:W-:-:S02]  /*59280*/  IADD3 R25, P1, P5, R25, R102, R20 ;  /* 0x0000006619197210 */ /* 0x000fc40007d3e014 */
[----:B------:R-:W-:Y:S02]  /*59290*/  SEL R113, RZ, 0x1, P2 ;  /* 0x00000001ff717807 */ /* 0x000fe40001000000 */
[----:B------:R-:W-:Y:S02]  /*592a0*/  IADD3.X R76, PT, PT, RZ, R103, RZ, P1, P5 ;  /* 0x00000067ff4c7210 */ /* 0x000fe40000fea4ff */
[----:B------:R-:W-:Y:S01]  /*592b0*/  IADD3 R26, P1, P5, R19, R28, R26 ;  /* 0x0000001c131a7210 */ /* 0x000fe20007d3e01a */
[----:B------:R-:W-:Y:S01]  /*592c0*/  IMAD.WIDE.U32 R18, R121, R27, RZ ;  /* 0x0000001b79127225 */ /* 0x000fe200078e00ff */
[----:B------:R-:W-:Y:S02]  /*592d0*/  ISETP.NE.AND P0, PT, R98, RZ, PT ;  /* 0x000000ff6200720c */ /* 0x000fe40003f05270 */
[----:B------:R-:W-:Y:S01]  /*592e0*/  IADD3.X R95, PT, PT, RZ, R29, RZ, P1, P5 ;  /* 0x0000001dff5f7210 */ /* 0x000fe20000fea4ff */
[----:B------:R-:W-:Y:S01]  /*592f0*/  IMAD.WIDE.U32 R28, R33, R27, RZ ;  /* 0x0000001b211c7225 */ /* 0x000fe200078e00ff */
[----:B------:R-:W-:-:S03]  /*59300*/  PLOP3.LUT P0, PT, P0, P6, PT, 0xf8, 0x8f ;  /* 0x00000000008f781c */ /* 0x000fc6000070df70 */
[----:B------:R-:W-:Y:S01]  /*59310*/  IMAD.WIDE.U32 R18, P1, R24, R33, R18 ;  /* 0x0000002118127225 */ /* 0x000fe20007820012 */
[----:B------:R-:W-:-:S03]  /*59320*/  SEL R80, R70, RZ, P0 ;  /* 0x000000ff46507207 */ /* 0x000fc60000000000 */
        /* <DEDUP_REMOVED lines=13> */
[----:B------:R-:W-:-:S03]  /*59400*/  ISETP.GE.U32.AND P5, PT, R22, R28, PT ;  /* 0x0000001c1600720c */ /* 0x000fc60003fa6070 */
[----:B------:R-:W-:Y:S01]  /*59410*/  IMAD.X R76, R23, 0x1, R76, P1 ;  /* 0x00000001174c7824 */ /* 0x000fe200008e064c */
[----:B------:R-:W-:Y:S02]  /*59420*/  ISETP.GE.U32.AND P1, PT, R25, R22, PT ;  /* 0x000000161900720c */ /* 0x000fe40003f26070 */
[----:B------:R-:W-:Y:S02]  /*59430*/  ISETP.GE.U32.AND.EX P5, PT, R23, R103, PT, P5 ;  /* 0x000000671700720c */ /* 0x000fe40003fa6150 */
[----:B------:R-:W-:Y:S01]  /*59440*/  ISETP.GE.U32.AND.EX P1, PT, R76, R23, PT, P1 ;  /* 0x000000174c00720c */ /* 0x000fe20003f26110 */
[----:B------:R-:W-:Y:S01]  /*59450*/  IMAD.WIDE.U32 R22, R24, R27, RZ ;  /* 0x0000001b18167225 */ /* 0x000fe200078e00ff */
[----:B------:R-:W-:Y:S02]  /*59460*/  SEL R78, RZ, 0x1, P5 ;  /* 0x00000001ff4e7807 */ /* 0x000fe40002800000 */
[----:B------:R-:W-:Y:S02]  /*59470*/  IADD3 R25, P5, PT, R25, R28, RZ ;  /* 0x0000001c19197210 */ /* 0x000fe40007fbe0ff */
[----:B------:R-:W-:-:S02]  /*59480*/  SEL R101, RZ, 0x1, P1 ;  /* 0x00000001ff657807 */ /* 0x000fc40000800000 */
        /* <DEDUP_REMOVED lines=11> */
[----:B------:R-:W-:Y:S01]  /*59540*/  IMAD.X R95, RZ, RZ, RZ, P1 ;  /* 0x000000ffff5f7224 */ /* 0x000fe200008e06ff */
[----:B------:R-:W-:Y:S01]  /*59550*/  IADD3 R101, P1, P2, R101, R20, R78 ;  /* 0x0000001465657210 */ /* 0x000fe20007a3e04e */
[----:B------:R-:W-:Y:S01]  /*59560*/  IMAD.MOV.U32 R94, RZ, RZ, R29 ;  /* 0x000000ffff5e7224 */ /* 0x000fe200078e001d */
[----:B------:R-:W-:Y:S02]  /*59570*/  IADD3 R23, P5, PT, R23, R28, RZ ;  /* 0x0000001c17177210 */ /* 0x000fe40007fbe0ff */
[----:B------:R-:W-:-:S02]  /*59580*/  IADD3.X R20, PT, PT, RZ, R21, RZ, P1, P2 ;  /* 0x00000015ff147210 */ /* 0x000fc40000fe44ff */
[----:B------:R-:W-:Y:S02]  /*59590*/  IADD3 R28, P1, PT, R113, R68, RZ ;  /* 0x00000044711c7210 */ /* 0x000fe40007f3e0ff */
[----:B------:R-:W-:Y:S01]  /*595a0*/  IADD3 R18, P2, P6, R25, R18, R27 ;  /* 0x0000001219127210 */ /* 0x000fe20007e5e01b */
[----:B------:R-:W-:Y:S01]  /*595b0*/  IMAD.WIDE.U32.X R24, R24, R24, R94, P5 ;  /* 0x0000001818187225 */ /* 0x000fe200028e045e */
[----:B------:R-:W-:Y:S02]  /*595c0*/  SEL R28, R28, RZ, P0 ;  /* 0x000000ff1c1c7207 */ /* 0x000fe40000000000 */
[----:B------:R-:W-:Y:S01]  /*595d0*/  IADD3.X R21, PT, PT, RZ, R19, RZ, P2, P6 ;  /* 0x00000013ff157210 */ /* 0x000fe200017ec4ff */
[----:B------:R-:W-:Y:S01]  /*595e0*/  IMAD.X R29, RZ, RZ, R69, P1 ;  /* 0x000000ffff1d7224 */ /* 0x000fe200008e0645 */
[----:B------:R-:W-:Y:S02]  /*595f0*/  IADD3 R80, P2, PT, -R80, R111, RZ ;  /* 0x0000006f50507210 */ /* 0x000fe40007f5e1ff */
[----:B------:R-:W-:-:S02]  /*59600*/  SEL R27, R71, RZ, P0 ;  /* 0x000000ff471b7207 */ /* 0x000fc40000000000 */
[----:B------:R-:W-:Y:S02]  /*59610*/  SEL R95, RZ, 0x1, !P3 ;  /* 0x00000001ff5f7807 */ /* 0x000fe40005800000 */
[----:B------:R-:W-:Y:S01]  /*59620*/  IADD3 R19, P3, PT, R101, R22, RZ ;  /* 0x0000001665137210 */ /* 0x000fe20007f7e0ff */
[----:B------:R-:W-:Y:S01]  /*59630*/  IMAD.X R118, R118, 0x1, ~R27, P2 ;  /* 0x0000000176767824 */ /* 0x000fe200010e0e1b */
[----:B------:R-:W-:Y:S02]  /*59640*/  IADD3 R127, P1, PT, R127, -R28, RZ ;  /* 0x8000001c7f7f7210 */ /* 0x000fe40007f3e0ff */
[----:B------:R-:W-:Y:S01]  /*59650*/  SEL R29, R29, RZ, P0 ;  /* 0x000000ff1d1d7207 */ /* 0x000fe20000000000 */
[----:B------:R-:W-:Y:S01]  /*59660*/  IMAD.X R20, R23, 0x1, R20, P3 ;  /* 0x0000000117147824 */ /* 0x000fe200018e0614 */
[----:B------:R-:W-:Y:S02]  /*59670*/  IADD3 R18, P2, PT, R19, R18, RZ ;  /* 0x0000001213127210 */ /* 0x000fe40007f5e0ff */
[----:B------:R-:W-:Y:S01]  /*59680*/  IADD3 R78, P5, PT, R95, R66, RZ ;  /* 0x000000425f4e7210 */ /* 0x000fe20007fbe0ff */
[----:B------:R-:W-:Y:S01]  /*59690*/  IMAD.X R29, R114, 0x1, ~R29, P1 ;  /* 0x00000001721d7824 */ /* 0x000fe200008e0e1d */
[----:B------:R-:W-:-:S02]  /*596a0*/  ISETP.GE.U32.AND P1, PT, R19, R22, PT ;  /* 0x000000161300720c */ /* 0x000fc40003f26070 */
[----:B------:R-:W-:Y:S01]  /*596b0*/  ISETP.GE.U32.AND P3, PT, R18, R19, PT ;  /* 0x000000131200720c */ /* 0x000fe20003f66070 */
[----:B------:R-:W-:Y:S01]  /*596c0*/  IMAD.X R19, R20, 0x1, R21, P2 ;  /* 0x0000000114137824 */ /* 0x000fe200010e0615 */
[----:B------:R-:W-:Y:S01]  /*596d0*/  ISETP.GE.U32.AND P2, PT, R17, R80, PT ;  /* 0x000000501100720c */ /* 0x000fe20003f46070 */
[----:B------:R-:W-:Y:S01]  /*596e0*/  IMAD.X R27, RZ, RZ, R67, P5 ;  /* 0x000000ffff1b7224 */ /* 0x000fe200028e0643 */
[----:B------:R-:W-:Y:S02]  /*596f0*/  SEL R78, R78, RZ, P0 ;  /* 0x000000ff4e4e7207 */ /* 0x000fe40000000000 */
[----:B------:R-:W-:Y:S02]  /*59700*/  ISETP.GE.U32.AND.EX P2, PT, R13, R118, PT, P2 ;  /* 0x000000760d00720c */ /* 0x000fe40003f46120 */
[----:B------:R-:W-:Y:S02]  /*59710*/  ISETP.GE.U32.AND.EX P1, PT, R20, R23, PT, P1 ;  /* 0x000000171400720c */ /* 0x000fe40003f26110 */
[----:B------:R-:W-:-:S02]  /*59720*/  IADD3 R78, P5, PT, -R78, R99, RZ ;  /* 0x000000634e4e7210 */ /* 0x000fc40007fbe1ff */
[----:B------:R-:W-:Y:S02]  /*59730*/  SEL R27, R27, RZ, P0 ;  /* 0x000000ff1b1b7207 */ /* 0x000fe40000000000 */
[----:B------:R-:W-:Y:S02]  /*59740*/  ISETP.GE.U32.AND.EX P3, PT, R19, R20, PT, P3 ;  /* 0x000000141300720c */ /* 0x000fe40003f66130 */
[----:B------:R-:W-:Y:S01]  /*59750*/  SEL R95, RZ, 0xffffffff, P2 ;  /* 0xffffffffff5f7807 */ /* 0x000fe20001000000 */
[----:B------:R-:W-:Y:S01]  /*59760*/  IMAD.X R27, R120, 0x1, ~R27, P5 ;  /* 0x00000001781b7824 */ /* 0x000fe200028e0e1b */
[----:B------:R-:W-:Y:S02]  /*59770*/  SEL R23, RZ, 0x1, !P4 ;  /* 0x00000001ff177807 */ /* 0x000fe40006000000 */
[----:B------:R-:W-:Y:S02]  /*59780*/  SEL R20, RZ, 0x1, P1 ;  /* 0x00000001ff147807 */ /* 0x000fe40000800000 */
[----:B------:R-:W-:-:S02]  /*59790*/  ISETP.EQ.U32.AND P1, PT, R16, R127, PT ;  /* 0x0000007f1000720c */ /* 0x000fc40003f22070 */
[----:B------:R-:W-:Y:S02]  /*597a0*/  SEL R21, RZ, 0x1, P3 ;  /* 0x00000001ff157807 */ /* 0x000fe40001800000 */
[----:B------:R-:W-:Y:S02]  /*597b0*/  IADD3 R76, P3, P4, R95, R16, -R127 ;  /* 0x000000105f4c7210 */ /* 0x000fe40007c7e87f */
[----:B------:R-:W-:Y:S02]  /*597c0*/  IADD3 R22, P5, PT, R23, R64, RZ ;  /* 0x0000004017167210 */ /* 0x000fe40007fbe0ff */
[----:B------:R-:W-:Y:S02]  /*597d0*/  ISETP.EQ.AND.EX P2, PT, R12, R29, !P2, P1 ;  /* 0x0000001d0c00720c */ /* 0x000fe40005742310 */
[----:B------:R-:W-:Y:S02]  /*597e0*/  ISETP.LT.U32.AND P1, PT, R16, R127, PT ;  /* 0x0000007f1000720c */ /* 0x000fe40003f21070 */
[----:B------:R-:W-:-:S02]  /*597f0*/  IADD3.X R95, PT, PT, R95, R12, ~R29, P3, P4 ;  /* 0x0000000c5f5f7210 */ /* 0x000fc40001fe8c1d */
[----:B------:R-:W-:Y:S01]  /*59800*/  IADD3 R16, P3, P4, R21, R24, R20 ;  /* 0x0000001815107210 */ /* 0x000fe20007c7e014 */
[----:B------:R-:W-:Y:S01]  /*59810*/  IMAD.X R21, RZ, RZ, R65, P5 ;  /* 0x000000ffff157224 */ /* 0x000fe200028e0641 */
[----:B------:R-:W-:Y:S02]  /*59820*/  SEL R22, R22, RZ, P0 ;  /* 0x000000ff16167207 */ /* 0x000fe40000000000 */
[----:B------:R-:W-:Y:S02]  /*59830*/  ISETP.LT.U32.OR.EX P2, PT, R12, R29, P2, P1 ;  /* 0x0000001d0c00720c */ /* 0x000fe40001741510 */
[----:B------:R-:W-:Y:S02]  /*59840*/  ISETP.EQ.U32.AND P1, PT, R15, R78, PT ;  /* 0x0000004e0f00720c */ /* 0x000fe40003f22070 */
[----:B------:R-:W-:Y:S02]  /*59850*/  IADD3 R107, P5, PT, -R22, R107, RZ ;  /* 0x0000006b166b7210 */ /* 0x000fe40007fbe1ff */
[----:B------:R-:W-:-:S02]  /*59860*/  SEL R21, R21, RZ, P0 ;  /* 0x000000ff15157207 */ /* 0x000fc40000000000 */
[----:B------:R-:W-:Y:S02]  /*59870*/  ISETP.LT.U32.AND P0, PT, R15, R78, PT ;  /* 0x0000004e0f00720c */ /* 0x000fe40003f01070 */
[----:B------:R-:W-:Y:S02]  /*59880*/  ISETP.EQ.AND.EX P1, PT, R10, R27, P2, P1 ;  /* 0x0000001b0a00720c */ /* 0x000fe40001722310 */
[----:B------:R-:W-:Y:S01]  /*59890*/  IADD3 R99, P6, PT, -R80, R17, RZ ;  /* 0x0000001150637210 */ /* 0x000fe20007fde1ff */
[----:B------:R-:W-:Y:S01]  /*598a0*/  IMAD.X R17, R74, 0x1, ~R21, P5 ;  /* 0x000000014a117824 */ /* 0x000fe200028e0e15 */
[----:B------:R-:W-:Y:S02]  /*598b0*/  SEL R101, RZ, 0xffffffff, !P2 ;  /* 0xffffffffff657807 */ /* 0x000fe40005000000 */
[----:B------:R-:W-:Y:S01]  /*598c0*/  ISETP.EQ.U32.AND P5, PT, R14, R107, PT ;  /* 0x0000006b0e00720c */ /* 0x000fe20003fa2070 */
[----:B------:R-:W-:Y:S01]  /*598d0*/  IMAD.X R74, R13, 0x1, ~R118, P6 ;  /* 0x000000010d4a7824 */ /* 0x000fe200030e0e76 */
[----:B------:R-:W-:-:S02]  /*598e0*/  ISETP.LT.U32.OR.EX P1, PT, R10, R27, P1, P0 ;  /* 0x0000001b0a00720c */ /* 0x000fc40000f21500 */
[----:B------:R-:W-:Y:S02]  /*598f0*/  ISETP.GE.U32.AND P2, PT, R14, R107, PT ;  /* 0x0000006b0e00720c */ /* 0x000fe40003f46070 */
[CC--:B------:R-:W-:Y:S02]  /*59900*/  ISETP.EQ.AND.EX P5, PT, R8.reuse, R17.reuse, P1, P5 ;  /* 0x000000110800720c */ /* 0x0c0fe40000fa2350 */
[----:B------:R-:W-:Y:S02]  /*59910*/  ISETP.GE.U32.AND.EX P2, PT, R8, R17, PT, P2 ;  /* 0x000000110800720c */ /* 0x000fe40003f46120 */
[----:B------:R-:W-:Y:S02]  /*59920*/  SEL R103, RZ, 0xffffffff, !P1 ;  /* 0xffffffffff677807 */ /* 0x000fe40004800000 */
[----:B------:R-:W-:Y:S02]  /*59930*/  IADD3 R78, P6, P1, R101, R15, -R78 ;  /* 0x0000000f654e7210 */ /* 0x000fe400079de84e */
[----:B------:R-:W-:-:S02]  /*59940*/  ISETP.NE.U32.AND P0, PT, R106, RZ, PT ;  /* 0x000000ff6a00720c */ /* 0x000fc40003f05070 */
        /* <DEDUP_REMOVED lines=30> */
.L_x_380:
        /* <DEDUP_REMOVED lines=27> */
.L_x_381:
        /* <DEDUP_REMOVED lines=12> */
[----:B------:R-:W-:Y:S01]  /*59da0*/  IMAD.X R111, RZ, RZ, RZ, P1 ;  /* 0x000000ffff6f7224 */ /* 0x000fe200008e06ff */
[----:B------:R-:W-:Y:S01]  /*59db0*/  LOP3.LUT R8, RZ, R8, RZ, 0x33, !PT ;  /* 0x00000008ff087212 */ /* 0x000fe200078e33ff */
[----:B------:R-:W-:Y:S01]  /*59dc0*/  IMAD.MOV.U32 R110, RZ, RZ, R23 ;  /* 0x000000ffff6e7224 */ /* 0x000fe200078e0017 */
[----:B------:R-:W-:Y:S01]  /*59dd0*/  IADD3 R25, P5, PT, R90, R14, RZ ;  /* 0x0000000e5a197210 */ /* 0x000fe20007fbe0ff */
[----:B------:R-:W-:Y:S01]  /*59de0*/  IMAD.WIDE.U32 R106, P1, R12, R69, R106 ;  /* 0x000000450c6a7225 */ /* 0x000fe2000782006a */
[----:B------:R-:W-:-:S03]  /*59df0*/  ISETP.GT.U32.AND.EX P0, PT, R97, R8, PT, P0 ;  /* 0x000000086100720c */ /* 0x000fc60003f04100 */
[----:B------:R-:W-:Y:S01]  /*59e00*/  IMAD.WIDE.U32 R96, R113, R66, RZ ;  /* 0x0000004271607225 */ /* 0x000fe200078e00ff */
[----:B------:R-:W-:Y:S02]  /*59e10*/  SEL R13, RZ, 0x1, !P0 ;  /* 0x00000001ff0d7807 */ /* 0x000fe40004000000 */
[----:B------:R-:W-:Y:S01]  /*59e20*/  IADD3 R27, P4, PT, R15, R106, RZ ;  /* 0x0000006a0f1b7210 */ /* 0x000fe20007f9e0ff */
[----:B------:R-:W-:Y:S01]  /*59e30*/  IMAD.WIDE.U32.X R110, R113, R71, R110, P2 ;  /* 0x00000047716e7225 */ /* 0x000fe200010e046e */
[----:B------:R-:W-:-:S03]  /*59e40*/  ISETP.GE.U32.AND P2, PT, R25, R14, PT ;  /* 0x0000000e1900720c */ /* 0x000fc60003f46070 */
        /* <DEDUP_REMOVED lines=26> */
[----:B------:R-:W-:Y:S01]  /*59ff0*/  ISETP.GE.U32.AND.EX P3, PT, R93, R10, PT, P3 ;  /* 0x0000000a5d00720c */ /* 0x000fe20003f66130 */
[----:B------:R-:W-:Y:S01]  /*5a000*/  IMAD R27, R97, R73, R14 ;  /* 0x00000049611b7224 */ /* 0x000fe200078e020e */
[----:B------:R-:W-:Y:S01]  /*5a010*/  ISETP.GE.U32.AND P1, PT, R107, R12, PT ;  /* 0x0000000c6b00720c */ /* 0x000fe20003f26070 */
[----:B------:R-:W-:Y:S01]  /*5a020*/  IMAD.WIDE.U32 R12, R97, R72, RZ ;  /* 0x00000048610c7225 */ /* 0x000fe200078e00ff */
[----:B------:R-:W-:-:S02]  /*5a030*/  SEL R10, RZ, 0x1, P2 ;  /* 0x00000001ff0a7807 */ /* 0x000fc40001000000 */
[----:B------:R-:W-:Y:S01]  /*5a040*/  SEL R25, RZ, 0x1, P0 ;  /* 0x00000001ff197807 */ /* 0x000fe20000000000 */
[----:B------:R-:W-:Y:S02]  /*5a050*/  IMAD.IADD R13, R13, 0x1, R27 ;  /* 0x000000010d0d7824 */ /* 0x000fe400078e021b */
[----:B------:R-:W-:Y:S01]  /*5a060*/  IMAD.WIDE.U32.X R20, R113, R67, R20, P4 ;  /* 0x0000004371147225 */ /* 0x000fe200020e0414 */
[----:B------:R-:W-:-:S03]  /*5a070*/  IADD3 R10, P0, P2, R25, R22, R10 ;  /* 0x00000016190a7210 */ /* 0x000fc60007a1e00a */
[----:B------:R-:W-:Y:S01]  /*5a080*/  IMAD.MOV.U32 R30, RZ, RZ, R29 ;  /* 0x000000ffff1e7224 */ /* 0x000fe200078e001d */
[----:B------:R-:W-:Y:S01]  /*5a090*/  IADD3.X R90, PT, PT, RZ, R23, RZ, P0, P2 ;  /* 0x00000017ff5a7210 */ /* 0x000fe200007e44ff */
[----:B------:R-:W-:Y:S01]  /*5a0a0*/  IMAD.X R109, R109, 0x1, R8, P5 ;  /* 0x000000016d6d7824 */ /* 0x000fe200028e0608 */
[----:B------:R-:W-:Y:S01]  /*5a0b0*/  IADD3 R17, P4, PT, R17, R10, RZ ;  /* 0x0000000a11117210 */ /* 0x000fe20007f9e0ff */
[----:B------:R-:W-:-:S03]  /*5a0c0*/  IMAD.WIDE.U32 R22, R13, R70, RZ ;  /* 0x000000460d167225 */ /* 0x000fc600078e00ff */
[----:B------:R-:W-:Y:S01]  /*5a0d0*/  ISETP.GE.U32.AND.EX P1, PT, R109, R8, PT, P1 ;  /* 0x000000086d00720c */ /* 0x000fe20003f26110 */
[C---:B------:R-:W-:Y:S01]  /*5a0e0*/  IMAD.WIDE.U32 R28, R12.reuse, R70, RZ ;  /* 0x000000460c1c7225 */ /* 0x040fe200078e00ff */
[----:B------:R-:W-:Y:S02]  /*5a0f0*/  ISETP.GE.U32.AND P0, PT, R17, R10, PT ;  /* 0x0000000a1100720c */ /* 0x000fe40003f06070 */
[----:B------:R-:W-:Y:S01]  /*5a100*/  SEL R10, RZ, 0x1, P3 ;  /* 0x00000001ff0a7807 */ /* 0x000fe20001800000 */
[----:B------:R-:W-:Y:S01]  /*5a110*/  IMAD.X R94, R93, 0x1, R90, P4 ;  /* 0x000000015d5e7824 */ /* 0x000fe200020e065a */
[----:B------:R-:W-:Y:S01]  /*5a120*/  LOP3.LUT R8, RZ, R28, RZ, 0x33, !PT ;  /* 0x0000001cff087212 */ /* 0x000fe200078e33ff */
[----:B------:R-:W-:-:S03]  /*5a130*/  IMAD.WIDE.U32 R22, P4, R12, R71, R22 ;  /* 0x000000470c167225 */ /* 0x000fc60007880016 */
[----:B------:R-:W-:Y:S01]  /*5a140*/  ISETP.GT.U32.AND P2, PT, R97, R8, PT ;  /* 0x000000086100720c */ /* 0x000fe20003f44070 */
[----:B------:R-:W-:Y:S01]  /*5a150*/  IMAD.WIDE.U32.X R14, R113, R65, R30, P6 ;  /* 0x00000041710e7225 */ /* 0x000fe200030e041e */
[----:B------:R-:W-:Y:S02]  /*5a160*/  IADD3 R8, P5, PT, R29, R22, RZ ;  /* 0x000000161d087210 */ /* 0x000fe40007fbe0ff */
[----:B------:R-:W-:Y:S01]  /*5a170*/  ISETP.GE.U32.AND.EX P0, PT, R94, R90, PT, P0 ;  /* 0x0000005a5e00720c */ /* 0x000fe20003f06100 */
[----:B------:R-:W-:Y:S01]  /*5a180*/  IMAD.WIDE.U32 R30, R13, R68, RZ ;  /* 0x000000440d1e7225 */ /* 0x000fe200078e00ff */
[----:B------:R-:W-:Y:S02]  /*5a190*/  LOP3.LUT R8, RZ, R8, RZ, 0x33, !PT ;  /* 0x00000008ff087212 */ /* 0x000fe400078e33ff */
[----:B------:R-:W-:Y:S01]  /*5a1a0*/  SEL R25, RZ, 0x1, P0 ;  /* 0x00000001ff197807 */ /* 0x000fe20000000000 */
[----:B------:R-:W-:Y:S01]  /*5a1b0*/  IMAD.WIDE.U32 R92, R12, R68, RZ ;  /* 0x000000440c5c7225 */ /* 0x000fe200078e00ff */
[----:B------:R-:W-:-:S02]  /*5a1c0*/  ISETP.GT.U32.AND.EX P2, PT, R121, R8, PT, P2 ;  /* 0x000000087900720c */ /* 0x000fc40003f44120 */
        /* <DEDUP_REMOVED lines=9> */
[----:B------:R-:W-:Y:S02]  /*5a260*/  IMAD.MOV.U32 R28, RZ, RZ, R31 ;  /* 0x000000ffff1c7224 */ /* 0x000fe400078e001f */
[----:B------:R-:W-:Y:S01]  /*5a270*/  IMAD.WIDE.U32 R92, P6, R12, R67, R104 ;  /* 0x000000430c5c7225 */ /* 0x000fe200078c0068 */
[----:B------:R-:W-:-:S03]  /*5a280*/  SEL R105, RZ, 0x1, !P2 ;  /* 0x00000001ff697807 */ /* 0x000fc60005000000 */
[----:B------:R-:W-:-:S04]  /*5a290*/  IMAD.WIDE.U32 R30, R12, R66, RZ ;  /* 0x000000420c1e7225 */ /* 0x000fc800078e00ff */
[----:B------:R-:W-:Y:S01]  /*5a2a0*/  IMAD.WIDE.U32.X R96, R13, R71, R96, P5 ;  /* 0x000000470d607225 */ /* 0x000fe200028e0460 */
[----:B------:R-:W-:-:S03]  /*5a2b0*/  IADD3 R20, P5, P2, R25, R20, R10 ;  /* 0x0000001419147210 */ /* 0x000fc60007abe00a */
[----:B------:R-:W-:Y:S01]  /*5a2c0*/  IMAD.X R23, RZ, RZ, RZ, P6 ;  /* 0x000000ffff177224 */ /* 0x000fe200030e06ff */
[----:B------:R-:W-:Y:S01]  /*5a2d0*/  IADD3 R10, P6, PT, R105, R96, RZ ;  /* 0x00000060690a7210 */ /* 0x000fe20007fde0ff */
[----:B------:R-:W-:Y:S01]  /*5a2e0*/  IMAD.X R8, R27, 0x1, R94, P3 ;  /* 0x000000011b087824 */ /* 0x000fe200018e065e */
[----:B------:R-:W-:Y:S01]  /*5a2f0*/  IADD3 R25, P3, PT, R31, R92, RZ ;  /* 0x0000005c1f197210 */ /* 0x000fe20007f7e0ff */
[----:B------:R-:W-:Y:S01]  /*5a300*/  IMAD.MOV.U32 R22, RZ, RZ, R93 ;  /* 0x000000ffff167224 */ /* 0x000fe200078e005d */
[----:B------:R-:W-:Y:S01]  /*5a310*/  IADD3.X R92, PT, PT, RZ, R21, RZ, P5, P2 ;  /* 0x00000015ff5c7210 */ /* 0x000fe20002fe44ff */
[----:B------:R-:W-:Y:S01]  /*5a320*/  IMAD.X R97, RZ, RZ, R97, P6 ;  /* 0x000000ffff617224 */ /* 0x000fe200030e0661 */
[----:B------:R-:W-:Y:S01]  /*5a330*/  IADD3 R107, P5, PT, R107, R20, RZ ;  /* 0x000000146b6b7210 */ /* 0x000fe20007fbe0ff */
[----:B------:R-:W-:Y:S01]  /*5a340*/  IMAD.WIDE.U32.X R22, R13, R67, R22, P3 ;  /* 0x000000430d167225 */ /* 0x000fe200018e0416 */
[----:B------:R-:W-:Y:S02]  /*5a350*/  IADD3 R111, P2, PT, R17, R10, RZ ;  /* 0x0000000a116f7210 */ /* 0x000fe40007f5e0ff */
[----:B------:R-:W-:Y:S01]  /*5a360*/  IADD3 R17, P6, PT, R107, R30, RZ ;  /* 0x0000001e6b117210 */ /* 0x000fe20007fde0ff */
[----:B------:R-:W-:Y:S01]  /*5a370*/  IMAD.X R109, R109, 0x1, R92, P5 ;  /* 0x000000016d6d7824 */ /* 0x000fe200028e065c */
[----:B------:R-:W-:Y:S01]  /*5a380*/  ISETP.GE.U32.AND P5, PT, R107, R20, PT ;  /* 0x000000146b00720c */ /* 0x000fe20003fa6070 */
[----:B------:R-:W-:Y:S01]  /*5a390*/  IMAD.X R107, R8, 0x1, R97, P2 ;  /* 0x00000001086b7824 */ /* 0x000fe200010e0661 */
[C---:B------:R-:W-:Y:S01]  /*5a3a0*/  ISETP.GE.U32.AND P1, PT, R111.reuse, R10, PT ;  /* 0x0000000a6f00720c */ /* 0x040fe20003f26070 */
[----:B------:R-:W-:Y:S01]  /*5a3b0*/  IMAD.WIDE.U32 R20, R111, R72, RZ ;  /* 0x000000486f147225 */ /* 0x000fe200078e00ff */
[----:B------:R-:W-:-:S02]  /*5a3c0*/  ISETP.GE.U32.AND.EX P5, PT, R109, R92, PT, P5 ;  /* 0x0000005c6d00720c */ /* 0x000fc40003fa6150 */
[----:B------:R-:W-:Y:S01]  /*5a3d0*/  ISETP.GE.U32.AND.EX P4, PT, R8, R27, PT, P4 ;  /* 0x0000001b0800720c */ /* 0x000fe20003f86140 */
[----:B------:R-:W-:Y:S01]  /*5a3e0*/  IMAD.X R10, R25, 0x1, R109, P6 ;  /* 0x00000001190a7824 */ /* 0x000fe200030e066d */
[C---:B------:R-:W-:Y:S01]  /*5a3f0*/  ISETP.GE.U32.AND.EX P1, PT, R107.reuse, R97, PT, P1 ;  /* 0x000000616b00720c */ /* 0x040fe20003f26110 */
[----:B------:R-:W-:Y:S01]  /*5a400*/  IMAD R92, R107, R72, RZ ;  /* 0x000000486b5c7224 */ /* 0x000fe200078e02ff */
[----:B------:R-:W-:Y:S01]  /*5a410*/  ISETP.GE.U32.AND P2, PT, R17, R30, PT ;  /* 0x0000001e1100720c */ /* 0x000fe20003f46070 */
[----:B------:R-:W-:Y:S01]  /*5a420*/  IMAD.WIDE.U32.X R30, R13, R69, R28, P0 ;  /* 0x000000450d1e7225 */ /* 0x000fe200000e041c */
[----:B------:R-:W-:Y:S02]  /*5a430*/  SEL R93, RZ, 0x1, P5 ;  /* 0x00000001ff5d7807 */ /* 0x000fe40002800000 */
[----:B------:R-:W-:Y:S01]  /*5a440*/  SEL R8, RZ, 0x1, P4 ;  /* 0x00000001ff087807 */ /* 0x000fe20002000000 */
[----:B------:R-:W-:Y:S01]  /*5a450*/  IMAD.WIDE.U32 R28, R20, R70, RZ ;  /* 0x00000046141c7225 */ /* 0x000fe200078e00ff */
[----:B------:R-:W-:-:S02]  /*5a460*/  SEL R27, RZ, 0x1, P1 ;  /* 0x00000001ff1b7807 */ /* 0x000fc40000800000 */
[----:B------:R-:W-:Y:S02]  /*5a470*/  IADD3 R105, P0, P5, R93, R14, R90 ;  /* 0x0000000e5d697210 */ /* 0x000fe40007d1e05a */
[----:B------:R-:W-:Y:S02]  /*5a480*/  IADD3 R14, P1, P4, R27, R30, R8 ;  /* 0x0000001e1b0e7210 */ /* 0x000fe40007c3e008 */
[----:B------:R-:W-:Y:S01]  /*5a490*/  ISETP.GE.U32.AND.EX P2, PT, R10, R25, PT, P2 ;  /* 0x000000190a00720c */ /* 0x000fe20003f46120 */
[----:B------:R-:W-:Y:S01]  /*5a4a0*/  IMAD R25, R111, R73, R92 ;  /* 0x000000496f197224 */ /* 0x000fe200078e025c */
[----:B------:R-:W-:Y:S01]  /*5a4b0*/  IADD3 R27, P6, PT, R17, R14, RZ ;  /* 0x0000000e111b7210 */ /* 0x000fe20007fde0ff */
[----:B------:R-:W-:Y:S01]  /*5a4c0*/  IMAD.WIDE.U32 R92, R13, R64, RZ ;  /* 0x000000400d5c7225 */ /* 0x000fe200078e00ff */
[----:B------:R-:W-:Y:S02]  /*5a4d0*/  IADD3.X R17, PT, PT, RZ, R31, RZ, P1, P4 ;  /* 0x0000001fff117210 */ /* 0x000fe40000fe84ff */
[----:B------:R-:W-:-:S02]  /*5a4e0*/  IADD3.X R94, PT, PT, RZ, R15, RZ, P0, P5 ;  /* 0x0000000fff5e7210 */ /* 0x000fc400007ea4ff */
[----:B------:R-:W-:Y:S01]  /*5a4f0*/  ISETP.NE.U32.AND P4, PT, R105, RZ, PT ;  /* 0x000000ff6900720c */ /* 0x000fe20003f85070 */
[----:B------:R-:W-:Y:S01]  /*5a500*/  IMAD.WIDE.U32 R92, P5, R12, R65, R92 ;  /* 0x000000410c5c7225 */ /* 0x000fe200078a005c */
[----:B------:R-:W-:Y:S02]  /*5a510*/  LOP3.LUT R8, RZ, R28, RZ, 0x33, !PT ;  /* 0x0000001cff087212 */ /* 0x000fe400078e33ff */
[----:B------:R-:W-:Y:S01]  /*5a520*/  ISETP.NE.AND.EX P4, PT, R94, RZ, PT, P4 ;  /* 0x000000ff5e00720c */ /* 0x000fe20003f85340 */
[----:B------:R-:W-:Y:S01]  /*5a530*/  IMAD.X R97, RZ, RZ, RZ, P5 ;  /* 0x000000ffff617224 */ /* 0x000fe200028e06ff */
[----:B------:R-:W-:Y:S01]  /*5a540*/  ISETP.GE.U32.AND P1, PT, R27, R14, PT ;  /* 0x0000000e1b00720c */ /* 0x000fe20003f26070 */
[----:B------:R-:W-:Y:S01]  /*5a550*/  IMAD.WIDE.U32 R14, R12, R64, RZ ;  /* 0x000000400c0e7225 */ /* 0x000fe200078e00ff */
[----:B------:R-:W-:-:S03]  /*5a560*/  ISETP.GT.U32.AND P0, PT, R111, R8, PT ;  /* 0x000000086f00720c */ /* 0x000fc60003f04070 */
        /* <DEDUP_REMOVED lines=24> */
.L_x_382:
[----:B------:R-:W-:Y:S01]  /*5a6f0*/  IADD3 R10, P4, PT, R29, R30, RZ ;  /* 0x0000001e1d0a7210 */ /* 0x000fe20007f9e0ff */
[----:B------:R-:W-:Y:S01]  /*5a700*/  IMAD.WIDE.U32 R28, P6, R20, R69, R96 ;  /* 0x00000045141c7225 */ /* 0x000fe200078c0060 */
[----:B------:R-:W-:Y:S02]  /*5a710*/  ISETP.GE.U32.AND.EX P1, PT, R98, R17, PT, P1 ;  /* 0x000000116200720c */ /* 0x000fe40003f26110 */
[----:B------:R-:W-:Y:S01]  /*5a720*/  LOP3.LUT R10, RZ, R10, RZ, 0x33, !PT ;  /* 0x0000000aff0a7212 */ /* 0x000fe200078e33ff */
[----:B------:R-:W-:Y:S01]  /*5a730*/  IMAD.X R97, RZ, RZ, RZ, P5 ;  /* 0x000000ffff617224 */ /* 0x000fe200028e06ff */
[----:B------:R-:W-:Y:S01]  /*5a740*/  SEL R25, RZ, 0x1, P2 ;  /* 0x00000001ff197807 */ /* 0x000fe20001000000 */
[----:B------:R-:W-:Y:S01]  /*5a750*/  IMAD.MOV.U32 R96, RZ, RZ, R31 ;  /* 0x000000ffff607224 */ /* 0x000fe200078e001f */
[----:B------:R-:W-:Y:S02]  /*5a760*/  ISETP.GT.U32.AND.EX P0, PT, R107, R10, PT, P0 ;  /* 0x0000000a6b00720c */ /* 0x000fe40003f04100 */
[----:B------:R-:W-:Y:S01]  /*5a770*/  SEL R21, RZ, 0x1, P1 ;  /* 0x00000001ff157807 */ /* 0x000fe20000800000 */
[----:B------:R-:W-:Y:S01]  /*5a780*/  IMAD.WIDE.U32.X R96, R8, R71, R96, P4 ;  /* 0x0000004708607225 */ /* 0x000fe200020e0460 */
[----:B------:R-:W-:-:S02]  /*5a790*/  IADD3 R15, P3, PT, R27, R92, RZ ;  /* 0x0000005c1b0f7210 */ /* 0x000fc40007f7e0ff */
[----:B------:R-:W-:Y:S01]  /*5a7a0*/  SEL R17, RZ, 0x1, !P0 ;  /* 0x00000001ff117807 */ /* 0x000fe20004000000 */
[----:B------:R-:W-:Y:S01]  /*5a7b0*/  IMAD.X R27, RZ, RZ, RZ, P6 ;  /* 0x000000ffff1b7224 */ /* 0x000fe200030e06ff */
[----:B------:R-:W-:Y:S02]  /*5a7c0*/  IADD3 R10, P4, P6, R21, R22, R25 ;  /* 0x00000016150a7210 */ /* 0x000fe40007e9e019 */
[----:B------:R-:W-:Y:S01]  /*5a7d0*/  IADD3 R21, P0, PT, R26, R14, RZ ;  /* 0x0000000e1a157210 */ /* 0x000fe20007f1e0ff */
[----:B------:R-:W-:Y:S01]  /*5a7e0*/  IMAD.MOV.U32 R26, RZ, RZ, R29 ;  /* 0x000000ffff1a7224 */ /* 0x000fe200078e001d */
[----:B------:R-:W-:Y:S02]  /*5a7f0*/  IADD3 R93, P1, PT, R93, R28, RZ ;  /* 0x0000001c5d5d7210 */ /* 0x000fe40007f3e0ff */
[----:B------:R-:W-:Y:S01]  /*5a800*/  IADD3 R22, P5, PT, R17, R96, RZ ;  /* 0x0000006011167210 */ /* 0x000fe20007fbe0ff */
[----:B------:R-:W-:Y:S01]  /*5a810*/  IMAD.X R33, R33, 0x1, R90, P0 ;  /* 0x0000000121217824 */ /* 0x000fe200000e065a */
[----:B------:R-:W-:Y:S01]  /*5a820*/  IADD3.X R28, PT, PT, RZ, R23, RZ, P4, P6 ;  /* 0x00000017ff1c7210 */ /* 0x000fe200027ec4ff */
[----:B------:R-:W-:Y:S01]  /*5a830*/  IMAD.WIDE.U32.X R26, R8, R69, R26, P1 ;  /* 0x00000045081a7225 */ /* 0x000fe200008e041a */
[----:B------:R-:W-:-:S02]  /*5a840*/  IADD3 R25, P6, PT, R21, R10, RZ ;  /* 0x0000000a15197210 */ /* 0x000fc40007fde0ff */
[C---:B------:R-:W-:Y:S01]  /*5a850*/  ISETP.GE.U32.AND P2, PT, R15.reuse, R92, PT ;  /* 0x0000005c0f00720c */ /* 0x040fe20003f46070 */
[----:B------:R-:W-:Y:S01]  /*5a860*/  IMAD.X R97, RZ, RZ, R97, P5 ;  /* 0x000000ffff617224 */ /* 0x000fe200028e0661 */
[----:B------:R-:W-:Y:S01]  /*5a870*/  IADD3 R105, P5, PT, R15, R22, RZ ;  /* 0x000000160f697210 */ /* 0x000fe20007fbe0ff */
[----:B------:R-:W-:Y:S01]  /*5a880*/  IMAD.X R30, R33, 0x1, R28, P6 ;  /* 0x00000001211e7824 */ /* 0x000fe200030e061c */
[----:B------:R-:W-:Y:S01]  /*5a890*/  ISETP.GE.U32.AND P0, PT, R25, R10, PT ;  /* 0x0000000a1900720c */ /* 0x000fe20003f06070 */
[----:B------:R-:W-:Y:S01]  /*5a8a0*/  IMAD.X R10, R93, 0x1, R98, P3 ;  /* 0x000000015d0a7824 */ /* 0x000fe200018e0662 */
[----:B------:R-:W-:Y:S01]  /*5a8b0*/  ISETP.GE.U32.AND P4, PT, R21, R14, PT ;  /* 0x0000000e1500720c */ /* 0x000fe20003f86070 */
[----:B------:R-:W-:Y:S01]  /*5a8c0*/  IMAD.WIDE.U32 R14, R20, R66, RZ ;  /* 0x00000042140e7225 */ /* 0x000fe200078e00ff */
[----:B------:R-:W-:Y:S02]  /*5a8d0*/  ISETP.GE.U32.AND P3, PT, R105, R22, PT ;  /* 0x000000166900720c */ /* 0x000fe40003f66070 */
[----:B------:R-:W-:Y:S01]  /*5a8e0*/  ISETP.GE.U32.AND.EX P4, PT, R33, R90, PT, P4 ;  /* 0x0000005a2100720c */ /* 0x000fe20003f86140 */
[----:B------:R-:W-:Y:S01]  /*5a8f0*/  IMAD.WIDE.U32 R22, R8, R66, RZ ;  /* 0x0000004208167225 */ /* 0x000fe200078e00ff */
[----:B------:R-:W-:-:S02]  /*5a900*/  ISETP.GE.U32.AND.EX P0, PT, R30, R28, PT, P0 ;  /* 0x0000001c1e00720c */ /* 0x000fc40003f06100 */
[C---:B------:R-:W-:Y:S01]  /*5a910*/  ISETP.GE.U32.AND.EX P2, PT, R10.reuse, R93, PT, P2 ;  /* 0x0000005d0a00720c */ /* 0x040fe20003f46120 */
[----:B------:R-:W-:Y:S01]  /*5a920*/  IMAD.X R92, R10, 0x1, R97, P5 ;  /* 0x000000010a5c7824 */ /* 0x000fe200028e0661 */
[----:B------:R-:W-:Y:S01]  /*5a930*/  SEL R21, RZ, 0x1, P0 ;  /* 0x00000001ff157807 */ /* 0x000fe20000000000 */
[----:B------:R-:W-:Y:S01]  /*5a940*/  IMAD.WIDE.U32 R28, P5, R20, R67, R22 ;  /* 0x00000043141c7225 */ /* 0x000fe200078a0016 */
[----:B------:R-:W-:Y:S02]  /*5a950*/  SEL R22, RZ, 0x1, P4 ;  /* 0x00000001ff167807 */ /* 0x000fe40002000000 */
[----:B------:R-:W-:Y:S01]  /*5a960*/  ISETP.GE.U32.AND.EX P3, PT, R92, R97, PT, P3 ;  /* 0x000000615c00720c */ /* 0x000fe20003f66130 */
[----:B------:R-:W-:Y:S01]  /*5a970*/  IMAD.X R23, RZ, RZ, RZ, P5 ;  /* 0x000000ffff177224 */ /* 0x000fe200028e06ff */
[----:B------:R-:W-:Y:S02]  /*5a980*/  SEL R10, RZ, 0x1, P2 ;  /* 0x00000001ff0a7807 */ /* 0x000fe40001000000 */
[----:B------:R-:W-:-:S02]  /*5a990*/  SEL R17, RZ, 0x1, P3 ;  /* 0x00000001ff117807 */ /* 0x000fc40001800000 */
[----:B------:R-:W-:Y:S01]  /*5a9a0*/  IADD3 R31, P0, P1, R21, R12, R22 ;  /* 0x0000000c151f7210 */ /* 0x000fe2000791e016 */
[----:B------:R-:W-:Y:S01]  /*5a9b0*/  IMAD.MOV.U32 R22, RZ, RZ, R29 ;  /* 0x000000ffff167224 */ /* 0x000fe200078e001d */
[----:B------:R-:W-:Y:S02]  /*5a9c0*/  IADD3 R26, P2, P3, R17, R26, R10 ;  /* 0x0000001a111a7210 */ /* 0x000fe40007b5e00a */
[----:B------:R-:W-:Y:S02]  /*5a9d0*/  IADD3 R17, P4, PT, R15, R28, RZ ;  /* 0x0000001c0f117210 */ /* 0x000fe40007f9e0ff */
[----:B------:R-:W-:Y:S01]  /*5a9e0*/  IADD3.X R28, PT, PT, RZ, R13, RZ, P0, P1 ;  /* 0x0000000dff1c7210 */ /* 0x000fe200007e24ff */
[C---:B------:R-:W-:Y:S01]  /*5a9f0*/  IMAD.WIDE.U32 R12, R8.reuse, R64, RZ ;  /* 0x00000040080c7225 */ /* 0x040fe200078e00ff */
        /* <DEDUP_REMOVED lines=26> */
.L_x_383:
[----:B------:R-:W-:Y:S02]  /*5aba0*/  IADD3 R15, P5, PT, R18, R20, RZ ;  /* 0x00000014120f7210 */ /* 0x000fe40007fbe0ff */
[----:B------:R-:W-:Y:S02]  /*5abb0*/  IADD3 R14, P0, P1, R17, R22, R14 ;  /* 0x00000016110e7210 */ /* 0x000fe4000791e00e */
        /* <DEDUP_REMOVED lines=78> */
[----:B------:R-:W-:Y:S02]  /*5b0a0*/  IADD3.X R20, PT, PT, R20, R10, ~R47, P0, P5 ;  /* 0x0000000a14147210 */ /* 0x000fe400007eac2f */
[----:B------:R-:W-:Y:S02]  /*5b0b0*/  IADD3 R14, P0, P1, R18, R17, -R2 ;  /* 0x00000011120e7210 */ /* 0x000fe4000791e802 */
        /* <DEDUP_REMOVED lines=29> */
.L_x_384:
[----:B------:R-:W-:Y:S02]  /*5b290*/  ISETP.GE.U32.AND P1, PT, R32, R41, PT ;  /* 0x000000292000720c */ /* 0x000fe40003f26070 */
[C---:B------:R-:W-:Y:S02]  /*5b2a0*/  ISETP.EQ.U32.AND P3, PT, R15.reuse, R37, PT ;  /* 0x000000250f00720c */ /* 0x040fe40003f62070 */
        /* <DEDUP_REMOVED lines=49> */
.L_x_385:
        /* <DEDUP_REMOVED lines=8> */
[----:B------:R-:W-:-:S04]  /*5b640*/  IMAD.WIDE.U32 R26, R16, R77, RZ ;  /* 0x0000004d101a7225 */ /* 0x000fc800078e00ff */
[-C--:B------:R-:W-:Y:S02]  /*5b650*/  IMAD R3, R34, R41.reuse, RZ ;  /* 0x0000002922037224 */ /* 0x080fe400078e02ff */
[----:B------:R-:W-:-:S04]  /*5b660*/  IMAD.WIDE.U32 R14, R75, R41, RZ ;  /* 0x000000294b0e7225 */ /* 0x000fc800078e00ff */
[----:B------:R-:W-:-:S04]  /*5b670*/  IMAD.WIDE.U32.X R8, R40, R16, R18, P1 ;  /* 0x0000001028087225 */ /* 0x000fc800008e0412 */
[----:B------:R-:W-:Y:S01]  /*5b680*/  IMAD R5, R75, R16, R3 ;  /* 0x000000104b057224 */ /* 0x000fe200078e0203 */
[----:B------:R-:W-:Y:S01]  /*5b690*/  IADD3 R3, P1, PT, R8, R14, RZ ;  /* 0x0000000e08037210 */ /* 0x000fe20007f3e0ff */
[----:B------:R-:W-:-:S04]  /*5b6a0*/  IMAD.WIDE.U32 R20, R41, R75, RZ ;  /* 0x0000004b29147225 */ /* 0x000fc800078e00ff */
[----:B------:R-:W-:Y:S01]  /*5b6b0*/  IMAD.WIDE.U32 R24, R41, R77, RZ ;  /* 0x0000004d29187225 */ /* 0x000fe200078e00ff */
[----:B------:R-:W-:-:S03]  /*5b6c0*/  IADD3 RZ, P3, PT, R21, R22, RZ ;  /* 0x0000001615ff7210 */ /* 0x000fc60007f7e0ff */
[----:B------:R-:W-:-:S04]  /*5b6d0*/  IMAD.WIDE.U32 R12, P4, R36, R41, R26 ;  /* 0x00000029240c7225 */ /* 0x000fc8000788001a */
[----:B------:R-:W-:Y:S01]  /*5b6e0*/  IMAD.IADD R5, R15, 0x1, R5 ;  /* 0x000000010f057824 */ /* 0x000fe200078e0205 */
[----:B------:R-:W-:Y:S01]  /*5b6f0*/  IADD3 RZ, P0, PT, R25, R12, RZ ;  /* 0x0000000c19ff7210 */ /* 0x000fe20007f1e0ff */
[-C--:B------:R-:W-:Y:S02]  /*5b700*/  IMAD R10, R40, R37.reuse, RZ ;  /* 0x00000025280a7224 */ /* 0x080fe400078e02ff */
[----:B------:R-:W-:-:S04]  /*5b710*/  IMAD.WIDE.U32 R20, R81, R37, RZ ;  /* 0x0000002551147225 */ /* 0x000fc800078e00ff */
[----:B------:R-:W-:Y:S02]  /*5b720*/  IMAD.X R12, R5, 0x1, R9, P1 ;  /* 0x00000001050c7824 */ /* 0x000fe400008e0609 */
[----:B------:R-:W-:Y:S01]  /*5b730*/  IMAD R15, R81, R4, R10 ;  /* 0x00000004510f7224 */ /* 0x000fe200078e020a */
[----:B------:R-:W-:Y:S01]  /*5b740*/  IADD3 R10, P5, PT, R3, R20, RZ ;  /* 0x00000014030a7210 */ /* 0x000fe20007fbe0ff */
[----:B------:R-:W-:-:S03]  /*5b750*/  IMAD.WIDE.U32 R8, R4, R81, RZ ;  /* 0x0000005104087225 */ /* 0x000fc600078e00ff */
[----:B------:R-:W-:Y:S01]  /*5b760*/  ISETP.GE.U32.AND P1, PT, R10, R20, PT ;  /* 0x000000140a00720c */ /* 0x000fe20003f26070 */
[----:B------:R-:W-:Y:S01]  /*5b770*/  IMAD.X R19, RZ, RZ, RZ, P2 ;  /* 0x000000ffff137224 */ /* 0x000fe200010e06ff */
[----:B------:R-:W-:Y:S01]  /*5b780*/  ISETP.GE.U32.AND P2, PT, R3, R14, PT ;  /* 0x0000000e0300720c */ /* 0x000fe20003f46070 */
[----:B------:R-:W-:Y:S02]  /*5b790*/  IMAD.MOV.U32 R18, RZ, RZ, R23 ;  /* 0x000000ffff127224 */ /* 0x000fe400078e0017 */
[----:B------:R-:W-:Y:S01]  /*5b7a0*/  IMAD.IADD R3, R21, 0x1, R15 ;  /* 0x0000000115037824 */ /* 0x000fe200078e020f */
[----:B------:R-:W-:Y:S01]  /*5b7b0*/  ISETP.GE.U32.AND.EX P2, PT, R12, R5, PT, P2 ;  /* 0x000000050c00720c */ /* 0x000fe20003f46120 */
[----:B------:R-:W-:-:S03]  /*5b7c0*/  IMAD.WIDE.U32 R22, P6, R40, R37, R8 ;  /* 0x0000002528167225 */ /* 0x000fc600078c0008 */
[----:B------:R-:W-:Y:S01]  /*5b7d0*/  SEL R5, RZ, 0x1, P2 ;  /* 0x00000001ff057807 */ /* 0x000fe20001000000 */
[----:B------:R-:W-:-:S04]  /*5b7e0*/  IMAD.WIDE.U32.X R8, R34, R16, R18, P3 ;  /* 0x0000001022087225 */ /* 0x000fc800018e0412 */
[----:B------:R-:W-:Y:S02]  /*5b7f0*/  IMAD.X R18, R3, 0x1, R12, P5 ;  /* 0x0000000103127824 */ /* 0x000fe400028e060c */
[----:B------:R-:W-:Y:S02]  /*5b800*/  IMAD R17, R36, R41, RZ ;  /* 0x0000002924117224 */ /* 0x000fe400078e02ff */
[----:B------:R-:W-:Y:S01]  /*5b810*/  IMAD.WIDE.U32 R20, R37, R81, RZ ;  /* 0x0000005125147225 */ /* 0x000fe200078e00ff */
[----:B------:R-:W-:-:S03]  /*5b820*/  ISETP.GE.U32.AND.EX P1, PT, R18, R3, PT, P1 ;  /* 0x000000031200720c */ /* 0x000fc60003f26110 */
[----:B------:R-:W-:Y:S01]  /*5b830*/  IMAD.WIDE.U32 R14, R77, R41, RZ ;  /* 0x000000294d0e7225 */ /* 0x000fe200078e00ff */
[----:B------:R-:W-:Y:S02]  /*5b840*/  IADD3 RZ, P2, PT, R21, R22, RZ ;  /* 0x0000001615ff7210 */ /* 0x000fe40007f5e0ff */
[----:B------:R-:W-:Y:S01]  /*5b850*/  SEL R19, RZ, 0x1, P1 ;  /* 0x00000001ff137807 */ /* 0x000fe20000800000 */
[----:B------:R-:W-:Y:S02]  /*5b860*/  IMAD R17, R77, R16, R17 ;  /* 0x000000104d117224 */ /* 0x000fe400078e0211 */
[----:B------:R-:W-:Y:S02]  /*5b870*/  IMAD R3, R34, R37, RZ ;  /* 0x0000002522037224 */ /* 0x000fe400078e02ff */
[----:B------:R-:W-:Y:S02]  /*5b880*/  IMAD.X R25, RZ, RZ, RZ, P6 ;  /* 0x000000ffff197224 */ /* 0x000fe400030e06ff */
[----:B------:R-:W-:Y:S01]  /*5b890*/  IMAD.IADD R32, R15, 0x1, R17 ;  /* 0x000000010f207824 */ /* 0x000fe200078e0211 */
[----:B------:R-:W-:Y:S01]  /*5b8a0*/  IADD3 R15, P3, P5, R14, R8, R5 ;  /* 0x000000080e0f7210 */ /* 0x000fe20007d7e005 */
[----:B------:R-:W-:-:S02]  /*5b8b0*/  IMAD.MOV.U32 R24, RZ, RZ, R23 ;  /* 0x000000ffff187224 */ /* 0x000fc400078e0017 */
[----:B------:R-:W-:Y:S01]  /*5b8c0*/  IMAD.WIDE.U32 R26, R75, R37, RZ ;  /* 0x000000254b1a7225 */ /* 0x000fe200078e00ff */
[----:B------:R-:W-:-:S03]  /*5b8d0*/  IADD3.X R17, PT, PT, R32, R9, RZ, P3, P5 ;  /* 0x0000000920117210 */ /* 0x000fc60001fea4ff */
[----:B------:R-:W-:Y:S02]  /*5b8e0*/  IMAD R3, R75, R4, R3 ;  /* 0x000000044b037224 */ /* 0x000fe400078e0203 */
[----:B------:R-:W-:-:S04]  /*5b8f0*/  IMAD.WIDE.U32 R22, R4, R75, RZ ;  /* 0x0000004b04167225 */ /* 0x000fc800078e00ff */
[----:B------:R-:W-:Y:S02]  /*5b900*/  IMAD.IADD R12, R27, 0x1, R3 ;  /* 0x000000011b0c7824 */ /* 0x000fe400078e0203 */
[----:B------:R-:W-:Y:S01]  /*5b910*/  IMAD.WIDE.U32.X R24, R40, R4, R24, P2 ;  /* 0x0000000428187225 */ /* 0x000fe200010e0418 */
[----:B------:R-:W-:-:S03]  /*5b920*/  IADD3 R3, P2, PT, R15, R26, RZ ;  /* 0x0000001a0f037210 */ /* 0x000fc60007f5e0ff */
[----:B------:R-:W-:-:S04]  /*5b930*/  IMAD.WIDE.U32 R8, R16, R79, RZ ;  /* 0x0000004f10087225 */ /* 0x000fc800078e00ff */
        /* <DEDUP_REMOVED lines=10> */
[----:B------:R-:W-:Y:S01]  /*5b9e0*/  IMAD.X R29, RZ, RZ, RZ, P3 ;  /* 0x000000ffff1d7224 */ /* 0x000fe200018e06ff */
[----:B------:R-:W-:Y:S01]  /*5b9f0*/  ISETP.GE.U32.AND P3, PT, R15, R14, PT ;  /* 0x0000000e0f00720c */ /* 0x000fe20003f66070 */
[----:B------:R-:W-:Y:S01]  /*5ba00*/  IMAD.X R23, RZ, RZ, RZ, P4 ;  /* 0x000000ffff177224 */ /* 0x000fe200020e06ff */
[----:B------:R-:W-:Y:S01]  /*5ba10*/  IADD3 RZ, P4, PT, R21, R8, RZ ;  /* 0x0000000815ff7210 */ /* 0x000fe20007f9e0ff */
[----:B------:R-:W-:Y:S01]  /*5ba20*/  IMAD.MOV.U32 R22, RZ, RZ, R13 ;  /* 0x000000ffff167224 */ /* 0x000fe200078e000d */
[----:B------:R-:W-:Y:S01]  /*5ba30*/  ISETP.GE.U32.AND.EX P3, PT, R17, R32, PT, P3 ;  /* 0x000000201100720c */ /* 0x000fe20003f66130 */
[----:B------:R-:W-:Y:S01]  /*5ba40*/  IMAD R3, R38, R41, RZ ;  /* 0x0000002926037224 */ /* 0x000fe200078e02ff */
[----:B------:R-:W-:Y:S01]  /*5ba50*/  ISETP.GE.U32.AND.EX P2, PT, R5, R12, PT, P2 ;  /* 0x0000000c0500720c */ /* 0x000fe20003f46120 */
[----:B------:R-:W-:Y:S01]  /*5ba60*/  IMAD.WIDE.U32 R20, R4, R79, RZ ;  /* 0x0000004f04147225 */ /* 0x000fe200078e00ff */
[----:B------:R-:W-:-:S02]  /*5ba70*/  ISETP.GE.U32.AND.EX P1, PT, R24, R5, PT, P1 ;  /* 0x000000051800720c */ /* 0x000fc40003f26110 */
[----:B------:R-:W-:Y:S01]  /*5ba80*/  SEL R5, RZ, 0x1, P2 ;  /* 0x00000001ff057807 */ /* 0x000fe20001000000 */
[----:B------:R-:W-:Y:S02]  /*5ba90*/  IMAD.MOV.U32 R28, RZ, RZ, R31 ;  /* 0x000000ffff1c7224 */ /* 0x000fe400078e001f */
[----:B------:R-:W-:-:S04]  /*5baa0*/  IMAD.WIDE.U32 R14, R79, R41, RZ ;  /* 0x000000294f0e7225 */ /* 0x000fc800078e00ff */
[-C--:B------:R-:W-:Y:S01]  /*5bab0*/  IMAD R43, R79, R16.reuse, R3 ;  /* 0x000000104f2b7224 */ /* 0x080fe200078e0203 */
[----:B------:R-:W-:Y:S01]  /*5bac0*/  SEL R3, RZ, 0x1, P3 ;  /* 0x00000001ff037807 */ /* 0x000fe20001800000 */
[----:B------:R-:W-:-:S04]  /*5bad0*/  IMAD.WIDE.U32.X R22, R36, R16, R22, P0 ;  /* 0x0000001024167225 */ /* 0x000fc800000e0416 */
[----:B------:R-:W-:-:S04]  /*5bae0*/  IMAD.WIDE.U32 R32, R37, R79, RZ ;  /* 0x0000004f25207225 */ /* 0x000fc800078e00ff */
[----:B------:R-:W-:-:S04]  /*5baf0*/  IMAD.WIDE.U32 R20, P0, R38, R37, R20 ;  /* 0x0000002526147225 */ /* 0x000fc80007800014 */
[----:B------:R-:W-:Y:S01]  /*5bb00*/  IMAD.IADD R43, R15, 0x1, R43 ;  /* 0x000000010f2b7824 */ /* 0x000fe200078e022b */
[----:B------:R-:W-:Y:S01]  /*5bb10*/  IADD3 RZ, P2, PT, R33, R20, RZ ;  /* 0x0000001421ff7210 */ /* 0x000fe20007f5e0ff */
[----:B------:R-:W-:Y:S02]  /*5bb20*/  IMAD.X R27, RZ, RZ, RZ, P5 ;  /* 0x000000ffff1b7224 */ /* 0x000fe400028e06ff */
[----:B------:R-:W-:Y:S01]  /*5bb30*/  IMAD.WIDE.U32.X R28, R34, R4, R28, P6 ;  /* 0x00000004221c7225 */ /* 0x000fe200030e041c */
[----:B------:R-:W-:Y:S02]  /*5bb40*/  IADD3 R15, P5, P6, R14, R22, R3 ;  /* 0x000000160e0f7210 */ /* 0x000fe40007ebe003 */
[----:B------:R-:W-:Y:S01]  /*5bb50*/  SEL R3, RZ, 0x1, P1 ;  /* 0x00000001ff037807 */ /* 0x000fe20000800000 */
[----:B------:R-:W-:Y:S01]  /*5bb60*/  IMAD.WIDE.U32 R12, R4, R77, RZ ;  /* 0x0000004d040c7225 */ /* 0x000fe200078e00ff */
[----:B------:R-:W-:Y:S02]  /*5bb70*/  IADD3.X R39, PT, PT, R43, R23, RZ, P5, P6 ;  /* 0x000000172b277210 */ /* 0x000fe40002fec4ff */
[----:B------:R-:W-:Y:S01]  /*5bb80*/  IADD3 R20, P5, P6, R3, R28, R5 ;  /* 0x0000001c03147210 */ /* 0x000fe20007ebe005 */
[----:B------:R-:W-:-:S02]  /*5bb90*/  IMAD R25, R40, R41, RZ ;  /* 0x0000002928197224 */ /* 0x000fc400078e02ff */
[----:B------:R-:W-:Y:S01]  /*5bba0*/  IMAD.MOV.U32 R26, RZ, RZ, R9 ;  /* 0x000000ffff1a7224 */ /* 0x000fe200078e0009 */
[----:B------:R-:W-:Y:S01]  /*5bbb0*/  IADD3.X R90, PT, PT, RZ, R29, RZ, P5, P6 ;  /* 0x0000001dff5a7210 */ /* 0x000fe20002fec4ff */
[----:B------:R-:W-:Y:S02]  /*5bbc0*/  IMAD R3, R36, R37, RZ ;  /* 0x0000002524037224 */ /* 0x000fe400078e02ff */
[----:B------:R-:W-:-:S04]  /*5bbd0*/  IMAD.WIDE.U32 R30, R37, R77, RZ ;  /* 0x0000004d251e7225 */ /* 0x000fc800078e00ff */
[----:B------:R-:W-:-:S04]  /*5bbe0*/  IMAD.WIDE.U32 R12, P3, R36, R37, R12 ;  /* 0x00000025240c7225 */ /* 0x000fc8000786000c */
[----:B------:R-:W-:Y:S01]  /*5bbf0*/  IMAD R25, R81, R16, R25 ;  /* 0x0000001051197224 */ /* 0x000fe200078e0219 */
[----:B------:R-:W-:Y:S01]  /*5bc00*/  IADD3 RZ, P1, PT, R31, R12, RZ ;  /* 0x0000000c1fff7210 */ /* 0x000fe20007f3e0ff */
[----:B------:R-:W-:-:S04]  /*5bc10*/  IMAD.WIDE.U32.X R8, R38, R16, R26, P4 ;  /* 0x0000001026087225 */ /* 0x000fc800020e041a */
[----:B------:R-:W-:-:S04]  /*5bc20*/  IMAD.WIDE.U32 R16, R2, R81, RZ ;  /* 0x0000005102107225 */ /* 0x000fc800078e00ff */
        /* <DEDUP_REMOVED lines=8> */
[----:B------:R-:W-:Y:S01]  /*5bcb0*/  IMAD.X R5, R12, 0x1, R39, P4 ;  /* 0x000000010c057824 */ /* 0x000fe200020e0627 */
[----:B------:R-:W-:Y:S01]  /*5bcc0*/  IADD3 R31, P4, PT, R3, R20, RZ ;  /* 0x00000014031f7210 */ /* 0x000fe20007f9e0ff */
[----:B------:R-:W-:-:S04]  /*5bcd0*/  IMAD.WIDE.U32 R26, R2, R75, RZ ;  /* 0x0000004b021a7225 */ /* 0x000fc800078e00ff */
[----:B------:R-:W-:Y:S02]  /*5bce0*/  IMAD.X R33, RZ, RZ, RZ, P0 ;  /* 0x000000ffff217224 */ /* 0x000fe400000e06ff */
[----:B------:R-:W-:Y:S02]  /*5bcf0*/  IMAD.MOV.U32 R28, RZ, RZ, R13 ;  /* 0x000000ffff1c7224 */ /* 0x000fe400078e000d */
[----:B------:R-:W-:Y:S02]  /*5bd00*/  IMAD.MOV.U32 R32, RZ, RZ, R21 ;  /* 0x000000ffff207224 */ /* 0x000fe400078e0015 */
[----:B------:R-:W-:Y:S01]  /*5bd10*/  IMAD.X R30, R5, 0x1, R90, P4 ;  /* 0x00000001051e7824 */ /* 0x000fe200020e065a */
[----:B------:R-:W-:Y:S01]  /*5bd20*/  ISETP.GE.U32.AND P4, PT, R3, R22, PT ;  /* 0x000000160300720c */ /* 0x000fe20003f86070 */
[----:B------:R-:W-:-:S03]  /*5bd30*/  IMAD.WIDE.U32 R92, R35, R75, RZ ;  /* 0x0000004b235c7225 */ /* 0x000fc600078e00ff */
[----:B------:R-:W-:Y:S01]  /*5bd40*/  ISETP.GE.U32.AND.EX P4, PT, R5, R12, PT, P4 ;  /* 0x0000000c0500720c */ /* 0x000fe20003f86140 */
[----:B------:R-:W-:-:S04]  /*5bd50*/  IMAD.WIDE.U32 R26, P6, R34, R35, R26 ;  /* 0x00000023221a7225 */ /* 0x000fc800078c001a */
[----:B------:R-:W-:Y:S01]  /*5bd60*/  IMAD R13, R38, R37, RZ ;  /* 0x00000025260d7224 */ /* 0x000fe200078e02ff */
[----:B------:R-:W-:Y:S01]  /*5bd70*/  IADD3 RZ, P0, PT, R93, R26, RZ ;  /* 0x0000001a5dff7210 */ /* 0x000fe20007f1e0ff */
[-C--:B------:R-:W-:Y:S01]  /*5bd80*/  IMAD.WIDE.U32.X R22, R36, R4.reuse, R28, P1 ;  /* 0x0000000424167225 */ /* 0x080fe200008e041c */
[----:B------:R-:W-:Y:S02]  /*5bd90*/  ISETP.GE.U32.AND P1, PT, R31, R3, PT ;  /* 0x000000031f00720c */ /* 0x000fe40003f26070 */
[----:B------:R-:W-:Y:S01]  /*5bda0*/  SEL R26, RZ, 0x1, P4 ;  /* 0x00000001ff1a7807 */ /* 0x000fe20002000000 */
[----:B------:R-:W-:Y:S01]  /*5bdb0*/  IMAD.WIDE.U32.X R20, R38, R4, R32, P2 ;  /* 0x0000000426147225 */ /* 0x000fe200010e0420 */
[----:B------:R-:W-:-:S03]  /*5bdc0*/  ISETP.GE.U32.AND.EX P1, PT, R30, R5, PT, P1 ;  /* 0x000000051e00720c */ /* 0x000fc60003f26110 */
[----:B------:R-:W-:Y:S01]  /*5bdd0*/  IMAD.WIDE.U32 R32, R2, R79, RZ ;  /* 0x0000004f02207225 */ /* 0x000fe200078e00ff */
[----:B------:R-:W-:-:S03]  /*5bde0*/  SEL R3, RZ, 0x1, P1 ;  /* 0x00000001ff037807 */ /* 0x000fc60000800000 */
[----:B------:R-:W-:Y:S02]  /*5bdf0*/  IMAD R45, R79, R4, R13 ;  /* 0x000000044f2d7224 */ /* 0x000fe400078e020d */
        /* <DEDUP_REMOVED lines=8> */
[----:B------:R-:W-:-:S04]  /*5be80*/  IMAD.WIDE.U32 R4, R35, R77, RZ ;  /* 0x0000004d23047225 */ /* 0x000fc800078e00ff */
[----:B------:R-:W-:Y:S01]  /*5be90*/  IMAD.X R29, RZ, RZ, RZ, P4 ;  /* 0x000000ffff1d7224 */ /* 0x000fe200020e06ff */
[----:B------:R-:W-:Y:S01]  /*5bea0*/  ISETP.GE.U32.AND P4, PT, R15, R14, PT ;  /* 0x0000000e0f00720c */ /* 0x000fe20003f86070 */
[----:B------:R-:W-:-:S03]  /*5beb0*/  IMAD.WIDE.U32 R106, R7, R81, RZ ;  /* 0x00000051076a7225 */ /* 0x000fc600078e00ff */
[----:B------:R-:W-:Y:S01]  /*5bec0*/  ISETP.GE.U32.AND.EX P4, PT, R39, R43, PT, P4 ;  /* 0x0000002b2700720c */ /* 0x000fe20003f86140 */
[----:B------:R-:W-:Y:S01]  /*5bed0*/  IMAD.X R33, RZ, RZ, RZ, P5 ;  /* 0x000000ffff217224 */ /* 0x000fe200028e06ff */
[----:B------:R-:W-:Y:S01]  /*5bee0*/  IADD3 RZ, P5, PT, R5, R96, RZ ;  /* 0x0000006005ff7210 */ /* 0x000fe20007fbe0ff */
[----:B------:R-:W-:Y:S01]  /*5bef0*/  IMAD.MOV.U32 R32, RZ, RZ, R17 ;  /* 0x000000ffff207224 */ /* 0x000fe200078e0011 */
[----:B------:R-:W-:Y:S01]  /*5bf00*/  SEL R39, RZ, 0x1, P4 ;  /* 0x00000001ff277807 */ /* 0x000fe20002000000 */
[----:B------:R-:W-:Y:S02]  /*5bf10*/  IMAD.MOV.U32 R92, RZ, RZ, R27 ;  /* 0x000000ffff5c7224 */ /* 0x000fe400078e001b */
[----:B------:R-:W-:Y:S01]  /*5bf20*/  IMAD.X R5, RZ, RZ, RZ, P2 ;  /* 0x000000ffff057224 */ /* 0x000fe200010e06ff */
[----:B------:R-:W-:Y:S01]  /*5bf30*/  IADD3 RZ, P2, PT, R107, R12, RZ ;  /* 0x0000000c6bff7210 */ /* 0x000fe20007f5e0ff */
[----:B------:R-:W-:-:S04]  /*5bf40*/  IMAD.WIDE.U32.X R14, R40, R2, R32, P3 ;  /* 0x00000002280e7225 */ /* 0x000fc800018e0420 */
[----:B------:R-:W-:Y:S01]  /*5bf50*/  IMAD.WIDE.U32.X R16, R34, R2, R92, P0 ;  /* 0x0000000222107225 */ /* 0x000fe200000e045c */
[----:B------:R-:W-:-:S03]  /*5bf60*/  IADD3 R27, P0, P3, R3, R22, R26 ;  /* 0x00000016031b7210 */ /* 0x000fc60007b1e01a */
[----:B------:R-:W-:Y:S01]  /*5bf70*/  IMAD.WIDE.U32 R92, R81, R35, RZ ;  /* 0x00000023515c7225 */ /* 0x000fe200078e00ff */
[----:B------:R-:W-:-:S03]  /*5bf80*/  IADD3.X R43, PT, PT, RZ, R23, RZ, P0, P3 ;  /* 0x00000017ff2b7210 */ /* 0x000fc600007e64ff */
[----:B------:R-:W-:Y:S02]  /*5bf90*/  IMAD.MOV.U32 R4, RZ, RZ, R97 ;  /* 0x000000ffff047224 */ /* 0x000fe400078e0061 */
[-C--:B------:R-:W-:Y:S02]  /*5bfa0*/  IMAD R3, R40, R35.reuse, RZ ;  /* 0x0000002328037224 */ /* 0x080fe400078e02ff */
[-C--:B------:R-:W-:Y:S02]  /*5bfb0*/  IMAD R12, R34, R35.reuse, RZ ;  /* 0x00000023220c7224 */ /* 0x080fe400078e02ff */
[-C--:B------:R-:W-:Y:S02]  /*5bfc0*/  IMAD R26, R36, R35.reuse, RZ ;  /* 0x00000023241a7224 */ /* 0x080fe400078e02ff */
[----:B------:R-:W-:Y:S02]  /*5bfd0*/  IMAD R22, R38, R35, RZ ;  /* 0x0000002326167224 */ /* 0x000fe400078e02ff */
[----:B------:R-:W-:-:S02]  /*5bfe0*/  IMAD.MOV.U32 R28, RZ, RZ, R105 ;  /* 0x000000ffff1c7224 */ /* 0x000fc400078e0069 */
[----:B------:R-:W-:Y:S01]  /*5bff0*/  IMAD.WIDE.U32 R32, R79, R37, RZ ;  /* 0x000000254f207225 */ /* 0x000fe200078e00ff */
[----:B------:R-:W-:-:S03]  /*5c000*/  IADD3 R37, P3, PT, R19, R92, RZ ;  /* 0x0000005c13257210 */ /* 0x000fc60007f7e0ff */
[----:B------:R-:W-:Y:S01]  /*5c010*/  IMAD R47, R81, R2, R3 ;  /* 0x00000002512f7224 */ /* 0x000fe200078e0203 */
[----:B------:R-:W-:Y:S01]  /*5c020*/  ISETP.GE.U32.AND P0, PT, R37, R92, PT ;  /* 0x0000005c2500720c */ /* 0x000fe20003f06070 */
[-C--:B------:R-:W-:Y:S02]  /*5c030*/  IMAD R49, R75, R2.reuse, R12 ;  /* 0x000000024b317224 */ /* 0x080fe400078e020c */
[-C--:B------:R-:W-:Y:S02]  /*5c040*/  IMAD R26, R77, R2.reuse, R26 ;  /* 0x000000024d1a7224 */ /* 0x080fe400078e021a */
[-C--:B------:R-:W-:Y:S02]  /*5c050*/  IMAD R22, R79, R2.reuse, R22 ;  /* 0x000000024f167224 */ /* 0x080fe400078e0216 */
[----:B------:R-:W-:-:S04]  /*5c060*/  IMAD.WIDE.U32.X R4, R36, R2, R4, P5 ;  /* 0x0000000224047225 */ /* 0x000fc800028e0404 */
[----:B------:R-:W-:Y:S01]  /*5c070*/  IMAD.WIDE.U32.X R2, R38, R2, R28, P6 ;  /* 0x0000000226027225 */ /* 0x000fe200030e041c */
[----:B------:R-:W-:-:S03]  /*5c080*/  IADD3 R12, P4, P6, R32, R8, R39 ;  /* 0x00000008200c7210 */ /* 0x000fc60007e9e027 */
[----:B------:R-:W-:Y:S01]  /*5c090*/  IMAD.IADD R19, R33, 0x1, R45 ;  /* 0x0000000121137824 */ /* 0x000fe200078e022d */
[C---:B------:R-:W-:Y:S01]  /*5c0a0*/  IADD3 R23, P5, PT, R12.reuse, R27, RZ ;  /* 0x0000001b0c177210 */ /* 0x040fe20007fbe0ff */
[----:B------:R-:W-:Y:S02]  /*5c0b0*/  IMAD.IADD R8, R93, 0x1, R47 ;  /* 0x000000015d087824 */ /* 0x000fe400078e022f */
[----:B------:R-:W-:Y:S01]  /*5c0c0*/  IMAD.WIDE.U32 R28, R75, R35, RZ ;  /* 0x000000234b1c7225 */ /* 0x000fe200078e00ff */
[----:B------:R-:W-:Y:S02]  /*5c0d0*/  IADD3.X R90, PT, PT, R19, R9, RZ, P4, P6 ;  /* 0x00000009135a7210 */ /* 0x000fe400027ec4ff */
[----:B------:R-:W-:Y:S01]  /*5c0e0*/  ISETP.GE.U32.AND P4, PT, R12, R32, PT ;  /* 0x000000200c00720c */ /* 0x000fe20003f86070 */
[----:B------:R-:W-:Y:S01]  /*5c0f0*/  IMAD.X R39, R8, 0x1, R24, P3 ;  /* 0x0000000108277824 */ /* 0x000fe200018e0618 */
        /* <DEDUP_REMOVED lines=8> */
[----:B------:R-:W-:Y:S01]  /*5c180*/  IMAD.IADD R45, R9, 0x1, R25 ;  /* 0x00000001092d7824 */ /* 0x000fe200078e0219 */
[----:B------:R-:W-:Y:S01]  /*5c190*/  SEL R9, RZ, 0x1, P3 ;  /* 0x00000001ff097807 */ /* 0x000fe20001800000 */
[----:B------:R-:W-:Y:S01]  /*5c1a0*/  IMAD.WIDE.U32 R24, R8, R72, RZ ;  /* 0x0000004808187225 */ /* 0x000fe200078e00ff */
[----:B------:R-:W-:Y:S02]  /*5c1b0*/  IADD3 R31, P6, PT, R31, R28, RZ ;  /* 0x0000001c1f1f7210 */ /* 0x000fe40007fde0ff */
[----:B------:R-:W-:Y:S01]  /*5c1c0*/  SEL R41, RZ, 0x1, P0 ;  /* 0x00000001ff297807 */ /* 0x000fe20000000000 */
[----:B------:R-:W-:Y:S01]  /*5c1d0*/  IMAD R19, R45, R72, RZ ;  /* 0x000000482d137224 */ /* 0x000fe200078e02ff */
[----:B------:R-:W-:Y:S01]  /*5c1e0*/  IADD3 R32, P0, P4, R9, R20, R32 ;  /* 0x0000001409207210 */ /* 0x000fe20007c1e020 */
[----:B------:R-:W-:Y:S01]  /*5c1f0*/  IMAD.X R9, R12, 0x1, R30, P6 ;  /* 0x000000010c097824 */ /* 0x000fe200030e061e */
[C---:B------:R-:W-:Y:S01]  /*5c200*/  ISETP.GE.U32.AND P5, PT, R31.reuse, R28, PT ;  /* 0x0000001c1f00720c */ /* 0x040fe20003fa6070 */
[----:B------:R-:W-:Y:S01]  /*5c210*/  IMAD R19, R8, R73, R19 ;  /* 0x0000004908137224 */ /* 0x000fe200078e0213 */
[----:B------:R-:W-:Y:S01]  /*5c220*/  IADD3.X R27, PT, PT, RZ, R21, RZ, P0, P4 ;  /* 0x00000015ff1b7210 */ /* 0x000fe200007e84ff */
[----:B------:R-:W-:Y:S01]  /*5c230*/  IMAD.WIDE.U32 R28, R0, R75, RZ ;  /* 0x0000004b001c7225 */ /* 0x000fe200078e00ff */
[----:B------:R-:W-:-:S02]  /*5c240*/  IADD3 R41, P0, P6, R31, R14, R41 ;  /* 0x0000000e1f297210 */ /* 0x000fc40007e1e029 */
[----:B------:R-:W-:Y:S01]  /*5c250*/  ISETP.GE.U32.AND.EX P5, PT, R9, R12, PT, P5 ;  /* 0x0000000c0900720c */ /* 0x000fe20003fa6150 */
[----:B------:R-:W-:Y:S01]  /*5c260*/  IMAD.IADD R47, R25, 0x1, R19 ;  /* 0x00000001192f7824 */ /* 0x000fe200078e0213 */
[----:B------:R-:W-:Y:S01]  /*5c270*/  IADD3.X R43, PT, PT, R9, R15, RZ, P0, P6 ;  /* 0x0000000f092b7210 */ /* 0x000fe200007ec4ff */
[----:B------:R-:W-:Y:S01]  /*5c280*/  IMAD.WIDE.U32 R92, R7, R75, RZ ;  /* 0x0000004b075c7225 */ /* 0x000fe200078e00ff */
[----:B------:R-:W-:Y:S02]  /*5c290*/  ISETP.GE.U32.AND P0, PT, R41, R31, PT ;  /* 0x0000001f2900720c */ /* 0x000fe40003f06070 */
[----:B------:R-:W-:Y:S01]  /*5c2a0*/  SEL R94, RZ, 0x1, P5 ;  /* 0x00000001ff5e7807 */ /* 0x000fe20002800000 */
[----:B------:R-:W-:Y:S01]  /*5c2b0*/  IMAD.WIDE.U32 R28, P3, R34, R7, R28 ;  /* 0x00000007221c7225 */ /* 0x000fe2000786001c */
[----:B------:R-:W-:-:S03]  /*5c2c0*/  ISETP.GE.U32.AND.EX P0, PT, R43, R9, PT, P0 ;  /* 0x000000092b00720c */ /* 0x000fc60003f06100 */
[----:B------:R-:W-:Y:S01]  /*5c2d0*/  IMAD.WIDE.U32 R20, R47, R70, RZ ;  /* 0x000000462f147225 */ /* 0x000fe200078e00ff */
[----:B------:R-:W-:Y:S02]  /*5c2e0*/  IADD3 RZ, P4, PT, R93, R28, RZ ;  /* 0x0000001c5dff7210 */ /* 0x000fe40007f9e0ff */
[----:B------:R-:W-:Y:S01]  /*5c2f0*/  SEL R19, RZ, 0x1, P0 ;  /* 0x00000001ff137807 */ /* 0x000fe20000000000 */
[----:B------:R-:W-:-:S04]  /*5c300*/  IMAD.WIDE.U32 R30, R24, R70, RZ ;  /* 0x00000046181e7225 */ /* 0x000fc800078e00ff */
        /* <DEDUP_REMOVED lines=8> */
[----:B------:R-:W-:-:S03]  /*5c390*/  IMAD.WIDE.U32 R96, P5, R36, R7, R96 ;  /* 0x0000000724607225 */ /* 0x000fc600078a0060 */
[----:B------:R-:W-:Y:S01]  /*5c3a0*/  ISETP.GT.U32.AND.EX P0, PT, R45, R8, PT, P0 ;  /* 0x000000082d00720c */ /* 0x000fe20003f04100 */
[----:B------:R-:W-:-:S03]  /*5c3b0*/  IMAD.WIDE.U32 R30, R0, R79, RZ ;  /* 0x0000004f001e7225 */ /* 0x000fc600078e00ff */
        /* <DEDUP_REMOVED lines=12> */
[----:B------:R-:W-:Y:S02]  /*5c480*/  IMAD.MOV.U32 R20, RZ, RZ, R13 ;  /* 0x000000ffff147224 */ /* 0x000fe400078e000d */
[----:B------:R-:W-:Y:S01]  /*5c490*/  IMAD.X R93, RZ, RZ, RZ, P5 ;  /* 0x000000ffff5d7224 */ /* 0x000fe200028e06ff */
[----:B------:R-:W-:Y:S01]  /*5c4a0*/  IADD3 R94, P0, P5, R19, R16, R94 ;  /* 0x00000010135e7210 */ /* 0x000fe20007d1e05e */
[----:B------:R-:W-:-:S03]  /*5c4b0*/  IMAD.WIDE.U32 R12, R24, R68, RZ ;  /* 0x00000044180c7225 */ /* 0x000fc600078e00ff */
[----:B------:R-:W-:Y:S01]  /*5c4c0*/  IADD3.X R109, PT, PT, RZ, R17, RZ, P0, P5 ;  /* 0x00000011ff6d7210 */ /* 0x000fe200007ea4ff */
[----:B------:R-:W-:Y:S01]  /*5c4d0*/  IMAD.WIDE.U32 R16, R47, R66, RZ ;  /* 0x000000422f107225 */ /* 0x000fe200078e00ff */
[----:B------:R-:W-:Y:S02]  /*5c4e0*/  IADD3 R49, P0, PT, R13, R104, RZ ;  /* 0x000000680d317210 */ /* 0x000fe40007f1e0ff */
[----:B------:R-:W-:Y:S01]  /*5c4f0*/  IADD3 R45, P5, PT, R45, R106, RZ ;  /* 0x0000006a2d2d7210 */ /* 0x000fe20007fbe0ff */
[----:B------:R-:W-:Y:S01]  /*5c500*/  IMAD.X R13, RZ, RZ, RZ, P3 ;  /* 0x000000ffff0d7224 */ /* 0x000fe200018e06ff */
[----:B------:R-:W-:Y:S01]  /*5c510*/  IADD3 R19, P3, PT, R10, R12, RZ ;  /* 0x0000000c0a137210 */ /* 0x000fe20007f7e0ff */
[----:B------:R-:W-:Y:S02]  /*5c520*/  IMAD.MOV.U32 R92, RZ, RZ, R105 ;  /* 0x000000ffff5c7224 */ /* 0x000fe400078e0069 */
[----:B------:R-:W-:Y:S02]  /*5c530*/  IMAD.MOV.U32 R8, RZ, RZ, R97 ;  /* 0x000000ffff087224 */ /* 0x000fe400078e0061 */
[----:B------:R-:W-:Y:S01]  /*5c540*/  IMAD.X R30, R49, 0x1, R18, P3 ;  /* 0x00000001311e7824 */ /* 0x000fe200018e0612 */
[----:B------:R-:W-:Y:S01]  /*5c550*/  IADD3 R28, P3, PT, R19, R45, RZ ;  /* 0x0000002d131c7210 */ /* 0x000fe20007f7e0ff */
[----:B------:R-:W-:-:S02]  /*5c560*/  IMAD.X R106, RZ, RZ, R107, P5 ;  /* 0x000000ffff6a7224 */ /* 0x000fc400028e066b */
[----:B------:R-:W-:-:S04]  /*5c570*/  IMAD.WIDE.U32 R104, R47, R64, RZ ;  /* 0x000000402f687225 */ /* 0x000fc800078e00ff */
[----:B------:R-:W-:-:S04]  /*5c580*/  IMAD.WIDE.U32 R16, P5, R24, R67, R16 ;  /* 0x0000004318107225 */ /* 0x000fc800078a0010 */
[----:B------:R-:W-:-:S04]  /*5c590*/  IMAD.WIDE.U32 R96, R24, R66, RZ ;  /* 0x0000004218607225 */ /* 0x000fc800078e00ff */
[----:B------:R-:W-:Y:S02]  /*5c5a0*/  IMAD.MOV.U32 R14, RZ, RZ, R29 ;  /* 0x000000ffff0e7224 */ /* 0x000fe400078e001d */
[C---:B------:R-:W-:Y:S01]  /*5c5b0*/  IMAD.X R29, R30.reuse, 0x1, R106, P3 ;  /* 0x000000011e1d7824 */ /* 0x040fe200018e066a */
[----:B------:R-:W-:Y:S01]  /*5c5c0*/  ISETP.GE.U32.AND P3, PT, R19, R12, PT ;  /* 0x0000000c1300720c */ /* 0x000fe20003f66070 */
[----:B------:R-:W-:Y:S02]  /*5c5d0*/  IMAD.X R25, RZ, RZ, RZ, P5 ;  /* 0x000000ffff197224 */ /* 0x000fe400028e06ff */
[----:B------:R-:W-:Y:S01]  /*5c5e0*/  IMAD.WIDE.U32.X R92, R47, R69, R92, P0 ;  /* 0x000000452f5c7225 */ /* 0x000fe200000e045c */
[----:B------:R-:W-:Y:S02]  /*5c5f0*/  IADD3 R10, P0, PT, R97, R16, RZ ;  /* 0x00000010610a7210 */ /* 0x000fe40007f1e0ff */
[----:B------:R-:W-:Y:S01]  /*5c600*/  ISETP.GE.U32.AND.EX P3, PT, R30, R49, PT, P3 ;  /* 0x000000311e00720c */ /* 0x000fe20003f66130 */
[----:B------:R-:W-:-:S03]  /*5c610*/  IMAD.WIDE.U32 R104, P5, R24, R65, R104 ;  /* 0x0000004118687225 */ /* 0x000fc600078a0068 */
[----:B------:R-:W-:Y:S01]  /*5c620*/  SEL R30, RZ, 0x1, P3 ;  /* 0x00000001ff1e7807 */ /* 0x000fe20001800000 */
[----:B------:R-:W-:-:S04]  /*5c630*/  IMAD.WIDE.U32 R18, R24, R64, RZ ;  /* 0x0000004018127225 */ /* 0x000fc800078e00ff */
[----:B------:R-:W-:Y:S02]  /*5c640*/  IMAD.MOV.U32 R24, RZ, RZ, R17 ;  /* 0x000000ffff187224 */ /* 0x000fe400078e0011 */
[----:B------:R-:W-:Y:S02]  /*5c650*/  IMAD.X R17, RZ, RZ, RZ, P5 ;  /* 0x000000ffff117224 */ /* 0x000fe400028e06ff */
[----:B------:R-:W-:Y:S01]  /*5c660*/  IMAD.WIDE.U32.X R24, R47, R67, R24, P0 ;  /* 0x000000432f187225 */ /* 0x000fe200000e0418 */
[----:B------:R-:W-:Y:S02]  /*5c670*/  ISETP.GE.U32.AND P0, PT, R28, R45, PT ;  /* 0x0000002d1c00720c */ /* 0x000fe40003f06070 */
[----:B------:R-:W-:Y:S01]  /*5c680*/  IADD3 R45, P5, PT, R19, R104, RZ ;  /* 0x00000068132d7210 */ /* 0x000fe20007fbe0ff */
[----:B------:R-:W-:Y:S01]  /*5c690*/  IMAD.MOV.U32 R12, RZ, RZ, R31 ;  /* 0x000000ffff0c7224 */ /* 0x000fe200078e001f */
[----:B------:R-:W-:Y:S01]  /*5c6a0*/  ISETP.GE.U32.AND.EX P0, PT, R29, R106, PT, P0 ;  /* 0x0000006a1d00720c */ /* 0x000fe20003f06100 */
[----:B------:R-:W-:Y:S01]  /*5c6b0*/  IMAD.MOV.U32 R16, RZ, RZ, R105 ;  /* 0x000000ffff107224 */ /* 0x000fe200078e0069 */
[----:B------:R-:W-:Y:S01]  /*5c6c0*/  IADD3 R19, P3, PT, R37, R96, RZ ;  /* 0x0000006025137210 */ /* 0x000fe20007f7e0ff */
[----:B------:R-:W-:Y:S01]  /*5c6d0*/  IMAD.WIDE.U32.X R20, R40, R0, R20, P2 ;  /* 0x0000000028147225 */ /* 0x000fe200010e0414 */
[----:B------:R-:W-:-:S02]  /*5c6e0*/  SEL R31, RZ, 0x1, P0 ;  /* 0x00000001ff1f7807 */ /* 0x000fc40000000000 */
[----:B------:R-:W-:Y:S01]  /*5c6f0*/  ISETP.GE.U32.AND P2, PT, R19, R96, PT ;  /* 0x000000601300720c */ /* 0x000fe20003f46070 */
[----:B------:R-:W-:Y:S01]  /*5c700*/  IMAD.WIDE.U32.X R16, R47, R65, R16, P5 ;  /* 0x000000412f107225 */ /* 0x000fe200028e0410 */
[----:B------:R-:W-:-:S03]  /*5c710*/  IADD3 R30, P5, P0, R31, R92, R30 ;  /* 0x0000005c1f1e7210 */ /* 0x000fc600078be01e */
[----:B------:R-:W-:Y:S01]  /*5c720*/  IMAD.WIDE.U32 R96, R81, R7, RZ ;  /* 0x0000000751607225 */ /* 0x000fe200078e00ff */
[----:B------:R-:W-:-:S03]  /*5c730*/  IADD3.X R92, PT, PT, RZ, R93, RZ, P5, P0 ;  /* 0x0000005dff5c7210 */ /* 0x000fc60002fe04ff */
[----:B------:R-:W-:Y:S01]  /*5c740*/  IMAD R40, R40, R7, RZ ;  /* 0x0000000728287224 */ /* 0x000fe200078e02ff */
[----:B------:R-:W-:Y:S01]  /*5c750*/  IADD3 R47, P5, PT, R41, R96, RZ ;  /* 0x00000060292f7210 */ /* 0x000fe20007fbe0ff */
[----:B------:R-:W-:Y:S01]  /*5c760*/  IMAD.X R39, R10, 0x1, R39, P3 ;  /* 0x000000010a277824 */ /* 0x000fe200018e0627 */
[----:B------:R-:W-:Y:S01]  /*5c770*/  IADD3 R19, P3, PT, R19, R30, RZ ;  /* 0x0000001e13137210 */ /* 0x000fe20007f7e0ff */
[----:B------:R-:W-:Y:S02]  /*5c780*/  IMAD R37, R81, R0, R40 ;  /* 0x0000000051257224 */ /* 0x000fe400078e0228 */
[----:B------:R-:W-:Y:S01]  /*5c790*/  IMAD.WIDE.U32 R40, R77, R35, RZ ;  /* 0x000000234d287225 */ /* 0x000fe200078e00ff */
[----:B------:R-:W-:Y:S02]  /*5c7a0*/  ISETP.GE.U32.AND P0, PT, R19, R30, PT ;  /* 0x0000001e1300720c */ /* 0x000fe40003f06070 */
[----:B------:R-:W-:Y:S01]  /*5c7b0*/  ISETP.GE.U32.AND.EX P2, PT, R39, R10, PT, P2 ;  /* 0x0000000a2700720c */ /* 0x000fe20003f46120 */
        /* <DEDUP_REMOVED lines=11> */
[----:B------:R-:W-:Y:S01]  /*5c870*/  IMAD.WIDE.U32 R92, R75, R7, RZ ;  /* 0x000000074b5c7225 */ /* 0x000fe200078e00ff */
[----:B------:R-:W-:-:S02]  /*5c880*/  ISETP.GE.U32.AND.EX P4, PT, R34, R10, PT, P4 ;  /* 0x0000000a2200720c */ /* 0x000fc40003f86140 */
[----:B------:R-:W-:Y:S01]  /*5c890*/  SEL R10, RZ, 0x1, P2 ;  /* 0x00000001ff0a7807 */ /* 0x000fe20001000000 */
[----:B------:R-:W-:Y:S01]  /*5c8a0*/  IMAD R41, R75, R0, R14 ;  /* 0x000000004b297224 */ /* 0x000fe200078e020e */
        /* <DEDUP_REMOVED lines=11> */
[----:B------:R-:W-:Y:S01]  /*5c960*/  SEL R23, RZ, 0x1, P0 ;  /* 0x00000001ff177807 */ /* 0x000fe20000000000 */
[----:B------:R-:W-:Y:S01]  /*5c970*/  IMAD.WIDE.U32.X R12, R38, R0, R12, P6 ;  /* 0x00000000260c7225 */ /* 0x000fe200030e040c */
[----:B------:R-:W-:-:S02]  /*5c980*/  IADD3 R14, P4, P5, R33, R20, R14 ;  /* 0x00000014210e7210 */ /* 0x000fc40007d9e00e */
[----:B------:R-:W-:Y:S02]  /*5c990*/  SEL R20, RZ, 0x1, P2 ;  /* 0x00000001ff147807 */ /* 0x000fe40001000000 */
[----:B------:R-:W-:Y:S02]  /*5c9a0*/  SEL R39, RZ, 0x1, P3 ;  /* 0x00000001ff277807 */ /* 0x000fe40001800000 */
[----:B------:R-:W-:Y:S02]  /*5c9b0*/  IADD3 R24, P3, P2, R23, R24, R10 ;  /* 0x0000001817187210 */ /* 0x000fe40007a7e00a */
[----:B------:R-:W-:Y:S02]  /*5c9c0*/  IADD3.X R10, PT, PT, R37, R21, RZ, P4, P5 ;  /* 0x00000015250a7210 */ /* 0x000fe400027ea4ff */
[----:B------:R-:W-:Y:S01]  /*5c9d0*/  IADD3 R23, P5, P4, R39, R4, R20 ;  /* 0x0000000427177210 */ /* 0x000fe20007cbe014 */
[----:B------:R-:W-:Y:S01]  /*5c9e0*/  IMAD.WIDE.U32 R20, R79, R35, RZ ;  /* 0x000000234f147225 */ /* 0x000fe200078e00ff */
[----:B------:R-:W-:-:S02]  /*5c9f0*/  IADD3.X R25, PT, PT, RZ, R25, RZ, P3, P2 ;  /* 0x00000019ff197210 */ /* 0x000fc40001fe44ff */
[----:B------:R-:W-:Y:S01]  /*5ca00*/  ISETP.GE.U32.AND P0, PT, R33, R92, PT ;  /* 0x0000005c2100720c */ /* 0x000fe20003f06070 */
[----:B------:R-:W-:Y:S01]  /*5ca10*/  IMAD.IADD R22, R21, 0x1, R22 ;  /* 0x0000000115167824 */ /* 0x000fe200078e0216 */
[----:B------:R-:W-:Y:S01]  /*5ca20*/  IADD3 R32, P3, PT, R32, R20, RZ ;  /* 0x0000001420207210 */ /* 0x000fe20007f7e0ff */
[----:B------:R-:W-:Y:S01]  /*5ca30*/  IMAD R35, R77, R0, R36 ;  /* 0x000000004d237224 */ /* 0x000fe200078e0224 */
[----:B------:R-:W-:Y:S02]  /*5ca40*/  ISETP.GE.U32.AND P2, PT, R14, R33, PT ;  /* 0x000000210e00720c */ /* 0x000fe40003f46070 */
[----:B------:R-:W-:Y:S01]  /*5ca50*/  ISETP.GE.U32.AND.EX P0, PT, R37, R26, PT, P0 ;  /* 0x0000001a2500720c */ /* 0x000fe20003f06100 */
[----:B------:R-:W-:Y:S01]  /*5ca60*/  IMAD.X R33, R22, 0x1, R27, P3 ;  /* 0x0000000116217824 */ /* 0x000fe200018e061b */
[----:B------:R-:W-:Y:S02]  /*5ca70*/  IADD3.X R26, PT, PT, RZ, R5, RZ, P5, P4 ;  /* 0x00000005ff1a7210 */ /* 0x000fe40002fe84ff */
        /* <DEDUP_REMOVED lines=20> */
[C---:B------:R-:W-:Y:S02]  /*5cbc0*/  IADD3 R33, P5, PT, R21.reuse, R24, RZ ;  /* 0x0000001815217210 */ /* 0x040fe40007fbe0ff */
[----:B------:R-:W-:Y:S02]  /*5cbd0*/  ISETP.GE.U32.AND P0, PT, R4, R23, PT ;  /* 0x000000170400720c */ /* 0x000fe40003f06070 */
[----:B------:R-:W-:Y:S02]  /*5cbe0*/  ISETP.GE.U32.AND.EX P3, PT, R22, R27, PT, P3 ;  /* 0x0000001b1600720c */ /* 0x000fe40003f66130 */
[----:B------:R-:W-:Y:S02]  /*5cbf0*/  SEL R23, RZ, 0x1, P1 ;  /* 0x00000001ff177807 */ /* 0x000fe40000800000 */
[----:B------:R-:W-:Y:S01]  /*5cc00*/  ISETP.GE.U32.AND P1, PT, R21, R18, PT ;  /* 0x000000121500720c */ /* 0x000fe20003f26070 */
[----:B------:R-:W-:Y:S01]  /*5cc10*/  IMAD R18, R38, R7, RZ ;  /* 0x0000000726127224 */ /* 0x000fe200078e02ff */
[----:B------:R-:W-:-:S02]  /*5cc20*/  ISETP.GE.U32.AND P2, PT, R33, R24, PT ;  /* 0x000000182100720c */ /* 0x000fc40003f46070 */
[----:B------:R-:W-:Y:S01]  /*5cc30*/  ISETP.GE.U32.AND.EX P0, PT, R5, R22, PT, P0 ;  /* 0x000000160500720c */ /* 0x000fe20003f06100 */
[----:B------:R-:W-:Y:S01]  /*5cc40*/  IMAD.X R22, R45, 0x1, R34, P4 ;  /* 0x000000012d167824 */ /* 0x000fe200020e0622 */
[----:B------:R-:W-:Y:S01]  /*5cc50*/  SEL R24, RZ, 0x1, P3 ;  /* 0x00000001ff187807 */ /* 0x000fe20001800000 */
[----:B------:R-:W-:Y:S01]  /*5cc60*/  IMAD R31, R79, R0, R18 ;  /* 0x000000004f1f7224 */ /* 0x000fe200078e0212 */
[----:B------:R-:W-:Y:S01]  /*5cc70*/  IADD3 R27, P3, P4, R23, R2, R20 ;  /* 0x00000002171b7210 */ /* 0x000fe20007c7e014 */
[----:B------:R-:W-:Y:S01]  /*5cc80*/  IMAD.WIDE.U32 R20, R79, R7, RZ ;  /* 0x000000074f147225 */ /* 0x000fe200078e00ff */
[----:B------:R-:W-:Y:S02]  /*5cc90*/  SEL R23, RZ, 0x1, P0 ;  /* 0x00000001ff177807 */ /* 0x000fe40000000000 */
[C---:B------:R-:W-:Y:S01]  /*5cca0*/  ISETP.GE.U32.AND.EX P1, PT, R22.reuse, R45, PT, P1 ;  /* 0x0000002d1600720c */ /* 0x040fe20003f26110 */
[----:B------:R-:W-:Y:S01]  /*5ccb0*/  IMAD.X R18, R22, 0x1, R25, P5 ;  /* 0x0000000116127824 */ /* 0x000fe200028e0619 */
[----:B------:R-:W-:Y:S01]  /*5ccc0*/  IADD3.X R22, PT, PT, RZ, R3, RZ, P3, P4 ;  /* 0x00000003ff167210 */ /* 0x000fe20001fe84ff */
[----:B------:R-:W-:Y:S01]  /*5ccd0*/  IMAD.IADD R21, R21, 0x1, R31 ;  /* 0x0000000115157824 */ /* 0x000fe200078e021f */
[----:B------:R-:W-:-:S02]  /*5cce0*/  IADD3 R2, P0, P5, R23, R8, R24 ;  /* 0x0000000817027210 */ /* 0x000fc40007d1e018 */
[----:B------:R-:W-:Y:S02]  /*5ccf0*/  IADD3 R3, P3, PT, R27, R20, RZ ;  /* 0x000000141b037210 */ /* 0x000fe40007f7e0ff */
[----:B------:R-:W-:Y:S02]  /*5cd00*/  ISETP.GE.U32.AND.EX P2, PT, R18, R25, PT, P2 ;  /* 0x000000191200720c */ /* 0x000fe40003f46120 */
[----:B------:R-:W-:Y:S01]  /*5cd10*/  IADD3.X R9, PT, PT, RZ, R9, RZ, P0, P5 ;  /* 0x00000009ff097210 */ /* 0x000fe200007ea4ff */
[----:B------:R-:W-:Y:S01]  /*5cd20*/  IMAD.X R22, R21, 0x1, R22, P3 ;  /* 0x0000000115167824 */ /* 0x000fe200018e0616 */
[----:B------:R-:W-:Y:S02]  /*5cd30*/  IADD3 R2, P4, PT, R3, R2, RZ ;  /* 0x0000000203027210 */ /* 0x000fe40007f9e0ff */
[----:B------:R-:W-:Y:S02]  /*5cd40*/  SEL R8, RZ, 0x1, P1 ;  /* 0x00000001ff087807 */ /* 0x000fe40000800000 */
[----:B------:R-:W-:-:S02]  /*5cd50*/  SEL R7, RZ, 0x1, P2 ;  /* 0x00000001ff077807 */ /* 0x000fc40001000000 */
[----:B------:R-:W-:Y:S02]  /*5cd60*/  ISETP.GE.U32.AND P0, PT, R3, R20, PT ;  /* 0x000000140300720c */ /* 0x000fe40003f06070 */
[----:B------:R-:W-:Y:S01]  /*5cd70*/  ISETP.GE.U32.AND P1, PT, R2, R3, PT ;  /* 0x000000030200720c */ /* 0x000fe20003f26070 */
[C---:B------:R-:W-:Y:S01]  /*5cd80*/  IMAD.X R3, R22.reuse, 0x1, R9, P4 ;  /* 0x0000000116037824 */ /* 0x040fe200020e0609 */
[----:B------:R-:W-:Y:S02]  /*5cd90*/  IADD3 R9, P2, P3, R7, R16, R8 ;  /* 0x0000001007097210 */ /* 0x000fe40007b5e008 */
        /* <DEDUP_REMOVED lines=34> */
.L_x_386:
        /* <DEDUP_REMOVED lines=41> */
[-C--:B------:R-:W-:Y:S02]  /*5d250*/  IADD3 R19, P2, PT, R33, R16.reuse, RZ ;  /* 0x0000001021137210 */ /* 0x080fe40007f5e0ff */
[----:B------:R-:W-:Y:S01]  /*5d260*/  IADD3.X R33, PT, PT, RZ, R13, RZ, P0, P3 ;  /* 0x0000000dff217210 */ /* 0x000fe200007e64ff */
[----:B------:R-:W-:Y:S01]  /*5d270*/  IMAD.WIDE.U32 R20, P1, R8, R67, R20 ;  /* 0x0000004308147225 */ /* 0x000fe20007820014 */
[----:B------:R-:W-:Y:S02]  /*5d280*/  ISETP.GE.U32.AND P0, PT, R19, R16, PT ;  /* 0x000000101300720c */ /* 0x000fe40003f06070 */
[----:B------:R-:W-:Y:S01]  /*5d290*/  IADD3 R29, P3, PT, R14, R22, RZ ;  /* 0x000000160e1d7210 */ /* 0x000fe20007f7e0ff */
        /* <DEDUP_REMOVED lines=21> */
[----:B------:R-:W-:Y:S01]  /*5d3f0*/  IMAD.WIDE.U32 R20, P4, R12, R71, R20 ;  /* 0x000000470c147225 */ /* 0x000fe20007880014 */
[----:B------:R-:W-:-:S03]  /*5d400*/  SEL R30, RZ, 0x1, P0 ;  /* 0x00000001ff1e7807 */ /* 0x000fc60000000000 */
        /* <DEDUP_REMOVED lines=8> */
[----:B------:R-:W-:Y:S01]  /*5d490*/  ISETP.GE.U32.AND.EX P1, PT, R28, R27, PT, P1 ;  /* 0x0000001b1c00720c */ /* 0x000fe20003f26110 */
[----:B------:R-:W-:Y:S01]  /*5d4a0*/  IMAD.WIDE.U32 R22, R13, R68, RZ ;  /* 0x000000440d167225 */ /* 0x000fe200078e00ff */
[----:B------:R-:W-:-:S02]  /*5d4b0*/  ISETP.GT.U32.AND.EX P6, PT, R39, R10, PT, P6 ;  /* 0x0000000a2700720c */ /* 0x000fc40003fc4160 */
[----:B------:R-:W-:Y:S01]  /*5d4c0*/  IADD3 R30, P3, P4, R25, R8, R30 ;  /* 0x00000008191e7210 */ /* 0x000fe20007c7e01e */
[C---:B------:R-:W-:Y:S01]  /*5d4d0*/  IMAD.WIDE.U32.X R16, R13.reuse, R71, R16, P2 ;  /* 0x000000470d107225 */ /* 0x040fe200010e0410 */
[----:B------:R-:W-:Y:S02]  /*5d4e0*/  SEL R27, RZ, 0x1, !P6 ;  /* 0x00000001ff1b7807 */ /* 0x000fe40007000000 */
[----:B------:R-:W-:Y:S01]  /*5d4f0*/  IADD3.X R31, PT, PT, RZ, R9, RZ, P3, P4 ;  /* 0x00000009ff1f7210 */ /* 0x000fe20001fe84ff */
[----:B------:R-:W-:Y:S01]  /*5d500*/  IMAD.WIDE.U32 R20, R13, R66, RZ ;  /* 0x000000420d147225 */ /* 0x000fe200078e00ff */
[----:B------:R-:W-:-:S03]  /*5d510*/  IADD3 R24, P3, PT, R27, R16, RZ ;  /* 0x000000101b187210 */ /* 0x000fc60007f7e0ff */
[----:B------:R-:W-:-:S04]  /*5d520*/  IMAD.WIDE.U32 R18, R12, R68, RZ ;  /* 0x000000440c127225 */ /* 0x000fc800078e00ff */
[----:B------:R-:W-:Y:S01]  /*5d530*/  IMAD.WIDE.U32 R22, P5, R12, R69, R22 ;  /* 0x000000450c167225 */ /* 0x000fe200078a0016 */
[----:B------:R-:W-:-:S03]  /*5d540*/  IADD3 R25, P0, PT, R41, R18, RZ ;  /* 0x0000001229197210 */ /* 0x000fc60007f1e0ff */
[----:B------:R-:W-:Y:S01]  /*5d550*/  IMAD.X R26, RZ, RZ, R17, P3 ;  /* 0x000000ffff1a7224 */ /* 0x000fe200018e0611 */
[----:B------:R-:W-:Y:S01]  /*5d560*/  IADD3 R29, P3, PT, R29, R30, RZ ;  /* 0x0000001e1d1d7210 */ /* 0x000fe20007f7e0ff */
[C---:B------:R-:W-:Y:S01]  /*5d570*/  IMAD.WIDE.U32 R20, P4, R12.reuse, R67, R20 ;  /* 0x000000430c147225 */ /* 0x040fe20007880014 */
[----:B------:R-:W-:Y:S02]  /*5d580*/  IADD3 R22, P6, PT, R19, R22, RZ ;  /* 0x0000001613167210 */ /* 0x000fe40007fde0ff */
[----:B------:R-:W-:Y:S01]  /*5d590*/  ISETP.GE.U32.AND P2, PT, R25, R18, PT ;  /* 0x000000121900720c */ /* 0x000fe20003f46070 */
[----:B------:R-:W-:-:S04]  /*5d5a0*/  IMAD.WIDE.U32 R8, R12, R66, RZ ;  /* 0x000000420c087225 */ /* 0x000fc800078e00ff */
[----:B------:R-:W-:Y:S01]  /*5d5b0*/  IMAD.X R19, RZ, RZ, RZ, P5 ;  /* 0x000000ffff137224 */ /* 0x000fe200028e06ff */
[----:B------:R-:W-:Y:S01]  /*5d5c0*/  IADD3 R10, P5, PT, R9, R20, RZ ;  /* 0x00000014090a7210 */ /* 0x000fe20007fbe0ff */
        /* <DEDUP_REMOVED lines=12> */
[----:B------:R-:W-:Y:S01]  /*5d690*/  IMAD.MOV.U32 R16, RZ, RZ, R21 ;  /* 0x000000ffff107224 */ /* 0x000fe200078e0015 */
[----:B------:R-:W-:Y:S01]  /*5d6a0*/  ISETP.GE.U32.AND.EX P2, PT, R9, R22, PT, P2 ;  /* 0x000000160900720c */ /* 0x000fe20003f46120 */
[----:B------:R-:W-:Y:S01]  /*5d6b0*/  IMAD.WIDE.U32.X R18, R13, R69, R18, P6 ;  /* 0x000000450d127225 */ /* 0x000fe200030e0412 */
[----:B------:R-:W-:-:S02]  /*5d6c0*/  ISETP.GE.U32.AND.EX P0, PT, R35, R26, PT, P0 ;  /* 0x0000001a2300720c */ /* 0x000fc40003f06100 */
[----:B------:R-:W-:Y:S01]  /*5d6d0*/  ISETP.GE.U32.AND.EX P3, PT, R27, R10, PT, P3 ;  /* 0x0000000a1b00720c */ /* 0x000fe20003f66130 */
[-C--:B------:R-:W-:Y:S01]  /*5d6e0*/  IMAD.WIDE.U32 R8, R33, R72.reuse, RZ ;  /* 0x0000004821087225 */ /* 0x080fe200078e00ff */
        /* <DEDUP_REMOVED lines=12> */
[----:B------:R-:W-:Y:S01]  /*5d7b0*/  IMAD.WIDE.U32.X R16, R13, R67, R16, P5 ;  /* 0x000000430d107225 */ /* 0x000fe200028e0410 */
[----:B------:R-:W-:Y:S02]  /*5d7c0*/  ISETP.NE.U32.AND P2, PT, R29, RZ, PT ;  /* 0x000000ff1d00720c */ /* 0x000fe40003f45070 */
[----:B------:R-:W-:Y:S01]  /*5d7d0*/  IADD3 R31, P4, PT, R25, R14, RZ ;  /* 0x0000000e191f7210 */ /* 0x000fe20007f9e0ff */
[----:B------:R-:W-:Y:S01]  /*5d7e0*/  IMAD.WIDE.U32 R20, P6, R12, R65, R20 ;  /* 0x000000410c147225 */ /* 0x000fe200078c0014 */
[----:B------:R-:W-:Y:S02]  /*5d7f0*/  LOP3.LUT R10, RZ, R22, RZ, 0x33, !PT ;  /* 0x00000016ff0a7212 */ /* 0x000fe400078e33ff */
[----:B------:R-:W-:Y:S01]  /*5d800*/  ISETP.GE.U32.AND P1, PT, R31, R14, PT ;  /* 0x0000000e1f00720c */ /* 0x000fe20003f26070 */
[----:B------:R-:W-:Y:S01]  /*5d810*/  IMAD.X R19, RZ, RZ, RZ, P6 ;  /* 0x000000ffff137224 */ /* 0x000fe200030e06ff */
[----:B------:R-:W-:Y:S01]  /*5d820*/  ISETP.NE.AND.EX P6, PT, R30, RZ, PT, P2 ;  /* 0x000000ff1e00720c */ /* 0x000fe20003fc5320 */
        /* <DEDUP_REMOVED lines=26> */
.L_x_387:
        /* <DEDUP_REMOVED lines=10> */
[----:B------:R-:W-:-:S02]  /*5da70*/  SEL R15, RZ, 0x1, !P0 ;  /* 0x00000001ff0f7807 */ /* 0x000fc40004000000 */
[----:B------:R-:W-:Y:S01]  /*5da80*/  IADD3 R22, P1, PT, R21, R22, RZ ;  /* 0x0000001615167210 */ /* 0x000fe20007f3e0ff */
[----:B------:R-:W-:Y:S01]  /*5da90*/  IMAD.X R21, RZ, RZ, RZ, P5 ;  /* 0x000000ffff157224 */ /* 0x000fe200028e06ff */
[----:B------:R-:W-:Y:S02]  /*5daa0*/  IADD3 R16, P4, P6, R27, R16, R24 ;  /* 0x000000101b107210 */ /* 0x000fe40007e9e018 */
[----:B------:R-:W-:Y:S02]  /*5dab0*/  IADD3 R25, P0, PT, R4, R14, RZ ;  /* 0x0000000e04197210 */ /* 0x000fe40007f1e0ff */
[----:B------:R-:W-:Y:S02]  /*5dac0*/  IADD3 R4, P5, PT, R15, R18, RZ ;  /* 0x000000120f047210 */ /* 0x000fe40007fbe0ff */
[----:B------:R-:W-:Y:S02]  /*5dad0*/  IADD3 R9, P3, PT, R31, R20, RZ ;  /* 0x000000141f097210 */ /* 0x000fe40007f7e0ff */
[----:B------:R-:W-:Y:S01]  /*5dae0*/  IADD3.X R17, PT, PT, RZ, R17, RZ, P4, P6 ;  /* 0x00000011ff117210 */ /* 0x000fe200027ec4ff */
[----:B------:R-:W-:Y:S01]  /*5daf0*/  IMAD.X R18, RZ, RZ, R19, P5 ;  /* 0x000000ffff127224 */ /* 0x000fe200028e0613 */
[----:B------:R-:W-:Y:S01]  /*5db00*/  ISETP.GE.U32.AND P4, PT, R25, R14, PT ;  /* 0x0000000e1900720c */ /* 0x000fe20003f86070 */
[----:B------:R-:W-:Y:S01]  /*5db10*/  IMAD.X R14, R5, 0x1, R26, P0 ;  /* 0x00000001050e7824 */ /* 0x000fe200000e061a */
[----:B------:R-:W-:-:S02]  /*5db20*/  IADD3 R25, P6, PT, R25, R16, RZ ;  /* 0x0000001019197210 */ /* 0x000fc40007fde0ff */
[C---:B------:R-:W-:Y:S02]  /*5db30*/  IADD3 R27, P5, PT, R9.reuse, R4, RZ ;  /* 0x00000004091b7210 */ /* 0x040fe40007fbe0ff */
[----:B------:R-:W-:Y:S01]  /*5db40*/  ISETP.GE.U32.AND P2, PT, R9, R20, PT ;  /* 0x000000140900720c */ /* 0x000fe20003f46070 */
[----:B------:R-:W-:Y:S01]  /*5db50*/  IMAD.MOV.U32 R20, RZ, RZ, R23 ;  /* 0x000000ffff147224 */ /* 0x000fe200078e0017 */
        /* <DEDUP_REMOVED lines=8> */
[----:B------:R-:W-:Y:S02]  /*5dbe0*/  IMAD.X R29, R9, 0x1, R18, P5 ;  /* 0x00000001091d7824 */ /* 0x000fe400028e0612 */
[----:B------:R-:W-:-:S03]  /*5dbf0*/  IMAD.WIDE.U32 R16, P5, R8, R67, R4 ;  /* 0x0000004308107225 */ /* 0x000fc600078a0004 */
[----:B------:R-:W-:Y:S01]  /*5dc00*/  ISETP.GE.U32.AND.EX P3, PT, R29, R18, PT, P3 ;  /* 0x000000121d00720c */ /* 0x000fe20003f66130 */
[----:B------:R-:W-:Y:S01]  /*5dc10*/  IMAD.WIDE.U32.X R4, R10, R69, R20, P1 ;  /* 0x000000450a047225 */ /* 0x000fe200008e0414 */
[----:B------:R-:W-:Y:S02]  /*5dc20*/  SEL R20, RZ, 0x1, P4 ;  /* 0x00000001ff147807 */ /* 0x000fe40002000000 */
[----:B------:R-:W-:Y:S01]  /*5dc30*/  SEL R21, RZ, 0x1, P0 ;  /* 0x00000001ff157807 */ /* 0x000fe20000000000 */
[----:B------:R-:W-:Y:S01]  /*5dc40*/  IMAD.WIDE.U32 R14, R8, R66, RZ ;  /* 0x00000042080e7225 */ /* 0x000fe200078e00ff */
[----:B------:R-:W-:Y:S02]  /*5dc50*/  SEL R18, RZ, 0x1, P2 ;  /* 0x00000001ff127807 */ /* 0x000fe40001000000 */
[----:B------:R-:W-:Y:S01]  /*5dc60*/  IADD3 R21, P0, P1, R21, R12, R20 ;  /* 0x0000000c15157210 */ /* 0x000fe2000791e014 */
[----:B------:R-:W-:Y:S01]  /*5dc70*/  IMAD.X R19, RZ, RZ, RZ, P5 ;  /* 0x000000ffff137224 */ /* 0x000fe200028e06ff */
[----:B------:R-:W-:-:S02]  /*5dc80*/  SEL R9, RZ, 0x1, P3 ;  /* 0x00000001ff097807 */ /* 0x000fc40001800000 */
[----:B------:R-:W-:Y:S02]  /*5dc90*/  IADD3.X R22, PT, PT, RZ, R13, RZ, P0, P1 ;  /* 0x0000000dff167210 */ /* 0x000fe400007e24ff */
[----:B------:R-:W-:Y:S01]  /*5dca0*/  IADD3 R12, P2, P3, R9, R4, R18 ;  /* 0x00000004090c7210 */ /* 0x000fe20007b5e012 */
[----:B------:R-:W-:Y:S01]  /*5dcb0*/  IMAD.MOV.U32 R18, RZ, RZ, R17 ;  /* 0x000000ffff127224 */ /* 0x000fe200078e0011 */
[----:B------:R-:W-:Y:S02]  /*5dcc0*/  ISETP.NE.U32.AND P1, PT, R21, RZ, PT ;  /* 0x000000ff1500720c */ /* 0x000fe40003f25070 */
[----:B------:R-:W-:Y:S02]  /*5dcd0*/  IADD3 R16, P4, PT, R15, R16, RZ ;  /* 0x000000100f107210 */ /* 0x000fe40007f9e0ff */
[----:B------:R-:W-:Y:S02]  /*5dce0*/  IADD3 R9, P5, PT, R25, R14, RZ ;  /* 0x0000000e19097210 */ /* 0x000fe40007fbe0ff */
[----:B------:R-:W-:Y:S01]  /*5dcf0*/  IADD3.X R20, PT, PT, RZ, R5, RZ, P2, P3 ;  /* 0x00000005ff147210 */ /* 0x000fe200017e64ff */
[----:B------:R-:W-:Y:S01]  /*5dd00*/  IMAD.WIDE.U32 R4, R10, R64, RZ ;  /* 0x000000400a047225 */ /* 0x000fe200078e00ff */
[----:B------:R-:W-:-:S02]  /*5dd10*/  ISETP.NE.AND.EX P1, PT, R22, RZ, PT, P1 ;  /* 0x000000ff1600720c */ /* 0x000fc40003f25310 */
        /* <DEDUP_REMOVED lines=22> */
.L_x_388:
        /* <DEDUP_REMOVED lines=44> */
[----:B------:R-:W-:Y:S01]  /*5e140*/  IADD3 R0, P6, PT, R5, R66, RZ ;  /* 0x0000004205007210 */ /* 0x000fe20007fde0ff */
[----:B------:R-:W-:Y:S01]  /*5e150*/  IMAD.X R7, RZ, RZ, R69, P3 ;  /* 0x000000ffff077224 */ /* 0x000fe200018e0645 */
[----:B------:R-:W-:Y:S02]  /*5e160*/  SEL R9, R70, RZ, P4 ;  /* 0x000000ff46097207 */ /* 0x000fe40002000000 */
[----:B------:R-:W-:Y:S01]  /*5e170*/  SEL R2, R2, RZ, P4 ;  /* 0x000000ff02027207 */ /* 0x000fe20002000000 */
[----:B------:R-:W-:Y:S01]  /*5e180*/  IMAD.X R5, RZ, RZ, R67, P6 ;  /* 0x000000ffff057224 */ /* 0x000fe200030e0643 */
[----:B------:R-:W-:Y:S02]  /*5e190*/  SEL R0, R0, RZ, P4 ;  /* 0x000000ff00007207 */ /* 0x000fe40002000000 */
[----:B------:R-:W-:Y:S02]  /*5e1a0*/  IADD3 R9, P2, PT, -R9, R27, RZ ;  /* 0x0000001b09097210 */ /* 0x000fe40007f5e1ff */
        /* <DEDUP_REMOVED lines=12> */
.L_x_332:
[----:B------:R-:W-:Y:S01]  /*5e270*/  UIADD3 UR8, UPT, UPT, UR8, -0x1, URZ ;  /* 0xffffffff08087890 */ /* 0x000fe2000fffe0ff */
[----:B------:R-:W-:Y:S11]  /*5e280*/  BRA.U UP1, `(.L_x_389) ;  /* 0xfffffa2101107547 */ /* 0x000ff6000b83ffff */
[----:B------:R-:W0:Y:S01]  /*5e290*/  LDC R13, c[0x0][0x390] ;  /* 0x0000e400ff0d7b82 */ /* 0x000e220000000800 */
[----:B------:R-:W-:Y:S02]  /*5e2a0*/  IMAD.MOV.U32 R8, RZ, RZ, R9 ;  /* 0x000000ffff087224 */ /* 0x000fe400078e0009 */
[----:B------:R-:W-:Y:S02]  /*5e2b0*/  IMAD.MOV.U32 R49, RZ, RZ, R48 ;  /* 0x000000ffff317224 */ /* 0x000fe400078e0030 */
[----:B------:R-:W-:Y:S02]  /*5e2c0*/  IMAD.MOV.U32 R75, RZ, RZ, R74 ;  /* 0x000000ffff4b7224 */ /* 0x000fe400078e004a */
[----:B------:R-:W-:Y:S01]  /*5e2d0*/  IMAD.MOV.U32 R9, RZ, RZ, R4 ;  /* 0x000000ffff097224 */ /* 0x000fe200078e0004 */
[----:B------:R-:W0:Y:S01]  /*5e2e0*/  LDC.64 R10, c[0x0][0x388] ;  /* 0x0000e200ff0a7b82 */ /* 0x000e220000000a00 */
        /* <DEDUP_REMOVED lines=8> */
[----:B------:R-:W-:Y:S02]  /*5e370*/  IMAD.U32 R12, RZ, RZ, UR4 ;  /* 0x00000004ff0c7e24 */ /* 0x000fe4000f8e00ff */
[----:B------:R-:W-:Y:S02]  /*5e380*/  IMAD.MOV.U32 R6, RZ, RZ, R2 ;  /* 0x000000ffff067224 */ /* 0x000fe400078e0002 */
[----:B------:R-:W-:Y:S02]  /*5e390*/  IMAD.MOV.U32 R4, RZ, RZ, R0 ;  /* 0x000000ffff047224 */ /* 0x000fe400078e0000 */
[----:B0-----:R-:W-:-:S04]  /*5e3a0*/  IMAD.WIDE.U32 R10, R13, 0x60, R10 ;  /* 0x000000600d0a7825 */ /* 0x001fc800078e000a */
[----:B------:R-:W-:Y:S01]  /*5e3b0*/  IMAD.MOV.U32 R13, RZ, RZ, R3 ;  /* 0x000000ffff0d7224 */ /* 0x000fe200078e0003 */
        /* <DEDUP_REMOVED lines=13> */
.L_x_390:
        /* <DEDUP_REMOVED lines=15> */
.L_x_457:


//--------------------- .text.msm_bucket_accumulate --------------------------
	.section	.text.msm_bucket_accumulate,"ax",@progbits
	.align	128
        .global         msm_bucket_accumulate
        .type           msm_bucket_accumulate,@function
        .size           msm_bucket_accumulate,(.L_x_458 - msm_bucket_accumulate)
        .other          msm_bucket_accumulate,@"STO_CUDA_ENTRY STV_DEFAULT"
msm_bucket_accumulate:
.text.msm_bucket_accumulate:
[----:B------:R-:W-:Y:S01]  /*0000*/  LDC R1, c[0x0][0x37c] ;  /* 0x0000df00ff017b82 */ /* 0x000fe20000000800 */
[----:B------:R-:W0:Y:S07]  /*0010*/  S2R R0, SR_TID.X ;  /* 0x0000000000007919 */ /* 0x000e2e0000002100 */
[----:B------:R-:W0:Y:S01]  /*0020*/  S2UR UR4, SR_CTAID.X ;  /* 0x00000000000479c3 */ /* 0x000e220000002500 */
[----:B------:R-:W1:Y:S07]  /*0030*/  LDCU UR5, c[0x0][0x398] ;  /* 0x00007300ff0577ac */ /* 0x000e6e0008000800 */
[----:B------:R-:W0:Y:S02]  /*0040*/  LDC R5, c[0x0][0x360] ;  /* 0x0000d800ff057b82 */ /* 0x000e240000000800 */
[----:B0-----:R-:W-:-:S05]  /*0050*/  IMAD R5, R5, UR4, R0 ;  /* 0x0000000405057c24 */ /* 0x001fca000f8e0200 */
[----:B-1----:R-:W-:-:S13]  /*0060*/  ISETP.GE.U32.AND P0, PT, R5, UR5, PT ;  /* 0x0000000505007c0c */ /* 0x002fda000bf06070 */
[----:B------:R-:W-:Y:S05]  /*0070*/  @P0 EXIT ;  /* 0x000000000000094d */ /* 0x000fea0003800000 */
[----:B------:R-:W0:Y:S01]  /*0080*/  LDC R9, c[0x0][0x39c] ;  /* 0x0000e700ff097b82 */ /* 0x000e220000000800 */
[----:B------:R-:W1:Y:S07]  /*0090*/  LDCU.64 UR4, c[0x0][0x358] ;  /* 0x00006b00ff0477ac */ /* 0x000e6e0008000a00 */
[----:B------:R-:W2:Y:S01]  /*00a0*/  LDC.64 R2, c[0x0][0x388] ;  /* 0x0000e200ff027b82 */ /* 0x000ea20000000a00 */
[----:B0-----:R-:W-:-:S05]  /*00b0*/  IMAD.SHL.U32 R0, R9, 0x8, RZ ;  /* 0x0000000809007824 */ /* 0x001fca00078e00ff */
[----:B------:R-:W-:Y:S01]  /*00c0*/  SHF.R.U32.HI R7, RZ, 0x6, R0 ;  /* 0x00000006ff077819 */ /* 0x000fe20000011600 */
[----:B--2---:R-:W-:-:S04]  /*00d0*/  IMAD.WIDE.U32 R2, R5, 0x20, R2 ;  /* 0x0000002005027825 */ /* 0x004fc800078e0002 */
[----:B------:R-:W-:-:S06]  /*00e0*/  IMAD.WIDE.U32 R2, R7, 0x8, R2 ;  /* 0x0000000807027825 */ /* 0x000fcc00078e0002 */
[----:B-1----:R-:W2:Y:S01]  /*00f0*/  LDG.E.64.CONSTANT R2, desc[UR4][R2.64] ;  /* 0x0000000402027981 */ /* 0x002ea2000c1e9b00 */
[----:B------:R-:W-:-:S04]  /*0100*/  LOP3.LUT R7, R0, 0x38, RZ, 0xc0, !PT ;  /* 0x0000003800077812 */ /* 0x000fc800078ec0ff */
[----:B--2---:R-:W-:-:S04]  /*0110*/  SHF.R.U64 R0, R2, R7, R3 ;  /* 0x0000000702007219 */ /* 0x004fc80000001203 */
[----:B------:R-:W-:-:S13]  /*0120*/  LOP3.LUT P0, R0, R0, 0xff, RZ, 0xc0, !PT ;  /* 0x000000ff00007812 */ /* 0x000fda000780c0ff */
[----:B------:R-:W-:Y:S05]  /*0130*/  @!P0 EXIT ;  /* 0x000000000000894d */ /* 0x000fea0003800000 */
[----:B------:R-:W0:Y:S01]  /*0140*/  LDC.64 R82, c[0x0][0x380] ;  /* 0x0000e000ff527b82 */ /* 0x000e220000000a00 */
[----:B------:R-:W-:-:S04]  /*0150*/  IMAD R0, R9, 0xff, R0 ;  /* 0x000000ff09007824 */ /* 0x000fc800078e0200 */
[----:B------:R-:W-:-:S03]  /*0160*/  VIADD R3, R0, 0xffffffff ;  /* 0xffffffff00037836 */ /* 0x000fc60000000000 */
[----:B------:R-:W1:Y:S01]  /*0170*/  LDC.64 R40, c[0x0][0x390] ;  /* 0x0000e400ff287b82 */ /* 0x000e620000000a00 */
[----:B0-----:R-:W-:-:S05]  /*0180*/  IMAD.WIDE.U32 R82, R5, 0x48, R82 ;  /* 0x0000004805527825 */ /* 0x001fca00078e0052 */
[----:B------:R-:W2:Y:S01]  /*0190*/  LDG.E.U8.CONSTANT R0, desc[UR4][R82.64+0x40] ;  /* 0x0000400452007981 */ /* 0x000ea2000c1e9100 */
[----:B-1----:R-:W-:-:S05]  /*01a0*/  IMAD.WIDE.U32 R40, R3, 0x60, R40 ;  /* 0x0000006003287825 */ /* 0x002fca00078e0028 */
        /* <DEDUP_REMOVED lines=12> */
[----:B------:R-:W-:Y:S01]  /*0270*/  BSSY.RECONVERGENT B0, `(.L_x_391) ;  /* 0x0002150000007945 */ /* 0x000fe20003800200 */
[----:B--2---:R-:W-:-:S13]  /*0280*/  ISETP.NE.AND P0, PT, R0, RZ, PT ;  /* 0x000000ff0000720c */ /* 0x004fda0003f05270 */
[----:B0-----:R-:W-:Y:S05]  /*0290*/  @P0 BRA `(.L_x_392) ;  /* 0x0000021400340947 */ /* 0x001fea0003800000 */
[----:B-----5:R-:W-:Y:S02]  /*02a0*/  LOP3.LUT R3, R56, R54, R52, 0xfe, !PT ;  /* 0x0000003638037212 */ /* 0x020fe400078efe34 */
[----:B------:R-:W-:Y:S02]  /*02b0*/  LOP3.LUT R0, R57, R55, R53, 0xfe, !PT ;  /* 0x0000003739007212 */ /* 0x000fe400078efe35 */
[----:B------:R-:W-:-:S04]  /*02c0*/  LOP3.LUT P0, RZ, R3, R58, RZ, 0xfc, !PT ;  /* 0x0000003a03ff7212 */ /* 0x000fc8000780fcff */
[----:B------:R-:W-:-:S13]  /*02d0*/  LOP3.LUT P0, RZ, R0, R59, RZ, 0xfc, P0 ;  /* 0x0000003b00ff7212 */ /* 0x000fda000000fcff */
[----:B------:R-:W-:Y:S05]  /*02e0*/  @P0 BRA `(.L_x_393) ;  /* 0x0000000000380947 */ /* 0x000fea0003800000 */
        /* <DEDUP_REMOVED lines=8> */
[----:B------:R-:W-:Y:S01]  /*0370*/  IMAD.MOV.U32 R52, RZ, RZ, 0x1 ;  /* 0x00000001ff347424 */ /* 0x000fe200078e00ff */
[----:B------:R-:W-:Y:S01]  /*0380*/  CS2R R58, SRZ ;  /* 0x00000000003a7805 */ /* 0x000fe2000001ff00 */
[----:B------:R-:W-:Y:S01]  /*0390*/  IMAD.MOV.U32 R53, RZ, RZ, RZ ;  /* 0x000000ffff357224 */ /* 0x000fe200078e00ff */
[----:B------:R-:W-:-:S02]  /*03a0*/  CS2R R56, SRZ ;  /* 0x0000000000387805 */ /* 0x000fc4000001ff00 */
[----:B------:R-:W-:Y:S01]  /*03b0*/  CS2R R54, SRZ ;  /* 0x0000000000367805 */ /* 0x000fe2000001ff00 */
[----:B------:R-:W-:Y:S06]  /*03c0*/  BRA `(.L_x_392) ;  /* 0x0000021000e87947 */ /* 0x000fec0003800000 */
.L_x_393:
        /* <DEDUP_REMOVED lines=8> */
[----:B------:R-:W-:-:S04]  /*0450*/  IMAD.WIDE.U32.X R2, R53, R53, R4, P0 ;  /* 0x0000003535027225 */ /* 0x000fc800000e0404 */
[----:B------:R-:W-:Y:S01]  /*0460*/  IMAD.WIDE.U32 R12, P6, R54, R53, R12 ;  /* 0x00000035360c7225 */ /* 0x000fe200078c000c */
[----:B------:R-:W-:-:S03]  /*0470*/  IADD3 R19, P5, PT, R2, R10, RZ ;  /* 0x0000000a02137210 */ /* 0x000fc60007fbe0ff */
[----:B------:R-:W-:Y:S01]  /*0480*/  IMAD.WIDE.U32 R16, R53, R54, RZ ;  /* 0x0000003635107225 */ /* 0x000fe200078e00ff */
[----:B------:R-:W-:Y:S02]  /*0490*/  IADD3 R0, P2, PT, R11, R12, RZ ;  /* 0x0000000c0b007210 */ /* 0x000fe40007f5e0ff */
[C---:B------:R-:W-:Y:S01]  /*04a0*/  ISETP.GE.U32.AND P1, PT, R19.reuse, R10, PT ;  /* 0x0000000a1300720c */ /* 0x040fe20003f26070 */
[----:B------:R-:W-:Y:S01]  /*04b0*/  IMAD.WIDE.U32 R14, R52, R54, RZ ;  /* 0x00000036340e7225 */ /* 0x000fe200078e00ff */
[----:B------:R-:W-:-:S03]  /*04c0*/  IADD3 R9, P3, PT, R19, R10, RZ ;  /* 0x0000000a13097210 */ /* 0x000fc60007f7e0ff */
[----:B------:R-:W-:-:S04]  /*04d0*/  IMAD.WIDE.U32 R16, P0, R55, R52, R16 ;  /* 0x0000003437107225 */ /* 0x000fc80007800010 */
[----:B------:R-:W-:Y:S01]  /*04e0*/  IMAD.X R21, R0, 0x1, R3, P5 ;  /* 0x0000000100157824 */ /* 0x000fe200028e0603 */
[----:B------:R-:W-:Y:S01]  /*04f0*/  IADD3 RZ, P4, PT, R15, R16, RZ ;  /* 0x000000100fff7210 */ /* 0x000fe20007f9e0ff */
[----:B------:R-:W-:-:S03]  /*0500*/  IMAD.WIDE.U32 R10, R57, R52, RZ ;  /* 0x00000034390a7225 */ /* 0x000fc600078e00ff */
[----:B------:R-:W-:Y:S01]  /*0510*/  ISETP.GE.U32.AND.EX P1, PT, R21, R0, PT, P1 ;  /* 0x000000001500720c */ /* 0x000fe20003f26110 */
[----:B------:R-:W-:Y:S01]  /*0520*/  IMAD.X R5, RZ, RZ, RZ, P0 ;  /* 0x000000ffff057224 */ /* 0x000fe200000e06ff */
[----:B------:R-:W-:Y:S01]  /*0530*/  ISETP.GE.U32.AND P0, PT, R9, R19, PT ;  /* 0x000000130900720c */ /* 0x000fe20003f06070 */
[----:B------:R-:W-:Y:S01]  /*0540*/  IMAD.MOV.U32 R4, RZ, RZ, R17 ;  /* 0x000000ffff047224 */ /* 0x000fe200078e0011 */
[----:B------:R-:W-:Y:S01]  /*0550*/  SEL R25, RZ, 0x1, P1 ;  /* 0x00000001ff197807 */ /* 0x000fe20000800000 */
[----:B------:R-:W-:-:S04]  /*0560*/  IMAD.WIDE.U32 R18, R56, R52, RZ ;  /* 0x0000003438127225 */ /* 0x000fc800078e00ff */
[----:B------:R-:W-:-:S04]  /*0570*/  IMAD.WIDE.U32 R16, P5, R56, R53, R10 ;  /* 0x0000003538107225 */ /* 0x000fc800078a000a */
[----:B------:R-:W-:Y:S01]  /*0580*/  IMAD.WIDE.U32.X R2, R55, R53, R4, P4 ;  /* 0x0000003537027225 */ /* 0x000fe200020e0404 */
[----:B------:R-:W-:Y:S02]  /*0590*/  IADD3 R33, P1, PT, R19, R16, RZ ;  /* 0x0000001013217210 */ /* 0x000fe40007f3e0ff */
[----:B------:R-:W-:Y:S01]  /*05a0*/  P2R R32, PR, RZ, 0x20 ;  /* 0x00000020ff207803 */ /* 0x000fe20000000000 */
[----:B------:R-:W-:-:S04]  /*05b0*/  IMAD.WIDE.U32 R22, R55, R54, RZ ;  /* 0x0000003637167225 */ /* 0x000fc800078e00ff */
[----:B------:R-:W-:Y:S01]  /*05c0*/  IMAD.X R10, R21, 0x1, R0, P3 ;  /* 0x00000001150a7824 */ /* 0x000fe200018e0600 */
[----:B------:R-:W-:Y:S01]  /*05d0*/  IADD3 R25, P3, P4, R18, R2, R25 ;  /* 0x0000000212197210 */ /* 0x000fe20007c7e019 */
[----:B------:R-:W-:Y:S02]  /*05e0*/  IMAD.X R15, RZ, RZ, RZ, P6 ;  /* 0x000000ffff0f7224 */ /* 0x000fe400030e06ff */
[----:B------:R-:W-:Y:S01]  /*05f0*/  IMAD.MOV.U32 R14, RZ, RZ, R13 ;  /* 0x000000ffff0e7224 */ /* 0x000fe200078e000d */
[----:B------:R-:W-:Y:S01]  /*0600*/  ISETP.GE.U32.AND.EX P0, PT, R10, R21, PT, P0 ;  /* 0x000000150a00720c */ /* 0x000fe20003f06100 */
[C---:B------:R-:W-:Y:S01]  /*0610*/  IMAD.WIDE.U32 R20, R54.reuse, R54, RZ ;  /* 0x0000003636147225 */ /* 0x040fe200078e00ff */
[----:B------:R-:W-:Y:S02]  /*0620*/  IADD3.X R27, PT, PT, R33, R3, RZ, P3, P4 ;  /* 0x00000003211b7210 */ /* 0x000fe40001fe84ff */
[----:B------:R-:W-:Y:S01]  /*0630*/  SEL R19, RZ, 0x1, P0 ;  /* 0x00000001ff137807 */ /* 0x000fe20000000000 */
[----:B------:R-:W-:Y:S01]  /*0640*/  IMAD.WIDE.U32 R22, P3, R54, R55, R22 ;  /* 0x0000003736167225 */ /* 0x000fe20007860016 */
[----:B------:R-:W-:-:S03]  /*0650*/  IADD3 R11, P0, PT, R25, R20, RZ ;  /* 0x00000014190b7210 */ /* 0x000fc60007f1e0ff */
[----:B------:R-:W-:Y:S01]  /*0660*/  IMAD.WIDE.U32.X R12, R55, R53, R14, P2 ;  /* 0x00000035370c7225 */ /* 0x000fe200010e040e */
[----:B------:R-:W-:-:S03]  /*0670*/  IADD3 R0, P4, PT, R21, R22, RZ ;  /* 0x0000001615007210 */ /* 0x000fc60007f9e0ff */
[----:B------:R-:W-:Y:S01]  /*0680*/  IMAD.X R21, RZ, RZ, RZ, P3 ;  /* 0x000000ffff157224 */ /* 0x000fe200018e06ff */
[C---:B------:R-:W-:Y:S01]  /*0690*/  IADD3 R19, P2, P3, R11.reuse, R12, R19 ;  /* 0x0000000c0b137210 */ /* 0x040fe20007b5e013 */
[----:B------:R-:W-:Y:S01]  /*06a0*/  IMAD.X R15, R0, 0x1, R27, P0 ;  /* 0x00000001000f7824 */ /* 0x000fe200000e061b */
[----:B------:R-:W-:Y:S01]  /*06b0*/  ISETP.GE.U32.AND P0, PT, R11, R20, PT ;  /* 0x000000140b00720c */ /* 0x000fe20003f06070 */
[----:B------:R-:W-:-:S03]  /*06c0*/  IMAD.WIDE.U32 R4, R53, R56, RZ ;  /* 0x0000003835047225 */ /* 0x000fc600078e00ff */
[----:B------:R-:W-:Y:S01]  /*06d0*/  IADD3.X R28, PT, PT, R15, R13, RZ, P2, P3 ;  /* 0x0000000d0f1c7210 */ /* 0x000fe200017e64ff */
[----:B------:R-:W-:Y:S01]  /*06e0*/  IMAD.MOV.U32 R20, RZ, RZ, R23 ;  /* 0x000000ffff147224 */ /* 0x000fe200078e0017 */
[----:B------:R-:W-:Y:S01]  /*06f0*/  ISETP.GE.U32.AND P2, PT, R19, R11, PT ;  /* 0x0000000b1300720c */ /* 0x000fe20003f46070 */
[----:B------:R-:W-:Y:S01]  /*0700*/  IMAD.WIDE.U32 R2, R52, R56, RZ ;  /* 0x0000003834027225 */ /* 0x000fe200078e00ff */
[----:B------:R-:W-:Y:S02]  /*0710*/  ISETP.GE.U32.AND.EX P0, PT, R15, R0, PT, P0 ;  /* 0x000000000f00720c */ /* 0x000fe40003f06100 */
[----:B------:R-:W-:Y:S01]  /*0720*/  ISETP.GE.U32.AND.EX P2, PT, R28, R15, PT, P2 ;  /* 0x0000000f1c00720c */ /* 0x000fe20003f46120 */
[----:B------:R-:W-:Y:S01]  /*0730*/  IMAD.WIDE.U32 R4, P6, R57, R52, R4 ;  /* 0x0000003439047225 */ /* 0x000fe200078c0004 */
[----:B------:R-:W-:Y:S02]  /*0740*/  SEL R6, RZ, 0x1, P0 ;  /* 0x00000001ff067807 */ /* 0x000fe40000000000 */
[----:B------:R-:W-:Y:S01]  /*0750*/  SEL R11, RZ, 0x1, P2 ;  /* 0x00000001ff0b7807 */ /* 0x000fe20001000000 */
[----:B------:R-:W-:Y:S01]  /*0760*/  IMAD.WIDE.U32.X R20, R55, R55, R20, P4 ;  /* 0x0000003737147225 */ /* 0x000fe200020e0414 */
[----:B------:R-:W-:-:S02]  /*0770*/  ISETP.GE.U32.AND P4, PT, R25, R18, PT ;  /* 0x000000121900720c */ /* 0x000fc40003f86070 */
[----:B------:R-:W-:Y:S01]  /*0780*/  IADD3 RZ, P3, PT, R3, R4, RZ ;  /* 0x0000000403ff7210 */ /* 0x000fe20007f7e0ff */
[----:B------:R-:W-:Y:S01]  /*0790*/  IMAD.WIDE.U32 R12, R59, R52, RZ ;  /* 0x000000343b0c7225 */ /* 0x000fe200078e00ff */
[----:B------:R-:W-:-:S03]  /*07a0*/  ISETP.GE.U32.AND.EX P0, PT, R27, R33, PT, P4 ;  /* 0x000000211b00720c */ /* 0x000fc60003f06140 */
[----:B------:R-:W-:Y:S01]  /*07b0*/  IMAD.X R3, RZ, RZ, RZ, P6 ;  /* 0x000000ffff037224 */ /* 0x000fe200030e06ff */
[----:B------:R-:W-:Y:S01]  /*07c0*/  IADD3 R6, P4, P6, R11, R20, R6 ;  /* 0x000000140b067210 */ /* 0x000fe20007e9e006 */
[----:B------:R-:W-:Y:S01]  /*07d0*/  IMAD.MOV.U32 R2, RZ, RZ, R5 ;  /* 0x000000ffff027224 */ /* 0x000fe200078e0005 */
[----:B------:R-:W-:Y:S01]  /*07e0*/  SEL R31, RZ, 0x1, P0 ;  /* 0x00000001ff1f7807 */ /* 0x000fe20000000000 */
[----:B------:R-:W-:Y:S01]  /*07f0*/  IMAD.WIDE.U32 R22, R55, R56, RZ ;  /* 0x0000003837167225 */ /* 0x000fe200078e00ff */
[----:B------:R-:W-:-:S03]  /*0800*/  IADD3.X R16, PT, PT, RZ, R21, RZ, P4, P6 ;  /* 0x00000015ff107210 */ /* 0x000fc600027ec4ff */
[----:B------:R-:W-:-:S04]  /*0810*/  IMAD.WIDE.U32 R14, R58, R52, RZ ;  /* 0x000000343a0e7225 */ /* 0x000fc800078e00ff */
[----:B------:R-:W-:-:S04]  /*0820*/  IMAD.WIDE.U32 R12, P2, R58, R53, R12 ;  /* 0x000000353a0c7225 */ /* 0x000fc8000784000c */
[----:B------:R-:W-:Y:S01]  /*0830*/  IMAD.WIDE.U32.X R2, R57, R53, R2, P3 ;  /* 0x0000003539027225 */ /* 0x000fe200018e0402 */
[----:B------:R-:W-:-:S03]  /*0840*/  IADD3 R0, P0, PT, R15, R12, RZ ;  /* 0x0000000c0f007210 */ /* 0x000fc60007f1e0ff */
[----:B------:R-:W-:Y:S01]  /*0850*/  IMAD.WIDE.U32 R4, R57, R54, RZ ;  /* 0x0000003639047225 */ /* 0x000fe200078e00ff */
[----:B------:R-:W-:-:S03]  /*0860*/  IADD3 R31, P3, P4, R14, R2, R31 ;  /* 0x000000020e1f7210 */ /* 0x000fc60007c7e01f */
[----:B------:R-:W-:Y:S01]  /*0870*/  IMAD.WIDE.U32 R22, P6, R57, R54, R22 ;  /* 0x0000003639167225 */ /* 0x000fe200078c0016 */
[----:B------:R-:W-:-:S03]  /*0880*/  IADD3.X R30, PT, PT, R0, R3, RZ, P3, P4 ;  /* 0x00000003001e7210 */ /* 0x000fc60001fe84ff */
[----:B------:R-:W-:-:S04]  /*0890*/  IMAD.WIDE.U32 R20, R54, R56, RZ ;  /* 0x0000003836147225 */ /* 0x000fc800078e00ff */
[----:B------:R-:W-:Y:S01]  /*08a0*/  IMAD.X R25, RZ, RZ, RZ, P6 ;  /* 0x000000ffff197224 */ /* 0x000fe200030e06ff */
[----:B------:R-:W-:Y:S01]  /*08b0*/  IADD3 RZ, P6, PT, R21, R22, RZ ;  /* 0x0000001615ff7210 */ /* 0x000fe20007fde0ff */
[----:B------:R-:W-:-:S04]  /*08c0*/  IMAD.WIDE.U32 R2, R56, R54, RZ ;  /* 0x0000003638027225 */ /* 0x000fc800078e00ff */
[----:B------:R-:W-:-:S04]  /*08d0*/  IMAD.WIDE.U32 R4, P4, R56, R55, R4 ;  /* 0x0000003738047225 */ /* 0x000fc80007880004 */
[----:B------:R-:W-:Y:S01]  /*08e0*/  IMAD.MOV.U32 R24, RZ, RZ, R23 ;  /* 0x000000ffff187224 */ /* 0x000fe200078e0017 */
[----:B------:R-:W-:Y:S01]  /*08f0*/  IADD3 R29, P3, PT, R3, R4, RZ ;  /* 0x00000004031d7210 */ /* 0x000fe20007f7e0ff */
[----:B------:R-:W-:-:S04]  /*0900*/  IMAD.WIDE.U32 R22, R59, R54, RZ ;  /* 0x000000363b167225 */ /* 0x000fc800078e00ff */
[----:B------:R-:W-:Y:S01]  /*0910*/  IMAD.WIDE.U32.X R20, R57, R55, R24, P6 ;  /* 0x0000003739147225 */ /* 0x000fe200030e0418 */
[----:B------:R-:W-:-:S03]  /*0920*/  IADD3 R3, P6, PT, R31, R2, RZ ;  /* 0x000000021f037210 */ /* 0x000fc60007fde0ff */
[----:B------:R-:W-:Y:S02]  /*0930*/  IMAD.MOV.U32 R24, RZ, RZ, R17 ;  /* 0x000000ffff187224 */ /* 0x000fe400078e0011 */
[----:B------:R-:W-:Y:S01]  /*0940*/  IMAD.X R11, R29, 0x1, R30, P6 ;  /* 0x000000011d0b7824 */ /* 0x000fe200030e061e */
[----:B------:R-:W-:-:S05]  /*0950*/  IADD3 R27, P6, PT, R3, R6, RZ ;  /* 0x00000006031b7210 */ /* 0x000fca0007fde0ff */
        /* <DEDUP_REMOVED lines=8> */
[----:B------:R-:W-:-:S04]  /*09e0*/  IADD3 R26, P5, P6, R3, R20, R26 ;  /* 0x00000014031a7210 */ /* 0x000fc80007ebe01a */
[----:B------:R-:W-:Y:S02]  /*09f0*/  IADD3.X R62, PT, PT, RZ, R21, RZ, P5, P6 ;  /* 0x00000015ff3e7210 */ /* 0x000fe40002fec4ff */
[----:B------:R-:W-:Y:S02]  /*0a00*/  ISETP.NE.AND P5, PT, R32, RZ, PT ;  /* 0x000000ff2000720c */ /* 0x000fe40003fa5270 */
[----:B------:R-:W-:-:S03]  /*0a10*/  IADD3 R11, P6, PT, R19, R18, RZ ;  /* 0x00000012130b7210 */ /* 0x000fc60007fde0ff */
[----:B------:R-:W-:Y:S01]  /*0a20*/  IMAD.X R25, RZ, RZ, RZ, P5 ;  /* 0x000000ffff197224 */ /* 0x000fe200028e06ff */
[----:B------:R-:W-:Y:S01]  /*0a30*/  ISETP.GE.U32.AND P5, PT, R11, R18, PT ;  /* 0x000000120b00720c */ /* 0x000fe20003fa6070 */
[----:B------:R-:W-:Y:S02]  /*0a40*/  IMAD.X R12, R28, 0x1, R33, P6 ;  /* 0x000000011c0c7824 */ /* 0x000fe400030e0621 */
[----:B------:R-:W-:-:S03]  /*0a50*/  IMAD.WIDE.U32 R18, R53, R58, RZ ;  /* 0x0000003a35127225 */ /* 0x000fc600078e00ff */
[----:B------:R-:W-:Y:S01]  /*0a60*/  ISETP.GE.U32.AND.EX P6, PT, R12, R33, PT, P5 ;  /* 0x000000210c00720c */ /* 0x000fe20003fc6150 */
[----:B------:R-:W-:Y:S01]  /*0a70*/  IMAD.WIDE.U32.X R24, R57, R53, R24, P1 ;  /* 0x0000003539187225 */ /* 0x000fe200008e0418 */
[----:B------:R-:W-:Y:S02]  /*0a80*/  IADD3 R27, P1, PT, R27, R2, RZ ;  /* 0x000000021b1b7210 */ /* 0x000fe40007f3e0ff */
[----:B------:R-:W-:Y:S01]  /*0a90*/  SEL R15, RZ, 0x1, P6 ;  /* 0x00000001ff0f7807 */ /* 0x000fe20003000000 */
[----:B------:R-:W-:-:S04]  /*0aa0*/  IMAD.WIDE.U32 R18, P5, R59, R52, R18 ;  /* 0x000000343b127225 */ /* 0x000fc800078a0012 */
[----:B------:R-:W-:Y:S01]  /*0ab0*/  IMAD.X R6, R6, 0x1, R29, P1 ;  /* 0x0000000106067824 */ /* 0x000fe200008e061d */
[----:B------:R-:W-:Y:S01]  /*0ac0*/  IADD3 R15, P1, P6, R27, R24, R15 ;  /* 0x000000181b0f7210 */ /* 0x000fe20007e3e00f */
[----:B------:R-:W-:Y:S01]  /*0ad0*/  IMAD.X R21, RZ, RZ, RZ, P5 ;  /* 0x000000ffff157224 */ /* 0x000fe200028e06ff */
[----:B------:R-:W-:Y:S01]  /*0ae0*/  ISETP.GE.U32.AND P5, PT, R31, R14, PT ;  /* 0x0000000e1f00720c */ /* 0x000fe20003fa6070 */
[----:B------:R-:W-:Y:S01]  /*0af0*/  IMAD.MOV.U32 R20, RZ, RZ, R19 ;  /* 0x000000ffff147224 */ /* 0x000fe200078e0013 */
[----:B------:R-:W-:Y:S01]  /*0b00*/  IADD3.X R33, PT, PT, R6, R25, RZ, P1, P6 ;  /* 0x0000001906217210 */ /* 0x000fe20000fec4ff */
[----:B------:R-:W-:Y:S01]  /*0b10*/  IMAD.X R25, RZ, RZ, RZ, P4 ;  /* 0x000000ffff197224 */ /* 0x000fe200020e06ff */
[----:B------:R-:W-:Y:S01]  /*0b20*/  IADD3 RZ, P1, PT, R17, R18, RZ ;  /* 0x0000001211ff7210 */ /* 0x000fe20007f3e0ff */
[----:B------:R-:W-:Y:S01]  /*0b30*/  IMAD.WIDE.U32 R16, R58, R54, RZ ;  /* 0x000000363a107225 */ /* 0x000fe200078e00ff */
[----:B------:R-:W-:-:S03]  /*0b40*/  ISETP.GE.U32.AND.EX P6, PT, R30, R0, PT, P5 ;  /* 0x000000001e00720c */ /* 0x000fc60003fc6150 */
[----:B------:R-:W-:Y:S01]  /*0b50*/  IMAD.WIDE.U32 R18, P5, R58, R55, R22 ;  /* 0x000000373a127225 */ /* 0x000fe200078a0016 */
[----:B------:R-:W-:-:S03]  /*0b60*/  SEL R3, RZ, 0x1, P6 ;  /* 0x00000001ff037807 */ /* 0x000fc60003000000 */
[----:B------:R-:W-:Y:S01]  /*0b70*/  IMAD.WIDE.U32.X R20, R59, R53, R20, P1 ;  /* 0x000000353b147225 */ /* 0x000fe200008e0414 */
[----:B------:R-:W-:-:S03]  /*0b80*/  IADD3 R18, P4, PT, R17, R18, RZ ;  /* 0x0000001211127210 */ /* 0x000fc60007f9e0ff */
[----:B------:R-:W-:Y:S01]  /*0b90*/  IMAD.WIDE.U32 R22, R55, R58, RZ ;  /* 0x0000003a37167225 */ /* 0x000fe200078e00ff */
[----:B------:R-:W-:-:S03]  /*0ba0*/  IADD3 R17, P1, P6, R16, R20, R3 ;  /* 0x0000001410117210 */ /* 0x000fc60007e3e003 */
[----:B------:R-:W-:Y:S01]  /*0bb0*/  IMAD.MOV.U32 R24, RZ, RZ, R5 ;  /* 0x000000ffff187224 */ /* 0x000fe200078e0005 */
[----:B------:R-:W-:Y:S01]  /*0bc0*/  IADD3.X R61, PT, PT, R18, R21, RZ, P1, P6 ;  /* 0x00000015123d7210 */ /* 0x000fe20000fec4ff */
[----:B------:R-:W-:Y:S01]  /*0bd0*/  IMAD.WIDE.U32 R22, P1, R59, R54, R22 ;  /* 0x000000363b167225 */ /* 0x000fe20007820016 */
[----:B------:R-:W-:-:S03]  /*0be0*/  ISETP.GE.U32.AND P6, PT, R27, R2, PT ;  /* 0x000000021b00720c */ /* 0x000fc60003fc6070 */
[----:B------:R-:W-:Y:S01]  /*0bf0*/  IMAD.WIDE.U32 R2, R54, R58, RZ ;  /* 0x0000003a36027225 */ /* 0x000fe200078e00ff */
[----:B------:R-:W-:-:S03]  /*0c00*/  ISETP.GE.U32.AND.EX P6, PT, R6, R29, PT, P6 ;  /* 0x0000001d0600720c */ /* 0x000fc60003fc6160 */
[----:B------:R-:W-:Y:S01]  /*0c10*/  IMAD.WIDE.U32.X R24, R57, R55, R24, P3 ;  /* 0x0000003739187225 */ /* 0x000fe200018e0418 */
[----:B------:R-:W-:Y:S02]  /*0c20*/  IADD3 RZ, P3, PT, R3, R22, RZ ;  /* 0x0000001603ff7210 */ /* 0x000fe40007f7e0ff */
[----:B------:R0:W5:Y:S01]  /*0c30*/  LDG.E.64.CONSTANT R2, desc[UR4][R82.64+0x8] ;  /* 0x0000080452027981 */ /* 0x000162000c1e9b00 */
[----:B------:R-:W-:Y:S01]  /*0c40*/  IMAD.X R5, RZ, RZ, RZ, P1 ;  /* 0x000000ffff057224 */ /* 0x000fe200008e06ff */
[----:B------:R-:W-:Y:S01]  /*0c50*/  ISETP.GE.U32.AND P1, PT, R15, R27, PT ;  /* 0x0000001b0f00720c */ /* 0x000fe20003f26070 */
[----:B------:R-:W-:Y:S02]  /*0c60*/  IMAD.MOV.U32 R4, RZ, RZ, R23 ;  /* 0x000000ffff047224 */ /* 0x000fe400078e0017 */
[----:B------:R-:W-:Y:S01]  /*0c70*/  IMAD.WIDE.U32 R20, R57, R56, RZ ;  /* 0x0000003839147225 */ /* 0x000fe200078e00ff */
[----:B------:R-:W-:Y:S02]  /*0c80*/  ISETP.GE.U32.AND.EX P1, PT, R33, R6, PT, P1 ;  /* 0x000000062100720c */ /* 0x000fe40003f26110 */
[----:B------:R-:W-:Y:S01]  /*0c90*/  SEL R6, RZ, 0x1, P6 ;  /* 0x00000001ff067807 */ /* 0x000fe20003000000 */
[----:B------:R-:W-:Y:S01]  /*0ca0*/  IMAD.WIDE.U32.X R22, R59, R55, R4, P3 ;  /* 0x000000373b167225 */ /* 0x000fe200018e0404 */
[----:B------:R-:W-:Y:S01]  /*0cb0*/  IADD3 R39, P6, PT, R17, R26, RZ ;  /* 0x0000001a11277210 */ /* 0x000fe20007fde0ff */
[----:B------:R0:W5:Y:S01]  /*0cc0*/  LDG.E.64.CONSTANT R4, desc[UR4][R82.64] ;  /* 0x0000000452047981 */ /* 0x000162000c1e9b00 */
[----:B------:R-:W-:-:S02]  /*0cd0*/  SEL R63, RZ, 0x1, P1 ;  /* 0x00000001ff3f7807 */ /* 0x000fc40000800000 */
[----:B------:R-:W-:Y:S01]  /*0ce0*/  ISETP.GE.U32.AND P1, PT, R39, R17, PT ;  /* 0x000000112700720c */ /* 0x000fe20003f26070 */
[----:B------:R-:W-:Y:S01]  /*0cf0*/  IMAD.X R62, R61, 0x1, R62, P6 ;  /* 0x000000013d3e7824 */ /* 0x000fe200030e063e */
[----:B------:R-:W-:Y:S01]  /*0d00*/  ISETP.GE.U32.AND P3, PT, R17, R16, PT ;  /* 0x000000101100720c */ /* 0x000fe20003f66070 */
[----:B------:R-:W-:-:S04]  /*0d10*/  IMAD.WIDE.U32 R26, P6, R56, R57, R20 ;  /* 0x00000039381a7225 */ /* 0x000fc800078c0014 */
[----:B------:R-:W-:Y:S01]  /*0d20*/  IMAD.X R35, RZ, RZ, RZ, P6 ;  /* 0x000000ffff237224 */ /* 0x000fe200030e06ff */
[----:B------:R-:W-:Y:S01]  /*0d30*/  IADD3 R17, P6, PT, R15, R14, RZ ;  /* 0x0000000e0f117210 */ /* 0x000fe20007fde0ff */
[----:B------:R-:W-:Y:S01]  /*0d40*/  IMAD.WIDE.U32 R30, R57, R58, RZ ;  /* 0x0000003a391e7225 */ /* 0x000fe200078e00ff */
[----:B------:R-:W-:Y:S02]  /*0d50*/  ISETP.GE.U32.AND.EX P1, PT, R62, R61, PT, P1 ;  /* 0x0000003d3e00720c */ /* 0x000fe40003f26110 */
[----:B------:R-:W-:Y:S01]  /*0d60*/  ISETP.GE.U32.AND.EX P3, PT, R61, R18, PT, P3 ;  /* 0x000000123d00720c */ /* 0x000fe20003f66130 */
[----:B------:R-:W-:Y:S01]  /*0d70*/  IMAD.X R15, R33, 0x1, R0, P6 ;  /* 0x00000001210f7824 */ /* 0x000fe200030e0600 */
[----:B------:R-:W-:Y:S01]  /*0d80*/  SEL R75, RZ, 0x1, P1 ;  /* 0x00000001ff4b7807 */ /* 0x000fe20000800000 */
[----:B------:R-:W-:Y:S01]  /*0d90*/  IMAD.X R33, RZ, RZ, RZ, P5 ;  /* 0x000000ffff217224 */ /* 0x000fe200028e06ff */
[----:B------:R-:W-:Y:S01]  /*0da0*/  IADD3 R63, P1, P5, R63, R24, R6 ;  /* 0x000000183f3f7210 */ /* 0x000fe20007d3e006 */
[----:B------:R-:W-:Y:S01]  /*0db0*/  IMAD.WIDE.U32 R28, R56, R58, RZ ;  /* 0x0000003a381c7225 */ /* 0x000fe200078e00ff */
[----:B------:R-:W-:Y:S01]  /*0dc0*/  SEL R28, RZ, 0x1, P3 ;  /* 0x00000001ff1c7807 */ /* 0x000fe20001800000 */
[----:B------:R-:W1:Y:S02]  /*0dd0*/  LDC.64 R60, c[0x3][0x20] ;  /* 0x00c00800ff3c7b82 */ /* 0x000e640000000a00 */
[----:B------:R-:W-:Y:S01]  /*0de0*/  IMAD.WIDE.U32 R30, P3, R59, R56, R30 ;  /* 0x000000383b1e7225 */ /* 0x000fe2000786001e */
[----:B------:R-:W-:-:S02]  /*0df0*/  IADD3.X R65, PT, PT, RZ, R25, RZ, P1, P5 ;  /* 0x00000019ff417210 */ /* 0x000fc40000fea4ff */
[----:B------:R-:W-:Y:S01]  /*0e00*/  IADD3 R75, P1, P5, R75, R22, R28 ;  /* 0x000000164b4b7210 */ /* 0x000fe20007d3e01c */
[----:B------:R-:W-:-:S04]  /*0e10*/  IMAD.WIDE.U32 R20, R56, R56, RZ ;  /* 0x0000003838147225 */ /* 0x000fc800078e00ff */
[----:B------:R-:W-:Y:S01]  /*0e20*/  IMAD.X R37, RZ, RZ, RZ, P2 ;  /* 0x000000ffff257224 */ /* 0x000fe200010e06ff */
[----:B------:R-:W-:Y:S01]  /*0e30*/  IADD3 RZ, P2, PT, R29, R30, RZ ;  /* 0x0000001e1dff7210 */ /* 0x000fe20007f5e0ff */
[----:B------:R-:W-:Y:S01]  /*0e40*/  IMAD.X R29, RZ, RZ, RZ, P3 ;  /* 0x000000ffff1d7224 */ /* 0x000fe200018e06ff */
[----:B------:R-:W-:Y:S01]  /*0e50*/  ISETP.GE.U32.AND P3, PT, R17, R14, PT ;  /* 0x0000000e1100720c */ /* 0x000fe20003f66070 */
[----:B------:R-:W-:Y:S01]  /*0e60*/  IMAD.WIDE.U32 R24, R59, R56, RZ ;  /* 0x000000383b187225 */ /* 0x000fe200078e00ff */
[----:B------:R-:W-:Y:S02]  /*0e70*/  IADD3.X R64, PT, PT, RZ, R23, RZ, P1, P5 ;  /* 0x00000017ff407210 */ /* 0x000fe40000fea4ff */
[----:B------:R-:W-:Y:S01]  /*0e80*/  IADD3 R67, P6, PT, R21, R26, RZ ;  /* 0x0000001a15437210 */ /* 0x000fe20007fde0ff */
[----:B------:R-:W-:Y:S01]  /*0e90*/  IMAD.MOV.U32 R34, RZ, RZ, R27 ;  /* 0x000000ffff227224 */ /* 0x000fe200078e001b */
[----:B------:R-:W-:Y:S01]  /*0ea0*/  IADD3 R14, P1, PT, R39, R20, RZ ;  /* 0x00000014270e7210 */ /* 0x000fe20007f3e0ff */
[----:B------:R-:W-:-:S04]  /*0eb0*/  IMAD.WIDE.U32 R26, R59, R58, RZ ;  /* 0x0000003a3b1a7225 */ /* 0x000fc800078e00ff */
[----:B------:R-:W-:Y:S02]  /*0ec0*/  IMAD.MOV.U32 R36, RZ, RZ, R13 ;  /* 0x000000ffff247224 */ /* 0x000fe400078e000d */
[----:B------:R-:W-:Y:S01]  /*0ed0*/  IMAD.WIDE.U32 R22, P5, R58, R57, R24 ;  /* 0x000000393a167225 */ /* 0x000fe200078a0018 */
[----:B------:R-:W-:-:S03]  /*0ee0*/  ISETP.GE.U32.AND.EX P3, PT, R15, R0, PT, P3 ;  /* 0x000000000f00720c */ /* 0x000fc60003f66130 */
[----:B------:R-:W-:Y:S01]  /*0ef0*/  IMAD.X R62, R67, 0x1, R62, P1 ;  /* 0x00000001433e7824 */ /* 0x000fe200008e063e */
[----:B------:R-:W-:Y:S01]  /*0f00*/  IADD3 R63, P1, PT, R14, R63, RZ ;  /* 0x0000003f0e3f7210 */ /* 0x000fe20007f3e0ff */
[----:B------:R-:W-:-:S04]  /*0f10*/  IMAD.WIDE.U32.X R36, R59, R53, R36, P0 ;  /* 0x000000353b247225 */ /* 0x000fc800000e0424 */
[----:B------:R-:W-:Y:S01]  /*0f20*/  IMAD.WIDE.U32 R38, P0, R58, R59, R26 ;  /* 0x0000003b3a267225 */ /* 0x000fe2000780001a */
[----:B------:R-:W-:-:S03]  /*0f30*/  SEL R6, RZ, 0x1, P3 ;  /* 0x00000001ff067807 */ /* 0x000fc60001800000 */
[----:B------:R-:W-:Y:S01]  /*0f40*/  IMAD.X R27, RZ, RZ, RZ, P5 ;  /* 0x000000ffff1b7224 */ /* 0x000fe200028e06ff */
[----:B------:R-:W-:Y:S01]  /*0f50*/  IADD3 R13, P5, PT, R63, R16, RZ ;  /* 0x000000103f0d7210 */ /* 0x000fe20007fbe0ff */
[----:B------:R-:W-:Y:S02]  /*0f60*/  IMAD.X R65, R62, 0x1, R65, P1 ;  /* 0x000000013e417824 */ /* 0x000fe400008e0641 */
[----:B------:R-:W-:Y:S02]  /*0f70*/  IMAD.MOV.U32 R32, RZ, RZ, R19 ;  /* 0x000000ffff207224 */ /* 0x000fe400078e0013 */
[----:B------:R-:W-:Y:S01]  /*0f80*/  IMAD.X R19, R65, 0x1, R18, P5 ;  /* 0x0000000141137824 */ /* 0x000fe200028e0612 */
[----:B------:R-:W-:Y:S01]  /*0f90*/  IADD3 R6, P3, P5, R13, R36, R6 ;  /* 0x000000240d067210 */ /* 0x000fe20007d7e006 */
        /* <DEDUP_REMOVED lines=8> */
[----:B------:R-:W-:Y:S01]  /*1020*/  ISETP.GE.U32.AND.EX P3, PT, R65, R62, PT, P3 ;  /* 0x0000003e4100720c */ /* 0x000fe20003f66130 */
[----:B------:R-:W-:Y:S01]  /*1030*/  IMAD.WIDE.U32.X R34, R57, R57, R34, P6 ;  /* 0x0000003939227225 */ /* 0x000fe200030e0422 */
[----:B------:R-:W-:Y:S01]  /*1040*/  IADD3 R25, P1, PT, R31, R22, RZ ;  /* 0x000000161f197210 */ /* 0x000fe20007f3e0ff */
[----:B------:R-:W2:Y:S01]  /*1050*/  LDC.64 R62, c[0x3][RZ] ;  /* 0x00c00000ff3e7b82 */ /* 0x000ea20000000a00 */
[----:B------:R-:W-:Y:S01]  /*1060*/  ISETP.GE.U32.AND P6, PT, R13, R16, PT ;  /* 0x000000100d00720c */ /* 0x000fe20003fc6070 */
[----:B------:R-:W-:Y:S01]  /*1070*/  IMAD.WIDE.U32 R22, R58, R58, RZ ;  /* 0x0000003a3a167225 */ /* 0x000fe200078e00ff */
[----:B------:R-:W-:Y:S02]  /*1080*/  SEL R16, RZ, 0x1, P0 ;  /* 0x00000001ff107807 */ /* 0x000fe40000000000 */
[----:B------:R-:W-:-:S02]  /*1090*/  ISETP.GE.U32.AND P0, PT, R6, R13, PT ;  /* 0x0000000d0600720c */ /* 0x000fc40003f06070 */
[----:B------:R-:W-:Y:S02]  /*10a0*/  IADD3 R24, P5, PT, R23, R38, RZ ;  /* 0x0000002617187210 */ /* 0x000fe40007fbe0ff */
[----:B------:R-:W-:Y:S02]  /*10b0*/  SEL R23, RZ, 0x1, P3 ;  /* 0x00000001ff177807 */ /* 0x000fe40001800000 */
[----:B------:R-:W-:Y:S02]  /*10c0*/  ISETP.GE.U32.AND.EX P0, PT, R0, R19, PT, P0 ;  /* 0x000000130000720c */ /* 0x000fe40003f06100 */
[----:B------:R-:W-:Y:S01]  /*10d0*/  ISETP.GE.U32.AND.EX P6, PT, R19, R18, PT, P6 ;  /* 0x000000121300720c */ /* 0x000fe20003fc6160 */
[----:B------:R-:W-:Y:S01]  /*10e0*/  IMAD.WIDE.U32.X R32, R59, R55, R32, P4 ;  /* 0x000000373b207225 */ /* 0x000fe200020e0420 */
[----:B------:R-:W-:Y:S02]  /*10f0*/  IADD3 R16, P3, P4, R23, R34, R16 ;  /* 0x0000002217107210 */ /* 0x000fe40007c7e010 */
[----:B------:R-:W-:Y:S01]  /*1100*/  SEL R13, RZ, 0x1, P0 ;  /* 0x00000001ff0d7807 */ /* 0x000fe20000000000 */
[----:B-1----:R-:W-:Y:S01]  /*1110*/  IMAD R23, R7, R60, RZ ;  /* 0x0000003c07177224 */ /* 0x002fe200078e02ff */
[----:B------:R-:W-:-:S02]  /*1120*/  SEL R14, RZ, 0x1, P6 ;  /* 0x00000001ff0e7807 */ /* 0x000fc40003000000 */
[----:B------:R-:W-:Y:S01]  /*1130*/  IADD3 R31, P0, PT, R75, R30, RZ ;  /* 0x0000001e4b1f7210 */ /* 0x000fe20007f1e0ff */
[C---:B------:R-:W-:Y:S01]  /*1140*/  IMAD.WIDE.U32 R18, R8.reuse, R60, RZ ;  /* 0x0000003c08127225 */ /* 0x040fe200078e00ff */
[----:B------:R-:W-:Y:S01]  /*1150*/  IADD3.X R36, PT, PT, RZ, R35, RZ, P3, P4 ;  /* 0x00000023ff247210 */ /* 0x000fe20001fe84ff */
[----:B------:R-:W1:Y:S01]  /*1160*/  LDC.64 R74, c[0x3][0x10] ;  /* 0x00c00400ff4a7b82 */ /* 0x000e620000000a00 */
[----:B------:R-:W-:Y:S01]  /*1170*/  IADD3 R14, P6, P4, R13, R32, R14 ;  /* 0x000000200d0e7210 */ /* 0x000fe20007cde00e */
[----:B------:R-:W-:Y:S02]  /*1180*/  IMAD R37, R8, R61, R23 ;  /* 0x0000003d08257224 */ /* 0x000fe400078e0217 */
[----:B------:R-:W-:Y:S01]  /*1190*/  IMAD.X R13, R25, 0x1, R64, P0 ;  /* 0x00000001190d7824 */ /* 0x000fe200000e0640 */
[----:B------:R-:W-:Y:S01]  /*11a0*/  IADD3 R23, P3, PT, R31, R16, RZ ;  /* 0x000000101f177210 */ /* 0x000fe20007f7e0ff */
[----:B------:R-:W-:Y:S02]  /*11b0*/  IMAD.IADD R16, R19, 0x1, R37 ;  /* 0x0000000113107824 */ /* 0x000fe400078e0225 */
[----:B------:R-:W3:Y:S02]  /*11c0*/  LDC.64 R64, c[0x3][0x8] ;  /* 0x00c00200ff407b82 */ /* 0x000ee40000000a00 */
[----:B--2---:R-:W-:Y:S01]  /*11d0*/  IMAD.WIDE.U32 R34, R16, R62, RZ ;  /* 0x0000003e10227225 */ /* 0x004fe200078e00ff */
[----:B------:R-:W-:-:S03]  /*11e0*/  IADD3.X R37, PT, PT, RZ, R33, RZ, P6, P4 ;  /* 0x00000021ff257210 */ /* 0x000fc600037e84ff */
[----:B------:R-:W-:Y:S01]  /*11f0*/  IMAD.X R36, R13, 0x1, R36, P3 ;  /* 0x000000010d247824 */ /* 0x000fe200018e0624 */
[----:B------:R-:W-:Y:S01]  /*1200*/  ISETP.GE.U32.AND P3, PT, R23, R31, PT ;  /* 0x0000001f1700720c */ /* 0x000fe20003f66070 */
[C---:B------:R-:W-:Y:S01]  /*1210*/  IMAD.WIDE.U32 R32, R18.reuse, R62, RZ ;  /* 0x0000003e12207225 */ /* 0x040fe200078e00ff */
[-C--:B------:R-:W-:Y:S02]  /*1220*/  ISETP.GE.U32.AND P0, PT, R31, R30.reuse, PT ;  /* 0x0000001e1f00720c */ /* 0x080fe40003f06070 */
[----:B------:R-:W-:Y:S01]  /*1230*/  IADD3 R23, P6, PT, R23, R30, RZ ;  /* 0x0000001e17177210 */ /* 0x000fe20007fde0ff */
[----:B------:R-:W-:Y:S01]  /*1240*/  IMAD.WIDE.U32 R34, P4, R18, R63, R34 ;  /* 0x0000003f12227225 */ /* 0x000fe20007880022 */
[----:B------:R-:W-:Y:S02]  /*1250*/  ISETP.GE.U32.AND.EX P0, PT, R13, R25, PT, P0 ;  /* 0x000000190d00720c */ /* 0x000fe40003f06100 */
[----:B------:R-:W-:Y:S01]  /*1260*/  ISETP.GE.U32.AND.EX P3, PT, R36, R13, PT, P3 ;  /* 0x0000000d2400720c */ /* 0x000fe20003f66130 */
[----:B------:R-:W-:Y:S01]  /*1270*/  IMAD.WIDE.U32.X R28, R59, R57, R28, P2 ;  /* 0x000000393b1c7225 */ /* 0x000fe200010e041c */
[----:B------:R-:W-:-:S02]  /*1280*/  IADD3 R13, P2, PT, R23, R14, RZ ;  /* 0x0000000e170d7210 */ /* 0x000fc40007f5e0ff */
[----:B------:R-:W-:Y:S01]  /*1290*/  LOP3.LUT R19, RZ, R32, RZ, 0x33, !PT ;  /* 0x00000020ff137212 */ /* 0x000fe200078e33ff */
[----:B------:R-:W-:Y:S01]  /*12a0*/  IMAD.X R36, R36, 0x1, R25, P6 ;  /* 0x0000000124247824 */ /* 0x000fe200030e0619 */
[----:B------:R-:W-:Y:S01]  /*12b0*/  IADD3 R32, P6, PT, R33, R34, RZ ;  /* 0x0000002221207210 */ /* 0x000fe20007fde0ff */
[----:B------:R-:W-:Y:S01]  /*12c0*/  IMAD.X R31, RZ, RZ, RZ, P4 ;  /* 0x000000ffff1f7224 */ /* 0x000fe200020e06ff */
[----:B------:R-:W-:Y:S01]  /*12d0*/  ISETP.GT.U32.AND P4, PT, R8, R19, PT ;  /* 0x000000130800720c */ /* 0x000fe20003f84070 */
[----:B------:R-:W-:Y:S01]  /*12e0*/  IMAD.X R14, R36, 0x1, R37, P2 ;  /* 0x00000001240e7824 */ /* 0x000fe200010e0625 */
[----:B------:R-:W-:Y:S02]  /*12f0*/  LOP3.LUT R8, RZ, R32, RZ, 0x33, !PT ;  /* 0x00000020ff087212 */ /* 0x000fe400078e33ff */
[----:B------:R-:W-:Y:S01]  /*1300*/  ISETP.GE.U32.AND P2, PT, R23, R30, PT ;  /* 0x0000001e1700720c */ /* 0x000fe20003f46070 */
[----:B------:R-:W-:Y:S01]  /*1310*/  IMAD.MOV.U32 R30, RZ, RZ, R35 ;  /* 0x000000ffff1e7224 */ /* 0x000fe200078e0023 */
[----:B------:R-:W-:Y:S01]  /*1320*/  ISETP.GT.U32.AND.EX P4, PT, R7, R8, PT, P4 ;  /* 0x000000080700720c */ /* 0x000fe20003f84140 */
[----:B---3--:R-:W-:-:S03]  /*1330*/  IMAD.WIDE.U32 R34, R16, R64, RZ ;  /* 0x0000004010227225 */ /* 0x008fc600078e00ff */
[----:B------:R-:W-:Y:S01]  /*1340*/  SEL R7, RZ, 0x1, !P4 ;  /* 0x00000001ff077807 */ /* 0x000fe20006000000 */
[----:B------:R-:W-:Y:S01]  /*1350*/  IMAD.WIDE.U32.X R30, R16, R63, R30, P6 ;  /* 0x0000003f101e7225 */ /* 0x000fe200030e041e */
[----:B------:R-:W-:-:S03]  /*1360*/  ISETP.GE.U32.AND P6, PT, R13, R23, PT ;  /* 0x000000170d00720c */ /* 0x000fc60003fc6070 */
[----:B------:R-:W-:Y:S01]  /*1370*/  IMAD.WIDE.U32 R32, R18, R64, RZ ;  /* 0x0000004012207225 */ /* 0x000fe200078e00ff */
[----:B------:R-:W-:-:S03]  /*1380*/  ISETP.GE.U32.AND.EX P2, PT, R36, R25, PT, P2 ;  /* 0x000000192400720c */ /* 0x000fc60003f46120 */
[----:B------:R-:W-:Y:S01]  /*1390*/  IMAD.WIDE.U32 R34, P4, R18, R65, R34 ;  /* 0x0000004112227225 */ /* 0x000fe20007880022 */
[----:B------:R-:W-:-:S03]  /*13a0*/  ISETP.GE.U32.AND.EX P6, PT, R14, R36, PT, P6 ;  /* 0x000000240e00720c */ /* 0x000fc60003fc6160 */
[----:B------:R-:W-:Y:S01]  /*13b0*/  IMAD.WIDE.U32.X R26, R59, R57, R26, P1 ;  /* 0x000000393b1a7225 */ /* 0x000fe200008e041a */
[----:B------:R-:W-:Y:S02]  /*13c0*/  IADD3 R8, P1, PT, R7, R30, RZ ;  /* 0x0000001e07087210 */ /* 0x000fe40007f3e0ff */
[----:B------:R-:W-:Y:S02]  /*13d0*/  SEL R30, RZ, 0x1, P0 ;  /* 0x00000001ff1e7807 */ /* 0x000fe40000000000 */
[----:B------:R-:W-:Y:S02]  /*13e0*/  SEL R25, RZ, 0x1, P3 ;  /* 0x00000001ff197807 */ /* 0x000fe40001800000 */
[----:B------:R-:W-:Y:S02]  /*13f0*/  IADD3 R7, P0, PT, R9, R32, RZ ;  /* 0x0000002009077210 */ /* 0x000fe40007f1e0ff */
[----:B------:R-:W-:Y:S02]  /*1400*/  IADD3 R19, P3, PT, R33, R34, RZ ;  /* 0x0000002221137210 */ /* 0x000fe40007f7e0ff */
[----:B------:R-:W-:Y:S01]  /*1410*/  SEL R9, RZ, 0x1, P6 ;  /* 0x00000001ff097807 */ /* 0x000fe20003000000 */
[----:B------:R-:W-:Y:S01]  /*1420*/  IMAD.X R31, RZ, RZ, R31, P1 ;  /* 0x000000ffff1f7224 */ /* 0x000fe200008e061f */
[----:B------:R-:W-:Y:S01]  /*1430*/  IADD3 R33, P6, PT, R7, R8, RZ ;  /* 0x0000000807217210 */ /* 0x000fe20007fde0ff */
[----:B------:R-:W-:Y:S01]  /*1440*/  IMAD.X R10, R19, 0x1, R10, P0 ;  /* 0x00000001130a7824 */ /* 0x000fe200000e060a */
[----:B------:R-:W-:-:S02]  /*1450*/  SEL R23, RZ, 0x1, P2 ;  /* 0x00000001ff177807 */ /* 0x000fc40001000000 */
[----:B------:R-:W-:Y:S01]  /*1460*/  IADD3 R25, P1, P2, R25, R28, R30 ;  /* 0x0000001c19197210 */ /* 0x000fe20007a3e01e */
[----:B------:R-:W-:-:S03]  /*1470*/  IMAD.X R36, R10, 0x1, R31, P6 ;  /* 0x000000010a247824 */ /* 0x000fc600030e061f */
[----:B------:R-:W-:Y:S02]  /*1480*/  IADD3.X R29, PT, PT, RZ, R29, RZ, P1, P2 ;  /* 0x0000001dff1d7210 */ /* 0x000fe40000fe44ff */
[----:B------:R-:W-:Y:S01]  /*1490*/  IADD3 R26, P1, P2, R9, R26, R23 ;  /* 0x0000001a091a7210 */ /* 0x000fe20007a3e017 */
[----:B------:R-:W-:Y:S01]  /*14a0*/  IMAD R28, R36, R60, RZ ;  /* 0x0000003c241c7224 */ /* 0x000fe200078e02ff */
[-C--:B------:R-:W-:Y:S02]  /*14b0*/  IADD3 R25, P0, PT, R25, R22.reuse, RZ ;  /* 0x0000001619197210 */ /* 0x080fe40007f1e0ff */
[----:B------:R-:W-:Y:S02]  /*14c0*/  IADD3.X R30, PT, PT, RZ, R27, RZ, P1, P2 ;  /* 0x0000001bff1e7210 */ /* 0x000fe40000fe44ff */
[----:B------:R-:W-:Y:S01]  /*14d0*/  ISETP.GE.U32.AND P6, PT, R25, R22, PT ;  /* 0x000000161900720c */ /* 0x000fe20003fc6070 */
[----:B------:R-:W-:Y:S01]  /*14e0*/  IMAD.WIDE.U32 R22, R33, R60, RZ ;  /* 0x0000003c21167225 */ /* 0x000fe200078e00ff */
[----:B------:R-:W-:-:S02]  /*14f0*/  ISETP.GE.U32.AND P1, PT, R7, R32, PT ;  /* 0x000000200700720c */ /* 0x000fc40003f26070 */
[C---:B------:R-:W-:Y:S01]  /*1500*/  ISETP.GE.U32.AND P2, PT, R33.reuse, R8, PT ;  /* 0x000000082100720c */ /* 0x040fe20003f46070 */
[----:B------:R-:W-:Y:S01]  /*1510*/  IMAD R7, R33, R61, R28 ;  /* 0x0000003d21077224 */ /* 0x000fe200078e021c */
[----:B------:R-:W-:Y:S01]  /*1520*/  ISETP.GE.U32.AND.EX P1, PT, R10, R19, PT, P1 ;  /* 0x000000130a00720c */ /* 0x000fe20003f26110 */
[----:B------:R-:W-:Y:S01]  /*1530*/  IMAD.X R9, RZ, RZ, RZ, P4 ;  /* 0x000000ffff097224 */ /* 0x000fe200020e06ff */
[----:B------:R-:W-:Y:S01]  /*1540*/  ISETP.GE.U32.AND.EX P2, PT, R36, R31, PT, P2 ;  /* 0x0000001f2400720c */ /* 0x000fe20003f46120 */
[----:B------:R-:W-:Y:S02]  /*1550*/  IMAD.MOV.U32 R8, RZ, RZ, R35 ;  /* 0x000000ffff087224 */ /* 0x000fe400078e0023 */
[----:B------:R-:W-:Y:S01]  /*1560*/  IMAD.IADD R19, R23, 0x1, R7 ;  /* 0x0000000117137824 */ /* 0x000fe200078e0207 */
[----:B------:R-:W-:Y:S01]  /*1570*/  SEL R34, RZ, 0x1, P1 ;  /* 0x00000001ff227807 */ /* 0x000fe20000800000 */
[----:B------:R-:W-:Y:S01]  /*1580*/  IMAD.WIDE.U32.X R8, R16, R65, R8, P3 ;  /* 0x0000004110087225 */ /* 0x000fe200018e0408 */
[----:B------:R-:W-:-:S02]  /*1590*/  IADD3 R7, P1, PT, R25, R26, RZ ;  /* 0x0000001a19077210 */ /* 0x000fc40007f3e0ff */
[----:B------:R-:W-:Y:S01]  /*15a0*/  SEL R23, RZ, 0x1, P2 ;  /* 0x00000001ff177807 */ /* 0x000fe20001000000 */
[----:B------:R-:W-:Y:S02]  /*15b0*/  IMAD.X R31, R24, 0x1, R29, P0 ;  /* 0x00000001181f7824 */ /* 0x000fe400000e061d */
[----:B------:R-:W-:Y:S01]  /*15c0*/  IMAD.WIDE.U32 R28, R19, R62, RZ ;  /* 0x0000003e131c7225 */ /* 0x000fe200078e00ff */
[----:B------:R-:W-:Y:S02]  /*15d0*/  IADD3 R34, P2, P3, R23, R8, R34 ;  /* 0x0000000817227210 */ /* 0x000fe40007b5e022 */
[C---:B------:R-:W-:Y:S01]  /*15e0*/  ISETP.GE.U32.AND.EX P0, PT, R31.reuse, R24, PT, P6 ;  /* 0x000000181f00720c */ /* 0x040fe20003f06160 */
[----:B------:R-:W-:Y:S01]  /*15f0*/  IMAD.X R8, R31, 0x1, R30, P1 ;  /* 0x000000011f087824 */ /* 0x000fe200008e061e */
[----:B------:R-:W-:Y:S01]  /*1600*/  ISETP.GE.U32.AND P4, PT, R7, R25, PT ;  /* 0x000000190700720c */ /* 0x000fe20003f86070 */
[----:B------:R-:W-:-:S04]  /*1610*/  IMAD.WIDE.U32 R26, R22, R62, RZ ;  /* 0x0000003e161a7225 */ /* 0x000fc800078e00ff */
[----:B------:R-:W-:-:S04]  /*1620*/  IMAD.WIDE.U32 R28, P6, R22, R63, R28 ;  /* 0x0000003f161c7225 */ /* 0x000fc800078c001c */
[----:B-1----:R-:W-:Y:S01]  /*1630*/  IMAD.WIDE.U32 R24, R16, R74, RZ ;  /* 0x0000004a10187225 */ /* 0x002fe200078e00ff */
[----:B------:R-:W-:Y:S02]  /*1640*/  ISETP.GE.U32.AND.EX P1, PT, R8, R31, PT, P4 ;  /* 0x0000001f0800720c */ /* 0x000fe40003f26140 */
[----:B------:R-:W-:Y:S01]  /*1650*/  IADD3.X R67, PT, PT, RZ, R9, RZ, P2, P3 ;  /* 0x00000009ff437210 */ /* 0x000fe200017e64ff */
[----:B------:R-:W-:Y:S01]  /*1660*/  IMAD.MOV.U32 R20, RZ, RZ, R39 ;  /* 0x000000ffff147224 */ /* 0x000fe200078e0027 */
[----:B------:R-:W-:Y:S01]  /*1670*/  LOP3.LUT R9, RZ, R26, RZ, 0x33, !PT ;  /* 0x0000001aff097212 */ /* 0x000fe200078e33ff */
[----:B------:R-:W-:Y:S01]  /*1680*/  IMAD.WIDE.U32 R24, P3, R18, R75, R24 ;  /* 0x0000004b12187225 */ /* 0x000fe20007860018 */
[----:B------:R-:W-:-:S03]  /*1690*/  IADD3 R10, P4, PT, R27, R28, RZ ;  /* 0x0000001c1b0a7210 */ /* 0x000fc60007f9e0ff */
[----:B------:R-:W-:Y:S01]  /*16a0*/  IMAD.WIDE.U32 R26, R18, R74, RZ ;  /* 0x0000004a121a7225 */ /* 0x000fe200078e00ff */
[----:B------:R-:W-:Y:S02]  /*16b0*/  ISETP.GT.U32.AND P2, PT, R33, R9, PT ;  /* 0x000000092100720c */ /* 0x000fe40003f44070 */
[----:B------:R-:W-:Y:S01]  /*16c0*/  LOP3.LUT R9, RZ, R10, RZ, 0x33, !PT ;  /* 0x0000000aff097212 */ /* 0x000fe200078e33ff */
[----:B------:R-:W-:Y:S01]  /*16d0*/  IMAD.X R31, RZ, RZ, RZ, P6 ;  /* 0x000000ffff1f7224 */ /* 0x000fe200030e06ff */
[----:B------:R-:W-:Y:S01]  /*16e0*/  IADD3 R35, P6, PT, R11, R26, RZ ;  /* 0x0000001a0b237210 */ /* 0x000fe20007fde0ff */
[----:B------:R-:W-:Y:S01]  /*16f0*/  IMAD.WIDE.U32.X R20, R59, R59, R20, P5 ;  /* 0x0000003b3b147225 */ /* 0x000fe200028e0414 */
[----:B------:R-:W-:Y:S02]  /*1700*/  IADD3 R37, P5, PT, R27, R24, RZ ;  /* 0x000000181b257210 */ /* 0x000fe40007fbe0ff */
[----:B------:R-:W-:Y:S01]  /*1710*/  ISETP.GT.U32.AND.EX P2, PT, R36, R9, PT, P2 ;  /* 0x000000092400720c */ /* 0x000fe20003f44120 */
[----:B------:R-:W-:-:S02]  /*1720*/  IMAD.MOV.U32 R30, RZ, RZ, R29 ;  /* 0x000000ffff1e7224 */ /* 0x000fc400078e001d */
[----:B------:R-:W-:Y:S01]  /*1730*/  IMAD.WIDE.U32 R32, R19, R64, RZ ;  /* 0x0000004013207225 */ /* 0x000fe200078e00ff */
[----:B------:R-:W-:-:S03]  /*1740*/  SEL R9, RZ, 0x1, !P2 ;  /* 0x00000001ff097807 */ /* 0x000fc60005000000 */
[----:B------:R-:W-:Y:S01]  /*1750*/  IMAD.X R24, R37, 0x1, R12, P6 ;  /* 0x0000000125187824 */ /* 0x000fe200030e060c */
[----:B------:R-:W-:Y:S01]  /*1760*/  IADD3 R79, P6, PT, R35, R34, RZ ;  /* 0x00000022234f7210 */ /* 0x000fe20007fde0ff */
[----:B------:R-:W-:-:S04]  /*1770*/  IMAD.WIDE.U32.X R10, R19, R63, R30, P4 ;  /* 0x0000003f130a7225 */ /* 0x000fc800020e041e */
[----:B------:R-:W-:-:S04]  /*1780*/  IMAD.WIDE.U32 R28, R22, R64, RZ ;  /* 0x00000040161c7225 */ /* 0x000fc800078e00ff */
[----:B------:R-:W-:-:S04]  /*1790*/  IMAD.WIDE.U32 R30, P4, R22, R65, R32 ;  /* 0x00000041161e7225 */ /* 0x000fc80007880020 */
[----:B------:R-:W-:Y:S01]  /*17a0*/  IMAD.X R36, R24, 0x1, R67, P6 ;  /* 0x0000000118247824 */ /* 0x000fe200030e0643 */
[----:B------:R-:W-:Y:S02]  /*17b0*/  IADD3 R38, P6, PT, R9, R10, RZ ;  /* 0x0000000a09267210 */ /* 0x000fe40007fde0ff */
[----:B------:R-:W-:Y:S02]  /*17c0*/  SEL R10, RZ, 0x1, P0 ;  /* 0x00000001ff0a7807 */ /* 0x000fe40000000000 */
[----:B------:R-:W-:Y:S02]  /*17d0*/  IADD3 R23, P0, PT, R79, R28, RZ ;  /* 0x0000001c4f177210 */ /* 0x000fe40007f1e0ff */
[----:B------:R-:W-:Y:S01]  /*17e0*/  IADD3 R39, P2, PT, R29, R30, RZ ;  /* 0x0000001e1d277210 */ /* 0x000fe20007f5e0ff */
[----:B------:R-:W-:Y:S01]  /*17f0*/  IMAD.X R27, RZ, RZ, RZ, P4 ;  /* 0x000000ffff1b7224 */ /* 0x000fe200020e06ff */
[----:B------:R-:W-:Y:S01]  /*1800*/  SEL R9, RZ, 0x1, P1 ;  /* 0x00000001ff097807 */ /* 0x000fe20000800000 */
[----:B------:R-:W-:Y:S01]  /*1810*/  IMAD.X R77, RZ, RZ, R11, P6 ;  /* 0x000000ffff4d7224 */ /* 0x000fe200030e060b */
[----:B------:R-:W-:Y:S01]  /*1820*/  IADD3 R81, P4, PT, R23, R38, RZ ;  /* 0x0000002617517210 */ /* 0x000fe20007f9e0ff */
[----:B------:R-:W-:Y:S01]  /*1830*/  IMAD.X R12, R39, 0x1, R36, P0 ;  /* 0x00000001270c7824 */ /* 0x000fe200000e0624 */
[----:B------:R-:W-:-:S03]  /*1840*/  IADD3 R9, P0, P1, R9, R20, R10 ;  /* 0x0000001409097210 */ /* 0x000fc6000791e00a */
[----:B------:R-:W-:Y:S01]  /*1850*/  IMAD.X R85, R12, 0x1, R77, P4 ;  /* 0x000000010c557824 */ /* 0x000fe200020e064d */
[----:B------:R-:W-:Y:S02]  /*1860*/  IADD3.X R10, PT, PT, RZ, R21, RZ, P0, P1 ;  /* 0x00000015ff0a7210 */ /* 0x000fe400007e24ff */
[----:B------:R-:W-:Y:S01]  /*1870*/  ISETP.GE.U32.AND P1, PT, R79, R34, PT ;  /* 0x000000224f00720c */ /* 0x000fe20003f26070 */
[----:B------:R-:W-:Y:S01]  /*1880*/  IMAD R30, R85, R60, RZ ;  /* 0x0000003c551e7224 */ /* 0x000fe200078e02ff */
[----:B------:R-:W-:Y:S01]  /*1890*/  ISETP.GE.U32.AND P0, PT, R35, R26, PT ;  /* 0x0000001a2300720c */ /* 0x000fe20003f06070 */
[C---:B------:R-:W-:Y:S01]  /*18a0*/  IMAD.WIDE.U32 R20, R81.reuse, R60, RZ ;  /* 0x0000003c51147225 */ /* 0x040fe200078e00ff */
[----:B------:R-:W-:Y:S02]  /*18b0*/  ISETP.GE.U32.AND.EX P1, PT, R36, R67, PT, P1 ;  /* 0x000000432400720c */ /* 0x000fe40003f26110 */
[----:B------:R-:W1:Y:S01]  /*18c0*/  LDC.64 R66, c[0x3][0x18] ;  /* 0x00c00600ff427b82 */ /* 0x000e620000000a00 */
[----:B------:R-:W-:-:S02]  /*18d0*/  IMAD R11, R81, R61, R30 ;  /* 0x0000003d510b7224 */ /* 0x000fc400078e021e */
[----:B------:R-:W-:Y:S02]  /*18e0*/  IMAD.MOV.U32 R26, RZ, RZ, R31 ;  /* 0x000000ffff1a7224 */ /* 0x000fe400078e001f */
[----:B------:R-:W-:Y:S01]  /*18f0*/  IMAD.WIDE.U32 R30, R19, R74, RZ ;  /* 0x0000004a131e7225 */ /* 0x000fe200078e00ff */
[----:B------:R-:W-:-:S03]  /*1900*/  ISETP.GE.U32.AND.EX P0, PT, R24, R37, PT, P0 ;  /* 0x000000251800720c */ /* 0x000fc60003f06100 */
[----:B------:R-:W-:Y:S02]  /*1910*/  IMAD.IADD R11, R21, 0x1, R11 ;  /* 0x00000001150b7824 */ /* 0x000fe400078e020b */
[----:B------:R-:W-:Y:S02]  /*1920*/  IMAD.X R33, RZ, RZ, RZ, P3 ;  /* 0x000000ffff217224 */ /* 0x000fe400018e06ff */
[----:B------:R-:W-:Y:S02]  /*1930*/  IMAD.MOV.U32 R32, RZ, RZ, R25 ;  /* 0x000000ffff207224 */ /* 0x000fe400078e0019 */
[----:B------:R-:W-:Y:S01]  /*1940*/  IMAD.WIDE.U32 R36, R11, R62, RZ ;  /* 0x0000003e0b247225 */ /* 0x000fe200078e00ff */
[----:B------:R-:W-:Y:S02]  /*1950*/  SEL R78, RZ, 0x1, P0 ;  /* 0x00000001ff4e7807 */ /* 0x000fe40000000000 */
[----:B------:R-:W-:Y:S01]  /*1960*/  SEL R21, RZ, 0x1, P1 ;  /* 0x00000001ff157807 */ /* 0x000fe20000800000 */
[----:B------:R-:W-:Y:S01]  /*1970*/  IMAD.WIDE.U32.X R32, R16, R75, R32, P5 ;  /* 0x0000004b10207225 */ /* 0x000fe200028e0420 */
[----:B------:R-:W-:-:S03]  /*1980*/  ISETP.GE.U32.AND P0, PT, R23, R28, PT ;  /* 0x0000001c1700720c */ /* 0x000fc60003f06070 */
[----:B------:R-:W-:-:S04]  /*1990*/  IMAD.WIDE.U32 R34, P3, R22, R75, R30 ;  /* 0x0000004b16227225 */ /* 0x000fc8000786001e */
[----:B------:R-:W-:Y:S01]  /*19a0*/  IMAD.X R31, RZ, RZ, RZ, P3 ;  /* 0x000000ffff1f7224 */ /* 0x000fe200018e06ff */
[----:B------:R-:W-:Y:S01]  /*19b0*/  IADD3 R78, P3, P5, R21, R32, R78 ;  /* 0x00000020154e7210 */ /* 0x000fe20007d7e04e */
[----:B------:R-:W-:Y:S01]  /*19c0*/  IMAD.WIDE.U32 R28, R20, R62, RZ ;  /* 0x0000003e141c7225 */ /* 0x000fe200078e00ff */
[----:B------:R-:W-:-:S03]  /*19d0*/  ISETP.GE.U32.AND.EX P0, PT, R12, R39, PT, P0 ;  /* 0x000000270c00720c */ /* 0x000fc60003f06100 */
[----:B------:R-:W-:Y:S01]  /*19e0*/  IMAD.WIDE.U32 R36, P1, R20, R63, R36 ;  /* 0x0000003f14247225 */ /* 0x000fe20007820024 */
[----:B------:R-:W-:Y:S02]  /*19f0*/  IADD3.X R80, PT, PT, RZ, R33, RZ, P3, P5 ;  /* 0x00000021ff507210 */ /* 0x000fe40001fea4ff */
[----:B------:R-:W-:Y:S02]  /*1a00*/  LOP3.LUT R12, RZ, R28, RZ, 0x33, !PT ;  /* 0x0000001cff0c7212 */ /* 0x000fe400078e33ff */
[----:B------:R-:W-:Y:S01]  /*1a10*/  IADD3 R28, P5, PT, R29, R36, RZ ;  /* 0x000000241d1c7210 */ /* 0x000fe20007fbe0ff */
[----:B------:R-:W-:Y:S01]  /*1a20*/  IMAD.X R39, RZ, RZ, RZ, P1 ;  /* 0x000000ffff277224 */ /* 0x000fe200008e06ff */
[C---:B------:R-:W-:Y:S01]  /*1a30*/  ISETP.GE.U32.AND P3, PT, R81.reuse, R38, PT ;  /* 0x000000265100720c */ /* 0x040fe20003f66070 */
[----:B------:R-:W-:Y:S01]  /*1a40*/  IMAD.WIDE.U32 R24, R22, R74, RZ ;  /* 0x0000004a16187225 */ /* 0x000fe200078e00ff */
[----:B------:R-:W-:Y:S02]  /*1a50*/  ISETP.GT.U32.AND P1, PT, R81, R12, PT ;  /* 0x0000000c5100720c */ /* 0x000fe40003f24070 */
[----:B------:R-:W-:Y:S01]  /*1a60*/  LOP3.LUT R12, RZ, R28, RZ, 0x33, !PT ;  /* 0x0000001cff0c7212 */ /* 0x000fe200078e33ff */
[----:B-1----:R-:W-:Y:S01]  /*1a70*/  IMAD.WIDE.U32 R28, R16, R66, RZ ;  /* 0x00000042101c7225 */ /* 0x002fe200078e00ff */
[----:B------:R-:W-:-:S02]  /*1a80*/  ISETP.GE.U32.AND.EX P3, PT, R85, R77, PT, P3 ;  /* 0x0000004d5500720c */ /* 0x000fc40003f66130 */
[----:B------:R-:W-:Y:S01]  /*1a90*/  IADD3 R21, P4, PT, R25, R34, RZ ;  /* 0x0000002219157210 */ /* 0x000fe20007f9e0ff */
[----:B------:R-:W-:Y:S01]  /*1aa0*/  IMAD.MOV.U32 R38, RZ, RZ, R37 ;  /* 0x000000ffff267224 */ /* 0x000fe200078e0025 */
[----:B------:R-:W-:Y:S01]  /*1ab0*/  ISETP.GT.U32.AND.EX P1, PT, R85, R12, PT, P1 ;  /* 0x0000000c5500720c */ /* 0x000fe20003f24110 */
[----:B------:R-:W-:Y:S01]  /*1ac0*/  IMAD.WIDE.U32.X R32, R19, R65, R26, P2 ;  /* 0x0000004113207225 */ /* 0x000fe200010e041a */
[----:B------:R-:W-:Y:S02]  /*1ad0*/  SEL R76, RZ, 0x1, P0 ;  /* 0x00000001ff4c7807 */ /* 0x000fe40000000000 */
[----:B------:R-:W-:Y:S01]  /*1ae0*/  SEL R25, RZ, 0x1, P3 ;  /* 0x00000001ff197807 */ /* 0x000fe20001800000 */
[----:B------:R-:W-:Y:S01]  /*1af0*/  IMAD.WIDE.U32 R26, P2, R18, R67, R28 ;  /* 0x00000043121a7225 */ /* 0x000fe2000784001c */
[----:B------:R-:W-:-:S03]  /*1b00*/  SEL R23, RZ, 0x1, !P1 ;  /* 0x00000001ff177807 */ /* 0x000fc60004800000 */
[----:B------:R-:W-:Y:S01]  /*1b10*/  IMAD.WIDE.U32.X R38, R11, R63, R38, P5 ;  /* 0x0000003f0b267225 */ /* 0x000fe200028e0426 */
[----:B------:R-:W-:-:S03]  /*1b20*/  IADD3 R76, P0, P1, R25, R32, R76 ;  /* 0x00000020194c7210 */ /* 0x000fc6000791e04c */
[----:B------:R-:W-:Y:S01]  /*1b30*/  IMAD.WIDE.U32 R28, R18, R66, RZ ;  /* 0x00000042121c7225 */ /* 0x000fe200078e00ff */
[----:B------:R-:W-:-:S03]  /*1b40*/  IADD3.X R77, PT, PT, RZ, R33, RZ, P0, P1 ;  /* 0x00000021ff4d7210 */ /* 0x000fc600007e24ff */
[----:B------:R-:W-:Y:S02]  /*1b50*/  IMAD.MOV.U32 R30, RZ, RZ, R35 ;  /* 0x000000ffff1e7224 */ /* 0x000fe400078e0023 */
[----:B------:R-:W-:Y:S01]  /*1b60*/  IMAD.X R35, RZ, RZ, RZ, P2 ;  /* 0x000000ffff237224 */ /* 0x000fe200010e06ff */
[----:B------:R-:W-:Y:S01]  /*1b70*/  IADD3 R12, P2, PT, R23, R38, RZ ;  /* 0x00000026170c7210 */ /* 0x000fe20007f5e0ff */
[----:B------:R-:W-:Y:S01]  /*1b80*/  IMAD.WIDE.U32 R36, R19, R66, RZ ;  /* 0x0000004213247225 */ /* 0x000fe200078e00ff */
[----:B------:R-:W-:Y:S02]  /*1b90*/  IADD3 R18, P1, PT, R29, R26, RZ ;  /* 0x0000001a1d127210 */ /* 0x000fe40007f3e0ff */
[----:B------:R-:W-:Y:S01]  /*1ba0*/  IADD3 R25, P0, PT, R17, R28, RZ ;  /* 0x0000001c11197210 */ /* 0x000fe20007f1e0ff */
[----:B------:R-:W-:Y:S02]  /*1bb0*/  IMAD.X R32, RZ, RZ, R39, P2 ;  /* 0x000000ffff207224 */ /* 0x000fe400010e0627 */
[----:B------:R-:W-:Y:S01]  /*1bc0*/  IMAD.MOV.U32 R34, RZ, RZ, R27 ;  /* 0x000000ffff227224 */ /* 0x000fe200078e001b */
[----:B------:R-:W-:Y:S01]  /*1bd0*/  IADD3 R29, P2, PT, R25, R78, RZ ;  /* 0x0000004e191d7210 */ /* 0x000fe20007f5e0ff */
[----:B------:R-:W-:-:S04]  /*1be0*/  IMAD.WIDE.U32 R36, P3, R22, R67, R36 ;  /* 0x0000004316247225 */ /* 0x000fc80007860024 */
[----:B------:R-:W-:Y:S01]  /*1bf0*/  IMAD.X R15, R18, 0x1, R15, P0 ;  /* 0x00000001120f7824 */ /* 0x000fe200000e060f */
[----:B------:R-:W-:Y:S01]  /*1c00*/  ISETP.GE.U32.AND P0, PT, R25, R28, PT ;  /* 0x0000001c1900720c */ /* 0x000fe20003f06070 */
[----:B------:R-:W-:-:S03]  /*1c10*/  IMAD.WIDE.U32 R22, R22, R66, RZ ;  /* 0x0000004216167225 */ /* 0x000fc600078e00ff */
[----:B------:R-:W-:Y:S01]  /*1c20*/  ISETP.GE.U32.AND.EX P0, PT, R15, R18, PT, P0 ;  /* 0x000000120f00720c */ /* 0x000fe20003f06100 */
[----:B------:R-:W-:Y:S01]  /*1c30*/  IMAD.WIDE.U32.X R26, R16, R67, R34, P1 ;  /* 0x00000043101a7225 */ /* 0x000fe200008e0422 */
[----:B------:R-:W-:-:S03]  /*1c40*/  ISETP.GE.U32.AND P1, PT, R29, R78, PT ;  /* 0x0000004e1d00720c */ /* 0x000fc60003f26070 */
[----:B------:R-:W-:Y:S01]  /*1c50*/  IMAD.X R28, R15, 0x1, R80, P2 ;  /* 0x000000010f1c7824 */ /* 0x000fe200010e0650 */
[----:B------:R-:W-:Y:S01]  /*1c60*/  IADD3 R33, P2, PT, R23, R36, RZ ;  /* 0x0000002417217210 */ /* 0x000fe20007f5e0ff */
[----:B------:R-:W-:Y:S01]  /*1c70*/  IMAD.X R17, RZ, RZ, RZ, P3 ;  /* 0x000000ffff117224 */ /* 0x000fe200018e06ff */
[----:B------:R-:W-:Y:S01]  /*1c80*/  IADD3 R15, P3, PT, R29, R24, RZ ;  /* 0x000000181d0f7210 */ /* 0x000fe20007f7e0ff */
[----:B------:R-:W-:Y:S01]  /*1c90*/  IMAD.MOV.U32 R16, RZ, RZ, R37 ;  /* 0x000000ffff107224 */ /* 0x000fe200078e0025 */
[----:B------:R-:W-:-:S03]  /*1ca0*/  ISETP.GE.U32.AND.EX P1, PT, R28, R80, PT, P1 ;  /* 0x000000501c00720c */ /* 0x000fc60003f26110 */
[----:B------:R-:W-:Y:S01]  /*1cb0*/  IMAD.WIDE.U32.X R16, R19, R67, R16, P2 ;  /* 0x0000004313107225 */ /* 0x000fe200010e0410 */
[----:B------:R-:W-:-:S03]  /*1cc0*/  ISETP.GE.U32.AND P2, PT, R15, R24, PT ;  /* 0x000000180f00720c */ /* 0x000fc60003f46070 */
[----:B------:R-:W-:Y:S01]  /*1cd0*/  IMAD.X R28, R21, 0x1, R28, P3 ;  /* 0x00000001151c7824 */ /* 0x000fe200018e061c */
[----:B------:R-:W-:Y:S02]  /*1ce0*/  SEL R29, RZ, 0x1, P0 ;  /* 0x00000001ff1d7807 */ /* 0x000fe40000000000 */
[----:B------:R-:W-:Y:S01]  /*1cf0*/  SEL R25, RZ, 0x1, P1 ;  /* 0x00000001ff197807 */ /* 0x000fe20000800000 */
[----:B------:R-:W-:Y:S01]  /*1d00*/  IMAD.WIDE.U32.X R30, R19, R75, R30, P4 ;  /* 0x0000004b131e7225 */ /* 0x000fe200020e041e */
[----:B------:R-:W-:Y:S02]  /*1d10*/  ISETP.GE.U32.AND.EX P2, PT, R28, R21, PT, P2 ;  /* 0x000000151c00720c */ /* 0x000fe40003f46120 */
[----:B------:R-:W-:Y:S01]  /*1d20*/  IADD3 R85, P1, P3, R25, R26, R29 ;  /* 0x0000001a19557210 */ /* 0x000fe20007b3e01d */
[----:B------:R-:W-:Y:S01]  /*1d30*/  IMAD.WIDE.U32 R18, R11, R64, RZ ;  /* 0x000000400b127225 */ /* 0x000fe200078e00ff */
[----:B------:R-:W-:-:S03]  /*1d40*/  IADD3 R15, P0, PT, R15, R76, RZ ;  /* 0x0000004c0f0f7210 */ /* 0x000fc60007f1e0ff */
[C---:B------:R-:W-:Y:S01]  /*1d50*/  IMAD.WIDE.U32 R24, R20.reuse, R64, RZ ;  /* 0x0000004014187225 */ /* 0x040fe200078e00ff */
[----:B------:R-:W-:Y:S02]  /*1d60*/  SEL R80, RZ, 0x1, P2 ;  /* 0x00000001ff507807 */ /* 0x000fe40001000000 */
[----:B------:R-:W-:Y:S01]  /*1d70*/  IADD3.X R87, PT, PT, RZ, R27, RZ, P1, P3 ;  /* 0x0000001bff577210 */ /* 0x000fe20000fe64ff */
[----:B------:R-:W-:Y:S01]  /*1d80*/  IMAD.WIDE.U32 R18, P6, R20, R65, R18 ;  /* 0x0000004114127225 */ /* 0x000fe200078c0012 */
[----:B------:R-:W-:Y:S02]  /*1d90*/  ISETP.NE.U32.AND P2, PT, R85, RZ, PT ;  /* 0x000000ff5500720c */ /* 0x000fe40003f45070 */
[----:B------:R-:W-:Y:S01]  /*1da0*/  IADD3 R35, P4, PT, R15, R24, RZ ;  /* 0x000000180f237210 */ /* 0x000fe20007f9e0ff */
[----:B------:R-:W-:Y:S01]  /*1db0*/  IMAD.X R79, R28, 0x1, R77, P0 ;  /* 0x000000011c4f7824 */ /* 0x000fe200000e064d */
[----:B------:R-:W-:Y:S01]  /*1dc0*/  ISETP.NE.AND.EX P2, PT, R87, RZ, PT, P2 ;  /* 0x000000ff5700720c */ /* 0x000fe20003f45320 */
[----:B------:R-:W-:Y:S01]  /*1dd0*/  IMAD.WIDE.U32 R26, R11, R66, RZ ;  /* 0x000000420b1a7225 */ /* 0x000fe200078e00ff */
[----:B------:R-:W-:-:S02]  /*1de0*/  IADD3 R78, P3, PT, R25, R18, RZ ;  /* 0x00000012194e7210 */ /* 0x000fc40007f7e0ff */
[----:B------:R-:W-:Y:S01]  /*1df0*/  ISETP.GE.U32.AND P0, PT, R35, R24, PT ;  /* 0x000000182300720c */ /* 0x000fe20003f06070 */
[----:B------:R-:W-:Y:S01]  /*1e00*/  IMAD.WIDE.U32 R24, R11, R74, RZ ;  /* 0x0000004a0b187225 */ /* 0x000fe200078e00ff */
[----:B------:R-:W-:-:S03]  /*1e10*/  ISETP.GE.U32.AND P1, PT, R15, R76, PT ;  /* 0x0000004c0f00720c */ /* 0x000fc60003f26070 */
[----:B------:R-:W-:Y:S01]  /*1e20*/  IMAD.X R37, RZ, RZ, RZ, P6 ;  /* 0x000000ffff257224 */ /* 0x000fe200030e06ff */
[----:B------:R-:W-:Y:S01]  /*1e30*/  ISETP.GE.U32.AND.EX P1, PT, R79, R77, PT, P1 ;  /* 0x0000004d4f00720c */ /* 0x000fe20003f26110 */
[C---:B------:R-:W-:Y:S01]  /*1e40*/  IMAD.WIDE.U32 R28, R20.reuse, R74, RZ ;  /* 0x0000004a141c7225 */ /* 0x040fe200078e00ff */
[----:B------:R-:W-:Y:S03]  /*1e50*/  BSSY.RECONVERGENT B1, `(.L_x_394) ;  /* 0x0000023000017945 */ /* 0x000fe60003800200 */
[----:B------:R-:W-:-:S04]  /*1e60*/  IMAD.WIDE.U32 R24, P5, R20, R75, R24 ;  /* 0x0000004b14187225 */ /* 0x000fc800078a0018 */
[----:B------:R-:W-:-:S04]  /*1e70*/  IMAD.WIDE.U32 R38, P6, R20, R67, R26 ;  /* 0x0000004314267225 */ /* 0x000fc800078c001a */
[----:B------:R-:W-:Y:S01]  /*1e80*/  IMAD.WIDE.U32 R20, R20, R66, RZ ;  /* 0x0000004214147225 */ /* 0x000fe200078e00ff */
[----:B------:R-:W-:Y:S02]  /*1e90*/  SEL R81, RZ, 0x1, P1 ;  /* 0x00000001ff517807 */ /* 0x000fe40000800000 */
[----:B------:R-:W-:Y:S01]  /*1ea0*/  IADD3 R89, P1, PT, R35, R12, RZ ;  /* 0x0000000c23597210 */ /* 0x000fe20007f3e0ff */
[----:B------:R-:W-:Y:S01]  /*1eb0*/  IMAD.X R27, RZ, RZ, RZ, P5 ;  /* 0x000000ffff1b7224 */ /* 0x000fe200028e06ff */
[----:B------:R-:W-:Y:S01]  /*1ec0*/  IADD3 R15, P5, PT, R21, R38, RZ ;  /* 0x00000026150f7210 */ /* 0x000fe20007fbe0ff */
[----:B------:R-:W-:Y:S01]  /*1ed0*/  IMAD.X R79, R78, 0x1, R79, P4 ;  /* 0x000000014e4f7824 */ /* 0x000fe200020e064f */
[----:B------:R-:W-:Y:S01]  /*1ee0*/  IADD3 R34, P4, PT, R29, R24, RZ ;  /* 0x000000181d227210 */ /* 0x000fe20007f9e0ff */
[----:B------:R-:W-:Y:S02]  /*1ef0*/  IMAD.X R77, RZ, RZ, RZ, P6 ;  /* 0x000000ffff4d7224 */ /* 0x000fe400030e06ff */
[----:B------:R-:W-:-:S02]  /*1f00*/  IMAD.MOV.U32 R36, RZ, RZ, R19 ;  /* 0x000000ffff247224 */ /* 0x000fc400078e0013 */
[----:B------:R-:W-:Y:S02]  /*1f10*/  IMAD.MOV.U32 R26, RZ, RZ, R25 ;  /* 0x000000ffff1a7224 */ /* 0x000fe400078e0019 */
[----:B------:R-:W-:Y:S01]  /*1f20*/  IMAD.MOV.U32 R76, RZ, RZ, R39 ;  /* 0x000000ffff4c7224 */ /* 0x000fe200078e0027 */
        /* <DEDUP_REMOVED lines=11> */
[----:B------:R-:W-:-:S13]  /*1fe0*/  ISETP.NE.AND.EX P2, PT, R14, RZ, PT, P2 ;  /* 0x000000ff0e00720c */ /* 0x000fda0003f45320 */
[----:B------:R-:W-:Y:S01]  /*1ff0*/  @!P2 IADD3 R7, P6, PT, R7, 0x1, RZ ;  /* 0x000000010707a810 */ /* 0x000fe20007fde0ff */
[----:B------:R-:W-:Y:S02]  /*2000*/  @!P2 IMAD.MOV.U32 R13, RZ, RZ, RZ ;  /* 0x000000ffff0da224 */ /* 0x000fe400078e00ff */
[----:B------:R-:W-:Y:S02]  /*2010*/  @!P2 IMAD.MOV.U32 R14, RZ, RZ, RZ ;  /* 0x000000ffff0ea224 */ /* 0x000fe400078e00ff */
[----:B------:R-:W-:Y:S01]  /*2020*/  @!P2 IMAD.X R8, RZ, RZ, R8, P6 ;  /* 0x000000ffff08a224 */ /* 0x000fe200030e0608 */
[----:B------:R-:W-:-:S04]  /*2030*/  @!P2 ISETP.NE.U32.AND P6, PT, R7, RZ, PT ;  /* 0x000000ff0700a20c */ /* 0x000fc80003fc5070 */
[----:B------:R-:W-:-:S04]  /*2040*/  @!P2 ISETP.NE.AND.EX P6, PT, R8, RZ, PT, P6 ;  /* 0x000000ff0800a20c */ /* 0x000fc80003fc5360 */
[----:B------:R-:W-:-:S04]  /*2050*/  @!P2 SEL R18, RZ, 0x1, P6 ;  /* 0x00000001ff12a807 */ /* 0x000fc80003000000 */
[----:B------:R-:W-:-:S05]  /*2060*/  @!P2 IADD3 R9, P6, PT, R18, R9, RZ ;  /* 0x000000091209a210 */ /* 0x000fca0007fde0ff */
[----:B------:R-:W-:-:S08]  /*2070*/  @!P2 IMAD.X R10, RZ, RZ, R10, P6 ;  /* 0x000000ffff0aa224 */ /* 0x000fd000030e060a */
.L_x_395:
[----:B------:R-:W-:Y:S05]  /*2080*/  BSYNC.RECONVERGENT B1 ;  /* 0x0000000000017941 */ /* 0x000fea0003800200 */
.L_x_394:
[C---:B------:R-:W-:Y:S01]  /*2090*/  ISETP.GE.U32.AND.EX P0, PT, R79.reuse, R78, PT, P0 ;  /* 0x0000004e4f00720c */ /* 0x040fe20003f06100 */
[----:B------:R-:W-:Y:S01]  /*20a0*/  IMAD.X R79, R79, 0x1, R32, P1 ;  /* 0x000000014f4f7824 */ /* 0x000fe200008e0620 */
[----:B------:R-:W-:Y:S01]  /*20b0*/  IADD3 R30, P6, P2, R81, R30, R80 ;  /* 0x0000001e511e7210 */ /* 0x000fe20007ade050 */
[----:B------:R-:W-:Y:S01]  /*20c0*/  IMAD.WIDE.U32.X R36, R11, R65, R36, P3 ;  /* 0x000000410b247225 */ /* 0x000fe200018e0424 */
[----:B------:R-:W-:Y:S01]  /*20d0*/  IADD3 R23, P3, PT, R6, R22, RZ ;  /* 0x0000001606177210 */ /* 0x000fe20007f7e0ff */
[----:B------:R-:W-:Y:S01]  /*20e0*/  BSSY.RECONVERGENT B1, `(.L_x_396) ;  /* 0x0000048000017945 */ /* 0x000fe20003800200 */
[----:B------:R-:W-:Y:S01]  /*20f0*/  IADD3.X R31, PT, PT, RZ, R31, RZ, P6, P2 ;  /* 0x0000001fff1f7210 */ /* 0x000fe200037e44ff */
[----:B------:R-:W-:Y:S01]  /*2100*/  IMAD R6, R79, R60, RZ ;  /* 0x0000003c4f067224 */ /* 0x000fe200078e02ff */
[----:B------:R-:W-:Y:S01]  /*2110*/  ISETP.GE.U32.AND P1, PT, R23, R22, PT ;  /* 0x000000161700720c */ /* 0x000fe20003f26070 */
[----:B------:R-:W-:Y:S01]  /*2120*/  IMAD.WIDE.U32.X R26, R11, R75, R26, P4 ;  /* 0x0000004b0b1a7225 */ /* 0x000fe200020e041a */
[----:B------:R-:W-:-:S02]  /*2130*/  ISETP.GE.U32.AND P4, PT, R89, R12, PT ;  /* 0x0000000c5900720c */ /* 0x000fc40003f86070 */
[----:B------:R-:W-:Y:S01]  /*2140*/  SEL R12, RZ, 0x1, P0 ;  /* 0x00000001ff0c7807 */ /* 0x000fe20000000000 */
[----:B------:R-:W-:Y:S01]  /*2150*/  IMAD.WIDE.U32.X R24, R11, R67, R76, P5 ;  /* 0x000000430b187225 */ /* 0x000fe200028e044c */
[----:B------:R-:W-:-:S03]  /*2160*/  ISETP.GE.U32.AND.EX P2, PT, R79, R32, PT, P4 ;  /* 0x000000204f00720c */ /* 0x000fc60003f46140 */
[----:B------:R-:W-:Y:S02]  /*2170*/  IMAD R11, R89, R61, R6 ;  /* 0x0000003d590b7224 */ /* 0x000fe400078e0206 */
[----:B------:R-:W-:Y:S01]  /*2180*/  IMAD.X R6, R0, 0x1, R33, P3 ;  /* 0x0000000100067824 */ /* 0x000fe200018e0621 */
[----:B------:R-:W-:Y:S01]  /*2190*/  IADD3 R29, P3, PT, R23, R30, RZ ;  /* 0x0000001e171d7210 */ /* 0x000fe20007f7e0ff */
[----:B------:R-:W-:-:S03]  /*21a0*/  IMAD.WIDE.U32 R18, R89, R60, RZ ;  /* 0x0000003c59127225 */ /* 0x000fc600078e00ff */
[----:B------:R-:W-:Y:S01]  /*21b0*/  ISETP.GE.U32.AND P4, PT, R29, R30, PT ;  /* 0x0000001e1d00720c */ /* 0x000fe20003f86070 */
[C---:B------:R-:W-:Y:S01]  /*21c0*/  IMAD.X R35, R6.reuse, 0x1, R31, P3 ;  /* 0x0000000106237824 */ /* 0x040fe200018e061f */
[----:B------:R-:W-:Y:S01]  /*21d0*/  ISETP.GE.U32.AND.EX P1, PT, R6, R33, PT, P1 ;  /* 0x000000210600720c */ /* 0x000fe20003f26110 */
[----:B------:R-:W-:Y:S01]  /*21e0*/  IMAD.IADD R0, R19, 0x1, R11 ;  /* 0x0000000113007824 */ /* 0x000fe200078e020b */
[----:B------:R-:W-:Y:S01]  /*21f0*/  SEL R11, RZ, 0x1, P2 ;  /* 0x00000001ff0b7807 */ /* 0x000fe20001000000 */
[----:B------:R-:W-:Y:S01]  /*2200*/  IMAD.WIDE.U32 R22, R18, R62, RZ ;  /* 0x0000003e12167225 */ /* 0x000fe200078e00ff */
[----:B------:R-:W-:Y:S02]  /*2210*/  ISETP.GE.U32.AND.EX P0, PT, R35, R31, PT, P4 ;  /* 0x0000001f2300720c */ /* 0x000fe40003f06140 */
[----:B------:R-:W-:Y:S01]  /*2220*/  IADD3 R12, P2, P4, R11, R36, R12 ;  /* 0x000000240b0c7210 */ /* 0x000fe20007c5e00c */
[----:B------:R-:W-:Y:S01]  /*2230*/  IMAD.WIDE.U32 R30, R0, R62, RZ ;  /* 0x0000003e001e7225 */ /* 0x000fe200078e00ff */
[----:B------:R-:W-:-:S02]  /*2240*/  LOP3.LUT R6, RZ, R22, RZ, 0x33, !PT ;  /* 0x00000016ff067212 */ /* 0x000fc400078e33ff */
        /* <DEDUP_REMOVED lines=19> */
[----:B------:R-:W-:Y:S01]  /*2380*/  ISETP.GE.U32.AND P1, PT, R11, R12, PT ;  /* 0x0000000c0b00720c */ /* 0x000fe20003f26070 */
[----:B------:R-:W-:Y:S01]  /*2390*/  IMAD.WIDE.U32 R32, P5, R18, R65, R32 ;  /* 0x0000004112207225 */ /* 0x000fe200078a0020 */
[----:B------:R-:W-:Y:S02]  /*23a0*/  SEL R12, RZ, 0x1, P6 ;  /* 0x00000001ff0c7807 */ /* 0x000fe40003000000 */
[----:B------:R-:W-:Y:S01]  /*23b0*/  ISETP.NE.AND.EX P6, PT, R37, RZ, PT, P2 ;  /* 0x000000ff2500720c */ /* 0x000fe20003fc5320 */
[----:B------:R-:W-:Y:S01]  /*23c0*/  IMAD.X R35, R35, 0x1, R36, P3 ;  /* 0x0000000123237824 */ /* 0x000fe200018e0624 */
[----:B------:R-:W-:Y:S02]  /*23d0*/  LOP3.LUT R6, RZ, R6, RZ, 0x33, !PT ;  /* 0x00000006ff067212 */ /* 0x000fe400078e33ff */
[----:B------:R-:W-:Y:S02]  /*23e0*/  IADD3 R29, P4, PT, R23, R32, RZ ;  /* 0x00000020171d7210 */ /* 0x000fe40007f9e0ff */
[----:B------:R-:W-:-:S02]  /*23f0*/  ISETP.GT.U32.AND.EX P0, PT, R79, R6, PT, P0 ;  /* 0x000000064f00720c */ /* 0x000fc40003f04100 */
[----:B------:R-:W-:Y:S02]  /*2400*/  IADD3 R11, P3, PT, R11, R22, RZ ;  /* 0x000000160b0b7210 */ /* 0x000fe40007f7e0ff */
        /* <DEDUP_REMOVED lines=21> */
.L_x_397:
[----:B------:R-:W-:Y:S05]  /*2560*/  BSYNC.RECONVERGENT B1 ;  /* 0x0000000000017941 */ /* 0x000fea0003800200 */
.L_x_396:
[----:B------:R-:W-:Y:S01]  /*2570*/  IMAD.X R17, RZ, RZ, R17, P2 ;  /* 0x000000ffff117224 */ /* 0x000fe200010e0611 */
[----:B------:R-:W-:Y:S01]  /*2580*/  IADD3 R16, P5, P6, R31, R26, R12 ;  /* 0x0000001a1f107210 */ /* 0x000fe20007ebe00c */
[----:B------:R-:W-:Y:S01]  /*2590*/  IMAD.X R12, R29, 0x1, R35, P3 ;  /* 0x000000011d0c7824 */ /* 0x000fe200018e0623 */
[----:B------:R-:W-:Y:S01]  /*25a0*/  IADD3 R13, P2, PT, R13, R20, RZ ;  /* 0x000000140d0d7210 */ /* 0x000fe20007f5e0ff */
[----:B------:R-:W2:Y:S01]  /*25b0*/  LDG.E.64.CONSTANT R32, desc[UR4][R82.64+0x10] ;  /* 0x0000100452207981 */ /* 0x000ea2000c1e9b00 */
[----:B------:R-:W-:Y:S02]  /*25c0*/  IADD3 R11, P1, PT, R11, R6, RZ ;  /* 0x000000060b0b7210 */ /* 0x000fe40007f3e0ff */
[----:B------:R-:W-:Y:S01]  /*25d0*/  IADD3.X R27, PT, PT, RZ, R27, RZ, P5, P6 ;  /* 0x0000001bff1b7210 */ /* 0x000fe20002fec4ff */
        /* <DEDUP_REMOVED lines=9> */
[----:B------:R-:W-:Y:S01]  /*2670*/  ISETP.GE.U32.AND.EX P0, PT, R12, R29, PT, P0 ;  /* 0x0000001d0c00720c */ /* 0x000fe20003f06100 */
[----:B------:R-:W-:Y:S01]  /*2680*/  IMAD.WIDE.U32.X R12, R0, R65, R22, P4 ;  /* 0x00000041000c7225 */ /* 0x000fe200020e0416 */
[----:B------:R-:W-:Y:S02]  /*2690*/  ISETP.GE.U32.AND.EX P5, PT, R6, R17, PT, P5 ;  /* 0x000000110600720c */ /* 0x000fe40003fa6150 */
[----:B------:R-:W-:Y:S01]  /*26a0*/  SEL R14, RZ, 0x1, P2 ;  /* 0x00000001ff0e7807 */ /* 0x000fe20001000000 */
[----:B------:R-:W-:Y:S01]  /*26b0*/  IMAD.WIDE.U32 R16, R0, R74, RZ ;  /* 0x0000004a00107225 */ /* 0x000fe200078e00ff */
[----:B------:R-:W-:-:S02]  /*26c0*/  SEL R15, RZ, 0x1, P1 ;  /* 0x00000001ff0f7807 */ /* 0x000fc40000800000 */
[----:B------:R-:W-:Y:S02]  /*26d0*/  SEL R20, RZ, 0x1, P0 ;  /* 0x00000001ff147807 */ /* 0x000fe40000000000 */
[----:B------:R-:W-:Y:S01]  /*26e0*/  SEL R19, RZ, 0x1, P5 ;  /* 0x00000001ff137807 */ /* 0x000fe20002800000 */
[C---:B------:R-:W-:Y:S01]  /*26f0*/  IMAD.WIDE.U32 R16, P2, R18.reuse, R75, R16 ;  /* 0x0000004b12107225 */ /* 0x040fe20007840010 */
[----:B------:R-:W-:Y:S02]  /*2700*/  IADD3 R22, P0, P1, R15, R24, R14 ;  /* 0x000000180f167210 */ /* 0x000fe4000791e00e */
[----:B------:R-:W-:Y:S01]  /*2710*/  IADD3 R12, P3, P5, R19, R12, R20 ;  /* 0x0000000c130c7210 */ /* 0x000fe20007d7e014 */
[----:B------:R-:W-:Y:S01]  /*2720*/  IMAD.WIDE.U32 R14, R18, R74, RZ ;  /* 0x0000004a120e7225 */ /* 0x000fe200078e00ff */
[----:B------:R-:W-:Y:S02]  /*2730*/  IADD3.X R25, PT, PT, RZ, R25, RZ, P0, P1 ;  /* 0x00000019ff197210 */ /* 0x000fe400007e24ff */
[----:B------:R-:W-:-:S02]  /*2740*/  ISETP.NE.U32.AND P0, PT, R22, RZ, PT ;  /* 0x000000ff1600720c */ /* 0x000fc40003f05070 */
[----:B------:R-:W-:Y:S02]  /*2750*/  IADD3 R19, P4, PT, R21, R14, RZ ;  /* 0x0000000e15137210 */ /* 0x000fe40007f9e0ff */
[----:B------:R-:W-:Y:S01]  /*2760*/  IADD3.X R23, PT, PT, RZ, R13, RZ, P3, P5 ;  /* 0x0000000dff177210 */ /* 0x000fe20001fea4ff */
[----:B------:R-:W-:Y:S01]  /*2770*/  IMAD.X R13, RZ, RZ, RZ, P2 ;  /* 0x000000ffff0d7224 */ /* 0x000fe200010e06ff */
[----:B------:R-:W-:Y:S02]  /*2780*/  IADD3 R21, P3, PT, R15, R16, RZ ;  /* 0x000000100f157210 */ /* 0x000fe40007f7e0ff */
[----:B------:R-:W-:Y:S02]  /*2790*/  ISETP.NE.AND.EX P0, PT, R25, RZ, PT, P0 ;  /* 0x000000ff1900720c */ /* 0x000fe40003f05300 */
[----:B------:R-:W-:Y:S01]  /*27a0*/  IADD3 R31, P5, PT, R19, R12, RZ ;  /* 0x0000000c131f7210 */ /* 0x000fe20007fbe0ff */
        /* <DEDUP_REMOVED lines=8> */
[----:B------:R-:W-:Y:S01]  /*2830*/  IMAD.WIDE.U32 R14, P4, R18, R67, R14 ;  /* 0x00000043120e7225 */ /* 0x000fe2000788000e */
[----:B------:R-:W-:Y:S02]  /*2840*/  @P0 IADD3 R20, P5, PT, R22, R7, RZ ;  /* 0x0000000716140210 */ /* 0x000fe40007fbe0ff */
[----:B------:R-:W-:Y:S01]  /*2850*/  ISETP.GE.U32.AND.EX P2, PT, R24, R23, PT, P2 ;  /* 0x000000171800720c */ /* 0x000fe20003f46120 */
        /* <DEDUP_REMOVED lines=13> */
[C---:B------:R-:W-:Y:S01]  /*2930*/  IADD3 R21, P3, PT, R7.reuse, R12, RZ ;  /* 0x0000000c07157210 */ /* 0x040fe20007f7e0ff */
[----:B------:R-:W-:Y:S01]  /*2940*/  IMAD.X R8, R8, 0x1, R17, P6 ;  /* 0x0000000108087824 */ /* 0x000fe200030e0611 */
[----:B------:R-:W-:Y:S02]  /*2950*/  ISETP.GE.U32.AND P2, PT, R7, R18, PT ;  /* 0x000000120700720c */ /* 0x000fe40003f46070 */
        /* <DEDUP_REMOVED lines=8> */
[----:B------:R-:W-:Y:S02]  /*29e0*/  @P0 SEL R8, RZ, 0x1, P1 ;  /* 0x00000001ff080807 */ /* 0x000fe40000800000 */
[----:B------:R-:W-:Y:S02]  /*29f0*/  IADD3 R0, P2, P3, R7, R12, R0 ;  /* 0x0000000c07007210 */ /* 0x000fe40007b5e000 */
[----:B------:R-:W-:-:S02]  /*2a00*/  @P0 IADD3 R9, P1, PT, R8, R9, RZ ;  /* 0x0000000908090210 */ /* 0x000fc40007f3e0ff */
[----:B------:R-:W-:Y:S02]  /*2a10*/  IADD3.X R13, PT, PT, RZ, R13, RZ, P2, P3 ;  /* 0x0000000dff0d7210 */ /* 0x000fe400017e64ff */
[----:B------:R-:W-:Y:S01]  /*2a20*/  IADD3 R9, P2, PT, R9, R0, RZ ;  /* 0x0000000009097210 */ /* 0x000fe20007f5e0ff */
[----:B------:R-:W-:Y:S01]  /*2a30*/  @P0 IMAD.X R10, RZ, RZ, R10, P1 ;  /* 0x000000ffff0a0224 */ /* 0x000fe200008e060a */
[----:B------:R-:W-:Y:S02]  /*2a40*/  ISETP.GE.U32.AND P0, PT, R11, R62, PT ;  /* 0x0000003e0b00720c */ /* 0x000fe40003f06070 */
[----:B------:R-:W-:Y:S01]  /*2a50*/  ISETP.GE.U32.AND P1, PT, R9, R66, PT ;  /* 0x000000420900720c */ /* 0x000fe20003f26070 */
[----:B------:R-:W-:Y:S01]  /*2a60*/  IMAD.X R0, R10, 0x1, R13, P2 ;  /* 0x000000010a007824 */ /* 0x000fe200010e060d */
[----:B------:R-:W-:Y:S02]  /*2a70*/  ISETP.GE.U32.AND.EX P0, PT, R6, R63, PT, P0 ;  /* 0x0000003f0600720c */ /* 0x000fe40003f06100 */
[----:B------:R-:W-:-:S02]  /*2a80*/  ISETP.EQ.U32.AND P2, PT, R31, R64, PT ;  /* 0x000000401f00720c */ /* 0x000fc40003f42070 */
[----:B------:R-:W-:Y:S02]  /*2a90*/  ISETP.LT.U32.AND P3, PT, R31, R64, PT ;  /* 0x000000401f00720c */ /* 0x000fe40003f61070 */
[----:B------:R-:W-:Y:S02]  /*2aa0*/  ISETP.EQ.AND.EX P2, PT, R24, R65, !P0, P2 ;  /* 0x000000411800720c */ /* 0x000fe40004742320 */
[----:B------:R-:W-:Y:S02]  /*2ab0*/  ISETP.GE.U32.AND.EX P1, PT, R0, R67, PT, P1 ;  /* 0x000000430000720c */ /* 0x000fe40003f26110 */
[----:B------:R-:W-:Y:S02]  /*2ac0*/  ISETP.LT.U32.OR.EX P2, PT, R24, R65, P2, P3 ;  /* 0x000000411800720c */ /* 0x000fe40001741530 */
[CC--:B------:R-:W-:Y:S02]  /*2ad0*/  ISETP.EQ.U32.AND P3, PT, R21.reuse, R74.reuse, PT ;  /* 0x0000004a1500720c */ /* 0x0c0fe40003f62070 */
[----:B------:R-:W-:-:S02]  /*2ae0*/  ISETP.LT.U32.AND P4, PT, R21, R74, PT ;  /* 0x0000004a1500720c */ /* 0x000fc40003f81070 */
[CC--:B------:R-:W-:Y:S02]  /*2af0*/  ISETP.EQ.AND.EX P3, PT, R14.reuse, R75.reuse, P2, P3 ;  /* 0x0000004b0e00720c */ /* 0x0c0fe40001762330 */
[----:B------:R-:W-:Y:S02]  /*2b00*/  SEL R29, RZ, 0x1, P0 ;  /* 0x00000001ff1d7807 */ /* 0x000fe40000000000 */
[----:B------:R-:W-:Y:S02]  /*2b10*/  ISETP.LT.U32.OR.EX P3, PT, R14, R75, P3, P4 ;  /* 0x0000004b0e00720c */ /* 0x000fe40001f61540 */
[----:B------:R-:W-:Y:S02]  /*2b20*/  @P1 ISETP.NE.U32.AND P5, PT, R9, R66, PT ;  /* 0x000000420900120c */ /* 0x000fe40003fa5070 */
[----:B------:R-:W-:Y:S02]  /*2b30*/  PLOP3.LUT P0, PT, PT, PT, PT, 0x8, 0x80 ;  /* 0x000000000080781c */ /* 0x000fe40003f0e170 */
[----:B------:R-:W-:-:S02]  /*2b40*/  IADD3 R29, P4, PT, R29, R64, RZ ;  /* 0x000000401d1d7210 */ /* 0x000fc40007f9e0ff */
[----:B------:R-:W-:Y:S02]  /*2b50*/  @P1 ISETP.NE.OR.EX P0, PT, R0, R67, !P3, P5 ;  /* 0x000000430000120c */ /* 0x000fe40005f05750 */
[----:B------:R-:W-:Y:S02]  /*2b60*/  SEL R7, RZ, 0x1, !P3 ;  /* 0x00000001ff077807 */ /* 0x000fe40005800000 */
[----:B------:R-:W-:Y:S01]  /*2b70*/  SEL R27, RZ, 0x1, !P2 ;  /* 0x00000001ff1b7807 */ /* 0x000fe20005000000 */
[----:B------:R-:W-:Y:S01]  /*2b80*/  IMAD.X R25, RZ, RZ, R65, P4 ;  /* 0x000000ffff197224 */ /* 0x000fe200020e0641 */
[----:B------:R-:W-:Y:S02]  /*2b90*/  IADD3 R28, P2, PT, R7, R66, RZ ;  /* 0x00000042071c7210 */ /* 0x000fe40007f5e0ff */
[----:B------:R-:W-:Y:S02]  /*2ba0*/  SEL R26, R62, RZ, P0 ;  /* 0x000000ff3e1a7207 */ /* 0x000fe40000000000 */
[----:B------:R-:W-:-:S02]  /*2bb0*/  SEL R29, R29, RZ, P0 ;  /* 0x000000ff1d1d7207 */ /* 0x000fc40000000000 */
[----:B------:R-:W-:Y:S02]  /*2bc0*/  IADD3 R27, P5, PT, R27, R74, RZ ;  /* 0x0000004a1b1b7210 */ /* 0x000fe40007fbe0ff */
[----:B------:R-:W-:Y:S02]  /*2bd0*/  SEL R28, R28, RZ, P0 ;  /* 0x000000ff1c1c7207 */ /* 0x000fe40000000000 */
[----:B------:R-:W-:Y:S02]  /*2be0*/  IADD3 R26, P4, PT, -R26, R11, RZ ;  /* 0x0000000b1a1a7210 */ /* 0x000fe40007f9e1ff */
[----:B------:R-:W-:Y:S02]  /*2bf0*/  IADD3 R29, P6, PT, -R29, R31, RZ ;  /* 0x0000001f1d1d7210 */ /* 0x000fe40007fde1ff */
[----:B------:R-:W-:Y:S01]  /*2c00*/  SEL R25, R25, RZ, P0 ;  /* 0x000000ff19197207 */ /* 0x000fe20000000000 */
[----:B------:R-:W-:Y:S01]  /*2c10*/  IMAD.X R22, RZ, RZ, R75, P5 ;  /* 0x000000ffff167224 */ /* 0x000fe200028e064b */
[----:B------:R-:W-:-:S02]  /*2c20*/  SEL R7, R63, RZ, P0 ;  /* 0x000000ff3f077207 */ /* 0x000fc40000000000 */
[----:B------:R-:W-:Y:S02]  /*2c30*/  SEL R27, R27, RZ, P0 ;  /* 0x000000ff1b1b7207 */ /* 0x000fe40000000000 */
[----:B------:R-:W-:Y:S01]  /*2c40*/  IADD3 R28, P1, PT, -R28, R9, RZ ;  /* 0x000000091c1c7210 */ /* 0x000fe20007f3e1ff */
[----:B-----5:R-:W-:Y:S01]  /*2c50*/  IMAD.WIDE.U32 R8, R5, R26, RZ ;  /* 0x0000001a05087225 */ /* 0x020fe200078e00ff */
[----:B------:R-:W-:-:S03]  /*2c60*/  IADD3 R27, P3, PT, -R27, R21, RZ ;  /* 0x000000151b1b7210 */ /* 0x000fc60007f7e1ff */
[----:B------:R-:W-:Y:S02]  /*2c70*/  IMAD.X R25, R24, 0x1, ~R25, P6 ;  /* 0x0000000118197824 */ /* 0x000fe400030e0e19 */
[----:B------:R-:W-:Y:S01]  /*2c80*/  IMAD.X R23, RZ, RZ, R67, P2 ;  /* 0x000000ffff177224 */ /* 0x000fe200010e0643 */
[----:B------:R-:W-:Y:S01]  /*2c90*/  SEL R22, R22, RZ, P0 ;  /* 0x000000ff16167207 */ /* 0x000fe20000000000 */
[----:B------:R-:W-:Y:S02]  /*2ca0*/  IMAD.X R24, R6, 0x1, ~R7, P4 ;  /* 0x0000000106187824 */ /* 0x000fe400020e0e07 */
[----:B------:R-:W-:Y:S01]  /*2cb0*/  IMAD.WIDE.U32 R12, R5, R29, RZ ;  /* 0x0000001d050c7225 */ /* 0x000fe200078e00ff */
[----:B------:R-:W-:-:S03]  /*2cc0*/  SEL R23, R23, RZ, P0 ;  /* 0x000000ff17177207 */ /* 0x000fc60000000000 */
[----:B------:R-:W-:-:S04]  /*2cd0*/  IMAD.WIDE.U32 R6, R4, R26, RZ ;  /* 0x0000001a04067225 */ /* 0x000fc800078e00ff */
[----:B------:R-:W-:-:S04]  /*2ce0*/  IMAD.WIDE.U32 R10, P2, R4, R24, R8 ;  /* 0x00000018040a7225 */ /* 0x000fc80007840008 */
[----:B------:R-:W-:Y:S02]  /*2cf0*/  IMAD.X R22, R14, 0x1, ~R22, P3 ;  /* 0x000000010e167824 */ /* 0x000fe400018e0e16 */
[----:B------:R-:W-:Y:S01]  /*2d00*/  IMAD.WIDE.U32 R14, R5, R28, RZ ;  /* 0x0000001c050e7225 */ /* 0x000fe200078e00ff */
[----:B------:R-:W-:-:S03]  /*2d10*/  IADD3 RZ, P0, PT, R7, R10, RZ ;  /* 0x0000000a07ff7210 */ /* 0x000fc60007f1e0ff */
[----:B------:R-:W-:-:S04]  /*2d20*/  IMAD.WIDE.U32 R8, R4, R29, RZ ;  /* 0x0000001d04087225 */ /* 0x000fc800078e00ff */
[----:B------:R-:W-:-:S04]  /*2d30*/  IMAD.WIDE.U32 R12, P5, R4, R25, R12 ;  /* 0x00000019040c7225 */ /* 0x000fc800078a000c */
[----:B------:R-:W-:Y:S02]  /*2d40*/  IMAD.X R23, R0, 0x1, ~R23, P1 ;  /* 0x0000000100177824 */ /* 0x000fe400008e0e17 */
[----:B------:R-:W-:Y:S01]  /*2d50*/  IMAD.WIDE.U32 R6, R5, R27, RZ ;  /* 0x0000001b05067225 */ /* 0x000fe200078e00ff */
[----:B------:R-:W-:-:S03]  /*2d60*/  IADD3 RZ, P1, PT, R9, R12, RZ ;  /* 0x0000000c09ff7210 */ /* 0x000fc60007f3e0ff */
[----:B------:R-:W-:Y:S02]  /*2d70*/  IMAD R31, R24, R4, RZ ;  /* 0x00000004181f7224 */ /* 0x000fe400078e02ff */
[----:B------:R-:W-:-:S04]  /*2d80*/  IMAD.WIDE.U32 R18, R4, R28, RZ ;  /* 0x0000001c04127225 */ /* 0x000fc800078e00ff */
[----:B------:R-:W-:-:S04]  /*2d90*/  IMAD.WIDE.U32 R34, P4, R4, R23, R14 ;  /* 0x0000001704227225 */ /* 0x000fc8000788000e */
[----:B------:R-:W-:-:S04]  /*2da0*/  IMAD.WIDE.U32 R8, R26, R4, RZ ;  /* 0x000000041a087225 */ /* 0x000fc800078e00ff */
[----:B------:R-:W-:Y:S02]  /*2db0*/  IMAD R31, R5, R26, R31 ;  /* 0x0000001a051f7224 */ /* 0x000fe400078e021f */
[----:B------:R-:W-:-:S04]  /*2dc0*/  IMAD.WIDE.U32 R20, P3, R4, R22, R6 ;  /* 0x0000001604147225 */ /* 0x000fc80007860006 */
[----:B------:R-:W-:Y:S01]  /*2dd0*/  IMAD.X R7, RZ, RZ, RZ, P2 ;  /* 0x000000ffff077224 */ /* 0x000fe200010e06ff */
[----:B------:R-:W-:Y:S01]  /*2de0*/  IADD3 RZ, P2, PT, R19, R34, RZ ;  /* 0x0000002213ff7210 */ /* 0x000fe20007f5e0ff */
[----:B------:R-:W-:Y:S02]  /*2df0*/  IMAD.IADD R19, R9, 0x1, R31 ;  /* 0x0000000109137824 */ /* 0x000fe400078e021f */
[----:B------:R-:W-:-:S04]  /*2e00*/  IMAD.WIDE.U32 R16, R4, R27, RZ ;  /* 0x0000001b04107225 */ /* 0x000fc800078e00ff */
[----:B------:R-:W-:Y:S02]  /*2e10*/  IMAD R12, R19, R60, RZ ;  /* 0x0000003c130c7224 */ /* 0x000fe400078e02ff */
[----:B------:R-:W-:Y:S01]  /*2e20*/  IMAD.X R15, RZ, RZ, RZ, P5 ;  /* 0x000000ffff0f7224 */ /* 0x000fe200028e06ff */
[----:B------:R-:W-:Y:S01]  /*2e30*/  IADD3 RZ, P5, PT, R17, R20, RZ ;  /* 0x0000001411ff7210 */ /* 0x000fe20007fbe0ff */
[----:B------:R-:W-:Y:S02]  /*2e40*/  IMAD R37, R8, R61, R12 ;  /* 0x0000003d08257224 */ /* 0x000fe400078e020c */
[----:B------:R-:W-:Y:S02]  /*2e50*/  IMAD.MOV.U32 R12, RZ, RZ, R21 ;  /* 0x000000ffff0c7224 */ /* 0x000fe400078e0015 */
[----:B------:R-:W3:Y:S01]  /*2e60*/  LDG.E.64.CONSTANT R20, desc[UR4][R82.64+0x18] ;  /* 0x0000180452147981 */ /* 0x000ee2000c1e9b00 */
[----:B------:R-:W-:Y:S02]  /*2e70*/  IMAD.MOV.U32 R6, RZ, RZ, R11 ;  /* 0x000000ffff067224 */ /* 0x000fe400078e000b */
[----:B------:R-:W-:-:S02]  /*2e80*/  IMAD R0, R25, R4, RZ ;  /* 0x0000000419007224 */ /* 0x000fc400078e02ff */
[----:B------:R-:W-:-:S04]  /*2e90*/  IMAD.WIDE.U32 R16, R29, R4, RZ ;  /* 0x000000041d107225 */ /* 0x000fc800078e00ff */
[----:B------:R-:W-:-:S04]  /*2ea0*/  IMAD.WIDE.U32.X R10, R5, R24, R6, P0 ;  /* 0x00000018050a7225 */ /* 0x000fc800000e0406 */
[----:B------:R-:W-:Y:S02]  /*2eb0*/  IMAD R9, R5, R29, R0 ;  /* 0x0000001d05097224 */ /* 0x000fe400078e0200 */
[----:B------:R-:W-:Y:S02]  /*2ec0*/  IMAD.MOV.U32 R14, RZ, RZ, R13 ;  /* 0x000000ffff0e7224 */ /* 0x000fe400078e000d */
[----:B------:R-:W-:-:S04]  /*2ed0*/  IMAD.WIDE.U32 R30, R8, R60, RZ ;  /* 0x0000003c081e7225 */ /* 0x000fc800078e00ff */
[----:B------:R-:W-:Y:S01]  /*2ee0*/  IMAD.X R13, RZ, RZ, RZ, P3 ;  /* 0x000000ffff0d7224 */ /* 0x000fe200018e06ff */
[-C--:B------:R-:W-:Y:S01]  /*2ef0*/  IADD3 R10, P3, PT, R10, R16.reuse, RZ ;  /* 0x000000100a0a7210 */ /* 0x080fe20007f7e0ff */
[----:B------:R-:W-:Y:S02]  /*2f00*/  IMAD.IADD R0, R17, 0x1, R9 ;  /* 0x0000000111007824 */ /* 0x000fe400078e0209 */
[----:B------:R-:W-:Y:S01]  /*2f10*/  IMAD.IADD R18, R31, 0x1, R37 ;  /* 0x000000011f127824 */ /* 0x000fe200078e0225 */
[----:B------:R-:W-:Y:S01]  /*2f20*/  ISETP.GE.U32.AND P0, PT, R10, R16, PT ;  /* 0x000000100a00720c */ /* 0x000fe20003f06070 */
[----:B------:R-:W-:Y:S02]  /*2f30*/  IMAD.X R11, R0, 0x1, R11, P3 ;  /* 0x00000001000b7824 */ /* 0x000fe400018e060b */
[----:B------:R-:W-:-:S03]  /*2f40*/  IMAD.WIDE.U32 R36, R18, R62, RZ ;  /* 0x0000003e12247225 */ /* 0x000fc600078e00ff */
[----:B------:R-:W-:Y:S01]  /*2f50*/  ISETP.GE.U32.AND.EX P0, PT, R11, R0, PT, P0 ;  /* 0x000000000b00720c */ /* 0x000fe20003f06100 */
[----:B------:R-:W-:Y:S02]  /*2f60*/  IMAD R9, R22, R4, RZ ;  /* 0x0000000416097224 */ /* 0x000fe400078e02ff */
[----:B------:R-:W-:-:S04]  /*2f70*/  IMAD.WIDE.U32 R16, R30, R62, RZ ;  /* 0x0000003e1e107225 */ /* 0x000fc800078e00ff */
[----:B------:R-:W-:Y:S02]  /*2f80*/  IMAD.X R7, RZ, RZ, RZ, P4 ;  /* 0x000000ffff077224 */ /* 0x000fe400020e06ff */
[----:B------:R-:W-:Y:S02]  /*2f90*/  IMAD.MOV.U32 R6, RZ, RZ, R35 ;  /* 0x000000ffff067224 */ /* 0x000fe400078e0023 */
[----:B------:R-:W-:-:S04]  /*2fa0*/  IMAD.WIDE.U32 R34, R27, R4, RZ ;  /* 0x000000041b227225 */ /* 0x000fc800078e00ff */
[----:B------:R-:W-:Y:S02]  /*2fb0*/  IMAD R31, R5, R27, R9 ;  /* 0x0000001b051f7224 */ /* 0x000fe400078e0209 */
[----:B------:R-:W-:Y:S01]  /*2fc0*/  IMAD.WIDE.U32 R38, P4, R30, R63, R36 ;  /* 0x0000003f1e267225 */ /* 0x000fe20007880024 */
[----:B------:R-:W-:-:S03]  /*2fd0*/  SEL R37, RZ, 0x1, P0 ;  /* 0x00000001ff257807 */ /* 0x000fc60000000000 */
[----:B------:R-:W-:Y:S01]  /*2fe0*/  IMAD.WIDE.U32.X R14, R5, R25, R14, P1 ;  /* 0x00000019050e7225 */ /* 0x000fe200008e040e */
[----:B------:R-:W-:-:S03]  /*2ff0*/  LOP3.LUT R9, RZ, R16, RZ, 0x33, !PT ;  /* 0x00000010ff097212 */ /* 0x000fc600078e33ff */
[----:B------:R-:W-:Y:S01]  /*3000*/  IMAD.WIDE.U32 R76, R18, R64, RZ ;  /* 0x00000040124c7225 */ /* 0x000fe200078e00ff */
[----:B------:R-:W-:-:S03]  /*3010*/  IADD3 R16, P1, P6, R34, R14, R37 ;  /* 0x0000000e22107210 */ /* 0x000fc60007e3e025 */
[----:B------:R-:W-:Y:S01]  /*3020*/  IMAD.IADD R31, R35, 0x1, R31 ;  /* 0x00000001231f7824 */ /* 0x000fe200078e021f */
[----:B------:R-:W-:Y:S01]  /*3030*/  ISETP.GT.U32.AND P0, PT, R8, R9, PT ;  /* 0x000000090800720c */ /* 0x000fe20003f04070 */
[----:B------:R-:W-:Y:S01]  /*3040*/  IMAD.X R37, RZ, RZ, RZ, P4 ;  /* 0x000000ffff257224 */ /* 0x000fe200020e06ff */
[----:B------:R-:W-:Y:S01]  /*3050*/  IADD3 R84, P3, PT, R17, R38, RZ ;  /* 0x0000002611547210 */ /* 0x000fe20007f7e0ff */
[----:B------:R-:W-:Y:S01]  /*3060*/  IMAD.WIDE.U32 R76, P4, R30, R65, R76 ;  /* 0x000000411e4c7225 */ /* 0x000fe2000788004c */
[----:B------:R-:W-:-:S03]  /*3070*/  IADD3.X R17, PT, PT, R31, R15, RZ, P1, P6 ;  /* 0x0000000f1f117210 */ /* 0x000fc60000fec4ff */
[----:B------:R-:W-:Y:S01]  /*3080*/  IMAD.WIDE.U32 R8, R30, R64, RZ ;  /* 0x000000401e087225 */ /* 0x000fe200078e00ff */
[----:B------:R-:W-:-:S03]  /*3090*/  ISETP.GE.U32.AND P1, PT, R16, R34, PT ;  /* 0x000000221000720c */ /* 0x000fc60003f26070 */
[----:B------:R-:W-:Y:S01]  /*30a0*/  IMAD.WIDE.U32 R78, R18, R74, RZ ;  /* 0x0000004a124e7225 */ /* 0x000fe200078e00ff */
[----:B------:R-:W-:-:S03]  /*30b0*/  ISETP.GE.U32.AND.EX P1, PT, R17, R31, PT, P1 ;  /* 0x0000001f1100720c */ /* 0x000fc60003f26110 */
[----:B------:R-:W-:Y:S01]  /*30c0*/  IMAD.X R97, RZ, RZ, RZ, P4 ;  /* 0x000000ffff617224 */ /* 0x000fe200020e06ff */
[----:B------:R-:W-:Y:S01]  /*30d0*/  IADD3 R0, P4, PT, R9, R76, RZ ;  /* 0x0000004c09007210 */ /* 0x000fe20007f9e0ff */
[----:B------:R-:W-:-:S04]  /*30e0*/  IMAD.WIDE.U32 R80, R18, R66, RZ ;  /* 0x0000004212507225 */ /* 0x000fc800078e00ff */
[----:B------:R-:W-:Y:S02]  /*30f0*/  IMAD R9, R23, R4, RZ ;  /* 0x0000000417097224 */ /* 0x000fe400078e02ff */
[----:B------:R-:W-:Y:S01]  /*3100*/  IMAD.WIDE.U32.X R34, R5, R22, R12, P5 ;  /* 0x0000001605227225 */ /* 0x000fe200028e040c */
[----:B------:R-:W-:-:S03]  /*3110*/  LOP3.LUT R12, RZ, R84, RZ, 0x33, !PT ;  /* 0x00000054ff0c7212 */ /* 0x000fc600078e33ff */
[----:B------:R-:W-:-:S04]  /*3120*/  IMAD.WIDE.U32 R78, P6, R30, R75, R78 ;  /* 0x0000004b1e4e7225 */ /* 0x000fc800078c004e */
[----:B------:R-:W-:Y:S01]  /*3130*/  IMAD.WIDE.U32 R14, R30, R74, RZ ;  /* 0x0000004a1e0e7225 */ /* 0x000fe200078e00ff */
[----:B------:R-:W-:-:S03]  /*3140*/  ISETP.GT.U32.AND.EX P0, PT, R19, R12, PT, P0 ;  /* 0x0000000c1300720c */ /* 0x000fc60003f04100 */
[----:B------:R-:W-:Y:S02]  /*3150*/  IMAD.MOV.U32 R96, RZ, RZ, R77 ;  /* 0x000000ffff607224 */ /* 0x000fe400078e004d */
[----:B------:R-:W-:Y:S02]  /*3160*/  IMAD.MOV.U32 R36, RZ, RZ, R39 ;  /* 0x000000ffff247224 */ /* 0x000fe400078e0027 */
[C---:B------:R-:W-:Y:S02]  /*3170*/  IMAD R9, R5.reuse, R28, R9 ;  /* 0x0000001c05097224 */ /* 0x040fe400078e0209 */
[----:B------:R-:W-:Y:S01]  /*3180*/  IMAD.WIDE.U32.X R6, R5, R23, R6, P2 ;  /* 0x0000001705067225 */ /* 0x000fe200010e0406 */
[----:B------:R-:W-:-:S03]  /*3190*/  SEL R5, RZ, 0x1, P1 ;  /* 0x00000001ff057807 */ /* 0x000fc60000800000 */
[----:B------:R-:W-:-:S04]  /*31a0*/  IMAD.WIDE.U32 R76, R28, R4, RZ ;  /* 0x000000041c4c7225 */ /* 0x000fc800078e00ff */
[----:B------:R-:W-:Y:S01]  /*31b0*/  IMAD.X R39, RZ, RZ, RZ, P6 ;  /* 0x000000ffff277224 */ /* 0x000fe200030e06ff */
[----:B------:R-:W-:Y:S01]  /*31c0*/  IADD3 R93, P6, PT, R15, R78, RZ ;  /* 0x0000004e0f5d7210 */ /* 0x000fe20007fde0ff */
[----:B------:R-:W-:-:S04]  /*31d0*/  IMAD.WIDE.U32 R80, P5, R30, R67, R80 ;  /* 0x000000431e507225 */ /* 0x000fc800078a0050 */
[----:B------:R-:W-:Y:S02]  /*31e0*/  IMAD.MOV.U32 R38, RZ, RZ, R79 ;  /* 0x000000ffff267224 */ /* 0x000fe400078e004f */
[----:B------:R-:W-:-:S04]  /*31f0*/  IMAD.WIDE.U32 R30, R30, R66, RZ ;  /* 0x000000421e1e7225 */ /* 0x000fc800078e00ff */
[----:B------:R-:W-:Y:S01]  /*3200*/  IMAD.WIDE.U32.X R78, R18, R63, R36, P3 ;  /* 0x0000003f124e7225 */ /* 0x000fe200018e0424 */
[----:B------:R-:W-:Y:S02]  /*3210*/  IADD3 R4, P1, P3, R76, R34, R5 ;  /* 0x000000224c047210 */ /* 0x000fe40007b3e005 */
[----:B------:R-:W-:Y:S02]  /*3220*/  SEL R5, RZ, 0x1, !P0 ;  /* 0x00000001ff057807 */ /* 0x000fe40004000000 */
[----:B------:R-:W-:Y:S01]  /*3230*/  IADD3 R15, P2, PT, R31, R80, RZ ;  /* 0x000000501f0f7210 */ /* 0x000fe20007f5e0ff */
[----:B------:R-:W-:Y:S01]  /*3240*/  IMAD.IADD R80, R77, 0x1, R9 ;  /* 0x000000014d507824 */ /* 0x000fe200078e0209 */
[----:B------:R-:W-:Y:S01]  /*3250*/  IADD3 R5, P0, PT, R5, R78, RZ ;  /* 0x0000004e05057210 */ /* 0x000fe20007f1e0ff */
[----:B------:R-:W-:-:S03]  /*3260*/  IMAD.WIDE.U32 R36, R3, R26, RZ ;  /* 0x0000001a03247225 */ /* 0x000fc600078e00ff */
[----:B------:R-:W-:Y:S01]  /*3270*/  IADD3.X R31, PT, PT, R80, R35, RZ, P1, P3 ;  /* 0x00000023501f7210 */ /* 0x000fe20000fe64ff */
[----:B------:R-:W-:Y:S02]  /*3280*/  IMAD.MOV.U32 R84, RZ, RZ, R81 ;  /* 0x000000ffff547224 */ /* 0x000fe400078e0051 */
[----:B------:R-:W-:Y:S01]  /*3290*/  IMAD.WIDE.U32.X R96, R18, R65, R96, P4 ;  /* 0x0000004112607225 */ /* 0x000fe200020e0460 */
[----:B------:R-:W-:-:S03]  /*32a0*/  ISETP.GE.U32.AND P4, PT, R4, R76, PT ;  /* 0x0000004c0400720c */ /* 0x000fc60003f86070 */
[----:B------:R-:W-:-:S04]  /*32b0*/  IMAD.WIDE.U32 R34, R3, R29, RZ ;  /* 0x0000001d03227225 */ /* 0x000fc800078e00ff */
[----:B------:R-:W-:Y:S02]  /*32c0*/  IMAD.X R9, RZ, RZ, R79, P0 ;  /* 0x000000ffff097224 */ /* 0x000fe400000e064f */
[----:B------:R-:W-:Y:S02]  /*32d0*/  IMAD R81, R24, R2, RZ ;  /* 0x0000000218517224 */ /* 0x000fe400078e02ff */
[----:B------:R-:W-:Y:S02]  /*32e0*/  IMAD.X R85, RZ, RZ, RZ, P5 ;  /* 0x000000ffff557224 */ /* 0x000fe400028e06ff */
[----:B------:R-:W-:-:S04]  /*32f0*/  IMAD.WIDE.U32.X R12, R18, R75, R38, P6 ;  /* 0x0000004b120c7225 */ /* 0x000fc800030e0426 */
[----:B------:R-:W-:-:S04]  /*3300*/  IMAD.WIDE.U32 R76, R2, R26, RZ ;  /* 0x0000001a024c7225 */ /* 0x000fc800078e00ff */
[----:B------:R-:W-:-:S04]  /*3310*/  IMAD.WIDE.U32 R36, P0, R2, R24, R36 ;  /* 0x0000001802247225 */ /* 0x000fc80007800024 */
[----:B------:R-:W-:-:S04]  /*3320*/  IMAD.WIDE.U32 R38, R26, R2, RZ ;  /* 0x000000021a267225 */ /* 0x000fc800078e00ff */
[----:B------:R-:W-:Y:S02]  /*3330*/  IMAD R81, R3, R26, R81 ;  /* 0x0000001a03517224 */ /* 0x000fe400078e0251 */
[----:B------:R-:W-:Y:S01]  /*3340*/  IMAD.WIDE.U32.X R18, R18, R67, R84, P2 ;  /* 0x0000004312127225 */ /* 0x000fe200010e0454 */
[----:B------:R-:W-:Y:S02]  /*3350*/  IADD3 RZ, P2, PT, R77, R36, RZ ;  /* 0x000000244dff7210 */ /* 0x000fe40007f5e0ff */
[----:B------:R-:W-:Y:S01]  /*3360*/  IADD3 R77, P5, PT, R10, R38, RZ ;  /* 0x000000260a4d7210 */ /* 0x000fe20007fbe0ff */
[----:B------:R-:W-:-:S04]  /*3370*/  IMAD.WIDE.U32 R78, R2, R29, RZ ;  /* 0x0000001d024e7225 */ /* 0x000fc800078e00ff */
[----:B------:R-:W-:-:S04]  /*3380*/  IMAD.WIDE.U32 R34, P1, R2, R25, R34 ;  /* 0x0000001902227225 */ /* 0x000fc80007820022 */
[----:B------:R-:W-:Y:S01]  /*3390*/  IMAD.IADD R10, R39, 0x1, R81 ;  /* 0x00000001270a7824 */ /* 0x000fe200078e0251 */
[----:B------:R-:W-:Y:S01]  /*33a0*/  IADD3 RZ, P3, PT, R79, R34, RZ ;  /* 0x000000224fff7210 */ /* 0x000fe20007f7e0ff */
[----:B------:R-:W-:Y:S01]  /*33b0*/  IMAD R34, R25, R2, RZ ;  /* 0x0000000219227224 */ /* 0x000fe200078e02ff */
[----:B------:R-:W-:Y:S01]  /*33c0*/  ISETP.GE.U32.AND.EX P4, PT, R31, R80, PT, P4 ;  /* 0x000000501f00720c */ /* 0x000fe20003f86140 */
[----:B------:R-:W-:Y:S01]  /*33d0*/  IMAD.X R39, RZ, RZ, RZ, P0 ;  /* 0x000000ffff277224 */ /* 0x000fe200000e06ff */
[----:B------:R-:W-:Y:S01]  /*33e0*/  ISETP.GE.U32.AND P0, PT, R77, R38, PT ;  /* 0x000000264d00720c */ /* 0x000fe20003f06070 */
[----:B------:R-:W-:Y:S02]  /*33f0*/  IMAD.X R79, R10, 0x1, R11, P5 ;  /* 0x000000010a4f7824 */ /* 0x000fe400028e060b */
[----:B------:R-:W-:-:S03]  /*3400*/  IMAD.WIDE.U32 R80, R29, R2, RZ ;  /* 0x000000021d507225 */ /* 0x000fc600078e00ff */
[----:B------:R-:W-:Y:S01]  /*3410*/  ISETP.GE.U32.AND.EX P0, PT, R79, R10, PT, P0 ;  /* 0x0000000a4f00720c */ /* 0x000fe20003f06100 */
[----:B------:R-:W-:Y:S02]  /*3420*/  IMAD R87, R3, R29, R34 ;  /* 0x0000001d03577224 */ /* 0x000fe400078e0222 */
[----:B------:R-:W-:Y:S01]  /*3430*/  IMAD.MOV.U32 R38, RZ, RZ, R37 ;  /* 0x000000ffff267224 */ /* 0x000fe200078e0025 */
[----:B------:R-:W-:Y:S01]  /*3440*/  IADD3 R85, P5, PT, R16, R80, RZ ;  /* 0x0000005010557210 */ /* 0x000fe20007fbe0ff */
[----:B------:R-:W-:Y:S01]  /*3450*/  IMAD.IADD R34, R81, 0x1, R87 ;  /* 0x0000000151227824 */ /* 0x000fe200078e0257 */
[----:B------:R-:W-:Y:S01]  /*3460*/  SEL R87, RZ, 0x1, P0 ;  /* 0x00000001ff577807 */ /* 0x000fe20000000000 */
[----:B------:R-:W-:-:S04]  /*3470*/  IMAD.WIDE.U32.X R36, R3, R24, R38, P2 ;  /* 0x0000001803247225 */ /* 0x000fc800010e0426 */
[----:B------:R-:W-:Y:S01]  /*3480*/  IMAD.X R89, R34, 0x1, R17, P5 ;  /* 0x0000000122597824 */ /* 0x000fe200028e0611 */
[C---:B------:R-:W-:Y:S01]  /*3490*/  IADD3 R87, P0, P2, R85.reuse, R36, R87 ;  /* 0x0000002455577210 */ /* 0x040fe20007a1e057 */
        /* <DEDUP_REMOVED lines=8> */
[----:B------:R-:W-:-:S02]  /*3520*/  IMAD.MOV.U32 R10, RZ, RZ, R35 ;  /* 0x000000ffff0a7224 */ /* 0x000fc400078e0023 */
[----:B------:R-:W-:Y:S01]  /*3530*/  IMAD.WIDE.U32 R36, P6, R2, R23, R80 ;  /* 0x0000001702247225 */ /* 0x000fe200078c0050 */
[----:B------:R-:W-:-:S03]  /*3540*/  SEL R99, RZ, 0x1, P0 ;  /* 0x00000001ff637807 */ /* 0x000fc60000000000 */
[----:B------:R-:W-:-:S04]  /*3550*/  IMAD.WIDE.U32 R16, P2, R2, R22, R16 ;  /* 0x0000001602107225 */ /* 0x000fc80007840010 */
[----:B------:R-:W-:Y:S01]  /*3560*/  IMAD.WIDE.U32.X R80, R3, R25, R10, P3 ;  /* 0x0000001903507225 */ /* 0x000fe200018e040a */
[----:B------:R-:W-:-:S03]  /*3570*/  SEL R10, RZ, 0x1, P1 ;  /* 0x00000001ff0a7807 */ /* 0x000fc60000800000 */
[----:B------:R-:W-:Y:S01]  /*3580*/  IMAD.WIDE.U32 R34, R2, R27, RZ ;  /* 0x0000001b02227225 */ /* 0x000fe200078e00ff */
[----:B------:R-:W-:-:S03]  /*3590*/  IADD3 R77, P0, PT, R77, R8, RZ ;  /* 0x000000084d4d7210 */ /* 0x000fc60007f1e0ff */
[----:B------:R-:W-:Y:S01]  /*35a0*/  IMAD.X R11, RZ, RZ, RZ, P2 ;  /* 0x000000ffff0b7224 */ /* 0x000fe200010e06ff */
[----:B------:R-:W-:Y:S02]  /*35b0*/  IADD3 R99, P1, P2, R99, R80, R10 ;  /* 0x0000005063637210 */ /* 0x000fe40007a3e00a */
[----:B------:R-:W-:Y:S01]  /*35c0*/  IADD3 RZ, P5, PT, R35, R16, RZ ;  /* 0x0000001023ff7210 */ /* 0x000fe20007fbe0ff */
[-C--:B------:R-:W-:Y:S01]  /*35d0*/  IMAD R16, R22, R2.reuse, RZ ;  /* 0x0000000216107224 */ /* 0x080fe200078e02ff */
[----:B------:R-:W-:Y:S01]  /*35e0*/  IADD3.X R98, PT, PT, RZ, R81, RZ, P1, P2 ;  /* 0x00000051ff627210 */ /* 0x000fe20000fe44ff */
[----:B------:R-:W-:Y:S01]  /*35f0*/  IMAD.WIDE.U32 R34, R27, R2, RZ ;  /* 0x000000021b227225 */ /* 0x000fe200078e00ff */
[----:B------:R-:W-:-:S03]  /*3600*/  ISETP.GE.U32.AND P1, PT, R77, R8, PT ;  /* 0x000000084d00720c */ /* 0x000fc60003f26070 */
[----:B------:R-:W-:Y:S01]  /*3610*/  IMAD.X R79, R0, 0x1, R79, P0 ;  /* 0x00000001004f7824 */ /* 0x000fe200000e064f */
[----:B------:R-:W-:Y:S01]  /*3620*/  IADD3 R77, P0, PT, R77, R5, RZ ;  /* 0x000000054d4d7210 */ /* 0x000fe20007f1e0ff */
[----:B------:R-:W-:Y:S01]  /*3630*/  IMAD R85, R3, R27, R16 ;  /* 0x0000001b03557224 */ /* 0x000fe200078e0210 */
[----:B------:R-:W-:Y:S02]  /*3640*/  IADD3 R4, P2, PT, R4, R34, RZ ;  /* 0x0000002204047210 */ /* 0x000fe40007f5e0ff */
[----:B------:R-:W-:Y:S01]  /*3650*/  ISETP.GE.U32.AND.EX P1, PT, R79, R0, PT, P1 ;  /* 0x000000004f00720c */ /* 0x000fe20003f26110 */
[----:B------:R-:W-:Y:S02]  /*3660*/  IMAD.IADD R16, R35, 0x1, R85 ;  /* 0x0000000123107824 */ /* 0x000fe400078e0255 */
[----:B------:R-:W-:Y:S01]  /*3670*/  IMAD.X R0, R79, 0x1, R9, P0 ;  /* 0x000000014f007824 */ /* 0x000fe200000e0609 */
[----:B------:R-:W-:Y:S01]  /*3680*/  ISETP.GE.U32.AND P0, PT, R77, R5, PT ;  /* 0x000000054d00720c */ /* 0x000fe20003f06070 */
[----:B------:R-:W-:-:S04]  /*3690*/  IMAD.WIDE.U32 R38, R2, R28, RZ ;  /* 0x0000001c02267225 */ /* 0x000fc800078e00ff */
[----:B------:R-:W-:Y:S02]  /*36a0*/  IMAD.MOV.U32 R10, RZ, RZ, R17 ;  /* 0x000000ffff0a7224 */ /* 0x000fe400078e0011 */
[----:B------:R-:W-:Y:S01]  /*36b0*/  IMAD.X R31, R16, 0x1, R31, P2 ;  /* 0x00000001101f7824 */ /* 0x000fe200010e061f */
[----:B------:R-:W-:Y:S02]  /*36c0*/  ISETP.GE.U32.AND P2, PT, R4, R34, PT ;  /* 0x000000220400720c */ /* 0x000fe40003f46070 */
[----:B------:R-:W-:Y:S01]  /*36d0*/  ISETP.GE.U32.AND.EX P0, PT, R0, R9, PT, P0 ;  /* 0x000000090000720c */ /* 0x000fe20003f06100 */
[----:B------:R-:W-:Y:S01]  /*36e0*/  IMAD R9, R23, R2, RZ ;  /* 0x0000000217097224 */ /* 0x000fe200078e02ff */
[----:B------:R-:W-:Y:S01]  /*36f0*/  IADD3 RZ, P3, PT, R39, R36, RZ ;  /* 0x0000002427ff7210 */ /* 0x000fe20007f7e0ff */
[----:B------:R-:W-:Y:S01]  /*3700*/  IMAD.X R39, RZ, RZ, RZ, P6 ;  /* 0x000000ffff277224 */ /* 0x000fe200030e06ff */
[----:B------:R-:W-:Y:S01]  /*3710*/  ISETP.GE.U32.AND.EX P2, PT, R31, R16, PT, P2 ;  /* 0x000000101f00720c */ /* 0x000fe20003f46120 */
[----:B------:R-:W-:-:S02]  /*3720*/  IMAD.MOV.U32 R38, RZ, RZ, R37 ;  /* 0x000000ffff267224 */ /* 0x000fc400078e0025 */
[----:B------:R-:W-:Y:S01]  /*3730*/  IMAD.WIDE.U32.X R10, R3, R22, R10, P5 ;  /* 0x00000016030a7225 */ /* 0x000fe200028e040a */
[----:B------:R-:W-:-:S03]  /*3740*/  IADD3 R99, P5, PT, R4, R99, RZ ;  /* 0x0000006304637210 */ /* 0x000fc60007fbe0ff */
[----:B------:R-:W-:Y:S02]  /*3750*/  IMAD R16, R0, R60, RZ ;  /* 0x0000003c00107224 */ /* 0x000fe400078e02ff */
[C---:B------:R-:W-:Y:S01]  /*3760*/  IMAD R35, R3.reuse, R28, R9 ;  /* 0x0000001c03237224 */ /* 0x040fe200078e0209 */
[----:B------:R-:W-:Y:S01]  /*3770*/  SEL R17, RZ, 0x1, P4 ;  /* 0x00000001ff117807 */ /* 0x000fe20002000000 */
[----:B------:R-:W-:Y:S01]  /*3780*/  IMAD.WIDE.U32.X R38, R3, R23, R38, P3 ;  /* 0x0000001703267225 */ /* 0x000fe200018e0426 */
[----:B------:R-:W-:-:S03]  /*3790*/  ISETP.GE.U32.AND P3, PT, R99, R4, PT ;  /* 0x000000046300720c */ /* 0x000fc60003f66070 */
[----:B------:R-:W-:-:S04]  /*37a0*/  IMAD.WIDE.U32 R8, R28, R2, RZ ;  /* 0x000000021c087225 */ /* 0x000fc800078e00ff */
[----:B------:R-:W-:-:S04]  /*37b0*/  IMAD.WIDE.U32 R4, R77, R60, RZ ;  /* 0x0000003c4d047225 */ /* 0x000fc800078e00ff */
[----:B------:R-:W-:Y:S02]  /*37c0*/  IMAD R81, R77, R61, R16 ;  /* 0x0000003d4d517224 */ /* 0x000fe400078e0210 */
[----:B------:R-:W-:Y:S01]  /*37d0*/  IMAD.X R98, R31, 0x1, R98, P5 ;  /* 0x000000011f627824 */ /* 0x000fe200028e0662 */
[----:B------:R-:W-:Y:S01]  /*37e0*/  IADD3 R16, P4, P5, R8, R6, R17 ;  /* 0x0000000608107210 */ /* 0x000fe20007d9e011 */
[----:B------:R-:W-:Y:S01]  /*37f0*/  IMAD.IADD R81, R5, 0x1, R81 ;  /* 0x0000000105517824 */ /* 0x000fe200078e0251 */
[----:B------:R-:W-:Y:S01]  /*3800*/  SEL R94, RZ, 0x1, P1 ;  /* 0x00000001ff5e7807 */ /* 0x000fe20000800000 */
[----:B------:R-:W-:Y:S01]  /*3810*/  IMAD.IADD R17, R9, 0x1, R35 ;  /* 0x0000000109117824 */ /* 0x000fe200078e0223 */
[----:B------:R-:W-:Y:S01]  /*3820*/  ISETP.GE.U32.AND P1, PT, R16, R8, PT ;  /* 0x000000081000720c */ /* 0x000fe20003f26070 */
[----:B------:R-:W-:Y:S01]  /*3830*/  IMAD.WIDE.U32 R2, R4, R62, RZ ;  /* 0x0000003e04027225 */ /* 0x000fe200078e00ff */
[----:B------:R-:W-:-:S03]  /*3840*/  ISETP.GE.U32.AND.EX P3, PT, R98, R31, PT, P3 ;  /* 0x0000001f6200720c */ /* 0x000fc60003f66130 */
[----:B------:R-:W-:Y:S01]  /*3850*/  IMAD.WIDE.U32 R8, R81, R62, RZ ;  /* 0x0000003e51087225 */ /* 0x000fe200078e00ff */
[----:B------:R-:W-:Y:S02]  /*3860*/  SEL R6, RZ, 0x1, P2 ;  /* 0x00000001ff067807 */ /* 0x000fe40001000000 */
[----:B------:R-:W-:Y:S02]  /*3870*/  SEL R95, RZ, 0x1, P3 ;  /* 0x00000001ff5f7807 */ /* 0x000fe40001800000 */
[----:B------:R-:W-:Y:S01]  /*3880*/  LOP3.LUT R2, RZ, R2, RZ, 0x33, !PT ;  /* 0x00000002ff027212 */ /* 0x000fe200078e33ff */
[----:B------:R-:W-:Y:S01]  /*3890*/  IMAD.WIDE.U32 R8, P6, R4, R63, R8 ;  /* 0x0000003f04087225 */ /* 0x000fe200078c0008 */
[----:B------:R-:W-:Y:S02]  /*38a0*/  SEL R5, RZ, 0x1, P0 ;  /* 0x00000001ff057807 */ /* 0x000fe40000000000 */
[----:B------:R-:W-:Y:S02]  /*38b0*/  IADD3.X R80, PT, PT, R17, R7, RZ, P4, P5 ;  /* 0x0000000711507210 */ /* 0x000fe400027ea4ff */
[----:B------:R-:W-:Y:S01]  /*38c0*/  IADD3 R95, P3, P4, R95, R10, R6 ;  /* 0x0000000a5f5f7210 */ /* 0x000fe20007c7e006 */
[----:B------:R-:W-:Y:S01]  /*38d0*/  IMAD.WIDE.U32 R6, R81, R64, RZ ;  /* 0x0000004051067225 */ /* 0x000fe200078e00ff */
[----:B------:R-:W-:-:S02]  /*38e0*/  ISETP.GT.U32.AND P2, PT, R77, R2, PT ;  /* 0x000000024d00720c */ /* 0x000fc40003f44070 */
[----:B------:R-:W-:Y:S01]  /*38f0*/  IADD3 R94, P5, P0, R5, R96, R94 ;  /* 0x00000060055e7210 */ /* 0x000fe200078be05e */
[----:B------:R-:W-:Y:S01]  /*3900*/  IMAD.X R77, RZ, RZ, RZ, P6 ;  /* 0x000000ffff4d7224 */ /* 0x000fe200030e06ff */
[----:B------:R-:W-:Y:S02]  /*3910*/  IADD3 R95, P6, PT, R16, R95, RZ ;  /* 0x0000005f105f7210 */ /* 0x000fe40007fde0ff */
[----:B------:R-:W-:Y:S02]  /*3920*/  IADD3.X R96, PT, PT, RZ, R97, RZ, P5, P0 ;  /* 0x00000061ff607210 */ /* 0x000fe40002fe04ff */
[----:B------:R-:W-:Y:S02]  /*3930*/  ISETP.GE.U32.AND.EX P1, PT, R80, R17, PT, P1 ;  /* 0x000000115000720c */ /* 0x000fe40003f26110 */
[----:B------:R-:W-:Y:S02]  /*3940*/  IADD3.X R91, PT, PT, RZ, R11, RZ, P3, P4 ;  /* 0x0000000bff5b7210 */ /* 0x000fe40001fe84ff */
[----:B------:R-:W-:Y:S01]  /*3950*/  ISETP.GE.U32.AND P0, PT, R95, R16, PT ;  /* 0x000000105f00720c */ /* 0x000fe20003f06070 */
[----:B------:R-:W-:Y:S01]  /*3960*/  IMAD.WIDE.U32 R16, P4, R4, R65, R6 ;  /* 0x0000004104107225 */ /* 0x000fe20007880006 */
[----:B------:R0:W5:Y:S04]  /*3970*/  LDG.E.64.CONSTANT R10, desc[UR4][R82.64+0x20] ;  /* 0x00002004520a7981 */ /* 0x000168000c1e9b00 */
[----:B------:R0:W5:Y:S01]  /*3980*/  LDG.E.64.CONSTANT R6, desc[UR4][R82.64+0x28] ;  /* 0x0000280452067981 */ /* 0x000162000c1e9b00 */
[----:B------:R-:W-:Y:S01]  /*3990*/  IADD3 R31, P3, PT, R3, R8, RZ ;  /* 0x00000008031f7210 */ /* 0x000fe20007f7e0ff */
[----:B------:R-:W-:-:S02]  /*39a0*/  IMAD.MOV.U32 R76, RZ, RZ, R9 ;  /* 0x000000ffff4c7224 */ /* 0x000fc400078e0009 */
[----:B------:R-:W-:Y:S01]  /*39b0*/  IMAD.WIDE.U32 R2, R81, R74, RZ ;  /* 0x0000004a51027225 */ /* 0x000fe200078e00ff */
[----:B------:R-:W-:-:S03]  /*39c0*/  LOP3.LUT R31, RZ, R31, RZ, 0x33, !PT ;  /* 0x0000001fff1f7212 */ /* 0x000fc600078e33ff */
[----:B------:R-:W-:Y:S01]  /*39d0*/  IMAD.WIDE.U32 R8, R4, R64, RZ ;  /* 0x0000004004087225 */ /* 0x000fe200078e00ff */
[----:B------:R-:W-:-:S03]  /*39e0*/  SEL R92, RZ, 0x1, P1 ;  /* 0x00000001ff5c7807 */ /* 0x000fc60000800000 */
[----:B------:R-:W-:Y:S01]  /*39f0*/  IMAD.WIDE.U32 R78, R81, R66, RZ ;  /* 0x00000042514e7225 */ /* 0x000fe200078e00ff */
[----:B------:R-:W-:-:S03]  /*3a00*/  IADD3 R90, P1, PT, R9, R16, RZ ;  /* 0x00000010095a7210 */ /* 0x000fc60007f3e0ff */
[----:B------:R-:W-:Y:S01]  /*3a10*/  IMAD.X R91, R80, 0x1, R91, P6 ;  /* 0x00000001505b7824 */ /* 0x000fe200030e065b */
[----:B------:R-:W-:Y:S01]  /*3a20*/  ISETP.GT.U32.AND.EX P2, PT, R0, R31, PT, P2 ;  /* 0x0000001f0000720c */ /* 0x000fe20003f44120 */
[----:B------:R-:W-:Y:S02]  /*3a30*/  IMAD.X R35, RZ, RZ, RZ, P4 ;  /* 0x000000ffff237224 */ /* 0x000fe400020e06ff */
[----:B------:R-:W-:Y:S02]  /*3a40*/  IMAD.MOV.U32 R34, RZ, RZ, R17 ;  /* 0x000000ffff227224 */ /* 0x000fe400078e0011 */
[----:B------:R-:W-:Y:S01]  /*3a50*/  IMAD.WIDE.U32 R2, P4, R4, R75, R2 ;  /* 0x0000004b04027225 */ /* 0x000fe20007880002 */
[----:B------:R-:W-:-:S03]  /*3a60*/  ISETP.GE.U32.AND.EX P0, PT, R91, R80, PT, P0 ;  /* 0x000000505b00720c */ /* 0x000fc60003f06100 */
[----:B------:R-:W-:Y:S01]  /*3a70*/  IMAD.WIDE.U32 R16, R4, R74, RZ ;  /* 0x0000004a04107225 */ /* 0x000fe200078e00ff */
[----:B------:R-:W-:-:S03]  /*3a80*/  SEL R31, RZ, 0x1, !P2 ;  /* 0x00000001ff1f7807 */ /* 0x000fc60005000000 */
[----:B------:R-:W-:-:S04]  /*3a90*/  IMAD.WIDE.U32 R78, P5, R4, R67, R78 ;  /* 0x00000043044e7225 */ /* 0x000fc800078a004e */
[----:B------:R-:W-:-:S04]  /*3aa0*/  IMAD.WIDE.U32 R4, R4, R66, RZ ;  /* 0x0000004204047225 */ /* 0x000fc800078e00ff */
[----:B------:R-:W-:-:S04]  /*3ab0*/  IMAD.WIDE.U32.X R76, R81, R63, R76, P3 ;  /* 0x0000003f514c7225 */ /* 0x000fc800018e044c */
[----:B------:R-:W-:Y:S01]  /*3ac0*/  IMAD.X R37, RZ, RZ, RZ, P4 ;  /* 0x000000ffff257224 */ /* 0x000fe200020e06ff */
[----:B------:R-:W-:Y:S01]  /*3ad0*/  IADD3 R9, P4, PT, R17, R2, RZ ;  /* 0x0000000211097210 */ /* 0x000fe20007f9e0ff */
[----:B------:R-:W-:Y:S01]  /*3ae0*/  IMAD.MOV.U32 R36, RZ, RZ, R3 ;  /* 0x000000ffff247224 */ /* 0x000fe200078e0003 */
[----:B------:R-:W-:Y:S01]  /*3af0*/  SEL R17, RZ, 0x1, P0 ;  /* 0x00000001ff117807 */ /* 0x000fe20000000000 */
[----:B------:R-:W-:Y:S01]  /*3b00*/  IMAD.X R3, RZ, RZ, RZ, P5 ;  /* 0x000000ffff037224 */ /* 0x000fe200028e06ff */
[----:B------:R-:W-:Y:S01]  /*3b10*/  IADD3 R0, P5, PT, R5, R78, RZ ;  /* 0x0000004e05007210 */ /* 0x000fe20007fbe0ff */
[----:B------:R-:W-:Y:S01]  /*3b20*/  IMAD.WIDE.U32.X R34, R81, R65, R34, P1 ;  /* 0x0000004151227225 */ /* 0x000fe200008e0422 */
[----:B------:R-:W-:Y:S02]  /*3b30*/  IADD3 R31, P1, PT, R31, R76, RZ ;  /* 0x0000004c1f1f7210 */ /* 0x000fe40007f3e0ff */
[----:B------:R-:W-:Y:S01]  /*3b40*/  IADD3 R92, P0, P2, R17, R38, R92 ;  /* 0x00000026115c7210 */ /* 0x000fe20007a1e05c */
[----:B------:R-:W-:-:S02]  /*3b50*/  IMAD.MOV.U32 R2, RZ, RZ, R79 ;  /* 0x000000ffff027224 */ /* 0x000fc400078e004f */
[----:B--2---:R-:W-:Y:S01]  /*3b60*/  IMAD R85, R24, R32, RZ ;  /* 0x0000002018557224 */ /* 0x004fe200078e02ff */
[----:B------:R-:W-:Y:S01]  /*3b70*/  IADD3.X R97, PT, PT, RZ, R39, RZ, P0, P2 ;  /* 0x00000027ff617210 */ /* 0x000fe200007e44ff */
[----:B------:R-:W-:-:S04]  /*3b80*/  IMAD.WIDE.U32.X R36, R81, R75, R36, P4 ;  /* 0x0000004b51247225 */ /* 0x000fc800020e0424 */
[----:B------:R-:W-:-:S04]  /*3b90*/  IMAD.WIDE.U32.X R2, R81, R67, R2, P5 ;  /* 0x0000004351027225 */ /* 0x000fc800028e0402 */
[----:B------:R-:W-:Y:S02]  /*3ba0*/  IMAD.X R17, RZ, RZ, R77, P1 ;  /* 0x000000ffff117224 */ /* 0x000fe400008e064d */
[----:B------:R-:W-:-:S04]  /*3bb0*/  IMAD.WIDE.U32 R80, R33, R26, RZ ;  /* 0x0000001a21507225 */ /* 0x000fc800078e00ff */
[----:B------:R-:W-:-:S04]  /*3bc0*/  IMAD.WIDE.U32 R76, R26, R32, RZ ;  /* 0x000000201a4c7225 */ /* 0x000fc800078e00ff */
[----:B------:R-:W-:Y:S01]  /*3bd0*/  IMAD.WIDE.U32 R38, R33, R29, RZ ;  /* 0x0000001d21267225 */ /* 0x000fe200078e00ff */
[----:B------:R-:W-:-:S03]  /*3be0*/  IADD3 R101, P2, PT, R87, R76, RZ ;  /* 0x0000004c57657210 */ /* 0x000fc60007f5e0ff */
[----:B------:R-:W-:Y:S02]  /*3bf0*/  IMAD R89, R33, R26, R85 ;  /* 0x0000001a21597224 */ /* 0x000fe400078e0255 */
[----:B------:R-:W-:-:S04]  /*3c00*/  IMAD.WIDE.U32 R80, P0, R32, R24, R80 ;  /* 0x0000001820507225 */ /* 0x000fc80007800050 */
[----:B------:R-:W-:Y:S02]  /*3c10*/  IMAD.IADD R87, R77, 0x1, R89 ;  /* 0x000000014d577824 */ /* 0x000fe400078e0259 */
[----:B------:R-:W-:-:S04]  /*3c20*/  IMAD.WIDE.U32 R84, R32, R29, RZ ;  /* 0x0000001d20547225 */ /* 0x000fc800078e00ff */
[----:B------:R-:W-:-:S04]  /*3c30*/  IMAD.WIDE.U32 R38, P1, R32, R25, R38 ;  /* 0x0000001920267225 */ /* 0x000fc80007820026 */
[----:B------:R-:W-:Y:S01]  /*3c40*/  IMAD.X R77, RZ, RZ, RZ, P0 ;  /* 0x000000ffff4d7224 */ /* 0x000fe200000e06ff */
[----:B------:R-:W-:Y:S01]  /*3c50*/  ISETP.GE.U32.AND P0, PT, R101, R76, PT ;  /* 0x0000004c6500720c */ /* 0x000fe20003f06070 */
[----:B------:R-:W-:Y:S01]  /*3c60*/  IMAD.X R100, R87, 0x1, R86, P2 ;  /* 0x0000000157647824 */ /* 0x000fe200010e0656 */
[----:B------:R-:W-:Y:S01]  /*3c70*/  IADD3 RZ, P2, PT, R85, R38, RZ ;  /* 0x0000002655ff7210 */ /* 0x000fe20007f5e0ff */
[----:B------:R-:W-:-:S04]  /*3c80*/  IMAD.WIDE.U32 R78, R32, R26, RZ ;  /* 0x0000001a204e7225 */ /* 0x000fc800078e00ff */
[-C--:B------:R-:W-:Y:S01]  /*3c90*/  IMAD R38, R25, R32.reuse, RZ ;  /* 0x0000002019267224 */ /* 0x080fe200078e02ff */
[----:B------:R-:W-:Y:S01]  /*3ca0*/  ISETP.GE.U32.AND.EX P0, PT, R100, R87, PT, P0 ;  /* 0x000000576400720c */ /* 0x000fe20003f06100 */
[----:B------:R-:W-:Y:S01]  /*3cb0*/  IMAD.WIDE.U32 R84, R29, R32, RZ ;  /* 0x000000201d547225 */ /* 0x000fe200078e00ff */
[----:B------:R-:W-:-:S03]  /*3cc0*/  IADD3 RZ, P4, PT, R79, R80, RZ ;  /* 0x000000504fff7210 */ /* 0x000fc60007f9e0ff */
[----:B------:R-:W-:Y:S01]  /*3cd0*/  IMAD.WIDE.U32 R86, R33, R27, RZ ;  /* 0x0000001b21567225 */ /* 0x000fe200078e00ff */
[----:B------:R-:W-:-:S03]  /*3ce0*/  IADD3 R99, P5, PT, R99, R84, RZ ;  /* 0x0000005463637210 */ /* 0x000fc60007fbe0ff */
[----:B------:R-:W-:Y:S02]  /*3cf0*/  IMAD.MOV.U32 R76, RZ, RZ, R81 ;  /* 0x000000ffff4c7224 */ /* 0x000fe400078e0051 */
[C---:B------:R-:W-:Y:S02]  /*3d00*/  IMAD R103, R33.reuse, R29, R38 ;  /* 0x0000001d21677224 */ /* 0x040fe400078e0226 */
[----:B------:R-:W-:-:S04]  /*3d10*/  IMAD.WIDE.U32 R88, R33, R28, RZ ;  /* 0x0000001c21587225 */ /* 0x000fc800078e00ff */
[----:B------:R-:W-:Y:S01]  /*3d20*/  IMAD.WIDE.U32 R80, R32, R28, RZ ;  /* 0x0000001c20507225 */ /* 0x000fe200078e00ff */
[----:B------:R-:W-:-:S03]  /*3d30*/  SEL R80, RZ, 0x1, P0 ;  /* 0x00000001ff507807 */ /* 0x000fc60000000000 */
[----:B------:R-:W-:Y:S02]  /*3d40*/  IMAD.IADD R103, R85, 0x1, R103 ;  /* 0x0000000155677824 */ /* 0x000fe400078e0267 */
[----:B------:R-:W-:-:S04]  /*3d50*/  IMAD.WIDE.U32.X R76, R33, R24, R76, P4 ;  /* 0x00000018214c7225 */ /* 0x000fc800020e044c */
[----:B------:R-:W-:-:S04]  /*3d60*/  IMAD.WIDE.U32 R78, R32, R27, RZ ;  /* 0x0000001b204e7225 */ /* 0x000fc800078e00ff */
[----:B------:R-:W-:-:S04]  /*3d70*/  IMAD.WIDE.U32 R86, P3, R32, R22, R86 ;  /* 0x0000001620567225 */ /* 0x000fc80007860056 */
[----:B------:R-:W-:-:S04]  /*3d80*/  IMAD.WIDE.U32 R88, P4, R32, R23, R88 ;  /* 0x0000001720587225 */ /* 0x000fc80007880058 */
[----:B------:R-:W-:Y:S01]  /*3d90*/  IMAD.X R85, RZ, RZ, RZ, P1 ;  /* 0x000000ffff557224 */ /* 0x000fe200008e06ff */
[----:B------:R-:W-:Y:S01]  /*3da0*/  IADD3 R80, P0, P1, R99, R76, R80 ;  /* 0x0000004c63507210 */ /* 0x000fe2000791e050 */
[----:B------:R-:W-:Y:S01]  /*3db0*/  IMAD.X R98, R103, 0x1, R98, P5 ;  /* 0x0000000167627824 */ /* 0x000fe200028e0662 */
[----:B------:R-:W-:Y:S01]  /*3dc0*/  IADD3 RZ, P5, PT, R79, R86, RZ ;  /* 0x000000564fff7210 */ /* 0x000fe20007fbe0ff */
[----:B------:R-:W-:Y:S01]  /*3dd0*/  IMAD.X R79, RZ, RZ, RZ, P3 ;  /* 0x000000ffff4f7224 */ /* 0x000fe200018e06ff */
[----:B------:R-:W-:Y:S02]  /*3de0*/  IADD3 RZ, P3, PT, R81, R88, RZ ;  /* 0x0000005851ff7210 */ /* 0x000fe40007f7e0ff */
[----:B------:R-:W-:Y:S02]  /*3df0*/  IADD3.X R81, PT, PT, R98, R77, RZ, P0, P1 ;  /* 0x0000004d62517210 */ /* 0x000fe400007e24ff */
[----:B------:R-:W-:Y:S02]  /*3e00*/  ISETP.GE.U32.AND P0, PT, R99, R84, PT ;  /* 0x000000546300720c */ /* 0x000fe40003f06070 */
[----:B------:R-:W-:Y:S01]  /*3e10*/  ISETP.GE.U32.AND P1, PT, R80, R99, PT ;  /* 0x000000635000720c */ /* 0x000fe20003f26070 */
[----:B------:R-:W-:Y:S01]  /*3e20*/  IMAD.MOV.U32 R84, RZ, RZ, R39 ;  /* 0x000000ffff547224 */ /* 0x000fe200078e0027 */
[----:B------:R-:W-:-:S02]  /*3e30*/  ISETP.GE.U32.AND.EX P0, PT, R98, R103, PT, P0 ;  /* 0x000000676200720c */ /* 0x000fc40003f06100 */
[----:B------:R-:W-:Y:S01]  /*3e40*/  ISETP.GE.U32.AND.EX P1, PT, R81, R98, PT, P1 ;  /* 0x000000625100720c */ /* 0x000fe20003f26110 */
[----:B------:R-:W-:Y:S01]  /*3e50*/  IMAD.WIDE.U32.X R84, R33, R25, R84, P2 ;  /* 0x0000001921547225 */ /* 0x000fe200010e0454 */
[-C--:B------:R-:W-:Y:S02]  /*3e60*/  IADD3 R101, P6, PT, R101, R14.reuse, RZ ;  /* 0x0000000e65657210 */ /* 0x080fe40007fde0ff */
[----:B------:R-:W-:Y:S02]  /*3e70*/  SEL R38, RZ, 0x1, P0 ;  /* 0x00000001ff267807 */ /* 0x000fe40000000000 */
[----:B------:R-:W-:Y:S01]  /*3e80*/  SEL R39, RZ, 0x1, P1 ;  /* 0x00000001ff277807 */ /* 0x000fe20000800000 */
[----:B------:R-:W-:Y:S01]  /*3e90*/  IMAD.X R77, RZ, RZ, RZ, P4 ;  /* 0x000000ffff4d7224 */ /* 0x000fe200020e06ff */
[----:B------:R-:W-:Y:S02]  /*3ea0*/  ISETP.GE.U32.AND P2, PT, R101, R14, PT ;  /* 0x0000000e6500720c */ /* 0x000fe40003f46070 */
[----:B------:R-:W-:Y:S01]  /*3eb0*/  IADD3 R14, P1, P4, R39, R84, R38 ;  /* 0x00000054270e7210 */ /* 0x000fe20007c3e026 */
[----:B------:R-:W-:Y:S01]  /*3ec0*/  IMAD.X R100, R93, 0x1, R100, P6 ;  /* 0x000000015d647824 */ /* 0x000fe200030e0664 */
[----:B------:R-:W-:-:S02]  /*3ed0*/  IADD3 R101, P0, PT, R101, R94, RZ ;  /* 0x0000005e65657210 */ /* 0x000fc40007f1e0ff */
[----:B------:R-:W-:Y:S01]  /*3ee0*/  IADD3.X R86, PT, PT, RZ, R85, RZ, P1, P4 ;  /* 0x00000055ff567210 */ /* 0x000fe20000fe84ff */
[----:B------:R-:W-:Y:S01]  /*3ef0*/  IMAD R85, R22, R32, RZ ;  /* 0x0000002016557224 */ /* 0x000fe200078e02ff */
[----:B------:R-:W-:Y:S01]  /*3f00*/  IADD3 R84, P4, PT, R101, R8, RZ ;  /* 0x0000000865547210 */ /* 0x000fe20007f9e0ff */
[----:B------:R-:W-:Y:S01]  /*3f10*/  IMAD.WIDE.U32 R38, R27, R32, RZ ;  /* 0x000000201b267225 */ /* 0x000fe200078e00ff */
[----:B------:R-:W-:-:S03]  /*3f20*/  ISETP.GE.U32.AND.EX P2, PT, R100, R93, PT, P2 ;  /* 0x0000005d6400720c */ /* 0x000fc60003f46120 */
[----:B------:R-:W-:Y:S01]  /*3f30*/  IMAD R85, R33, R27, R85 ;  /* 0x0000001b21557224 */ /* 0x000fe200078e0255 */
[----:B------:R-:W-:Y:S01]  /*3f40*/  IADD3 R95, P6, PT, R95, R38, RZ ;  /* 0x000000265f5f7210 */ /* 0x000fe20007fde0ff */
[----:B------:R-:W-:Y:S02]  /*3f50*/  IMAD.MOV.U32 R78, RZ, RZ, R87 ;  /* 0x000000ffff4e7224 */ /* 0x000fe400078e0057 */
[----:B------:R-:W-:Y:S01]  /*3f60*/  IMAD.X R93, R100, 0x1, R96, P0 ;  /* 0x00000001645d7824 */ /* 0x000fe200000e0660 */
[----:B------:R-:W-:Y:S01]  /*3f70*/  ISETP.GE.U32.AND P0, PT, R84, R8, PT ;  /* 0x000000085400720c */ /* 0x000fe20003f06070 */
[----:B------:R-:W-:Y:S02]  /*3f80*/  IMAD.IADD R8, R39, 0x1, R85 ;  /* 0x0000000127087824 */ /* 0x000fe400078e0255 */
[----:B------:R-:W-:Y:S02]  /*3f90*/  IMAD.MOV.U32 R76, RZ, RZ, R89 ;  /* 0x000000ffff4c7224 */ /* 0x000fe400078e0059 */
[----:B------:R-:W-:Y:S01]  /*3fa0*/  IMAD.WIDE.U32.X R78, R33, R22, R78, P5 ;  /* 0x00000016214e7225 */ /* 0x000fe200028e044e */
[----:B------:R-:W-:-:S02]  /*3fb0*/  IADD3 R87, P5, PT, R95, R14, RZ ;  /* 0x0000000e5f577210 */ /* 0x000fc40007fbe0ff */
[----:B------:R-:W-:Y:S01]  /*3fc0*/  ISETP.GE.U32.AND P1, PT, R101, R94, PT ;  /* 0x0000005e6500720c */ /* 0x000fe20003f26070 */
[----:B------:R-:W-:Y:S02]  /*3fd0*/  IMAD.X R91, R8, 0x1, R91, P6 ;  /* 0x00000001085b7824 */ /* 0x000fe400030e065b */
[----:B------:R-:W-:Y:S02]  /*3fe0*/  IMAD R89, R23, R32, RZ ;  /* 0x0000002017597224 */ /* 0x000fe400078e02ff */
[----:B------:R-:W-:Y:S01]  /*3ff0*/  IMAD.WIDE.U32.X R76, R33, R23, R76, P3 ;  /* 0x00000017214c7225 */ /* 0x000fe200018e044c */
[----:B------:R-:W-:Y:S02]  /*4000*/  ISETP.GE.U32.AND P3, PT, R95, R38, PT ;  /* 0x000000265f00720c */ /* 0x000fe40003f66070 */
[----:B------:R-:W-:Y:S01]  /*4010*/  ISETP.GE.U32.AND.EX P1, PT, R93, R96, PT, P1 ;  /* 0x000000605d00720c */ /* 0x000fe20003f26110 */
[----:B------:R-:W-:Y:S01]  /*4020*/  IMAD.X R86, R91, 0x1, R86, P5 ;  /* 0x000000015b567824 */ /* 0x000fe200028e0656 */
[----:B------:R-:W-:Y:S01]  /*4030*/  SEL R14, RZ, 0x1, P2 ;  /* 0x00000001ff0e7807 */ /* 0x000fe20001000000 */
[----:B------:R-:W-:Y:S01]  /*4040*/  IMAD.X R39, R90, 0x1, R93, P4 ;  /* 0x000000015a277824 */ /* 0x000fe200020e065d */
[----:B------:R-:W-:Y:S01]  /*4050*/  ISETP.GE.U32.AND P2, PT, R87, R95, PT ;  /* 0x0000005f5700720c */ /* 0x000fe20003f46070 */
[----:B------:R-:W-:Y:S01]  /*4060*/  IMAD R89, R33, R28, R89 ;  /* 0x0000001c21597224 */ /* 0x000fe200078e0259 */
[----:B------:R-:W-:Y:S01]  /*4070*/  ISETP.GE.U32.AND.EX P3, PT, R91, R8, PT, P3 ;  /* 0x000000085b00720c */ /* 0x000fe20003f66130 */
[----:B------:R-:W-:Y:S01]  /*4080*/  IMAD.WIDE.U32 R32, R28, R32, RZ ;  /* 0x000000201c207225 */ /* 0x000fe200078e00ff */
[----:B------:R-:W-:-:S02]  /*4090*/  SEL R85, RZ, 0x1, P1 ;  /* 0x00000001ff557807 */ /* 0x000fc40000800000 */
[----:B------:R-:W-:Y:S01]  /*40a0*/  ISETP.GE.U32.AND.EX P2, PT, R86, R91, PT, P2 ;  /* 0x0000005b5600720c */ /* 0x000fe20003f46120 */
[----:B------:R-:W-:Y:S01]  /*40b0*/  IMAD.IADD R8, R33, 0x1, R89 ;  /* 0x0000000121087824 */ /* 0x000fe200078e0259 */
[----:B------:R-:W-:Y:S02]  /*40c0*/  ISETP.GE.U32.AND.EX P0, PT, R39, R90, PT, P0 ;  /* 0x0000005a2700720c */ /* 0x000fe40003f06100 */
[----:B------:R-:W-:Y:S02]  /*40d0*/  SEL R90, RZ, 0x1, P3 ;  /* 0x00000001ff5a7807 */ /* 0x000fe40001800000 */
[----:B------:R-:W-:Y:S02]  /*40e0*/  IADD3 R14, P4, P1, R85, R12, R14 ;  /* 0x0000000c550e7210 */ /* 0x000fe4000799e00e */
[----:B------:R-:W-:Y:S02]  /*40f0*/  IADD3 R89, P3, PT, R84, R31, RZ ;  /* 0x0000001f54597210 */ /* 0x000fe40007f7e0ff */
[----:B------:R-:W-:-:S02]  /*4100*/  SEL R33, RZ, 0x1, P2 ;  /* 0x00000001ff217807 */ /* 0x000fc40001000000 */
[----:B------:R-:W-:Y:S01]  /*4110*/  IADD3.X R88, PT, PT, RZ, R13, RZ, P4, P1 ;  /* 0x0000000dff587210 */ /* 0x000fe200027e24ff */
[----:B------:R-:W-:Y:S01]  /*4120*/  IMAD.WIDE.U32 R12, R89, R60, RZ ;  /* 0x0000003c590c7225 */ /* 0x000fe200078e00ff */
[----:B------:R-:W-:Y:S02]  /*4130*/  IADD3 R85, P5, PT, R92, R32, RZ ;  /* 0x000000205c557210 */ /* 0x000fe40007fbe0ff */
[----:B------:R-:W-:Y:S01]  /*4140*/  IADD3 R90, P4, P6, R33, R78, R90 ;  /* 0x0000004e215a7210 */ /* 0x000fe20007e9e05a */
[----:B------:R-:W-:Y:S01]  /*4150*/  IMAD.X R39, R39, 0x1, R17, P3 ;  /* 0x0000000127277824 */ /* 0x000fe200018e0611 */
[----:B------:R-:W-:Y:S01]  /*4160*/  ISETP.GE.U32.AND P1, PT, R89, R31, PT ;  /* 0x0000001f5900720c */ /* 0x000fe20003f26070 */
[----:B------:R-:W-:Y:S01]  /*4170*/  IMAD.X R78, R8, 0x1, R97, P5 ;  /* 0x00000001084e7824 */ /* 0x000fe200028e0661 */
[----:B------:R-:W-:Y:S02]  /*4180*/  IADD3.X R31, PT, PT, RZ, R79, RZ, P4, P6 ;  /* 0x0000004fff1f7210 */ /* 0x000fe400027ec4ff */
[C---:B------:R-:W-:Y:S01]  /*4190*/  ISETP.GE.U32.AND P2, PT, R85.reuse, R32, PT ;  /* 0x000000205500720c */ /* 0x040fe20003f46070 */
[----:B------:R-:W-:Y:S01]  /*41a0*/  IMAD.WIDE.U32 R32, R12, R62, RZ ;  /* 0x0000003e0c207225 */ /* 0x000fe200078e00ff */
[----:B------:R-:W-:-:S02]  /*41b0*/  IADD3 R90, P4, PT, R85, R90, RZ ;  /* 0x0000005a555a7210 */ /* 0x000fc40007f9e0ff */
[----:B------:R-:W-:Y:S02]  /*41c0*/  ISETP.GE.U32.AND.EX P1, PT, R39, R17, PT, P1 ;  /* 0x000000112700720c */ /* 0x000fe40003f26110 */
[C---:B------:R-:W-:Y:S01]  /*41d0*/  ISETP.GE.U32.AND.EX P2, PT, R78.reuse, R8, PT, P2 ;  /* 0x000000084e00720c */ /* 0x040fe20003f46120 */
[----:B------:R-:W-:Y:S01]  /*41e0*/  IMAD.X R31, R78, 0x1, R31, P4 ;  /* 0x000000014e1f7824 */ /* 0x000fe200020e061f */
[----:B------:R-:W-:Y:S02]  /*41f0*/  ISETP.GE.U32.AND P3, PT, R90, R85, PT ;  /* 0x000000555a00720c */ /* 0x000fe40003f66070 */
[----:B------:R-:W-:Y:S02]  /*4200*/  LOP3.LUT R8, RZ, R32, RZ, 0x33, !PT ;  /* 0x00000020ff087212 */ /* 0x000fe400078e33ff */
[----:B------:R-:W-:Y:S02]  /*4210*/  SEL R38, RZ, 0x1, P0 ;  /* 0x00000001ff267807 */ /* 0x000fe40000000000 */
[----:B------:R-:W-:-:S02]  /*4220*/  SEL R17, RZ, 0x1, P1 ;  /* 0x00000001ff117807 */ /* 0x000fc40000800000 */
[----:B------:R-:W-:Y:S02]  /*4230*/  ISETP.GT.U32.AND P0, PT, R89, R8, PT ;  /* 0x000000085900720c */ /* 0x000fe40003f04070 */
[----:B------:R-:W-:Y:S01]  /*4240*/  ISETP.GE.U32.AND.EX P1, PT, R31, R78, PT, P3 ;  /* 0x0000004e1f00720c */ /* 0x000fe20003f26130 */
[----:B------:R-:W-:Y:S01]  /*4250*/  IMAD R84, R39, R60, RZ ;  /* 0x0000003c27547224 */ /* 0x000fe200078e02ff */
[----:B------:R-:W-:Y:S01]  /*4260*/  IADD3 R8, P3, P4, R17, R34, R38 ;  /* 0x0000002211087210 */ /* 0x000fe20007c7e026 */
[----:B---3--:R-:W-:-:S04]  /*4270*/  IMAD.WIDE.U32 R78, R21, R26, RZ ;  /* 0x0000001a154e7225 */ /* 0x008fc800078e00ff */
[-C--:B------:R-:W-:Y:S01]  /*4280*/  IMAD R91, R24, R20.reuse, RZ ;  /* 0x00000014185b7224 */ /* 0x080fe200078e02ff */
[----:B------:R-:W-:Y:S01]  /*4290*/  IADD3.X R17, PT, PT, RZ, R35, RZ, P3, P4 ;  /* 0x00000023ff117210 */ /* 0x000fe20001fe84ff */
[----:B------:R-:W-:Y:S01]  /*42a0*/  IMAD.WIDE.U32 R92, R26, R20, RZ ;  /* 0x000000141a5c7225 */ /* 0x000fe200078e00ff */
[----:B------:R-:W-:-:S03]  /*42b0*/  SEL R38, RZ, 0x1, P2 ;  /* 0x00000001ff267807 */ /* 0x000fc60001000000 */
[----:B------:R-:W-:Y:S01]  /*42c0*/  IMAD R97, R89, R61, R84 ;  /* 0x0000003d59617224 */ /* 0x000fe200078e0254 */
[----:B------:R-:W-:Y:S01]  /*42d0*/  SEL R89, RZ, 0x1, P1 ;  /* 0x00000001ff597807 */ /* 0x000fe20000800000 */
[----:B------:R-:W-:Y:S01]  /*42e0*/  IMAD R35, R21, R26, R91 ;  /* 0x0000001a15237224 */ /* 0x000fe200078e025b */
[----:B------:R-:W-:Y:S01]  /*42f0*/  IADD3 R91, P5, PT, R80, R92, RZ ;  /* 0x0000005c505b7210 */ /* 0x000fe20007fbe0ff */
[----:B------:R-:W-:-:S04]  /*4300*/  IMAD.WIDE.U32 R84, R20, R26, RZ ;  /* 0x0000001a14547225 */ /* 0x000fc800078e00ff */
[----:B------:R-:W-:Y:S01]  /*4310*/  IMAD.WIDE.U32 R78, P1, R20, R24, R78 ;  /* 0x00000018144e7225 */ /* 0x000fe2000782004e */
[----:B------:R-:W-:-:S03]  /*4320*/  IADD3 R38, P2, P3, R89, R76, R38 ;  /* 0x0000004c59267210 */ /* 0x000fc60007b5e026 */
[----:B------:R-:W-:Y:S01]  /*4330*/  IMAD.IADD R32, R93, 0x1, R35 ;  /* 0x000000015d207824 */ /* 0x000fe200078e0223 */
[----:B------:R-:W-:Y:S01]  /*4340*/  IADD3 RZ, P4, PT, R85, R78, RZ ;  /* 0x0000004e55ff7210 */ /* 0x000fe20007f9e0ff */
[----:B------:R-:W-:Y:S01]  /*4350*/  IMAD.X R85, RZ, RZ, RZ, P1 ;  /* 0x000000ffff557224 */ /* 0x000fe200008e06ff */
[----:B------:R-:W-:Y:S01]  /*4360*/  ISETP.GE.U32.AND P1, PT, R91, R92, PT ;  /* 0x0000005c5b00720c */ /* 0x000fe20003f26070 */
[-C--:B------:R-:W-:Y:S02]  /*4370*/  IMAD R76, R25, R20.reuse, RZ ;  /* 0x00000014194c7224 */ /* 0x080fe400078e02ff */
[----:B------:R-:W-:Y:S02]  /*4380*/  IMAD.X R94, R32, 0x1, R81, P5 ;  /* 0x00000001205e7824 */ /* 0x000fe400028e0651 */
[----:B------:R-:W-:Y:S02]  /*4390*/  IMAD.MOV.U32 R84, RZ, RZ, R79 ;  /* 0x000000ffff547224 */ /* 0x000fe400078e004f */
[----:B------:R-:W-:Y:S01]  /*43a0*/  IMAD.WIDE.U32 R78, R29, R20, RZ ;  /* 0x000000141d4e7225 */ /* 0x000fe200078e00ff */
[----:B------:R-:W-:-:S03]  /*43b0*/  ISETP.GE.U32.AND.EX P1, PT, R94, R32, PT, P1 ;  /* 0x000000205e00720c */ /* 0x000fc60003f26110 */
[CC--:B------:R-:W-:Y:S02]  /*43c0*/  IMAD R95, R21.reuse, R29.reuse, R76 ;  /* 0x0000001d155f7224 */ /* 0x0c0fe400078e024c */
[----:B------:R-:W-:-:S04]  /*43d0*/  IMAD.WIDE.U32 R34, R21, R29, RZ ;  /* 0x0000001d15227225 */ /* 0x000fc800078e00ff */
[----:B------:R-:W-:Y:S01]  /*43e0*/  IMAD.IADD R95, R79, 0x1, R95 ;  /* 0x000000014f5f7824 */ /* 0x000fe200078e025f */
[----:B------:R-:W-:Y:S01]  /*43f0*/  SEL R79, RZ, 0x1, P1 ;  /* 0x00000001ff4f7807 */ /* 0x000fe20000800000 */
[----:B------:R-:W-:Y:S01]  /*4400*/  IMAD.IADD R13, R13, 0x1, R97 ;  /* 0x000000010d0d7824 */ /* 0x000fe200078e0261 */
[----:B------:R-:W-:Y:S01]  /*4410*/  IADD3 R89, P1, PT, R87, R78, RZ ;  /* 0x0000004e57597210 */ /* 0x000fe20007f3e0ff */
[----:B------:R-:W-:Y:S01]  /*4420*/  IMAD.WIDE.U32.X R84, R21, R24, R84, P4 ;  /* 0x0000001815547225 */ /* 0x000fe200020e0454 */
[----:B------:R-:W-:-:S03]  /*4430*/  IADD3.X R76, PT, PT, RZ, R77, RZ, P2, P3 ;  /* 0x0000004dff4c7210 */ /* 0x000fc600017e64ff */
[----:B------:R-:W-:Y:S01]  /*4440*/  IMAD.WIDE.U32 R80, R20, R29, RZ ;  /* 0x0000001d14507225 */ /* 0x000fe200078e00ff */
[----:B------:R-:W-:-:S03]  /*4450*/  IADD3 R77, P2, P3, R89, R84, R79 ;  /* 0x00000054594d7210 */ /* 0x000fc60007b5e04f */
[----:B------:R-:W-:-:S04]  /*4460*/  IMAD.WIDE.U32 R34, P6, R20, R25, R34 ;  /* 0x0000001914227225 */ /* 0x000fc800078c0022 */
[----:B------:R-:W-:-:S04]  /*4470*/  IMAD.WIDE.U32 R92, R13, R62, RZ ;  /* 0x0000003e0d5c7225 */ /* 0x000fc800078e00ff */
[----:B------:R-:W-:Y:S01]  /*4480*/  IMAD.X R32, R95, 0x1, R86, P1 ;  /* 0x000000015f207824 */ /* 0x000fe200008e0656 */
[----:B------:R-:W-:Y:S01]  /*4490*/  IADD3 RZ, P5, PT, R81, R34, RZ ;  /* 0x0000002251ff7210 */ /* 0x000fe20007fbe0ff */
[----:B------:R-:W-:Y:S01]  /*44a0*/  IMAD.WIDE.U32 R80, P4, R12, R63, R92 ;  /* 0x0000003f0c507225 */ /* 0x000fe2000788005c */
[----:B------:R-:W-:Y:S02]  /*44b0*/  ISETP.GE.U32.AND P1, PT, R89, R78, PT ;  /* 0x0000004e5900720c */ /* 0x000fe40003f26070 */
[----:B------:R-:W-:Y:S01]  /*44c0*/  IADD3.X R79, PT, PT, R32, R85, RZ, P2, P3 ;  /* 0x00000055204f7210 */ /* 0x000fe200017e64ff */
[----:B------:R-:W-:Y:S01]  /*44d0*/  IMAD.WIDE.U32 R92, R21, R27, RZ ;  /* 0x0000001b155c7225 */ /* 0x000fe200078e00ff */
[----:B------:R-:W-:-:S03]  /*44e0*/  ISETP.GE.U32.AND P3, PT, R77, R89, PT ;  /* 0x000000594d00720c */ /* 0x000fc60003f66070 */
[----:B------:R-:W-:Y:S02]  /*44f0*/  IMAD.X R87, RZ, RZ, RZ, P6 ;  /* 0x000000ffff577224 */ /* 0x000fe400030e06ff */
[----:B------:R-:W-:Y:S01]  /*4500*/  IMAD.MOV.U32 R86, RZ, RZ, R35 ;  /* 0x000000ffff567224 */ /* 0x000fe200078e0023 */
[----:B------:R-:W-:Y:S02]  /*4510*/  ISETP.GE.U32.AND.EX P1, PT, R32, R95, PT, P1 ;  /* 0x0000005f2000720c */ /* 0x000fe40003f26110 */
[----:B------:R-:W-:Y:S01]  /*4520*/  ISETP.GE.U32.AND.EX P3, PT, R79, R32, PT, P3 ;  /* 0x000000204f00720c */ /* 0x000fe20003f66130 */
[----:B------:R-:W-:Y:S01]  /*4530*/  IMAD.WIDE.U32.X R34, R21, R25, R86, P5 ;  /* 0x0000001915227225 */ /* 0x000fe200028e0456 */
[----:B------:R-:W-:Y:S02]  /*4540*/  SEL R78, RZ, 0x1, P1 ;  /* 0x00000001ff4e7807 */ /* 0x000fe40000800000 */
[----:B------:R-:W-:Y:S01]  /*4550*/  SEL R95, RZ, 0x1, P3 ;  /* 0x00000001ff5f7807 */ /* 0x000fe20001800000 */
[----:B------:R-:W-:Y:S01]  /*4560*/  IMAD.WIDE.U32 R92, P5, R20, R22, R92 ;  /* 0x00000016145c7225 */ /* 0x000fe200078a005c */
[----:B------:R-:W-:-:S03]  /*4570*/  IADD3 R91, P1, PT, R91, R30, RZ ;  /* 0x0000001e5b5b7210 */ /* 0x000fc60007f3e0ff */
[----:B------:R-:W-:Y:S01]  /*4580*/  IMAD.X R87, RZ, RZ, RZ, P5 ;  /* 0x000000ffff577224 */ /* 0x000fe200028e06ff */
[----:B------:R-:W-:Y:S01]  /*4590*/  IADD3 R78, P3, P5, R95, R34, R78 ;  /* 0x000000225f4e7210 */ /* 0x000fe20007d7e04e */
[----:B------:R-:W-:Y:S01]  /*45a0*/  IMAD.WIDE.U32 R84, R20, R27, RZ ;  /* 0x0000001b14547225 */ /* 0x000fe200078e00ff */
[----:B------:R-:W-:Y:S02]  /*45b0*/  IADD3 R89, P2, PT, R33, R80, RZ ;  /* 0x0000005021597210 */ /* 0x000fe40007f5e0ff */
[----:B------:R-:W-:Y:S01]  /*45c0*/  IADD3.X R84, PT, PT, RZ, R35, RZ, P3, P5 ;  /* 0x00000023ff547210 */ /* 0x000fe20001fea4ff */
[----:B------:R-:W-:Y:S01]  /*45d0*/  IMAD R80, R22, R20, RZ ;  /* 0x0000001416507224 */ /* 0x000fe200078e02ff */
[----:B------:R-:W-:Y:S01]  /*45e0*/  ISETP.GE.U32.AND P3, PT, R91, R30, PT ;  /* 0x0000001e5b00720c */ /* 0x000fe20003f66070 */
[----:B------:R-:W-:Y:S01]  /*45f0*/  IMAD.X R30, R15, 0x1, R94, P1 ;  /* 0x000000010f1e7824 */ /* 0x000fe200008e065e */
[----:B------:R-:W-:Y:S01]  /*4600*/  IADD3 R95, P5, PT, R91, R14, RZ ;  /* 0x0000000e5b5f7210 */ /* 0x000fe20007fbe0ff */
[----:B------:R-:W-:-:S04]  /*4610*/  IMAD.WIDE.U32 R34, R27, R20, RZ ;  /* 0x000000141b227225 */ /* 0x000fc800078e00ff */
[----:B------:R-:W-:Y:S01]  /*4620*/  IMAD.MOV.U32 R32, RZ, RZ, R81 ;  /* 0x000000ffff207224 */ /* 0x000fe200078e0051 */
[----:B------:R-:W-:Y:S01]  /*4630*/  ISETP.GE.U32.AND P1, PT, R95, R14, PT ;  /* 0x0000000e5f00720c */ /* 0x000fe20003f26070 */
[----:B------:R-:W-:Y:S02]  /*4640*/  IMAD R81, R21, R27, R80 ;  /* 0x0000001b15517224 */ /* 0x000fe400078e0250 */
[C---:B------:R-:W-:Y:S01]  /*4650*/  IMAD.X R94, R30.reuse, 0x1, R88, P5 ;  /* 0x000000011e5e7824 */ /* 0x040fe200028e0658 */
[----:B------:R-:W-:Y:S01]  /*4660*/  ISETP.GE.U32.AND.EX P3, PT, R30, R15, PT, P3 ;  /* 0x0000000f1e00720c */ /* 0x000fe20003f66130 */
[----:B------:R-:W-:Y:S01]  /*4670*/  IMAD.IADD R30, R35, 0x1, R81 ;  /* 0x00000001231e7824 */ /* 0x000fe200078e0251 */
[----:B------:R-:W-:Y:S02]  /*4680*/  IADD3 R15, P5, PT, R90, R34, RZ ;  /* 0x000000225a0f7210 */ /* 0x000fe40007fbe0ff */
[----:B------:R-:W-:Y:S02]  /*4690*/  ISETP.GE.U32.AND.EX P1, PT, R94, R88, PT, P1 ;  /* 0x000000585e00720c */ /* 0x000fe40003f26110 */
[----:B------:R-:W-:Y:S01]  /*46a0*/  SEL R88, RZ, 0x1, P3 ;  /* 0x00000001ff587807 */ /* 0x000fe20001800000 */
[----:B------:R-:W-:Y:S01]  /*46b0*/  IMAD.X R35, R30, 0x1, R31, P5 ;  /* 0x000000011e237824 */ /* 0x000fe200028e061f */
[----:B------:R-:W-:-:S02]  /*46c0*/  IADD3 R78, P3, PT, R15, R78, RZ ;  /* 0x0000004e0f4e7210 */ /* 0x000fc40007f7e0ff */
[----:B------:R-:W-:Y:S02]  /*46d0*/  ISETP.GE.U32.AND P5, PT, R15, R34, PT ;  /* 0x000000220f00720c */ /* 0x000fe40003fa6070 */
[----:B------:R-:W-:Y:S01]  /*46e0*/  SEL R31, RZ, 0x1, P1 ;  /* 0x00000001ff1f7807 */ /* 0x000fe20000800000 */
[----:B------:R-:W-:Y:S01]  /*46f0*/  IMAD.X R84, R35, 0x1, R84, P3 ;  /* 0x0000000123547824 */ /* 0x000fe200018e0654 */
[----:B------:R-:W-:Y:S01]  /*4700*/  ISETP.GE.U32.AND P1, PT, R78, R15, PT ;  /* 0x0000000f4e00720c */ /* 0x000fe20003f26070 */
[----:B------:R-:W-:Y:S01]  /*4710*/  IMAD.X R33, RZ, RZ, RZ, P4 ;  /* 0x000000ffff217224 */ /* 0x000fe200020e06ff */
[----:B------:R-:W-:Y:S01]  /*4720*/  IADD3 RZ, P4, PT, R85, R92, RZ ;  /* 0x0000005c55ff7210 */ /* 0x000fe20007f9e0ff */
[----:B------:R-:W-:Y:S01]  /*4730*/  IMAD.WIDE.U32 R14, R13, R64, RZ ;  /* 0x000000400d0e7225 */ /* 0x000fe200078e00ff */
[----:B------:R-:W-:Y:S02]  /*4740*/  ISETP.GE.U32.AND.EX P3, PT, R35, R30, PT, P5 ;  /* 0x0000001e2300720c */ /* 0x000fe40003f66150 */
[----:B------:R-:W-:Y:S01]  /*4750*/  ISETP.GE.U32.AND.EX P1, PT, R84, R35, PT, P1 ;  /* 0x000000235400720c */ /* 0x000fe20003f26110 */
[----:B------:R-:W-:Y:S01]  /*4760*/  IMAD.MOV.U32 R86, RZ, RZ, R93 ;  /* 0x000000ffff567224 */ /* 0x000fe200078e005d */
[----:B------:R-:W-:Y:S01]  /*4770*/  SEL R30, RZ, 0x1, P3 ;  /* 0x00000001ff1e7807 */ /* 0x000fe20001800000 */
[----:B------:R-:W-:Y:S01]  /*4780*/  IMAD.WIDE.U32 R14, P3, R12, R65, R14 ;  /* 0x000000410c0e7225 */ /* 0x000fe2000786000e */
[----:B------:R-:W-:-:S03]  /*4790*/  SEL R91, RZ, 0x1, P1 ;  /* 0x00000001ff5b7807 */ /* 0x000fc60000800000 */
[----:B------:R-:W-:Y:S01]  /*47a0*/  IMAD.WIDE.U32.X R86, R21, R22, R86, P4 ;  /* 0x0000001615567225 */ /* 0x000fe200020e0456 */
[----:B------:R-:W-:-:S03]  /*47b0*/  IADD3 R88, P4, P5, R31, R18, R88 ;  /* 0x000000121f587210 */ /* 0x000fc60007d9e058 */
[----:B------:R-:W-:Y:S01]  /*47c0*/  IMAD.X R31, RZ, RZ, RZ, P3 ;  /* 0x000000ffff1f7224 */ /* 0x000fe200018e06ff */
[----:B------:R-:W-:Y:S01]  /*47d0*/  IADD3 R91, P1, P3, R91, R86, R30 ;  /* 0x000000565b5b7210 */ /* 0x000fe20007b3e01e */
[----:B------:R-:W-:Y:S01]  /*47e0*/  IMAD.WIDE.U32 R92, R21, R28, RZ ;  /* 0x0000001c155c7225 */ /* 0x000fe200078e00ff */
[----:B------:R-:W-:-:S03]  /*47f0*/  IADD3.X R90, PT, PT, RZ, R19, RZ, P4, P5 ;  /* 0x00000013ff5a7210 */ /* 0x000fc600027ea4ff */
[----:B------:R-:W-:Y:S01]  /*4800*/  IMAD.WIDE.U32 R80, R13, R74, RZ ;  /* 0x0000004a0d507225 */ /* 0x000fe200078e00ff */
[----:B------:R-:W-:Y:S02]  /*4810*/  IADD3.X R96, PT, PT, RZ, R87, RZ, P1, P3 ;  /* 0x00000057ff607210 */ /* 0x000fe40000fe64ff */
[----:B------:R-:W-:Y:S01]  /*4820*/  IADD3 R97, P5, PT, R95, R16, RZ ;  /* 0x000000105f617210 */ /* 0x000fe20007fbe0ff */
[----:B------:R-:W-:-:S04]  /*4830*/  IMAD.WIDE.U32 R86, P1, R20, R23, R92 ;  /* 0x0000001714567225 */ /* 0x000fc8000782005c */
[----:B------:R-:W-:-:S04]  /*4840*/  IMAD.WIDE.U32 R80, P4, R12, R75, R80 ;  /* 0x0000004b0c507225 */ /* 0x000fc80007880050 */
[----:B------:R-:W-:-:S04]  /*4850*/  IMAD.WIDE.U32 R92, R20, R28, RZ ;  /* 0x0000001c145c7225 */ /* 0x000fc800078e00ff */
[----:B------:R-:W-:-:S04]  /*4860*/  IMAD.WIDE.U32 R18, R12, R64, RZ ;  /* 0x000000400c127225 */ /* 0x000fc800078e00ff */
[----:B------:R-:W-:Y:S01]  /*4870*/  IMAD.X R95, RZ, RZ, RZ, P1 ;  /* 0x000000ffff5f7224 */ /* 0x000fe200008e06ff */
[----:B------:R-:W-:Y:S01]  /*4880*/  ISETP.GE.U32.AND P1, PT, R97, R16, PT ;  /* 0x000000106100720c */ /* 0x000fe20003f26070 */
[----:B------:R-:W-:Y:S02]  /*4890*/  IMAD.X R98, R9, 0x1, R94, P5 ;  /* 0x0000000109627824 */ /* 0x000fe400028e065e */
[----:B------:R-:W-:Y:S01]  /*48a0*/  IMAD.X R35, RZ, RZ, RZ, P4 ;  /* 0x000000ffff237224 */ /* 0x000fe200020e06ff */
[----:B------:R-:W-:Y:S01]  /*48b0*/  IADD3 RZ, P4, PT, R93, R86, RZ ;  /* 0x000000565dff7210 */ /* 0x000fe20007f9e0ff */
[----:B------:R-:W-:Y:S01]  /*48c0*/  IMAD R93, R23, R20, RZ ;  /* 0x00000014175d7224 */ /* 0x000fe200078e02ff */
[----:B------:R-:W-:Y:S01]  /*48d0*/  IADD3 R85, P6, PT, R19, R14, RZ ;  /* 0x0000000e13557210 */ /* 0x000fe20007fde0ff */
[----:B------:R-:W-:Y:S01]  /*48e0*/  IMAD.MOV.U32 R94, RZ, RZ, R87 ;  /* 0x000000ffff5e7224 */ /* 0x000fe200078e0057 */
[----:B------:R-:W-:Y:S01]  /*48f0*/  ISETP.GE.U32.AND.EX P1, PT, R98, R9, PT, P1 ;  /* 0x000000096200720c */ /* 0x000fe20003f26110 */
[----:B------:R-:W-:Y:S01]  /*4900*/  IMAD.MOV.U32 R30, RZ, RZ, R15 ;  /* 0x000000ffff1e7224 */ /* 0x000fe200078e000f */
[----:B------:R-:W-:Y:S01]  /*4910*/  LOP3.LUT R16, RZ, R89, RZ, 0x33, !PT ;  /* 0x00000059ff107212 */ /* 0x000fe200078e33ff */
[----:B------:R-:W-:-:S04]  /*4920*/  IMAD.WIDE.U32 R14, R12, R74, RZ ;  /* 0x0000004a0c0e7225 */ /* 0x000fc800078e00ff */
[----:B------:R-:W-:Y:S02]  /*4930*/  IMAD R89, R21, R28, R93 ;  /* 0x0000001c15597224 */ /* 0x000fe400078e025d */
[----:B------:R-:W-:Y:S01]  /*4940*/  IMAD.WIDE.U32 R92, R13, R66, RZ ;  /* 0x000000420d5c7225 */ /* 0x000fe200078e00ff */
[----:B------:R-:W-:-:S03]  /*4950*/  IADD3 R19, P3, PT, R15, R80, RZ ;  /* 0x000000500f137210 */ /* 0x000fc60007f7e0ff */
[----:B------:R-:W-:Y:S01]  /*4960*/  IMAD.WIDE.U32.X R86, R21, R23, R94, P4 ;  /* 0x0000001715567225 */ /* 0x000fe200020e045e */
[----:B------:R-:W-:Y:S02]  /*4970*/  SEL R94, RZ, 0x1, P1 ;  /* 0x00000001ff5e7807 */ /* 0x000fe40000800000 */
[----:B------:R-:W-:Y:S01]  /*4980*/  IADD3 R97, P1, PT, R97, R8, RZ ;  /* 0x0000000861617210 */ /* 0x000fe20007f3e0ff */
[----:B------:R-:W-:Y:S02]  /*4990*/  IMAD.MOV.U32 R34, RZ, RZ, R81 ;  /* 0x000000ffff227224 */ /* 0x000fe400078e0051 */
[----:B------:R-:W-:Y:S01]  /*49a0*/  IMAD.WIDE.U32 R80, R28, R20, RZ ;  /* 0x000000141c507225 */ /* 0x000fe200078e00ff */
[----:B------:R-:W-:-:S03]  /*49b0*/  ISETP.GT.U32.AND.EX P0, PT, R39, R16, PT, P0 ;  /* 0x000000102700720c */ /* 0x000fc60003f04100 */
[----:B------:R-:W-:-:S04]  /*49c0*/  IMAD.WIDE.U32 R92, P4, R12, R67, R92 ;  /* 0x000000430c5c7225 */ /* 0x000fc8000788005c */
[----:B------:R-:W-:-:S04]  /*49d0*/  IMAD.WIDE.U32 R20, R12, R66, RZ ;  /* 0x000000420c147225 */ /* 0x000fc800078e00ff */
[----:B------:R-:W-:Y:S01]  /*49e0*/  IMAD.X R12, R98, 0x1, R17, P1 ;  /* 0x00000001620c7824 */ /* 0x000fe200008e0611 */
[----:B------:R-:W-:Y:S01]  /*49f0*/  ISETP.GE.U32.AND P1, PT, R97, R8, PT ;  /* 0x000000086100720c */ /* 0x000fe20003f26070 */
[----:B------:R-:W-:Y:S01]  /*4a00*/  IMAD.IADD R95, R81, 0x1, R89 ;  /* 0x00000001515f7824 */ /* 0x000fe200078e0259 */
[----:B------:R-:W-:Y:S01]  /*4a10*/  IADD3 R81, P5, PT, R38, R80, RZ ;  /* 0x0000005026517210 */ /* 0x000fe20007fbe0ff */
[----:B------:R-:W-:Y:S01]  /*4a20*/  IMAD.X R9, RZ, RZ, RZ, P4 ;  /* 0x000000ffff097224 */ /* 0x000fe200020e06ff */
[----:B------:R-:W-:Y:S01]  /*4a30*/  IADD3 R39, P4, PT, R21, R92, RZ ;  /* 0x0000005c15277210 */ /* 0x000fe20007f9e0ff */
[----:B------:R-:W-:Y:S01]  /*4a40*/  IMAD.MOV.U32 R8, RZ, RZ, R93 ;  /* 0x000000ffff087224 */ /* 0x000fe200078e005d */
[----:B------:R-:W-:Y:S01]  /*4a50*/  ISETP.GE.U32.AND.EX P1, PT, R12, R17, PT, P1 ;  /* 0x000000110c00720c */ /* 0x000fe20003f26110 */
[----:B------:R-:W-:Y:S01]  /*4a60*/  IMAD.WIDE.U32.X R92, R13, R63, R32, P2 ;  /* 0x0000003f0d5c7225 */ /* 0x000fe200010e0420 */
[----:B------:R-:W-:Y:S02]  /*4a70*/  SEL R17, RZ, 0x1, !P0 ;  /* 0x00000001ff117807 */ /* 0x000fe40004000000 */
[----:B------:R-:W-:Y:S01]  /*4a80*/  IADD3 R32, P2, PT, R81, R91, RZ ;  /* 0x0000005b51207210 */ /* 0x000fe20007f5e0ff */
[----:B------:R-:W-:Y:S01]  /*4a90*/  IMAD.X R76, R95, 0x1, R76, P5 ;  /* 0x000000015f4c7824 */ /* 0x000fe200028e064c */
[----:B------:R-:W-:-:S02]  /*4aa0*/  IADD3 R16, P0, PT, R17, R92, RZ ;  /* 0x0000005c11107210 */ /* 0x000fc40007f1e0ff */
[----:B------:R-:W-:Y:S01]  /*4ab0*/  SEL R89, RZ, 0x1, P1 ;  /* 0x00000001ff597807 */ /* 0x000fe20000800000 */
[----:B------:R-:W-:Y:S01]  /*4ac0*/  IMAD.X R17, R76, 0x1, R96, P2 ;  /* 0x000000014c117824 */ /* 0x000fe200010e0660 */
[----:B------:R-:W-:Y:S02]  /*4ad0*/  ISETP.GE.U32.AND P1, PT, R32, R81, PT ;  /* 0x000000512000720c */ /* 0x000fe40003f26070 */
[----:B------:R-:W-:Y:S02]  /*4ae0*/  ISETP.GE.U32.AND P2, PT, R81, R80, PT ;  /* 0x000000505100720c */ /* 0x000fe40003f46070 */
[----:B------:R-:W-:Y:S02]  /*4af0*/  ISETP.GE.U32.AND.EX P1, PT, R17, R76, PT, P1 ;  /* 0x0000004c1100720c */ /* 0x000fe40003f26110 */
[----:B------:R-:W-:Y:S02]  /*4b00*/  ISETP.GE.U32.AND.EX P2, PT, R76, R95, PT, P2 ;  /* 0x0000005f4c00720c */ /* 0x000fe40003f46120 */
[----:B------:R-:W-:-:S02]  /*4b10*/  SEL R91, RZ, 0x1, P1 ;  /* 0x00000001ff5b7807 */ /* 0x000fc40000800000 */
[----:B------:R-:W-:Y:S02]  /*4b20*/  ISETP.NE.U32.AND P1, PT, R88, RZ, PT ;  /* 0x000000ff5800720c */ /* 0x000fe40003f25070 */
[----:B------:R-:W-:Y:S01]  /*4b30*/  IADD3 R33, P5, PT, R97, R18, RZ ;  /* 0x0000001261217210 */ /* 0x000fe20007fbe0ff */
[----:B------:R-:W-:Y:S01]  /*4b40*/  IMAD.X R92, RZ, RZ, R93, P0 ;  /* 0x000000ffff5c7224 */ /* 0x000fe200000e065d */
[----:B------:R-:W-:Y:S02]  /*4b50*/  ISETP.NE.AND.EX P1, PT, R90, RZ, PT, P1 ;  /* 0x000000ff5a00720c */ /* 0x000fe40003f25310 */
[----:B------:R-:W-:Y:S01]  /*4b60*/  SEL R38, RZ, 0x1, P2 ;  /* 0x00000001ff267807 */ /* 0x000fe20001000000 */
[----:B------:R-:W-:Y:S01]  /*4b70*/  IMAD.X R12, R85, 0x1, R12, P5 ;  /* 0x00000001550c7824 */ /* 0x000fe200028e060c */
[C---:B------:R-:W-:Y:S02]  /*4b80*/  IADD3 R93, P2, PT, R33.reuse, R16, RZ ;  /* 0x00000010215d7210 */ /* 0x040fe40007f5e0ff */
[----:B------:R-:W-:Y:S01]  /*4b90*/  ISETP.GE.U32.AND P0, PT, R33, R18, PT ;  /* 0x000000122100720c */ /* 0x000fe20003f06070 */
[----:B------:R-:W-:Y:S01]  /*4ba0*/  IMAD.WIDE.U32.X R80, R13, R65, R30, P6 ;  /* 0x000000410d507225 */ /* 0x000fe200030e041e */
[----:B------:R-:W-:-:S03]  /*4bb0*/  IADD3 R18, P5, P6, R89, R36, R94 ;  /* 0x0000002459127210 */ /* 0x000fc60007ebe05e */
[C---:B------:R-:W-:Y:S01]  /*4bc0*/  IMAD.X R33, R12.reuse, 0x1, R92, P2 ;  /* 0x000000010c217824 */ /* 0x040fe200010e065c */
[----:B------:R-:W-:Y:S01]  /*4bd0*/  ISETP.GE.U32.AND.EX P0, PT, R12, R85, PT, P0 ;  /* 0x000000550c00720c */ /* 0x000fe20003f06100 */
[----:B------:R-:W-:Y:S01]  /*4be0*/  IMAD.WIDE.U32 R30, R93, R60, RZ ;  /* 0x0000003c5d1e7225 */ /* 0x000fe200078e00ff */
[----:B------:R-:W-:Y:S03]  /*4bf0*/  BSSY.RECONVERGENT B1, `(.L_x_398) ;  /* 0x000001f000017945 */ /* 0x000fe60003800200 */
[----:B------:R-:W-:-:S04]  /*4c00*/  IMAD.WIDE.U32.X R34, R13, R75, R34, P3 ;  /* 0x0000004b0d227225 */ /* 0x000fc800018e0422 */
[----:B------:R-:W-:Y:S01]  /*4c10*/  IMAD.WIDE.U32.X R8, R13, R67, R8, P4 ;  /* 0x000000430d087225 */ /* 0x000fe200020e0408 */
[----:B------:R-:W-:-:S03]  /*4c20*/  IADD3 R13, P3, P4, R91, R86, R38 ;  /* 0x000000565b0d7210 */ /* 0x000fc60007c7e026 */
[----:B------:R-:W-:Y:S01]  /*4c30*/  IMAD R12, R33, R60, RZ ;  /* 0x0000003c210c7224 */ /* 0x000fe200078e02ff */
[----:B------:R-:W-:Y:S01]  /*4c40*/  IADD3.X R38, PT, PT, RZ, R37, RZ, P5, P6 ;  /* 0x00000025ff267210 */ /* 0x000fe20002fec4ff */
[----:B------:R-:W-:Y:S01]  /*4c50*/  IMAD.WIDE.U32 R36, R30, R62, RZ ;  /* 0x0000003e1e247225 */ /* 0x000fe200078e00ff */
[C---:B------:R-:W-:Y:S02]  /*4c60*/  ISETP.GE.U32.AND P2, PT, R93.reuse, R16, PT ;  /* 0x000000105d00720c */ /* 0x040fe40003f46070 */
[----:B------:R-:W-:Y:S01]  /*4c70*/  IADD3.X R86, PT, PT, RZ, R87, RZ, P3, P4 ;  /* 0x00000057ff567210 */ /* 0x000fe20001fe84ff */
[----:B------:R-:W-:Y:S01]  /*4c80*/  IMAD R85, R93, R61, R12 ;  /* 0x0000003d5d557224 */ /* 0x000fe200078e020c */
[----:B0-----:R-:W-:Y:S09]  /*4c90*/  @!P1 BRA `(.L_x_399) ;  /* 0x0000000000509947 */ /* 0x001ff20003800000 */
        /* <DEDUP_REMOVED lines=20> */
.L_x_399:
[----:B------:R-:W-:Y:S05]  /*4de0*/  BSYNC.RECONVERGENT B1 ;  /* 0x0000000000017941 */ /* 0x000fea0003800200 */
.L_x_398:
[----:B------:R-:W-:Y:S01]  /*4df0*/  IADD3 R77, P3, PT, R77, R4, RZ ;  /* 0x000000044d4d7210 */ /* 0x000fe20007f7e0ff */
[----:B------:R-:W-:Y:S01]  /*4e00*/  IMAD.IADD R15, R31, 0x1, R85 ;  /* 0x000000011f0f7824 */ /* 0x000fe200078e0255 */
[----:B------:R-:W-:Y:S01]  /*4e10*/  LOP3.LUT R5, RZ, R36, RZ, 0x33, !PT ;  /* 0x00000024ff057212 */ /* 0x000fe200078e33ff */
[----:B------:R-:W-:Y:S01]  /*4e20*/  BSSY.RECONVERGENT B1, `(.L_x_400) ;  /* 0x000003e000017945 */ /* 0x000fe20003800200 */
[----:B------:R-:W-:Y:S01]  /*4e30*/  IADD3 R87, P5, PT, R77, R18, RZ ;  /* 0x000000124d577210 */ /* 0x000fe20007fbe0ff */
[----:B------:R-:W-:Y:S01]  /*4e40*/  IMAD.X R85, R79, 0x1, R0, P3 ;  /* 0x000000014f557824 */ /* 0x000fe200018e0600 */
[----:B------:R-:W-:Y:S02]  /*4e50*/  ISETP.GE.U32.AND.EX P2, PT, R33, R92, PT, P2 ;  /* 0x0000005c2100720c */ /* 0x000fe40003f46120 */
[----:B------:R-:W-:Y:S01]  /*4e60*/  ISETP.GT.U32.AND P1, PT, R93, R5, PT ;  /* 0x000000055d00720c */ /* 0x000fe20003f24070 */
[----:B------:R-:W-:Y:S01]  /*4e70*/  IMAD.X R12, R85, 0x1, R38, P5 ;  /* 0x00000001550c7824 */ /* 0x000fe200028e0626 */
[----:B------:R-:W-:Y:S01]  /*4e80*/  ISETP.GE.U32.AND P3, PT, R77, R4, PT ;  /* 0x000000044d00720c */ /* 0x000fe20003f66070 */
[----:B------:R-:W-:Y:S01]  /*4e90*/  IMAD.WIDE.U32 R4, R15, R62, RZ ;  /* 0x0000003e0f047225 */ /* 0x000fe200078e00ff */
[----:B------:R-:W-:-:S02]  /*4ea0*/  ISETP.GE.U32.AND P4, PT, R87, R18, PT ;  /* 0x000000125700720c */ /* 0x000fc40003f86070 */
[----:B------:R-:W-:Y:S02]  /*4eb0*/  SEL R16, RZ, 0x1, P0 ;  /* 0x00000001ff107807 */ /* 0x000fe40000000000 */
[----:B------:R-:W-:Y:S01]  /*4ec0*/  SEL R79, RZ, 0x1, P2 ;  /* 0x00000001ff4f7807 */ /* 0x000fe20001000000 */
[----:B------:R-:W-:Y:S01]  /*4ed0*/  IMAD.WIDE.U32 R76, P5, R30, R63, R4 ;  /* 0x0000003f1e4c7225 */ /* 0x000fe200078a0004 */
[----:B------:R-:W-:Y:S02]  /*4ee0*/  ISETP.GE.U32.AND.EX P0, PT, R85, R0, PT, P3 ;  /* 0x000000005500720c */ /* 0x000fe40003f06130 */
[----:B------:R-:W-:Y:S01]  /*4ef0*/  ISETP.GE.U32.AND.EX P2, PT, R12, R38, PT, P4 ;  /* 0x000000260c00720c */ /* 0x000fe20003f46140 */
[----:B------:R-:W-:Y:S01]  /*4f00*/  IMAD.X R5, RZ, RZ, RZ, P5 ;  /* 0x000000ffff057224 */ /* 0x000fe200028e06ff */
[----:B------:R-:W-:Y:S02]  /*4f10*/  IADD3 R16, P3, P4, R79, R80, R16 ;  /* 0x000000504f107210 */ /* 0x000fe40007c7e010 */
[----:B------:R-:W-:-:S02]  /*4f20*/  SEL R4, RZ, 0x1, P0 ;  /* 0x00000001ff047807 */ /* 0x000fc40000000000 */
[----:B------:R-:W-:Y:S02]  /*4f30*/  SEL R85, RZ, 0x1, P2 ;  /* 0x00000001ff557807 */ /* 0x000fe40001000000 */
[----:B------:R-:W-:Y:S02]  /*4f40*/  IADD3 R79, P0, PT, R87, R14, RZ ;  /* 0x0000000e574f7210 */ /* 0x000fe40007f1e0ff */
[----:B------:R-:W-:Y:S02]  /*4f50*/  IADD3.X R81, PT, PT, RZ, R81, RZ, P3, P4 ;  /* 0x00000051ff517210 */ /* 0x000fe40001fe84ff */
[----:B------:R-:W-:Y:S01]  /*4f60*/  IADD3 R85, P3, P4, R85, R2, R4 ;  /* 0x0000000255557210 */ /* 0x000fe20007c7e004 */
[----:B------:R-:W-:Y:S01]  /*4f70*/  IMAD.X R12, R19, 0x1, R12, P0 ;  /* 0x00000001130c7824 */ /* 0x000fe200000e060c */
[----:B------:R-:W-:Y:S01]  /*4f80*/  IADD3 R0, P2, PT, R37, R76, RZ ;  /* 0x0000004c25007210 */ /* 0x000fe20007f5e0ff */
[----:B------:R-:W-:Y:S01]  /*4f90*/  IMAD.MOV.U32 R4, RZ, RZ, R77 ;  /* 0x000000ffff047224 */ /* 0x000fe200078e004d */
[----:B------:R-:W-:Y:S01]  /*4fa0*/  ISETP.GE.U32.AND P6, PT, R79, R14, PT ;  /* 0x0000000e4f00720c */ /* 0x000fe20003fc6070 */
[----:B------:R-:W-:Y:S01]  /*4fb0*/  IMAD.WIDE.U32 R36, R15, R64, RZ ;  /* 0x000000400f247225 */ /* 0x000fe200078e00ff */
[----:B------:R-:W-:-:S02]  /*4fc0*/  IADD3.X R87, PT, PT, RZ, R3, RZ, P3, P4 ;  /* 0x00000003ff577210 */ /* 0x000fc40001fe84ff */
[----:B------:R-:W-:Y:S01]  /*4fd0*/  IADD3 R79, P3, PT, R79, R16, RZ ;  /* 0x000000104f4f7210 */ /* 0x000fe20007f7e0ff */
[----:B------:R-:W-:Y:S01]  /*4fe0*/  IMAD.WIDE.U32.X R4, R15, R63, R4, P2 ;  /* 0x0000003f0f047225 */ /* 0x000fe200010e0404 */
[C---:B------:R-:W-:Y:S02]  /*4ff0*/  ISETP.GE.U32.AND.EX P6, PT, R12.reuse, R19, PT, P6 ;  /* 0x000000130c00720c */ /* 0x040fe40003fc6160 */
[----:B------:R-:W-:Y:S01]  /*5000*/  ISETP.NE.U32.AND P2, PT, R85, RZ, PT ;  /* 0x000000ff5500720c */ /* 0x000fe20003f45070 */
[----:B------:R-:W-:Y:S01]  /*5010*/  IMAD.X R14, R12, 0x1, R81, P3 ;  /* 0x000000010c0e7824 */ /* 0x000fe200018e0651 */
[----:B------:R-:W-:Y:S01]  /*5020*/  SEL R12, RZ, 0x1, P6 ;  /* 0x00000001ff0c7807 */ /* 0x000fe20003000000 */
[C---:B------:R-:W-:Y:S01]  /*5030*/  IMAD.WIDE.U32 R2, R30.reuse, R64, RZ ;  /* 0x000000401e027225 */ /* 0x040fe200078e00ff */
[----:B------:R-:W-:Y:S02]  /*5040*/  ISETP.NE.AND.EX P6, PT, R87, RZ, PT, P2 ;  /* 0x000000ff5700720c */ /* 0x000fe40003fc5320 */
[----:B------:R-:W-:Y:S01]  /*5050*/  LOP3.LUT R0, RZ, R0, RZ, 0x33, !PT ;  /* 0x00000000ff007212 */ /* 0x000fe200078e33ff */
[----:B------:R-:W-:Y:S01]  /*5060*/  IMAD.WIDE.U32 R36, P5, R30, R65, R36 ;  /* 0x000000411e247225 */ /* 0x000fe200078a0024 */
[----:B------:R-:W-:-:S02]  /*5070*/  IADD3 R19, P3, PT, R79, R2, RZ ;  /* 0x000000024f137210 */ /* 0x000fc40007f7e0ff */
[----:B------:R-:W-:Y:S02]  /*5080*/  ISETP.GT.U32.AND.EX P0, PT, R33, R0, PT, P1 ;  /* 0x000000002100720c */ /* 0x000fe40003f04110 */
[----:B------:R-:W-:Y:S02]  /*5090*/  ISETP.GE.U32.AND P1, PT, R79, R16, PT ;  /* 0x000000104f00720c */ /* 0x000fe40003f26070 */
        /* <DEDUP_REMOVED lines=22> */
.L_x_401:
[----:B------:R-:W-:Y:S05]  /*5200*/  BSYNC.RECONVERGENT B1 ;  /* 0x0000000000017941 */ /* 0x000fea0003800200 */
.L_x_400:
[----:B------:R-:W2:Y:S01]  /*5210*/  LDG.E.64.CONSTANT R36, desc[UR4][R82.64+0x30] ;  /* 0x0000300452247981 */ /* 0x000ea2000c1e9b00 */
        /* <DEDUP_REMOVED lines=14> */
[----:B------:R-:W-:Y:S01]  /*5300*/  IMAD.WIDE.U32.X R2, R15, R65, R2, P4 ;  /* 0x000000410f027225 */ /* 0x000fe200020e0402 */
[----:B------:R-:W-:Y:S01]  /*5310*/  ISETP.GE.U32.AND.EX P0, PT, R0, R33, PT, P0 ;  /* 0x000000210000720c */ /* 0x000fe20003f06100 */
[----:B------:R-:W3:Y:S01]  /*5320*/  LDG.E.64.CONSTANT R82, desc[UR4][R82.64+0x38] ;  /* 0x0000380452527981 */ /* 0x000ee2000c1e9b00 */
[----:B------:R-:W-:-:S02]  /*5330*/  ISETP.GE.U32.AND.EX P1, PT, R14, R35, PT, P1 ;  /* 0x000000230e00720c */ /* 0x000fc40003f26110 */
[----:B------:R-:W-:Y:S01]  /*5340*/  ISETP.GE.U32.AND.EX P5, PT, R12, R5, PT, P5 ;  /* 0x000000050c00720c */ /* 0x000fe20003fa6150 */
[----:B------:R-:W-:Y:S01]  /*5350*/  IMAD.WIDE.U32 R20, R15, R74, RZ ;  /* 0x0000004a0f147225 */ /* 0x000fe200078e00ff */
[----:B------:R-:W-:Y:S02]  /*5360*/  SEL R4, RZ, 0x1, P2 ;  /* 0x00000001ff047807 */ /* 0x000fe40001000000 */
[----:B------:R-:W-:Y:S02]  /*5370*/  SEL R5, RZ, 0x1, P1 ;  /* 0x00000001ff057807 */ /* 0x000fe40000800000 */
[----:B------:R-:W-:Y:S02]  /*5380*/  SEL R0, RZ, 0x1, P0 ;  /* 0x00000001ff007807 */ /* 0x000fe40000000000 */
[----:B------:R-:W-:Y:S02]  /*5390*/  SEL R31, RZ, 0x1, P5 ;  /* 0x00000001ff1f7807 */ /* 0x000fe40002800000 */
[----:B------:R-:W-:Y:S01]  /*53a0*/  IADD3 R35, P0, P1, R5, R8, R4 ;  /* 0x0000000805237210 */ /* 0x000fe2000791e004 */
[----:B------:R-:W-:Y:S01]  /*53b0*/  IMAD.WIDE.U32 R4, R30, R74, RZ ;  /* 0x0000004a1e047225 */ /* 0x000fe200078e00ff */
[----:B------:R-:W-:-:S03]  /*53c0*/  IADD3 R2, P3, P5, R31, R2, R0 ;  /* 0x000000021f027210 */ /* 0x000fc60007d7e000 */
[----:B------:R-:W-:Y:S01]  /*53d0*/  IMAD.WIDE.U32 R20, P2, R30, R75, R20 ;  /* 0x0000004b1e147225 */ /* 0x000fe20007840014 */
[----:B------:R-:W-:Y:S02]  /*53e0*/  IADD3.X R18, PT, PT, RZ, R9, RZ, P0, P1 ;  /* 0x00000009ff127210 */ /* 0x000fe400007e24ff */
[----:B------:R-:W-:Y:S02]  /*53f0*/  ISETP.NE.U32.AND P0, PT, R35, RZ, PT ;  /* 0x000000ff2300720c */ /* 0x000fe40003f05070 */
[----:B------:R-:W-:Y:S02]  /*5400*/  IADD3.X R33, PT, PT, RZ, R3, RZ, P3, P5 ;  /* 0x00000003ff217210 */ /* 0x000fe40001fea4ff */
[----:B------:R-:W-:Y:S02]  /*5410*/  IADD3 R9, P4, PT, R77, R4, RZ ;  /* 0x000000044d097210 */ /* 0x000fe40007f9e0ff */
[----:B------:R-:W-:Y:S02]  /*5420*/  IADD3 R31, P3, PT, R5, R20, RZ ;  /* 0x00000014051f7210 */ /* 0x000fe40007f7e0ff */
[----:B------:R-:W-:-:S02]  /*5430*/  ISETP.NE.AND.EX P0, PT, R18, RZ, PT, P0 ;  /* 0x000000ff1200720c */ /* 0x000fc40003f05300 */
[-C--:B------:R-:W-:Y:S01]  /*5440*/  IADD3 R3, P5, PT, R9, R2.reuse, RZ ;  /* 0x0000000209037210 */ /* 0x080fe20007fbe0ff */
[----:B------:R-:W-:Y:S02]  /*5450*/  IMAD.X R0, R31, 0x1, R14, P4 ;  /* 0x000000011f007824 */ /* 0x000fe400020e060e */
[----:B------:R-:W-:Y:S01]  /*5460*/  IMAD.X R5, RZ, RZ, RZ, P2 ;  /* 0x000000ffff057224 */ /* 0x000fe200010e06ff */
[----:B------:R-:W-:Y:S01]  /*5470*/  ISETP.GE.U32.AND P2, PT, R3, R2, PT ;  /* 0x000000020300720c */ /* 0x000fe20003f46070 */
[----:B------:R-:W-:Y:S01]  /*5480*/  IMAD.X R16, R0, 0x1, R33, P5 ;  /* 0x0000000100107824 */ /* 0x000fe200028e0621 */
[----:B------:R-:W-:Y:S01]  /*5490*/  ISETP.GE.U32.AND P1, PT, R9, R4, PT ;  /* 0x000000040900720c */ /* 0x000fe20003f26070 */
[----:B------:R-:W-:-:S03]  /*54a0*/  IMAD.WIDE.U32 R8, R15, R66, RZ ;  /* 0x000000420f087225 */ /* 0x000fc600078e00ff */
[----:B------:R-:W-:Y:S02]  /*54b0*/  ISETP.GE.U32.AND.EX P2, PT, R16, R33, PT, P2 ;  /* 0x000000211000720c */ /* 0x000fe40003f46120 */
[-C--:B------:R-:W-:Y:S01]  /*54c0*/  @P0 IADD3 R33, P5, PT, R35, R32.reuse, RZ ;  /* 0x0000002023210210 */ /* 0x080fe20007fbe0ff */
[----:B------:R-:W-:Y:S01]  /*54d0*/  IMAD.MOV.U32 R4, RZ, RZ, R21 ;  /* 0x000000ffff047224 */ /* 0x000fe200078e0015 */
[----:B------:R-:W-:Y:S01]  /*54e0*/  ISETP.GE.U32.AND.EX P1, PT, R0, R31, PT, P1 ;  /* 0x0000001f0000720c */ /* 0x000fe20003f26110 */
[----:B------:R-:W-:Y:S01]  /*54f0*/  IMAD.WIDE.U32 R8, P4, R30, R67, R8 ;  /* 0x000000431e087225 */ /* 0x000fe20007880008 */
[----:B------:R-:W-:Y:S02]  /*5500*/  SEL R21, RZ, 0x1, P2 ;  /* 0x00000001ff157807 */ /* 0x000fe40001000000 */
[----:B------:R-:W-:Y:S01]  /*5510*/  SEL R2, RZ, 0x1, P1 ;  /* 0x00000001ff027807 */ /* 0x000fe20000800000 */
[----:B------:R-:W-:Y:S01]  /*5520*/  @P0 IMAD.X R0, R18, 0x1, R17, P5 ;  /* 0x0000000112000824 */ /* 0x000fe200028e0611 */
[----:B------:R-:W-:Y:S01]  /*5530*/  @P0 ISETP.GE.U32.AND P1, PT, R33, R32, PT ;  /* 0x000000202100020c */ /* 0x000fe20003f26070 */
[----:B------:R-:W-:-:S04]  /*5540*/  IMAD.WIDE.U32.X R4, R15, R75, R4, P3 ;  /* 0x0000004b0f047225 */ /* 0x000fc800018e0404 */
[----:B------:R-:W-:Y:S01]  /*5550*/  IMAD.WIDE.U32 R30, R30, R66, RZ ;  /* 0x000000421e1e7225 */ /* 0x000fe200078e00ff */
[----:B------:R-:W-:-:S03]  /*5560*/  @P0 ISETP.GE.U32.AND.EX P1, PT, R0, R17, PT, P1 ;  /* 0x000000110000020c */ /* 0x000fc60003f26110 */
[----:B------:R-:W-:Y:S01]  /*5570*/  @P0 IMAD.MOV.U32 R32, RZ, RZ, R33 ;  /* 0x000000ffff200224 */ /* 0x000fe200078e0021 */
[----:B------:R-:W-:Y:S01]  /*5580*/  IADD3 R2, P3, P2, R21, R4, R2 ;  /* 0x0000000415027210 */ /* 0x000fe20007a7e002 */
[----:B------:R-:W-:Y:S01]  /*5590*/  @P0 IMAD.MOV.U32 R17, RZ, RZ, R0 ;  /* 0x000000ffff110224 */ /* 0x000fe200078e0000 */
[----:B------:R-:W-:Y:S02]  /*55a0*/  IADD3 R0, P5, PT, R31, R8, RZ ;  /* 0x000000081f007210 */ /* 0x000fe40007fbe0ff */
[----:B------:R-:W-:Y:S02]  /*55b0*/  IADD3 R33, P6, PT, R32, R30, RZ ;  /* 0x0000001e20217210 */ /* 0x000fe40007fde0ff */
[----:B------:R-:W-:Y:S02]  /*55c0*/  IADD3.X R4, PT, PT, RZ, R5, RZ, P3, P2 ;  /* 0x00000005ff047210 */ /* 0x000fe40001fe44ff */
[----:B------:R-:W-:Y:S01]  /*55d0*/  IADD3 R5, P3, PT, R33, R2, RZ ;  /* 0x0000000221057210 */ /* 0x000fe20007f7e0ff */
[----:B------:R-:W-:-:S02]  /*55e0*/  IMAD.X R17, R17, 0x1, R0, P6 ;  /* 0x0000000111117824 */ /* 0x000fc400030e0600 */
[----:B------:R-:W-:Y:S01]  /*55f0*/  IMAD.X R21, RZ, RZ, RZ, P4 ;  /* 0x000000ffff157224 */ /* 0x000fe200020e06ff */
[----:B------:R-:W-:Y:S01]  /*5600*/  ISETP.GE.U32.AND P4, PT, R5, R2, PT ;  /* 0x000000020500720c */ /* 0x000fe20003f86070 */
[----:B------:R-:W-:Y:S01]  /*5610*/  IMAD.X R2, R17, 0x1, R4, P3 ;  /* 0x0000000111027824 */ /* 0x000fe200018e0604 */
[----:B------:R-:W-:Y:S01]  /*5620*/  ISETP.GE.U32.AND P2, PT, R33, R30, PT ;  /* 0x0000001e2100720c */ /* 0x000fe20003f46070 */
[----:B------:R-:W-:-:S03]  /*5630*/  IMAD.MOV.U32 R20, RZ, RZ, R9 ;  /* 0x000000ffff147224 */ /* 0x000fc600078e0009 */
[----:B------:R-:W-:Y:S02]  /*5640*/  ISETP.GE.U32.AND.EX P2, PT, R17, R0, PT, P2 ;  /* 0x000000001100720c */ /* 0x000fe40003f46120 */
[----:B------:R-:W-:Y:S01]  /*5650*/  ISETP.GE.U32.AND.EX P3, PT, R2, R4, PT, P4 ;  /* 0x000000040200720c */ /* 0x000fe20003f66140 */
[----:B------:R-:W-:Y:S01]  /*5660*/  IMAD.WIDE.U32.X R8, R15, R67, R20, P5 ;  /* 0x000000430f087225 */ /* 0x000fe200028e0414 */
[----:B------:R-:W-:Y:S02]  /*5670*/  SEL R0, RZ, 0x1, P2 ;  /* 0x00000001ff007807 */ /* 0x000fe40001000000 */
[----:B------:R-:W-:Y:S01]  /*5680*/  SEL R15, RZ, 0x1, P3 ;  /* 0x00000001ff0f7807 */ /* 0x000fe20001800000 */
[----:B-----5:R-:W-:Y:S01]  /*5690*/  IMAD.WIDE.U32 R20, R11, R52, RZ ;  /* 0x000000340b147225 */ /* 0x020fe200078e00ff */
[----:B------:R-:W-:Y:S02]  /*56a0*/  @P0 SEL R4, RZ, 0x1, P1 ;  /* 0x00000001ff040807 */ /* 0x000fe40000800000 */
[----:B------:R-:W-:Y:S01]  /*56b0*/  IADD3 R0, P2, P3, R15, R8, R0 ;  /* 0x000000080f007210 */ /* 0x000fe20007b5e000 */
[----:B------:R-:W-:Y:S01]  /*56c0*/  IMAD.WIDE.U32 R32, R11, R54, RZ ;  /* 0x000000360b207225 */ /* 0x000fe200078e00ff */
[----:B------:R-:W-:-:S02]  /*56d0*/  @P0 IADD3 R13, P1, PT, R4, R13, RZ ;  /* 0x0000000d040d0210 */ /* 0x000fc40007f3e0ff */
[----:B------:R-:W-:Y:S01]  /*56e0*/  IADD3.X R17, PT, PT, RZ, R9, RZ, P2, P3 ;  /* 0x00000009ff117210 */ /* 0x000fe200017e64ff */
[----:B------:R-:W-:-:S04]  /*56f0*/  IMAD.WIDE.U32 R8, R10, R52, RZ ;  /* 0x000000340a087225 */ /* 0x000fc800078e00ff */
[----:B------:R-:W-:-:S04]  /*5700*/  IMAD.WIDE.U32 R20, P2, R10, R53, R20 ;  /* 0x000000350a147225 */ /* 0x000fc80007840014 */
[----:B------:R-:W-:Y:S01]  /*5710*/  IMAD.WIDE.U32 R34, R11, R56, RZ ;  /* 0x000000380b227225 */ /* 0x000fe200078e00ff */
[----:B------:R-:W-:-:S03]  /*5720*/  IADD3 R15, P3, PT, R13, R0, RZ ;  /* 0x000000000d0f7210 */ /* 0x000fc60007f7e0ff */
[----:B------:R-:W-:Y:S01]  /*5730*/  @P0 IMAD.X R86, RZ, RZ, R86, P1 ;  /* 0x000000ffff560224 */ /* 0x000fe200008e0656 */
[----:B------:R-:W-:Y:S01]  /*5740*/  IADD3 RZ, P0, PT, R9, R20, RZ ;  /* 0x0000001409ff7210 */ /* 0x000fe20007f1e0ff */
[----:B------:R-:W-:Y:S02]  /*5750*/  IMAD R13, R53, R10, RZ ;  /* 0x0000000a350d7224 */ /* 0x000fe400078e02ff */
[----:B------:R-:W-:-:S04]  /*5760*/  IMAD.WIDE.U32 R78, R11, R58, RZ ;  /* 0x0000003a0b4e7225 */ /* 0x000fc800078e00ff */
[----:B------:R-:W-:-:S04]  /*5770*/  IMAD.WIDE.U32 R76, P1, R10, R55, R32 ;  /* 0x000000370a4c7225 */ /* 0x000fc80007820020 */
[----:B------:R-:W-:-:S04]  /*5780*/  IMAD.WIDE.U32 R38, R10, R56, RZ ;  /* 0x000000380a267225 */ /* 0x000fc800078e00ff */
[----:B------:R-:W-:-:S04]  /*5790*/  IMAD.WIDE.U32 R8, R52, R10, RZ ;  /* 0x0000000a34087225 */ /* 0x000fc800078e00ff */
[----:B------:R-:W-:-:S04]  /*57a0*/  IMAD.WIDE.U32 R32, P5, R10, R57, R34 ;  /* 0x000000390a207225 */ /* 0x000fc800078a0022 */
[----:B------:R-:W-:Y:S02]  /*57b0*/  IMAD R13, R11, R52, R13 ;  /* 0x000000340b0d7224 */ /* 0x000fe400078e020d */
[----:B------:R-:W-:Y:S01]  /*57c0*/  IMAD.X R0, R86, 0x1, R17, P3 ;  /* 0x0000000156007824 */ /* 0x000fe200018e0611 */
[----:B------:R-:W-:Y:S01]  /*57d0*/  IADD3 RZ, P3, PT, R39, R32, RZ ;  /* 0x0000002027ff7210 */ /* 0x000fe20007f7e0ff */
[----:B------:R-:W-:-:S04]  /*57e0*/  IMAD.WIDE.U32 R30, R10, R54, RZ ;  /* 0x000000360a1e7225 */ /* 0x000fc800078e00ff */
[----:B------:R-:W-:Y:S01]  /*57f0*/  IMAD.WIDE.U32 R86, P6, R10, R59, R78 ;  /* 0x0000003b0a567225 */ /* 0x000fe200078c004e */
[----:B------:R-:W-:-:S03]  /*5800*/  IADD3 RZ, P4, PT, R31, R76, RZ ;  /* 0x0000004c1fff7210 */ /* 0x000fc60007f9e0ff */
[----:B------:R-:W-:Y:S02]  /*5810*/  IMAD.X R79, RZ, RZ, RZ, P2 ;  /* 0x000000ffff4f7224 */ /* 0x000fe400010e06ff */
[----:B------:R-:W-:-:S04]  /*5820*/  IMAD.WIDE.U32 R38, R8, R60, RZ ;  /* 0x0000003c08267225 */ /* 0x000fc800078e00ff */
[----:B------:R-:W-:Y:S02]  /*5830*/  IMAD.MOV.U32 R78, RZ, RZ, R21 ;  /* 0x000000ffff4e7224 */ /* 0x000fe400078e0015 */
[----:B------:R-:W-:-:S04]  /*5840*/  IMAD.WIDE.U32 R80, R10, R58, RZ ;  /* 0x0000003a0a507225 */ /* 0x000fc800078e00ff */
[----:B------:R-:W-:Y:S02]  /*5850*/  IMAD.IADD R35, R9, 0x1, R13 ;  /* 0x0000000109237824 */ /* 0x000fe400078e020d */
[-C--:B------:R-:W-:Y:S02]  /*5860*/  IMAD R9, R55, R10.reuse, RZ ;  /* 0x0000000a37097224 */ /* 0x080fe400078e02ff */
[----:B------:R-:W-:Y:S02]  /*5870*/  IMAD.MOV.U32 R80, RZ, RZ, R77 ;  /* 0x000000ffff507224 */ /* 0x000fe400078e004d */
[----:B------:R-:W-:-:S04]  /*5880*/  IMAD.WIDE.U32 R76, R54, R10, RZ ;  /* 0x0000000a364c7225 */ /* 0x000fc800078e00ff */
[----:B------:R-:W-:-:S04]  /*5890*/  IMAD.WIDE.U32.X R78, R11, R53, R78, P0 ;  /* 0x000000350b4e7225 */ /* 0x000fc800000e044e */
[----:B------:R-:W-:Y:S02]  /*58a0*/  IMAD R4, R35, R60, RZ ;  /* 0x0000003c23047224 */ /* 0x000fe400078e02ff */
[----:B------:R-:W-:Y:S02]  /*58b0*/  IMAD R9, R11, R54, R9 ;  /* 0x000000360b097224 */ /* 0x000fe400078e0209 */
[----:B------:R-:W-:Y:S01]  /*58c0*/  IMAD.WIDE.U32 R88, R38, R62, RZ ;  /* 0x0000003e26587225 */ /* 0x000fe200078e00ff */
[----:B------:R-:W-:-:S03]  /*58d0*/  IADD3 R93, P0, PT, R78, R76, RZ ;  /* 0x0000004c4e5d7210 */ /* 0x000fc60007f1e0ff */
[C---:B------:R-:W-:Y:S02]  /*58e0*/  IMAD R85, R8.reuse, R61, R4 ;  /* 0x0000003d08557224 */ /* 0x040fe400078e0204 */
[----:B------:R-:W-:Y:S01]  /*58f0*/  IMAD.IADD R13, R77, 0x1, R9 ;  /* 0x000000014d0d7824 */ /* 0x000fe200078e0209 */
[----:B------:R-:W-:Y:S01]  /*5900*/  LOP3.LUT R9, RZ, R88, RZ, 0x33, !PT ;  /* 0x00000058ff097212 */ /* 0x000fe200078e33ff */
[----:B------:R-:W-:Y:S01]  /*5910*/  IMAD.IADD R85, R39, 0x1, R85 ;  /* 0x0000000127557824 */ /* 0x000fe200078e0255 */
[----:B------:R-:W-:Y:S01]  /*5920*/  IADD3 RZ, P2, PT, R81, R86, RZ ;  /* 0x0000005651ff7210 */ /* 0x000fe20007f5e0ff */
[----:B------:R-:W-:Y:S01]  /*5930*/  IMAD.X R81, RZ, RZ, RZ, P1 ;  /* 0x000000ffff517224 */ /* 0x000fe200008e06ff */
[----:B------:R-:W-:Y:S01]  /*5940*/  ISETP.GT.U32.AND P1, PT, R8, R9, PT ;  /* 0x000000090800720c */ /* 0x000fe20003f24070 */
[----:B------:R-:W-:Y:S01]  /*5950*/  IMAD.X R21, RZ, RZ, RZ, P5 ;  /* 0x000000ffff157224 */ /* 0x000fe200028e06ff */
[----:B------:R-:W-:Y:S01]  /*5960*/  ISETP.GE.U32.AND P5, PT, R93, R76, PT ;  /* 0x0000004c5d00720c */ /* 0x000fe20003fa6070 */
[----:B------:R-:W-:-:S02]  /*5970*/  IMAD.X R78, R13, 0x1, R79, P0 ;  /* 0x000000010d4e7824 */ /* 0x000fc400000e064f */
[----:B------:R-:W-:Y:S02]  /*5980*/  IMAD R9, R57, R10, RZ ;  /* 0x0000000a39097224 */ /* 0x000fe400078e02ff */
[----:B------:R-:W-:Y:S01]  /*5990*/  IMAD.WIDE.U32 R90, R85, R62, RZ ;  /* 0x0000003e555a7225 */ /* 0x000fe200078e00ff */
[----:B------:R-:W-:-:S03]  /*59a0*/  ISETP.GE.U32.AND.EX P5, PT, R78, R13, PT, P5 ;  /* 0x0000000d4e00720c */ /* 0x000fc60003fa6150 */
[C---:B------:R-:W-:Y:S02]  /*59b0*/  IMAD R13, R11.reuse, R56, R9 ;  /* 0x000000380b0d7224 */ /* 0x040fe400078e0209 */
[----:B------:R-:W-:Y:S01]  /*59c0*/  IMAD.WIDE.U32.X R8, R11, R55, R80, P4 ;  /* 0x000000370b087225 */ /* 0x000fe200020e0450 */
[----:B------:R-:W-:-:S03]  /*59d0*/  SEL R17, RZ, 0x1, P5 ;  /* 0x00000001ff117807 */ /* 0x000fc60002800000 */
[----:B------:R-:W-:Y:S02]  /*59e0*/  IMAD.X R31, RZ, RZ, RZ, P6 ;  /* 0x000000ffff1f7224 */ /* 0x000fe400030e06ff */
[----:B------:R-:W-:Y:S02]  /*59f0*/  IMAD.MOV.U32 R20, RZ, RZ, R33 ;  /* 0x000000ffff147224 */ /* 0x000fe400078e0021 */
[----:B------:R-:W-:-:S04]  /*5a00*/  IMAD.WIDE.U32 R80, R85, R64, RZ ;  /* 0x0000004055507225 */ /* 0x000fc800078e00ff */
[----:B------:R-:W-:-:S04]  /*5a10*/  IMAD.WIDE.U32 R90, P6, R38, R63, R90 ;  /* 0x0000003f265a7225 */ /* 0x000fc800078c005a */
[----:B------:R-:W-:-:S04]  /*5a20*/  IMAD.WIDE.U32 R32, R56, R10, RZ ;  /* 0x0000000a38207225 */ /* 0x000fc800078e00ff */
[----:B------:R-:W-:Y:S01]  /*5a30*/  IMAD.X R77, RZ, RZ, RZ, P6 ;  /* 0x000000ffff4d7224 */ /* 0x000fe200030e06ff */
[----:B------:R-:W-:Y:S01]  /*5a40*/  IADD3 R17, P5, P6, R32, R8, R17 ;  /* 0x0000000820117210 */ /* 0x000fe20007ebe011 */
[----:B------:R-:W-:Y:S02]  /*5a50*/  IMAD.IADD R18, R33, 0x1, R13 ;  /* 0x0000000121127824 */ /* 0x000fe400078e020d */
[----:B------:R-:W-:-:S04]  /*5a60*/  IMAD.WIDE.U32 R96, R85, R74, RZ ;  /* 0x0000004a55607225 */ /* 0x000fc800078e00ff */
[----:B------:R-:W-:-:S04]  /*5a70*/  IMAD.WIDE.U32 R94, R85, R66, RZ ;  /* 0x00000042555e7225 */ /* 0x000fc800078e00ff */
[----:B------:R-:W-:Y:S01]  /*5a80*/  IMAD.WIDE.U32 R80, P4, R38, R65, R80 ;  /* 0x0000004126507225 */ /* 0x000fe20007880050 */
[----:B------:R-:W-:-:S03]  /*5a90*/  IADD3.X R13, PT, PT, R18, R9, RZ, P5, P6 ;  /* 0x00000009120d7210 */ /* 0x000fc60002fec4ff */
[----:B------:R-:W-:Y:S01]  /*5aa0*/  IMAD.MOV.U32 R76, RZ, RZ, R91 ;  /* 0x000000ffff4c7224 */ /* 0x000fe200078e005b */
[----:B------:R-:W-:Y:S01]  /*5ab0*/  IADD3 R14, P0, PT, R89, R90, RZ ;  /* 0x0000005a590e7210 */ /* 0x000fe20007f1e0ff */
[----:B------:R-:W-:Y:S02]  /*5ac0*/  IMAD.MOV.U32 R30, RZ, RZ, R87 ;  /* 0x000000ffff1e7224 */ /* 0x000fe400078e0057 */
[----:B------:R-:W-:Y:S02]  /*5ad0*/  IMAD.X R91, RZ, RZ, RZ, P4 ;  /* 0x000000ffff5b7224 */ /* 0x000fe400020e06ff */
[----:B------:R-:W-:-:S04]  /*5ae0*/  IMAD.WIDE.U32 R8, R38, R64, RZ ;  /* 0x0000004026087225 */ /* 0x000fc800078e00ff */
[----:B------:R-:W-:-:S04]  /*5af0*/  IMAD.WIDE.U32 R96, P5, R38, R75, R96 ;  /* 0x0000004b26607225 */ /* 0x000fc800078a0060 */
[----:B------:R-:W-:-:S04]  /*5b00*/  IMAD.WIDE.U32 R86, R38, R74, RZ ;  /* 0x0000004a26567225 */ /* 0x000fc800078e00ff */
[----:B------:R-:W-:Y:S01]  /*5b10*/  IMAD.WIDE.U32 R94, P4, R38, R67, R94 ;  /* 0x00000043265e7225 */ /* 0x000fe2000788005e */
[----:B------:R-:W-:-:S03]  /*5b20*/  LOP3.LUT R14, RZ, R14, RZ, 0x33, !PT ;  /* 0x0000000eff0e7212 */ /* 0x000fc600078e33ff */
[----:B------:R-:W-:Y:S01]  /*5b30*/  IMAD.WIDE.U32 R38, R38, R66, RZ ;  /* 0x0000004226267225 */ /* 0x000fe200078e00ff */
[----:B------:R-:W-:-:S03]  /*5b40*/  IADD3 R4, P6, PT, R9, R80, RZ ;  /* 0x0000005009047210 */ /* 0x000fc60007fde0ff */
[----:B------:R-:W-:Y:S02]  /*5b50*/  IMAD.MOV.U32 R90, RZ, RZ, R81 ;  /* 0x000000ffff5a7224 */ /* 0x000fe400078e0051 */
[----:B------:R-:W-:Y:S01]  /*5b60*/  IMAD.X R81, RZ, RZ, RZ, P4 ;  /* 0x000000ffff517224 */ /* 0x000fe200020e06ff */
[----:B------:R-:W-:Y:S01]  /*5b70*/  IADD3 R9, P4, PT, R39, R94, RZ ;  /* 0x0000005e27097210 */ /* 0x000fe20007f9e0ff */
[----:B------:R-:W-:Y:S01]  /*5b80*/  IMAD R39, R59, R10, RZ ;  /* 0x0000000a3b277224 */ /* 0x000fe200078e02ff */
[----:B------:R-:W-:Y:S01]  /*5b90*/  ISETP.GT.U32.AND.EX P1, PT, R35, R14, PT, P1 ;  /* 0x0000000e2300720c */ /* 0x000fe20003f24110 */
[----:B------:R-:W-:Y:S01]  /*5ba0*/  IMAD.X R89, RZ, RZ, RZ, P5 ;  /* 0x000000ffff597224 */ /* 0x000fe200028e06ff */
[----:B------:R-:W-:Y:S01]  /*5bb0*/  IADD3 R104, P5, PT, R87, R96, RZ ;  /* 0x0000006057687210 */ /* 0x000fe20007fbe0ff */
[----:B------:R-:W-:Y:S01]  /*5bc0*/  IMAD.WIDE.U32.X R76, R85, R63, R76, P0 ;  /* 0x0000003f554c7225 */ /* 0x000fe200000e044c */
[----:B------:R-:W-:-:S03]  /*5bd0*/  ISETP.GE.U32.AND P0, PT, R17, R32, PT ;  /* 0x000000201100720c */ /* 0x000fc60003f06070 */
[----:B------:R-:W-:Y:S02]  /*5be0*/  IMAD.MOV.U32 R88, RZ, RZ, R97 ;  /* 0x000000ffff587224 */ /* 0x000fe400078e0061 */
[----:B------:R-:W-:Y:S01]  /*5bf0*/  IMAD R99, R11, R58, R39 ;  /* 0x0000003a0b637224 */ /* 0x000fe200078e0227 */
[----:B------:R-:W-:Y:S01]  /*5c00*/  SEL R39, RZ, 0x1, !P1 ;  /* 0x00000001ff277807 */ /* 0x000fe20004800000 */
[----:B------:R-:W-:Y:S01]  /*5c10*/  IMAD.MOV.U32 R80, RZ, RZ, R95 ;  /* 0x000000ffff507224 */ /* 0x000fe200078e005f */
[----:B------:R-:W-:Y:S01]  /*5c20*/  ISETP.GE.U32.AND.EX P0, PT, R13, R18, PT, P0 ;  /* 0x000000120d00720c */ /* 0x000fe20003f06100 */
[----:B------:R-:W-:Y:S01]  /*5c30*/  IMAD.WIDE.U32.X R32, R85, R65, R90, P6 ;  /* 0x0000004155207225 */ /* 0x000fe200030e045a */
[----:B------:R-:W-:-:S03]  /*5c40*/  IADD3 R14, P1, PT, R39, R76, RZ ;  /* 0x0000004c270e7210 */ /* 0x000fc60007f3e0ff */
[----:B------:R-:W-:Y:S01]  /*5c50*/  IMAD.WIDE.U32.X R34, R85, R75, R88, P5 ;  /* 0x0000004b55227225 */ /* 0x000fe200028e0458 */
[----:B------:R-:W-:-:S03]  /*5c60*/  SEL R39, RZ, 0x1, P0 ;  /* 0x00000001ff277807 */ /* 0x000fc60000000000 */
[----:B------:R-:W-:Y:S02]  /*5c70*/  IMAD R79, R53, R6, RZ ;  /* 0x00000006354f7224 */ /* 0x000fe400078e02ff */
[----:B------:R-:W-:-:S04]  /*5c80*/  IMAD.WIDE.U32.X R84, R85, R67, R80, P4 ;  /* 0x0000004355547225 */ /* 0x000fc800020e0450 */
[----:B------:R-:W-:-:S04]  /*5c90*/  IMAD.WIDE.U32.X R20, R11, R57, R20, P3 ;  /* 0x000000390b147225 */ /* 0x000fc800018e0414 */
[----:B------:R-:W-:-:S04]  /*5ca0*/  IMAD.WIDE.U32.X R30, R11, R59, R30, P2 ;  /* 0x0000003b0b1e7225 */ /* 0x000fc800010e041e */
[----:B------:R-:W-:-:S04]  /*5cb0*/  IMAD.WIDE.U32 R88, R58, R10, RZ ;  /* 0x0000000a3a587225 */ /* 0x000fc800078e00ff */
[----:B------:R-:W-:-:S04]  /*5cc0*/  IMAD.WIDE.U32 R10, R7, R52, RZ ;  /* 0x00000034070a7225 */ /* 0x000fc800078e00ff */
[----:B------:R-:W-:-:S04]  /*5cd0*/  IMAD.WIDE.U32 R80, R52, R6, RZ ;  /* 0x0000000634507225 */ /* 0x000fc800078e00ff */
[----:B------:R-:W-:Y:S01]  /*5ce0*/  IMAD R79, R7, R52, R79 ;  /* 0x00000034074f7224 */ /* 0x000fe200078e024f */
[----:B------:R-:W-:Y:S01]  /*5cf0*/  IADD3 R93, P4, PT, R93, R80, RZ ;  /* 0x000000505d5d7210 */ /* 0x000fe20007f9e0ff */
[----:B------:R-:W-:Y:S01]  /*5d00*/  IMAD.X R18, RZ, RZ, R77, P1 ;  /* 0x000000ffff127224 */ /* 0x000fe200008e064d */
[----:B------:R-:W-:Y:S01]  /*5d10*/  IADD3 R39, P1, P2, R88, R20, R39 ;  /* 0x0000001458277210 */ /* 0x000fe20007a3e027 */
[----:B------:R-:W-:Y:S02]  /*5d20*/  IMAD.IADD R99, R89, 0x1, R99 ;  /* 0x0000000159637824 */ /* 0x000fe400078e0263 */
[----:B------:R-:W-:-:S04]  /*5d30*/  IMAD.WIDE.U32 R10, P3, R6, R53, R10 ;  /* 0x00000035060a7225 */ /* 0x000fc8000786000a */
[----:B------:R-:W-:Y:S01]  /*5d40*/  IMAD.WIDE.U32 R76, R6, R52, RZ ;  /* 0x00000034064c7225 */ /* 0x000fe200078e00ff */
[----:B------:R-:W-:-:S03]  /*5d50*/  IADD3.X R92, PT, PT, R99, R21, RZ, P1, P2 ;  /* 0x00000015635c7210 */ /* 0x000fc60000fe44ff */
[----:B------:R-:W-:Y:S01]  /*5d60*/  IMAD.IADD R20, R81, 0x1, R79 ;  /* 0x0000000151147824 */ /* 0x000fe200078e024f */
[----:B------:R-:W-:Y:S01]  /*5d70*/  ISETP.GE.U32.AND P1, PT, R93, R80, PT ;  /* 0x000000505d00720c */ /* 0x000fe20003f26070 */
[----:B------:R-:W-:Y:S01]  /*5d80*/  IMAD R21, R55, R6, RZ ;  /* 0x0000000637157224 */ /* 0x000fe200078e02ff */
[----:B------:R-:W-:Y:S01]  /*5d90*/  IADD3 RZ, P2, PT, R77, R10, RZ ;  /* 0x0000000a4dff7210 */ /* 0x000fe20007f5e0ff */
[----:B------:R-:W-:Y:S02]  /*5da0*/  IMAD.X R95, R20, 0x1, R78, P4 ;  /* 0x00000001145f7824 */ /* 0x000fe400020e064e */
[----:B------:R-:W-:Y:S02]  /*5db0*/  IMAD.MOV.U32 R90, RZ, RZ, R11 ;  /* 0x000000ffff5a7224 */ /* 0x000fe400078e000b */
[----:B------:R-:W-:Y:S01]  /*5dc0*/  IMAD.WIDE.U32 R10, R54, R6, RZ ;  /* 0x00000006360a7225 */ /* 0x000fe200078e00ff */
[----:B------:R-:W-:-:S03]  /*5dd0*/  ISETP.GE.U32.AND P0, PT, R39, R88, PT ;  /* 0x000000582700720c */ /* 0x000fc60003f06070 */
[----:B------:R-:W-:Y:S01]  /*5de0*/  IMAD.WIDE.U32 R78, R7, R56, RZ ;  /* 0x00000038074e7225 */ /* 0x000fe200078e00ff */
[----:B------:R-:W-:-:S03]  /*5df0*/  ISETP.GE.U32.AND.EX P1, PT, R95, R20, PT, P1 ;  /* 0x000000145f00720c */ /* 0x000fc60003f26110 */
[----:B------:R-:W-:Y:S02]  /*5e00*/  IMAD.X R91, RZ, RZ, RZ, P3 ;  /* 0x000000ffff5b7224 */ /* 0x000fe400018e06ff */
[----:B------:R-:W-:Y:S01]  /*5e10*/  IMAD.WIDE.U32 R76, R7, R54, RZ ;  /* 0x00000036074c7225 */ /* 0x000fe200078e00ff */
[----:B------:R-:W-:-:S03]  /*5e20*/  IADD3 R97, P3, PT, R17, R10, RZ ;  /* 0x0000000a11617210 */ /* 0x000fc60007f7e0ff */
[----:B------:R-:W-:Y:S02]  /*5e30*/  IMAD R87, R7, R54, R21 ;  /* 0x0000003607577224 */ /* 0x000fe400078e0215 */
[----:B------:R-:W-:-:S04]  /*5e40*/  IMAD.WIDE.U32 R88, R6, R56, RZ ;  /* 0x0000003806587225 */ /* 0x000fc800078e00ff */
[----:B------:R-:W-:-:S04]  /*5e50*/  IMAD.WIDE.U32.X R90, R7, R53, R90, P2 ;  /* 0x00000035075a7225 */ /* 0x000fc800010e045a */
[----:B------:R-:W-:Y:S01]  /*5e60*/  IMAD.IADD R88, R11, 0x1, R87 ;  /* 0x000000010b587824 */ /* 0x000fe200078e0257 */
[----:B------:R-:W-:Y:S01]  /*5e70*/  SEL R87, RZ, 0x1, P1 ;  /* 0x00000001ff577807 */ /* 0x000fe20000800000 */
[----:B------:R-:W-:-:S04]  /*5e80*/  IMAD.WIDE.U32 R78, P2, R6, R57, R78 ;  /* 0x00000039064e7225 */ /* 0x000fc8000784004e */
[C---:B------:R-:W-:Y:S01]  /*5e90*/  IMAD.WIDE.U32 R76, P1, R6.reuse, R55, R76 ;  /* 0x00000037064c7225 */ /* 0x040fe2000782004c */
[----:B------:R-:W-:Y:S02]  /*5ea0*/  IADD3 R87, P4, P6, R97, R90, R87 ;  /* 0x0000005a61577210 */ /* 0x000fe40007e9e057 */
[----:B------:R-:W-:Y:S01]  /*5eb0*/  IADD3 RZ, P5, PT, R89, R78, RZ ;  /* 0x0000004e59ff7210 */ /* 0x000fe20007fbe0ff */
[----:B------:R-:W-:-:S04]  /*5ec0*/  IMAD.WIDE.U32 R80, R6, R54, RZ ;  /* 0x0000003606507225 */ /* 0x000fc800078e00ff */
[----:B------:R-:W-:-:S04]  /*5ed0*/  IMAD.WIDE.U32 R20, R7, R58, RZ ;  /* 0x0000003a07147225 */ /* 0x000fc800078e00ff */
[----:B------:R-:W-:Y:S02]  /*5ee0*/  IMAD.X R13, R88, 0x1, R13, P3 ;  /* 0x00000001580d7824 */ /* 0x000fe400018e060d */
[----:B------:R-:W-:Y:S01]  /*5ef0*/  IMAD.X R89, RZ, RZ, RZ, P1 ;  /* 0x000000ffff597224 */ /* 0x000fe200008e06ff */
[----:B------:R-:W-:Y:S01]  /*5f00*/  ISETP.GE.U32.AND P1, PT, R97, R10, PT ;  /* 0x0000000a6100720c */ /* 0x000fe20003f26070 */
[----:B------:R-:W-:Y:S01]  /*5f10*/  IMAD.X R11, RZ, RZ, RZ, P2 ;  /* 0x000000ffff0b7224 */ /* 0x000fe200010e06ff */
[----:B------:R-:W-:Y:S01]  /*5f20*/  IADD3 RZ, P3, PT, R81, R76, RZ ;  /* 0x0000004c51ff7210 */ /* 0x000fe20007f7e0ff */
[C---:B------:R-:W-:Y:S01]  /*5f30*/  IMAD.WIDE.U32 R80, R6.reuse, R58, RZ ;  /* 0x0000003a06507225 */ /* 0x040fe200078e00ff */
[----:B------:R-:W-:Y:S02]  /*5f40*/  IADD3.X R17, PT, PT, R13, R91, RZ, P4, P6 ;  /* 0x0000005b0d117210 */ /* 0x000fe400027ec4ff */
[----:B------:R-:W-:Y:S01]  /*5f50*/  ISETP.GE.U32.AND P2, PT, R87, R97, PT ;  /* 0x000000615700720c */ /* 0x000fe20003f46070 */
[----:B------:R-:W-:Y:S01]  /*5f60*/  IMAD.WIDE.U32 R20, P4, R6, R59, R20 ;  /* 0x0000003b06147225 */ /* 0x000fe20007880014 */
[----:B------:R-:W-:-:S02]  /*5f70*/  ISETP.GE.U32.AND.EX P1, PT, R13, R88, PT, P1 ;  /* 0x000000580d00720c */ /* 0x000fc40003f26110 */
[----:B------:R-:W-:Y:S01]  /*5f80*/  ISETP.GE.U32.AND.EX P2, PT, R17, R13, PT, P2 ;  /* 0x0000000d1100720c */ /* 0x000fe20003f46120 */
[----:B------:R-:W-:Y:S02]  /*5f90*/  IMAD.MOV.U32 R88, RZ, RZ, R77 ;  /* 0x000000ffff587224 */ /* 0x000fe400078e004d */
[----:B------:R-:W-:Y:S01]  /*5fa0*/  IMAD.X R91, RZ, RZ, RZ, P4 ;  /* 0x000000ffff5b7224 */ /* 0x000fe200020e06ff */
[----:B------:R-:W-:Y:S01]  /*5fb0*/  IADD3 RZ, P4, PT, R81, R20, RZ ;  /* 0x0000001451ff7210 */ /* 0x000fe20007f9e0ff */
[----:B------:R-:W-:Y:S01]  /*5fc0*/  IMAD.WIDE.U32.X R80, R7, R55, R88, P3 ;  /* 0x0000003707507225 */ /* 0x000fe200018e0458 */
[----:B------:R-:W-:Y:S02]  /*5fd0*/  SEL R78, RZ, 0x1, P1 ;  /* 0x00000001ff4e7807 */ /* 0x000fe40000800000 */
[----:B------:R-:W-:Y:S01]  /*5fe0*/  SEL R13, RZ, 0x1, P2 ;  /* 0x00000001ff0d7807 */ /* 0x000fe20001000000 */
[----:B------:R-:W-:Y:S02]  /*5ff0*/  IMAD.MOV.U32 R90, RZ, RZ, R21 ;  /* 0x000000ffff5a7224 */ /* 0x000fe400078e0015 */
[----:B------:R-:W-:Y:S01]  /*6000*/  IMAD R21, R57, R6, RZ ;  /* 0x0000000639157224 */ /* 0x000fe200078e02ff */
[----:B------:R-:W-:Y:S01]  /*6010*/  IADD3 R78, P2, P3, R13, R80, R78 ;  /* 0x000000500d4e7210 */ /* 0x000fe20007b5e04e */
[----:B------:R-:W-:Y:S01]  /*6020*/  IMAD.WIDE.U32 R76, R56, R6, RZ ;  /* 0x00000006384c7225 */ /* 0x000fe200078e00ff */
[----:B------:R-:W-:-:S03]  /*6030*/  IADD3 R93, P1, PT, R93, R8, RZ ;  /* 0x000000085d5d7210 */ /* 0x000fc60007f3e0ff */
[----:B------:R-:W-:Y:S01]  /*6040*/  IMAD R21, R7, R56, R21 ;  /* 0x0000003807157224 */ /* 0x000fe200078e0215 */
[----:B------:R-:W-:Y:S02]  /*6050*/  IADD3.X R105, PT, PT, RZ, R81, RZ, P2, P3 ;  /* 0x00000051ff697210 */ /* 0x000fe400017e64ff */
[----:B------:R-:W-:Y:S01]  /*6060*/  IADD3 R13, P2, PT, R39, R76, RZ ;  /* 0x0000004c270d7210 */ /* 0x000fe20007f5e0ff */
[----:B------:R-:W-:Y:S01]  /*6070*/  IMAD.IADD R81, R77, 0x1, R21 ;  /* 0x000000014d517824 */ /* 0x000fe200078e0215 */
[----:B------:R-:W-:Y:S01]  /*6080*/  IADD3 R89, P6, PT, R93, R14, RZ ;  /* 0x0000000e5d597210 */ /* 0x000fe20007fde0ff */
[----:B------:R-:W-:Y:S01]  /*6090*/  IMAD.X R95, R4, 0x1, R95, P1 ;  /* 0x00000001045f7824 */ /* 0x000fe200008e065f */
[----:B------:R-:W-:Y:S01]  /*60a0*/  ISETP.GE.U32.AND.EX P0, PT, R92, R99, PT, P0 ;  /* 0x000000635c00720c */ /* 0x000fe20003f06100 */
[----:B------:R-:W-:Y:S01]  /*60b0*/  IMAD.X R92, R81, 0x1, R92, P2 ;  /* 0x00000001515c7824 */ /* 0x000fe200010e065c */
[----:B------:R-:W-:Y:S01]  /*60c0*/  ISETP.GE.U32.AND P2, PT, R13, R76, PT ;  /* 0x0000004c0d00720c */ /* 0x000fe20003f46070 */
[----:B------:R-:W-:Y:S01]  /*60d0*/  IMAD.MOV.U32 R10, RZ, RZ, R79 ;  /* 0x000000ffff0a7224 */ /* 0x000fe200078e004f */
[C---:B------:R-:W-:Y:S01]  /*60e0*/  ISETP.GE.U32.AND P1, PT, R89.reuse, R14, PT ;  /* 0x0000000e5900720c */ /* 0x040fe20003f26070 */
[----:B------:R-:W-:Y:S01]  /*60f0*/  IMAD.WIDE.U32 R20, R89, R60, RZ ;  /* 0x0000003c59147225 */ /* 0x000fe200078e00ff */
[----:B------:R-:W-:-:S03]  /*6100*/  ISETP.GE.U32.AND.EX P2, PT, R92, R81, PT, P2 ;  /* 0x000000515c00720c */ /* 0x000fc60003f46120 */
[----:B------:R-:W-:Y:S02]  /*6110*/  IMAD.X R79, R95, 0x1, R18, P6 ;  /* 0x000000015f4f7824 */ /* 0x000fe400030e0612 */
[----:B------:R-:W-:Y:S01]  /*6120*/  IMAD.WIDE.U32.X R80, R7, R57, R10, P5 ;  /* 0x0000003907507225 */ /* 0x000fe200028e040a */
[----:B------:R-:W-:Y:S02]  /*6130*/  IADD3 R107, P5, PT, R13, R78, RZ ;  /* 0x0000004e0d6b7210 */ /* 0x000fe40007fbe0ff */
[----:B------:R-:W-:Y:S01]  /*6140*/  ISETP.GE.U32.AND P3, PT, R93, R8, PT ;  /* 0x000000085d00720c */ /* 0x000fe20003f66070 */
[C---:B------:R-:W-:Y:S01]  /*6150*/  IMAD R10, R79.reuse, R60, RZ ;  /* 0x0000003c4f0a7224 */ /* 0x040fe200078e02ff */
[----:B------:R-:W-:Y:S01]  /*6160*/  ISETP.GE.U32.AND.EX P1, PT, R79, R18, PT, P1 ;  /* 0x000000124f00720c */ /* 0x000fe20003f26110 */
[----:B------:R-:W-:Y:S01]  /*6170*/  IMAD.WIDE.U32 R76, R20, R62, RZ ;  /* 0x0000003e144c7225 */ /* 0x000fe200078e00ff */
[----:B------:R-:W-:-:S03]  /*6180*/  ISETP.GE.U32.AND.EX P3, PT, R95, R4, PT, P3 ;  /* 0x000000045f00720c */ /* 0x000fc60003f66130 */
[----:B------:R-:W-:Y:S01]  /*6190*/  IMAD R11, R59, R6, RZ ;  /* 0x000000063b0b7224 */ /* 0x000fe200078e02ff */
[----:B------:R-:W-:Y:S01]  /*61a0*/  SEL R39, RZ, 0x1, P1 ;  /* 0x00000001ff277807 */ /* 0x000fe20000800000 */
[----:B------:R-:W-:Y:S01]  /*61b0*/  IMAD R97, R89, R61, R10 ;  /* 0x0000003d59617224 */ /* 0x000fe200078e020a */
[----:B------:R-:W-:Y:S01]  /*61c0*/  ISETP.GE.U32.AND P1, PT, R107, R13, PT ;  /* 0x0000000d6b00720c */ /* 0x000fe20003f26070 */
[----:B------:R-:W-:Y:S01]  /*61d0*/  IMAD.X R105, R92, 0x1, R105, P5 ;  /* 0x000000015c697824 */ /* 0x000fe200028e0669 */
[----:B------:R-:W-:Y:S01]  /*61e0*/  LOP3.LUT R4, RZ, R76, RZ, 0x33, !PT ;  /* 0x0000004cff047212 */ /* 0x000fe200078e33ff */
[----:B------:R-:W-:Y:S01]  /*61f0*/  IMAD.WIDE.U32.X R90, R7, R59, R90, P4 ;  /* 0x0000003b075a7225 */ /* 0x000fe200020e045a */
[----:B------:R-:W-:-:S03]  /*6200*/  SEL R13, RZ, 0x1, P0 ;  /* 0x00000001ff0d7807 */ /* 0x000fc60000000000 */
[----:B------:R-:W-:Y:S02]  /*6210*/  IMAD R11, R7, R58, R11 ;  /* 0x0000003a070b7224 */ /* 0x000fe400078e020b */
[----:B------:R-:W-:Y:S01]  /*6220*/  IMAD.WIDE.U32 R6, R58, R6, RZ ;  /* 0x000000063a067225 */ /* 0x000fe200078e00ff */
[----:B------:R-:W-:-:S03]  /*6230*/  SEL R8, RZ, 0x1, P3 ;  /* 0x00000001ff087807 */ /* 0x000fc60001800000 */
[----:B------:R-:W-:Y:S01]  /*6240*/  IMAD.IADD R97, R21, 0x1, R97 ;  /* 0x0000000115617824 */ /* 0x000fe200078e0261 */
[----:B------:R-:W-:Y:S01]  /*6250*/  ISETP.GE.U32.AND.EX P1, PT, R105, R92, PT, P1 ;  /* 0x0000005c6900720c */ /* 0x000fe20003f26110 */
[----:B------:R-:W-:Y:S01]  /*6260*/  IMAD.IADD R21, R7, 0x1, R11 ;  /* 0x0000000107157824 */ /* 0x000fe200078e020b */
[----:B------:R-:W-:Y:S01]  /*6270*/  ISETP.GT.U32.AND P3, PT, R89, R4, PT ;  /* 0x000000045900720c */ /* 0x000fe20003f64070 */
[----:B------:R-:W-:Y:S01]  /*6280*/  IMAD.WIDE.U32 R88, R97, R62, RZ ;  /* 0x0000003e61587225 */ /* 0x000fe200078e00ff */
[----:B------:R-:W-:Y:S02]  /*6290*/  SEL R18, RZ, 0x1, P2 ;  /* 0x00000001ff127807 */ /* 0x000fe40001000000 */
[----:B------:R-:W-:Y:S02]  /*62a0*/  IADD3 R13, P2, P6, R6, R30, R13 ;  /* 0x0000001e060d7210 */ /* 0x000fe40007e5e00d */
[----:B------:R-:W-:Y:S02]  /*62b0*/  IADD3 R39, P4, P5, R39, R32, R8 ;  /* 0x0000002027277210 */ /* 0x000fe40007d9e008 */
[----:B------:R-:W-:-:S02]  /*62c0*/  SEL R7, RZ, 0x1, P1 ;  /* 0x00000001ff077807 */ /* 0x000fc40000800000 */
[----:B------:R-:W-:Y:S01]  /*62d0*/  IADD3.X R8, PT, PT, R21, R31, RZ, P2, P6 ;  /* 0x0000001f15087210 */ /* 0x000fe200017ec4ff */
[----:B------:R-:W-:Y:S01]  /*62e0*/  IMAD.WIDE.U32 R30, R97, R74, RZ ;  /* 0x0000004a611e7225 */ /* 0x000fe200078e00ff */
[----:B------:R-:W-:Y:S02]  /*62f0*/  IADD3.X R11, PT, PT, RZ, R33, RZ, P4, P5 ;  /* 0x00000021ff0b7210 */ /* 0x000fe400027ea4ff */
[----:B------:R-:W-:Y:S01]  /*6300*/  ISETP.GE.U32.AND P0, PT, R13, R6, PT ;  /* 0x000000060d00720c */ /* 0x000fe20003f06070 */
[----:B------:R-:W-:Y:S01]  /*6310*/  IMAD.WIDE.U32 R88, P4, R20, R63, R88 ;  /* 0x0000003f14587225 */ /* 0x000fe20007880058 */
[----:B------:R-:W-:-:S03]  /*6320*/  IADD3 R18, P2, P1, R7, R80, R18 ;  /* 0x0000005007127210 */ /* 0x000fc6000795e012 */
[----:B------:R-:W-:Y:S01]  /*6330*/  IMAD.WIDE.U32 R6, R97, R64, RZ ;  /* 0x0000004061067225 */ /* 0x000fe200078e00ff */
[----:B------:R-:W-:-:S03]  /*6340*/  IADD3.X R99, PT, PT, RZ, R81, RZ, P2, P1 ;  /* 0x00000051ff637210 */ /* 0x000fc600017e24ff */
[----:B------:R-:W-:Y:S02]  /*6350*/  IMAD.X R95, RZ, RZ, RZ, P4 ;  /* 0x000000ffff5f7224 */ /* 0x000fe400020e06ff */
[----:B------:R-:W-:Y:S01]  /*6360*/  IMAD.WIDE.U32 R30, P4, R20, R75, R30 ;  /* 0x0000004b141e7225 */ /* 0x000fe2000788001e */
[----:B------:R-:W-:-:S03]  /*6370*/  IADD3 R4, P1, PT, R77, R88, RZ ;  /* 0x000000584d047210 */ /* 0x000fc60007f3e0ff */
[----:B------:R-:W-:Y:S01]  /*6380*/  IMAD.WIDE.U32 R6, P2, R20, R65, R6 ;  /* 0x0000004114067225 */ /* 0x000fe20007840006 */
[----:B------:R-:W-:-:S03]  /*6390*/  ISETP.GE.U32.AND.EX P0, PT, R8, R21, PT, P0 ;  /* 0x000000150800720c */ /* 0x000fc60003f06100 */
[----:B------:R-:W-:-:S04]  /*63a0*/  IMAD.WIDE.U32 R92, R20, R64, RZ ;  /* 0x00000040145c7225 */ /* 0x000fc800078e00ff */
[----:B------:R-:W-:-:S04]  /*63b0*/  IMAD.WIDE.U32 R32, R97, R66, RZ ;  /* 0x0000004261207225 */ /* 0x000fc800078e00ff */
[----:B------:R-:W-:Y:S01]  /*63c0*/  IMAD.X R77, RZ, RZ, RZ, P4 ;  /* 0x000000ffff4d7224 */ /* 0x000fe200020e06ff */
[----:B------:R-:W-:Y:S01]  /*63d0*/  IADD3 R18, P4, PT, R13, R18, RZ ;  /* 0x000000120d127210 */ /* 0x000fe20007f9e0ff */
[----:B------:R-:W-:Y:S01]  /*63e0*/  IMAD.X R81, RZ, RZ, RZ, P2 ;  /* 0x000000ffff517224 */ /* 0x000fe200010e06ff */
[----:B------:R-:W-:Y:S01]  /*63f0*/  IADD3 R14, P2, PT, R93, R6, RZ ;  /* 0x000000065d0e7210 */ /* 0x000fe20007f5e0ff */
[----:B------:R-:W-:Y:S01]  /*6400*/  IMAD.MOV.U32 R94, RZ, RZ, R89 ;  /* 0x000000ffff5e7224 */ /* 0x000fe200078e0059 */
[----:B------:R-:W-:Y:S01]  /*6410*/  SEL R78, RZ, 0x1, P0 ;  /* 0x00000001ff4e7807 */ /* 0x000fe20000000000 */
[----:B------:R-:W-:Y:S01]  /*6420*/  IMAD.MOV.U32 R80, RZ, RZ, R7 ;  /* 0x000000ffff507224 */ /* 0x000fe200078e0007 */
[----:B------:R-:W-:Y:S01]  /*6430*/  ISETP.GE.U32.AND P0, PT, R18, R13, PT ;  /* 0x0000000d1200720c */ /* 0x000fe20003f06070 */
[----:B------:R-:W-:-:S04]  /*6440*/  IMAD.WIDE.U32 R88, R20, R74, RZ ;  /* 0x0000004a14587225 */ /* 0x000fc800078e00ff */
[----:B------:R-:W-:-:S04]  /*6450*/  IMAD.WIDE.U32 R6, P6, R20, R67, R32 ;  /* 0x0000004314067225 */ /* 0x000fc800078c0020 */
[----:B------:R-:W-:Y:S01]  /*6460*/  IMAD.WIDE.U32 R20, R20, R66, RZ ;  /* 0x0000004214147225 */ /* 0x000fe200078e00ff */
[----:B------:R-:W-:-:S03]  /*6470*/  LOP3.LUT R32, RZ, R4, RZ, 0x33, !PT ;  /* 0x00000004ff207212 */ /* 0x000fc600078e33ff */
[----:B------:R-:W-:Y:S01]  /*6480*/  IMAD.X R13, R8, 0x1, R99, P4 ;  /* 0x00000001080d7824 */ /* 0x000fe200020e0663 */
[----:B------:R-:W-:Y:S01]  /*6490*/  IADD3 R10, P5, PT, R89, R30, RZ ;  /* 0x0000001e590a7210 */ /* 0x000fe20007fbe0ff */
[----:B------:R-:W-:Y:S01]  /*64a0*/  IMAD.MOV.U32 R76, RZ, RZ, R31 ;  /* 0x000000ffff4c7224 */ /* 0x000fe200078e001f */
[----:B------:R-:W-:Y:S01]  /*64b0*/  IADD3 R4, P4, PT, R21, R6, RZ ;  /* 0x0000000615047210 */ /* 0x000fe20007f9e0ff */
[----:B------:R-:W-:Y:S01]  /*64c0*/  IMAD.X R31, RZ, RZ, RZ, P6 ;  /* 0x000000ffff1f7224 */ /* 0x000fe200030e06ff */
[----:B------:R-:W-:Y:S01]  /*64d0*/  ISETP.GE.U32.AND.EX P0, PT, R13, R8, PT, P0 ;  /* 0x000000080d00720c */ /* 0x000fe20003f06100 */
[----:B------:R-:W-:Y:S01]  /*64e0*/  IMAD.MOV.U32 R30, RZ, RZ, R7 ;  /* 0x000000ffff1e7224 */ /* 0x000fe200078e0007 */
[----:B------:R-:W-:Y:S01]  /*64f0*/  ISETP.GT.U32.AND.EX P3, PT, R79, R32, PT, P3 ;  /* 0x000000204f00720c */ /* 0x000fe20003f64130 */
[----:B--2---:R-:W-:Y:S01]  /*6500*/  IMAD R79, R53, R36, RZ ;  /* 0x00000024354f7224 */ /* 0x004fe200078e02ff */
[----:B------:R-:W-:Y:S01]  /*6510*/  SEL R7, RZ, 0x1, P0 ;  /* 0x00000001ff077807 */ /* 0x000fe20000000000 */
[----:B------:R-:W-:-:S04]  /*6520*/  IMAD.WIDE.U32.X R94, R97, R63, R94, P1 ;  /* 0x0000003f615e7225 */ /* 0x000fc800008e045e */
[----:B------:R-:W-:-:S04]  /*6530*/  IMAD.WIDE.U32.X R80, R97, R65, R80, P2 ;  /* 0x0000004161507225 */ /* 0x000fc800010e0450 */
[----:B------:R-:W-:-:S04]  /*6540*/  IMAD.WIDE.U32.X R76, R97, R75, R76, P5 ;  /* 0x0000004b614c7225 */ /* 0x000fc800028e044c */
[----:B------:R-:W-:Y:S01]  /*6550*/  IMAD.WIDE.U32.X R30, R97, R67, R30, P4 ;  /* 0x00000043611e7225 */ /* 0x000fe200020e041e */
[----:B------:R-:W-:-:S03]  /*6560*/  IADD3 R6, P5, P2, R7, R90, R78 ;  /* 0x0000005a07067210 */ /* 0x000fc60007abe04e */
[----:B------:R-:W-:-:S04]  /*6570*/  IMAD.WIDE.U32 R32, R37, R52, RZ ;  /* 0x0000003425207225 */ /* 0x000fc800078e00ff */
[----:B------:R-:W-:-:S04]  /*6580*/  IMAD.WIDE.U32 R96, R52, R36, RZ ;  /* 0x0000002434607225 */ /* 0x000fc800078e00ff */
[----:B------:R-:W-:Y:S01]  /*6590*/  IMAD R89, R37, R52, R79 ;  /* 0x0000003425597224 */ /* 0x000fe200078e024f */
[----:B------:R-:W-:Y:S01]  /*65a0*/  IADD3 R87, P1, PT, R87, R96, RZ ;  /* 0x0000006057577210 */ /* 0x000fe20007f3e0ff */
[----:B------:R-:W-:-:S04]  /*65b0*/  IMAD.WIDE.U32 R78, R36, R52, RZ ;  /* 0x00000034244e7225 */ /* 0x000fc800078e00ff */
[----:B------:R-:W-:-:S04]  /*65c0*/  IMAD.WIDE.U32 R32, P0, R36, R53, R32 ;  /* 0x0000003524207225 */ /* 0x000fc80007800020 */
[----:B------:R-:W-:Y:S01]  /*65d0*/  IMAD.IADD R78, R97, 0x1, R89 ;  /* 0x00000001614e7824 */ /* 0x000fe200078e0259 */
[----:B------:R-:W-:Y:S01]  /*65e0*/  SEL R7, RZ, 0x1, !P3 ;  /* 0x00000001ff077807 */ /* 0x000fe20005800000 */
[----:B------:R-:W-:Y:S01]  /*65f0*/  IMAD.X R97, RZ, RZ, RZ, P0 ;  /* 0x000000ffff617224 */ /* 0x000fe200000e06ff */
[----:B------:R-:W-:Y:S01]  /*6600*/  ISETP.GE.U32.AND P0, PT, R87, R96, PT ;  /* 0x000000605700720c */ /* 0x000fe20003f06070 */
[----:B------:R-:W-:Y:S02]  /*6610*/  IMAD.X R17, R78, 0x1, R17, P1 ;  /* 0x000000014e117824 */ /* 0x000fe400008e0611 */
[----:B------:R-:W-:Y:S01]  /*6620*/  IMAD.MOV.U32 R96, RZ, RZ, R33 ;  /* 0x000000ffff607224 */ /* 0x000fe200078e0021 */
[----:B------:R-:W-:Y:S01]  /*6630*/  IADD3 R8, P3, PT, R7, R94, RZ ;  /* 0x0000005e07087210 */ /* 0x000fe20007f7e0ff */
[----:B------:R-:W-:Y:S01]  /*6640*/  IMAD R33, R55, R36, RZ ;  /* 0x0000002437217224 */ /* 0x000fe200078e02ff */
[----:B------:R-:W-:Y:S02]  /*6650*/  IADD3 RZ, P1, PT, R79, R32, RZ ;  /* 0x000000204fff7210 */ /* 0x000fe40007f3e0ff */
[----:B------:R-:W-:Y:S01]  /*6660*/  ISETP.GE.U32.AND.EX P0, PT, R17, R78, PT, P0 ;  /* 0x0000004e1100720c */ /* 0x000fe20003f06100 */
[----:B------:R-:W-:-:S04]  /*6670*/  IMAD.WIDE.U32 R78, R54, R36, RZ ;  /* 0x00000024364e7225 */ /* 0x000fc800078e00ff */
[----:B------:R-:W-:Y:S02]  /*6680*/  IMAD R89, R37, R54, R33 ;  /* 0x0000003625597224 */ /* 0x000fe400078e0221 */
[----:B------:R-:W-:Y:S01]  /*6690*/  IMAD.X R7, RZ, RZ, R95, P3 ;  /* 0x000000ffff077224 */ /* 0x000fe200018e065f */
[----:B------:R-:W-:Y:S01]  /*66a0*/  IADD3 R107, P3, PT, R107, R78, RZ ;  /* 0x0000004e6b6b7210 */ /* 0x000fe20007f7e0ff */
[----:B------:R-:W-:-:S04]  /*66b0*/  IMAD.WIDE.U32 R102, R37, R54, RZ ;  /* 0x0000003625667225 */ /* 0x000fc800078e00ff */
[----:B------:R-:W-:Y:S01]  /*66c0*/  IMAD.IADD R90, R79, 0x1, R89 ;  /* 0x000000014f5a7824 */ /* 0x000fe200078e0259 */
[----:B------:R-:W-:Y:S01]  /*66d0*/  SEL R89, RZ, 0x1, P0 ;  /* 0x00000001ff597807 */ /* 0x000fe20000000000 */
[----:B------:R-:W-:-:S04]  /*66e0*/  IMAD.WIDE.U32.X R96, R37, R53, R96, P1 ;  /* 0x0000003525607225 */ /* 0x000fc800008e0460 */
[----:B------:R-:W-:-:S04]  /*66f0*/  IMAD.WIDE.U32 R32, R36, R54, RZ ;  /* 0x0000003624207225 */ /* 0x000fc800078e00ff */
[----:B------:R-:W-:-:S04]  /*6700*/  IMAD.WIDE.U32 R100, R37, R56, RZ ;  /* 0x0000003825647225 */ /* 0x000fc800078e00ff */
[----:B------:R-:W-:-:S04]  /*6710*/  IMAD.WIDE.U32 R94, R37, R58, RZ ;  /* 0x0000003a255e7225 */ /* 0x000fc800078e00ff */
[----:B------:R-:W-:-:S04]  /*6720*/  IMAD.WIDE.U32 R102, P0, R36, R55, R102 ;  /* 0x0000003724667225 */ /* 0x000fc80007800066 */
[----:B------:R-:W-:Y:S01]  /*6730*/  IMAD.X R105, R90, 0x1, R105, P3 ;  /* 0x000000015a697824 */ /* 0x000fe200018e0669 */
[----:B------:R-:W-:Y:S02]  /*6740*/  IADD3 R89, P3, P4, R107, R96, R89 ;  /* 0x000000606b597210 */ /* 0x000fe40007c7e059 */
[----:B------:R-:W-:Y:S01]  /*6750*/  IADD3.X R93, PT, PT, RZ, R91, RZ, P5, P2 ;  /* 0x0000005bff5d7210 */ /* 0x000fe20002fe44ff */
[C---:B------:R-:W-:Y:S01]  /*6760*/  IMAD.WIDE.U32 R100, P1, R36.reuse, R57, R100 ;  /* 0x0000003924647225 */ /* 0x040fe20007820064 */
[----:B------:R-:W-:Y:S02]  /*6770*/  IADD3 RZ, P2, PT, R33, R102, RZ ;  /* 0x0000006621ff7210 */ /* 0x000fe40007f5e0ff */
[----:B------:R-:W-:Y:S01]  /*6780*/  IADD3.X R96, PT, PT, R105, R97, RZ, P3, P4 ;  /* 0x0000006169607210 */ /* 0x000fe20001fe84ff */
[----:B------:R-:W-:Y:S01]  /*6790*/  IMAD.WIDE.U32 R32, R36, R58, RZ ;  /* 0x0000003a24207225 */ /* 0x000fe200078e00ff */
[----:B------:R-:W-:-:S03]  /*67a0*/  ISETP.GE.U32.AND P6, PT, R107, R78, PT ;  /* 0x0000004e6b00720c */ /* 0x000fc60003fc6070 */
[----:B------:R-:W-:-:S04]  /*67b0*/  IMAD.WIDE.U32 R94, P4, R36, R59, R94 ;  /* 0x0000003b245e7225 */ /* 0x000fc8000788005e */
[----:B------:R-:W-:Y:S01]  /*67c0*/  IMAD.X R79, RZ, RZ, RZ, P0 ;  /* 0x000000ffff4f7224 */ /* 0x000fe200000e06ff */
[----:B------:R-:W-:Y:S01]  /*67d0*/  ISETP.GE.U32.AND P0, PT, R89, R107, PT ;  /* 0x0000006b5900720c */ /* 0x000fe20003f06070 */
[----:B------:R-:W-:Y:S01]  /*67e0*/  IMAD.X R91, RZ, RZ, RZ, P1 ;  /* 0x000000ffff5b7224 */ /* 0x000fe200008e06ff */
[----:B------:R-:W-:Y:S01]  /*67f0*/  IADD3 RZ, P3, PT, R33, R94, RZ ;  /* 0x0000005e21ff7210 */ /* 0x000fe20007f7e0ff */
[----:B------:R-:W-:Y:S01]  /*6800*/  IMAD.MOV.U32 R78, RZ, RZ, R103 ;  /* 0x000000ffff4e7224 */ /* 0x000fe200078e0067 */
[----:B------:R-:W-:Y:S01]  /*6810*/  ISETP.GE.U32.AND.EX P1, PT, R105, R90, PT, P6 ;  /* 0x0000005a6900720c */ /* 0x000fe20003f26160 */
[----:B------:R-:W-:Y:S01]  /*6820*/  IMAD.X R33, RZ, RZ, RZ, P4 ;  /* 0x000000ffff217224 */ /* 0x000fe200020e06ff */
[----:B------:R-:W-:Y:S01]  /*6830*/  ISETP.GE.U32.AND.EX P0, PT, R96, R105, PT, P0 ;  /* 0x000000696000720c */ /* 0x000fe20003f06100 */
[----:B------:R-:W-:Y:S01]  /*6840*/  IMAD.WIDE.U32.X R78, R37, R55, R78, P2 ;  /* 0x00000037254e7225 */ /* 0x000fe200010e044e */
[----:B------:R-:W-:Y:S02]  /*6850*/  IADD3 R87, P4, PT, R87, R86, RZ ;  /* 0x0000005657577210 */ /* 0x000fe40007f9e0ff */
[----:B------:R-:W-:-:S02]  /*6860*/  SEL R32, RZ, 0x1, P1 ;  /* 0x00000001ff207807 */ /* 0x000fc40000800000 */
[----:B------:R-:W-:Y:S01]  /*6870*/  SEL R97, RZ, 0x1, P0 ;  /* 0x00000001ff617807 */ /* 0x000fe20000000000 */
[----:B------:R-:W-:-:S03]  /*6880*/  IMAD.X R17, R104, 0x1, R17, P4 ;  /* 0x0000000168117824 */ /* 0x000fc600020e0611 */
[----:B------:R-:W-:Y:S02]  /*6890*/  IADD3 R97, P1, P4, R97, R78, R32 ;  /* 0x0000004e61617210 */ /* 0x000fe40007c3e020 */
[C---:B------:R-:W-:Y:S01]  /*68a0*/  IADD3 R78, P0, PT, R87.reuse, R39, RZ ;  /* 0x00000027574e7210 */ /* 0x040fe20007f1e0ff */
[----:B------:R-:W-:Y:S01]  /*68b0*/  IMAD.MOV.U32 R32, RZ, RZ, R95 ;  /* 0x000000ffff207224 */ /* 0x000fe200078e005f */
[----:B------:R-:W-:Y:S01]  /*68c0*/  ISETP.GE.U32.AND P2, PT, R87, R86, PT ;  /* 0x000000565700720c */ /* 0x000fe20003f46070 */
[----:B------:R-:W-:Y:S01]  /*68d0*/  IMAD.WIDE.U32 R98, R36, R56, RZ ;  /* 0x0000003824627225 */ /* 0x000fe200078e00ff */
[----:B------:R-:W-:Y:S02]  /*68e0*/  IADD3.X R87, PT, PT, RZ, R79, RZ, P1, P4 ;  /* 0x0000004fff577210 */ /* 0x000fe40000fe84ff */
[C---:B------:R-:W-:Y:S01]  /*68f0*/  ISETP.GE.U32.AND P1, PT, R78.reuse, R39, PT ;  /* 0x000000274e00720c */ /* 0x040fe20003f26070 */
[----:B------:R-:W-:Y:S01]  /*6900*/  IMAD R95, R57, R36, RZ ;  /* 0x00000024395f7224 */ /* 0x000fe200078e02ff */
[----:B------:R-:W-:Y:S01]  /*6910*/  IADD3 R39, P4, PT, R78, R92, RZ ;  /* 0x0000005c4e277210 */ /* 0x000fe20007f9e0ff */
[----:B------:R-:W-:Y:S01]  /*6920*/  IMAD.WIDE.U32 R78, R56, R36, RZ ;  /* 0x00000024384e7225 */ /* 0x000fe200078e00ff */
[----:B------:R-:W-:-:S03]  /*6930*/  IADD3 RZ, P5, PT, R99, R100, RZ ;  /* 0x0000006463ff7210 */ /* 0x000fc60007fbe0ff */
[----:B------:R-:W-:Y:S02]  /*6940*/  IMAD R95, R37, R56, R95 ;  /* 0x00000038255f7224 */ /* 0x000fe400078e025f */
[----:B------:R-:W-:Y:S01]  /*6950*/  IMAD.X R94, R17, 0x1, R11, P0 ;  /* 0x00000001115e7824 */ /* 0x000fe200000e060b */
[----:B------:R-:W-:Y:S01]  /*6960*/  IADD3 R86, P6, PT, R18, R78, RZ ;  /* 0x0000004e12567210 */ /* 0x000fe20007fde0ff */
[----:B------:R-:W-:Y:S02]  /*6970*/  IMAD.MOV.U32 R90, RZ, RZ, R101 ;  /* 0x000000ffff5a7224 */ /* 0x000fe400078e0065 */
[----:B------:R-:W-:Y:S01]  /*6980*/  IMAD.IADD R79, R79, 0x1, R95 ;  /* 0x000000014f4f7824 */ /* 0x000fe200078e025f */
[----:B------:R-:W-:Y:S01]  /*6990*/  ISETP.GE.U32.AND.EX P1, PT, R94, R11, PT, P1 ;  /* 0x0000000b5e00720c */ /* 0x000fe20003f26110 */
[----:B------:R-:W-:Y:S01]  /*69a0*/  IMAD.WIDE.U32.X R90, R37, R57, R90, P5 ;  /* 0x00000039255a7225 */ /* 0x000fe200028e045a */
[----:B------:R-:W-:Y:S02]  /*69b0*/  ISETP.GE.U32.AND P0, PT, R39, R92, PT ;  /* 0x0000005c2700720c */ /* 0x000fe40003f06070 */
[----:B------:R-:W-:Y:S01]  /*69c0*/  IADD3 R11, P5, PT, R86, R97, RZ ;  /* 0x00000061560b7210 */ /* 0x000fe20007fbe0ff */
[----:B------:R-:W-:Y:S01]  /*69d0*/  IMAD.X R92, R79, 0x1, R13, P6 ;  /* 0x000000014f5c7824 */ /* 0x000fe200030e060d */
[----:B------:R-:W-:-:S02]  /*69e0*/  ISETP.GE.U32.AND.EX P2, PT, R17, R104, PT, P2 ;  /* 0x000000681100720c */ /* 0x000fc40003f46120 */
[----:B------:R-:W-:Y:S01]  /*69f0*/  SEL R17, RZ, 0x1, P1 ;  /* 0x00000001ff117807 */ /* 0x000fe20000800000 */
[----:B------:R-:W-:Y:S01]  /*6a00*/  IMAD.X R13, R92, 0x1, R87, P5 ;  /* 0x000000015c0d7824 */ /* 0x000fe200028e0657 */
[----:B------:R-:W-:Y:S02]  /*6a10*/  SEL R18, RZ, 0x1, P2 ;  /* 0x00000001ff127807 */ /* 0x000fe40001000000 */
[----:B------:R-:W-:Y:S02]  /*6a20*/  ISETP.GE.U32.AND P2, PT, R86, R78, PT ;  /* 0x0000004e5600720c */ /* 0x000fe40003f46070 */
[----:B------:R-:W-:Y:S01]  /*6a30*/  ISETP.GE.U32.AND P1, PT, R11, R86, PT ;  /* 0x000000560b00720c */ /* 0x000fe20003f26070 */
[----:B------:R-:W-:Y:S01]  /*6a40*/  IMAD R95, R59, R36, RZ ;  /* 0x000000243b5f7224 */ /* 0x000fe200078e02ff */
[----:B------:R-:W-:Y:S02]  /*6a50*/  ISETP.GE.U32.AND.EX P2, PT, R92, R79, PT, P2 ;  /* 0x0000004f5c00720c */ /* 0x000fe40003f46120 */
[----:B------:R-:W-:Y:S01]  /*6a60*/  ISETP.GE.U32.AND.EX P1, PT, R13, R92, PT, P1 ;  /* 0x0000005c0d00720c */ /* 0x000fe20003f26110 */
[----:B------:R-:W-:Y:S01]  /*6a70*/  IMAD.WIDE.U32.X R32, R37, R59, R32, P3 ;  /* 0x0000003b25207225 */ /* 0x000fe200018e0420 */
[----:B------:R-:W-:-:S03]  /*6a80*/  IADD3 R17, P3, P5, R17, R34, R18 ;  /* 0x0000002211117210 */ /* 0x000fc60007d7e012 */
[----:B------:R-:W-:Y:S01]  /*6a90*/  IMAD.X R94, R14, 0x1, R94, P4 ;  /* 0x000000010e5e7824 */ /* 0x000fe200020e065e */
[----:B------:R-:W-:Y:S01]  /*6aa0*/  SEL R18, RZ, 0x1, P2 ;  /* 0x00000001ff127807 */ /* 0x000fe20001000000 */
[----:B------:R-:W-:Y:S01]  /*6ab0*/  IMAD R95, R37, R58, R95 ;  /* 0x0000003a255f7224 */ /* 0x000fe200078e025f */
[----:B------:R-:W-:Y:S01]  /*6ac0*/  SEL R79, RZ, 0x1, P1 ;  /* 0x00000001ff4f7807 */ /* 0x000fe20000800000 */
[----:B------:R-:W-:Y:S01]  /*6ad0*/  IMAD.WIDE.U32 R36, R58, R36, RZ ;  /* 0x000000243a247225 */ /* 0x000fe200078e00ff */
[----:B------:R-:W-:Y:S02]  /*6ae0*/  ISETP.GE.U32.AND.EX P0, PT, R94, R14, PT, P0 ;  /* 0x0000000e5e00720c */ /* 0x000fe40003f06100 */
[----:B------:R-:W-:Y:S02]  /*6af0*/  IADD3 R97, P1, PT, R39, R8, RZ ;  /* 0x0000000827617210 */ /* 0x000fe40007f3e0ff */
[----:B------:R-:W-:Y:S02]  /*6b00*/  IADD3.X R34, PT, PT, RZ, R35, RZ, P3, P5 ;  /* 0x00000023ff227210 */ /* 0x000fe40001fea4ff */
[----:B------:R-:W-:Y:S01]  /*6b10*/  IADD3 R14, P2, P5, R79, R90, R18 ;  /* 0x0000005a4f0e7210 */ /* 0x000fe20007d5e012 */
[----:B------:R-:W-:Y:S01]  /*6b20*/  IMAD.IADD R18, R37, 0x1, R95 ;  /* 0x0000000125127824 */ /* 0x000fe200078e025f */
[----:B------:R-:W-:Y:S01]  /*6b30*/  IADD3 R35, P4, PT, R6, R36, RZ ;  /* 0x0000002406237210 */ /* 0x000fe20007f9e0ff */
[----:B------:R-:W-:Y:S01]  /*6b40*/  IMAD.X R94, R94, 0x1, R7, P1 ;  /* 0x000000015e5e7824 */ /* 0x000fe200008e0607 */
[----:B------:R-:W-:-:S02]  /*6b50*/  IADD3.X R90, PT, PT, RZ, R91, RZ, P2, P5 ;  /* 0x0000005bff5a7210 */ /* 0x000fc400017ea4ff */
[----:B------:R-:W-:Y:S01]  /*6b60*/  ISETP.GE.U32.AND P1, PT, R35, R36, PT ;  /* 0x000000242300720c */ /* 0x000fe20003f26070 */
[----:B------:R-:W-:Y:S01]  /*6b70*/  IMAD.WIDE.U32 R36, R97, R60, RZ ;  /* 0x0000003c61247225 */ /* 0x000fe200078e00ff */
[----:B------:R-:W-:Y:S02]  /*6b80*/  IADD3 R6, P5, PT, R35, R14, RZ ;  /* 0x0000000e23067210 */ /* 0x000fe40007fbe0ff */
[----:B------:R-:W-:Y:S01]  /*6b90*/  ISETP.GE.U32.AND P3, PT, R97, R8, PT ;  /* 0x000000086100720c */ /* 0x000fe20003f66070 */
[----:B------:R-:W-:Y:S02]  /*6ba0*/  IMAD.X R39, R18, 0x1, R93, P4 ;  /* 0x0000000112277824 */ /* 0x000fe400020e065d */
[C---:B------:R-:W-:Y:S01]  /*6bb0*/  IMAD R8, R94.reuse, R60, RZ ;  /* 0x0000003c5e087224 */ /* 0x040fe200078e02ff */
[----:B------:R-:W-:Y:S01]  /*6bc0*/  ISETP.GE.U32.AND.EX P3, PT, R94, R7, PT, P3 ;  /* 0x000000075e00720c */ /* 0x000fe20003f66130 */
[----:B------:R-:W-:Y:S01]  /*6bd0*/  IMAD.X R14, R39, 0x1, R90, P5 ;  /* 0x00000001270e7824 */ /* 0x000fe200028e065a */
[----:B------:R-:W-:Y:S01]  /*6be0*/  ISETP.GE.U32.AND P2, PT, R6, R35, PT ;  /* 0x000000230600720c */ /* 0x000fe20003f46070 */
[----:B------:R-:W-:-:S02]  /*6bf0*/  IMAD R7, R97, R61, R8 ;  /* 0x0000003d61077224 */ /* 0x000fc400078e0208 */
[----:B------:R-:W-:Y:S01]  /*6c00*/  IMAD.WIDE.U32 R92, R36, R62, RZ ;  /* 0x0000003e245c7225 */ /* 0x000fe200078e00ff */
[----:B------:R-:W-:Y:S02]  /*6c10*/  SEL R8, RZ, 0x1, P0 ;  /* 0x00000001ff087807 */ /* 0x000fe40000000000 */
[----:B------:R-:W-:Y:S01]  /*6c20*/  SEL R35, RZ, 0x1, P3 ;  /* 0x00000001ff237807 */ /* 0x000fe20001800000 */
[----:B------:R-:W-:Y:S01]  /*6c30*/  IMAD.IADD R7, R37, 0x1, R7 ;  /* 0x0000000125077824 */ /* 0x000fe200078e0207 */
[----:B------:R-:W-:Y:S02]  /*6c40*/  ISETP.GE.U32.AND.EX P1, PT, R39, R18, PT, P1 ;  /* 0x000000122700720c */ /* 0x000fe40003f26110 */
[----:B------:R-:W-:Y:S02]  /*6c50*/  ISETP.GE.U32.AND.EX P2, PT, R14, R39, PT, P2 ;  /* 0x000000270e00720c */ /* 0x000fe40003f46120 */
[----:B------:R-:W-:Y:S02]  /*6c60*/  LOP3.LUT R18, RZ, R92, RZ, 0x33, !PT ;  /* 0x0000005cff127212 */ /* 0x000fe400078e33ff */
[----:B------:R-:W-:Y:S01]  /*6c70*/  IADD3 R8, P3, P4, R35, R80, R8 ;  /* 0x0000005023087210 */ /* 0x000fe20007c7e008 */
[----:B------:R-:W-:Y:S01]  /*6c80*/  IMAD.WIDE.U32 R90, R7, R62, RZ ;  /* 0x0000003e075a7225 */ /* 0x000fe200078e00ff */
[----:B------:R-:W-:-:S02]  /*6c90*/  SEL R39, RZ, 0x1, P1 ;  /* 0x00000001ff277807 */ /* 0x000fc40000800000 */
[----:B------:R-:W-:Y:S01]  /*6ca0*/  SEL R35, RZ, 0x1, P2 ;  /* 0x00000001ff237807 */ /* 0x000fe20001000000 */
[----:B------:R-:W-:Y:S01]  /*6cb0*/  IMAD.WIDE.U32 R86, R7, R64, RZ ;  /* 0x0000004007567225 */ /* 0x000fe200078e00ff */
[----:B------:R-:W-:Y:S02]  /*6cc0*/  ISETP.GT.U32.AND P0, PT, R97, R18, PT ;  /* 0x000000126100720c */ /* 0x000fe40003f04070 */
[----:B------:R-:W-:Y:S02]  /*6cd0*/  IADD3.X R18, PT, PT, RZ, R81, RZ, P3, P4 ;  /* 0x00000051ff127210 */ /* 0x000fe40001fe84ff */
[----:B------:R-:W-:Y:S01]  /*6ce0*/  IADD3 R35, P1, P3, R35, R32, R39 ;  /* 0x0000002023237210 */ /* 0x000fe20007b3e027 */
[----:B------:R-:W-:-:S03]  /*6cf0*/  IMAD.WIDE.U32 R90, P2, R36, R63, R90 ;  /* 0x0000003f245a7225 */ /* 0x000fc6000784005a */
[----:B------:R-:W-:Y:S01]  /*6d00*/  IADD3.X R39, PT, PT, RZ, R33, RZ, P1, P3 ;  /* 0x00000021ff277210 */ /* 0x000fe20000fe64ff */
[----:B------:R-:W-:-:S04]  /*6d10*/  IMAD.WIDE.U32 R86, P4, R36, R65, R86 ;  /* 0x0000004124567225 */ /* 0x000fc80007880056 */
[----:B------:R-:W-:-:S04]  /*6d20*/  IMAD.WIDE.U32 R32, R36, R64, RZ ;  /* 0x0000004024207225 */ /* 0x000fc800078e00ff */
[----:B------:R-:W-:Y:S01]  /*6d30*/  IMAD.X R79, RZ, RZ, RZ, P2 ;  /* 0x000000ffff4f7224 */ /* 0x000fe200010e06ff */
[----:B------:R-:W-:Y:S01]  /*6d40*/  IADD3 R95, P2, PT, R93, R90, RZ ;  /* 0x0000005a5d5f7210 */ /* 0x000fe20007f5e0ff */
[----:B------:R-:W-:Y:S01]  /*6d50*/  IMAD.MOV.U32 R78, RZ, RZ, R91 ;  /* 0x000000ffff4e7224 */ /* 0x000fe200078e005b */
[----:B------:R-:W-:Y:S01]  /*6d60*/  IADD3 R33, P6, PT, R33, R86, RZ ;  /* 0x0000005621217210 */ /* 0x000fe20007fde0ff */
[----:B---3--:R-:W-:-:S04]  /*6d70*/  IMAD.WIDE.U32 R90, R83, R52, RZ ;  /* 0x00000034535a7225 */ /* 0x008fc800078e00ff */
[-C--:B------:R-:W-:Y:S02]  /*6d80*/  IMAD R93, R53, R82.reuse, RZ ;  /* 0x00000052355d7224 */ /* 0x080fe400078e02ff */
[----:B------:R-:W-:Y:S02]  /*6d90*/  IMAD.MOV.U32 R80, RZ, RZ, R87 ;  /* 0x000000ffff507224 */ /* 0x000fe400078e0057 */
[----:B------:R-:W-:-:S04]  /*6da0*/  IMAD.WIDE.U32 R86, R52, R82, RZ ;  /* 0x0000005234567225 */ /* 0x000fc800078e00ff */
[----:B------:R-:W-:Y:S01]  /*6db0*/  IMAD R97, R83, R52, R93 ;  /* 0x0000003453617224 */ /* 0x000fe200078e025d */
[----:B------:R-:W-:Y:S01]  /*6dc0*/  IADD3 R89, P3, PT, R89, R86, RZ ;  /* 0x0000005659597210 */ /* 0x000fe20007f7e0ff */
[----:B------:R-:W-:Y:S01]  /*6dd0*/  IMAD.WIDE.U32 R90, P1, R82, R53, R90 ;  /* 0x00000035525a7225 */ /* 0x000fe2000782005a */
[----:B------:R-:W-:-:S03]  /*6de0*/  LOP3.LUT R95, RZ, R95, RZ, 0x33, !PT ;  /* 0x0000005fff5f7212 */ /* 0x000fc600078e33ff */
[----:B------:R-:W-:Y:S02]  /*6df0*/  IMAD.IADD R97, R87, 0x1, R97 ;  /* 0x0000000157617824 */ /* 0x000fe400078e0261 */
[----:B------:R-:W-:Y:S01]  /*6e00*/  IMAD.X R87, RZ, RZ, RZ, P1 ;  /* 0x000000ffff577224 */ /* 0x000fe200008e06ff */
[----:B------:R-:W-:Y:S01]  /*6e10*/  ISETP.GE.U32.AND P1, PT, R89, R86, PT ;  /* 0x000000565900720c */ /* 0x000fe20003f26070 */
[----:B------:R-:W-:Y:S01]  /*6e20*/  IMAD.WIDE.U32 R92, R82, R52, RZ ;  /* 0x00000034525c7225 */ /* 0x000fe200078e00ff */
[----:B------:R-:W-:-:S03]  /*6e30*/  ISETP.GT.U32.AND.EX P0, PT, R94, R95, PT, P0 ;  /* 0x0000005f5e00720c */ /* 0x000fc60003f04100 */
[----:B------:R-:W-:Y:S02]  /*6e40*/  IMAD.MOV.U32 R86, RZ, RZ, R91 ;  /* 0x000000ffff567224 */ /* 0x000fe400078e005b */
[----:B------:R-:W-:Y:S02]  /*6e50*/  IMAD.X R102, R97, 0x1, R96, P3 ;  /* 0x0000000161667824 */ /* 0x000fe400018e0660 */
[----:B------:R-:W-:Y:S02]  /*6e60*/  IMAD R91, R55, R82, RZ ;  /* 0x00000052375b7224 */ /* 0x000fe400078e02ff */
[----:B------:R-:W-:Y:S01]  /*6e70*/  IMAD.X R81, RZ, RZ, RZ, P4 ;  /* 0x000000ffff517224 */ /* 0x000fe200020e06ff */
[----:B------:R-:W-:Y:S01]  /*6e80*/  IADD3 RZ, P4, PT, R93, R90, RZ ;  /* 0x0000005a5dff7210 */ /* 0x000fe20007f9e0ff */
[----:B------:R-:W-:Y:S01]  /*6e90*/  IMAD.WIDE.U32 R94, R54, R82, RZ ;  /* 0x00000052365e7225 */ /* 0x000fe200078e00ff */
[----:B------:R-:W-:-:S03]  /*6ea0*/  ISETP.GE.U32.AND.EX P1, PT, R102, R97, PT, P1 ;  /* 0x000000616600720c */ /* 0x000fc60003f26110 */
[----:B------:R-:W-:Y:S02]  /*6eb0*/  IMAD R101, R83, R54, R91 ;  /* 0x0000003653657224 */ /* 0x000fe400078e025b */
[----:B------:R-:W-:-:S04]  /*6ec0*/  IMAD.WIDE.U32 R90, R82, R56, RZ ;  /* 0x00000038525a7225 */ /* 0x000fc800078e00ff */
[----:B------:R-:W-:Y:S01]  /*6ed0*/  IMAD.WIDE.U32.X R78, R7, R63, R78, P2 ;  /* 0x0000003f074e7225 */ /* 0x000fe200010e044e */
[----:B------:R-:W-:Y:S02]  /*6ee0*/  IADD3 R105, P2, PT, R11, R94, RZ ;  /* 0x0000005e0b697210 */ /* 0x000fe40007f5e0ff */
[----:B------:R-:W-:Y:S01]  /*6ef0*/  SEL R11, RZ, 0x1, P1 ;  /* 0x00000001ff0b7807 */ /* 0x000fe20000800000 */
[----:B------:R-:W-:-:S04]  /*6f00*/  IMAD.WIDE.U32 R98, R83, R54, RZ ;  /* 0x0000003653627225 */ /* 0x000fc800078e00ff */
[----:B------:R-:W-:-:S04]  /*6f10*/  IMAD.WIDE.U32 R96, R83, R56, RZ ;  /* 0x0000003853607225 */ /* 0x000fc800078e00ff */
[----:B------:R-:W-:Y:S01]  /*6f20*/  IMAD.IADD R90, R95, 0x1, R101 ;  /* 0x000000015f5a7824 */ /* 0x000fe200078e0265 */
[----:B------:R-:W-:Y:S01]  /*6f30*/  SEL R95, RZ, 0x1, !P0 ;  /* 0x00000001ff5f7807 */ /* 0x000fe20004000000 */
[----:B------:R-:W-:-:S03]  /*6f40*/  IMAD.WIDE.U32.X R86, R83, R53, R86, P4 ;  /* 0x0000003553567225 */ /* 0x000fc600020e0456 */
[----:B------:R-:W-:Y:S01]  /*6f50*/  IADD3 R95, P4, PT, R95, R78, RZ ;  /* 0x0000004e5f5f7210 */ /* 0x000fe20007f9e0ff */
[----:B------:R-:W-:Y:S01]  /*6f60*/  IMAD.X R107, R90, 0x1, R13, P2 ;  /* 0x000000015a6b7824 */ /* 0x000fe200010e060d */
[----:B------:R-:W-:Y:S01]  /*6f70*/  IADD3 R11, P1, P2, R105, R86, R11 ;  /* 0x00000056690b7210 */ /* 0x000fe20007a3e00b */
[----:B------:R-:W-:-:S04]  /*6f80*/  IMAD.WIDE.U32 R92, R82, R54, RZ ;  /* 0x00000036525c7225 */ /* 0x000fc800078e00ff */
[----:B------:R-:W-:Y:S01]  /*6f90*/  IMAD.WIDE.U32 R98, P3, R82, R55, R98 ;  /* 0x0000003752627225 */ /* 0x000fe20007860062 */
[----:B------:R-:W-:-:S03]  /*6fa0*/  IADD3.X R103, PT, PT, R107, R87, RZ, P1, P2 ;  /* 0x000000576b677210 */ /* 0x000fc60000fe44ff */
[----:B------:R-:W-:-:S04]  /*6fb0*/  IMAD.WIDE.U32 R96, P0, R82, R57, R96 ;  /* 0x0000003952607225 */ /* 0x000fc80007800060 */
[----:B------:R-:W-:Y:S01]  /*6fc0*/  IMAD.WIDE.U32 R100, R83, R58, RZ ;  /* 0x0000003a53647225 */ /* 0x000fe200078e00ff */
[----:B------:R-:W-:-:S03]  /*6fd0*/  ISETP.GE.U32.AND P1, PT, R105, R94, PT ;  /* 0x0000005e6900720c */ /* 0x000fc60003f26070 */
[----:B------:R-:W-:Y:S01]  /*6fe0*/  IMAD.X R13, RZ, RZ, R79, P4 ;  /* 0x000000ffff0d7224 */ /* 0x000fe200020e064f */
[----:B------:R-:W-:Y:S01]  /*6ff0*/  IADD3 RZ, P4, PT, R93, R98, RZ ;  /* 0x000000625dff7210 */ /* 0x000fe20007f9e0ff */
[----:B------:R-:W-:Y:S01]  /*7000*/  IMAD.X R87, RZ, RZ, RZ, P0 ;  /* 0x000000ffff577224 */ /* 0x000fe200000e06ff */
[----:B------:R-:W-:Y:S01]  /*7010*/  ISETP.GE.U32.AND P0, PT, R11, R105, PT ;  /* 0x000000690b00720c */ /* 0x000fe20003f06070 */
[----:B------:R-:W-:Y:S02]  /*7020*/  IMAD.X R93, RZ, RZ, RZ, P3 ;  /* 0x000000ffff5d7224 */ /* 0x000fe400018e06ff */
[----:B------:R-:W-:Y:S02]  /*7030*/  IMAD.MOV.U32 R92, RZ, RZ, R99 ;  /* 0x000000ffff5c7224 */ /* 0x000fe400078e0063 */
[----:B------:R-:W-:Y:S01]  /*7040*/  IMAD.WIDE.U32 R78, R82, R58, RZ ;  /* 0x0000003a524e7225 */ /* 0x000fe200078e00ff */
[----:B------:R-:W-:-:S03]  /*7050*/  ISETP.GE.U32.AND.EX P1, PT, R107, R90, PT, P1 ;  /* 0x0000005a6b00720c */ /* 0x000fc60003f26110 */
[----:B------:R-:W-:Y:S01]  /*7060*/  IMAD.WIDE.U32 R100, P5, R82, R59, R100 ;  /* 0x0000003b52647225 */ /* 0x000fe200078a0064 */
[----:B------:R-:W-:-:S03]  /*7070*/  ISETP.GE.U32.AND.EX P0, PT, R103, R107, PT, P0 ;  /* 0x0000006b6700720c */ /* 0x000fc60003f06100 */
[----:B------:R-:W-:Y:S01]  /*7080*/  IMAD.WIDE.U32.X R92, R83, R55, R92, P4 ;  /* 0x00000037535c7225 */ /* 0x000fe200020e045c */
[----:B------:R-:W-:Y:S02]  /*7090*/  IADD3 R89, P4, PT, R89, R38, RZ ;  /* 0x0000002659597210 */ /* 0x000fe40007f9e0ff */
[----:B------:R-:W-:Y:S02]  /*70a0*/  IADD3 RZ, P3, PT, R79, R100, RZ ;  /* 0x000000644fff7210 */ /* 0x000fe40007f7e0ff */
[----:B------:R-:W-:Y:S02]  /*70b0*/  SEL R78, RZ, 0x1, P1 ;  /* 0x00000001ff4e7807 */ /* 0x000fe40000800000 */
[----:B------:R-:W-:Y:S01]  /*70c0*/  SEL R79, RZ, 0x1, P0 ;  /* 0x00000001ff4f7807 */ /* 0x000fe20000000000 */
[----:B------:R-:W-:Y:S01]  /*70d0*/  IMAD.MOV.U32 R86, RZ, RZ, R97 ;  /* 0x000000ffff567224 */ /* 0x000fe200078e0061 */
[----:B------:R-:W-:Y:S01]  /*70e0*/  IADD3 RZ, P2, PT, R91, R96, RZ ;  /* 0x000000605bff7210 */ /* 0x000fe20007f5e0ff */
[----:B------:R-:W-:Y:S01]  /*70f0*/  IMAD R97, R57, R82, RZ ;  /* 0x0000005239617224 */ /* 0x000fe200078e02ff */
[----:B------:R-:W-:Y:S01]  /*7100*/  IADD3 R92, P0, P1, R79, R92, R78 ;  /* 0x0000005c4f5c7210 */ /* 0x000fe2000791e04e */
[----:B------:R-:W-:Y:S01]  /*7110*/  IMAD.X R102, R9, 0x1, R102, P4 ;  /* 0x0000000109667824 */ /* 0x000fe200020e0666 */
[----:B------:R-:W-:Y:S01]  /*7120*/  IADD3 R96, P4, PT, R89, R17, RZ ;  /* 0x0000001159607210 */ /* 0x000fe20007f9e0ff */
[----:B------:R-:W-:Y:S01]  /*7130*/  IMAD.WIDE.U32 R78, R56, R82, RZ ;  /* 0x00000052384e7225 */ /* 0x000fe200078e00ff */
[----:B------:R-:W-:-:S03]  /*7140*/  IADD3.X R94, PT, PT, RZ, R93, RZ, P0, P1 ;  /* 0x0000005dff5e7210 */ /* 0x000fc600007e24ff */
[----:B------:R-:W-:Y:S01]  /*7150*/  IMAD R97, R83, R56, R97 ;  /* 0x0000003853617224 */ /* 0x000fe200078e0261 */
[----:B------:R-:W-:Y:S01]  /*7160*/  ISETP.GE.U32.AND P0, PT, R96, R17, PT ;  /* 0x000000116000720c */ /* 0x000fe20003f06070 */
[----:B------:R-:W-:Y:S01]  /*7170*/  IMAD.X R93, R102, 0x1, R34, P4 ;  /* 0x00000001665d7824 */ /* 0x000fe200020e0622 */
[----:B------:R-:W-:Y:S01]  /*7180*/  ISETP.GE.U32.AND P1, PT, R89, R38, PT ;  /* 0x000000265900720c */ /* 0x000fe20003f26070 */
[----:B------:R-:W-:Y:S01]  /*7190*/  IMAD.IADD R38, R79, 0x1, R97 ;  /* 0x000000014f267824 */ /* 0x000fe200078e0261 */
[----:B------:R-:W-:Y:S01]  /*71a0*/  IADD3 R17, P4, PT, R6, R78, RZ ;  /* 0x0000004e06117210 */ /* 0x000fe20007f9e0ff */
[----:B------:R-:W-:Y:S01]  /*71b0*/  IMAD.X R91, RZ, RZ, RZ, P5 ;  /* 0x000000ffff5b7224 */ /* 0x000fe200028e06ff */
[----:B------:R-:W-:Y:S02]  /*71c0*/  ISETP.GE.U32.AND.EX P1, PT, R102, R9, PT, P1 ;  /* 0x000000096600720c */ /* 0x000fe40003f26110 */
[----:B------:R-:W-:Y:S01]  /*71d0*/  IADD3 R6, P5, PT, R17, R92, RZ ;  /* 0x0000005c11067210 */ /* 0x000fe20007fbe0ff */
[----:B------:R-:W-:-:S02]  /*71e0*/  IMAD.X R89, R38, 0x1, R14, P4 ;  /* 0x0000000126597824 */ /* 0x000fc400020e060e */
[----:B------:R-:W-:Y:S01]  /*71f0*/  IMAD.WIDE.U32.X R86, R83, R57, R86, P2 ;  /* 0x0000003953567225 */ /* 0x000fe200010e0456 */
[----:B------:R-:W-:Y:S02]  /*7200*/  ISETP.GE.U32.AND P2, PT, R17, R78, PT ;  /* 0x0000004e1100720c */ /* 0x000fe40003f46070 */
[----:B------:R-:W-:Y:S01]  /*7210*/  ISETP.GE.U32.AND.EX P0, PT, R93, R34, PT, P0 ;  /* 0x000000225d00720c */ /* 0x000fe20003f06100 */
[C---:B------:R-:W-:Y:S01]  /*7220*/  IMAD.X R14, R89.reuse, 0x1, R94, P5 ;  /* 0x00000001590e7824 */ /* 0x040fe200028e065e */
[----:B------:R-:W-:Y:S02]  /*7230*/  SEL R78, RZ, 0x1, P1 ;  /* 0x00000001ff4e7807 */ /* 0x000fe40000800000 */
[----:B------:R-:W-:Y:S02]  /*7240*/  ISETP.GE.U32.AND P1, PT, R6, R17, PT ;  /* 0x000000110600720c */ /* 0x000fe40003f26070 */
[----:B------:R-:W-:Y:S02]  /*7250*/  IADD3 R9, P4, PT, R96, R88, RZ ;  /* 0x0000005860097210 */ /* 0x000fe40007f9e0ff */
[----:B------:R-:W-:-:S02]  /*7260*/  ISETP.GE.U32.AND.EX P2, PT, R89, R38, PT, P2 ;  /* 0x000000265900720c */ /* 0x000fc40003f46120 */
[----:B------:R-:W-:Y:S02]  /*7270*/  SEL R79, RZ, 0x1, P0 ;  /* 0x00000001ff4f7807 */ /* 0x000fe40000000000 */
[----:B------:R-:W-:Y:S01]  /*7280*/  ISETP.GE.U32.AND.EX P1, PT, R14, R89, PT, P1 ;  /* 0x000000590e00720c */ /* 0x000fe20003f26110 */
[----:B------:R-:W-:Y:S01]  /*7290*/  IMAD.X R17, R10, 0x1, R93, P4 ;  /* 0x000000010a117824 */ /* 0x000fe200020e065d */
[----:B------:R-:W-:Y:S02]  /*72a0*/  SEL R34, RZ, 0x1, P2 ;  /* 0x00000001ff227807 */ /* 0x000fe40001000000 */
[----:B------:R-:W-:Y:S02]  /*72b0*/  ISETP.GE.U32.AND P0, PT, R9, R88, PT ;  /* 0x000000580900720c */ /* 0x000fe40003f06070 */
[----:B------:R-:W-:Y:S02]  /*72c0*/  IADD3 R78, P2, P4, R79, R84, R78 ;  /* 0x000000544f4e7210 */ /* 0x000fe40007c5e04e */
[----:B------:R-:W-:-:S02]  /*72d0*/  SEL R79, RZ, 0x1, P1 ;  /* 0x00000001ff4f7807 */ /* 0x000fc40000800000 */
[----:B------:R-:W-:Y:S02]  /*72e0*/  ISETP.GE.U32.AND.EX P0, PT, R17, R10, PT, P0 ;  /* 0x0000000a1100720c */ /* 0x000fe40003f06100 */
[----:B------:R-:W-:Y:S01]  /*72f0*/  IADD3.X R84, PT, PT, RZ, R85, RZ, P2, P4 ;  /* 0x00000055ff547210 */ /* 0x000fe200017e84ff */
[----:B------:R-:W-:Y:S01]  /*7300*/  IMAD.MOV.U32 R90, RZ, RZ, R101 ;  /* 0x000000ffff5a7224 */ /* 0x000fe200078e0065 */
[----:B------:R-:W-:Y:S01]  /*7310*/  IADD3 R10, P5, P4, R79, R86, R34 ;  /* 0x000000564f0a7210 */ /* 0x000fe20007cbe022 */
[----:B------:R-:W-:Y:S01]  /*7320*/  IMAD R89, R59, R82, RZ ;  /* 0x000000523b597224 */ /* 0x000fe200078e02ff */
[----:B------:R-:W-:Y:S01]  /*7330*/  IADD3 R79, P1, PT, R9, R8, RZ ;  /* 0x00000008094f7210 */ /* 0x000fe20007f3e0ff */
[----:B------:R-:W-:-:S03]  /*7340*/  IMAD.WIDE.U32.X R90, R83, R59, R90, P3 ;  /* 0x0000003b535a7225 */ /* 0x000fc600018e045a */
[----:B------:R-:W-:Y:S01]  /*7350*/  IADD3 R9, P2, PT, R79, R32, RZ ;  /* 0x000000204f097210 */ /* 0x000fe20007f5e0ff */
[----:B------:R-:W-:Y:S02]  /*7360*/  IMAD R89, R83, R58, R89 ;  /* 0x0000003a53597224 */ /* 0x000fe400078e0259 */
[----:B------:R-:W-:Y:S01]  /*7370*/  IMAD.WIDE.U32 R82, R58, R82, RZ ;  /* 0x000000523a527225 */ /* 0x000fe200078e00ff */
[----:B------:R-:W-:-:S03]  /*7380*/  IADD3.X R87, PT, PT, RZ, R87, RZ, P5, P4 ;  /* 0x00000057ff577210 */ /* 0x000fc60002fe84ff */
[----:B------:R-:W-:Y:S01]  /*7390*/  IMAD.X R17, R17, 0x1, R18, P1 ;  /* 0x0000000111117824 */ /* 0x000fe200008e0612 */
[----:B------:R-:W-:Y:S02]  /*73a0*/  ISETP.GE.U32.AND P1, PT, R79, R8, PT ;  /* 0x000000084f00720c */ /* 0x000fe40003f26070 */
[----:B------:R-:W-:Y:S01]  /*73b0*/  IADD3 R85, P5, PT, R9, R95, RZ ;  /* 0x0000005f09557210 */ /* 0x000fe20007fbe0ff */
[----:B------:R-:W-:Y:S01]  /*73c0*/  IMAD.X R8, R33, 0x1, R17, P2 ;  /* 0x0000000121087824 */ /* 0x000fe200010e0611 */
[----:B------:R-:W-:Y:S02]  /*73d0*/  IADD3 R35, P3, PT, R35, R82, RZ ;  /* 0x0000005223237210 */ /* 0x000fe40007f7e0ff */
[----:B------:R-:W-:Y:S01]  /*73e0*/  ISETP.GE.U32.AND.EX P1, PT, R17, R18, PT, P1 ;  /* 0x000000121100720c */ /* 0x000fe20003f26110 */
[----:B------:R-:W-:Y:S01]  /*73f0*/  IMAD.IADD R18, R83, 0x1, R89 ;  /* 0x0000000153127824 */ /* 0x000fe200078e0259 */
[----:B------:R-:W-:Y:S01]  /*7400*/  ISETP.GE.U32.AND P4, PT, R9, R32, PT ;  /* 0x000000200900720c */ /* 0x000fe20003f86070 */
[----:B------:R-:W-:Y:S01]  /*7410*/  IMAD.X R79, R8, 0x1, R13, P5 ;  /* 0x00000001084f7824 */ /* 0x000fe200028e060d */
[----:B------:R-:W-:-:S02]  /*7420*/  ISETP.GE.U32.AND P2, PT, R35, R82, PT ;  /* 0x000000522300720c */ /* 0x000fc40003f46070 */
[----:B------:R-:W-:Y:S01]  /*7430*/  SEL R17, RZ, 0x1, P1 ;  /* 0x00000001ff117807 */ /* 0x000fe20000800000 */
[----:B------:R-:W-:Y:S01]  /*7440*/  IMAD.X R32, R18, 0x1, R39, P3 ;  /* 0x0000000112207824 */ /* 0x000fe200018e0627 */
[----:B------:R-:W-:Y:S01]  /*7450*/  ISETP.GE.U32.AND.EX P4, PT, R8, R33, PT, P4 ;  /* 0x000000210800720c */ /* 0x000fe20003f86140 */
[----:B------:R-:W-:Y:S01]  /*7460*/  IMAD.WIDE.U32 R8, R85, R60, RZ ;  /* 0x0000003c55087225 */ /* 0x000fe200078e00ff */
[----:B------:R-:W-:Y:S02]  /*7470*/  SEL R82, RZ, 0x1, P0 ;  /* 0x00000001ff527807 */ /* 0x000fe40000000000 */
[----:B------:R-:W-:Y:S01]  /*7480*/  IADD3 R10, P1, PT, R35, R10, RZ ;  /* 0x0000000a230a7210 */ /* 0x000fe20007f3e0ff */
[----:B------:R-:W-:Y:S01]  /*7490*/  IMAD R34, R79, R60, RZ ;  /* 0x0000003c4f227224 */ /* 0x000fe200078e02ff */
[----:B------:R-:W-:-:S03]  /*74a0*/  IADD3 R82, P0, P5, R17, R76, R82 ;  /* 0x0000004c11527210 */ /* 0x000fc60007d1e052 */
[----:B------:R-:W-:Y:S01]  /*74b0*/  IMAD.X R17, R32, 0x1, R87, P1 ;  /* 0x0000000120117824 */ /* 0x000fe200008e0657 */
[----:B------:R-:W-:Y:S01]  /*74c0*/  ISETP.GE.U32.AND P1, PT, R10, R35, PT ;  /* 0x000000230a00720c */ /* 0x000fe20003f26070 */
[----:B------:R-:W-:Y:S02]  /*74d0*/  IMAD R33, R85, R61, R34 ;  /* 0x0000003d55217224 */ /* 0x000fe400078e0222 */
[----:B------:R-:W-:Y:S01]  /*74e0*/  IMAD.WIDE.U32 R34, R8, R62, RZ ;  /* 0x0000003e08227225 */ /* 0x000fe200078e00ff */
[----:B------:R-:W-:Y:S02]  /*74f0*/  ISETP.GE.U32.AND.EX P3, PT, R32, R18, PT, P2 ;  /* 0x000000122000720c */ /* 0x000fe40003f66120 */
[----:B------:R-:W-:Y:S01]  /*7500*/  LOP3.LUT R34, RZ, R34, RZ, 0x33, !PT ;  /* 0x00000022ff227212 */ /* 0x000fe200078e33ff */
[----:B------:R-:W-:Y:S01]  /*7510*/  IMAD.IADD R18, R9, 0x1, R33 ;  /* 0x0000000109127824 */ /* 0x000fe200078e0221 */
[----:B------:R-:W-:Y:S02]  /*7520*/  IADD3.X R88, PT, PT, RZ, R77, RZ, P0, P5 ;  /* 0x0000004dff587210 */ /* 0x000fe400007ea4ff */
[----:B------:R-:W-:-:S02]  /*7530*/  ISETP.GT.U32.AND P0, PT, R85, R34, PT ;  /* 0x000000225500720c */ /* 0x000fc40003f04070 */
[----:B------:R-:W-:Y:S02]  /*7540*/  SEL R34, RZ, 0x1, P3 ;  /* 0x00000001ff227807 */ /* 0x000fe40001800000 */
[----:B------:R-:W-:Y:S02]  /*7550*/  ISETP.NE.U32.AND P3, PT, R78, RZ, PT ;  /* 0x000000ff4e00720c */ /* 0x000fe40003f65070 */
[----:B------:R-:W-:Y:S01]  /*7560*/  ISETP.GE.U32.AND.EX P1, PT, R17, R32, PT, P1 ;  /* 0x000000201100720c */ /* 0x000fe20003f26110 */
[----:B------:R-:W-:Y:S01]  /*7570*/  IMAD.WIDE.U32 R32, R18, R62, RZ ;  /* 0x0000003e12207225 */ /* 0x000fe200078e00ff */
[----:B------:R-:W-:-:S03]  /*7580*/  ISETP.NE.AND.EX P3, PT, R84, RZ, PT, P3 ;  /* 0x000000ff5400720c */ /* 0x000fc60003f65330 */
[----:B------:R-:W-:Y:S01]  /*7590*/  IMAD.WIDE.U32 R76, R7, R74, RZ ;  /* 0x0000004a074c7225 */ /* 0x000fe200078e00ff */
[----:B------:R-:W-:-:S03]  /*75a0*/  ISETP.GE.U32.AND P2, PT, R85, R95, PT ;  /* 0x0000005f5500720c */ /* 0x000fc60003f46070 */
[----:B------:R-:W-:Y:S01]  /*75b0*/  IMAD.WIDE.U32 R32, P5, R8, R63, R32 ;  /* 0x0000003f08207225 */ /* 0x000fe200078a0020 */
[----:B------:R-:W-:-:S03]  /*75c0*/  ISETP.GE.U32.AND.EX P2, PT, R79, R13, PT, P2 ;  /* 0x0000000d4f00720c */ /* 0x000fc60003f46120 */
[----:B------:R-:W-:Y:S01]  /*75d0*/  IMAD.WIDE.U32.X R80, R7, R65, R80, P6 ;  /* 0x0000004107507225 */ /* 0x000fe200030e0450 */
[----:B------:R-:W-:-:S03]  /*75e0*/  SEL R13, RZ, 0x1, P1 ;  /* 0x00000001ff0d7807 */ /* 0x000fc60000800000 */
[C---:B------:R-:W-:Y:S01]  /*75f0*/  IMAD.WIDE.U32 R76, P6, R36.reuse, R75, R76 ;  /* 0x0000004b244c7225 */ /* 0x040fe200078c004c */
[----:B------:R-:W-:Y:S02]  /*7600*/  SEL R86, RZ, 0x1, P4 ;  /* 0x00000001ff567807 */ /* 0x000fe40002000000 */
[----:B------:R-:W-:Y:S01]  /*7610*/  IADD3 R83, P4, PT, R35, R32, RZ ;  /* 0x0000002023537210 */ /* 0x000fe20007f9e0ff */
[----:B------:R-:W-:Y:S01]  /*7620*/  IMAD.WIDE.U32 R38, R36, R74, RZ ;  /* 0x0000004a24267225 */ /* 0x000fe200078e00ff */
[----:B------:R-:W-:Y:S01]  /*7630*/  SEL R87, RZ, 0x1, P2 ;  /* 0x00000001ff577807 */ /* 0x000fe20001000000 */
[----:B------:R-:W-:Y:S02]  /*7640*/  BSSY.RECONVERGENT B1, `(.L_x_402) ;  /* 0x000001c000017945 */ /* 0x000fe40003800200 */
[----:B------:R-:W-:Y:S01]  /*7650*/  IMAD.X R35, RZ, RZ, RZ, P6 ;  /* 0x000000ffff237224 */ /* 0x000fe200030e06ff */
[----:B------:R-:W-:Y:S01]  /*7660*/  IADD3 R13, P2, P6, R13, R90, R34 ;  /* 0x0000005a0d0d7210 */ /* 0x000fe20007e5e022 */
[----:B------:R-:W-:Y:S01]  /*7670*/  IMAD.MOV.U32 R34, RZ, RZ, R77 ;  /* 0x000000ffff227224 */ /* 0x000fe200078e004d */
[----:B------:R-:W-:Y:S01]  /*7680*/  IADD3 R85, P1, PT, R39, R76, RZ ;  /* 0x0000004c27557210 */ /* 0x000fe20007f3e0ff */
[----:B------:R-:W-:Y:S01]  /*7690*/  IMAD.X R77, RZ, RZ, RZ, P5 ;  /* 0x000000ffff4d7224 */ /* 0x000fe200028e06ff */
[----:B------:R-:W-:Y:S01]  /*76a0*/  IADD3.X R90, PT, PT, RZ, R91, RZ, P2, P6 ;  /* 0x0000005bff5a7210 */ /* 0x000fe200017ec4ff */
        /* <DEDUP_REMOVED lines=21> */
.L_x_403:
[----:B------:R-:W-:Y:S05]  /*7800*/  BSYNC.RECONVERGENT B1 ;  /* 0x0000000000017941 */ /* 0x000fea0003800200 */
.L_x_402:
[----:B------:R-:W-:Y:S01]  /*7810*/  IADD3 R11, P6, PT, R11, R20, RZ ;  /* 0x000000140b0b7210 */ /* 0x000fe20007fde0ff */
[----:B------:R-:W-:Y:S01]  /*7820*/  IMAD.MOV.U32 R76, RZ, RZ, R33 ;  /* 0x000000ffff4c7224 */ /* 0x000fe200078e0021 */
[----:B------:R-:W-:Y:S01]  /*7830*/  LOP3.LUT R32, RZ, R83, RZ, 0x33, !PT ;  /* 0x00000053ff207212 */ /* 0x000fe200078e33ff */
[----:B------:R-:W-:Y:S01]  /*7840*/  IMAD.WIDE.U32.X R34, R7, R75, R34, P1 ;  /* 0x0000004b07227225 */ /* 0x000fe200008e0422 */
[----:B------:R-:W-:Y:S01]  /*7850*/  IADD3 R78, P3, P5, R87, R80, R86 ;  /* 0x00000050574e7210 */ /* 0x000fe20007d7e056 */
[----:B------:R-:W-:Y:S01]  /*7860*/  BSSY.RECONVERGENT B1, `(.L_x_404) ;  /* 0x000003c000017945 */ /* 0x000fe20003800200 */
[----:B------:R-:W-:Y:S01]  /*7870*/  ISETP.GT.U32.AND.EX P2, PT, R79, R32, PT, P0 ;  /* 0x000000204f00720c */ /* 0x000fe20003f44100 */
[----:B------:R-:W-:Y:S01]  /*7880*/  IMAD.X R103, R103, 0x1, R4, P6 ;  /* 0x0000000167677824 */ /* 0x000fe200030e0604 */
[C---:B------:R-:W-:Y:S01]  /*7890*/  IADD3 R21, P6, PT, R11.reuse, R82, RZ ;  /* 0x000000520b157210 */ /* 0x040fe20007fde0ff */
[----:B------:R-:W-:Y:S01]  /*78a0*/  IMAD.WIDE.U32.X R76, R18, R63, R76, P4 ;  /* 0x0000003f124c7225 */ /* 0x000fe200020e044c */
[----:B------:R-:W-:-:S02]  /*78b0*/  ISETP.GE.U32.AND P0, PT, R11, R20, PT ;  /* 0x000000140b00720c */ /* 0x000fc40003f06070 */
[----:B------:R-:W-:Y:S01]  /*78c0*/  SEL R11, RZ, 0x1, !P2 ;  /* 0x00000001ff0b7807 */ /* 0x000fe20005000000 */
[----:B------:R-:W-:Y:S01]  /*78d0*/  IMAD.X R37, R103, 0x1, R88, P6 ;  /* 0x0000000167257824 */ /* 0x000fe200030e0658 */
[----:B------:R-:W-:Y:S02]  /*78e0*/  ISETP.GE.U32.AND P2, PT, R21, R82, PT ;  /* 0x000000521500720c */ /* 0x000fe40003f46070 */
[----:B------:R-:W-:Y:S02]  /*78f0*/  ISETP.GE.U32.AND.EX P0, PT, R103, R4, PT, P0 ;  /* 0x000000046700720c */ /* 0x000fe40003f06100 */
[----:B------:R-:W-:Y:S02]  /*7900*/  ISETP.GE.U32.AND.EX P2, PT, R37, R88, PT, P2 ;  /* 0x000000582500720c */ /* 0x000fe40003f46120 */
[----:B------:R-:W-:Y:S02]  /*7910*/  IADD3.X R81, PT, PT, RZ, R81, RZ, P3, P5 ;  /* 0x00000051ff517210 */ /* 0x000fe40001fea4ff */
[----:B------:R-:W-:-:S02]  /*7920*/  IADD3 R76, P4, PT, R11, R76, RZ ;  /* 0x0000004c0b4c7210 */ /* 0x000fc40007f9e0ff */
[----:B------:R-:W-:Y:S01]  /*7930*/  IADD3 R11, P3, PT, R21, R38, RZ ;  /* 0x00000026150b7210 */ /* 0x000fe20007f7e0ff */
[----:B------:R-:W-:Y:S01]  /*7940*/  IMAD.WIDE.U32 R20, R18, R64, RZ ;  /* 0x0000004012147225 */ /* 0x000fe200078e00ff */
[----:B------:R-:W-:Y:S02]  /*7950*/  SEL R32, RZ, 0x1, P0 ;  /* 0x00000001ff207807 */ /* 0x000fe40000000000 */
[----:B------:R-:W-:Y:S01]  /*7960*/  SEL R33, RZ, 0x1, P2 ;  /* 0x00000001ff217807 */ /* 0x000fe20001000000 */
[----:B------:R-:W-:Y:S01]  /*7970*/  IMAD.X R4, R85, 0x1, R37, P3 ;  /* 0x0000000155047824 */ /* 0x000fe200018e0625 */
[----:B------:R-:W-:Y:S01]  /*7980*/  ISETP.GE.U32.AND P2, PT, R11, R38, PT ;  /* 0x000000260b00720c */ /* 0x000fe20003f46070 */
[----:B------:R-:W-:Y:S01]  /*7990*/  IMAD.X R77, RZ, RZ, R77, P4 ;  /* 0x000000ffff4d7224 */ /* 0x000fe200020e064d */
[----:B------:R-:W-:Y:S01]  /*79a0*/  IADD3 R79, P0, P3, R33, R30, R32 ;  /* 0x0000001e214f7210 */ /* 0x000fe20007b1e020 */
[----:B------:R-:W-:Y:S01]  /*79b0*/  IMAD.WIDE.U32 R32, R8, R64, RZ ;  /* 0x0000004008207225 */ /* 0x000fe200078e00ff */
[----:B------:R-:W-:-:S02]  /*79c0*/  IADD3 R11, P4, PT, R11, R78, RZ ;  /* 0x0000004e0b0b7210 */ /* 0x000fc40007f9e0ff */
[----:B------:R-:W-:Y:S01]  /*79d0*/  IADD3.X R83, PT, PT, RZ, R31, RZ, P0, P3 ;  /* 0x0000001fff537210 */ /* 0x000fe200007e64ff */
[----:B------:R-:W-:Y:S01]  /*79e0*/  IMAD.WIDE.U32 R20, P5, R8, R65, R20 ;  /* 0x0000004108147225 */ /* 0x000fe200078a0014 */
[C---:B------:R-:W-:Y:S02]  /*79f0*/  ISETP.GE.U32.AND P0, PT, R11.reuse, R78, PT ;  /* 0x0000004e0b00720c */ /* 0x040fe40003f06070 */
[----:B------:R-:W-:Y:S01]  /*7a00*/  IADD3 R11, P3, PT, R11, R32, RZ ;  /* 0x000000200b0b7210 */ /* 0x000fe20007f7e0ff */
[C---:B------:R-:W-:Y:S01]  /*7a10*/  IMAD.X R78, R4.reuse, 0x1, R81, P4 ;  /* 0x00000001044e7824 */ /* 0x040fe200020e0651 */
[----:B------:R-:W-:Y:S01]  /*7a20*/  IADD3 R33, P4, PT, R33, R20, RZ ;  /* 0x0000001421217210 */ /* 0x000fe20007f9e0ff */
[----:B------:R-:W-:Y:S01]  /*7a30*/  IMAD.WIDE.U32 R30, R7, R66, RZ ;  /* 0x00000042071e7225 */ /* 0x000fe200078e00ff */
[----:B------:R-:W-:Y:S02]  /*7a40*/  ISETP.GE.U32.AND.EX P2, PT, R4, R85, PT, P2 ;  /* 0x000000550400720c */ /* 0x000fe40003f46120 */
[----:B------:R-:W-:Y:S01]  /*7a50*/  ISETP.GE.U32.AND P1, PT, R11, R32, PT ;  /* 0x000000200b00720c */ /* 0x000fe20003f26070 */
[----:B------:R-:W-:Y:S01]  /*7a60*/  IMAD.X R4, R33, 0x1, R78, P3 ;  /* 0x0000000121047824 */ /* 0x000fe200018e064e */
[----:B------:R-:W-:Y:S01]  /*7a70*/  ISETP.NE.U32.AND P3, PT, R79, RZ, PT ;  /* 0x000000ff4f00720c */ /* 0x000fe20003f65070 */
[----:B------:R-:W-:Y:S01]  /*7a80*/  IMAD.MOV.U32 R32, RZ, RZ, R21 ;  /* 0x000000ffff207224 */ /* 0x000fe200078e0015 */
[----:B------:R-:W-:-:S02]  /*7a90*/  IADD3 R11, P6, PT, R11, R76, RZ ;  /* 0x0000004c0b0b7210 */ /* 0x000fc40007fde0ff */
[----:B------:R-:W-:Y:S02]  /*7aa0*/  ISETP.NE.AND.EX P3, PT, R83, RZ, PT, P3 ;  /* 0x000000ff5300720c */ /* 0x000fe40003f65330 */
[----:B------:R-:W-:Y:S02]  /*7ab0*/  ISETP.GE.U32.AND.EX P0, PT, R78, R81, PT, P0 ;  /* 0x000000514e00720c */ /* 0x000fe40003f06100 */
[----:B------:R-:W-:Y:S01]  /*7ac0*/  ISETP.GE.U32.AND.EX P1, PT, R4, R33, PT, P1 ;  /* 0x000000210400720c */ /* 0x000fe20003f26110 */
[----:B------:R-:W-:Y:S01]  /*7ad0*/  IMAD.X R33, RZ, RZ, RZ, P5 ;  /* 0x000000ffff217224 */ /* 0x000fe200028e06ff */
[----:B------:R-:W-:Y:S01]  /*7ae0*/  SEL R38, RZ, 0x1, P2 ;  /* 0x00000001ff267807 */ /* 0x000fe20001000000 */
[C---:B------:R-:W-:Y:S01]  /*7af0*/  IMAD.WIDE.U32 R30, P5, R36.reuse, R67, R30 ;  /* 0x00000043241e7225 */ /* 0x040fe200078a001e */
[----:B------:R-:W-:Y:S02]  /*7b00*/  ISETP.GE.U32.AND P2, PT, R11, R76, PT ;  /* 0x0000004c0b00720c */ /* 0x000fe40003f46070 */
[----:B------:R-:W-:Y:S01]  /*7b10*/  SEL R39, RZ, 0x1, P0 ;  /* 0x00000001ff277807 */ /* 0x000fe20000000000 */
[----:B------:R-:W-:-:S04]  /*7b20*/  IMAD.WIDE.U32 R36, R36, R66, RZ ;  /* 0x0000004224247225 */ /* 0x000fc800078e00ff */
[----:B------:R-:W-:Y:S01]  /*7b30*/  IMAD.X R4, R4, 0x1, R77, P6 ;  /* 0x0000000104047824 */ /* 0x000fe200030e064d */
        /* <DEDUP_REMOVED lines=14> */
.L_x_405:
[----:B------:R-:W-:Y:S05]  /*7c20*/  BSYNC.RECONVERGENT B1 ;  /* 0x0000000000017941 */ /* 0x000fea0003800200 */
.L_x_404:
[----:B------:R-:W-:Y:S01]  /*7c30*/  IADD3 R38, P0, P3, R39, R34, R38 ;  /* 0x0000002227267210 */ /* 0x000fe20007b1e026 */
[----:B------:R-:W-:Y:S01]  /*7c40*/  IMAD.X R21, RZ, RZ, RZ, P5 ;  /* 0x000000ffff157224 */ /* 0x000fe200028e06ff */
[----:B------:R-:W-:Y:S01]  /*7c50*/  ISETP.GE.U32.AND.EX P2, PT, R4, R77, PT, P2 ;  /* 0x0000004d0400720c */ /* 0x000fe20003f46120 */
[----:B------:R-:W-:Y:S01]  /*7c60*/  IMAD.WIDE.U32.X R32, R18, R65, R32, P4 ;  /* 0x0000004112207225 */ /* 0x000fe200020e0420 */
[----:B------:R-:W-:Y:S01]  /*7c70*/  IADD3 R39, P5, PT, R37, R30, RZ ;  /* 0x0000001e25277210 */ /* 0x000fe20007fbe0ff */
[----:B------:R-:W-:Y:S01]  /*7c80*/  BSSY.RECONVERGENT B1, `(.L_x_406) ;  /* 0x0000270000017945 */ /* 0x000fe20003800200 */
[----:B------:R-:W-:Y:S01]  /*7c90*/  SEL R34, RZ, 0x1, P1 ;  /* 0x00000001ff227807 */ /* 0x000fe20000800000 */
[----:B------:R-:W-:Y:S01]  /*7ca0*/  IMAD.MOV.U32 R20, RZ, RZ, R31 ;  /* 0x000000ffff147224 */ /* 0x000fe200078e001f */
[----:B------:R-:W-:Y:S01]  /*7cb0*/  IADD3 R37, P1, PT, R6, R36, RZ ;  /* 0x0000002406257210 */ /* 0x000fe20007f3e0ff */
[----:B------:R-:W-:Y:S01]  /*7cc0*/  IMAD.WIDE.U32 R30, R18, R74, RZ ;  /* 0x0000004a121e7225 */ /* 0x000fe200078e00ff */
[----:B------:R-:W-:-:S02]  /*7cd0*/  SEL R9, RZ, 0x1, P2 ;  /* 0x00000001ff097807 */ /* 0x000fc40001000000 */
[----:B------:R-:W-:Y:S01]  /*7ce0*/  IADD3.X R77, PT, PT, RZ, R35, RZ, P0, P3 ;  /* 0x00000023ff4d7210 */ /* 0x000fe200007e64ff */
[----:B------:R-:W-:Y:S01]  /*7cf0*/  IMAD.X R14, R14, 0x1, R39, P1 ;  /* 0x000000010e0e7824 */ /* 0x000fe200008e0627 */
[----:B------:R-:W-:Y:S01]  /*7d00*/  IADD3 R79, P2, PT, R37, R38, RZ ;  /* 0x00000026254f7210 */ /* 0x000fe20007f5e0ff */
[----:B------:R-:W-:Y:S01]  /*7d10*/  IMAD.WIDE.U32.X R6, R7, R67, R20, P5 ;  /* 0x0000004307067225 */ /* 0x000fe200028e0414 */
[----:B------:R-:W-:Y:S02]  /*7d20*/  ISETP.GE.U32.AND P0, PT, R37, R36, PT ;  /* 0x000000242500720c */ /* 0x000fe40003f06070 */
[----:B------:R-:W-:Y:S01]  /*7d30*/  ISETP.GE.U32.AND P1, PT, R79, R38, PT ;  /* 0x000000264f00720c */ /* 0x000fe20003f26070 */
[----:B------:R-:W-:Y:S01]  /*7d40*/  IMAD.X R36, R14, 0x1, R77, P2 ;  /* 0x000000010e247824 */ /* 0x000fe200010e064d */
[----:B------:R-:W-:Y:S01]  /*7d50*/  IADD3 R34, P3, P4, R9, R32, R34 ;  /* 0x0000002009227210 */ /* 0x000fe20007c7e022 */
[----:B------:R-:W-:Y:S01]  /*7d60*/  IMAD.WIDE.U32 R20, R8, R74, RZ ;  /* 0x0000004a08147225 */ /* 0x000fe200078e00ff */
[----:B------:R-:W-:-:S02]  /*7d70*/  ISETP.GE.U32.AND.EX P0, PT, R14, R39, PT, P0 ;  /* 0x000000270e00720c */ /* 0x000fc40003f06100 */
[----:B------:R-:W-:Y:S02]  /*7d80*/  ISETP.GE.U32.AND.EX P1, PT, R36, R77, PT, P1 ;  /* 0x0000004d2400720c */ /* 0x000fe40003f26110 */
[----:B------:R-:W-:Y:S02]  /*7d90*/  ISETP.GE.U32.AND P2, PT, R19, R62, PT ;  /* 0x0000003e1300720c */ /* 0x000fe40003f46070 */
[----:B------:R-:W-:Y:S01]  /*7da0*/  IADD3.X R35, PT, PT, RZ, R33, RZ, P3, P4 ;  /* 0x00000021ff237210 */ /* 0x000fe20001fe84ff */
[----:B------:R-:W-:Y:S01]  /*7db0*/  IMAD.WIDE.U32 R30, P3, R8, R75, R30 ;  /* 0x0000004b081e7225 */ /* 0x000fe2000786001e */
[----:B------:R-:W-:Y:S02]  /*7dc0*/  SEL R14, RZ, 0x1, P0 ;  /* 0x00000001ff0e7807 */ /* 0x000fe40000000000 */
[----:B------:R-:W-:Y:S01]  /*7dd0*/  SEL R9, RZ, 0x1, P1 ;  /* 0x00000001ff097807 */ /* 0x000fe20000800000 */
[----:B------:R-:W-:Y:S01]  /*7de0*/  IMAD.X R33, RZ, RZ, RZ, P3 ;  /* 0x000000ffff217224 */ /* 0x000fe200018e06ff */
[----:B------:R-:W-:Y:S01]  /*7df0*/  ISETP.GE.U32.AND.EX P2, PT, R12, R63, PT, P2 ;  /* 0x0000003f0c00720c */ /* 0x000fe20003f46120 */
[----:B------:R-:W-:Y:S01]  /*7e00*/  IMAD.MOV.U32 R32, RZ, RZ, R31 ;  /* 0x000000ffff207224 */ /* 0x000fe200078e001f */
[----:B------:R-:W-:-:S02]  /*7e10*/  ISETP.EQ.U32.AND P0, PT, R3, R64, PT ;  /* 0x000000400300720c */ /* 0x000fc40003f02070 */
[----:B------:R-:W-:Y:S02]  /*7e20*/  IADD3 R37, P3, P4, R9, R6, R14 ;  /* 0x0000000609257210 */ /* 0x000fe40007c7e00e */
[----:B------:R-:W-:Y:S02]  /*7e30*/  IADD3 R21, P5, PT, R21, R30, RZ ;  /* 0x0000001e15157210 */ /* 0x000fe40007fbe0ff */
[----:B------:R-:W-:Y:S02]  /*7e40*/  ISETP.LT.U32.AND P1, PT, R3, R64, PT ;  /* 0x000000400300720c */ /* 0x000fe40003f21070 */
[----:B------:R-:W-:Y:S02]  /*7e50*/  ISETP.EQ.AND.EX P0, PT, R16, R65, !P2, P0 ;  /* 0x000000411000720c */ /* 0x000fe40005702300 */
[----:B------:R-:W-:Y:S01]  /*7e60*/  IADD3.X R38, PT, PT, RZ, R7, RZ, P3, P4 ;  /* 0x00000007ff267210 */ /* 0x000fe20001fe84ff */
[----:B------:R-:W-:Y:S01]  /*7e70*/  IMAD.WIDE.U32.X R6, R18, R75, R32, P5 ;  /* 0x0000004b12067225 */ /* 0x000fe200028e0420 */
[----:B------:R-:W-:-:S02]  /*7e80*/  ISETP.LT.U32.OR.EX P6, PT, R16, R65, P0, P1 ;  /* 0x000000411000720c */ /* 0x000fc400007c1510 */
[----:B------:R-:W-:Y:S02]  /*7e90*/  ISETP.EQ.U32.AND P0, PT, R5, R74, PT ;  /* 0x0000004a0500720c */ /* 0x000fe40003f02070 */
[----:B------:R-:W-:Y:S02]  /*7ea0*/  IADD3 R9, P5, PT, R79, R20, RZ ;  /* 0x000000144f097210 */ /* 0x000fe40007fbe0ff */
[----:B------:R-:W-:Y:S02]  /*7eb0*/  ISETP.GE.U32.AND P1, PT, R15, R66, PT ;  /* 0x000000420f00720c */ /* 0x000fe40003f26070 */
[----:B------:R-:W-:Y:S01]  /*7ec0*/  ISETP.LT.U32.AND P3, PT, R5, R74, PT ;  /* 0x0000004a0500720c */ /* 0x000fe20003f61070 */
[----:B------:R-:W-:Y:S01]  /*7ed0*/  IMAD.X R14, R21, 0x1, R36, P5 ;  /* 0x00000001150e7824 */ /* 0x000fe200028e0624 */
[----:B------:R-:W-:Y:S02]  /*7ee0*/  ISETP.EQ.AND.EX P0, PT, R2, R75, P6, P0 ;  /* 0x0000004b0200720c */ /* 0x000fe40003702300 */
[----:B------:R-:W-:-:S02]  /*7ef0*/  IADD3 R107, P4, PT, R9, R34, RZ ;  /* 0x00000022096b7210 */ /* 0x000fc40007f9e0ff */
[----:B------:R-:W-:Y:S02]  /*7f00*/  ISETP.GE.U32.AND.EX P1, PT, R0, R67, PT, P1 ;  /* 0x000000430000720c */ /* 0x000fe40003f26110 */
[----:B------:R-:W-:Y:S02]  /*7f10*/  ISETP.LT.U32.OR.EX P3, PT, R2, R75, P0, P3 ;  /* 0x0000004b0200720c */ /* 0x000fe40000761530 */
[----:B------:R-:W-:Y:S02]  /*7f20*/  ISETP.GE.U32.AND P5, PT, R9, R20, PT ;  /* 0x000000140900720c */ /* 0x000fe40003fa6070 */
[----:B------:R-:W-:Y:S01]  /*7f30*/  ISETP.GE.U32.AND P0, PT, R107, R34, PT ;  /* 0x000000226b00720c */ /* 0x000fe20003f06070 */
[C---:B------:R-:W-:Y:S01]  /*7f40*/  IMAD.X R34, R14.reuse, 0x1, R35, P4 ;  /* 0x000000010e227824 */ /* 0x040fe200020e0623 */
[----:B------:R-:W-:Y:S02]  /*7f50*/  ISETP.NE.U32.AND P4, PT, R37, RZ, PT ;  /* 0x000000ff2500720c */ /* 0x000fe40003f85070 */
[----:B------:R-:W-:-:S02]  /*7f60*/  ISETP.GE.U32.AND.EX P5, PT, R14, R21, PT, P5 ;  /* 0x000000150e00720c */ /* 0x000fc40003fa6150 */
[----:B------:R-:W-:Y:S02]  /*7f70*/  ISETP.GE.U32.AND.EX P0, PT, R34, R35, PT, P0 ;  /* 0x000000232200720c */ /* 0x000fe40003f06100 */
[----:B------:R-:W-:Y:S02]  /*7f80*/  ISETP.NE.AND.EX P4, PT, R38, RZ, PT, P4 ;  /* 0x000000ff2600720c */ /* 0x000fe40003f85340 */
[----:B------:R-:W-:Y:S02]  /*7f90*/  SEL R30, RZ, 0x1, P5 ;  /* 0x00000001ff1e7807 */ /* 0x000fe40002800000 */
[----:B------:R-:W-:Y:S02]  /*7fa0*/  @P1 ISETP.NE.U32.AND P5, PT, R15, R66, PT ;  /* 0x000000420f00120c */ /* 0x000fe40003fa5070 */
[----:B------:R-:W-:Y:S02]  /*7fb0*/  SEL R9, RZ, 0x1, P0 ;  /* 0x00000001ff097807 */ /* 0x000fe40000000000 */
[----:B------:R-:W-:-:S02]  /*7fc0*/  PLOP3.LUT P0, PT, PT, PT, PT, 0x8, 0x80 ;  /* 0x000000000080781c */ /* 0x000fc40003f0e170 */
[----:B------:R-:W-:Y:S02]  /*7fd0*/  @P1 ISETP.NE.OR.EX P0, PT, R0, R67, !P3, P5 ;  /* 0x000000430000120c */ /* 0x000fe40005f05750 */
[----:B------:R-:W-:Y:S02]  /*7fe0*/  IADD3 R30, P1, P5, R9, R6, R30 ;  /* 0x00000006091e7210 */ /* 0x000fe40007d3e01e */
[----:B------:R-:W-:Y:S02]  /*7ff0*/  P2R R39, PR, RZ, 0x4 ;  /* 0x00000004ff277803 */ /* 0x000fe40000000000 */
[----:B------:R-:W-:Y:S01]  /*8000*/  IADD3.X R32, PT, PT, RZ, R7, RZ, P1, P5 ;  /* 0x00000007ff207210 */ /* 0x000fe20000fea4ff */
[----:B------:R-:W-:Y:S01]  /*8010*/  IMAD.WIDE.U32 R6, R18, R66, RZ ;  /* 0x0000004212067225 */ /* 0x000fe200078e00ff */
[----:B------:R-:W-:Y:S02]  /*8020*/  @P4 IADD3 R21, P1, PT, R37, R10, RZ ;  /* 0x0000000a25154210 */ /* 0x000fe40007f3e0ff */
[----:B------:R-:W-:-:S02]  /*8030*/  P2R R31, PR, RZ, 0x40 ;  /* 0x00000040ff1f7803 */ /* 0x000fc40000000000 */
[----:B------:R-:W-:Y:S01]  /*8040*/  PLOP3.LUT P6, PT, PT, PT, PT, 0x8, 0x80 ;  /* 0x000000000080781c */ /* 0x000fe20003fce170 */
[----:B------:R-:W-:Y:S01]  /*8050*/  @P4 IMAD.X R20, R38, 0x1, R17, P1 ;  /* 0x0000000126144824 */ /* 0x000fe200008e0611 */
[----:B------:R-:W-:Y:S01]  /*8060*/  @P4 ISETP.GE.U32.AND P1, PT, R21, R10, PT ;  /* 0x0000000a1500420c */ /* 0x000fe20003f26070 */
[----:B------:R-:W-:-:S03]  /*8070*/  IMAD.WIDE.U32 R6, P5, R8, R67, R6 ;  /* 0x0000004308067225 */ /* 0x000fc600078a0006 */
[----:B------:R-:W-:Y:S01]  /*8080*/  @P4 ISETP.GE.U32.AND.EX P1, PT, R20, R17, PT, P1 ;  /* 0x000000111400420c */ /* 0x000fe20003f26110 */
[----:B------:R-:W-:-:S03]  /*8090*/  IMAD.WIDE.U32 R8, R8, R66, RZ ;  /* 0x0000004208087225 */ /* 0x000fc600078e00ff */
[----:B------:R-:W-:Y:S01]  /*80a0*/  @P4 SEL R36, RZ, 0x1, P1 ;  /* 0x00000001ff244807 */ /* 0x000fe20000800000 */
[----:B------:R-:W-:Y:S02]  /*80b0*/  @P4 IMAD.MOV.U32 R10, RZ, RZ, R21 ;  /* 0x000000ffff0a4224 */ /* 0x000fe400078e0015 */
[----:B------:R-:W-:Y:S01]  /*80c0*/  IMAD.X R21, RZ, RZ, RZ, P5 ;  /* 0x000000ffff157224 */ /* 0x000fe200028e06ff */
[----:B------:R-:W-:Y:S01]  /*80d0*/  IADD3 R14, P5, PT, R9, R6, RZ ;  /* 0x00000006090e7210 */ /* 0x000fe20007fbe0ff */
[----:B------:R-:W-:Y:S01]  /*80e0*/  @P4 IMAD.MOV.U32 R17, RZ, RZ, R20 ;  /* 0x000000ffff114224 */ /* 0x000fe200078e0014 */
[----:B------:R-:W-:Y:S01]  /*80f0*/  IADD3 R9, P1, PT, R10, R8, RZ ;  /* 0x000000080a097210 */ /* 0x000fe20007f3e0ff */
[----:B------:R-:W-:-:S04]  /*8100*/  IMAD.MOV.U32 R20, RZ, RZ, R7 ;  /* 0x000000ffff147224 */ /* 0x000fc800078e0007 */
[----:B------:R-:W-:Y:S01]  /*8110*/  IMAD.WIDE.U32.X R6, R18, R67, R20, P5 ;  /* 0x0000004312067225 */ /* 0x000fe200028e0414 */
[----:B------:R-:W-:-:S03]  /*8120*/  IADD3 R21, P5, PT, R9, R30, RZ ;  /* 0x0000001e09157210 */ /* 0x000fc60007fbe0ff */
[----:B------:R-:W-:Y:S01]  /*8130*/  IMAD.X R17, R17, 0x1, R14, P1 ;  /* 0x0000000111117824 */ /* 0x000fe200008e060e */
[----:B------:R-:W-:-:S03]  /*8140*/  ISETP.GE.U32.AND P1, PT, R9, R8, PT ;  /* 0x000000080900720c */ /* 0x000fc60003f26070 */
[----:B------:R-:W-:Y:S01]  /*8150*/  IMAD.X R18, R17, 0x1, R32, P5 ;  /* 0x0000000111127824 */ /* 0x000fe200028e0620 */
[----:B------:R-:W-:Y:S02]  /*8160*/  ISETP.GE.U32.AND P5, PT, R21, R30, PT ;  /* 0x0000001e1500720c */ /* 0x000fe40003fa6070 */
[----:B------:R-:W-:Y:S02]  /*8170*/  ISETP.GE.U32.AND.EX P1, PT, R17, R14, PT, P1 ;  /* 0x0000000e1100720c */ /* 0x000fe40003f26110 */
[----:B------:R-:W-:Y:S02]  /*8180*/  ISETP.GE.U32.AND.EX P5, PT, R18, R32, PT, P5 ;  /* 0x000000201200720c */ /* 0x000fe40003fa6150 */
[----:B------:R-:W-:Y:S02]  /*8190*/  SEL R8, RZ, 0x1, P1 ;  /* 0x00000001ff087807 */ /* 0x000fe40000800000 */
[----:B------:R-:W-:Y:S02]  /*81a0*/  @P4 IADD3 R13, P1, PT, R36, R13, RZ ;  /* 0x0000000d240d4210 */ /* 0x000fe40007f3e0ff */
[----:B------:R-:W-:-:S03]  /*81b0*/  SEL R9, RZ, 0x1, P5 ;  /* 0x00000001ff097807 */ /* 0x000fc60002800000 */
[----:B------:R-:W-:Y:S01]  /*81c0*/  @P4 IMAD.X R90, RZ, RZ, R90, P1 ;  /* 0x000000ffff5a4224 */ /* 0x000fe200008e065a */
[----:B------:R-:W-:Y:S02]  /*81d0*/  IADD3 R6, P4, P5, R9, R6, R8 ;  /* 0x0000000609067210 */ /* 0x000fe40007d9e008 */
[----:B------:R-:W-:Y:S02]  /*81e0*/  ISETP.GE.U32.AND P1, PT, R11, R62, PT ;  /* 0x0000003e0b00720c */ /* 0x000fe40003f26070 */
[----:B------:R-:W-:Y:S02]  /*81f0*/  IADD3.X R7, PT, PT, RZ, R7, RZ, P4, P5 ;  /* 0x00000007ff077210 */ /* 0x000fe400027ea4ff */
[----:B------:R-:W-:Y:S02]  /*8200*/  ISETP.GE.U32.AND.EX P1, PT, R4, R63, PT, P1 ;  /* 0x0000003f0400720c */ /* 0x000fe40003f26110 */
[CC--:B------:R-:W-:Y:S02]  /*8210*/  ISETP.EQ.U32.AND P5, PT, R107.reuse, R64.reuse, PT ;  /* 0x000000406b00720c */ /* 0x0c0fe40003fa2070 */
[----:B------:R-:W-:-:S02]  /*8220*/  ISETP.LT.U32.AND P4, PT, R107, R64, PT ;  /* 0x000000406b00720c */ /* 0x000fc40003f81070 */
[----:B------:R-:W-:-:S04]  /*8230*/  ISETP.EQ.AND.EX P5, PT, R34, R65, !P1, P5 ;  /* 0x000000412200720c */ /* 0x000fc80004fa2350 */
[----:B------:R-:W-:Y:S02]  /*8240*/  ISETP.LT.U32.OR.EX P2, PT, R34, R65, P5, P4 ;  /* 0x000000412200720c */ /* 0x000fe40002f41540 */
[CC--:B------:R-:W-:Y:S02]  /*8250*/  ISETP.EQ.U32.AND P4, PT, R21.reuse, R74.reuse, PT ;  /* 0x0000004a1500720c */ /* 0x0c0fe40003f82070 */
[----:B------:R-:W-:Y:S02]  /*8260*/  ISETP.LT.U32.AND P5, PT, R21, R74, PT ;  /* 0x0000004a1500720c */ /* 0x000fe40003fa1070 */
[CC--:B------:R-:W-:Y:S02]  /*8270*/  ISETP.EQ.AND.EX P4, PT, R18.reuse, R75.reuse, P2, P4 ;  /* 0x0000004b1200720c */ /* 0x0c0fe40001782340 */
[----:B------:R-:W-:Y:S02]  /*8280*/  P2R R8, PR, RZ, 0x4 ;  /* 0x00000004ff087803 */ /* 0x000fe40000000000 */
[----:B------:R-:W-:-:S02]  /*8290*/  ISETP.LT.U32.OR.EX P4, PT, R18, R75, P4, P5 ;  /* 0x0000004b1200720c */ /* 0x000fc40002781550 */
[----:B------:R-:W-:-:S05]  /*82a0*/  IADD3 R13, P5, PT, R13, R6, RZ ;  /* 0x000000060d0d7210 */ /* 0x000fca0007fbe0ff */
[----:B------:R-:W-:Y:S01]  /*82b0*/  IMAD.X R14, R90, 0x1, R7, P5 ;  /* 0x000000015a0e7824 */ /* 0x000fe200028e0607 */
[----:B------:R-:W-:Y:S02]  /*82c0*/  ISETP.GE.U32.AND P5, PT, R13, R66, PT ;  /* 0x000000420d00720c */ /* 0x000fe40003fa6070 */
[----:B------:R-:W-:Y:S02]  /*82d0*/  SEL R7, RZ, 0x1, !P3 ;  /* 0x00000001ff077807 */ /* 0x000fe40005800000 */
[----:B------:R-:W-:-:S13]  /*82e0*/  ISETP.GE.U32.AND.EX P5, PT, R14, R67, PT, P5 ;  /* 0x000000430e00720c */ /* 0x000fda0003fa6150 */
[----:B------:R-:W-:-:S04]  /*82f0*/  @P5 ISETP.NE.U32.AND P2, PT, R13, R66, PT ;  /* 0x000000420d00520c */ /* 0x000fc80003f45070 */
[----:B------:R-:W-:Y:S02]  /*8300*/  @P5 ISETP.NE.OR.EX P6, PT, R14, R67, !P4, P2 ;  /* 0x000000430e00520c */ /* 0x000fe400067c5720 */
[----:B------:R-:W-:Y:S02]  /*8310*/  ISETP.NE.AND P2, PT, R39, RZ, PT ;  /* 0x000000ff2700720c */ /* 0x000fe40003f45270 */
[----:B------:R-:W-:Y:S02]  /*8320*/  SEL R84, R62, RZ, P6 ;  /* 0x000000ff3e547207 */ /* 0x000fe40003000000 */
[----:B------:R-:W-:Y:S02]  /*8330*/  SEL R9, RZ, 0x1, P2 ;  /* 0x00000001ff097807 */ /* 0x000fe40001000000 */
[----:B------:R-:W-:Y:S02]  /*8340*/  IADD3 R6, P2, PT, R7, R66, RZ ;  /* 0x0000004207067210 */ /* 0x000fe40007f5e0ff */
[----:B------:R-:W-:-:S02]  /*8350*/  ISETP.NE.AND P5, PT, R8, RZ, PT ;  /* 0x000000ff0800720c */ /* 0x000fc40003fa5270 */
[----:B------:R-:W-:Y:S01]  /*8360*/  SEL R6, R6, RZ, P0 ;  /* 0x000000ff06067207 */ /* 0x000fe20000000000 */
[----:B------:R-:W-:Y:S01]  /*8370*/  IMAD.X R7, RZ, RZ, R67, P2 ;  /* 0x000000ffff077224 */ /* 0x000fe200010e0643 */
[----:B------:R-:W-:Y:S02]  /*8380*/  SEL R17, RZ, 0x1, !P5 ;  /* 0x00000001ff117807 */ /* 0x000fe40006800000 */
[----:B------:R-:W-:Y:S02]  /*8390*/  IADD3 R15, P2, PT, -R6, R15, RZ ;  /* 0x0000000f060f7210 */ /* 0x000fe40007f5e1ff */
[----:B------:R-:W-:-:S05]  /*83a0*/  SEL R7, R7, RZ, P0 ;  /* 0x000000ff07077207 */ /* 0x000fca0000000000 */
[----:B------:R-:W-:Y:S01]  /*83b0*/  IMAD.X R0, R0, 0x1, ~R7, P2 ;  /* 0x0000000100007824 */ /* 0x000fe200010e0e07 */
[----:B------:R-:W-:Y:S02]  /*83c0*/  IADD3 R6, P2, PT, R9, R64, RZ ;  /* 0x0000004009067210 */ /* 0x000fe40007f5e0ff */
[----:B------:R-:W-:Y:S02]  /*83d0*/  SEL R9, RZ, 0x1, !P4 ;  /* 0x00000001ff097807 */ /* 0x000fe40006000000 */
[----:B------:R-:W-:Y:S01]  /*83e0*/  SEL R6, R6, RZ, P0 ;  /* 0x000000ff06067207 */ /* 0x000fe20000000000 */
[----:B------:R-:W-:-:S03]  /*83f0*/  IMAD.X R7, RZ, RZ, R65, P2 ;  /* 0x000000ffff077224 */ /* 0x000fc600010e0641 */
[----:B------:R-:W-:Y:S02]  /*8400*/  IADD3 R3, P2, PT, -R6, R3, RZ ;  /* 0x0000000306037210 */ /* 0x000fe40007f5e1ff */
[----:B------:R-:W-:Y:S02]  /*8410*/  SEL R7, R7, RZ, P0 ;  /* 0x000000ff07077207 */ /* 0x000fe40000000000 */
[----:B------:R-:W-:-:S03]  /*8420*/  SEL R6, R62, RZ, P0 ;  /* 0x000000ff3e067207 */ /* 0x000fc60000000000 */
[----:B------:R-:W-:Y:S01]  /*8430*/  IMAD.X R16, R16, 0x1, ~R7, P2 ;  /* 0x0000000110107824 */ /* 0x000fe200010e0e07 */
[----:B------:R-:W-:Y:S02]  /*8440*/  IADD3 R19, P2, PT, -R6, R19, RZ ;  /* 0x0000001306137210 */ /* 0x000fe40007f5e1ff */
[----:B------:R-:W-:-:S05]  /*8450*/  SEL R7, R63, RZ, P0 ;  /* 0x000000ff3f077207 */ /* 0x000fca0000000000 */
[----:B------:R-:W-:Y:S01]  /*8460*/  IMAD.X R12, R12, 0x1, ~R7, P2 ;  /* 0x000000010c0c7824 */ /* 0x000fe200010e0e07 */
[----:B------:R-:W-:Y:S02]  /*8470*/  IADD3 R84, P2, PT, -R84, R11, RZ ;  /* 0x0000000b54547210 */ /* 0x000fe40007f5e1ff */
[----:B------:R-:W-:Y:S02]  /*8480*/  SEL R7, R63, RZ, P6 ;  /* 0x000000ff3f077207 */ /* 0x000fe40003000000 */
[----:B------:R-:W-:Y:S01]  /*8490*/  IADD3 R11, P3, PT, R9, R66, RZ ;  /* 0x00000042090b7210 */ /* 0x000fe20007f7e0ff */
[----:B------:R-:W-:Y:S01]  /*84a0*/  IMAD.WIDE.U32 R36, R29, R84, RZ ;  /* 0x000000541d247225 */ /* 0x000fe200078e00ff */
[----:B------:R-:W-:Y:S02]  /*84b0*/  SEL R9, RZ, 0x1, P1 ;  /* 0x00000001ff097807 */ /* 0x000fe40000800000 */
[----:B------:R-:W-:Y:S01]  /*84c0*/  IADD3 R6, P1, PT, R17, R74, RZ ;  /* 0x0000004a11067210 */ /* 0x000fe20007f3e0ff */
[----:B------:R-:W-:Y:S01]  /*84d0*/  IMAD.X R90, R4, 0x1, ~R7, P2 ;  /* 0x00000001045a7824 */ /* 0x000fe200010e0e07 */
[----:B------:R-:W-:Y:S01]  /*84e0*/  IADD3 R4, P2, PT, R9, R64, RZ ;  /* 0x0000004009047210 */ /* 0x000fe20007f5e0ff */
[----:B------:R-:W-:Y:S01]  /*84f0*/  IMAD.X R10, RZ, RZ, R67, P3 ;  /* 0x000000ffff0a7224 */ /* 0x000fe200018e0643 */
        /* <DEDUP_REMOVED lines=10> */
[----:B------:R-:W-:Y:S01]  /*85a0*/  SEL R10, R10, RZ, P6 ;  /* 0x000000ff0a0a7207 */ /* 0x000fe20003000000 */
[----:B------:R-:W-:Y:S01]  /*85b0*/  IMAD.WIDE.U32 R8, R84, R26, RZ ;  /* 0x0000001a54087225 */ /* 0x000fe200078e00ff */
[----:B------:R-:W-:-:S02]  /*85c0*/  SEL R32, R32, RZ, P6 ;  /* 0x000000ff20207207 */ /* 0x000fc40003000000 */
[----:B------:R-:W-:Y:S01]  /*85d0*/  ISETP.NE.AND P6, PT, R31, RZ, PT ;  /* 0x000000ff1f00720c */ /* 0x000fe20003fc5270 */
[----:B------:R-:W-:Y:S01]  /*85e0*/  IMAD.X R34, R34, 0x1, ~R7, P1 ;  /* 0x0000000122227824 */ /* 0x000fe200008e0e07 */
[----:B------:R-:W-:Y:S01]  /*85f0*/  IADD3 RZ, P1, PT, R9, R20, RZ ;  /* 0x0000001409ff7210 */ /* 0x000fe20007f3e0ff */
[----:B------:R-:W-:Y:S01]  /*8600*/  IMAD.WIDE.U32 R8, R90, R29, RZ ;  /* 0x0000001d5a087225 */ /* 0x000fe200078e00ff */
[----:B------:R-:W-:-:S03]  /*8610*/  IADD3 R11, P4, PT, -R11, R13, RZ ;  /* 0x0000000d0b0b7210 */ /* 0x000fc60007f9e1ff */
[----:B------:R-:W-:Y:S02]  /*8620*/  IMAD.X R31, RZ, RZ, RZ, P2 ;  /* 0x000000ffff1f7224 */ /* 0x000fe400010e06ff */
[----:B------:R-:W-:Y:S02]  /*8630*/  IMAD.MOV.U32 R30, RZ, RZ, R21 ;  /* 0x000000ffff1e7224 */ /* 0x000fe400078e0015 */
[----:B------:R-:W-:Y:S02]  /*8640*/  IMAD R4, R25, R84, RZ ;  /* 0x0000005419047224 */ /* 0x000fe400078e02ff */
[----:B------:R-:W-:-:S04]  /*8650*/  IMAD.WIDE.U32 R76, P2, R84, R25, R8 ;  /* 0x00000019544c7225 */ /* 0x000fc80007840008 */
[----:B------:R-:W-:-:S04]  /*8660*/  IMAD.WIDE.U32.X R8, R90, R24, R30, P1 ;  /* 0x000000185a087225 */ /* 0x000fc800008e041e */
[-C--:B------:R-:W-:Y:S02]  /*8670*/  IMAD R13, R90, R29.reuse, R4 ;  /* 0x0000001d5a0d7224 */ /* 0x080fe400078e0204 */
[----:B------:R-:W-:Y:S01]  /*8680*/  IMAD.X R10, R14, 0x1, ~R10, P4 ;  /* 0x000000010e0a7824 */ /* 0x000fe200020e0e0a */
[-C--:B------:R-:W-:Y:S01]  /*8690*/  IADD3 R7, P4, PT, R8, R36.reuse, RZ ;  /* 0x0000002408077210 */ /* 0x080fe20007f9e0ff */
[----:B------:R-:W-:Y:S02]  /*86a0*/  IMAD.IADD R13, R37, 0x1, R13 ;  /* 0x00000001250d7824 */ /* 0x000fe400078e020d */
[----:B------:R-:W-:Y:S01]  /*86b0*/  IMAD.WIDE.U32 R38, R84, R29, RZ ;  /* 0x0000001d54267225 */ /* 0x000fe200078e00ff */
[----:B------:R-:W-:-:S03]  /*86c0*/  ISETP.GE.U32.AND P1, PT, R7, R36, PT ;  /* 0x000000240700720c */ /* 0x000fc60003f26070 */
[----:B------:R-:W-:Y:S02]  /*86d0*/  IMAD R17, R24, R107, RZ ;  /* 0x0000006b18117224 */ /* 0x000fe400078e02ff */
[----:B------:R-:W-:Y:S02]  /*86e0*/  IMAD.X R8, R13, 0x1, R9, P4 ;  /* 0x000000010d087824 */ /* 0x000fe400020e0609 */
[----:B------:R-:W-:-:S03]  /*86f0*/  IMAD.WIDE.U32 R20, R34, R26, RZ ;  /* 0x0000001a22147225 */ /* 0x000fc600078e00ff */
[----:B------:R-:W-:Y:S01]  /*8700*/  ISETP.GE.U32.AND.EX P1, PT, R8, R13, PT, P1 ;  /* 0x0000000d0800720c */ /* 0x000fe20003f26110 */
[----:B------:R-:W-:-:S03]  /*8710*/  IMAD.WIDE.U32 R36, R26, R107, RZ ;  /* 0x0000006b1a247225 */ /* 0x000fc600078e00ff */
[----:B------:R-:W-:Y:S01]  /*8720*/  SEL R33, RZ, 0x1, P1 ;  /* 0x00000001ff217807 */ /* 0x000fe20000800000 */
[----:B------:R-:W-:Y:S01]  /*8730*/  IMAD.X R79, RZ, RZ, RZ, P2 ;  /* 0x000000ffff4f7224 */ /* 0x000fe200010e06ff */
[----:B------:R-:W-:Y:S01]  /*8740*/  IADD3 RZ, P2, PT, R39, R76, RZ ;  /* 0x0000004c27ff7210 */ /* 0x000fe20007f5e0ff */
[----:B------:R-:W-:Y:S01]  /*8750*/  IMAD R17, R34, R26, R17 ;  /* 0x0000001a22117224 */ /* 0x000fe200078e0211 */
[----:B------:R-:W-:Y:S01]  /*8760*/  IADD3 R9, P4, PT, R7, R36, RZ ;  /* 0x0000002407097210 */ /* 0x000fe20007f9e0ff */
[----:B------:R-:W-:Y:S02]  /*8770*/  IMAD.MOV.U32 R78, RZ, RZ, R77 ;  /* 0x000000ffff4e7224 */ /* 0x000fe400078e004d */
[----:B------:R-:W-:Y:S02]  /*8780*/  IMAD R4, R22, R84, RZ ;  /* 0x0000005416047224 */ /* 0x000fe400078e02ff */
[----:B------:R-:W-:-:S04]  /*8790*/  IMAD.WIDE.U32 R80, R107, R26, RZ ;  /* 0x0000001a6b507225 */ /* 0x000fc800078e00ff */
[----:B------:R-:W-:-:S04]  /*87a0*/  IMAD.WIDE.U32 R20, P5, R107, R24, R20 ;  /* 0x000000186b147225 */ /* 0x000fc800078a0014 */
[----:B------:R-:W-:Y:S02]  /*87b0*/  IMAD.IADD R7, R37, 0x1, R17 ;  /* 0x0000000125077824 */ /* 0x000fe400078e0211 */
[----:B------:R-:W-:-:S04]  /*87c0*/  IMAD.WIDE.U32 R30, R27, R84, RZ ;  /* 0x000000541b1e7225 */ /* 0x000fc800078e00ff */
[C---:B------:R-:W-:Y:S02]  /*87d0*/  IMAD R13, R90.reuse, R27, R4 ;  /* 0x0000001b5a0d7224 */ /* 0x040fe400078e0204 */
[----:B------:R-:W-:Y:S01]  /*87e0*/  IMAD.WIDE.U32.X R38, R90, R25, R78, P2 ;  /* 0x000000195a267225 */ /* 0x000fe200010e044e */
[----:B------:R-:W-:-:S03]  /*87f0*/  ISETP.GE.U32.AND P2, PT, R9, R36, PT ;  /* 0x000000240900720c */ /* 0x000fc60003f46070 */
[----:B------:R-:W-:Y:S01]  /*8800*/  IMAD.X R32, R18, 0x1, ~R32, P3 ;  /* 0x0000000112207824 */ /* 0x000fe200018e0e20 */
[----:B------:R-:W-:Y:S01]  /*8810*/  IADD3 RZ, P3, PT, R81, R20, RZ ;  /* 0x0000001451ff7210 */ /* 0x000fe20007f7e0ff */
[----:B------:R-:W-:Y:S01]  /*8820*/  IMAD.X R110, R7, 0x1, R8, P4 ;  /* 0x00000001076e7824 */ /* 0x000fe200020e0608 */
[----:B------:R-:W-:Y:S01]  /*8830*/  IADD3 R33, P1, P4, R30, R38, R33 ;  /* 0x000000261e217210 */ /* 0x000fe20007c3e021 */
[----:B------:R-:W-:Y:S02]  /*8840*/  IMAD R4, R25, R107, RZ ;  /* 0x0000006b19047224 */ /* 0x000fe400078e02ff */
[----:B------:R-:W-:Y:S01]  /*8850*/  IMAD.MOV.U32 R36, RZ, RZ, R21 ;  /* 0x000000ffff247224 */ /* 0x000fe200078e0015 */
[----:B------:R-:W-:Y:S01]  /*8860*/  ISETP.GE.U32.AND.EX P2, PT, R110, R7, PT, P2 ;  /* 0x000000076e00720c */ /* 0x000fe20003f46120 */
[----:B------:R-:W-:Y:S02]  /*8870*/  IMAD.IADD R8, R31, 0x1, R13 ;  /* 0x000000011f087824 */ /* 0x000fe400078e020d */
[----:B------:R-:W-:Y:S01]  /*8880*/  IMAD.WIDE.U32 R78, R90, R27, RZ ;  /* 0x0000001b5a4e7225 */ /* 0x000fe200078e00ff */
[----:B------:R-:W-:-:S02]  /*8890*/  SEL R17, RZ, 0x1, P2 ;  /* 0x00000001ff117807 */ /* 0x000fc40001000000 */
[----:B------:R-:W-:Y:S01]  /*88a0*/  IADD3.X R35, PT, PT, R8, R39, RZ, P1, P4 ;  /* 0x0000002708237210 */ /* 0x000fe20000fe84ff */
[----:B------:R-:W-:-:S04]  /*88b0*/  IMAD.WIDE.U32 R20, R29, R107, RZ ;  /* 0x0000006b1d147225 */ /* 0x000fc800078e00ff */
[----:B------:R-:W-:Y:S01]  /*88c0*/  IMAD R13, R34, R29, R4 ;  /* 0x0000001d220d7224 */ /* 0x000fe200078e0204 */
[----:B------:R-:W-:Y:S01]  /*88d0*/  IADD3 R7, P4, PT, R33, R20, RZ ;  /* 0x0000001421077210 */ /* 0x000fe20007f9e0ff */
[----:B------:R-:W-:Y:S02]  /*88e0*/  IMAD.X R37, RZ, RZ, RZ, P5 ;  /* 0x000000ffff257224 */ /* 0x000fe400028e06ff */
[----:B------:R-:W-:-:S04]  /*88f0*/  IMAD.WIDE.U32 R76, R84, R27, RZ ;  /* 0x0000001b544c7225 */ /* 0x000fc800078e00ff */
[----:B------:R-:W-:-:S04]  /*8900*/  IMAD.WIDE.U32 R38, P1, R84, R22, R78 ;  /* 0x0000001654267225 */ /* 0x000fc8000782004e */
[----:B------:R-:W-:Y:S02]  /*8910*/  IMAD.IADD R4, R21, 0x1, R13 ;  /* 0x0000000115047824 */ /* 0x000fe400078e020d */
[----:B------:R-:W-:-:S04]  /*8920*/  IMAD.WIDE.U32.X R108, R34, R24, R36, P3 ;  /* 0x00000018226c7225 */ /* 0x000fc800018e0424 */
[----:B------:R-:W-:Y:S01]  /*8930*/  IMAD.WIDE.U32 R80, R34, R29, RZ ;  /* 0x0000001d22507225 */ /* 0x000fe200078e00ff */
[----:B------:R-:W-:-:S03]  /*8940*/  IADD3 R17, P3, P5, R7, R108, R17 ;  /* 0x0000006c07117210 */ /* 0x000fc60007d7e011 */
[----:B------:R-:W-:Y:S01]  /*8950*/  IMAD.X R13, R4, 0x1, R35, P4 ;  /* 0x00000001040d7824 */ /* 0x000fe200020e0623 */
[----:B------:R-:W-:Y:S01]  /*8960*/  IADD3 RZ, P4, PT, R77, R38, RZ ;  /* 0x000000264dff7210 */ /* 0x000fe20007f9e0ff */
[----:B------:R-:W-:-:S03]  /*8970*/  IMAD.WIDE.U32 R76, R90, R28, RZ ;  /* 0x0000001c5a4c7225 */ /* 0x000fc600078e00ff */
[----:B------:R-:W-:Y:S01]  /*8980*/  IADD3.X R108, PT, PT, R13, R109, RZ, P3, P5 ;  /* 0x0000006d0d6c7210 */ /* 0x000fe20001fea4ff */
[----:B------:R-:W-:Y:S01]  /*8990*/  IMAD.WIDE.U32 R36, P2, R107, R25, R80 ;  /* 0x000000196b247225 */ /* 0x000fe20007840050 */
[----:B------:R-:W-:-:S03]  /*89a0*/  ISETP.GE.U32.AND P3, PT, R33, R30, PT ;  /* 0x0000001e2100720c */ /* 0x000fc60003f66070 */
[----:B------:R-:W-:Y:S01]  /*89b0*/  IMAD.WIDE.U32 R82, P5, R84, R23, R76 ;  /* 0x0000001754527225 */ /* 0x000fe200078a004c */
[----:B------:R-:W-:-:S03]  /*89c0*/  ISETP.GE.U32.AND.EX P3, PT, R35, R8, PT, P3 ;  /* 0x000000082300720c */ /* 0x000fc60003f66130 */
[----:B------:R-:W-:Y:S01]  /*89d0*/  IMAD.X R77, RZ, RZ, RZ, P2 ;  /* 0x000000ffff4d7224 */ /* 0x000fe200010e06ff */
[----:B------:R-:W-:Y:S01]  /*89e0*/  ISETP.GE.U32.AND P2, PT, R7, R20, PT ;  /* 0x000000140700720c */ /* 0x000fe20003f46070 */
[----:B------:R-:W-:Y:S01]  /*89f0*/  IMAD.WIDE.U32 R78, R107, R29, RZ ;  /* 0x0000001d6b4e7225 */ /* 0x000fe200078e00ff */
[----:B------:R-:W-:Y:S02]  /*8a00*/  SEL R33, RZ, 0x1, P3 ;  /* 0x00000001ff217807 */ /* 0x000fe40001800000 */
[----:B------:R-:W-:Y:S01]  /*8a10*/  ISETP.GE.U32.AND.EX P2, PT, R13, R4, PT, P2 ;  /* 0x000000040d00720c */ /* 0x000fe20003f46120 */
[----:B------:R-:W-:Y:S01]  /*8a20*/  IMAD.X R31, RZ, RZ, RZ, P1 ;  /* 0x000000ffff1f7224 */ /* 0x000fe200008e06ff */
[----:B------:R-:W-:Y:S01]  /*8a30*/  IADD3 RZ, P1, PT, R79, R36, RZ ;  /* 0x000000244fff7210 */ /* 0x000fe20007f3e0ff */
[----:B------:R-:W-:Y:S01]  /*8a40*/  IMAD.WIDE.U32 R78, R34, R27, RZ ;  /* 0x0000001b224e7225 */ /* 0x000fe200078e00ff */
[----:B------:R-:W-:Y:S02]  /*8a50*/  SEL R14, RZ, 0x1, P2 ;  /* 0x00000001ff0e7807 */ /* 0x000fe40001000000 */
[----:B------:R-:W-:Y:S01]  /*8a60*/  ISETP.GE.U32.AND P2, PT, R17, R7, PT ;  /* 0x000000071100720c */ /* 0x000fe20003f46070 */
[----:B------:R-:W-:-:S02]  /*8a70*/  IMAD.MOV.U32 R30, RZ, RZ, R39 ;  /* 0x000000ffff1e7224 */ /* 0x000fc400078e0027 */
[----:B------:R-:W-:Y:S01]  /*8a80*/  IMAD R21, R23, R84, RZ ;  /* 0x0000005417157224 */ /* 0x000fe200078e02ff */
[----:B------:R-:W-:Y:S01]  /*8a90*/  ISETP.GE.U32.AND.EX P2, PT, R108, R13, PT, P2 ;  /* 0x0000000d6c00720c */ /* 0x000fe20003f46120 */
[----:B------:R-:W-:-:S03]  /*8aa0*/  IMAD.WIDE.U32.X R38, R90, R22, R30, P4 ;  /* 0x000000165a267225 */ /* 0x000fc600020e041e */
[----:B------:R-:W-:Y:S01]  /*8ab0*/  SEL R13, RZ, 0x1, P2 ;  /* 0x00000001ff0d7807 */ /* 0x000fe20001000000 */
[----:B------:R-:W-:Y:S02]  /*8ac0*/  IMAD.MOV.U32 R76, RZ, RZ, R37 ;  /* 0x000000ffff4c7224 */ /* 0x000fe400078e0025 */
[----:B------:R-:W-:-:S04]  /*8ad0*/  IMAD.WIDE.U32 R30, P4, R107, R22, R78 ;  /* 0x000000166b1e7225 */ /* 0x000fc8000788004e */
[----:B------:R-:W-:-:S04]  /*8ae0*/  IMAD.WIDE.U32 R36, R28, R84, RZ ;  /* 0x000000541c247225 */ /* 0x000fc800078e00ff */
[----:B------:R-:W-:Y:S02]  /*8af0*/  IMAD R7, R90, R28, R21 ;  /* 0x0000001c5a077224 */ /* 0x000fe400078e0215 */
[----:B------:R-:W-:-:S04]  /*8b00*/  IMAD.WIDE.U32 R86, R107, R27, RZ ;  /* 0x0000001b6b567225 */ /* 0x000fc800078e00ff */
[----:B------:R-:W-:Y:S01]  /*8b10*/  IMAD.IADD R7, R37, 0x1, R7 ;  /* 0x0000000125077824 */ /* 0x000fe200078e0207 */
[----:B------:R-:W-:Y:S01]  /*8b20*/  IADD3 RZ, P3, PT, R87, R30, RZ ;  /* 0x0000001e57ff7210 */ /* 0x000fe20007f7e0ff */
[----:B------:R-:W-:Y:S01]  /*8b30*/  IMAD.X R93, RZ, RZ, RZ, P4 ;  /* 0x000000ffff5d7224 */ /* 0x000fe200020e06ff */
[----:B------:R-:W-:Y:S01]  /*8b40*/  IADD3 R8, P2, P4, R36, R38, R33 ;  /* 0x0000002624087210 */ /* 0x000fe20007c5e021 */
[----:B------:R-:W-:-:S03]  /*8b50*/  IMAD.WIDE.U32 R80, R84, R28, RZ ;  /* 0x0000001c54507225 */ /* 0x000fc600078e00ff */
[----:B------:R-:W-:Y:S01]  /*8b60*/  IADD3.X R4, PT, PT, R7, R39, RZ, P2, P4 ;  /* 0x0000002707047210 */ /* 0x000fe200017e84ff */
[----:B------:R-:W-:-:S04]  /*8b70*/  IMAD.WIDE.U32.X R76, R34, R25, R76, P1 ;  /* 0x00000019224c7225 */ /* 0x000fc800008e044c */
[----:B------:R-:W-:Y:S01]  /*8b80*/  IMAD.X R79, RZ, RZ, RZ, P5 ;  /* 0x000000ffff4f7224 */ /* 0x000fe200028e06ff */
[----:B------:R-:W-:Y:S01]  /*8b90*/  IADD3 RZ, P5, PT, R81, R82, RZ ;  /* 0x0000005251ff7210 */ /* 0x000fe20007fbe0ff */
[----:B------:R-:W-:Y:S01]  /*8ba0*/  IMAD.WIDE.U32 R20, R34, R28, RZ ;  /* 0x0000001c22147225 */ /* 0x000fe200078e00ff */
[----:B------:R-:W-:-:S03]  /*8bb0*/  IADD3 R14, P2, P4, R13, R76, R14 ;  /* 0x0000004c0d0e7210 */ /* 0x000fc60007c5e00e */
[----:B------:R-:W-:Y:S01]  /*8bc0*/  IMAD.WIDE.U32 R86, R32, R26, RZ ;  /* 0x0000001a20567225 */ /* 0x000fe200078e00ff */
[----:B------:R-:W-:-:S03]  /*8bd0*/  IADD3.X R106, PT, PT, RZ, R77, RZ, P2, P4 ;  /* 0x0000004dff6a7210 */ /* 0x000fc600017e84ff */
[----:B------:R-:W-:Y:S02]  /*8be0*/  IMAD.MOV.U32 R78, RZ, RZ, R83 ;  /* 0x000000ffff4e7224 */ /* 0x000fe400078e0053 */
[----:B------:R-:W-:Y:S02]  /*8bf0*/  IMAD R35, R24, R84, RZ ;  /* 0x0000005418237224 */ /* 0x000fe400078e02ff */
[----:B------:R-:W-:-:S04]  /*8c00*/  IMAD.WIDE.U32 R82, R32, R29, RZ ;  /* 0x0000001d20527225 */ /* 0x000fc800078e00ff */
[----:B------:R-:W-:Y:S02]  /*8c10*/  IMAD.MOV.U32 R92, RZ, RZ, R31 ;  /* 0x000000ffff5c7224 */ /* 0x000fe400078e001f */
[----:B------:R-:W-:-:S04]  /*8c20*/  IMAD.WIDE.U32 R20, P1, R107, R23, R20 ;  /* 0x000000176b147225 */ /* 0x000fc80007820014 */
[-C--:B------:R-:W-:Y:S02]  /*8c30*/  IMAD R35, R90, R26.reuse, R35 ;  /* 0x0000001a5a237224 */ /* 0x080fe400078e0223 */
[----:B------:R-:W-:-:S04]  /*8c40*/  IMAD.WIDE.U32 R30, R6, R26, RZ ;  /* 0x0000001a061e7225 */ /* 0x000fc800078e00ff */
[----:B------:R-:W-:-:S04]  /*8c50*/  IMAD.WIDE.U32 R86, P4, R6, R24, R86 ;  /* 0x0000001806567225 */ /* 0x000fc80007880056 */
[----:B------:R-:W-:-:S04]  /*8c60*/  IMAD.WIDE.U32 R84, R26, R84, RZ ;  /* 0x000000541a547225 */ /* 0x000fc800078e00ff */
[----:B------:R-:W-:-:S04]  /*8c70*/  IMAD.WIDE.U32 R80, R107, R28, RZ ;  /* 0x0000001c6b507225 */ /* 0x000fc800078e00ff */
[----:B------:R-:W-:-:S04]  /*8c80*/  IMAD.WIDE.U32 R76, R6, R29, RZ ;  /* 0x0000001d064c7225 */ /* 0x000fc800078e00ff */
[----:B------:R-:W-:-:S04]  /*8c90*/  IMAD.WIDE.U32 R82, P2, R6, R25, R82 ;  /* 0x0000001906527225 */ /* 0x000fc80007840052 */
[----:B------:R-:W-:Y:S01]  /*8ca0*/  IMAD.X R39, RZ, RZ, RZ, P1 ;  /* 0x000000ffff277224 */ /* 0x000fe200008e06ff */
[----:B------:R-:W-:Y:S01]  /*8cb0*/  IADD3 RZ, P1, PT, R31, R86, RZ ;  /* 0x000000561fff7210 */ /* 0x000fe20007f3e0ff */
[----:B------:R-:W-:Y:S02]  /*8cc0*/  IMAD.IADD R13, R85, 0x1, R35 ;  /* 0x00000001550d7824 */ /* 0x000fe400078e0223 */
[----:B------:R-:W-:Y:S01]  /*8cd0*/  IMAD.WIDE.U32.X R90, R90, R23, R78, P5 ;  /* 0x000000175a5a7225 */ /* 0x000fe200028e044e */
[----:B------:R-:W-:-:S03]  /*8ce0*/  IADD3 RZ, P5, PT, R81, R20, RZ ;  /* 0x0000001451ff7210 */ /* 0x000fc60007fbe0ff */
[----:B------:R-:W-:Y:S01]  /*8cf0*/  IMAD.WIDE.U32.X R92, R34, R22, R92, P3 ;  /* 0x00000016225c7225 */ /* 0x000fe200018e045c */
[----:B------:R-:W-:-:S03]  /*8d00*/  IADD3 RZ, P3, PT, R77, R82, RZ ;  /* 0x000000524dff7210 */ /* 0x000fc60007f7e0ff */
[----:B------:R-:W-:-:S04]  /*8d10*/  IMAD.WIDE.U32 R30, R32, R27, RZ ;  /* 0x0000001b201e7225 */ /* 0x000fc800078e00ff */
[----:B------:R-:W-:Y:S02]  /*8d20*/  IMAD.MOV.U32 R38, RZ, RZ, R21 ;  /* 0x000000ffff267224 */ /* 0x000fe400078e0015 */
[----:B------:R-:W-:-:S04]  /*8d30*/  IMAD.WIDE.U32 R76, R32, R28, RZ ;  /* 0x0000001c204c7225 */ /* 0x000fc800078e00ff */
[----:B------:R-:W-:Y:S02]  /*8d40*/  IMAD R18, R13, R60, RZ ;  /* 0x0000003c0d127224 */ /* 0x000fe400078e02ff */
[----:B------:R-:W-:-:S04]  /*8d50*/  IMAD.WIDE.U32.X R38, R34, R23, R38, P5 ;  /* 0x0000001722267225 */ /* 0x000fc800028e0426 */
[----:B------:R-:W-:-:S04]  /*8d60*/  IMAD.WIDE.U32 R78, R6, R27, RZ ;  /* 0x0000001b064e7225 */ /* 0x000fc800078e00ff */
[----:B------:R-:W-:-:S04]  /*8d70*/  IMAD.WIDE.U32 R20, R84, R60, RZ ;  /* 0x0000003c54147225 */ /* 0x000fc800078e00ff */
[----:B------:R-:W-:-:S04]  /*8d80*/  IMAD.WIDE.U32 R30, P5, R6, R22, R30 ;  /* 0x00000016061e7225 */ /* 0x000fc800078a001e */
[----:B------:R-:W-:Y:S02]  /*8d90*/  IMAD R109, R84, R61, R18 ;  /* 0x0000003d546d7224 */ /* 0x000fe400078e0212 */
[----:B------:R-:W-:Y:S02]  /*8da0*/  IMAD.X R95, RZ, RZ, RZ, P4 ;  /* 0x000000ffff5f7224 */ /* 0x000fe400020e06ff */
        /* <DEDUP_REMOVED lines=8> */
[----:B------:R-:W-:Y:S02]  /*8e30*/  IMAD.MOV.U32 R88, RZ, RZ, R83 ;  /* 0x000000ffff587224 */ /* 0x000fe400078e0053 */
[----:B------:R-:W-:-:S04]  /*8e40*/  IMAD.WIDE.U32 R80, R109, R62, RZ ;  /* 0x0000003e6d507225 */ /* 0x000fc800078e00ff */
[----:B------:R-:W-:Y:S02]  /*8e50*/  IMAD.MOV.U32 R94, RZ, RZ, R87 ;  /* 0x000000ffff5e7224 */ /* 0x000fe400078e0057 */
[----:B------:R-:W-:-:S04]  /*8e60*/  IMAD.WIDE.U32 R82, R20, R62, RZ ;  /* 0x0000003e14527225 */ /* 0x000fc800078e00ff */
[----:B------:R-:W-:Y:S01]  /*8e70*/  IMAD.MOV.U32 R78, RZ, RZ, R31 ;  /* 0x000000ffff4e7224 */ /* 0x000fe200078e001f */
[----:B------:R-:W-:Y:S01]  /*8e80*/  LOP3.LUT R21, RZ, R82, RZ, 0x33, !PT ;  /* 0x00000052ff157212 */ /* 0x000fe200078e33ff */
[----:B------:R-:W-:-:S04]  /*8e90*/  IMAD.WIDE.U32.X R88, R32, R25, R88, P3 ;  /* 0x0000001920587225 */ /* 0x000fc800018e0458 */
[----:B------:R-:W-:-:S04]  /*8ea0*/  IMAD.WIDE.U32 R30, R11, R26, RZ ;  /* 0x0000001a0b1e7225 */ /* 0x000fc800078e00ff */
[----:B------:R-:W-:-:S04]  /*8eb0*/  IMAD.WIDE.U32 R102, P3, R11, R24, R102 ;  /* 0x000000180b667225 */ /* 0x000fc80007860066 */
[----:B------:R-:W-:-:S04]  /*8ec0*/  IMAD.WIDE.U32.X R94, R32, R24, R94, P1 ;  /* 0x00000018205e7225 */ /* 0x000fc800008e045e */
[----:B------:R-:W-:-:S04]  /*8ed0*/  IMAD.WIDE.U32 R80, P1, R20, R63, R80 ;  /* 0x0000003f14507225 */ /* 0x000fc80007820050 */
[----:B------:R-:W-:Y:S01]  /*8ee0*/  IMAD.X R85, RZ, RZ, RZ, P4 ;  /* 0x000000ffff557224 */ /* 0x000fe200020e06ff */
[----:B------:R-:W-:Y:S01]  /*8ef0*/  IADD3 RZ, P4, PT, R31, R102, RZ ;  /* 0x000000661fff7210 */ /* 0x000fe20007f9e0ff */
        /* <DEDUP_REMOVED lines=8> */
[----:B------:R-:W-:Y:S02]  /*8f80*/  IMAD.MOV.U32 R30, RZ, RZ, R81 ;  /* 0x000000ffff1e7224 */ /* 0x000fe400078e0051 */
[----:B------:R-:W-:Y:S01]  /*8f90*/  IMAD.WIDE.U32.X R84, R32, R23, R84, P5 ;  /* 0x0000001720547225 */ /* 0x000fe200028e0454 */
[----:B------:R-:W-:-:S03]  /*8fa0*/  SEL R21, RZ, 0x1, !P1 ;  /* 0x00000001ff157807 */ /* 0x000fc60004800000 */
[----:B------:R-:W-:-:S04]  /*8fb0*/  IMAD.WIDE.U32 R96, P5, R20, R65, R96 ;  /* 0x0000004114607225 */ /* 0x000fc800078a0060 */
[----:B------:R-:W-:Y:S01]  /*8fc0*/  IMAD.WIDE.U32.X R30, R109, R63, R30, P2 ;  /* 0x0000003f6d1e7225 */ /* 0x000fe200010e041e */
[----:B------:R-:W-:-:S03]  /*8fd0*/  ISETP.GE.U32.AND P2, PT, R8, R36, PT ;  /* 0x000000240800720c */ /* 0x000fc60003f46070 */
[----:B------:R-:W-:-:S04]  /*8fe0*/  IMAD.WIDE.U32 R82, R109, R74, RZ ;  /* 0x0000004a6d527225 */ /* 0x000fc800078e00ff */
[----:B------:R-:W-:Y:S01]  /*8ff0*/  IMAD.X R81, RZ, RZ, RZ, P5 ;  /* 0x000000ffff517224 */ /* 0x000fe200028e06ff */
[----:B------:R-:W-:Y:S01]  /*9000*/  ISETP.GE.U32.AND.EX P5, PT, R4, R7, PT, P2 ;  /* 0x000000070400720c */ /* 0x000fe20003fa6120 */
[----:B------:R-:W-:-:S03]  /*9010*/  IMAD.WIDE.U32 R36, R20, R64, RZ ;  /* 0x0000004014247225 */ /* 0x000fc600078e00ff */
[----:B------:R-:W-:Y:S01]  /*9020*/  SEL R7, RZ, 0x1, P5 ;  /* 0x00000001ff077807 */ /* 0x000fe20002800000 */
[C---:B------:R-:W-:Y:S01]  /*9030*/  IMAD.WIDE.U32 R82, P1, R20.reuse, R75, R82 ;  /* 0x0000004b14527225 */ /* 0x040fe20007820052 */
[----:B------:R-:W-:Y:S02]  /*9040*/  IADD3 R18, P5, PT, R21, R30, RZ ;  /* 0x0000001e15127210 */ /* 0x000fe40007fbe0ff */
[----:B------:R-:W-:Y:S01]  /*9050*/  IADD3 R13, P2, PT, R37, R96, RZ ;  /* 0x00000060250d7210 */ /* 0x000fe20007f5e0ff */
[----:B------:R-:W-:-:S04]  /*9060*/  IMAD.WIDE.U32 R76, R20, R74, RZ ;  /* 0x0000004a144c7225 */ /* 0x000fc800078e00ff */
[----:B------:R-:W-:Y:S01]  /*9070*/  IMAD.X R87, RZ, RZ, RZ, P1 ;  /* 0x000000ffff577224 */ /* 0x000fe200008e06ff */
[----:B------:R-:W-:Y:S01]  /*9080*/  IADD3 R77, P1, PT, R77, R82, RZ ;  /* 0x000000524d4d7210 */ /* 0x000fe20007f3e0ff */
[----:B------:R-:W-:Y:S02]  /*9090*/  IMAD.MOV.U32 R86, RZ, RZ, R83 ;  /* 0x000000ffff567224 */ /* 0x000fe400078e0053 */
[----:B------:R-:W-:-:S04]  /*90a0*/  IMAD.WIDE.U32 R82, R10, R29, RZ ;  /* 0x0000001d0a527225 */ /* 0x000fc800078e00ff */
[----:B------:R-:W-:Y:S01]  /*90b0*/  IMAD.X R37, RZ, RZ, R31, P5 ;  /* 0x000000ffff257224 */ /* 0x000fe200028e061f */
[----:B------:R-:W-:Y:S01]  /*90c0*/  IADD3 R9, P5, PT, R9, R36, RZ ;  /* 0x0000002409097210 */ /* 0x000fe20007fbe0ff */
[----:B------:R-:W-:Y:S02]  /*90d0*/  IMAD.MOV.U32 R80, RZ, RZ, R97 ;  /* 0x000000ffff507224 */ /* 0x000fe400078e0061 */
[----:B------:R-:W-:-:S04]  /*90e0*/  IMAD.WIDE.U32 R98, R109, R66, RZ ;  /* 0x000000426d627225 */ /* 0x000fc800078e00ff */
[----:B------:R-:W-:-:S04]  /*90f0*/  IMAD.WIDE.U32.X R80, R109, R65, R80, P2 ;  /* 0x000000416d507225 */ /* 0x000fc800010e0450 */
[----:B------:R-:W-:-:S04]  /*9100*/  IMAD.WIDE.U32 R30, R11, R29, RZ ;  /* 0x0000001d0b1e7225 */ /* 0x000fc800078e00ff */
[----:B------:R-:W-:-:S04]  /*9110*/  IMAD.WIDE.U32 R82, P2, R11, R25, R82 ;  /* 0x000000190b527225 */ /* 0x000fc80007840052 */
[----:B------:R-:W-:-:S04]  /*9120*/  IMAD.WIDE.U32 R96, R10, R27, RZ ;  /* 0x0000001b0a607225 */ /* 0x000fc800078e00ff */
[----:B------:R-:W-:Y:S02]  /*9130*/  IMAD.X R110, R13, 0x1, R110, P5 ;  /* 0x000000010d6e7824 */ /* 0x000fe400028e066e */
[----:B------:R-:W-:-:S04]  /*9140*/  IMAD.WIDE.U32 R98, P5, R20, R67, R98 ;  /* 0x0000004314627225 */ /* 0x000fc800078a0062 */
[----:B------:R-:W-:-:S04]  /*9150*/  IMAD.WIDE.U32 R100, R10, R28, RZ ;  /* 0x0000001c0a647225 */ /* 0x000fc800078e00ff */
[----:B------:R-:W-:Y:S01]  /*9160*/  IMAD.WIDE.U32.X R86, R109, R75, R86, P1 ;  /* 0x0000004b6d567225 */ /* 0x000fe200008e0456 */
[----:B------:R-:W-:-:S03]  /*9170*/  IADD3 RZ, P1, PT, R31, R82, RZ ;  /* 0x000000521fff7210 */ /* 0x000fc60007f3e0ff */
[----:B------:R-:W-:Y:S02]  /*9180*/  IMAD.X R21, RZ, RZ, RZ, P5 ;  /* 0x000000ffff157224 */ /* 0x000fe400028e06ff */
[----:B------:R-:W-:-:S04]  /*9190*/  IMAD.WIDE.U32 R30, R11, R27, RZ ;  /* 0x0000001b0b1e7225 */ /* 0x000fc800078e00ff */
[----:B------:R-:W-:-:S04]  /*91a0*/  IMAD.WIDE.U32 R96, P5, R11, R22, R96 ;  /* 0x000000160b607225 */ /* 0x000fc800078a0060 */
[----:B------:R-:W-:Y:S02]  /*91b0*/  IMAD.X R35, RZ, RZ, RZ, P3 ;  /* 0x000000ffff237224 */ /* 0x000fe400018e06ff */
[----:B------:R-:W-:-:S04]  /*91c0*/  IMAD.WIDE.U32 R104, R11, R28, RZ ;  /* 0x0000001c0b687225 */ /* 0x000fc800078e00ff */
[----:B------:R-:W-:-:S04]  /*91d0*/  IMAD.WIDE.U32 R100, P3, R11, R23, R100 ;  /* 0x000000170b647225 */ /* 0x000fc80007860064 */
[----:B------:R-:W-:Y:S01]  /*91e0*/  IMAD.X R33, RZ, RZ, RZ, P2 ;  /* 0x000000ffff217224 */ /* 0x000fe200010e06ff */
[----:B------:R-:W-:Y:S01]  /*91f0*/  IADD3 RZ, P2, PT, R31, R96, RZ ;  /* 0x000000601fff7210 */ /* 0x000fe20007f5e0ff */
[----:B------:R-:W-:Y:S01]  /*9200*/  IMAD.X R31, RZ, RZ, RZ, P5 ;  /* 0x000000ffff1f7224 */ /* 0x000fe200028e06ff */
[----:B------:R-:W-:Y:S01]  /*9210*/  IADD3 RZ, P5, PT, R105, R100, RZ ;  /* 0x0000006469ff7210 */ /* 0x000fe20007fbe0ff */
[----:B------:R-:W-:Y:S02]  /*9220*/  IMAD R111, R23, R107, RZ ;  /* 0x0000006b176f7224 */ /* 0x000fe400078e02ff */
[----:B------:R-:W-:Y:S02]  /*9230*/  IMAD R105, R24, R6, RZ ;  /* 0x0000000618697224 */ /* 0x000fe400078e02ff */
[----:B------:R-:W-:Y:S02]  /*9240*/  IMAD R96, R34, R28, R111 ;  /* 0x0000001c22607224 */ /* 0x000fe400078e026f */
[----:B------:R-:W-:-:S02]  /*9250*/  IMAD R111, R32, R26, R105 ;  /* 0x0000001a206f7224 */ /* 0x000fc400078e0269 */
[-C--:B------:R-:W-:Y:S02]  /*9260*/  IMAD R105, R23, R6.reuse, RZ ;  /* 0x0000000617697224 */ /* 0x080fe400078e02ff */
[C---:B------:R-:W-:Y:S02]  /*9270*/  IMAD R112, R22.reuse, R107, RZ ;  /* 0x0000006b16707224 */ /* 0x040fe400078e02ff */
[-C--:B------:R-:W-:Y:S02]  /*9280*/  IMAD R113, R25, R6.reuse, RZ ;  /* 0x0000000619717224 */ /* 0x080fe400078e02ff */
[----:B------:R-:W-:Y:S02]  /*9290*/  IMAD R82, R22, R6, RZ ;  /* 0x0000000616527224 */ /* 0x000fe400078e02ff */
[----:B------:R-:W-:Y:S02]  /*92a0*/  IMAD R100, R32, R28, R105 ;  /* 0x0000001c20647224 */ /* 0x000fe400078e0269 */
[----:B------:R-:W-:-:S04]  /*92b0*/  IMAD.WIDE.U32 R104, R20, R66, RZ ;  /* 0x0000004214687225 */ /* 0x000fc800078e00ff */
[----:B------:R-:W-:Y:S02]  /*92c0*/  IMAD R112, R34, R27, R112 ;  /* 0x0000001b22707224 */ /* 0x000fe400078e0270 */
[C---:B------:R-:W-:Y:S02]  /*92d0*/  IMAD R113, R32.reuse, R29, R113 ;  /* 0x0000001d20717224 */ /* 0x040fe400078e0271 */
[----:B------:R-:W-:Y:S02]  /*92e0*/  IMAD R82, R32, R27, R82 ;  /* 0x0000001b20527224 */ /* 0x000fe400078e0252 */
[----:B------:R-:W-:Y:S02]  /*92f0*/  IMAD.MOV.U32 R34, RZ, RZ, R103 ;  /* 0x000000ffff227224 */ /* 0x000fe400078e0067 */
[----:B------:R-:W-:Y:S02]  /*9300*/  IMAD.X R103, RZ, RZ, RZ, P3 ;  /* 0x000000ffff677224 */ /* 0x000fe400018e06ff */
[----:B------:R-:W-:Y:S01]  /*9310*/  IMAD.MOV.U32 R32, RZ, RZ, R83 ;  /* 0x000000ffff207224 */ /* 0x000fe200078e0053 */
[----:B------:R-:W-:Y:S01]  /*9320*/  IADD3 R83, P3, PT, R105, R98, RZ ;  /* 0x0000006269537210 */ /* 0x000fe20007f7e0ff */
[----:B------:R-:W-:-:S02]  /*9330*/  IMAD.MOV.U32 R20, RZ, RZ, R99 ;  /* 0x000000ffff147224 */ /* 0x000fc400078e0063 */
[----:B------:R-:W-:Y:S02]  /*9340*/  IMAD.MOV.U32 R30, RZ, RZ, R97 ;  /* 0x000000ffff1e7224 */ /* 0x000fe400078e0061 */
[----:B------:R-:W-:Y:S01]  /*9350*/  IMAD.WIDE.U32.X R20, R109, R67, R20, P3 ;  /* 0x000000436d147225 */ /* 0x000fe200018e0414 */
[----:B------:R-:W-:-:S03]  /*9360*/  IADD3 R97, P3, PT, R9, R18, RZ ;  /* 0x0000001209617210 */ /* 0x000fc60007f7e0ff */
[----:B------:R-:W-:-:S04]  /*9370*/  IMAD.WIDE.U32 R98, R28, R107, RZ ;  /* 0x0000006b1c627225 */ /* 0x000fc800078e00ff */
[----:B------:R-:W-:Y:S02]  /*9380*/  IMAD.IADD R99, R99, 0x1, R96 ;  /* 0x0000000163637824 */ /* 0x000fe400078e0260 */
[----:B------:R-:W-:Y:S01]  /*9390*/  IMAD.WIDE.U32.X R32, R10, R25, R32, P1 ;  /* 0x000000190a207225 */ /* 0x000fe200008e0420 */
[----:B------:R-:W-:-:S03]  /*93a0*/  ISETP.GE.U32.AND P1, PT, R97, R18, PT ;  /* 0x000000126100720c */ /* 0x000fc60003f26070 */
[----:B------:R-:W-:Y:S02]  /*93b0*/  IMAD.X R96, R110, 0x1, R37, P3 ;  /* 0x000000016e607824 */ /* 0x000fe400018e0625 */
[----:B------:R-:W-:Y:S01]  /*93c0*/  IMAD.WIDE.U32.X R34, R10, R24, R34, P4 ;  /* 0x000000180a227225 */ /* 0x000fe200020e0422 */
[----:B------:R-:W-:Y:S02]  /*93d0*/  ISETP.GE.U32.AND P4, PT, R9, R36, PT ;  /* 0x000000240900720c */ /* 0x000fe40003f86070 */
[----:B------:R-:W-:Y:S01]  /*93e0*/  ISETP.GE.U32.AND.EX P1, PT, R96, R37, PT, P1 ;  /* 0x000000256000720c */ /* 0x000fe20003f26110 */
[----:B------:R-:W-:Y:S01]  /*93f0*/  IMAD.WIDE.U32.X R30, R10, R22, R30, P2 ;  /* 0x000000160a1e7225 */ /* 0x000fe200010e041e */
[----:B------:R-:W-:Y:S02]  /*9400*/  IADD3 R7, P2, P3, R98, R90, R7 ;  /* 0x0000005a62077210 */ /* 0x000fe40007b5e007 */
[----:B------:R-:W-:Y:S01]  /*9410*/  ISETP.GE.U32.AND.EX P4, PT, R110, R13, PT, P4 ;  /* 0x0000000d6e00720c */ /* 0x000fe20003f86140 */
[----:B------:R-:W-:Y:S01]  /*9420*/  IMAD.MOV.U32 R102, RZ, RZ, R101 ;  /* 0x000000ffff667224 */ /* 0x000fe200078e0065 */
[----:B------:R-:W-:Y:S01]  /*9430*/  IADD3.X R110, PT, PT, R99, R91, RZ, P2, P3 ;  /* 0x0000005b636e7210 */ /* 0x000fe200017e64ff */
[-C--:B------:R-:W-:Y:S01]  /*9440*/  IMAD R105, R24, R11.reuse, RZ ;  /* 0x0000000b18697224 */ /* 0x080fe200078e02ff */
[----:B------:R-:W-:Y:S01]  /*9450*/  SEL R13, RZ, 0x1, P1 ;  /* 0x00000001ff0d7807 */ /* 0x000fe20000800000 */
[----:B------:R-:W-:-:S02]  /*9460*/  IMAD R101, R25, R11, RZ ;  /* 0x0000000b19657224 */ /* 0x000fc400078e02ff */
[-C--:B------:R-:W-:Y:S02]  /*9470*/  IMAD R18, R22, R11.reuse, RZ ;  /* 0x0000000b16127224 */ /* 0x080fe400078e02ff */
[----:B------:R-:W-:Y:S02]  /*9480*/  IMAD R9, R23, R11, RZ ;  /* 0x0000000b17097224 */ /* 0x000fe400078e02ff */
[----:B------:R-:W-:-:S04]  /*9490*/  IMAD.WIDE.U32 R36, R26, R6, RZ ;  /* 0x000000061a247225 */ /* 0x000fc800078e00ff */
[C---:B------:R-:W-:Y:S01]  /*94a0*/  IMAD R105, R10.reuse, R26, R105 ;  /* 0x0000001a0a697224 */ /* 0x040fe200078e0269 */
[-C--:B------:R-:W-:Y:S01]  /*94b0*/  IADD3 R17, P2, PT, R17, R36.reuse, RZ ;  /* 0x0000002411117210 */ /* 0x080fe20007f5e0ff */
[C---:B------:R-:W-:Y:S02]  /*94c0*/  IMAD R101, R10.reuse, R29, R101 ;  /* 0x0000001d0a657224 */ /* 0x040fe400078e0265 */
[C---:B------:R-:W-:Y:S01]  /*94d0*/  IMAD R18, R10.reuse, R27, R18 ;  /* 0x0000001b0a127224 */ /* 0x040fe200078e0212 */
[----:B------:R-:W-:Y:S01]  /*94e0*/  ISETP.GE.U32.AND P1, PT, R17, R36, PT ;  /* 0x000000241100720c */ /* 0x000fe20003f26070 */
[----:B------:R-:W-:-:S04]  /*94f0*/  IMAD.WIDE.U32.X R102, R10, R23, R102, P5 ;  /* 0x000000170a667225 */ /* 0x000fc800028e0466 */
[----:B------:R-:W-:-:S04]  /*9500*/  IMAD.WIDE.U32 R90, R27, R107, RZ ;  /* 0x0000006b1b5a7225 */ /* 0x000fc800078e00ff */
[----:B------:R-:W-:Y:S01]  /*9510*/  IMAD R10, R10, R28, R9 ;  /* 0x0000001c0a0a7224 */ /* 0x000fe200078e0209 */
[----:B------:R-:W-:Y:S01]  /*9520*/  SEL R9, RZ, 0x1, P4 ;  /* 0x00000001ff097807 */ /* 0x000fe20002000000 */
[----:B------:R-:W-:Y:S01]  /*9530*/  IMAD.IADD R111, R37, 0x1, R111 ;  /* 0x00000001256f7824 */ /* 0x000fe200078e026f */
[----:B------:R-:W-:Y:S01]  /*9540*/  IADD3 R107, P4, PT, R8, R90, RZ ;  /* 0x0000005a086b7210 */ /* 0x000fe20007f9e0ff */
[----:B------:R-:W-:Y:S01]  /*9550*/  IMAD.IADD R91, R91, 0x1, R112 ;  /* 0x000000015b5b7824 */ /* 0x000fe200078e0270 */
[----:B------:R-:W-:Y:S01]  /*9560*/  IADD3 R13, P3, P5, R13, R80, R9 ;  /* 0x000000500d0d7210 */ /* 0x000fe20007d7e009 */
[----:B------:R-:W-:Y:S02]  /*9570*/  IMAD.X R36, R111, 0x1, R108, P2 ;  /* 0x000000016f247824 */ /* 0x000fe400010e066c */
[----:B------:R-:W-:Y:S01]  /*9580*/  IMAD.X R80, R91, 0x1, R4, P4 ;  /* 0x000000015b507824 */ /* 0x000fe200020e0604 */
[----:B------:R-:W-:Y:S01]  /*9590*/  IADD3.X R81, PT, PT, RZ, R81, RZ, P3, P5 ;  /* 0x00000051ff517210 */ /* 0x000fe20001fea4ff */
[----:B------:R-:W-:Y:S01]  /*95a0*/  IMAD.WIDE.U32 R8, R29, R6, RZ ;  /* 0x000000061d087225 */ /* 0x000fe200078e00ff */
[----:B------:R-:W-:-:S02]  /*95b0*/  ISETP.GE.U32.AND P3, PT, R107, R90, PT ;  /* 0x0000005a6b00720c */ /* 0x000fc40003f66070 */
[----:B------:R-:W-:Y:S01]  /*95c0*/  IADD3 R4, P2, PT, R17, R76, RZ ;  /* 0x0000004c11047210 */ /* 0x000fe20007f5e0ff */
[----:B------:R-:W-:Y:S01]  /*95d0*/  IMAD.IADD R90, R9, 0x1, R113 ;  /* 0x00000001095a7824 */ /* 0x000fe200078e0271 */
[----:B------:R-:W-:Y:S02]  /*95e0*/  IADD3 R37, P4, PT, R107, R14, RZ ;  /* 0x0000000e6b257210 */ /* 0x000fe40007f9e0ff */
[----:B------:R-:W-:Y:S01]  /*95f0*/  ISETP.GE.U32.AND.EX P1, PT, R36, R111, PT, P1 ;  /* 0x0000006f2400720c */ /* 0x000fe20003f26110 */
[----:B------:R-:W-:Y:S01]  /*9600*/  IMAD.X R36, R77, 0x1, R36, P2 ;  /* 0x000000014d247824 */ /* 0x000fe200010e0624 */
[C---:B------:R-:W-:Y:S01]  /*9610*/  ISETP.GE.U32.AND.EX P3, PT, R80.reuse, R91, PT, P3 ;  /* 0x0000005b5000720c */ /* 0x040fe20003f66130 */
[----:B------:R-:W-:Y:S01]  /*9620*/  IMAD.X R91, R80, 0x1, R106, P4 ;  /* 0x00000001505b7824 */ /* 0x000fe200020e066a */
[----:B------:R-:W-:Y:S02]  /*9630*/  ISETP.GE.U32.AND P2, PT, R37, R107, PT ;  /* 0x0000006b2500720c */ /* 0x000fe40003f46070 */
[----:B------:R-:W-:-:S02]  /*9640*/  SEL R17, RZ, 0x1, P1 ;  /* 0x00000001ff117807 */ /* 0x000fc40000800000 */
[-C--:B------:R-:W-:Y:S02]  /*9650*/  IADD3 R14, P1, PT, R4, R13.reuse, RZ ;  /* 0x0000000d040e7210 */ /* 0x080fe40007f3e0ff */
[----:B------:R-:W-:Y:S02]  /*9660*/  IADD3 R37, P4, PT, R37, R8, RZ ;  /* 0x0000000825257210 */ /* 0x000fe40007f9e0ff */
[----:B------:R-:W-:Y:S02]  /*9670*/  SEL R106, RZ, 0x1, P3 ;  /* 0x00000001ff6a7807 */ /* 0x000fe40001800000 */
[----:B------:R-:W-:Y:S01]  /*9680*/  ISETP.GE.U32.AND.EX P5, PT, R91, R80, PT, P2 ;  /* 0x000000505b00720c */ /* 0x000fe20003fa6120 */
[----:B------:R-:W-:Y:S01]  /*9690*/  IMAD.X R91, R90, 0x1, R91, P4 ;  /* 0x000000015a5b7824 */ /* 0x000fe200020e065b */
[----:B------:R-:W-:Y:S01]  /*96a0*/  ISETP.GE.U32.AND P3, PT, R4, R76, PT ;  /* 0x0000004c0400720c */ /* 0x000fe20003f66070 */
[----:B------:R-:W-:Y:S01]  /*96b0*/  IMAD.X R4, R36, 0x1, R81, P1 ;  /* 0x0000000124047824 */ /* 0x000fe200008e0651 */
[----:B------:R-:W-:-:S02]  /*96c0*/  ISETP.GE.U32.AND P2, PT, R14, R13, PT ;  /* 0x0000000d0e00720c */ /* 0x000fc40003f46070 */
[----:B------:R-:W-:Y:S02]  /*96d0*/  SEL R13, RZ, 0x1, P5 ;  /* 0x00000001ff0d7807 */ /* 0x000fe40002800000 */
[----:B------:R-:W-:Y:S02]  /*96e0*/  IADD3 R17, P4, P5, R37, R94, R17 ;  /* 0x0000005e25117210 */ /* 0x000fe40007d9e011 */
[----:B------:R-:W-:Y:S02]  /*96f0*/  ISETP.GE.U32.AND.EX P3, PT, R36, R77, PT, P3 ;  /* 0x0000004d2400720c */ /* 0x000fe40003f66130 */
[----:B------:R-:W-:Y:S02]  /*9700*/  ISETP.GE.U32.AND.EX P2, PT, R4, R81, PT, P2 ;  /* 0x000000510400720c */ /* 0x000fe40003f46120 */
[----:B------:R-:W-:Y:S02]  /*9710*/  IADD3.X R80, PT, PT, R91, R95, RZ, P4, P5 ;  /* 0x0000005f5b507210 */ /* 0x000fe400027ea4ff */
[----:B------:R-:W-:-:S02]  /*9720*/  SEL R9, RZ, 0x1, P3 ;  /* 0x00000001ff097807 */ /* 0x000fc40001800000 */
[----:B------:R-:W-:Y:S02]  /*9730*/  IADD3 R36, P4, P3, R13, R92, R106 ;  /* 0x0000005c0d247210 */ /* 0x000fe40007b9e06a */
[----:B------:R-:W-:Y:S02]  /*9740*/  SEL R13, RZ, 0x1, P2 ;  /* 0x00000001ff0d7807 */ /* 0x000fe40001000000 */
[----:B------:R-:W-:Y:S02]  /*9750*/  IADD3.X R77, PT, PT, RZ, R93, RZ, P4, P3 ;  /* 0x0000005dff4d7210 */ /* 0x000fe400027e64ff */
[----:B------:R-:W-:Y:S02]  /*9760*/  IADD3 R13, P3, P4, R13, R86, R9 ;  /* 0x000000560d0d7210 */ /* 0x000fe40007c7e009 */
[----:B------:R-:W-:Y:S01]  /*9770*/  ISETP.GE.U32.AND P2, PT, R37, R8, PT ;  /* 0x000000082500720c */ /* 0x000fe20003f46070 */
[----:B------:R-:W-:Y:S01]  /*9780*/  IMAD.WIDE.U32 R8, R26, R11, RZ ;  /* 0x0000000b1a087225 */ /* 0x000fe200078e00ff */
[----:B------:R-:W-:-:S02]  /*9790*/  ISETP.GE.U32.AND P5, PT, R17, R37, PT ;  /* 0x000000251100720c */ /* 0x000fc40003fa6070 */
[----:B------:R-:W-:Y:S01]  /*97a0*/  IADD3.X R86, PT, PT, RZ, R87, RZ, P3, P4 ;  /* 0x00000057ff567210 */ /* 0x000fe20001fe84ff */
[----:B------:R-:W-:Y:S01]  /*97b0*/  IMAD.IADD R105, R9, 0x1, R105 ;  /* 0x0000000109697824 */ /* 0x000fe200078e0269 */
[C---:B------:R-:W-:Y:S02]  /*97c0*/  IADD3 R37, P3, PT, R7.reuse, R36, RZ ;  /* 0x0000002407257210 */ /* 0x040fe40007f7e0ff */
[----:B------:R-:W-:Y:S02]  /*97d0*/  ISETP.GE.U32.AND P1, PT, R7, R98, PT ;  /* 0x000000620700720c */ /* 0x000fe40003f26070 */
[----:B------:R-:W-:Y:S01]  /*97e0*/  ISETP.GE.U32.AND.EX P2, PT, R91, R90, PT, P2 ;  /* 0x0000005a5b00720c */ /* 0x000fe20003f46120 */
[----:B------:R-:W-:Y:S01]  /*97f0*/  IMAD.X R77, R110, 0x1, R77, P3 ;  /* 0x000000016e4d7824 */ /* 0x000fe200018e064d */
[----:B------:R-:W-:Y:S02]  /*9800*/  ISETP.GE.U32.AND.EX P5, PT, R80, R91, PT, P5 ;  /* 0x0000005b5000720c */ /* 0x000fe40003fa6150 */
[----:B------:R-:W-:-:S02]  /*9810*/  IADD3 R17, P4, PT, R17, R8, RZ ;  /* 0x0000000811117210 */ /* 0x000fc40007f9e0ff */
[----:B------:R-:W-:Y:S02]  /*9820*/  ISETP.GE.U32.AND P3, PT, R37, R7, PT ;  /* 0x000000072500720c */ /* 0x000fe40003f66070 */
[----:B------:R-:W-:Y:S01]  /*9830*/  ISETP.GE.U32.AND.EX P1, PT, R110, R99, PT, P1 ;  /* 0x000000636e00720c */ /* 0x000fe20003f26110 */
[----:B------:R-:W-:Y:S01]  /*9840*/  IMAD.X R80, R105, 0x1, R80, P4 ;  /* 0x0000000169507824 */ /* 0x000fe200020e0650 */
[----:B------:R-:W-:Y:S02]  /*9850*/  SEL R36, RZ, 0x1, P2 ;  /* 0x00000001ff247807 */ /* 0x000fe40001000000 */
[----:B------:R-:W-:Y:S02]  /*9860*/  SEL R7, RZ, 0x1, P5 ;  /* 0x00000001ff077807 */ /* 0x000fe40002800000 */
[----:B------:R-:W-:Y:S01]  /*9870*/  ISETP.GE.U32.AND P2, PT, R17, R8, PT ;  /* 0x000000081100720c */ /* 0x000fe20003f46070 */
[----:B------:R-:W-:Y:S01]  /*9880*/  IMAD.WIDE.U32 R8, R27, R6, RZ ;  /* 0x000000061b087225 */ /* 0x000fe200078e00ff */
[----:B------:R-:W-:-:S02]  /*9890*/  ISETP.GE.U32.AND.EX P3, PT, R77, R110, PT, P3 ;  /* 0x0000006e4d00720c */ /* 0x000fc40003f66130 */
[----:B------:R-:W-:Y:S01]  /*98a0*/  SEL R76, RZ, 0x1, P1 ;  /* 0x00000001ff4c7807 */ /* 0x000fe20000800000 */
[----:B------:R-:W-:Y:S01]  /*98b0*/  IMAD.IADD R82, R9, 0x1, R82 ;  /* 0x0000000109527824 */ /* 0x000fe200078e0252 */
[----:B------:R-:W-:Y:S02]  /*98c0*/  IADD3 R36, P4, P1, R7, R88, R36 ;  /* 0x0000005807247210 */ /* 0x000fe4000799e024 */
[----:B------:R-:W-:Y:S02]  /*98d0*/  SEL R81, RZ, 0x1, P3 ;  /* 0x00000001ff517807 */ /* 0x000fe40001800000 */
[----:B------:R-:W-:Y:S02]  /*98e0*/  IADD3 R9, P5, PT, R37, R8, RZ ;  /* 0x0000000825097210 */ /* 0x000fe40007fbe0ff */
[----:B------:R-:W-:Y:S02]  /*98f0*/  ISETP.GE.U32.AND.EX P3, PT, R80, R105, PT, P2 ;  /* 0x000000695000720c */ /* 0x000fe40003f66120 */
[----:B------:R-:W-:Y:S01]  /*9900*/  IADD3.X R88, PT, PT, RZ, R89, RZ, P4, P1 ;  /* 0x00000059ff587210 */ /* 0x000fe200027e24ff */
[----:B------:R-:W-:Y:S01]  /*9910*/  IMAD.X R77, R82, 0x1, R77, P5 ;  /* 0x00000001524d7824 */ /* 0x000fe200028e064d */
[----:B------:R-:W-:Y:S01]  /*9920*/  IADD3 R81, P1, P2, R81, R38, R76 ;  /* 0x0000002651517210 */ /* 0x000fe20007a3e04c */
[----:B------:R-:W-:Y:S01]  /*9930*/  IMAD R38, R96, R60, RZ ;  /* 0x0000003c60267224 */ /* 0x000fe200078e02ff */
[----:B------:R-:W-:Y:S01]  /*9940*/  IADD3 R7, P4, PT, R9, R36, RZ ;  /* 0x0000002409077210 */ /* 0x000fe20007f9e0ff */
[----:B------:R-:W-:Y:S01]  /*9950*/  IMAD.WIDE.U32 R36, R29, R11, RZ ;  /* 0x0000000b1d247225 */ /* 0x000fe200078e00ff */
[----:B------:R-:W-:-:S02]  /*9960*/  IADD3.X R87, PT, PT, RZ, R39, RZ, P1, P2 ;  /* 0x00000027ff577210 */ /* 0x000fc40000fe44ff */
[----:B------:R-:W-:Y:S01]  /*9970*/  ISETP.GE.U32.AND P1, PT, R9, R8, PT ;  /* 0x000000080900720c */ /* 0x000fe20003f26070 */
[----:B------:R-:W-:Y:S01]  /*9980*/  IMAD.X R8, R77, 0x1, R88, P4 ;  /* 0x000000014d087824 */ /* 0x000fe200020e0658 */
[----:B------:R-:W-:Y:S01]  /*9990*/  IADD3 R39, P4, PT, R7, R36, RZ ;  /* 0x0000002407277210 */ /* 0x000fe20007f9e0ff */
[----:B------:R-:W-:Y:S01]  /*99a0*/  IMAD.IADD R101, R37, 0x1, R101 ;  /* 0x0000000125657824 */ /* 0x000fe200078e0265 */
[----:B------:R-:W-:Y:S01]  /*99b0*/  ISETP.GE.U32.AND P2, PT, R7, R9, PT ;  /* 0x000000090700720c */ /* 0x000fe20003f46070 */
[----:B------:R-:W-:Y:S01]  /*99c0*/  IMAD.WIDE.U32 R6, R28, R6, RZ ;  /* 0x000000061c067225 */ /* 0x000fe200078e00ff */
[----:B------:R-:W-:Y:S02]  /*99d0*/  ISETP.GE.U32.AND.EX P1, PT, R77, R82, PT, P1 ;  /* 0x000000524d00720c */ /* 0x000fe40003f26110 */
[----:B------:R-:W-:Y:S01]  /*99e0*/  SEL R76, RZ, 0x1, P3 ;  /* 0x00000001ff4c7807 */ /* 0x000fe20001800000 */
[----:B------:R-:W-:Y:S01]  /*99f0*/  IMAD.IADD R100, R7, 0x1, R100 ;  /* 0x0000000107647824 */ /* 0x000fe200078e0264 */
[----:B------:R-:W-:Y:S01]  /*9a00*/  ISETP.GE.U32.AND P3, PT, R39, R36, PT ;  /* 0x000000242700720c */ /* 0x000fe20003f66070 */
[----:B------:R-:W-:Y:S01]  /*9a10*/  IMAD.X R36, R101, 0x1, R8, P4 ;  /* 0x0000000165247824 */ /* 0x000fe200020e0608 */
[----:B------:R-:W-:-:S02]  /*9a20*/  ISETP.GE.U32.AND.EX P2, PT, R8, R77, PT, P2 ;  /* 0x0000004d0800720c */ /* 0x000fc40003f46120 */
[----:B------:R-:W-:Y:S02]  /*9a30*/  SEL R8, RZ, 0x1, P1 ;  /* 0x00000001ff087807 */ /* 0x000fe40000800000 */
[----:B------:R-:W-:Y:S02]  /*9a40*/  IADD3 R76, P1, P4, R39, R34, R76 ;  /* 0x00000022274c7210 */ /* 0x000fe40007c3e04c */
[----:B------:R-:W-:Y:S02]  /*9a50*/  SEL R9, RZ, 0x1, P2 ;  /* 0x00000001ff097807 */ /* 0x000fe40001000000 */
[C---:B------:R-:W-:Y:S01]  /*9a60*/  IADD3.X R77, PT, PT, R36.reuse, R35, RZ, P1, P4 ;  /* 0x00000023244d7210 */ /* 0x040fe20000fe84ff */
[----:B------:R-:W-:Y:S01]  /*9a70*/  IMAD R35, R97, R61, R38 ;  /* 0x0000003d61237224 */ /* 0x000fe200078e0226 */
[----:B------:R-:W-:Y:S02]  /*9a80*/  IADD3 R7, P4, PT, R81, R6, RZ ;  /* 0x0000000651077210 */ /* 0x000fe40007f9e0ff */
[----:B------:R-:W-:-:S02]  /*9a90*/  ISETP.GE.U32.AND.EX P2, PT, R36, R101, PT, P3 ;  /* 0x000000652400720c */ /* 0x000fc40003f46130 */
[----:B------:R-:W-:Y:S01]  /*9aa0*/  IADD3 R34, P1, P3, R9, R78, R8 ;  /* 0x0000004e09227210 */ /* 0x000fe20007b3e008 */
[----:B------:R-:W-:-:S03]  /*9ab0*/  IMAD.WIDE.U32 R8, R97, R60, RZ ;  /* 0x0000003c61087225 */ /* 0x000fc600078e00ff */
[----:B------:R-:W-:Y:S01]  /*9ac0*/  IADD3.X R38, PT, PT, RZ, R79, RZ, P1, P3 ;  /* 0x0000004fff267210 */ /* 0x000fe20000fe64ff */
[----:B------:R-:W-:Y:S01]  /*9ad0*/  IMAD.X R37, R100, 0x1, R87, P4 ;  /* 0x0000000164257824 */ /* 0x000fe200020e0657 */
[----:B------:R-:W-:Y:S01]  /*9ae0*/  IADD3 R87, P4, PT, R7, R34, RZ ;  /* 0x0000002207577210 */ /* 0x000fe20007f9e0ff */
[----:B------:R-:W-:Y:S01]  /*9af0*/  IMAD.IADD R9, R9, 0x1, R35 ;  /* 0x0000000109097824 */ /* 0x000fe200078e0223 */
[----:B------:R-:W-:Y:S01]  /*9b00*/  ISETP.GE.U32.AND P1, PT, R7, R6, PT ;  /* 0x000000060700720c */ /* 0x000fe20003f26070 */
[----:B------:R-:W-:Y:S01]  /*9b10*/  IMAD.WIDE.U32 R34, R8, R62, RZ ;  /* 0x0000003e08227225 */ /* 0x000fe200078e00ff */
[----:B------:R-:W-:Y:S02]  /*9b20*/  ISETP.GE.U32.AND P3, PT, R76, R39, PT ;  /* 0x000000274c00720c */ /* 0x000fe40003f66070 */
[C---:B------:R-:W-:Y:S01]  /*9b30*/  ISETP.GE.U32.AND.EX P1, PT, R37.reuse, R100, PT, P1 ;  /* 0x000000642500720c */ /* 0x040fe20003f26110 */
[----:B------:R-:W-:Y:S01]  /*9b40*/  IMAD.X R38, R37, 0x1, R38, P4 ;  /* 0x0000000125267824 */ /* 0x000fe200020e0626 */
[----:B------:R-:W-:Y:S01]  /*9b50*/  ISETP.GE.U32.AND P4, PT, R87, R7, PT ;  /* 0x000000075700720c */ /* 0x000fe20003f86070 */
[----:B------:R-:W-:Y:S01]  /*9b60*/  IMAD.WIDE.U32 R6, R9, R62, RZ ;  /* 0x0000003e09067225 */ /* 0x000fe200078e00ff */
[----:B------:R-:W-:-:S02]  /*9b70*/  ISETP.GE.U32.AND.EX P3, PT, R77, R36, PT, P3 ;  /* 0x000000244d00720c */ /* 0x000fc40003f66130 */
[----:B------:R-:W-:Y:S02]  /*9b80*/  ISETP.GE.U32.AND.EX P5, PT, R38, R37, PT, P4 ;  /* 0x000000252600720c */ /* 0x000fe40003fa6140 */
[----:B------:R-:W-:Y:S01]  /*9b90*/  LOP3.LUT R34, RZ, R34, RZ, 0x33, !PT ;  /* 0x00000022ff227212 */ /* 0x000fe200078e33ff */
[----:B------:R-:W-:Y:S01]  /*9ba0*/  IMAD.WIDE.U32 R6, P4, R8, R63, R6 ;  /* 0x0000003f08067225 */ /* 0x000fe20007880006 */
[----:B------:R-:W-:Y:S02]  /*9bb0*/  SEL R37, RZ, 0x1, P1 ;  /* 0x00000001ff257807 */ /* 0x000fe40000800000 */
[----:B------:R-:W-:Y:S02]  /*9bc0*/  SEL R81, RZ, 0x1, P5 ;  /* 0x00000001ff517807 */ /* 0x000fe40002800000 */
[----:B------:R-:W-:Y:S02]  /*9bd0*/  SEL R36, RZ, 0x1, P2 ;  /* 0x00000001ff247807 */ /* 0x000fe40001000000 */
[----:B------:R-:W-:-:S02]  /*9be0*/  SEL R79, RZ, 0x1, P3 ;  /* 0x00000001ff4f7807 */ /* 0x000fc40001800000 */
[----:B------:R-:W-:Y:S02]  /*9bf0*/  IADD3 R39, P2, PT, R35, R6, RZ ;  /* 0x0000000623277210 */ /* 0x000fe40007f5e0ff */
[----:B------:R-:W-:Y:S01]  /*9c00*/  ISETP.GT.U32.AND P1, PT, R97, R34, PT ;  /* 0x000000226100720c */ /* 0x000fe20003f24070 */
[----:B------:R-:W-:Y:S01]  /*9c10*/  IMAD.WIDE.U32 R34, R27, R11, RZ ;  /* 0x0000000b1b227225 */ /* 0x000fe200078e00ff */
[----:B------:R-:W-:Y:S02]  /*9c20*/  IADD3 R81, P3, P5, R81, R84, R37 ;  /* 0x0000005451517210 */ /* 0x000fe40007d7e025 */
[----:B------:R-:W-:Y:S01]  /*9c30*/  LOP3.LUT R39, RZ, R39, RZ, 0x33, !PT ;  /* 0x00000027ff277212 */ /* 0x000fe200078e33ff */
[----:B------:R-:W-:Y:S01]  /*9c40*/  IMAD.X R37, RZ, RZ, RZ, P4 ;  /* 0x000000ffff257224 */ /* 0x000fe200020e06ff */
[----:B------:R-:W-:Y:S02]  /*9c50*/  IADD3.X R82, PT, PT, RZ, R85, RZ, P3, P5 ;  /* 0x00000055ff527210 */ /* 0x000fe40001fea4ff */
[----:B------:R-:W-:Y:S01]  /*9c60*/  IADD3 R32, P4, P5, R79, R32, R36 ;  /* 0x000000204f207210 */ /* 0x000fe20007d9e024 */
[----:B------:R-:W-:Y:S01]  /*9c70*/  IMAD.MOV.U32 R36, RZ, RZ, R7 ;  /* 0x000000ffff247224 */ /* 0x000fe200078e0007 */
[----:B------:R-:W-:-:S02]  /*9c80*/  IADD3 R79, P3, PT, R87, R34, RZ ;  /* 0x00000022574f7210 */ /* 0x000fc40007f7e0ff */
[----:B------:R-:W-:Y:S01]  /*9c90*/  ISETP.GT.U32.AND.EX P1, PT, R96, R39, PT, P1 ;  /* 0x000000276000720c */ /* 0x000fe20003f24110 */
[----:B------:R-:W-:Y:S01]  /*9ca0*/  IMAD.IADD R39, R35, 0x1, R18 ;  /* 0x0000000123277824 */ /* 0x000fe200078e0212 */
[----:B------:R-:W-:Y:S01]  /*9cb0*/  IADD3.X R33, PT, PT, RZ, R33, RZ, P4, P5 ;  /* 0x00000021ff217210 */ /* 0x000fe200027ea4ff */
[----:B------:R-:W-:Y:S01]  /*9cc0*/  IMAD.WIDE.U32.X R36, R9, R63, R36, P2 ;  /* 0x0000003f09247225 */ /* 0x000fe200010e0424 */
[C---:B------:R-:W-:Y:S02]  /*9cd0*/  ISETP.GE.U32.AND P4, PT, R79.reuse, R34, PT ;  /* 0x000000224f00720c */ /* 0x040fe40003f86070 */
[----:B------:R-:W-:Y:S01]  /*9ce0*/  IADD3 R32, P2, PT, R79, R32, RZ ;  /* 0x000000204f207210 */ /* 0x000fe20007f5e0ff */
[----:B------:R-:W-:Y:S01]  /*9cf0*/  IMAD.WIDE.U32 R34, R9, R64, RZ ;  /* 0x0000004009227225 */ /* 0x000fe200078e00ff */
[----:B------:R-:W-:Y:S02]  /*9d00*/  SEL R7, RZ, 0x1, !P1 ;  /* 0x00000001ff077807 */ /* 0x000fe40004800000 */
[----:B------:R-:W-:Y:S01]  /*9d10*/  ISETP.GE.U32.AND P1, PT, R32, R79, PT ;  /* 0x0000004f2000720c */ /* 0x000fe20003f26070 */
[----:B------:R-:W-:Y:S01]  /*9d20*/  IMAD.X R38, R39, 0x1, R38, P3 ;  /* 0x0000000127267824 */ /* 0x000fe200018e0626 */
[----:B------:R-:W-:Y:S01]  /*9d30*/  IADD3 R18, P3, PT, R7, R36, RZ ;  /* 0x0000002407127210 */ /* 0x000fe20007f7e0ff */
[----:B------:R-:W-:-:S04]  /*9d40*/  IMAD.WIDE.U32 R6, R8, R64, RZ ;  /* 0x0000004008067225 */ /* 0x000fc800078e00ff */
[C---:B------:R-:W-:Y:S01]  /*9d50*/  IMAD.X R33, R38.reuse, 0x1, R33, P2 ;  /* 0x0000000126217824 */ /* 0x040fe200010e0621 */
[----:B------:R-:W-:Y:S01]  /*9d60*/  ISETP.GE.U32.AND.EX P2, PT, R38, R39, PT, P4 ;  /* 0x000000272600720c */ /* 0x000fe20003f46140 */
[----:B------:R-:W-:-:S03]  /*9d70*/  IMAD.WIDE.U32 R34, P5, R8, R65, R34 ;  /* 0x0000004108227225 */ /* 0x000fc600078a0022 */
[----:B------:R-:W-:Y:S01]  /*9d80*/  ISETP.GE.U32.AND.EX P4, PT, R33, R38, PT, P1 ;  /* 0x000000262100720c */ /* 0x000fe20003f86110 */
[----:B------:R-:W-:Y:S01]  /*9d90*/  IMAD.X R36, RZ, RZ, R37, P3 ;  /* 0x000000ffff247224 */ /* 0x000fe200018e0625 */
[----:B------:R-:W-:Y:S01]  /*9da0*/  IADD3 R37, P3, PT, R14, R6, RZ ;  /* 0x000000060e257210 */ /* 0x000fe20007f7e0ff */
[----:B------:R-:W-:Y:S01]  /*9db0*/  IMAD.X R85, RZ, RZ, RZ, P5 ;  /* 0x000000ffff557224 */ /* 0x000fe200028e06ff */
[----:B------:R-:W-:Y:S01]  /*9dc0*/  IADD3 R39, P1, PT, R7, R34, RZ ;  /* 0x0000002207277210 */ /* 0x000fe20007f3e0ff */
[----:B------:R-:W-:Y:S01]  /*9dd0*/  IMAD.WIDE.U32 R78, R9, R74, RZ ;  /* 0x0000004a094e7225 */ /* 0x000fe200078e00ff */
[----:B------:R-:W-:Y:S02]  /*9de0*/  IADD3 R90, P5, PT, R37, R18, RZ ;  /* 0x00000012255a7210 */ /* 0x000fe40007fbe0ff */
[----:B------:R-:W-:Y:S01]  /*9df0*/  SEL R14, RZ, 0x1, P2 ;  /* 0x00000001ff0e7807 */ /* 0x000fe20001000000 */
[----:B------:R-:W-:Y:S01]  /*9e00*/  IMAD.X R4, R39, 0x1, R4, P3 ;  /* 0x0000000127047824 */ /* 0x000fe200018e0604 */
[----:B------:R-:W-:Y:S01]  /*9e10*/  ISETP.GE.U32.AND P3, PT, R37, R6, PT ;  /* 0x000000062500720c */ /* 0x000fe20003f66070 */
[----:B------:R-:W-:Y:S01]  /*9e20*/  IMAD.MOV.U32 R84, RZ, RZ, R35 ;  /* 0x000000ffff547224 */ /* 0x000fe200078e0023 */
[----:B------:R-:W-:Y:S01]  /*9e30*/  ISETP.GE.U32.AND P2, PT, R90, R18, PT ;  /* 0x000000125a00720c */ /* 0x000fe20003f46070 */
[----:B------:R-:W-:Y:S01]  /*9e40*/  IMAD.X R7, R4, 0x1, R36, P5 ;  /* 0x0000000104077824 */ /* 0x000fe200028e0624 */
[----:B------:R-:W-:Y:S01]  /*9e50*/  SEL R87, RZ, 0x1, P4 ;  /* 0x00000001ff577807 */ /* 0x000fe20002000000 */
[----:B------:R-:W-:Y:S01]  /*9e60*/  IMAD.WIDE.U32 R78, P4, R8, R75, R78 ;  /* 0x0000004b084e7225 */ /* 0x000fe2000788004e */
[----:B------:R-:W-:-:S02]  /*9e70*/  ISETP.GE.U32.AND.EX P3, PT, R4, R39, PT, P3 ;  /* 0x000000270400720c */ /* 0x000fc40003f66130 */
[----:B------:R-:W-:Y:S01]  /*9e80*/  ISETP.GE.U32.AND.EX P2, PT, R7, R36, PT, P2 ;  /* 0x000000240700720c */ /* 0x000fe20003f46120 */
[----:B------:R-:W-:Y:S01]  /*9e90*/  IMAD.WIDE.U32 R38, R8, R74, RZ ;  /* 0x0000004a08267225 */ /* 0x000fe200078e00ff */
[----:B------:R-:W-:Y:S02]  /*9ea0*/  IADD3 R4, P5, PT, R17, R104, RZ ;  /* 0x0000006811047210 */ /* 0x000fe40007fbe0ff */
[----:B------:R-:W-:Y:S01]  /*9eb0*/  SEL R6, RZ, 0x1, P3 ;  /* 0x00000001ff067807 */ /* 0x000fe20001800000 */
[----:B------:R-:W-:Y:S01]  /*9ec0*/  IMAD.X R37, RZ, RZ, RZ, P4 ;  /* 0x000000ffff257224 */ /* 0x000fe200020e06ff */
[----:B------:R-:W-:Y:S01]  /*9ed0*/  IADD3 R17, P3, PT, R39, R78, RZ ;  /* 0x0000004e27117210 */ /* 0x000fe20007f7e0ff */
[----:B------:R-:W-:Y:S01]  /*9ee0*/  IMAD.WIDE.U32.X R34, R9, R65, R84, P1 ;  /* 0x0000004109227225 */ /* 0x000fe200008e0454 */
[----:B------:R-:W-:Y:S02]  /*9ef0*/  IADD3 R14, P1, P4, R87, R30, R14 ;  /* 0x0000001e570e7210 */ /* 0x000fe40007c3e00e */
[----:B------:R-:W-:Y:S01]  /*9f00*/  SEL R39, RZ, 0x1, P2 ;  /* 0x00000001ff277807 */ /* 0x000fe20001000000 */
[----:B------:R-:W-:Y:S01]  /*9f10*/  IMAD.MOV.U32 R36, RZ, RZ, R79 ;  /* 0x000000ffff247224 */ /* 0x000fe200078e004f */
[----:B------:R-:W-:Y:S01]  /*9f20*/  ISETP.GE.U32.AND P2, PT, R4, R104, PT ;  /* 0x000000680400720c */ /* 0x000fe20003f46070 */
[----:B------:R-:W-:Y:S01]  /*9f30*/  IMAD.X R80, R83, 0x1, R80, P5 ;  /* 0x0000000153507824 */ /* 0x000fe200028e0650 */
[----:B------:R-:W-:Y:S01]  /*9f40*/  IADD3.X R79, PT, PT, RZ, R31, RZ, P1, P4 ;  /* 0x0000001fff4f7210 */ /* 0x000fe20000fe84ff */
[----:B------:R-:W-:Y:S01]  /*9f50*/  IMAD.WIDE.U32 R30, R28, R11, RZ ;  /* 0x0000000b1c1e7225 */ /* 0x000fe200078e00ff */
[----:B------:R-:W-:-:S02]  /*9f60*/  IADD3 R6, P1, P5, R39, R34, R6 ;  /* 0x0000002227067210 */ /* 0x000fc40007d3e006 */
[----:B------:R-:W-:Y:S01]  /*9f70*/  IADD3 R4, P4, PT, R4, R13, RZ ;  /* 0x0000000d04047210 */ /* 0x000fe20007f9e0ff */
[----:B------:R-:W-:Y:S01]  /*9f80*/  IMAD.WIDE.U32.X R36, R9, R75, R36, P3 ;  /* 0x0000004b09247225 */ /* 0x000fe200018e0424 */
[----:B------:R-:W-:Y:S02]  /*9f90*/  ISETP.GE.U32.AND.EX P2, PT, R80, R83, PT, P2 ;  /* 0x000000535000720c */ /* 0x000fe40003f46120 */
[----:B------:R-:W-:Y:S02]  /*9fa0*/  IADD3.X R39, PT, PT, RZ, R35, RZ, P1, P5 ;  /* 0x00000023ff277210 */ /* 0x000fe40000fea4ff */
[----:B------:R-:W-:Y:S02]  /*9fb0*/  SEL R83, RZ, 0x1, !P6 ;  /* 0x00000001ff537807 */ /* 0x000fe40007000000 */
[----:B------:R-:W-:Y:S01]  /*9fc0*/  ISETP.GE.U32.AND P1, PT, R4, R13, PT ;  /* 0x0000000d0400720c */ /* 0x000fe20003f26070 */
[----:B------:R-:W-:Y:S01]  /*9fd0*/  IMAD.IADD R13, R31, 0x1, R10 ;  /* 0x000000011f0d7824 */ /* 0x000fe200078e020a */
[----:B------:R-:W-:Y:S01]  /*9fe0*/  IADD3 R81, P6, PT, R81, R30, RZ ;  /* 0x0000001e51517210 */ /* 0x000fe20007fde0ff */
[----:B------:R-:W-:Y:S01]  /*9ff0*/  IMAD.X R10, R80, 0x1, R86, P4 ;  /* 0x00000001500a7824 */ /* 0x000fe200020e0656 */
[----:B------:R-:W-:-:S02]  /*a000*/  IADD3 R11, P5, PT, R4, R38, RZ ;  /* 0x00000026040b7210 */ /* 0x000fc40007fbe0ff */
[----:B------:R-:W-:Y:S01]  /*a010*/  IADD3 R34, P4, PT, R81, R14, RZ ;  /* 0x0000000e51227210 */ /* 0x000fe20007f9e0ff */
[----:B------:R-:W-:Y:S01]  /*a020*/  IMAD.X R82, R13, 0x1, R82, P6 ;  /* 0x000000010d527824 */ /* 0x000fe200030e0652 */
[----:B------:R-:W-:Y:S02]  /*a030*/  SEL R14, RZ, 0x1, P2 ;  /* 0x00000001ff0e7807 */ /* 0x000fe40001000000 */
[----:B------:R-:W-:Y:S01]  /*a040*/  ISETP.GE.U32.AND P6, PT, R81, R30, PT ;  /* 0x0000001e5100720c */ /* 0x000fe20003fc6070 */
[----:B------:R-:W-:Y:S01]  /*a050*/  IMAD.X R35, R82, 0x1, R79, P4 ;  /* 0x0000000152237824 */ /* 0x000fe200020e064f */
[----:B------:R-:W-:Y:S02]  /*a060*/  ISETP.GE.U32.AND P2, PT, R34, R81, PT ;  /* 0x000000512200720c */ /* 0x000fe40003f46070 */
[----:B------:R-:W-:Y:S01]  /*a070*/  ISETP.GE.U32.AND.EX P1, PT, R10, R86, PT, P1 ;  /* 0x000000560a00720c */ /* 0x000fe20003f26110 */
[----:B------:R-:W-:Y:S01]  /*a080*/  IMAD.X R10, R17, 0x1, R10, P5 ;  /* 0x00000001110a7824 */ /* 0x000fe200028e060a */
[----:B------:R-:W-:-:S02]  /*a090*/  IADD3 R4, P5, PT, R11, R6, RZ ;  /* 0x000000060b047210 */ /* 0x000fc40007fbe0ff */
[----:B------:R-:W-:Y:S02]  /*a0a0*/  ISETP.GE.U32.AND P4, PT, R11, R38, PT ;  /* 0x000000260b00720c */ /* 0x000fe40003f86070 */
[----:B------:R-:W-:Y:S02]  /*a0b0*/  ISETP.GE.U32.AND.EX P6, PT, R82, R13, PT, P6 ;  /* 0x0000000d5200720c */ /* 0x000fe40003fc6160 */
[----:B------:R-:W-:Y:S02]  /*a0c0*/  ISETP.GE.U32.AND.EX P2, PT, R35, R82, PT, P2 ;  /* 0x000000522300720c */ /* 0x000fe40003f46120 */
[----:B------:R-:W-:Y:S02]  /*a0d0*/  SEL R13, RZ, 0x1, P1 ;  /* 0x00000001ff0d7807 */ /* 0x000fe40000800000 */
[----:B------:R-:W-:Y:S01]  /*a0e0*/  ISETP.GE.U32.AND P1, PT, R4, R6, PT ;  /* 0x000000060400720c */ /* 0x000fe20003f26070 */
[----:B------:R-:W-:Y:S01]  /*a0f0*/  IMAD.X R6, R10, 0x1, R39, P5 ;  /* 0x000000010a067824 */ /* 0x000fe200028e0627 */
[----:B------:R-:W-:-:S02]  /*a100*/  SEL R18, RZ, 0x1, P6 ;  /* 0x00000001ff127807 */ /* 0x000fc40003000000 */
[----:B------:R-:W-:Y:S02]  /*a110*/  SEL R11, RZ, 0x1, P2 ;  /* 0x00000001ff0b7807 */ /* 0x000fe40001000000 */
[----:B------:R-:W-:Y:S02]  /*a120*/  ISETP.GE.U32.AND.EX P4, PT, R10, R17, PT, P4 ;  /* 0x000000110a00720c */ /* 0x000fe40003f86140 */
[----:B------:R-:W-:Y:S02]  /*a130*/  IADD3 R79, P6, P2, R13, R20, R14 ;  /* 0x000000140d4f7210 */ /* 0x000fe40007ade00e */
[----:B------:R-:W-:Y:S02]  /*a140*/  ISETP.GE.U32.AND.EX P1, PT, R6, R39, PT, P1 ;  /* 0x000000270600720c */ /* 0x000fe40003f26110 */
[----:B------:R-:W-:Y:S02]  /*a150*/  SEL R14, RZ, 0x1, P4 ;  /* 0x00000001ff0e7807 */ /* 0x000fe40002000000 */
[----:B------:R-:W-:-:S02]  /*a160*/  IADD3.X R38, PT, PT, RZ, R21, RZ, P6, P2 ;  /* 0x00000015ff267210 */ /* 0x000fc400037e44ff */
[----:B------:R-:W-:Y:S02]  /*a170*/  ISETP.NE.U32.AND P4, PT, R79, RZ, PT ;  /* 0x000000ff4f00720c */ /* 0x000fe40003f85070 */
[----:B------:R-:W-:Y:S02]  /*a180*/  SEL R13, RZ, 0x1, P1 ;  /* 0x00000001ff0d7807 */ /* 0x000fe40000800000 */
[----:B------:R-:W-:Y:S02]  /*a190*/  IADD3 R10, P5, PT, R83, R74, RZ ;  /* 0x0000004a530a7210 */ /* 0x000fe40007fbe0ff */
[----:B------:R-:W-:Y:S02]  /*a1a0*/  ISETP.NE.AND.EX P1, PT, R38, RZ, PT, P4 ;  /* 0x000000ff2600720c */ /* 0x000fe40003f25340 */
[----:B------:R-:W-:Y:S02]  /*a1b0*/  IADD3 R21, P2, P6, R11, R102, R18 ;  /* 0x000000660b157210 */ /* 0x000fe40007e5e012 */
[----:B------:R-:W-:Y:S01]  /*a1c0*/  SEL R18, R10, RZ, P0 ;  /* 0x000000ff0a127207 */ /* 0x000fe20000000000 */
[----:B------:R-:W-:Y:S01]  /*a1d0*/  IMAD.WIDE.U32 R10, R9, R66, RZ ;  /* 0x00000042090a7225 */ /* 0x000fe200078e00ff */
[----:B------:R-:W-:-:S02]  /*a1e0*/  IADD3.X R20, PT, PT, RZ, R103, RZ, P2, P6 ;  /* 0x00000067ff147210 */ /* 0x000fc400017ec4ff */
[----:B------:R-:W-:Y:S02]  /*a1f0*/  IADD3 R17, P3, PT, -R18, R5, RZ ;  /* 0x0000000512117210 */ /* 0x000fe40007f7e1ff */
[----:B------:R-:W-:Y:S01]  /*a200*/  IADD3 R13, P2, P4, R13, R36, R14 ;  /* 0x000000240d0d7210 */ /* 0x000fe20007c5e00e */
        /* <DEDUP_REMOVED lines=15> */
[----:B------:R-:W-:Y:S02]  /*a300*/  @!P1 IADD3 R34, P6, PT, R34, 0x1, RZ ;  /* 0x0000000122229810 */ /* 0x000fe40007fde0ff */
[----:B------:R-:W-:-:S03]  /*a310*/  @!P1 CS2R R32, SRZ ;  /* 0x0000000000209805 */ /* 0x000fc6000001ff00 */
[----:B------:R-:W-:Y:S01]  /*a320*/  @!P1 IMAD.X R35, RZ, RZ, R35, P6 ;  /* 0x000000ffff239224 */ /* 0x000fe200030e0623 */
[----:B------:R-:W-:-:S04]  /*a330*/  @!P1 ISETP.NE.U32.AND P6, PT, R34, RZ, PT ;  /* 0x000000ff2200920c */ /* 0x000fc80003fc5070 */
[----:B------:R-:W-:-:S04]  /*a340*/  @!P1 ISETP.NE.AND.EX P6, PT, R35, RZ, PT, P6 ;  /* 0x000000ff2300920c */ /* 0x000fc80003fc5360 */
[----:B------:R-:W-:-:S04]  /*a350*/  @!P1 SEL R8, RZ, 0x1, P6 ;  /* 0x00000001ff089807 */ /* 0x000fc80003000000 */
[----:B------:R-:W-:-:S05]  /*a360*/  @!P1 IADD3 R21, P6, PT, R8, R21, RZ ;  /* 0x0000001508159210 */ /* 0x000fca0007fde0ff */
[----:B------:R-:W-:-:S08]  /*a370*/  @!P1 IMAD.X R20, RZ, RZ, R20, P6 ;  /* 0x000000ffff149224 */ /* 0x000fd000030e0614 */
.L_x_407:
[----:B------:R-:W-:Y:S05]  /*a380*/  BSYNC.RECONVERGENT B1 ;  /* 0x0000000000017941 */ /* 0x000fea0003800200 */
.L_x_406:
[----:B------:R-:W-:Y:S01]  /*a390*/  IADD3 R5, P6, PT, R76, R10, RZ ;  /* 0x0000000a4c057210 */ /* 0x000fe20007fde0ff */
[----:B------:R-:W-:Y:S01]  /*a3a0*/  IMAD.MOV.U32 R38, RZ, RZ, R31 ;  /* 0x000000ffff267224 */ /* 0x000fe200078e001f */
[----:B------:R-:W-:Y:S01]  /*a3b0*/  IADD3 R14, P1, PT, R11, R30, RZ ;  /* 0x0000001e0b0e7210 */ /* 0x000fe20007f3e0ff */
[----:B------:R-:W-:Y:S01]  /*a3c0*/  BSSY.RECONVERGENT B1, `(.L_x_408) ;  /* 0x0000039000017945 */ /* 0x000fe20003800200 */
[----:B------:R-:W-:Y:S02]  /*a3d0*/  IADD3.X R36, PT, PT, RZ, R37, RZ, P2, P4 ;  /* 0x00000025ff247210 */ /* 0x000fe400017e84ff */
[----:B------:R-:W-:Y:S01]  /*a3e0*/  IADD3 R8, P4, PT, R5, R13, RZ ;  /* 0x0000000d05087210 */ /* 0x000fe20007f9e0ff */
[----:B------:R-:W-:Y:S02]  /*a3f0*/  IMAD.X R77, R77, 0x1, R14, P6 ;  /* 0x000000014d4d7824 */ /* 0x000fe400030e060e */
[----:B------:R-:W-:Y:S01]  /*a400*/  IMAD.WIDE.U32.X R30, R9, R67, R38, P1 ;  /* 0x00000043091e7225 */ /* 0x000fe200008e0426 */
[----:B------:R-:W-:-:S02]  /*a410*/  ISETP.GE.U32.AND P1, PT, R5, R10, PT ;  /* 0x0000000a0500720c */ /* 0x000fc40003f26070 */
[----:B------:R-:W-:Y:S01]  /*a420*/  ISETP.GE.U32.AND P2, PT, R8, R13, PT ;  /* 0x0000000d0800720c */ /* 0x000fe20003f46070 */
[----:B------:R-:W-:Y:S01]  /*a430*/  IMAD.X R5, R77, 0x1, R36, P4 ;  /* 0x000000014d057824 */ /* 0x000fe200020e0624 */
[----:B------:R-:W-:Y:S01]  /*a440*/  ISETP.GE.U32.AND P4, PT, R19, R70, PT ;  /* 0x000000461300720c */ /* 0x000fe20003f86070 */
[----:B------:R-:W-:Y:S01]  /*a450*/  IMAD.X R13, RZ, RZ, R75, P5 ;  /* 0x000000ffff0d7224 */ /* 0x000fe200028e064b */
[----:B------:R-:W-:Y:S02]  /*a460*/  ISETP.GE.U32.AND.EX P1, PT, R77, R14, PT, P1 ;  /* 0x0000000e4d00720c */ /* 0x000fe40003f26110 */
[----:B------:R-:W-:Y:S02]  /*a470*/  ISETP.GE.U32.AND.EX P2, PT, R5, R36, PT, P2 ;  /* 0x000000240500720c */ /* 0x000fe40003f46120 */
[----:B------:R-:W-:Y:S02]  /*a480*/  ISETP.GE.U32.AND.EX P4, PT, R12, R71, PT, P4 ;  /* 0x000000470c00720c */ /* 0x000fe40003f86140 */
[----:B------:R-:W-:-:S02]  /*a490*/  ISETP.EQ.U32.AND P5, PT, R3, R68, PT ;  /* 0x000000440300720c */ /* 0x000fc40003fa2070 */
[----:B------:R-:W-:Y:S02]  /*a4a0*/  SEL R13, R13, RZ, P0 ;  /* 0x000000ff0d0d7207 */ /* 0x000fe40000000000 */
[----:B------:R-:W-:Y:S02]  /*a4b0*/  SEL R10, RZ, 0x1, P1 ;  /* 0x00000001ff0a7807 */ /* 0x000fe40000800000 */
[----:B------:R-:W-:Y:S01]  /*a4c0*/  ISETP.LT.U32.AND P0, PT, R3, R68, PT ;  /* 0x000000440300720c */ /* 0x000fe20003f01070 */
[----:B------:R-:W-:Y:S01]  /*a4d0*/  IMAD.X R2, R2, 0x1, ~R13, P3 ;  /* 0x0000000102027824 */ /* 0x000fe200018e0e0d */
[----:B------:R-:W-:Y:S02]  /*a4e0*/  SEL R11, RZ, 0x1, P2 ;  /* 0x00000001ff0b7807 */ /* 0x000fe40001000000 */
[----:B------:R-:W-:Y:S02]  /*a4f0*/  ISETP.EQ.AND.EX P1, PT, R16, R69, !P4, P5 ;  /* 0x000000451000720c */ /* 0x000fe40006722350 */
[----:B------:R-:W-:-:S02]  /*a500*/  IADD3 R11, P3, P5, R11, R30, R10 ;  /* 0x0000001e0b0b7210 */ /* 0x000fc40007d7e00a */
[----:B------:R-:W-:Y:S02]  /*a510*/  ISETP.LT.U32.OR.EX P0, PT, R16, R69, P1, P0 ;  /* 0x000000451000720c */ /* 0x000fe40000f01500 */
[CC--:B------:R-:W-:Y:S02]  /*a520*/  ISETP.EQ.U32.AND P1, PT, R17.reuse, R72.reuse, PT ;  /* 0x000000481100720c */ /* 0x0c0fe40003f22070 */
[----:B------:R-:W-:Y:S02]  /*a530*/  IADD3.X R30, PT, PT, RZ, R31, RZ, P3, P5 ;  /* 0x0000001fff1e7210 */ /* 0x000fe40001fea4ff */
[----:B------:R-:W-:Y:S02]  /*a540*/  ISETP.LT.U32.AND P3, PT, R17, R72, PT ;  /* 0x000000481100720c */ /* 0x000fe40003f61070 */
[----:B------:R-:W-:Y:S02]  /*a550*/  ISETP.EQ.AND.EX P1, PT, R2, R73, P0, P1 ;  /* 0x000000490200720c */ /* 0x000fe40000722310 */
[----:B------:R-:W-:-:S02]  /*a560*/  SEL R9, RZ, 0xffffffff, P4 ;  /* 0xffffffffff097807 */ /* 0x000fc40002000000 */
[----:B------:R-:W-:Y:S02]  /*a570*/  ISETP.LT.U32.OR.EX P1, PT, R2, R73, P1, P3 ;  /* 0x000000490200720c */ /* 0x000fe40000f21530 */
[----:B------:R-:W-:Y:S02]  /*a580*/  ISETP.NE.U32.AND P3, PT, R11, RZ, PT ;  /* 0x000000ff0b00720c */ /* 0x000fe40003f65070 */
[----:B------:R-:W-:Y:S02]  /*a590*/  IADD3 R18, P4, P2, R9, R3, -R68 ;  /* 0x0000000309127210 */ /* 0x000fe40007a9e844 */
[----:B------:R-:W-:Y:S02]  /*a5a0*/  ISETP.NE.AND.EX P3, PT, R30, RZ, PT, P3 ;  /* 0x000000ff1e00720c */ /* 0x000fe40003f65330 */
[----:B------:R-:W-:Y:S02]  /*a5b0*/  ISETP.GE.U32.AND P5, PT, R15, R42, PT ;  /* 0x0000002a0f00720c */ /* 0x000fe40003fa6070 */
[----:B------:R-:W-:-:S02]  /*a5c0*/  SEL R14, RZ, 0xffffffff, !P0 ;  /* 0xffffffffff0e7807 */ /* 0x000fc40004000000 */
[----:B------:R-:W-:Y:S02]  /*a5d0*/  IADD3.X R16, PT, PT, R9, R16, ~R69, P4, P2 ;  /* 0x0000001009107210 */ /* 0x000fe400027e4c45 */
[----:B------:R-:W-:Y:S02]  /*a5e0*/  ISETP.GE.U32.AND.EX P0, PT, R0, R43, PT, P5 ;  /* 0x0000002b0000720c */ /* 0x000fe40003f06150 */
[----:B------:R-:W-:Y:S02]  /*a5f0*/  ISETP.NE.U32.AND P2, PT, R15, R42, PT ;  /* 0x0000002a0f00720c */ /* 0x000fe40003f45070 */
[----:B------:R-:W-:Y:S02]  /*a600*/  IADD3 R17, P5, P6, R14, R17, -R72 ;  /* 0x000000110e117210 */ /* 0x000fe40007ebe848 */
[----:B------:R-:W-:Y:S02]  /*a610*/  SEL R13, RZ, 0xffffffff, !P1 ;  /* 0xffffffffff0d7807 */ /* 0x000fe40004800000 */
[----:B------:R-:W-:-:S02]  /*a620*/  ISETP.NE.OR.EX P2, PT, R0, R43, !P1, P2 ;  /* 0x0000002b0000720c */ /* 0x000fc40004f45720 */
[----:B------:R-:W-:Y:S02]  /*a630*/  IADD3.X R14, PT, PT, R14, R2, ~R73, P5, P6 ;  /* 0x000000020e0e7210 */ /* 0x000fe40002fecc49 */
[----:B------:R-:W-:Y:S02]  /*a640*/  IADD3 R15, P1, P5, R13, R15, -R42 ;  /* 0x0000000f0d0f7210 */ /* 0x000fe40007d3e82a */
[----:B------:R-:W-:Y:S02]  /*a650*/  IADD3 R19, P4, PT, R19, -R70, RZ ;  /* 0x8000004613137210 */ /* 0x000fe40007f9e0ff */
        /* <DEDUP_REMOVED lines=15> */
.L_x_409:
[----:B------:R-:W-:Y:S05]  /*a750*/  BSYNC.RECONVERGENT B1 ;  /* 0x0000000000017941 */ /* 0x000fea0003800200 */
.L_x_408:
[----:B------:R-:W-:Y:S01]  /*a760*/  BSSY.RECONVERGENT B1, `(.L_x_410) ;  /* 0x000001c000017945 */ /* 0x000fe20003800200 */
[----:B------:R-:W-:-:S03]  /*a770*/  IMAD.X R12, R12, 0x1, ~R71, P4 ;  /* 0x000000010c0c7824 */ /* 0x000fc600020e0e47 */
[----:B------:R-:W-:Y:S05]  /*a780*/  @P2 BRA P0, `(.L_x_411) ;  /* 0x0000000000642947 */ /* 0x000fea0000000000 */
        /* <DEDUP_REMOVED lines=25> */
.L_x_411:
[----:B------:R-:W-:Y:S05]  /*a920*/  BSYNC.RECONVERGENT B1 ;  /* 0x0000000000017941 */ /* 0x000fea0003800200 */
.L_x_410:
[-C--:B------:R-:W-:Y:S01]  /*a930*/  IMAD.WIDE.U32 R2, R12, R19.reuse, RZ ;  /* 0x000000130c027225 */ /* 0x080fe200078e00ff */
[----:B------:R-:W-:Y:S03]  /*a940*/  BSSY.RECONVERGENT B1, `(.L_x_412) ;  /* 0x00001d1000017945 */ /* 0x000fe60003800200 */
        /* <DEDUP_REMOVED lines=12> */
[----:B------:R-:W-:Y:S01]  /*aa10*/  ISETP.GE.U32.AND P1, PT, R9, R30, PT ;  /* 0x0000001e0900720c */ /* 0x000fe20003f26070 */
[----:B------:R-:W-:Y:S01]  /*aa20*/  IMAD.WIDE.U32 R76, R19, R18, RZ ;  /* 0x00000012134c7225 */ /* 0x000fe200078e00ff */
[----:B------:R-:W-:-:S03]  /*aa30*/  IADD3 R103, P4, PT, R9, R30, RZ ;  /* 0x0000001e09677210 */ /* 0x000fc60007f9e0ff */
[----:B------:R-:W-:-:S04]  /*aa40*/  IMAD.WIDE.U32 R78, P0, R19, R16, R78 ;  /* 0x00000010134e7225 */ /* 0x000fc8000780004e */
[----:B------:R-:W-:Y:S01]  /*aa50*/  IMAD.WIDE.U32 R82, R14, R19, RZ ;  /* 0x000000130e527225 */ /* 0x000fe200078e00ff */
[----:B------:R-:W-:-:S03]  /*aa60*/  IADD3 RZ, P5, PT, R77, R78, RZ ;  /* 0x0000004e4dff7210 */ /* 0x000fc60007fbe0ff */
[----:B------:R-:W-:Y:S02]  /*aa70*/  IMAD.X R0, R39, 0x1, R11, P2 ;  /* 0x0000000127007824 */ /* 0x000fe400010e060b */
[----:B------:R-:W-:Y:S01]  /*aa80*/  IMAD.X R37, RZ, RZ, RZ, P0 ;  /* 0x000000ffff257224 */ /* 0x000fe200000e06ff */
[----:B------:R-:W-:Y:S01]  /*aa90*/  ISETP.GE.U32.AND P0, PT, R103, R9, PT ;  /* 0x000000096700720c */ /* 0x000fe20003f06070 */
[----:B------:R-:W-:Y:S01]  /*aaa0*/  IMAD.MOV.U32 R36, RZ, RZ, R79 ;  /* 0x000000ffff247224 */ /* 0x000fe200078e004f */
[----:B------:R-:W-:Y:S01]  /*aab0*/  ISETP.GE.U32.AND.EX P1, PT, R0, R39, PT, P1 ;  /* 0x000000270000720c */ /* 0x000fe20003f26110 */
[----:B------:R-:W-:-:S03]  /*aac0*/  IMAD.WIDE.U32 R10, R17, R19, RZ ;  /* 0x00000013110a7225 */ /* 0x000fc600078e00ff */
[----:B------:R-:W-:Y:S01]  /*aad0*/  SEL R87, RZ, 0x1, P1 ;  /* 0x00000001ff577807 */ /* 0x000fe20000800000 */
[----:B------:R-:W-:-:S04]  /*aae0*/  IMAD.WIDE.U32 R82, P2, R12, R17, R82 ;  /* 0x000000110c527225 */ /* 0x000fc80007840052 */
[----:B------:R-:W-:Y:S01]  /*aaf0*/  IMAD.WIDE.U32.X R36, R12, R16, R36, P5 ;  /* 0x000000100c247225 */ /* 0x000fe200028e0424 */
[----:B------:R-:W-:-:S03]  /*ab00*/  IADD3 R86, P1, PT, R11, R82, RZ ;  /* 0x000000520b567210 */ /* 0x000fc60007f3e0ff */
[----:B------:R-:W-:Y:S01]  /*ab10*/  IMAD.X R11, R0, 0x1, R39, P4 ;  /* 0x00000001000b7824 */ /* 0x000fe200020e0627 */
[----:B------:R-:W-:Y:S01]  /*ab20*/  IADD3 R87, P4, P5, R10, R36, R87 ;  /* 0x000000240a577210 */ /* 0x000fe20007d9e057 */
[----:B------:R-:W-:-:S03]  /*ab30*/  IMAD.WIDE.U32 R30, R16, R18, RZ ;  /* 0x00000012101e7225 */ /* 0x000fc600078e00ff */
[----:B------:R-:W-:Y:S01]  /*ab40*/  ISETP.GE.U32.AND.EX P0, PT, R11, R0, PT, P0 ;  /* 0x000000000b00720c */ /* 0x000fe20003f06100 */
[----:B------:R-:W-:Y:S01]  /*ab50*/  IMAD.X R81, RZ, RZ, RZ, P6 ;  /* 0x000000ffff517224 */ /* 0x000fe200030e06ff */
[----:B------:R-:W-:Y:S01]  /*ab60*/  IADD3.X R0, PT, PT, R86, R37, RZ, P4, P5 ;  /* 0x0000002556007210 */ /* 0x000fe200027ea4ff */
[----:B------:R-:W-:Y:S01]  /*ab70*/  IMAD.MOV.U32 R80, RZ, RZ, R3 ;  /* 0x000000ffff507224 */ /* 0x000fe200078e0003 */
[----:B------:R-:W-:Y:S01]  /*ab80*/  SEL R9, RZ, 0x1, P0 ;  /* 0x00000001ff097807 */ /* 0x000fe20000000000 */
[----:B------:R-:W-:-:S04]  /*ab90*/  IMAD.WIDE.U32 R36, R18, R18, RZ ;  /* 0x0000001212247225 */ /* 0x000fc800078e00ff */
[----:B------:R-:W-:Y:S01]  /*aba0*/  IMAD.WIDE.U32 R30, P4, R18, R16, R30 ;  /* 0x00000010121e7225 */ /* 0x000fe2000788001e */
[----:B------:R-:W-:-:S03]  /*abb0*/  IADD3 R85, P0, PT, R87, R36, RZ ;  /* 0x0000002457557210 */ /* 0x000fc60007f1e0ff */
[----:B------:R-:W-:Y:S01]  /*abc0*/  IMAD.WIDE.U32.X R80, R12, R16, R80, P3 ;  /* 0x000000100c507225 */ /* 0x000fe200018e0450 */
[----:B------:R-:W-:-:S03]  /*abd0*/  IADD3 R37, P5, PT, R37, R30, RZ ;  /* 0x0000001e25257210 */ /* 0x000fc60007fbe0ff */
[----:B------:R-:W-:Y:S01]  /*abe0*/  IMAD.X R79, RZ, RZ, RZ, P4 ;  /* 0x000000ffff4f7224 */ /* 0x000fe200020e06ff */
[----:B------:R-:W-:Y:S01]  /*abf0*/  IADD3 R9, P3, P4, R85, R80, R9 ;  /* 0x0000005055097210 */ /* 0x000fe20007c7e009 */
[----:B------:R-:W-:Y:S01]  /*ac00*/  IMAD.X R80, R37, 0x1, R0, P0 ;  /* 0x0000000125507824 */ /* 0x000fe200000e0600 */
[----:B------:R-:W-:Y:S01]  /*ac10*/  ISETP.GE.U32.AND P0, PT, R85, R36, PT ;  /* 0x000000245500720c */ /* 0x000fe20003f06070 */
[----:B------:R-:W-:-:S03]  /*ac20*/  IMAD.WIDE.U32 R2, R12, R17, RZ ;  /* 0x000000110c027225 */ /* 0x000fc600078e00ff */
[C---:B------:R-:W-:Y:S01]  /*ac30*/  IADD3.X R39, PT, PT, R80.reuse, R81, RZ, P3, P4 ;  /* 0x0000005150277210 */ /* 0x040fe20001fe84ff */
[----:B------:R-:W-:Y:S01]  /*ac40*/  IMAD.WIDE.U32 R76, R19, R17, RZ ;  /* 0x00000011134c7225 */ /* 0x000fe200078e00ff */
[----:B------:R-:W-:Y:S02]  /*ac50*/  ISETP.GE.U32.AND P3, PT, R9, R85, PT ;  /* 0x000000550900720c */ /* 0x000fe40003f66070 */
[----:B------:R-:W-:Y:S01]  /*ac60*/  ISETP.GE.U32.AND.EX P0, PT, R80, R37, PT, P0 ;  /* 0x000000255000720c */ /* 0x000fe20003f06100 */
[----:B------:R-:W-:Y:S01]  /*ac70*/  IMAD.WIDE.U32 R2, P6, R19, R14, R2 ;  /* 0x0000000e13027225 */ /* 0x000fe200078c0002 */
[----:B------:R-:W-:Y:S02]  /*ac80*/  ISETP.GE.U32.AND.EX P3, PT, R39, R80, PT, P3 ;  /* 0x000000502700720c */ /* 0x000fe40003f66130 */
[----:B------:R-:W-:Y:S01]  /*ac90*/  SEL R82, RZ, 0x1, P0 ;  /* 0x00000001ff527807 */ /* 0x000fe20000000000 */
[----:B------:R-:W-:Y:S01]  /*aca0*/  IMAD.MOV.U32 R78, RZ, RZ, R31 ;  /* 0x000000ffff4e7224 */ /* 0x000fe200078e001f */
[----:B------:R-:W-:Y:S01]  /*acb0*/  IADD3 RZ, P4, PT, R77, R2, RZ ;  /* 0x000000024dff7210 */ /* 0x000fe20007f9e0ff */
[----:B------:R-:W-:Y:S01]  /*acc0*/  IMAD.WIDE.U32 R30, R13, R19, RZ ;  /* 0x000000130d1e7225 */ /* 0x000fe200078e00ff */
[----:B------:R-:W-:-:S03]  /*acd0*/  SEL R77, RZ, 0x1, P3 ;  /* 0x00000001ff4d7807 */ /* 0x000fc60001800000 */
[----:B------:R-:W-:Y:S01]  /*ace0*/  IMAD.WIDE.U32.X R78, R16, R16, R78, P5 ;  /* 0x00000010104e7225 */ /* 0x000fe200028e044e */
[----:B------:R-:W-:-:S03]  /*acf0*/  ISETP.GE.U32.AND P5, PT, R87, R10, PT ;  /* 0x0000000a5700720c */ /* 0x000fc60003fa6070 */
[----:B------:R-:W-:Y:S01]  /*ad00*/  IMAD.X R37, RZ, RZ, RZ, P6 ;  /* 0x000000ffff257224 */ /* 0x000fe200030e06ff */
[----:B------:R-:W-:Y:S01]  /*ad10*/  ISETP.GE.U32.AND.EX P0, PT, R0, R86, PT, P5 ;  /* 0x000000560000720c */ /* 0x000fe20003f06150 */
[----:B------:R-:W-:Y:S01]  /*ad20*/  IMAD.MOV.U32 R36, RZ, RZ, R3 ;  /* 0x000000ffff247224 */ /* 0x000fe200078e0003 */
[----:B------:R-:W-:Y:S01]  /*ad30*/  IADD3 R82, P3, P6, R77, R78, R82 ;  /* 0x0000004e4d527210 */ /* 0x000fe20007e7e052 */
[----:B------:R-:W-:Y:S01]  /*ad40*/  IMAD.WIDE.U32 R76, R16, R17, RZ ;  /* 0x00000011104c7225 */ /* 0x000fe200078e00ff */
[----:B------:R-:W-:Y:S02]  /*ad50*/  SEL R87, RZ, 0x1, P0 ;  /* 0x00000001ff577807 */ /* 0x000fe40000000000 */
[----:B------:R-:W-:Y:S01]  /*ad60*/  IADD3.X R89, PT, PT, RZ, R79, RZ, P3, P6 ;  /* 0x0000004fff597210 */ /* 0x000fe20001fec4ff */
        /* <DEDUP_REMOVED lines=15> */
[----:B------:R-:W-:Y:S02]  /*ae60*/  IMAD.X R81, RZ, RZ, RZ, P2 ;  /* 0x000000ffff517224 */ /* 0x000fe400010e06ff */
[----:B------:R-:W-:Y:S01]  /*ae70*/  IMAD.WIDE.U32.X R84, R16, R14, R84, P0 ;  /* 0x0000000e10547225 */ /* 0x000fe200000e0454 */
[----:B------:R-:W-:-:S03]  /*ae80*/  IADD3 R3, P0, PT, R87, R36, RZ ;  /* 0x0000002457037210 */ /* 0x000fc60007f1e0ff */
[----:B------:R-:W-:Y:S02]  /*ae90*/  IMAD.MOV.U32 R80, RZ, RZ, R83 ;  /* 0x000000ffff507224 */ /* 0x000fe400078e0053 */
[----:B------:R-:W-:Y:S01]  /*aea0*/  IMAD.X R76, R78, 0x1, R91, P0 ;  /* 0x000000014e4c7824 */ /* 0x000fe200000e065b */
[----:B------:R-:W-:Y:S01]  /*aeb0*/  IADD3 R37, P0, PT, R3, R82, RZ ;  /* 0x0000005203257210 */ /* 0x000fe20007f1e0ff */
[----:B------:R-:W-:-:S04]  /*aec0*/  IMAD.WIDE.U32 R82, R19, R15, RZ ;  /* 0x0000000f13527225 */ /* 0x000fc800078e00ff */
[----:B------:R-:W-:Y:S01]  /*aed0*/  IMAD.X R89, R76, 0x1, R89, P0 ;  /* 0x000000014c597824 */ /* 0x000fe200000e0659 */
[----:B------:R-:W-:Y:S01]  /*aee0*/  ISETP.GE.U32.AND P0, PT, R3, R36, PT ;  /* 0x000000240300720c */ /* 0x000fe20003f06070 */
[----:B------:R-:W-:Y:S01]  /*aef0*/  IMAD.WIDE.U32.X R80, R12, R14, R80, P1 ;  /* 0x0000000e0c507225 */ /* 0x000fe200008e0450 */
[----:B------:R-:W-:Y:S02]  /*af00*/  ISETP.GE.U32.AND P1, PT, R87, R2, PT ;  /* 0x000000025700720c */ /* 0x000fe40003f26070 */
[----:B------:R-:W-:Y:S01]  /*af10*/  ISETP.GE.U32.AND.EX P0, PT, R76, R78, PT, P0 ;  /* 0x0000004e4c00720c */ /* 0x000fe20003f06100 */
[----:B------:R-:W-:Y:S01]  /*af20*/  IMAD.MOV.U32 R88, RZ, RZ, R31 ;  /* 0x000000ffff587224 */ /* 0x000fe200078e001f */
[----:B------:R-:W-:Y:S01]  /*af30*/  ISETP.GE.U32.AND.EX P1, PT, R91, R0, PT, P1 ;  /* 0x000000005b00720c */ /* 0x000fe20003f26110 */
[----:B------:R-:W-:Y:S01]  /*af40*/  IMAD R97, R7, R60, RZ ;  /* 0x0000003c07617224 */ /* 0x000fe200078e02ff */
[----:B------:R-:W-:Y:S02]  /*af50*/  SEL R30, RZ, 0x1, P0 ;  /* 0x00000001ff1e7807 */ /* 0x000fe40000000000 */
[----:B------:R-:W-:Y:S01]  /*af60*/  ISETP.GE.U32.AND P0, PT, R37, R3, PT ;  /* 0x000000032500720c */ /* 0x000fe20003f06070 */
[----:B------:R-:W-:Y:S01]  /*af70*/  IMAD R97, R90, R61, R97 ;  /* 0x0000003d5a617224 */ /* 0x000fe200078e0261 */
[----:B------:R-:W-:-:S02]  /*af80*/  SEL R91, RZ, 0x1, P1 ;  /* 0x00000001ff5b7807 */ /* 0x000fc40000800000 */
[----:B------:R-:W-:Y:S01]  /*af90*/  ISETP.GE.U32.AND.EX P0, PT, R89, R76, PT, P0 ;  /* 0x0000004c5900720c */ /* 0x000fe20003f06100 */
[----:B------:R-:W-:-:S03]  /*afa0*/  IMAD.WIDE.U32 R76, R12, R15, RZ ;  /* 0x0000000f0c4c7225 */ /* 0x000fc600078e00ff */
[----:B------:R-:W-:-:S04]  /*afb0*/  SEL R3, RZ, 0x1, P0 ;  /* 0x00000001ff037807 */ /* 0x000fc80000000000 */
[----:B------:R-:W-:-:S04]  /*afc0*/  IADD3 R3, P0, P2, R3, R84, R30 ;  /* 0x0000005403037210 */ /* 0x000fc80007a1e01e */
[----:B------:R-:W-:Y:S01]  /*afd0*/  IADD3.X R30, PT, PT, RZ, R85, RZ, P0, P2 ;  /* 0x00000055ff1e7210 */ /* 0x000fe200007e44ff */
[----:B------:R-:W-:Y:S01]  /*afe0*/  IMAD.WIDE.U32 R76, P2, R19, R13, R76 ;  /* 0x0000000d134c7225 */ /* 0x000fe2000784004c */
[----:B------:R-:W-:-:S03]  /*aff0*/  IADD3 R94, P0, PT, R9, R10, RZ ;  /* 0x0000000a095e7210 */ /* 0x000fc60007f1e0ff */
[----:B------:R-:W-:Y:S01]  /*b000*/  IMAD.X R85, RZ, RZ, RZ, P2 ;  /* 0x000000ffff557224 */ /* 0x000fe200010e06ff */
[----:B------:R-:W-:Y:S01]  /*b010*/  IADD3 RZ, P2, PT, R83, R76, RZ ;  /* 0x0000004c53ff7210 */ /* 0x000fe20007f5e0ff */
[----:B------:R-:W-:Y:S01]  /*b020*/  IMAD.X R9, R39, 0x1, R86, P0 ;  /* 0x0000000127097824 */ /* 0x000fe200000e0656 */
[----:B------:R-:W-:Y:S01]  /*b030*/  ISETP.GE.U32.AND P0, PT, R94, R10, PT ;  /* 0x0000000a5e00720c */ /* 0x000fe20003f06070 */
[----:B------:R-:W-:Y:S02]  /*b040*/  IMAD.MOV.U32 R84, RZ, RZ, R77 ;  /* 0x000000ffff547224 */ /* 0x000fe400078e004d */
[----:B------:R-:W-:Y:S01]  /*b050*/  IMAD.WIDE.U32 R76, R15, R18, RZ ;  /* 0x000000120f4c7225 */ /* 0x000fe200078e00ff */
[----:B------:R-:W-:-:S03]  /*b060*/  ISETP.GE.U32.AND.EX P0, PT, R9, R86, PT, P0 ;  /* 0x000000560900720c */ /* 0x000fc60003f06100 */
[----:B------:R-:W-:Y:S01]  /*b070*/  IMAD.WIDE.U32 R86, R13, R18, RZ ;  /* 0x000000120d567225 */ /* 0x000fe200078e00ff */
[----:B------:R-:W-:Y:S02]  /*b080*/  SEL R95, RZ, 0x1, P0 ;  /* 0x00000001ff5f7807 */ /* 0x000fe40000000000 */
[----:B------:R-:W-:Y:S01]  /*b090*/  IADD3 R83, P0, PT, R37, R36, RZ ;  /* 0x0000002425537210 */ /* 0x000fe20007f1e0ff */
[----:B------:R-:W-:-:S04]  /*b0a0*/  IMAD.WIDE.U32.X R84, R12, R13, R84, P2 ;  /* 0x0000000d0c547225 */ /* 0x000fc800010e0454 */
[----:B------:R-:W-:Y:S01]  /*b0b0*/  IMAD.X R89, R89, 0x1, R78, P0 ;  /* 0x0000000159597824 */ /* 0x000fe200000e064e */
[----:B------:R-:W-:Y:S01]  /*b0c0*/  IADD3 R95, P0, P1, R83, R80, R95 ;  /* 0x00000050535f7210 */ /* 0x000fe2000791e05f */
[----:B------:R-:W-:-:S03]  /*b0d0*/  IMAD.WIDE.U32 R86, P2, R16, R15, R86 ;  /* 0x0000000f10567225 */ /* 0x000fc60007840056 */
[----:B------:R-:W-:Y:S01]  /*b0e0*/  IADD3.X R39, PT, PT, R89, R81, RZ, P0, P1 ;  /* 0x0000005159277210 */ /* 0x000fe200007e24ff */
[----:B------:R-:W-:Y:S01]  /*b0f0*/  IMAD.X R37, RZ, RZ, RZ, P4 ;  /* 0x000000ffff257224 */ /* 0x000fe200020e06ff */
[----:B------:R-:W-:Y:S01]  /*b100*/  IADD3 R98, P4, PT, R77, R86, RZ ;  /* 0x000000564d627210 */ /* 0x000fe20007f9e0ff */
[----:B------:R-:W-:Y:S01]  /*b110*/  IMAD.WIDE.U32 R80, R16, R15, RZ ;  /* 0x0000000f10507225 */ /* 0x000fe200078e00ff */
[----:B------:R-:W-:-:S04]  /*b120*/  IADD3 R82, P0, P1, R76, R84, R91 ;  /* 0x000000544c527210 */ /* 0x000fc8000791e05b */
[----:B------:R-:W-:Y:S02]  /*b130*/  IADD3.X R85, PT, PT, R98, R85, RZ, P0, P1 ;  /* 0x0000005562557210 */ /* 0x000fe400007e24ff */
[----:B------:R-:W-:Y:S01]  /*b140*/  ISETP.GE.U32.AND P1, PT, R83, R36, PT ;  /* 0x000000245300720c */ /* 0x000fe20003f26070 */
[----:B------:R-:W-:Y:S01]  /*b150*/  IMAD.MOV.U32 R36, RZ, RZ, R79 ;  /* 0x000000ffff247224 */ /* 0x000fe200078e004f */
[----:B------:R-:W-:Y:S02]  /*b160*/  ISETP.GE.U32.AND P0, PT, R95, R83, PT ;  /* 0x000000535f00720c */ /* 0x000fe40003f06070 */
[----:B------:R-:W-:Y:S01]  /*b170*/  ISETP.GE.U32.AND.EX P1, PT, R89, R78, PT, P1 ;  /* 0x0000004e5900720c */ /* 0x000fe20003f26110 */
[----:B------:R-:W-:Y:S01]  /*b180*/  IMAD.WIDE.U32.X R36, R16, R14, R36, P3 ;  /* 0x0000000e10247225 */ /* 0x000fe200018e0424 */
[----:B------:R-:W-:Y:S02]  /*b190*/  ISETP.GE.U32.AND.EX P0, PT, R39, R89, PT, P0 ;  /* 0x000000592700720c */ /* 0x000fe40003f06100 */
[----:B------:R-:W-:Y:S01]  /*b1a0*/  SEL R10, RZ, 0x1, P1 ;  /* 0x00000001ff0a7807 */ /* 0x000fe20000800000 */
[----:B------:R-:W-:Y:S01]  /*b1b0*/  IMAD.WIDE.U32 R78, R18, R15, RZ ;  /* 0x0000000f124e7225 */ /* 0x000fe200078e00ff */
[----:B------:R-:W-:-:S02]  /*b1c0*/  IADD3 R93, P1, PT, R82, R3, RZ ;  /* 0x00000003525d7210 */ /* 0x000fc40007f3e0ff */
[----:B------:R-:W-:Y:S01]  /*b1d0*/  SEL R3, RZ, 0x1, P0 ;  /* 0x00000001ff037807 */ /* 0x000fe20000000000 */
[----:B------:R-:W-:-:S04]  /*b1e0*/  IMAD.WIDE.U32 R80, P3, R18, R13, R80 ;  /* 0x0000000d12507225 */ /* 0x000fc80007860050 */
[----:B------:R-:W-:Y:S01]  /*b1f0*/  IMAD.X R30, R85, 0x1, R30, P1 ;  /* 0x00000001551e7824 */ /* 0x000fe200008e061e */
[----:B------:R-:W-:Y:S01]  /*b200*/  IADD3 RZ, P0, PT, R79, R80, RZ ;  /* 0x000000504fff7210 */ /* 0x000fe20007f1e0ff */
[----:B------:R-:W-:Y:S01]  /*b210*/  IMAD.X R79, RZ, RZ, RZ, P3 ;  /* 0x000000ffff4f7224 */ /* 0x000fe200018e06ff */
[----:B------:R-:W-:Y:S01]  /*b220*/  ISETP.GE.U32.AND P3, PT, R82, R76, PT ;  /* 0x0000004c5200720c */ /* 0x000fe20003f66070 */
[----:B------:R-:W-:Y:S01]  /*b230*/  IMAD.MOV.U32 R78, RZ, RZ, R81 ;  /* 0x000000ffff4e7224 */ /* 0x000fe200078e0051 */
[----:B------:R-:W-:Y:S01]  /*b240*/  ISETP.GE.U32.AND P1, PT, R93, R82, PT ;  /* 0x000000525d00720c */ /* 0x000fe20003f26070 */
[----:B------:R-:W-:Y:S01]  /*b250*/  IMAD.WIDE.U32 R82, R17, R17, RZ ;  /* 0x0000001111527225 */ /* 0x000fe200078e00ff */
[----:B------:R-:W-:Y:S02]  /*b260*/  ISETP.GE.U32.AND.EX P3, PT, R85, R98, PT, P3 ;  /* 0x000000625500720c */ /* 0x000fe40003f66130 */
[----:B------:R-:W-:Y:S01]  /*b270*/  ISETP.GE.U32.AND.EX P1, PT, R30, R85, PT, P1 ;  /* 0x000000551e00720c */ /* 0x000fe20003f26110 */
[----:B------:R-:W-:Y:S01]  /*b280*/  IMAD.WIDE.U32.X R78, R16, R13, R78, P0 ;  /* 0x0000000d104e7225 */ /* 0x000fe200000e044e */
[----:B------:R-:W-:-:S02]  /*b290*/  SEL R77, RZ, 0x1, P3 ;  /* 0x00000001ff4d7807 */ /* 0x000fc40001800000 */
[----:B------:R-:W-:Y:S01]  /*b2a0*/  IADD3 R81, P0, P3, R3, R36, R10 ;  /* 0x0000002403517210 */ /* 0x000fe20007b1e00a */
[----:B------:R-:W-:Y:S01]  /*b2b0*/  IMAD.WIDE.U32 R84, R14, R17, RZ ;  /* 0x000000110e547225 */ /* 0x000fe200078e00ff */
[----:B------:R-:W-:Y:S02]  /*b2c0*/  SEL R99, RZ, 0x1, P1 ;  /* 0x00000001ff637807 */ /* 0x000fe40000800000 */
[----:B------:R-:W-:Y:S01]  /*b2d0*/  IADD3.X R91, PT, PT, RZ, R37, RZ, P0, P3 ;  /* 0x00000025ff5b7210 */ /* 0x000fe200007e64ff */
[----:B------:R-:W-:Y:S01]  /*b2e0*/  IMAD.X R89, RZ, RZ, RZ, P5 ;  /* 0x000000ffff597224 */ /* 0x000fe200028e06ff */
[----:B------:R-:W-:Y:S01]  /*b2f0*/  IADD3 R99, P0, P1, R99, R78, R77 ;  /* 0x0000004e63637210 */ /* 0x000fe2000791e04d */
[----:B------:R-:W-:-:S03]  /*b300*/  IMAD.WIDE.U32 R84, P3, R17, R14, R84 ;  /* 0x0000000e11547225 */ /* 0x000fc60007860054 */
[----:B------:R-:W-:Y:S01]  /*b310*/  IADD3.X R10, PT, PT, RZ, R79, RZ, P0, P1 ;  /* 0x0000004fff0a7210 */ /* 0x000fe200007e24ff */
[----:B------:R-:W-:Y:S01]  /*b320*/  IMAD.WIDE.U32 R36, R90, R60, RZ ;  /* 0x0000003c5a247225 */ /* 0x000fe200078e00ff */
[----:B------:R-:W-:Y:S02]  /*b330*/  IADD3 R95, P1, PT, R95, R2, RZ ;  /* 0x000000025f5f7210 */ /* 0x000fe40007f3e0ff */
[----:B------:R-:W-:Y:S01]  /*b340*/  IADD3 R77, P5, PT, R83, R84, RZ ;  /* 0x00000054534d7210 */ /* 0x000fe20007fbe0ff */
[----:B------:R-:W-:Y:S01]  /*b350*/  IMAD.WIDE.U32 R78, R14, R15, RZ ;  /* 0x0000000f0e4e7225 */ /* 0x000fe200078e00ff */
[----:B------:R-:W-:-:S03]  /*b360*/  ISETP.GE.U32.AND P0, PT, R95, R2, PT ;  /* 0x000000025f00720c */ /* 0x000fc60003f06070 */
[----:B------:R-:W-:Y:S01]  /*b370*/  IMAD.X R3, R39, 0x1, R0, P1 ;  /* 0x0000000127037824 */ /* 0x000fe200008e0600 */
[----:B------:R-:W-:Y:S01]  /*b380*/  IADD3 R84, P1, PT, R93, R82, RZ ;  /* 0x000000525d547210 */ /* 0x000fe20007f3e0ff */
[----:B------:R-:W-:-:S03]  /*b390*/  IMAD.WIDE.U32.X R88, R12, R13, R88, P6 ;  /* 0x0000000d0c587225 */ /* 0x000fc600030e0458 */
[----:B------:R-:W-:Y:S01]  /*b3a0*/  ISETP.GE.U32.AND.EX P0, PT, R3, R0, PT, P0 ;  /* 0x000000000300720c */ /* 0x000fe20003f06100 */
[----:B------:R-:W-:Y:S01]  /*b3b0*/  IMAD.X R86, R77, 0x1, R30, P1 ;  /* 0x000000014d567824 */ /* 0x000fe200008e061e */
[----:B------:R-:W-:Y:S01]  /*b3c0*/  IADD3 R39, P1, PT, R84, R81, RZ ;  /* 0x0000005154277210 */ /* 0x000fe20007f3e0ff */
[----:B------:R-:W-:Y:S01]  /*b3d0*/  IMAD.WIDE.U32 R30, R36, R62, RZ ;  /* 0x0000003e241e7225 */ /* 0x000fe200078e00ff */
[----:B------:R-:W-:Y:S02]  /*b3e0*/  SEL R0, RZ, 0x1, P0 ;  /* 0x00000001ff007807 */ /* 0x000fe40000000000 */
[----:B------:R-:W-:Y:S01]  /*b3f0*/  IADD3 R109, P0, PT, R39, R76, RZ ;  /* 0x0000004c276d7210 */ /* 0x000fe20007f1e0ff */
[----:B------:R-:W-:Y:S01]  /*b400*/  IMAD.X R91, R86, 0x1, R91, P1 ;  /* 0x00000001565b7824 */ /* 0x000fe200008e065b */
[----:B------:R-:W-:Y:S01]  /*b410*/  LOP3.LUT R83, RZ, R30, RZ, 0x33, !PT ;  /* 0x0000001eff537212 */ /* 0x000fe200078e33ff */
[----:B------:R-:W-:Y:S01]  /*b420*/  IMAD.WIDE.U32 R80, R17, R15, RZ ;  /* 0x0000000f11507225 */ /* 0x000fe200078e00ff */
[----:B------:R-:W-:-:S03]  /*b430*/  IADD3 R0, P1, P6, R109, R88, R0 ;  /* 0x000000586d007210 */ /* 0x000fc60007e3e000 */
[----:B------:R-:W-:Y:S02]  /*b440*/  IMAD.X R107, R91, 0x1, R98, P0 ;  /* 0x000000015b6b7824 */ /* 0x000fe400000e0662 */
[----:B------:R-:W-:-:S03]  /*b450*/  IMAD.WIDE.U32 R78, P0, R17, R13, R78 ;  /* 0x0000000d114e7225 */ /* 0x000fc6000780004e */
[----:B------:R-:W-:Y:S01]  /*b460*/  IADD3.X R2, PT, PT, R107, R89, RZ, P1, P6 ;  /* 0x000000596b027210 */ /* 0x000fe20000fec4ff */
[----:B------:R-:W-:Y:S01]  /*b470*/  IMAD R88, R105, R60, RZ ;  /* 0x0000003c69587224 */ /* 0x000fe200078e02ff */
[----:B------:R-:W-:Y:S01]  /*b480*/  IADD3 RZ, P6, PT, R81, R78, RZ ;  /* 0x0000004e51ff7210 */ /* 0x000fe20007fde0ff */
[----:B------:R-:W-:Y:S01]  /*b490*/  IMAD.WIDE.U32 R80, R38, R60, RZ ;  /* 0x0000003c26507225 */ /* 0x000fe200078e00ff */
[----:B------:R-:W-:-:S03]  /*b4a0*/  ISETP.GT.U32.AND P1, PT, R90, R83, PT ;  /* 0x000000535a00720c */ /* 0x000fc60003f24070 */
[----:B------:R-:W-:Y:S02]  /*b4b0*/  IMAD R101, R38, R61, R88 ;  /* 0x0000003d26657224 */ /* 0x000fe400078e0258 */
[----:B------:R-:W-:Y:S01]  /*b4c0*/  IMAD.X R89, RZ, RZ, RZ, P3 ;  /* 0x000000ffff597224 */ /* 0x000fe200018e06ff */
[----:B------:R-:W-:Y:S01]  /*b4d0*/  ISETP.GE.U32.AND P3, PT, R39, R84, PT ;  /* 0x000000542700720c */ /* 0x000fe20003f66070 */
[----:B------:R-:W-:Y:S01]  /*b4e0*/  IMAD.X R83, RZ, RZ, RZ, P2 ;  /* 0x000000ffff537224 */ /* 0x000fe200010e06ff */
[----:B------:R-:W-:Y:S01]  /*b4f0*/  ISETP.GE.U32.AND P2, PT, R84, R82, PT ;  /* 0x000000525400720c */ /* 0x000fe20003f46070 */
[----:B------:R-:W-:Y:S01]  /*b500*/  IMAD.IADD R101, R81, 0x1, R101 ;  /* 0x0000000151657824 */ /* 0x000fe200078e0265 */
[----:B------:R-:W-:Y:S01]  /*b510*/  ISETP.GE.U32.AND.EX P3, PT, R91, R86, PT, P3 ;  /* 0x000000565b00720c */ /* 0x000fe20003f66130 */
[----:B------:R-:W-:Y:S01]  /*b520*/  IMAD.MOV.U32 R88, RZ, RZ, R85 ;  /* 0x000000ffff587224 */ /* 0x000fe200078e0055 */
[----:B------:R-:W-:Y:S01]  /*b530*/  ISETP.GE.U32.AND.EX P2, PT, R86, R77, PT, P2 ;  /* 0x0000004d5600720c */ /* 0x000fe20003f46120 */
[----:B------:R-:W-:Y:S01]  /*b540*/  IMAD.WIDE.U32 R90, R101, R62, RZ ;  /* 0x0000003e655a7225 */ /* 0x000fe200078e00ff */
[----:B------:R-:W-:-:S02]  /*b550*/  SEL R81, RZ, 0x1, P3 ;  /* 0x00000001ff517807 */ /* 0x000fc40001800000 */
[----:B------:R-:W-:Y:S01]  /*b560*/  SEL R39, RZ, 0x1, P2 ;  /* 0x00000001ff277807 */ /* 0x000fe20001000000 */
[----:B------:R-:W-:Y:S01]  /*b570*/  IMAD.WIDE.U32.X R88, R14, R14, R88, P5 ;  /* 0x0000000e0e587225 */ /* 0x000fe200028e0458 */
[----:B------:R-:W-:-:S03]  /*b580*/  ISETP.GE.U32.AND P5, PT, R109, R76, PT ;  /* 0x0000004c6d00720c */ /* 0x000fc60003fa6070 */
[----:B------:R-:W-:Y:S01]  /*b590*/  IMAD.MOV.U32 R82, RZ, RZ, R87 ;  /* 0x000000ffff527224 */ /* 0x000fe200078e0057 */
[----:B------:R-:W-:Y:S01]  /*b5a0*/  IADD3 R81, P2, P3, R81, R88, R39 ;  /* 0x0000005851517210 */ /* 0x000fe20007b5e027 */
[----:B------:R-:W-:Y:S01]  /*b5b0*/  IMAD.X R85, RZ, RZ, RZ, P0 ;  /* 0x000000ffff557224 */ /* 0x000fe200000e06ff */
[----:B------:R-:W-:Y:S01]  /*b5c0*/  ISETP.GE.U32.AND.EX P5, PT, R107, R98, PT, P5 ;  /* 0x000000626b00720c */ /* 0x000fe20003fa6150 */
[C---:B------:R-:W-:Y:S01]  /*b5d0*/  IMAD.WIDE.U32 R86, R80.reuse, R62, RZ ;  /* 0x0000003e50567225 */ /* 0x040fe200078e00ff */
[----:B------:R-:W-:Y:S02]  /*b5e0*/  IADD3.X R96, PT, PT, RZ, R89, RZ, P2, P3 ;  /* 0x00000059ff607210 */ /* 0x000fe400017e64ff */
[----:B------:R-:W-:Y:S01]  /*b5f0*/  SEL R98, RZ, 0x1, P5 ;  /* 0x00000001ff627807 */ /* 0x000fe20002800000 */
[----:B------:R-:W-:Y:S01]  /*b600*/  IMAD.WIDE.U32 R90, P0, R80, R63, R90 ;  /* 0x0000003f505a7225 */ /* 0x000fe2000780005a */
[----:B------:R-:W-:-:S03]  /*b610*/  LOP3.LUT R77, RZ, R86, RZ, 0x33, !PT ;  /* 0x00000056ff4d7212 */ /* 0x000fc600078e33ff */
[----:B------:R-:W-:Y:S01]  /*b620*/  IMAD.WIDE.U32 R92, R13, R17, RZ ;  /* 0x000000110d5c7225 */ /* 0x000fe200078e00ff */
[----:B------:R-:W-:-:S03]  /*b630*/  IADD3 R86, P2, PT, R87, R90, RZ ;  /* 0x0000005a57567210 */ /* 0x000fc60007f5e0ff */
[----:B------:R-:W-:Y:S01]  /*b640*/  IMAD.X R39, RZ, RZ, RZ, P0 ;  /* 0x000000ffff277224 */ /* 0x000fe200000e06ff */
[----:B------:R-:W-:Y:S01]  /*b650*/  ISETP.GT.U32.AND P0, PT, R38, R77, PT ;  /* 0x0000004d2600720c */ /* 0x000fe20003f04070 */
[----:B------:R-:W-:Y:S01]  /*b660*/  IMAD.WIDE.U32 R92, P3, R14, R15, R92 ;  /* 0x0000000f0e5c7225 */ /* 0x000fe2000786005c */
[----:B------:R-:W-:-:S03]  /*b670*/  LOP3.LUT R86, RZ, R86, RZ, 0x33, !PT ;  /* 0x00000056ff567212 */ /* 0x000fc600078e33ff */
[----:B------:R-:W-:Y:S01]  /*b680*/  IMAD.MOV.U32 R38, RZ, RZ, R91 ;  /* 0x000000ffff267224 */ /* 0x000fe200078e005b */
[----:B------:R-:W-:Y:S01]  /*b690*/  ISETP.GT.U32.AND.EX P0, PT, R105, R86, PT, P0 ;  /* 0x000000566900720c */ /* 0x000fe20003f04100 */
[----:B------:R-:W-:Y:S01]  /*b6a0*/  IMAD.X R77, RZ, RZ, RZ, P3 ;  /* 0x000000ffff4d7224 */ /* 0x000fe200018e06ff */
[----:B------:R-:W-:Y:S01]  /*b6b0*/  ISETP.GE.U32.AND P3, PT, R0, R109, PT ;  /* 0x0000006d0000720c */ /* 0x000fe20003f66070 */
[----:B------:R-:W-:-:S03]  /*b6c0*/  IMAD.WIDE.U32.X R38, R101, R63, R38, P2 ;  /* 0x0000003f65267225 */ /* 0x000fc600010e0426 */
[----:B------:R-:W-:Y:S01]  /*b6d0*/  ISETP.GE.U32.AND.EX P3, PT, R2, R107, PT, P3 ;  /* 0x0000006b0200720c */ /* 0x000fe20003f66130 */
[----:B------:R-:W-:Y:S01]  /*b6e0*/  IMAD.MOV.U32 R76, RZ, RZ, R93 ;  /* 0x000000ffff4c7224 */ /* 0x000fe200078e005d */
[----:B------:R-:W-:Y:S01]  /*b6f0*/  SEL R93, RZ, 0x1, !P0 ;  /* 0x00000001ff5d7807 */ /* 0x000fe20004000000 */
[----:B------:R-:W-:Y:S01]  /*b700*/  IMAD.WIDE.U32 R88, R101, R64, RZ ;  /* 0x0000004065587225 */ /* 0x000fe200078e00ff */
[----:B------:R-:W-:Y:S02]  /*b710*/  SEL R105, RZ, 0x1, P3 ;  /* 0x00000001ff697807 */ /* 0x000fe40001800000 */
[----:B------:R-:W-:Y:S01]  /*b720*/  IADD3 R93, P0, PT, R93, R38, RZ ;  /* 0x000000265d5d7210 */ /* 0x000fe20007f1e0ff */
[----:B------:R-:W-:Y:S02]  /*b730*/  IMAD.MOV.U32 R84, RZ, RZ, R79 ;  /* 0x000000ffff547224 */ /* 0x000fe400078e004f */
[----:B------:R-:W-:-:S04]  /*b740*/  IMAD.WIDE.U32 R78, R15, R17, RZ ;  /* 0x000000110f4e7225 */ /* 0x000fc800078e00ff */
[----:B------:R-:W-:Y:S01]  /*b750*/  IMAD.WIDE.U32 R86, R80, R64, RZ ;  /* 0x0000004050567225 */ /* 0x000fe200078e00ff */
[----:B------:R-:W-:-:S03]  /*b760*/  IADD3 R79, P2, PT, R79, R92, RZ ;  /* 0x0000005c4f4f7210 */ /* 0x000fc60007f5e0ff */
[----:B------:R-:W-:-:S04]  /*b770*/  IMAD.WIDE.U32 R88, P3, R80, R65, R88 ;  /* 0x0000004150587225 */ /* 0x000fc80007860058 */
[----:B------:R-:W-:-:S04]  /*b780*/  IMAD.WIDE.U32.X R90, R16, R13, R82, P4 ;  /* 0x0000000d105a7225 */ /* 0x000fc800020e0452 */
[----:B------:R-:W-:Y:S01]  /*b790*/  IMAD.X R102, RZ, RZ, R39, P0 ;  /* 0x000000ffff667224 */ /* 0x000fe200000e0627 */
[----:B------:R-:W-:Y:S01]  /*b7a0*/  IADD3 R103, P0, PT, R103, R86, RZ ;  /* 0x0000005667677210 */ /* 0x000fe20007f1e0ff */
[----:B------:R-:W-:Y:S01]  /*b7b0*/  IMAD.X R39, RZ, RZ, RZ, P3 ;  /* 0x000000ffff277224 */ /* 0x000fe200018e06ff */
[----:B------:R-:W-:Y:S01]  /*b7c0*/  IADD3 R92, P3, PT, R87, R88, RZ ;  /* 0x00000058575c7210 */ /* 0x000fe20007f7e0ff */
[----:B------:R-:W-:Y:S01]  /*b7d0*/  IMAD.WIDE.U32 R82, R101, R74, RZ ;  /* 0x0000004a65527225 */ /* 0x000fe200078e00ff */
[----:B------:R-:W-:-:S03]  /*b7e0*/  IADD3 R98, P4, P5, R105, R90, R98 ;  /* 0x0000005a69627210 */ /* 0x000fc60007d9e062 */
[----:B------:R-:W-:Y:S01]  /*b7f0*/  IMAD.X R11, R92, 0x1, R11, P0 ;  /* 0x000000015c0b7824 */ /* 0x000fe200000e060b */
[----:B------:R-:W-:Y:S01]  /*b800*/  IADD3.X R100, PT, PT, RZ, R91, RZ, P4, P5 ;  /* 0x0000005bff647210 */ /* 0x000fe200027ea4ff */
[----:B------:R-:W-:Y:S01]  /*b810*/  IMAD.WIDE.U32 R82, P5, R80, R75, R82 ;  /* 0x0000004b50527225 */ /* 0x000fe200078a0052 */
[C---:B------:R-:W-:Y:S02]  /*b820*/  IADD3 R104, P0, PT, R103.reuse, R93, RZ ;  /* 0x0000005d67687210 */ /* 0x040fe40007f1e0ff */
[----:B------:R-:W-:Y:S01]  /*b830*/  ISETP.GE.U32.AND P4, PT, R103, R86, PT ;  /* 0x000000566700720c */ /* 0x000fe20003f86070 */
[----:B------:R-:W-:-:S03]  /*b840*/  IMAD.WIDE.U32 R86, R101, R66, RZ ;  /* 0x0000004265567225 */ /* 0x000fc600078e00ff */
[C---:B------:R-:W-:Y:S01]  /*b850*/  ISETP.GE.U32.AND.EX P4, PT, R11.reuse, R92, PT, P4 ;  /* 0x0000005c0b00720c */ /* 0x040fe20003f86140 */
[----:B------:R-:W-:Y:S01]  /*b860*/  IMAD.X R105, R11, 0x1, R102, P0 ;  /* 0x000000010b697824 */ /* 0x000fe200000e0666 */
[----:B------:R-:W-:Y:S01]  /*b870*/  ISETP.GE.U32.AND P0, PT, R104, R93, PT ;  /* 0x0000005d6800720c */ /* 0x000fe20003f06070 */
[----:B------:R-:W-:Y:S02]  /*b880*/  IMAD.MOV.U32 R38, RZ, RZ, R89 ;  /* 0x000000ffff267224 */ /* 0x000fe400078e0059 */
[----:B------:R-:W-:Y:S01]  /*b890*/  IMAD.WIDE.U32 R90, R80, R74, RZ ;  /* 0x0000004a505a7225 */ /* 0x000fe200078e00ff */
[----:B------:R-:W-:-:S03]  /*b8a0*/  ISETP.GE.U32.AND.EX P0, PT, R105, R102, PT, P0 ;  /* 0x000000666900720c */ /* 0x000fc60003f06100 */
[----:B------:R-:W-:Y:S02]  /*b8b0*/  IMAD.X R89, RZ, RZ, RZ, P5 ;  /* 0x000000ffff597224 */ /* 0x000fe400028e06ff */
[----:B------:R-:W-:-:S04]  /*b8c0*/  IMAD.WIDE.U32 R86, P5, R80, R67, R86 ;  /* 0x0000004350567225 */ /* 0x000fc800078a0056 */
[----:B------:R-:W-:Y:S01]  /*b8d0*/  IMAD.WIDE.U32 R92, R80, R66, RZ ;  /* 0x00000042505c7225 */ /* 0x000fe200078e00ff */
[----:B------:R-:W-:Y:S02]  /*b8e0*/  SEL R80, RZ, 0x1, P4 ;  /* 0x00000001ff507807 */ /* 0x000fe40002000000 */
[----:B------:R-:W-:Y:S01]  /*b8f0*/  IADD3 R11, P4, PT, R94, R90, RZ ;  /* 0x0000005a5e0b7210 */ /* 0x000fe20007f9e0ff */
[----:B------:R-:W-:Y:S01]  /*b900*/  IMAD.WIDE.U32.X R38, R101, R65, R38, P3 ;  /* 0x0000004165267225 */ /* 0x000fe200018e0426 */
[----:B------:R-:W-:-:S03]  /*b910*/  IADD3 R106, P3, PT, R91, R82, RZ ;  /* 0x000000525b6a7210 */ /* 0x000fc60007f7e0ff */
[----:B------:R-:W-:Y:S02]  /*b920*/  IMAD.MOV.U32 R88, RZ, RZ, R83 ;  /* 0x000000ffff587224 */ /* 0x000fe400078e0053 */
[----:B------:R-:W-:Y:S01]  /*b930*/  IMAD.X R83, RZ, RZ, RZ, P5 ;  /* 0x000000ffff537224 */ /* 0x000fe200028e06ff */
[----:B------:R-:W-:Y:S01]  /*b940*/  IADD3 R94, P5, PT, R93, R86, RZ ;  /* 0x000000565d5e7210 */ /* 0x000fe20007fbe0ff */
[----:B------:R-:W-:Y:S01]  /*b950*/  IMAD.MOV.U32 R82, RZ, RZ, R87 ;  /* 0x000000ffff527224 */ /* 0x000fe200078e0057 */
[----:B------:R-:W-:Y:S01]  /*b960*/  SEL R87, RZ, 0x1, P0 ;  /* 0x00000001ff577807 */ /* 0x000fe20000000000 */
[----:B------:R-:W-:Y:S01]  /*b970*/  IMAD.X R93, R106, 0x1, R9, P4 ;  /* 0x000000016a5d7824 */ /* 0x000fe200020e0609 */
[----:B------:R-:W-:Y:S01]  /*b980*/  ISETP.GE.U32.AND P0, PT, R11, R90, PT ;  /* 0x0000005a0b00720c */ /* 0x000fe20003f06070 */
[----:B------:R-:W-:Y:S01]  /*b990*/  IMAD.WIDE.U32.X R88, R101, R75, R88, P3 ;  /* 0x0000004b65587225 */ /* 0x000fe200018e0458 */
[----:B------:R-:W-:Y:S02]  /*b9a0*/  IADD3 R38, P4, P3, R87, R38, R80 ;  /* 0x0000002657267210 */ /* 0x000fe40007b9e050 */
[----:B------:R-:W-:Y:S01]  /*b9b0*/  ISETP.GE.U32.AND.EX P0, PT, R93, R106, PT, P0 ;  /* 0x0000006a5d00720c */ /* 0x000fe20003f06100 */
[----:B------:R-:W-:Y:S01]  /*b9c0*/  IMAD.WIDE.U32.X R82, R101, R67, R82, P5 ;  /* 0x0000004365527225 */ /* 0x000fe200028e0452 */
[----:B------:R-:W-:-:S02]  /*b9d0*/  IADD3 R86, P5, PT, R99, R78, RZ ;  /* 0x0000004e63567210 */ /* 0x000fc40007fbe0ff */
[----:B------:R-:W-:Y:S01]  /*b9e0*/  IADD3.X R80, PT, PT, RZ, R39, RZ, P4, P3 ;  /* 0x00000027ff507210 */ /* 0x000fe200027e64ff */
[----:B------:R-:W-:Y:S01]  /*b9f0*/  IMAD.WIDE.U32.X R84, R14, R13, R84, P6 ;  /* 0x0000000d0e547225 */ /* 0x000fe200030e0454 */
[-C--:B------:R-:W-:Y:S02]  /*ba00*/  IADD3 R9, P3, PT, R11, R38.reuse, RZ ;  /* 0x000000260b097210 */ /* 0x080fe40007f7e0ff */
[C---:B------:R-:W-:Y:S01]  /*ba10*/  IADD3 R101, P6, PT, R86.reuse, R81, RZ ;  /* 0x0000005156657210 */ /* 0x040fe20007fde0ff */
        /* <DEDUP_REMOVED lines=16> */
[----:B------:R-:W-:Y:S01]  /*bb20*/  IMAD.WIDE.U32 R90, P0, R15, R13, R90 ;  /* 0x0000000d0f5a7225 */ /* 0x000fe2000780005a */
[----:B------:R-:W-:-:S02]  /*bb30*/  SEL R99, RZ, 0x1, P3 ;  /* 0x00000001ff637807 */ /* 0x000fc40001800000 */
[----:B------:R-:W-:Y:S01]  /*bb40*/  IADD3 R88, P5, P4, R11, R88, R10 ;  /* 0x000000580b587210 */ /* 0x000fe20007cbe00a */
[----:B------:R-:W-:Y:S02]  /*bb50*/  IMAD.IADD R81, R81, 0x1, R39 ;  /* 0x0000000151517824 */ /* 0x000fe400078e0227 */
[----:B------:R-:W-:Y:S01]  /*bb60*/  IMAD.X R87, RZ, RZ, RZ, P0 ;  /* 0x000000ffff577224 */ /* 0x000fe200000e06ff */
[----:B------:R-:W-:Y:S01]  /*bb70*/  IADD3 R99, P0, P6, R99, R84, R38 ;  /* 0x0000005463637210 */ /* 0x000fe20007e1e026 */
[----:B------:R-:W-:-:S03]  /*bb80*/  IMAD.WIDE.U32 R10, R80, R62, RZ ;  /* 0x0000003e500a7225 */ /* 0x000fc600078e00ff */
[----:B------:R-:W-:Y:S01]  /*bb90*/  IADD3.X R85, PT, PT, RZ, R85, RZ, P0, P6 ;  /* 0x00000055ff557210 */ /* 0x000fe200007ec4ff */
[----:B------:R-:W-:-:S04]  /*bba0*/  IMAD.WIDE.U32 R38, R81, R62, RZ ;  /* 0x0000003e51267225 */ /* 0x000fc800078e00ff */
[----:B------:R-:W-:Y:S01]  /*bbb0*/  IMAD.MOV.U32 R86, RZ, RZ, R91 ;  /* 0x000000ffff567224 */ /* 0x000fe200078e005b */
[----:B------:R-:W-:Y:S01]  /*bbc0*/  IADD3.X R91, PT, PT, RZ, R89, RZ, P5, P4 ;  /* 0x00000059ff5b7210 */ /* 0x000fe20002fe84ff */
[----:B------:R-:W-:Y:S01]  /*bbd0*/  IMAD.WIDE.U32 R38, P0, R80, R63, R38 ;  /* 0x0000003f50267225 */ /* 0x000fe20007800026 */
[----:B------:R-:W-:Y:S02]  /*bbe0*/  LOP3.LUT R89, RZ, R10, RZ, 0x33, !PT ;  /* 0x0000000aff597212 */ /* 0x000fe400078e33ff */
[----:B------:R-:W-:Y:S01]  /*bbf0*/  IADD3 R95, P5, PT, R95, R92, RZ ;  /* 0x0000005c5f5f7210 */ /* 0x000fe20007fbe0ff */
[----:B------:R-:W-:Y:S01]  /*bc00*/  IMAD.WIDE.U32 R102, R15, R15, RZ ;  /* 0x0000000f0f667225 */ /* 0x000fe200078e00ff */
[----:B------:R-:W-:-:S03]  /*bc10*/  ISETP.GT.U32.AND P4, PT, R104, R89, PT ;  /* 0x000000596800720c */ /* 0x000fc60003f84070 */
[----:B------:R-:W-:Y:S01]  /*bc20*/  IMAD.X R89, R94, 0x1, R3, P5 ;  /* 0x000000015e597824 */ /* 0x000fe200028e0603 */
[----:B------:R-:W-:Y:S01]  /*bc30*/  IADD3 R38, P5, PT, R11, R38, RZ ;  /* 0x000000260b267210 */ /* 0x000fe20007fbe0ff */
[----:B------:R-:W-:Y:S01]  /*bc40*/  IMAD.WIDE.U32.X R76, R14, R13, R76, P2 ;  /* 0x0000000d0e4c7225 */ /* 0x000fe200010e044c */
[----:B------:R-:W-:Y:S02]  /*bc50*/  IADD3 R3, P6, PT, R95, R88, RZ ;  /* 0x000000585f037210 */ /* 0x000fe40007fde0ff */
[----:B------:R-:W-:Y:S01]  /*bc60*/  IADD3 R101, P2, PT, R101, R78, RZ ;  /* 0x0000004e65657210 */ /* 0x000fe20007f5e0ff */
[----:B------:R-:W-:Y:S01]  /*bc70*/  IMAD.X R11, RZ, RZ, RZ, P0 ;  /* 0x000000ffff0b7224 */ /* 0x000fe200000e06ff */
[----:B------:R-:W-:Y:S01]  /*bc80*/  LOP3.LUT R38, RZ, R38, RZ, 0x33, !PT ;  /* 0x00000026ff267212 */ /* 0x000fe200078e33ff */
[----:B------:R-:W-:Y:S01]  /*bc90*/  IMAD.MOV.U32 R10, RZ, RZ, R39 ;  /* 0x000000ffff0a7224 */ /* 0x000fe200078e0027 */
[----:B------:R-:W-:Y:S01]  /*bca0*/  IADD3 R84, P3, PT, R103, R90, RZ ;  /* 0x0000005a67547210 */ /* 0x000fe20007f7e0ff */
[----:B------:R-:W-:Y:S01]  /*bcb0*/  IMAD.X R90, R89, 0x1, R91, P6 ;  /* 0x00000001595a7824 */ /* 0x000fe200030e065b */
[----:B------:R-:W-:Y:S01]  /*bcc0*/  ISETP.GE.U32.AND P0, PT, R95, R92, PT ;  /* 0x0000005c5f00720c */ /* 0x000fe20003f06070 */
[----:B------:R-:W-:Y:S01]  /*bcd0*/  IMAD.X R95, R96, 0x1, R79, P2 ;  /* 0x00000001605f7824 */ /* 0x000fe200010e064f */
[----:B------:R-:W-:Y:S01]  /*bce0*/  IADD3 R98, P6, PT, R101, R98, RZ ;  /* 0x0000006265627210 */ /* 0x000fe20007fde0ff */
[----:B------:R-:W-:Y:S01]  /*bcf0*/  IMAD.WIDE.U32.X R10, R81, R63, R10, P5 ;  /* 0x0000003f510a7225 */ /* 0x000fe200028e040a */
[----:B------:R-:W-:-:S02]  /*bd00*/  ISETP.GT.U32.AND.EX P4, PT, R105, R38, PT, P4 ;  /* 0x000000266900720c */ /* 0x000fc40003f84140 */
[----:B------:R-:W-:Y:S01]  /*bd10*/  ISETP.GE.U32.AND P5, PT, R101, R78, PT ;  /* 0x0000004e6500720c */ /* 0x000fe20003fa6070 */
[----:B------:R-:W-:Y:S01]  /*bd20*/  IMAD.X R100, R95, 0x1, R100, P6 ;  /* 0x000000015f647824 */ /* 0x000fe200030e0664 */
[----:B------:R-:W-:Y:S01]  /*bd30*/  SEL R39, RZ, 0x1, !P4 ;  /* 0x00000001ff277807 */ /* 0x000fe20006000000 */
[----:B------:R-:W-:Y:S01]  /*bd40*/  IMAD.WIDE.U32.X R86, R13, R13, R86, P3 ;  /* 0x0000000d0d567225 */ /* 0x000fe200018e0456 */
[----:B------:R-:W-:Y:S02]  /*bd50*/  ISETP.GE.U32.AND P4, PT, R98, R101, PT ;  /* 0x000000656200720c */ /* 0x000fe40003f86070 */
[----:B------:R-:W-:Y:S01]  /*bd60*/  ISETP.GE.U32.AND P2, PT, R3, R88, PT ;  /* 0x000000580300720c */ /* 0x000fe20003f46070 */
[----:B------:R-:W-:Y:S01]  /*bd70*/  IMAD.IADD R97, R37, 0x1, R97 ;  /* 0x0000000125617824 */ /* 0x000fe200078e0261 */
[----:B------:R-:W-:Y:S01]  /*bd80*/  IADD3 R96, P6, PT, R39, R10, RZ ;  /* 0x0000000a27607210 */ /* 0x000fe20007fde0ff */
[----:B------:R-:W-:Y:S01]  /*bd90*/  IMAD.WIDE.U32 R38, R81, R64, RZ ;  /* 0x0000004051267225 */ /* 0x000fe200078e00ff */
[----:B------:R-:W-:-:S02]  /*bda0*/  ISETP.GE.U32.AND.EX P5, PT, R95, R79, PT, P5 ;  /* 0x0000004f5f00720c */ /* 0x000fc40003fa6150 */
[----:B------:R-:W-:Y:S01]  /*bdb0*/  ISETP.GE.U32.AND.EX P4, PT, R100, R95, PT, P4 ;  /* 0x0000005f6400720c */ /* 0x000fe20003f86140 */
[----:B------:R-:W-:Y:S01]  /*bdc0*/  IMAD.X R95, RZ, RZ, R11, P6 ;  /* 0x000000ffff5f7224 */ /* 0x000fe200030e060b */
[----:B------:R-:W-:Y:S01]  /*bdd0*/  ISETP.GE.U32.AND.EX P0, PT, R89, R94, PT, P0 ;  /* 0x0000005e5900720c */ /* 0x000fe20003f06100 */
[----:B------:R-:W-:Y:S01]  /*bde0*/  IMAD.WIDE.U32 R10, R80, R64, RZ ;  /* 0x00000040500a7225 */ /* 0x000fe200078e00ff */
[----:B------:R-:W-:Y:S02]  /*bdf0*/  ISETP.GE.U32.AND.EX P2, PT, R90, R91, PT, P2 ;  /* 0x0000005b5a00720c */ /* 0x000fe40003f46120 */
[----:B------:R-:W-:Y:S01]  /*be00*/  SEL R94, RZ, 0x1, P5 ;  /* 0x00000001ff5e7807 */ /* 0x000fe20002800000 */
[----:B------:R-:W-:Y:S01]  /*be10*/  IMAD.WIDE.U32 R38, P5, R80, R65, R38 ;  /* 0x0000004150267225 */ /* 0x000fe200078a0026 */
[----:B------:R-:W-:Y:S02]  /*be20*/  SEL R79, RZ, 0x1, P4 ;  /* 0x00000001ff4f7807 */ /* 0x000fe40002000000 */
[----:B------:R-:W-:-:S02]  /*be30*/  SEL R78, RZ, 0x1, P0 ;  /* 0x00000001ff4e7807 */ /* 0x000fc40000000000 */
[----:B------:R-:W-:Y:S02]  /*be40*/  SEL R89, RZ, 0x1, P2 ;  /* 0x00000001ff597807 */ /* 0x000fe40001000000 */
[----:B------:R-:W-:Y:S01]  /*be50*/  IADD3 R94, P0, P2, R79, R76, R94 ;  /* 0x0000004c4f5e7210 */ /* 0x000fe20007a1e05e */
[----:B------:R-:W-:Y:S01]  /*be60*/  IMAD.X R79, RZ, RZ, RZ, P5 ;  /* 0x000000ffff4f7224 */ /* 0x000fe200028e06ff */
[----:B------:R-:W-:Y:S02]  /*be70*/  IADD3 R103, P4, PT, R9, R10, RZ ;  /* 0x0000000a09677210 */ /* 0x000fe40007f9e0ff */
[----:B------:R-:W-:Y:S01]  /*be80*/  IADD3.X R101, PT, PT, RZ, R77, RZ, P0, P2 ;  /* 0x0000004dff657210 */ /* 0x000fe200007e44ff */
[----:B------:R-:W-:Y:S01]  /*be90*/  IMAD.WIDE.U32 R76, R81, R74, RZ ;  /* 0x0000004a514c7225 */ /* 0x000fe200078e00ff */
[----:B------:R-:W-:Y:S02]  /*bea0*/  IADD3 R105, P2, PT, R11, R38, RZ ;  /* 0x000000260b697210 */ /* 0x000fe40007f5e0ff */
[----:B------:R-:W-:Y:S01]  /*beb0*/  ISETP.GE.U32.AND P0, PT, R103, R10, PT ;  /* 0x0000000a6700720c */ /* 0x000fe20003f06070 */
[----:B------:R-:W-:Y:S01]  /*bec0*/  IMAD.WIDE.U32 R10, R81, R66, RZ ;  /* 0x00000042510a7225 */ /* 0x000fe200078e00ff */
[----:B------:R-:W-:-:S03]  /*bed0*/  IADD3 R9, P5, P6, R89, R82, R78 ;  /* 0x0000005259097210 */ /* 0x000fc60007ebe04e */
[----:B------:R-:W-:Y:S01]  /*bee0*/  IMAD.X R104, R105, 0x1, R93, P4 ;  /* 0x0000000169687824 */ /* 0x000fe200020e065d */
[----:B------:R-:W-:Y:S01]  /*bef0*/  IADD3.X R91, PT, PT, RZ, R83, RZ, P5, P6 ;  /* 0x00000053ff5b7210 */ /* 0x000fe20002fec4ff */
[----:B------:R-:W-:Y:S01]  /*bf00*/  IMAD.MOV.U32 R78, RZ, RZ, R39 ;  /* 0x000000ffff4e7224 */ /* 0x000fe200078e0027 */
[----:B------:R-:W-:Y:S01]  /*bf10*/  IADD3 R107, P4, PT, R99, R102, RZ ;  /* 0x00000066636b7210 */ /* 0x000fe20007f9e0ff */
[----:B------:R-:W-:Y:S01]  /*bf20*/  IMAD.WIDE.U32 R38, R80, R74, RZ ;  /* 0x0000004a50267225 */ /* 0x000fe200078e00ff */
[----:B------:R-:W-:-:S03]  /*bf30*/  ISETP.GE.U32.AND.EX P0, PT, R104, R105, PT, P0 ;  /* 0x000000696800720c */ /* 0x000fc60003f06100 */
[----:B------:R-:W-:-:S04]  /*bf40*/  IMAD.WIDE.U32 R76, P5, R80, R75, R76 ;  /* 0x0000004b504c7225 */ /* 0x000fc800078a004c */
[----:B------:R-:W-:-:S04]  /*bf50*/  IMAD.WIDE.U32 R10, P6, R80, R67, R10 ;  /* 0x00000043500a7225 */ /* 0x000fc800078c000a */
[----:B------:R-:W-:-:S04]  /*bf60*/  IMAD.WIDE.U32 R82, R80, R66, RZ ;  /* 0x0000004250527225 */ /* 0x000fc800078e00ff */
[----:B------:R-:W-:Y:S01]  /*bf70*/  IMAD.X R80, R84, 0x1, R85, P4 ;  /* 0x0000000154507824 */ /* 0x000fe200020e0655 */
[----:B------:R-:W-:Y:S01]  /*bf80*/  IADD3 R85, P4, PT, R39, R76, RZ ;  /* 0x0000004c27557210 */ /* 0x000fe20007f9e0ff */
[----:B------:R-:W-:Y:S01]  /*bf90*/  IMAD.X R89, RZ, RZ, RZ, P5 ;  /* 0x000000ffff597224 */ /* 0x000fe200028e06ff */
[----:B------:R-:W-:Y:S01]  /*bfa0*/  IADD3 R94, P5, PT, R107, R94, RZ ;  /* 0x0000005e6b5e7210 */ /* 0x000fe20007fbe0ff */
[----:B------:R-:W-:Y:S01]  /*bfb0*/  IMAD.X R93, RZ, RZ, RZ, P6 ;  /* 0x000000ffff5d7224 */ /* 0x000fe200030e06ff */
[-C--:B------:R-:W-:Y:S01]  /*bfc0*/  IADD3 R39, P6, PT, R103, R96.reuse, RZ ;  /* 0x0000006067277210 */ /* 0x080fe20007fde0ff */
[----:B------:R-:W-:Y:S01]  /*bfd0*/  IMAD.MOV.U32 R88, RZ, RZ, R77 ;  /* 0x000000ffff587224 */ /* 0x000fe200078e004d */
[----:B------:R-:W-:Y:S01]  /*bfe0*/  SEL R76, RZ, 0x1, P0 ;  /* 0x00000001ff4c7807 */ /* 0x000fe20000000000 */
[----:B------:R-:W-:Y:S01]  /*bff0*/  IMAD.WIDE.U32.X R78, R81, R65, R78, P2 ;  /* 0x00000041514e7225 */ /* 0x000fe200010e044e */
[----:B------:R-:W-:-:S03]  /*c000*/  ISETP.GE.U32.AND P2, PT, R39, R96, PT ;  /* 0x000000602700720c */ /* 0x000fc60003f46070 */
[----:B------:R-:W-:Y:S01]  /*c010*/  IMAD.X R99, R80, 0x1, R101, P5 ;  /* 0x0000000150637824 */ /* 0x000fe200028e0665 */
[----:B------:R-:W-:Y:S01]  /*c020*/  IADD3 R101, P5, PT, R83, R10, RZ ;  /* 0x0000000a53657210 */ /* 0x000fe20007fbe0ff */
[----:B------:R-:W-:Y:S01]  /*c030*/  IMAD.X R96, R104, 0x1, R95, P6 ;  /* 0x0000000168607824 */ /* 0x000fe200030e065f */
[----:B------:R-:W-:Y:S01]  /*c040*/  ISETP.GE.U32.AND P6, PT, R107, R102, PT ;  /* 0x000000666b00720c */ /* 0x000fe20003fc6070 */
[----:B------:R-:W-:Y:S01]  /*c050*/  IMAD.WIDE.U32.X R88, R81, R75, R88, P4 ;  /* 0x0000004b51587225 */ /* 0x000fe200020e0458 */
[----:B------:R-:W-:Y:S02]  /*c060*/  ISETP.GE.U32.AND P4, PT, R94, R107, PT ;  /* 0x0000006b5e00720c */ /* 0x000fe40003f86070 */
[----:B------:R-:W-:Y:S01]  /*c070*/  ISETP.GE.U32.AND.EX P6, PT, R80, R84, PT, P6 ;  /* 0x000000545000720c */ /* 0x000fe20003fc6160 */
[----:B------:R-:W-:Y:S01]  /*c080*/  IMAD.MOV.U32 R92, RZ, RZ, R11 ;  /* 0x000000ffff5c7224 */ /* 0x000fe200078e000b */
[----:B------:R-:W-:Y:S01]  /*c090*/  ISETP.GE.U32.AND.EX P4, PT, R99, R80, PT, P4 ;  /* 0x000000506300720c */ /* 0x000fe20003f86140 */
[CC--:B------:R-:W-:Y:S01]  /*c0a0*/  IMAD R80, R96.reuse, R60.reuse, RZ ;  /* 0x0000003c60507224 */ /* 0x0c0fe200078e02ff */
[----:B------:R-:W-:Y:S01]  /*c0b0*/  ISETP.GE.U32.AND.EX P2, PT, R96, R95, PT, P2 ;  /* 0x0000005f6000720c */ /* 0x000fe20003f46120 */
[----:B------:R-:W-:Y:S01]  /*c0c0*/  IMAD.WIDE.U32 R10, R39, R60, RZ ;  /* 0x0000003c270a7225 */ /* 0x000fe200078e00ff */
[----:B------:R-:W-:-:S02]  /*c0d0*/  IADD3 R95, P3, PT, R3, R38, RZ ;  /* 0x00000026035f7210 */ /* 0x000fc40007f7e0ff */
[----:B------:R-:W-:Y:S01]  /*c0e0*/  SEL R77, RZ, 0x1, P2 ;  /* 0x00000001ff4d7807 */ /* 0x000fe20001000000 */
[----:B------:R-:W-:Y:S01]  /*c0f0*/  IMAD R3, R39, R61, R80 ;  /* 0x0000003d27037224 */ /* 0x000fe200078e0250 */
[----:B------:R-:W-:Y:S01]  /*c100*/  ISETP.GE.U32.AND P0, PT, R95, R38, PT ;  /* 0x000000265f00720c */ /* 0x000fe20003f06070 */
[----:B------:R-:W-:Y:S01]  /*c110*/  IMAD.WIDE.U32.X R92, R81, R67, R92, P5 ;  /* 0x00000043515c7225 */ /* 0x000fe200028e045c */
[----:B------:R-:W-:Y:S02]  /*c120*/  SEL R38, RZ, 0x1, P6 ;  /* 0x00000001ff267807 */ /* 0x000fe40003000000 */
[----:B------:R-:W-:Y:S01]  /*c130*/  SEL R81, RZ, 0x1, P4 ;  /* 0x00000001ff517807 */ /* 0x000fe20002000000 */
[----:B------:R-:W-:Y:S01]  /*c140*/  IMAD.X R90, R85, 0x1, R90, P3 ;  /* 0x00000001555a7824 */ /* 0x000fe200018e065a */
[----:B------:R-:W-:Y:S01]  /*c150*/  IADD3 R78, P5, P2, R77, R78, R76 ;  /* 0x0000004e4d4e7210 */ /* 0x000fe20007abe04c */
[----:B------:R-:W-:Y:S01]  /*c160*/  IMAD.IADD R3, R11, 0x1, R3 ;  /* 0x000000010b037824 */ /* 0x000fe200078e0203 */
[----:B------:R-:W-:Y:S01]  /*c170*/  IADD3 R86, P3, P6, R81, R86, R38 ;  /* 0x0000005651567210 */ /* 0x000fe20007e7e026 */
[----:B------:R-:W-:Y:S01]  /*c180*/  IMAD.WIDE.U32 R76, R10, R62, RZ ;  /* 0x0000003e0a4c7225 */ /* 0x000fe200078e00ff */
[----:B------:R-:W-:-:S02]  /*c190*/  ISETP.GE.U32.AND.EX P4, PT, R90, R85, PT, P0 ;  /* 0x000000555a00720c */ /* 0x000fc40003f86100 */
[----:B------:R-:W-:Y:S01]  /*c1a0*/  IADD3.X R79, PT, PT, RZ, R79, RZ, P5, P2 ;  /* 0x0000004fff4f7210 */ /* 0x000fe20002fe44ff */
[----:B------:R-:W-:Y:S01]  /*c1b0*/  IMAD.WIDE.U32 R80, R3, R62, RZ ;  /* 0x0000003e03507225 */ /* 0x000fe200078e00ff */
[----:B------:R-:W-:Y:S02]  /*c1c0*/  IADD3 R95, P0, PT, R95, R78, RZ ;  /* 0x0000004e5f5f7210 */ /* 0x000fe40007f1e0ff */
[----:B------:R-:W-:Y:S02]  /*c1d0*/  LOP3.LUT R38, RZ, R76, RZ, 0x33, !PT ;  /* 0x0000004cff267212 */ /* 0x000fe400078e33ff */
[----:B------:R-:W-:Y:S01]  /*c1e0*/  IADD3.X R87, PT, PT, RZ, R87, RZ, P3, P6 ;  /* 0x00000057ff577210 */ /* 0x000fe20001fec4ff */
[----:B------:R-:W-:Y:S01]  /*c1f0*/  IMAD.WIDE.U32 R80, P5, R10, R63, R80 ;  /* 0x0000003f0a507225 */ /* 0x000fe200078a0050 */
[----:B------:R-:W-:Y:S02]  /*c200*/  ISETP.GE.U32.AND P2, PT, R95, R78, PT ;  /* 0x0000004e5f00720c */ /* 0x000fe40003f46070 */
[----:B------:R-:W-:Y:S01]  /*c210*/  SEL R104, RZ, 0x1, P4 ;  /* 0x00000001ff687807 */ /* 0x000fe20002000000 */
[----:B------:R-:W-:Y:S01]  /*c220*/  IMAD.X R90, R90, 0x1, R79, P0 ;  /* 0x000000015a5a7824 */ /* 0x000fe200000e064f */
[----:B------:R-:W-:Y:S01]  /*c230*/  ISETP.GT.U32.AND P0, PT, R39, R38, PT ;  /* 0x000000262700720c */ /* 0x000fe20003f04070 */
[----:B------:R-:W-:Y:S01]  /*c240*/  IMAD.WIDE.U32 R38, R3, R64, RZ ;  /* 0x0000004003267225 */ /* 0x000fe200078e00ff */
[----:B------:R-:W-:-:S02]  /*c250*/  IADD3 R11, P3, PT, R77, R80, RZ ;  /* 0x000000504d0b7210 */ /* 0x000fc40007f7e0ff */
[----:B------:R-:W-:Y:S01]  /*c260*/  ISETP.GE.U32.AND.EX P2, PT, R90, R79, PT, P2 ;  /* 0x0000004f5a00720c */ /* 0x000fe20003f46120 */
[----:B------:R-:W-:Y:S01]  /*c270*/  IMAD.X R85, RZ, RZ, RZ, P5 ;  /* 0x000000ffff557224 */ /* 0x000fe200028e06ff */
[----:B------:R-:W-:Y:S01]  /*c280*/  LOP3.LUT R11, RZ, R11, RZ, 0x33, !PT ;  /* 0x0000000bff0b7212 */ /* 0x000fe200078e33ff */
[----:B------:R-:W-:-:S03]  /*c290*/  IMAD.WIDE.U32 R76, R10, R64, RZ ;  /* 0x000000400a4c7225 */ /* 0x000fc600078e00ff */
[----:B------:R-:W-:Y:S01]  /*c2a0*/  ISETP.GT.U32.AND.EX P0, PT, R96, R11, PT, P0 ;  /* 0x0000000b6000720c */ /* 0x000fe20003f04100 */
[----:B------:R-:W-:Y:S01]  /*c2b0*/  IMAD.WIDE.U32 R38, P6, R10, R65, R38 ;  /* 0x000000410a267225 */ /* 0x000fe200078c0026 */
[-C--:B------:R-:W-:Y:S02]  /*c2c0*/  IADD3 R11, P5, PT, R95, R76.reuse, RZ ;  /* 0x0000004c5f0b7210 */ /* 0x080fe40007fbe0ff */
[----:B------:R-:W-:Y:S01]  /*c2d0*/  SEL R103, RZ, 0x1, !P0 ;  /* 0x00000001ff677807 */ /* 0x000fe20004000000 */
[----:B------:R-:W-:Y:S01]  /*c2e0*/  IMAD.MOV.U32 R84, RZ, RZ, R81 ;  /* 0x000000ffff547224 */ /* 0x000fe200078e0051 */
[----:B------:R-:W-:Y:S01]  /*c2f0*/  ISETP.GE.U32.AND P0, PT, R11, R76, PT ;  /* 0x0000004c0b00720c */ /* 0x000fe20003f06070 */
[----:B------:R-:W-:-:S04]  /*c300*/  IMAD.WIDE.U32 R78, R3, R74, RZ ;  /* 0x0000004a034e7225 */ /* 0x000fc800078e00ff */
[----:B------:R-:W-:Y:S01]  /*c310*/  IMAD.WIDE.U32.X R84, R3, R63, R84, P3 ;  /* 0x0000003f03547225 */ /* 0x000fe200018e0454 */
[----:B------:R-:W-:-:S03]  /*c320*/  IADD3 R102, P3, PT, R77, R38, RZ ;  /* 0x000000264d667210 */ /* 0x000fc60007f7e0ff */
[----:B------:R-:W-:Y:S02]  /*c330*/  IMAD.X R81, RZ, RZ, RZ, P6 ;  /* 0x000000ffff517224 */ /* 0x000fe400030e06ff */
[----:B------:R-:W-:Y:S02]  /*c340*/  IMAD.MOV.U32 R80, RZ, RZ, R39 ;  /* 0x000000ffff507224 */ /* 0x000fe400078e0027 */
[----:B------:R-:W-:-:S04]  /*c350*/  IMAD.WIDE.U32 R78, P6, R10, R75, R78 ;  /* 0x0000004b0a4e7225 */ /* 0x000fc800078c004e */
[----:B------:R-:W-:-:S04]  /*c360*/  IMAD.WIDE.U32 R38, R10, R74, RZ ;  /* 0x0000004a0a267225 */ /* 0x000fc800078e00ff */
[----:B------:R-:W-:Y:S01]  /*c370*/  IMAD.WIDE.U32.X R80, R3, R65, R80, P3 ;  /* 0x0000004103507225 */ /* 0x000fe200018e0450 */
[----:B------:R-:W-:Y:S02]  /*c380*/  ISETP.NE.U32.AND P3, PT, R9, RZ, PT ;  /* 0x000000ff0900720c */ /* 0x000fe40003f65070 */
[----:B------:R-:W-:Y:S01]  /*c390*/  IADD3 R96, P4, PT, R39, R78, RZ ;  /* 0x0000004e27607210 */ /* 0x000fe20007f9e0ff */
[----:B------:R-:W-:Y:S01]  /*c3a0*/  IMAD.X R77, RZ, RZ, RZ, P6 ;  /* 0x000000ffff4d7224 */ /* 0x000fe200030e06ff */
[----:B------:R-:W-:Y:S01]  /*c3b0*/  IADD3 R84, P6, PT, R103, R84, RZ ;  /* 0x0000005467547210 */ /* 0x000fe20007fde0ff */
[----:B------:R-:W-:Y:S01]  /*c3c0*/  IMAD.X R95, R102, 0x1, R90, P5 ;  /* 0x00000001665f7824 */ /* 0x000fe200028e065a */
[----:B------:R-:W-:Y:S01]  /*c3d0*/  ISETP.NE.AND.EX P3, PT, R91, RZ, PT, P3 ;  /* 0x000000ff5b00720c */ /* 0x000fe20003f65330 */
[----:B------:R-:W-:Y:S01]  /*c3e0*/  IMAD.MOV.U32 R76, RZ, RZ, R79 ;  /* 0x000000ffff4c7224 */ /* 0x000fe200078e004f */
[----:B------:R-:W-:Y:S01]  /*c3f0*/  IADD3 R90, P5, PT, R11, R84, RZ ;  /* 0x000000540b5a7210 */ /* 0x000fe20007fbe0ff */
[----:B------:R-:W-:Y:S01]  /*c400*/  IMAD.WIDE.U32 R78, R3, R66, RZ ;  /* 0x00000042034e7225 */ /* 0x000fe200078e00ff */
[----:B------:R-:W-:-:S02]  /*c410*/  ISETP.GE.U32.AND.EX P0, PT, R95, R102, PT, P0 ;  /* 0x000000665f00720c */ /* 0x000fc40003f06100 */
[----:B------:R-:W-:Y:S01]  /*c420*/  SEL R103, RZ, 0x1, P2 ;  /* 0x00000001ff677807 */ /* 0x000fe20001000000 */
[----:B------:R-:W-:Y:S01]  /*c430*/  IMAD.X R102, RZ, RZ, R85, P6 ;  /* 0x000000ffff667224 */ /* 0x000fe200030e0655 */
[----:B------:R-:W-:Y:S01]  /*c440*/  ISETP.GE.U32.AND P2, PT, R90, R84, PT ;  /* 0x000000545a00720c */ /* 0x000fe20003f46070 */
[----:B------:R-:W-:-:S04]  /*c450*/  IMAD.WIDE.U32 R78, P6, R10, R67, R78 ;  /* 0x000000430a4e7225 */ /* 0x000fc800078c004e */
[----:B------:R-:W-:-:S04]  /*c460*/  IMAD.WIDE.U32 R10, R10, R66, RZ ;  /* 0x000000420a0a7225 */ /* 0x000fc800078e00ff */
[----:B------:R-:W-:Y:S02]  /*c470*/  IMAD.X R95, R95, 0x1, R102, P5 ;  /* 0x000000015f5f7824 */ /* 0x000fe400028e0666 */
[----:B------:R-:W-:Y:S01]  /*c480*/  IMAD.WIDE.U32.X R84, R3, R75, R76, P4 ;  /* 0x0000004b03547225 */ /* 0x000fe200020e044c */
[----:B------:R-:W-:Y:S02]  /*c490*/  IADD3 R104, P5, P4, R103, R88, R104 ;  /* 0x0000005867687210 */ /* 0x000fe40007cbe068 */
[----:B------:R-:W-:Y:S01]  /*c4a0*/  ISETP.GE.U32.AND.EX P2, PT, R95, R102, PT, P2 ;  /* 0x000000665f00720c */ /* 0x000fe20003f46120 */
[----:B------:R-:W-:Y:S01]  /*c4b0*/  IMAD.X R77, RZ, RZ, RZ, P6 ;  /* 0x000000ffff4d7224 */ /* 0x000fe200030e06ff */
[----:B------:R-:W-:Y:S01]  /*c4c0*/  IADD3 R103, P6, PT, R11, R78, RZ ;  /* 0x0000004e0b677210 */ /* 0x000fe20007fde0ff */
[----:B------:R-:W-:Y:S02]  /*c4d0*/  IMAD.MOV.U32 R76, RZ, RZ, R79 ;  /* 0x000000ffff4c7224 */ /* 0x000fe400078e004f */
        /* <DEDUP_REMOVED lines=23> */
.L_x_413:
[----:B------:R-:W-:Y:S05]  /*c650*/  BSYNC.RECONVERGENT B1 ;  /* 0x0000000000017941 */ /* 0x000fea0003800200 */
.L_x_412:
[----:B------:R-:W-:Y:S01]  /*c660*/  SEL R3, RZ, 0x1, P2 ;  /* 0x00000001ff037807 */ /* 0x000fe20001000000 */
[----:B------:R-:W-:Y:S01]  /*c670*/  BSSY.RECONVERGENT B1, `(.L_x_414) ;  /* 0x0000055000017945 */ /* 0x000fe20003800200 */
[----:B------:R-:W-:Y:S01]  /*c680*/  IADD3 R9, P2, PT, R0, R82, RZ ;  /* 0x0000005200097210 */ /* 0x000fe20007f5e0ff */
[----:B------:R-:W-:Y:S01]  /*c690*/  IMAD R0, R95, R60, RZ ;  /* 0x0000003c5f007224 */ /* 0x000fe200078e02ff */
[----:B------:R-:W-:Y:S02]  /*c6a0*/  SEL R30, RZ, 0x1, P0 ;  /* 0x00000001ff1e7807 */ /* 0x000fe40000000000 */
[----:B------:R-:W-:Y:S01]  /*c6b0*/  IADD3.X R89, PT, PT, RZ, R89, RZ, P5, P4 ;  /* 0x00000059ff597210 */ /* 0x000fe20002fe84ff */
[----:B------:R-:W-:Y:S01]  /*c6c0*/  IMAD.WIDE.U32 R78, P5, R36, R63, R78 ;  /* 0x0000003f244e7225 */ /* 0x000fe200078a004e */
[----:B------:R-:W-:Y:S02]  /*c6d0*/  IADD3 R30, P6, P4, R3, R80, R30 ;  /* 0x00000050031e7210 */ /* 0x000fe40007cde01e */
[C---:B------:R-:W-:Y:S01]  /*c6e0*/  ISETP.GE.U32.AND P0, PT, R9.reuse, R82, PT ;  /* 0x000000520900720c */ /* 0x040fe20003f06070 */
[----:B------:R-:W-:Y:S01]  /*c6f0*/  IMAD.X R2, R2, 0x1, R101, P2 ;  /* 0x0000000102027824 */ /* 0x000fe200010e0665 */
[----:B------:R-:W-:Y:S01]  /*c700*/  IADD3 R3, P2, PT, R9, R104, RZ ;  /* 0x0000006809037210 */ /* 0x000fe20007f5e0ff */
[----:B------:R-:W-:Y:S01]  /*c710*/  IMAD R91, R90, R61, R0 ;  /* 0x0000003d5a5b7224 */ /* 0x000fe200078e0200 */
[----:B------:R-:W-:-:S02]  /*c720*/  IADD3.X R80, PT, PT, RZ, R81, RZ, P6, P4 ;  /* 0x00000051ff507210 */ /* 0x000fc400037e84ff */
[----:B------:R-:W-:Y:S01]  /*c730*/  IADD3 R88, P3, PT, R31, R78, RZ ;  /* 0x0000004e1f587210 */ /* 0x000fe20007f7e0ff */
[C---:B------:R-:W-:Y:S01]  /*c740*/  IMAD.X R78, R2.reuse, 0x1, R89, P2 ;  /* 0x00000001024e7824 */ /* 0x040fe200010e0659 */
[----:B------:R-:W-:Y:S02]  /*c750*/  ISETP.GE.U32.AND.EX P0, PT, R2, R101, PT, P0 ;  /* 0x000000650200720c */ /* 0x000fe40003f06100 */
[-C--:B------:R-:W-:Y:S02]  /*c760*/  IADD3 R9, P4, PT, R3, R38.reuse, RZ ;  /* 0x0000002603097210 */ /* 0x080fe40007f9e0ff */
[----:B------:R-:W-:Y:S02]  /*c770*/  SEL R39, RZ, 0x1, P0 ;  /* 0x00000001ff277807 */ /* 0x000fe40000000000 */
[C---:B------:R-:W-:Y:S01]  /*c780*/  ISETP.GE.U32.AND P0, PT, R9.reuse, R38, PT ;  /* 0x000000260900720c */ /* 0x040fe20003f06070 */
[----:B------:R-:W-:Y:S01]  /*c790*/  IMAD.X R31, R96, 0x1, R78, P4 ;  /* 0x00000001601f7824 */ /* 0x000fe200020e064e */
[----:B------:R-:W-:-:S02]  /*c7a0*/  IADD3 R9, P4, PT, R9, R30, RZ ;  /* 0x0000001e09097210 */ /* 0x000fc40007f9e0ff */
[----:B------:R-:W-:Y:S01]  /*c7b0*/  ISETP.GE.U32.AND P2, PT, R3, R104, PT ;  /* 0x000000680300720c */ /* 0x000fe20003f46070 */
[----:B------:R-:W-:Y:S01]  /*c7c0*/  IMAD.WIDE.U32 R2, R90, R60, RZ ;  /* 0x0000003c5a027225 */ /* 0x000fe200078e00ff */
[C---:B------:R-:W-:Y:S02]  /*c7d0*/  ISETP.GE.U32.AND.EX P0, PT, R31.reuse, R96, PT, P0 ;  /* 0x000000601f00720c */ /* 0x040fe40003f06100 */
[----:B------:R-:W-:Y:S01]  /*c7e0*/  ISETP.GE.U32.AND.EX P2, PT, R78, R89, PT, P2 ;  /* 0x000000594e00720c */ /* 0x000fe20003f46120 */
[----:B------:R-:W-:Y:S01]  /*c7f0*/  IMAD.X R0, R31, 0x1, R80, P4 ;  /* 0x000000011f007824 */ /* 0x000fe200020e0650 */
[----:B------:R-:W-:Y:S01]  /*c800*/  ISETP.GE.U32.AND P4, PT, R9, R30, PT ;  /* 0x0000001e0900720c */ /* 0x000fe20003f86070 */
[----:B------:R-:W-:Y:S01]  /*c810*/  IMAD.IADD R91, R3, 0x1, R91 ;  /* 0x00000001035b7824 */ /* 0x000fe200078e025b */
[----:B------:R-:W-:Y:S01]  /*c820*/  SEL R101, RZ, 0x1, P2 ;  /* 0x00000001ff657807 */ /* 0x000fe20001000000 */
[----:B------:R-:W-:Y:S01]  /*c830*/  IMAD.WIDE.U32 R30, R2, R62, RZ ;  /* 0x0000003e021e7225 */ /* 0x000fe200078e00ff */
[----:B------:R-:W-:-:S02]  /*c840*/  ISETP.GE.U32.AND.EX P2, PT, R0, R80, PT, P4 ;  /* 0x000000500000720c */ /* 0x000fc40003f46140 */
[----:B------:R-:W-:Y:S01]  /*c850*/  SEL R78, RZ, 0x1, P0 ;  /* 0x00000001ff4e7807 */ /* 0x000fe20000000000 */
[----:B------:R-:W-:Y:S01]  /*c860*/  IMAD.WIDE.U32 R80, R97, R64, RZ ;  /* 0x0000004061507225 */ /* 0x000fe200078e00ff */
[----:B------:R-:W-:Y:S02]  /*c870*/  IADD3 R101, P0, P4, R101, R92, R39 ;  /* 0x0000005c65657210 */ /* 0x000fe40007c1e027 */
[----:B------:R-:W-:Y:S01]  /*c880*/  SEL R89, RZ, 0x1, P2 ;  /* 0x00000001ff597807 */ /* 0x000fe20001000000 */
[----:B------:R-:W-:Y:S01]  /*c890*/  IMAD.WIDE.U32 R38, R91, R62, RZ ;  /* 0x0000003e5b267225 */ /* 0x000fe200078e00ff */
[----:B------:R-:W-:Y:S02]  /*c8a0*/  LOP3.LUT R83, RZ, R30, RZ, 0x33, !PT ;  /* 0x0000001eff537212 */ /* 0x000fe400078e33ff */
[----:B------:R-:W-:Y:S02]  /*c8b0*/  IADD3.X R105, PT, PT, RZ, R93, RZ, P0, P4 ;  /* 0x0000005dff697210 */ /* 0x000fe400007e84ff */
[----:B------:R-:W-:Y:S01]  /*c8c0*/  IADD3 R78, P4, P6, R89, R84, R78 ;  /* 0x00000054594e7210 */ /* 0x000fe20007e9e04e */
[----:B------:R-:W-:Y:S01]  /*c8d0*/  IMAD.WIDE.U32 R38, P0, R2, R63, R38 ;  /* 0x0000003f02267225 */ /* 0x000fe20007800026 */
[----:B------:R-:W-:-:S02]  /*c8e0*/  ISETP.GT.U32.AND P2, PT, R90, R83, PT ;  /* 0x000000535a00720c */ /* 0x000fc40003f44070 */
[----:B------:R-:W-:Y:S01]  /*c8f0*/  IADD3.X R90, PT, PT, RZ, R85, RZ, P4, P6 ;  /* 0x00000055ff5a7210 */ /* 0x000fe200027ec4ff */
[----:B------:R-:W-:Y:S01]  /*c900*/  IMAD.WIDE.U32 R82, R36, R64, RZ ;  /* 0x0000004024527225 */ /* 0x000fe200078e00ff */
[----:B------:R-:W-:-:S03]  /*c910*/  LOP3.LUT R88, RZ, R88, RZ, 0x33, !PT ;  /* 0x00000058ff587212 */ /* 0x000fc600078e33ff */
[----:B------:R-:W-:Y:S01]  /*c920*/  IMAD.WIDE.U32 R84, P4, R36, R65, R80 ;  /* 0x0000004124547225 */ /* 0x000fe20007880050 */
[----:B------:R-:W-:Y:S02]  /*c930*/  IADD3 R93, P6, PT, R4, R82, RZ ;  /* 0x00000052045d7210 */ /* 0x000fe40007fde0ff */
[----:B------:R-:W-:Y:S01]  /*c940*/  ISETP.GT.U32.AND.EX P1, PT, R7, R88, PT, P1 ;  /* 0x000000580700720c */ /* 0x000fe20003f24110 */
[----:B------:R-:W-:Y:S01]  /*c950*/  IMAD.X R81, RZ, RZ, RZ, P5 ;  /* 0x000000ffff517224 */ /* 0x000fe200028e06ff */
[----:B------:R-:W-:Y:S01]  /*c960*/  IADD3 R30, P5, PT, R31, R38, RZ ;  /* 0x000000261f1e7210 */ /* 0x000fe20007fbe0ff */
[----:B------:R-:W-:Y:S01]  /*c970*/  IMAD.X R31, RZ, RZ, RZ, P0 ;  /* 0x000000ffff1f7224 */ /* 0x000fe200000e06ff */
[----:B------:R-:W-:Y:S01]  /*c980*/  ISETP.GE.U32.AND P0, PT, R93, R82, PT ;  /* 0x000000525d00720c */ /* 0x000fe20003f06070 */
[----:B------:R-:W-:Y:S01]  /*c990*/  IMAD.X R89, RZ, RZ, RZ, P4 ;  /* 0x000000ffff597224 */ /* 0x000fe200020e06ff */
[----:B------:R-:W-:Y:S01]  /*c9a0*/  LOP3.LUT R4, RZ, R30, RZ, 0x33, !PT ;  /* 0x0000001eff047212 */ /* 0x000fe200078e33ff */
[----:B------:R-:W-:Y:S01]  /*c9b0*/  IMAD.MOV.U32 R30, RZ, RZ, R39 ;  /* 0x000000ffff1e7224 */ /* 0x000fe200078e0027 */
[----:B------:R-:W-:Y:S01]  /*c9c0*/  IADD3 R107, P4, PT, R83, R84, RZ ;  /* 0x00000054536b7210 */ /* 0x000fe20007f9e0ff */
[----:B------:R-:W-:Y:S01]  /*c9d0*/  IMAD.WIDE.U32 R38, R91, R64, RZ ;  /* 0x000000405b267225 */ /* 0x000fe200078e00ff */
[----:B------:R-:W-:-:S03]  /*c9e0*/  ISETP.GT.U32.AND.EX P2, PT, R95, R4, PT, P2 ;  /* 0x000000045f00720c */ /* 0x000fc60003f44120 */
[----:B------:R-:W-:Y:S01]  /*c9f0*/  IMAD.WIDE.U32.X R30, R91, R63, R30, P5 ;  /* 0x0000003f5b1e7225 */ /* 0x000fe200028e041e */
[----:B------:R-:W-:Y:S02]  /*ca00*/  SEL R95, RZ, 0x1, !P2 ;  /* 0x00000001ff5f7807 */ /* 0x000fe40005000000 */
[----:B------:R-:W-:Y:S01]  /*ca10*/  ISETP.NE.U32.AND P2, PT, R101, RZ, PT ;  /* 0x000000ff6500720c */ /* 0x000fe20003f45070 */
[----:B------:R-:W-:Y:S01]  /*ca20*/  IMAD.X R84, R107, 0x1, R6, P6 ;  /* 0x000000016b547824 */ /* 0x000fe200030e0606 */
[----:B------:R-:W-:Y:S01]  /*ca30*/  IADD3 R4, P6, PT, R95, R30, RZ ;  /* 0x0000001e5f047210 */ /* 0x000fe20007fde0ff */
[----:B------:R-:W-:-:S03]  /*ca40*/  IMAD.WIDE.U32 R82, R2, R64, RZ ;  /* 0x0000004002527225 */ /* 0x000fc600078e00ff */
[----:B------:R-:W-:Y:S01]  /*ca50*/  ISETP.GE.U32.AND.EX P0, PT, R84, R107, PT, P0 ;  /* 0x0000006b5400720c */ /* 0x000fe20003f06100 */
[----:B------:R-:W-:Y:S01]  /*ca60*/  IMAD.X R95, RZ, RZ, R31, P6 ;  /* 0x000000ffff5f7224 */ /* 0x000fe200030e061f */
[----:B------:R-:W-:Y:S01]  /*ca70*/  ISETP.NE.AND.EX P6, PT, R105, RZ, PT, P2 ;  /* 0x000000ff6900720c */ /* 0x000fe20003fc5320 */
[----:B------:R-:W-:-:S04]  /*ca80*/  IMAD.WIDE.U32 R38, P5, R2, R65, R38 ;  /* 0x0000004102267225 */ /* 0x000fc800078a0026 */
[----:B------:R-:W-:Y:S01]  /*ca90*/  IMAD.X R7, RZ, RZ, RZ, P5 ;  /* 0x000000ffff077224 */ /* 0x000fe200028e06ff */
[----:B------:R-:W-:Y:S01]  /*caa0*/  IADD3 R31, P2, PT, R83, R38, RZ ;  /* 0x00000026531f7210 */ /* 0x000fe20007f5e0ff */
[----:B------:R-:W-:Y:S02]  /*cab0*/  IMAD.MOV.U32 R80, RZ, RZ, R79 ;  /* 0x000000ffff507224 */ /* 0x000fe400078e004f */
[----:B------:R-:W-:Y:S02]  /*cac0*/  IMAD.MOV.U32 R88, RZ, RZ, R85 ;  /* 0x000000ffff587224 */ /* 0x000fe400078e0055 */
[----:B------:R-:W-:Y:S02]  /*cad0*/  IMAD.MOV.U32 R6, RZ, RZ, R39 ;  /* 0x000000ffff067224 */ /* 0x000fe400078e0027 */
        /* <DEDUP_REMOVED lines=14> */
.L_x_415:
[----:B------:R-:W-:Y:S05]  /*cbc0*/  BSYNC.RECONVERGENT B1 ;  /* 0x0000000000017941 */ /* 0x000fea0003800200 */
.L_x_414:
[----:B------:R-:W-:Y:S01]  /*cbd0*/  IADD3 R11, P5, PT, R98, R10, RZ ;  /* 0x0000000a620b7210 */ /* 0x000fe20007fbe0ff */
[----:B------:R-:W-:Y:S01]  /*cbe0*/  IMAD.WIDE.U32.X R80, R97, R63, R80, P3 ;  /* 0x0000003f61507225 */ /* 0x000fe200018e0450 */
[----:B------:R-:W-:Y:S01]  /*cbf0*/  IADD3 R3, P6, PT, R9, R82, RZ ;  /* 0x0000005209037210 */ /* 0x000fe20007fde0ff */
[----:B------:R-:W-:Y:S01]  /*cc00*/  BSSY.RECONVERGENT B1, `(.L_x_416) ;  /* 0x0000563000017945 */ /* 0x000fe20003800200 */
[----:B------:R-:W-:Y:S01]  /*cc10*/  SEL R37, RZ, 0x1, !P1 ;  /* 0x00000001ff257807 */ /* 0x000fe20004800000 */
[----:B------:R-:W-:Y:S01]  /*cc20*/  IMAD.X R100, R100, 0x1, R103, P5 ;  /* 0x0000000164647824 */ /* 0x000fe200028e0667 */
        /* <DEDUP_REMOVED lines=8> */
[----:B------:R-:W-:Y:S01]  /*ccb0*/  IMAD.X R4, R0, 0x1, R95, P3 ;  /* 0x0000000100047824 */ /* 0x000fe200018e065f */
[----:B------:R-:W-:Y:S01]  /*ccc0*/  ISETP.GE.U32.AND P3, PT, R79, R78, PT ;  /* 0x0000004e4f00720c */ /* 0x000fe20003f66070 */
[----:B------:R-:W-:Y:S01]  /*ccd0*/  IMAD.WIDE.U32.X R6, R91, R65, R6, P2 ;  /* 0x000000415b067225 */ /* 0x000fe200010e0406 */
[----:B------:R-:W-:Y:S02]  /*cce0*/  ISETP.GE.U32.AND.EX P6, PT, R100, R103, PT, P6 ;  /* 0x000000676400720c */ /* 0x000fe40003fc6160 */
[----:B------:R-:W-:Y:S01]  /*ccf0*/  ISETP.GE.U32.AND.EX P3, PT, R82, R90, PT, P3 ;  /* 0x0000005a5200720c */ /* 0x000fe20003f66130 */
[----:B------:R-:W-:Y:S01]  /*cd00*/  IMAD.WIDE.U32.X R88, R97, R65, R88, P4 ;  /* 0x0000004161587225 */ /* 0x000fe200020e0458 */
[----:B------:R-:W-:-:S02]  /*cd10*/  SEL R10, RZ, 0x1, P6 ;  /* 0x00000001ff0a7807 */ /* 0x000fc40003000000 */
[----:B------:R-:W-:Y:S02]  /*cd20*/  IADD3 R80, P6, PT, R37, R80, RZ ;  /* 0x0000005025507210 */ /* 0x000fe40007fde0ff */
[----:B------:R-:W-:Y:S01]  /*cd30*/  ISETP.GE.U32.AND.EX P5, PT, R0, R31, PT, P5 ;  /* 0x0000001f0000720c */ /* 0x000fe20003fa6150 */
[----:B------:R-:W-:Y:S01]  /*cd40*/  IMAD.WIDE.U32 R30, R2, R74, RZ ;  /* 0x0000004a021e7225 */ /* 0x000fe200078e00ff */
[----:B------:R-:W-:Y:S02]  /*cd50*/  ISETP.GE.U32.AND.EX P1, PT, R4, R95, PT, P1 ;  /* 0x0000005f0400720c */ /* 0x000fe40003f26110 */
[----:B------:R-:W-:Y:S01]  /*cd60*/  SEL R11, RZ, 0x1, P3 ;  /* 0x00000001ff0b7807 */ /* 0x000fe20001800000 */
[----:B------:R-:W-:Y:S01]  /*cd70*/  IMAD.WIDE.U32 R38, P3, R2, R75, R38 ;  /* 0x0000004b02267225 */ /* 0x000fe20007860026 */
[----:B------:R-:W-:Y:S02]  /*cd80*/  SEL R0, RZ, 0x1, P5 ;  /* 0x00000001ff007807 */ /* 0x000fe40002800000 */
[----:B------:R-:W-:Y:S01]  /*cd90*/  SEL R3, RZ, 0x1, P1 ;  /* 0x00000001ff037807 */ /* 0x000fe20000800000 */
[----:B------:R-:W-:Y:S01]  /*cda0*/  IMAD.X R81, RZ, RZ, R81, P6 ;  /* 0x000000ffff517224 */ /* 0x000fe200030e0651 */
[----:B------:R-:W-:Y:S01]  /*cdb0*/  IADD3 R83, P2, P6, R11, R76, R10 ;  /* 0x0000004c0b537210 */ /* 0x000fe20007e5e00a */
[----:B------:R-:W-:Y:S01]  /*cdc0*/  IMAD.X R11, RZ, RZ, RZ, P3 ;  /* 0x000000ffff0b7224 */ /* 0x000fe200018e06ff */
[----:B------:R-:W-:Y:S01]  /*cdd0*/  IADD3 R6, P1, P3, R3, R6, R0 ;  /* 0x0000000603067210 */ /* 0x000fe20007b3e000 */
[----:B------:R-:W-:Y:S01]  /*cde0*/  IMAD.MOV.U32 R10, RZ, RZ, R39 ;  /* 0x000000ffff0a7224 */ /* 0x000fe200078e0027 */
[----:B------:R-:W-:-:S02]  /*cdf0*/  IADD3.X R90, PT, PT, RZ, R77, RZ, P2, P6 ;  /* 0x0000004dff5a7210 */ /* 0x000fc400017ec4ff */
[----:B------:R-:W-:Y:S02]  /*ce00*/  IADD3 R3, P5, PT, R79, R30, RZ ;  /* 0x0000001e4f037210 */ /* 0x000fe40007fbe0ff */
[----:B------:R-:W-:Y:S01]  /*ce10*/  IADD3 R37, P6, PT, R31, R38, RZ ;  /* 0x000000261f257210 */ /* 0x000fe20007fde0ff */
[----:B------:R-:W-:Y:S01]  /*ce20*/  IMAD.WIDE.U32 R38, R97, R74, RZ ;  /* 0x0000004a61267225 */ /* 0x000fe200078e00ff */
[----:B------:R-:W-:Y:S02]  /*ce30*/  IADD3 R79, P2, PT, R3, R6, RZ ;  /* 0x00000006034f7210 */ /* 0x000fe40007f5e0ff */
[----:B------:R-:W-:Y:S01]  /*ce40*/  IADD3.X R7, PT, PT, RZ, R7, RZ, P1, P3 ;  /* 0x00000007ff077210 */ /* 0x000fe20000fe64ff */
[----:B------:R-:W-:Y:S01]  /*ce50*/  IMAD.X R0, R37, 0x1, R82, P5 ;  /* 0x0000000125007824 */ /* 0x000fe200028e0652 */
[----:B------:R-:W-:Y:S01]  /*ce60*/  ISETP.GE.U32.AND P3, PT, R3, R30, PT ;  /* 0x0000001e0300720c */ /* 0x000fe20003f66070 */
[----:B------:R-:W-:Y:S01]  /*ce70*/  IMAD.WIDE.U32 R30, R91, R66, RZ ;  /* 0x000000425b1e7225 */ /* 0x000fe200078e00ff */
[----:B------:R-:W-:-:S02]  /*ce80*/  IADD3 R93, P5, PT, R93, R80, RZ ;  /* 0x000000505d5d7210 */ /* 0x000fc40007fbe0ff */
[----:B------:R-:W-:Y:S01]  /*ce90*/  ISETP.GE.U32.AND P1, PT, R79, R6, PT ;  /* 0x000000064f00720c */ /* 0x000fe20003f26070 */
[C---:B------:R-:W-:Y:S01]  /*cea0*/  IMAD.X R78, R0.reuse, 0x1, R7, P2 ;  /* 0x00000001004e7824 */ /* 0x040fe200010e0607 */
[----:B------:R-:W-:Y:S01]  /*ceb0*/  ISETP.GE.U32.AND.EX P2, PT, R0, R37, PT, P3 ;  /* 0x000000250000720c */ /* 0x000fe20003f46130 */
[----:B------:R-:W-:Y:S01]  /*cec0*/  IMAD.X R37, R84, 0x1, R81, P5 ;  /* 0x0000000154257824 */ /* 0x000fe200028e0651 */
[----:B------:R-:W-:Y:S01]  /*ced0*/  ISETP.NE.U32.AND P3, PT, R83, RZ, PT ;  /* 0x000000ff5300720c */ /* 0x000fe20003f65070 */
[----:B------:R-:W-:Y:S01]  /*cee0*/  IMAD.WIDE.U32 R30, P5, R2, R67, R30 ;  /* 0x00000043021e7225 */ /* 0x000fe200078a001e */
[----:B------:R-:W-:Y:S02]  /*cef0*/  ISETP.GE.U32.AND.EX P1, PT, R78, R7, PT, P1 ;  /* 0x000000074e00720c */ /* 0x000fe40003f26110 */
[----:B------:R-:W-:Y:S01]  /*cf00*/  ISETP.NE.AND.EX P3, PT, R90, RZ, PT, P3 ;  /* 0x000000ff5a00720c */ /* 0x000fe20003f65330 */
[----:B------:R-:W-:Y:S01]  /*cf10*/  IMAD.WIDE.U32 R6, R2, R66, RZ ;  /* 0x0000004202067225 */ /* 0x000fe200078e00ff */
[----:B------:R-:W-:-:S02]  /*cf20*/  SEL R0, RZ, 0x1, P2 ;  /* 0x00000001ff007807 */ /* 0x000fc40001000000 */
[----:B------:R-:W-:Y:S01]  /*cf30*/  SEL R77, RZ, 0x1, P1 ;  /* 0x00000001ff4d7807 */ /* 0x000fe20000800000 */
[----:B------:R-:W-:Y:S01]  /*cf40*/  IMAD.X R3, RZ, RZ, RZ, P5 ;  /* 0x000000ffff037224 */ /* 0x000fe200028e06ff */
[----:B------:R-:W-:Y:S01]  /*cf50*/  IADD3 R84, P2, PT, R7, R30, RZ ;  /* 0x0000001e07547210 */ /* 0x000fe20007f5e0ff */
[----:B------:R-:W-:Y:S02]  /*cf60*/  IMAD.MOV.U32 R2, RZ, RZ, R31 ;  /* 0x000000ffff027224 */ /* 0x000fe400078e001f */
[----:B------:R-:W-:Y:S01]  /*cf70*/  IMAD.WIDE.U32.X R10, R91, R75, R10, P6 ;  /* 0x0000004b5b0a7225 */ /* 0x000fe200030e040a */
[----:B------:R-:W-:-:S03]  /*cf80*/  ISETP.GE.U32.AND P6, PT, R93, R80, PT ;  /* 0x000000505d00720c */ /* 0x000fc60003fc6070 */
[----:B------:R-:W-:Y:S01]  /*cf90*/  IMAD.WIDE.U32.X R2, R91, R67, R2, P2 ;  /* 0x000000435b027225 */ /* 0x000fe200010e0402 */
[----:B------:R-:W-:Y:S02]  /*cfa0*/  @P3 IADD3 R7, P2, PT, R83, R94, RZ ;  /* 0x0000005e53073210 */ /* 0x000fe40007f5e0ff */
[C---:B------:R-:W-:Y:S01]  /*cfb0*/  ISETP.GE.U32.AND.EX P1, PT, R37.reuse, R81, PT, P6 ;  /* 0x000000512500720c */ /* 0x040fe20003f26160 */
[----:B------:R-:W-:Y:S01]  /*cfc0*/  IMAD R76, R37, R60, RZ ;  /* 0x0000003c254c7224 */ /* 0x000fe200078e02ff */
[----:B------:R-:W-:Y:S01]  /*cfd0*/  IADD3 R30, P5, P6, R77, R10, R0 ;  /* 0x0000000a4d1e7210 */ /* 0x000fe20007ebe000 */
[----:B------:R-:W-:Y:S01]  /*cfe0*/  @P3 IMAD.X R0, R90, 0x1, R99, P2 ;  /* 0x000000015a003824 */ /* 0x000fe200010e0663 */
[----:B------:R-:W-:Y:S01]  /*cff0*/  @P3 ISETP.GE.U32.AND P2, PT, R7, R94, PT ;  /* 0x0000005e0700320c */ /* 0x000fe20003f46070 */
[----:B------:R-:W-:Y:S01]  /*d000*/  @P3 IMAD.MOV.U32 R94, RZ, RZ, R7 ;  /* 0x000000ffff5e3224 */ /* 0x000fe200078e0007 */
[----:B------:R-:W-:Y:S01]  /*d010*/  IADD3.X R83, PT, PT, RZ, R11, RZ, P5, P6 ;  /* 0x0000000bff537210 */ /* 0x000fe20002fec4ff */
[----:B------:R-:W-:Y:S01]  /*d020*/  IMAD.WIDE.U32 R10, P5, R36, R75, R38 ;  /* 0x0000004b240a7225 */ /* 0x000fe200078a0026 */
[----:B------:R-:W-:-:S02]  /*d030*/  @P3 ISETP.GE.U32.AND.EX P2, PT, R0, R99, PT, P2 ;  /* 0x000000630000320c */ /* 0x000fc40003f46120 */
[----:B------:R-:W-:Y:S01]  /*d040*/  SEL R91, RZ, 0x1, P0 ;  /* 0x00000001ff5b7807 */ /* 0x000fe20000000000 */
[----:B------:R-:W-:Y:S01]  /*d050*/  IMAD.WIDE.U32 R38, R93, R60, RZ ;  /* 0x0000003c5d267225 */ /* 0x000fe200078e00ff */
[----:B------:R-:W-:-:S03]  /*d060*/  SEL R85, RZ, 0x1, P1 ;  /* 0x00000001ff557807 */ /* 0x000fc60000800000 */
[----:B------:R-:W-:Y:S02]  /*d070*/  IMAD R77, R93, R61, R76 ;  /* 0x0000003d5d4d7224 */ /* 0x000fe400078e024c */
[----:B------:R-:W-:Y:S01]  /*d080*/  IMAD.X R31, RZ, RZ, RZ, P5 ;  /* 0x000000ffff1f7224 */ /* 0x000fe200028e06ff */
[----:B------:R-:W-:Y:S01]  /*d090*/  IADD3 R7, P5, PT, R94, R6, RZ ;  /* 0x000000065e077210 */ /* 0x000fe20007fbe0ff */
[----:B------:R-:W-:Y:S02]  /*d0a0*/  @P3 IMAD.MOV.U32 R99, RZ, RZ, R0 ;  /* 0x000000ffff633224 */ /* 0x000fe400078e0000 */
[----:B------:R-:W-:Y:S01]  /*d0b0*/  IMAD.IADD R0, R39, 0x1, R77 ;  /* 0x0000000127007824 */ /* 0x000fe200078e024d */
[----:B------:R-:W-:Y:S01]  /*d0c0*/  IADD3 R39, P4, PT, R7, R30, RZ ;  /* 0x0000001e07277210 */ /* 0x000fe20007f9e0ff */
[----:B------:R-:W-:Y:S01]  /*d0d0*/  IMAD.X R99, R99, 0x1, R84, P5 ;  /* 0x0000000163637824 */ /* 0x000fe200028e0654 */
[----:B------:R-:W-:Y:S01]  /*d0e0*/  ISETP.GE.U32.AND P6, PT, R7, R6, PT ;  /* 0x000000060700720c */ /* 0x000fe20003fc6070 */
[----:B------:R-:W-:Y:S01]  /*d0f0*/  IMAD.WIDE.U32 R80, R0, R62, RZ ;  /* 0x0000003e00507225 */ /* 0x000fe200078e00ff */
[----:B------:R-:W-:-:S02]  /*d100*/  ISETP.GE.U32.AND P0, PT, R39, R30, PT ;  /* 0x0000001e2700720c */ /* 0x000fc40003f06070 */
[C---:B------:R-:W-:Y:S01]  /*d110*/  ISETP.GE.U32.AND.EX P6, PT, R99.reuse, R84, PT, P6 ;  /* 0x000000546300720c */ /* 0x040fe20003fc6160 */
[----:B------:R-:W-:Y:S02]  /*d120*/  IMAD.X R82, R99, 0x1, R83, P4 ;  /* 0x0000000163527824 */ /* 0x000fe400020e0653 */
[----:B------:R-:W-:-:S03]  /*d130*/  IMAD.WIDE.U32 R6, R36, R74, RZ ;  /* 0x0000004a24067225 */ /* 0x000fc600078e00ff */
[----:B------:R-:W-:Y:S01]  /*d140*/  ISETP.GE.U32.AND.EX P0, PT, R82, R83, PT, P0 ;  /* 0x000000535200720c */ /* 0x000fe20003f06100 */
[C---:B------:R-:W-:Y:S01]  /*d150*/  IMAD.WIDE.U32 R80, P4, R38.reuse, R63, R80 ;  /* 0x0000003f26507225 */ /* 0x040fe20007880050 */
[----:B------:R-:W-:Y:S02]  /*d160*/  IADD3 R90, P1, PT, R7, R10, RZ ;  /* 0x0000000a075a7210 */ /* 0x000fe40007f3e0ff */
[----:B------:R-:W-:Y:S01]  /*d170*/  SEL R10, RZ, 0x1, P6 ;  /* 0x00000001ff0a7807 */ /* 0x000fe20003000000 */
[----:B------:R-:W-:Y:S01]  /*d180*/  IMAD.WIDE.U32 R76, R38, R62, RZ ;  /* 0x0000003e264c7225 */ /* 0x000fe200078e00ff */
[----:B------:R-:W-:-:S03]  /*d190*/  SEL R7, RZ, 0x1, P0 ;  /* 0x00000001ff077807 */ /* 0x000fc60000000000 */
[----:B------:R-:W-:Y:S01]  /*d1a0*/  IMAD.MOV.U32 R30, RZ, RZ, R11 ;  /* 0x000000ffff1e7224 */ /* 0x000fe200078e000b */
[----:B------:R-:W-:Y:S01]  /*d1b0*/  LOP3.LUT R76, RZ, R76, RZ, 0x33, !PT ;  /* 0x0000004cff4c7212 */ /* 0x000fe200078e33ff */
[----:B------:R-:W-:Y:S01]  /*d1c0*/  IMAD.X R11, RZ, RZ, RZ, P4 ;  /* 0x000000ffff0b7224 */ /* 0x000fe200020e06ff */
[----:B------:R-:W-:Y:S02]  /*d1d0*/  IADD3 R83, P4, P5, R85, R88, R91 ;  /* 0x0000005855537210 */ /* 0x000fe40007d9e05b */
[----:B------:R-:W-:Y:S02]  /*d1e0*/  @P3 SEL R85, RZ, 0x1, P2 ;  /* 0x00000001ff553807 */ /* 0x000fe40001000000 */
[----:B------:R-:W-:Y:S02]  /*d1f0*/  IADD3.X R88, PT, PT, RZ, R89, RZ, P4, P5 ;  /* 0x00000059ff587210 */ /* 0x000fe400027ea4ff */
[----:B------:R-:W-:Y:S02]  /*d200*/  ISETP.GT.U32.AND P6, PT, R93, R76, PT ;  /* 0x0000004c5d00720c */ /* 0x000fe40003fc4070 */
[----:B------:R-:W-:Y:S01]  /*d210*/  IADD3 R7, P4, P5, R7, R2, R10 ;  /* 0x0000000207077210 */ /* 0x000fe20007d9e00a */
[----:B------:R-:W-:Y:S01]  /*d220*/  IMAD.MOV.U32 R10, RZ, RZ, R81 ;  /* 0x000000ffff0a7224 */ /* 0x000fe200078e0051 */
[----:B------:R-:W-:-:S02]  /*d230*/  IADD3 R76, P2, PT, R77, R80, RZ ;  /* 0x000000504d4c7210 */ /* 0x000fc40007f5e0ff */
[----:B------:R-:W-:Y:S02]  /*d240*/  @P3 IADD3 R86, P0, PT, R85, R86, RZ ;  /* 0x0000005655563210 */ /* 0x000fe40007f1e0ff */
[----:B------:R-:W-:Y:S01]  /*d250*/  IADD3.X R80, PT, PT, RZ, R3, RZ, P4, P5 ;  /* 0x00000003ff507210 */ /* 0x000fe200027ea4ff */
[----:B------:R-:W-:Y:S01]  /*d260*/  IMAD.WIDE.U32.X R10, R0, R63, R10, P2 ;  /* 0x0000003f000a7225 */ /* 0x000fe200010e040a */
[----:B------:R-:W-:Y:S02]  /*d270*/  LOP3.LUT R2, RZ, R76, RZ, 0x33, !PT ;  /* 0x0000004cff027212 */ /* 0x000fe400078e33ff */
[----:B------:R-:W-:Y:S01]  /*d280*/  IADD3 R81, P4, PT, R86, R7, RZ ;  /* 0x0000000756517210 */ /* 0x000fe20007f9e0ff */
[----:B------:R-:W-:Y:S01]  /*d290*/  @P3 IMAD.X R87, RZ, RZ, R87, P0 ;  /* 0x000000ffff573224 */ /* 0x000fe200000e0657 */
[----:B------:R-:W-:Y:S01]  /*d2a0*/  ISETP.GE.U32.AND P0, PT, R9, R62, PT ;  /* 0x0000003e0900720c */ /* 0x000fe20003f06070 */
[----:B------:R-:W-:Y:S01]  /*d2b0*/  IMAD.WIDE.U32 R76, R97, R66, RZ ;  /* 0x00000042614c7225 */ /* 0x000fe200078e00ff */
[----:B------:R-:W-:-:S02]  /*d2c0*/  ISETP.GT.U32.AND.EX P6, PT, R37, R2, PT, P6 ;  /* 0x000000022500720c */ /* 0x000fc40003fc4160 */
[----:B------:R-:W-:Y:S01]  /*d2d0*/  ISETP.EQ.U32.AND P3, PT, R79, R64, PT ;  /* 0x000000404f00720c */ /* 0x000fe20003f62070 */
[----:B------:R-:W-:Y:S01]  /*d2e0*/  IMAD.X R80, R87, 0x1, R80, P4 ;  /* 0x0000000157507824 */ /* 0x000fe200020e0650 */
[----:B------:R-:W-:Y:S01]  /*d2f0*/  ISETP.GE.U32.AND P5, PT, R81, R66, PT ;  /* 0x000000425100720c */ /* 0x000fe20003fa6070 */
[----:B------:R-:W-:Y:S01]  /*d300*/  IMAD.WIDE.U32.X R2, R97, R75, R30, P1 ;  /* 0x0000004b61027225 */ /* 0x000fe200008e041e */
[----:B------:R-:W-:Y:S02]  /*d310*/  ISETP.GE.U32.AND.EX P1, PT, R4, R63, PT, P0 ;  /* 0x0000003f0400720c */ /* 0x000fe40003f26100 */
[----:B------:R-:W-:Y:S01]  /*d320*/  ISETP.LT.U32.AND P0, PT, R79, R64, PT ;  /* 0x000000404f00720c */ /* 0x000fe20003f01070 */
[----:B------:R-:W-:Y:S01]  /*d330*/  IMAD.WIDE.U32 R30, P4, R36, R67, R76 ;  /* 0x00000043241e7225 */ /* 0x000fe2000788004c */
[----:B------:R-:W-:Y:S02]  /*d340*/  ISETP.EQ.AND.EX P3, PT, R78, R65, !P1, P3 ;  /* 0x000000414e00720c */ /* 0x000fe40004f62330 */
[----:B------:R-:W-:Y:S01]  /*d350*/  ISETP.GE.U32.AND.EX P5, PT, R80, R67, PT, P5 ;  /* 0x000000435000720c */ /* 0x000fe20003fa6150 */
[----:B------:R-:W-:Y:S01]  /*d360*/  IMAD.WIDE.U32 R36, R36, R66, RZ ;  /* 0x0000004224247225 */ /* 0x000fe200078e00ff */
[----:B------:R-:W-:-:S02]  /*d370*/  ISETP.LT.U32.OR.EX P0, PT, R78, R65, P3, P0 ;  /* 0x000000414e00720c */ /* 0x000fc40001f01500 */
[CC--:B------:R-:W-:Y:S01]  /*d380*/  ISETP.EQ.U32.AND P3, PT, R39.reuse, R74.reuse, PT ;  /* 0x0000004a2700720c */ /* 0x0c0fe20003f62070 */
[----:B------:R-:W-:Y:S01]  /*d390*/  IMAD.X R77, RZ, RZ, RZ, P4 ;  /* 0x000000ffff4d7224 */ /* 0x000fe200020e06ff */
[----:B------:R-:W-:Y:S01]  /*d3a0*/  ISETP.LT.U32.AND P4, PT, R39, R74, PT ;  /* 0x0000004a2700720c */ /* 0x000fe20003f81070 */
[----:B------:R-:W-:Y:S01]  /*d3b0*/  IMAD.MOV.U32 R76, RZ, RZ, R31 ;  /* 0x000000ffff4c7224 */ /* 0x000fe200078e001f */
[----:B------:R-:W-:Y:S02]  /*d3c0*/  ISETP.EQ.AND.EX P3, PT, R82, R75, P0, P3 ;  /* 0x0000004b5200720c */ /* 0x000fe40000762330 */
[----:B------:R-:W-:Y:S01]  /*d3d0*/  IADD3 R84, P2, PT, R37, R30, RZ ;  /* 0x0000001e25547210 */ /* 0x000fe20007f5e0ff */
[----:B------:R-:W-:Y:S01]  /*d3e0*/  IMAD.WIDE.U32 R30, R0, R64, RZ ;  /* 0x00000040001e7225 */ /* 0x000fe200078e00ff */
[----:B------:R-:W-:Y:S02]  /*d3f0*/  SEL R37, RZ, 0x1, !P6 ;  /* 0x00000001ff257807 */ /* 0x000fe40007000000 */
[----:B------:R-:W-:Y:S01]  /*d400*/  SEL R7, RZ, 0x1, P1 ;  /* 0x00000001ff077807 */ /* 0x000fe20000800000 */
[----:B------:R-:W-:Y:S01]  /*d410*/  IMAD.WIDE.U32.X R76, R97, R67, R76, P2 ;  /* 0x00000043614c7225 */ /* 0x000fe200010e044c */
[----:B------:R-:W-:-:S02]  /*d420*/  ISETP.LT.U32.OR.EX P1, PT, R82, R75, P3, P4 ;  /* 0x0000004b5200720c */ /* 0x000fc40001f21540 */
[----:B------:R-:W-:Y:S02]  /*d430*/  @P5 ISETP.NE.U32.AND P6, PT, R81, R66, PT ;  /* 0x000000425100520c */ /* 0x000fe40003fc5070 */
[----:B------:R-:W-:Y:S02]  /*d440*/  PLOP3.LUT P3, PT, PT, PT, PT, 0x8, 0x80 ;  /* 0x000000000080781c */ /* 0x000fe40003f6e170 */
[----:B------:R-:W-:Y:S02]  /*d450*/  @P5 ISETP.NE.OR.EX P3, PT, R80, R67, !P1, P6 ;  /* 0x000000435000520c */ /* 0x000fe40004f65760 */
[----:B------:R-:W-:Y:S02]  /*d460*/  IADD3 R7, P5, PT, R7, R64, RZ ;  /* 0x0000004007077210 */ /* 0x000fe40007fbe0ff */
[----:B------:R-:W-:Y:S02]  /*d470*/  IADD3 R86, P6, PT, R37, R10, RZ ;  /* 0x0000000a25567210 */ /* 0x000fe40007fde0ff */
[----:B------:R-:W-:Y:S01]  /*d480*/  IADD3 R87, P4, PT, R8, R6, RZ ;  /* 0x0000000608577210 */ /* 0x000fe20007f9e0ff */
[----:B------:R-:W-:Y:S01]  /*d490*/  IMAD.X R37, RZ, RZ, R65, P5 ;  /* 0x000000ffff257224 */ /* 0x000fe200028e0641 */
[----:B------:R-:W-:Y:S01]  /*d4a0*/  SEL R10, R7, RZ, P3 ;  /* 0x000000ff070a7207 */ /* 0x000fe20001800000 */
[----:B------:R-:W-:Y:S01]  /*d4b0*/  IMAD.WIDE.U32 R30, P5, R38, R65, R30 ;  /* 0x00000041261e7225 */ /* 0x000fe200078a001e */
[----:B------:R-:W-:-:S02]  /*d4c0*/  SEL R8, R62, RZ, P3 ;  /* 0x000000ff3e087207 */ /* 0x000fc40001800000 */
[----:B------:R-:W-:Y:S01]  /*d4d0*/  ISETP.GE.U32.AND P2, PT, R87, R6, PT ;  /* 0x000000065700720c */ /* 0x000fe20003f46070 */
[----:B------:R-:W-:Y:S01]  /*d4e0*/  IMAD.X R85, RZ, RZ, R11, P6 ;  /* 0x000000ffff557224 */ /* 0x000fe200030e060b */
[----:B------:R-:W-:Y:S01]  /*d4f0*/  IADD3 R10, P6, PT, -R10, R79, RZ ;  /* 0x0000004f0a0a7210 */ /* 0x000fe20007fde1ff */
[----:B------:R-:W-:Y:S01]  /*d500*/  IMAD.X R79, RZ, RZ, RZ, P5 ;  /* 0x000000ffff4f7224 */ /* 0x000fe200028e06ff */
[----:B------:R-:W-:Y:S01]  /*d510*/  SEL R37, R37, RZ, P3 ;  /* 0x000000ff25257207 */ /* 0x000fe20001800000 */
[----:B------:R-:W-:Y:S01]  /*d520*/  IMAD.X R89, R90, 0x1, R5, P4 ;  /* 0x000000015a597824 */ /* 0x000fe200020e0605 */
[----:B------:R-:W-:Y:S01]  /*d530*/  IADD3 R11, P5, PT, -R8, R9, RZ ;  /* 0x00000009080b7210 */ /* 0x000fe20007fbe1ff */
[----:B------:R-:W-:Y:S01]  /*d540*/  IMAD.WIDE.U32 R6, R38, R64, RZ ;  /* 0x0000004026067225 */ /* 0x000fe200078e00ff */
[----:B------:R-:W-:Y:S02]  /*d550*/  SEL R5, R63, RZ, P3 ;  /* 0x000000ff3f057207 */ /* 0x000fe40001800000 */
[----:B------:R-:W-:Y:S01]  /*d560*/  ISETP.GE.U32.AND.EX P2, PT, R89, R90, PT, P2 ;  /* 0x0000005a5900720c */ /* 0x000fe20003f46120 */
[----:B------:R-:W-:Y:S01]  /*d570*/  IMAD.X R9, R78, 0x1, ~R37, P6 ;  /* 0x000000014e097824 */ /* 0x000fe200030e0e25 */
[----:B------:R-:W-:Y:S01]  /*d580*/  IADD3 R37, P4, PT, R7, R30, RZ ;  /* 0x0000001e07257210 */ /* 0x000fe20007f9e0ff */
[----:B------:R-:W-:Y:S01]  /*d590*/  IMAD.X R8, R4, 0x1, ~R5, P5 ;  /* 0x0000000104087824 */ /* 0x000fe200028e0e05 */
[----:B------:R-:W-:Y:S01]  /*d5a0*/  IADD3 R7, P6, PT, R87, R83, RZ ;  /* 0x0000005357077210 */ /* 0x000fe20007fde0ff */
[----:B------:R-:W-:Y:S01]  /*d5b0*/  IMAD.MOV.U32 R78, RZ, RZ, R31 ;  /* 0x000000ffff4e7224 */ /* 0x000fe200078e001f */
[----:B------:R-:W-:-:S02]  /*d5c0*/  SEL R5, RZ, 0x1, !P0 ;  /* 0x00000001ff057807 */ /* 0x000fc40004000000 */
[----:B------:R-:W-:Y:S01]  /*d5d0*/  SHF.L.W.U32.HI R93, R8, 0x1, R10 ;  /* 0x00000001085d7819 */ /* 0x000fe20000010e0a */
[----:B------:R-:W-:Y:S01]  /*d5e0*/  IMAD.X R89, R89, 0x1, R88, P6 ;  /* 0x0000000159597824 */ /* 0x000fe200030e0658 */
[----:B------:R-:W-:Y:S01]  /*d5f0*/  IADD3 R31, P5, PT, R7, R6, RZ ;  /* 0x00000006071f7210 */ /* 0x000fe20007fbe0ff */
[----:B------:R-:W-:Y:S01]  /*d600*/  IMAD.WIDE.U32.X R78, R0, R65, R78, P4 ;  /* 0x00000041004e7225 */ /* 0x000fe200020e044e */
[----:B------:R-:W-:Y:S02]  /*d610*/  IADD3 R4, P6, PT, R5, R74, RZ ;  /* 0x0000004a05047210 */ /* 0x000fe40007fde0ff */
[----:B------:R-:W-:Y:S01]  /*d620*/  SEL R87, RZ, 0x1, P2 ;  /* 0x00000001ff577807 */ /* 0x000fe20001000000 */
[----:B------:R-:W-:Y:S01]  /*d630*/  IMAD.X R30, R37, 0x1, R89, P5 ;  /* 0x00000001251e7824 */ /* 0x000fe200028e0659 */
[----:B------:R-:W-:Y:S01]  /*d640*/  ISETP.GE.AND P0, PT, R8, RZ, PT ;  /* 0x000000ff0800720c */ /* 0x000fe20003f06270 */
[----:B------:R-:W-:Y:S01]  /*d650*/  IMAD.X R5, RZ, RZ, R75, P6 ;  /* 0x000000ffff057224 */ /* 0x000fe200030e064b */
[----:B------:R-:W-:-:S02]  /*d660*/  SHF.L.W.U32.HI R92, R10, 0x1, R9 ;  /* 0x000000010a5c7819 */ /* 0x000fc40000010e09 */
[CC--:B------:R-:W-:Y:S02]  /*d670*/  ISETP.EQ.U32.AND P2, PT, R93.reuse, R10.reuse, PT ;  /* 0x0000000a5d00720c */ /* 0x0c0fe40003f42070 */
[----:B------:R-:W-:Y:S02]  /*d680*/  ISETP.LT.U32.AND P6, PT, R93, R10, PT ;  /* 0x0000000a5d00720c */ /* 0x000fe40003fc1070 */
[----:B------:R-:W-:Y:S02]  /*d690*/  ISETP.EQ.AND.EX P5, PT, R92, R9, !P0, P2 ;  /* 0x000000095c00720c */ /* 0x000fe400047a2320 */
[----:B------:R-:W-:Y:S02]  /*d6a0*/  SEL R4, R4, RZ, P3 ;  /* 0x000000ff04047207 */ /* 0x000fe40001800000 */
[----:B------:R-:W-:Y:S02]  /*d6b0*/  ISETP.GE.U32.AND P2, PT, R7, R83, PT ;  /* 0x000000530700720c */ /* 0x000fe40003f46070 */
[----:B------:R-:W-:-:S02]  /*d6c0*/  ISETP.LT.U32.OR.EX P6, PT, R92, R9, P5, P6 ;  /* 0x000000095c00720c */ /* 0x000fc40002fc1560 */
[----:B------:R-:W-:Y:S02]  /*d6d0*/  IADD3 R7, P5, PT, -R4, R39, RZ ;  /* 0x0000002704077210 */ /* 0x000fe40007fbe1ff */
[----:B------:R-:W-:Y:S02]  /*d6e0*/  SEL R5, R5, RZ, P3 ;  /* 0x000000ff05057207 */ /* 0x000fe40001800000 */
[----:B------:R-:W-:Y:S01]  /*d6f0*/  ISETP.GE.U32.AND P0, PT, R31, R6, PT ;  /* 0x000000061f00720c */ /* 0x000fe20003f06070 */
[----:B------:R-:W-:Y:S01]  /*d700*/  IMAD.SHL.U32 R91, R7, 0x2, RZ ;  /* 0x00000002075b7824 */ /* 0x000fe200078e00ff */
[----:B------:R-:W-:Y:S01]  /*d710*/  SEL R4, RZ, 0x1, !P6 ;  /* 0x00000001ff047807 */ /* 0x000fe20007000000 */
[----:B------:R-:W-:Y:S01]  /*d720*/  IMAD.X R6, R82, 0x1, ~R5, P5 ;  /* 0x0000000152067824 */ /* 0x000fe200028e0e05 */
[----:B------:R-:W-:Y:S02]  /*d730*/  ISETP.GE.U32.AND.EX P2, PT, R89, R88, PT, P2 ;  /* 0x000000585900720c */ /* 0x000fe40003f46120 */
[----:B------:R-:W-:-:S02]  /*d740*/  SEL R5, RZ, 0x1, !P1 ;  /* 0x00000001ff057807 */ /* 0x000fc40004800000 */
[----:B------:R-:W-:Y:S02]  /*d750*/  LOP3.LUT R82, R91, R4, RZ, 0xfc, !PT ;  /* 0x000000045b527212 */ /* 0x000fe400078efcff */
[----:B------:R-:W-:Y:S02]  /*d760*/  SEL R83, RZ, 0x1, P2 ;  /* 0x00000001ff537807 */ /* 0x000fe40001000000 */
[----:B------:R-:W-:Y:S02]  /*d770*/  IADD3 R31, P1, PT, R31, R86, RZ ;  /* 0x000000561f1f7210 */ /* 0x000fe40007f3e0ff */
[----:B------:R-:W-:Y:S02]  /*d780*/  IADD3 R4, P2, PT, R5, R66, RZ ;  /* 0x0000004205047210 */ /* 0x000fe40007f5e0ff */
[----:B------:R-:W-:Y:S02]  /*d790*/  SHF.L.U64.HI R39, R7, 0x1, R6 ;  /* 0x0000000107277819 */ /* 0x000fe40000010206 */
[----:B------:R-:W-:-:S02]  /*d7a0*/  ISETP.EQ.U32.AND P5, PT, R82, R7, PT ;  /* 0x000000075200720c */ /* 0x000fc40003fa2070 */
[C---:B------:R-:W-:Y:S01]  /*d7b0*/  ISETP.GE.U32.AND.EX P0, PT, R30.reuse, R37, PT, P0 ;  /* 0x000000251e00720c */ /* 0x040fe20003f06100 */
[----:B------:R-:W-:Y:S01]  /*d7c0*/  IMAD.X R30, R30, 0x1, R85, P1 ;  /* 0x000000011e1e7824 */ /* 0x000fe200008e0655 */
[----:B------:R-:W-:Y:S01]  /*d7d0*/  SEL R4, R4, RZ, P3 ;  /* 0x000000ff04047207 */ /* 0x000fe20001800000 */
[----:B------:R-:W-:Y:S01]  /*d7e0*/  IMAD.X R37, RZ, RZ, R67, P2 ;  /* 0x000000ffff257224 */ /* 0x000fe200010e0643 */
[----:B------:R-:W-:Y:S02]  /*d7f0*/  ISETP.LT.U32.AND P1, PT, R82, R7, PT ;  /* 0x000000075200720c */ /* 0x000fe40003f21070 */
[CC--:B------:R-:W-:Y:S02]  /*d800*/  ISETP.EQ.AND.EX P6, PT, R39.reuse, R6.reuse, P6, P5 ;  /* 0x000000062700720c */ /* 0x0c0fe400037c2350 */
[----:B------:R-:W-:Y:S02]  /*d810*/  IADD3 R5, P5, PT, -R4, R81, RZ ;  /* 0x0000005104057210 */ /* 0x000fe40007fbe1ff */
[----:B------:R-:W-:-:S02]  /*d820*/  ISETP.LT.U32.OR.EX P1, PT, R39, R6, P6, P1 ;  /* 0x000000062700720c */ /* 0x000fc40003721510 */
[----:B------:R-:W-:Y:S01]  /*d830*/  SEL R81, R37, RZ, P3 ;  /* 0x000000ff25517207 */ /* 0x000fe20001800000 */
[----:B------:R-:W-:Y:S01]  /*d840*/  IMAD.SHL.U32 R89, R5, 0x2, RZ ;  /* 0x0000000205597824 */ /* 0x000fe200078e00ff */
[----:B------:R-:W-:Y:S02]  /*d850*/  IADD3 R37, P3, P6, R83, R2, R87 ;  /* 0x0000000253257210 */ /* 0x000fe40007e7e057 */
[----:B------:R-:W-:Y:S01]  /*d860*/  SEL R2, RZ, 0x1, !P1 ;  /* 0x00000001ff027807 */ /* 0x000fe20004800000 */
[----:B------:R-:W-:Y:S01]  /*d870*/  IMAD.X R4, R80, 0x1, ~R81, P5 ;  /* 0x0000000150047824 */ /* 0x000fe200028e0e51 */
[----:B------:R-:W-:Y:S01]  /*d880*/  ISETP.GE.U32.AND P2, PT, R31, R86, PT ;  /* 0x000000561f00720c */ /* 0x000fe20003f46070 */
[----:B------:R-:W-:Y:S01]  /*d890*/  IMAD.SHL.U32 R81, R11, 0x2, RZ ;  /* 0x000000020b517824 */ /* 0x000fe200078e00ff */
[----:B------:R-:W-:Y:S02]  /*d8a0*/  LOP3.LUT R80, R89, R2, RZ, 0xfc, !PT ;  /* 0x0000000259507212 */ /* 0x000fe400078efcff */
[----:B------:R-:W-:-:S02]  /*d8b0*/  SHF.L.U64.HI R88, R5, 0x1, R4 ;  /* 0x0000000105587819 */ /* 0x000fc40000010204 */
[----:B------:R-:W-:Y:S02]  /*d8c0*/  ISETP.GE.U32.AND P5, PT, R80, R5, PT ;  /* 0x000000055000720c */ /* 0x000fe40003fa6070 */
[----:B------:R-:W-:Y:S02]  /*d8d0*/  ISETP.GE.U32.AND.EX P2, PT, R30, R85, PT, P2 ;  /* 0x000000551e00720c */ /* 0x000fe40003f46120 */
[----:B------:R-:W-:Y:S02]  /*d8e0*/  ISETP.GE.U32.AND.EX P5, PT, R88, R4, PT, P5 ;  /* 0x000000045800720c */ /* 0x000fe40003fa6150 */
[----:B------:R-:W-:Y:S02]  /*d8f0*/  ISETP.NE.U32.AND P4, PT, R93, R64, PT ;  /* 0x000000405d00720c */ /* 0x000fe40003f85070 */
[----:B------:R-:W-:Y:S02]  /*d900*/  LOP3.LUT R83, R89, R2, RZ, 0xfc, !PT ;  /* 0x0000000259537212 */ /* 0x000fe400078efcff */
[----:B------:R-:W-:Y:S01]  /*d910*/  IADD3.X R87, PT, PT, RZ, R3, RZ, P3, P6 ;  /* 0x00000003ff577210 */ /* 0x000fe20001fec4ff */
[----:B------:R-:W0:Y:S01]  /*d920*/  LDC R2, c[0x3][0x14] ;  /* 0x00c00500ff027b82 */ /* 0x000e220000000800 */
[----:B------:R-:W-:-:S02]  /*d930*/  SEL R86, RZ, 0x1, P0 ;  /* 0x00000001ff567807 */ /* 0x000fc40000000000 */
[----:B------:R-:W-:Y:S02]  /*d940*/  SEL R3, RZ, 0x1, P2 ;  /* 0x00000001ff037807 */ /* 0x000fe40001000000 */
[----:B------:R-:W-:Y:S02]  /*d950*/  ISETP.LT.U32.AND P6, PT, R81, R62, PT ;  /* 0x0000003e5100720c */ /* 0x000fe40003fc1070 */
[----:B------:R-:W-:Y:S02]  /*d960*/  SHF.L.U64.HI R96, R11, 0x1, R8 ;  /* 0x000000010b607819 */ /* 0x000fe40000010208 */
[----:B------:R-:W-:Y:S02]  /*d970*/  ISETP.NE.AND.EX P4, PT, R92, R65, PT, P4 ;  /* 0x000000415c00720c */ /* 0x000fe40003f85340 */
[----:B------:R-:W-:Y:S02]  /*d980*/  ISETP.GE.U32.AND P3, PT, R83, R66, PT ;  /* 0x000000425300720c */ /* 0x000fe40003f66070 */
[----:B------:R-:W-:-:S02]  /*d990*/  IADD3 R86, P0, P2, R3, R78, R86 ;  /* 0x0000004e03567210 */ /* 0x000fc40007a1e056 */
[----:B------:R-:W-:Y:S02]  /*d9a0*/  ISETP.LT.U32.AND.EX P6, PT, R96, R63, !P4, P6 ;  /* 0x0000003f6000720c */ /* 0x000fe400067c1160 */
[----:B------:R-:W-:Y:S02]  /*d9b0*/  ISETP.GE.U32.AND.EX P3, PT, R88, R67, PT, P3 ;  /* 0x000000435800720c */ /* 0x000fe40003f66130 */
[----:B------:R-:W-:Y:S02]  /*d9c0*/  ISETP.LT.U32.AND P4, PT, R93, R64, PT ;  /* 0x000000405d00720c */ /* 0x000fe40003f81070 */
[----:B------:R-:W-:Y:S02]  /*d9d0*/  IADD3.X R85, PT, PT, RZ, R79, RZ, P0, P2 ;  /* 0x0000004fff557210 */ /* 0x000fe400007e44ff */
[----:B------:R-:W-:Y:S02]  /*d9e0*/  @P5 ISETP.EQ.U32.AND P2, PT, R80, R5, PT ;  /* 0x000000055000520c */ /* 0x000fe40003f42070 */
[----:B------:R-:W-:-:S02]  /*d9f0*/  ISETP.LT.U32.OR.EX P6, PT, R92, R65, P6, P4 ;  /* 0x000000415c00720c */ /* 0x000fc400037c1540 */
[----:B------:R-:W-:Y:S02]  /*da00*/  ISETP.EQ.U32.AND P4, PT, R82, R74, PT ;  /* 0x0000004a5200720c */ /* 0x000fe40003f82070 */
[----:B------:R-:W-:Y:S02]  /*da10*/  PLOP3.LUT P0, PT, PT, PT, PT, 0x80, 0x8 ;  /* 0x000000000008781c */ /* 0x000fe40003f0f070 */
[----:B------:R-:W-:Y:S02]  /*da20*/  @P5 ISETP.EQ.AND.EX P0, PT, R88, R4, P1, P2 ;  /* 0x000000045800520c */ /* 0x000fe40000f02320 */
[----:B------:R-:W-:Y:S02]  /*da30*/  ISETP.LT.U32.AND P1, PT, R82, R74, PT ;  /* 0x0000004a5200720c */ /* 0x000fe40003f21070 */
[----:B------:R-:W-:Y:S02]  /*da40*/  ISETP.GE.U32.AND P2, PT, R81, R62, PT ;  /* 0x0000003e5100720c */ /* 0x000fe40003f46070 */
[----:B------:R-:W-:-:S02]  /*da50*/  ISETP.EQ.AND.EX P6, PT, R39, R75, P6, P4 ;  /* 0x0000004b2700720c */ /* 0x000fc400037c2340 */
[----:B------:R-:W-:Y:S01]  /*da60*/  @P3 ISETP.NE.U32.AND P5, PT, R83, R66, PT ;  /* 0x000000425300320c */ /* 0x000fe20003fa5070 */
[----:B------:R-:W-:Y:S01]  /*da70*/  IMAD.WIDE.U32 R82, R0, R74, RZ ;  /* 0x0000004a00527225 */ /* 0x000fe200078e00ff */
[----:B------:R-:W-:Y:S02]  /*da80*/  ISETP.GE.U32.AND.EX P2, PT, R96, R63, PT, P2 ;  /* 0x0000003f6000720c */ /* 0x000fe40003f46120 */
[----:B------:R-:W-:Y:S02]  /*da90*/  ISETP.LT.U32.OR.EX P1, PT, R39, R75, P6, P1 ;  /* 0x0000004b2700720c */ /* 0x000fe40003721510 */
[----:B------:R-:W-:Y:S02]  /*daa0*/  ISETP.NE.U32.AND P4, PT, R93, R10, PT ;  /* 0x0000000a5d00720c */ /* 0x000fe40003f85070 */
[----:B------:R-:W-:Y:S02]  /*dab0*/  PLOP3.LUT P6, PT, PT, PT, PT, 0x8, 0x80 ;  /* 0x000000000080781c */ /* 0x000fe40003fce170 */
[----:B------:R-:W-:-:S02]  /*dac0*/  SEL R3, RZ, 0x1, P2 ;  /* 0x00000001ff037807 */ /* 0x000fc40001000000 */
[----:B------:R-:W-:Y:S02]  /*dad0*/  @P3 ISETP.NE.OR.EX P6, PT, R88, R67, !P1, P5 ;  /* 0x000000435800320c */ /* 0x000fe40004fc5750 */
[----:B------:R-:W-:Y:S02]  /*dae0*/  ISETP.NE.AND.EX P4, PT, R92, R9, PT, P4 ;  /* 0x000000095c00720c */ /* 0x000fe40003f85340 */
[----:B------:R-:W-:Y:S02]  /*daf0*/  IADD3 R94, P5, PT, R3, R64, RZ ;  /* 0x00000040035e7210 */ /* 0x000fe40007fbe0ff */
[----:B------:R-:W-:Y:S02]  /*db00*/  PLOP3.LUT P0, PT, P0, P6, PT, 0xf8, 0x8f ;  /* 0x00000000008f781c */ /* 0x000fe4000070df70 */
[----:B------:R-:W-:Y:S02]  /*db10*/  ISETP.LT.U32.AND P3, PT, R93, R10, PT ;  /* 0x0000000a5d00720c */ /* 0x000fe40003f61070 */
[----:B------:R-:W-:-:S02]  /*db20*/  ISETP.LT.AND P4, PT, R8, RZ, !P4 ;  /* 0x000000ff0800720c */ /* 0x000fc40006781270 */
[CC--:B------:R-:W-:Y:S02]  /*db30*/  ISETP.EQ.U32.AND P6, PT, R93.reuse, R64.reuse, PT ;  /* 0x000000405d00720c */ /* 0x0c0fe40003fc2070 */
[----:B------:R-:W-:Y:S02]  /*db40*/  SEL R94, R94, RZ, P0 ;  /* 0x000000ff5e5e7207 */ /* 0x000fe40000000000 */
[C---:B------:R-:W-:Y:S02]  /*db50*/  ISETP.LT.U32.OR.EX P3, PT, R92.reuse, R9, P4, P3 ;  /* 0x000000095c00720c */ /* 0x040fe40002761530 */
[----:B------:R-:W-:Y:S02]  /*db60*/  ISETP.LT.U32.AND P4, PT, R93, R64, PT ;  /* 0x000000405d00720c */ /* 0x000fe40003f81070 */
[----:B------:R-:W-:Y:S02]  /*db70*/  ISETP.EQ.AND.EX P2, PT, R92, R65, !P2, P6 ;  /* 0x000000415c00720c */ /* 0x000fe40005742360 */
[----:B------:R-:W-:-:S02]  /*db80*/  SEL R90, R62, RZ, P0 ;  /* 0x000000ff3e5a7207 */ /* 0x000fc40000000000 */
[----:B------:R-:W-:Y:S01]  /*db90*/  IADD3 R94, P6, PT, -R94, R93, RZ ;  /* 0x0000005d5e5e7210 */ /* 0x000fe20007fde1ff */
[----:B------:R-:W-:Y:S01]  /*dba0*/  IMAD.X R93, RZ, RZ, R65, P5 ;  /* 0x000000ffff5d7224 */ /* 0x000fe200028e0641 */
[----:B------:R-:W-:Y:S01]  /*dbb0*/  ISETP.LT.U32.OR.EX P2, PT, R92, R65, P2, P4 ;  /* 0x000000415c00720c */ /* 0x000fe20001741540 */
[----:B------:R-:W-:Y:S01]  /*dbc0*/  IMAD.WIDE.U32 R82, P5, R38, R75, R82 ;  /* 0x0000004b26527225 */ /* 0x000fe200078a0052 */
[----:B------:R-:W-:Y:S02]  /*dbd0*/  IADD3 R90, P4, PT, -R90, R81, RZ ;  /* 0x000000515a5a7210 */ /* 0x000fe40007f9e1ff */
[----:B------:R-:W-:Y:S01]  /*dbe0*/  SEL R98, RZ, 0x1, !P3 ;  /* 0x00000001ff627807 */ /* 0x000fe20005800000 */
[----:B------:R-:W-:Y:S01]  /*dbf0*/  IMAD.WIDE.U32 R80, R38, R74, RZ ;  /* 0x0000004a26507225 */ /* 0x000fe200078e00ff */
[----:B------:R-:W-:Y:S02]  /*dc00*/  SEL R3, R63, RZ, P0 ;  /* 0x000000ff3f037207 */ /* 0x000fe40000000000 */
[----:B------:R-:W-:Y:S01]  /*dc10*/  SEL R93, R93, RZ, P0 ;  /* 0x000000ff5d5d7207 */ /* 0x000fe20000000000 */
[----:B------:R-:W-:Y:S01]  /*dc20*/  IMAD.X R79, RZ, RZ, RZ, P5 ;  /* 0x000000ffff4f7224 */ /* 0x000fe200028e06ff */
[----:B------:R-:W-:Y:S01]  /*dc30*/  LOP3.LUT R98, R91, R98, RZ, 0xfc, !PT ;  /* 0x000000625b627212 */ /* 0x000fe200078efcff */
[----:B------:R-:W-:-:S02]  /*dc40*/  IMAD.X R91, R96, 0x1, ~R3, P4 ;  /* 0x00000001605b7824 */ /* 0x000fc400020e0e03 */
[----:B------:R-:W-:Y:S01]  /*dc50*/  IMAD.X R93, R92, 0x1, ~R93, P6 ;  /* 0x000000015c5d7824 */ /* 0x000fe200030e0e5d */
[CC--:B------:R-:W-:Y:S01]  /*dc60*/  ISETP.EQ.U32.AND P6, PT, R98.reuse, R7.reuse, PT ;  /* 0x000000076200720c */ /* 0x0c0fe20003fc2070 */
[----:B------:R-:W-:Y:S01]  /*dc70*/  IMAD.MOV.U32 R78, RZ, RZ, R83 ;  /* 0x000000ffff4e7224 */ /* 0x000fe200078e0053 */
[----:B------:R-:W-:Y:S02]  /*dc80*/  SHF.L.W.U32.HI R3, R91, 0x1, R94 ;  /* 0x000000015b037819 */ /* 0x000fe40000010e5e */
[----:B------:R-:W-:Y:S02]  /*dc90*/  IADD3 R92, P4, PT, R81, R82, RZ ;  /* 0x00000052515c7210 */ /* 0x000fe40007f9e0ff */
[----:B------:R-:W-:Y:S02]  /*dca0*/  ISETP.LT.U32.AND P5, PT, R98, R7, PT ;  /* 0x000000076200720c */ /* 0x000fe40003fa1070 */
[----:B------:R-:W-:Y:S01]  /*dcb0*/  ISETP.EQ.AND.EX P3, PT, R39, R6, P3, P6 ;  /* 0x000000062700720c */ /* 0x000fe20001f62360 */
[----:B------:R-:W-:Y:S01]  /*dcc0*/  IMAD.WIDE.U32.X R78, R0, R75, R78, P4 ;  /* 0x0000004b004e7225 */ /* 0x000fe200020e044e */
[----:B------:R-:W-:-:S02]  /*dcd0*/  SEL R81, RZ, 0x1, !P2 ;  /* 0x00000001ff517807 */ /* 0x000fc40005000000 */
[----:B------:R-:W-:Y:S02]  /*dce0*/  SHF.L.W.U32.HI R82, R94, 0x1, R93 ;  /* 0x000000015e527819 */ /* 0x000fe40000010e5d */
[----:B------:R-:W-:Y:S02]  /*dcf0*/  ISETP.NE.U32.AND P2, PT, R3, R94, PT ;  /* 0x0000005e0300720c */ /* 0x000fe40003f45070 */
[----:B------:R-:W-:Y:S02]  /*dd00*/  ISETP.LT.U32.OR.EX P5, PT, R39, R6, P3, P5 ;  /* 0x000000062700720c */ /* 0x000fe40001fa1550 */
[----:B------:R-:W-:Y:S02]  /*dd10*/  IADD3 R81, P3, PT, R81, R74, RZ ;  /* 0x0000004a51517210 */ /* 0x000fe40007f7e0ff */
[----:B------:R-:W-:Y:S02]  /*dd20*/  ISETP.NE.AND.EX P2, PT, R82, R93, PT, P2 ;  /* 0x0000005d5200720c */ /* 0x000fe40003f45320 */
[----:B------:R-:W-:-:S02]  /*dd30*/  ISETP.LT.U32.AND P6, PT, R3, R94, PT ;  /* 0x0000005e0300720c */ /* 0x000fc40003fc1070 */
[----:B------:R-:W-:Y:S02]  /*dd40*/  SEL R96, RZ, 0x1, !P5 ;  /* 0x00000001ff607807 */ /* 0x000fe40006800000 */
[----:B------:R-:W-:Y:S02]  /*dd50*/  SEL R94, R81, RZ, P0 ;  /* 0x000000ff515e7207 */ /* 0x000fe40000000000 */
[----:B------:R-:W-:Y:S02]  /*dd60*/  ISETP.LT.AND P5, PT, R91, RZ, !P2 ;  /* 0x000000ff5b00720c */ /* 0x000fe400057a1270 */
[----:B------:R-:W-:Y:S01]  /*dd70*/  IADD3 R97, P2, PT, R32, R36, RZ ;  /* 0x0000002420617210 */ /* 0x000fe20007f5e0ff */
[----:B0-----:R-:W-:Y:S01]  /*dd80*/  IMAD.X R32, RZ, RZ, R2, P3 ;  /* 0x000000ffff207224 */ /* 0x001fe200018e0602 */
[----:B------:R-:W-:Y:S02]  /*dd90*/  IADD3 R94, P3, PT, -R94, R98, RZ ;  /* 0x000000625e5e7210 */ /* 0x000fe40007f7e1ff */
[----:B------:R-:W-:-:S02]  /*dda0*/  ISETP.LT.U32.OR.EX P6, PT, R82, R93, P5, P6 ;  /* 0x0000005d5200720c */ /* 0x000fc40002fc1560 */
[----:B------:R-:W-:Y:S01]  /*ddb0*/  ISETP.GE.U32.AND P5, PT, R97, R36, PT ;  /* 0x000000246100720c */ /* 0x000fe20003fa6070 */
[----:B------:R-:W-:Y:S01]  /*ddc0*/  IMAD.SHL.U32 R81, R94, 0x2, RZ ;  /* 0x000000025e517824 */ /* 0x000fe200078e00ff */
[----:B------:R-:W-:Y:S02]  /*ddd0*/  SEL R36, R32, RZ, P0 ;  /* 0x000000ff20247207 */ /* 0x000fe40000000000 */
[----:B------:R-:W-:Y:S02]  /*dde0*/  SEL R32, RZ, 0x1, !P6 ;  /* 0x00000001ff207807 */ /* 0x000fe40007000000 */
[----:B------:R-:W-:Y:S01]  /*ddf0*/  SEL R83, RZ, 0x1, !P1 ;  /* 0x00000001ff537807 */ /* 0x000fe20004800000 */
[----:B------:R-:W-:Y:S01]  /*de00*/  IMAD.X R36, R39, 0x1, ~R36, P3 ;  /* 0x0000000127247824 */ /* 0x000fe200018e0e24 */
[----:B------:R-:W-:Y:S01]  /*de10*/  LOP3.LUT R81, R81, R32, RZ, 0xfc, !PT ;  /* 0x0000002051517212 */ /* 0x000fe200078efcff */
[----:B------:R-:W-:Y:S01]  /*de20*/  IMAD.X R39, R33, 0x1, R84, P2 ;  /* 0x0000000121277824 */ /* 0x000fe200010e0654 */
[----:B------:R-:W-:-:S02]  /*de30*/  IADD3 R32, P3, PT, R83, R66, RZ ;  /* 0x0000004253207210 */ /* 0x000fc40007f7e0ff */
[----:B------:R-:W-:Y:S02]  /*de40*/  SHF.L.U64.HI R95, R94, 0x1, R36 ;  /* 0x000000015e5f7819 */ /* 0x000fe40000010224 */
[----:B------:R-:W-:Y:S01]  /*de50*/  ISETP.EQ.U32.AND P1, PT, R81, R94, PT ;  /* 0x0000005e5100720c */ /* 0x000fe20003f22070 */
[----:B------:R-:W-:Y:S01]  /*de60*/  IMAD.X R33, RZ, RZ, R67, P3 ;  /* 0x000000ffff217224 */ /* 0x000fe200018e0643 */
[----:B------:R-:W-:Y:S02]  /*de70*/  LOP3.LUT R89, R89, R96, RZ, 0xfc, !PT ;  /* 0x0000006059597212 */ /* 0x000fe400078efcff */
[----:B------:R-:W-:Y:S02]  /*de80*/  SEL R32, R32, RZ, P0 ;  /* 0x000000ff20207207 */ /* 0x000fe40000000000 */
[----:B------:R-:W-:Y:S02]  /*de90*/  ISETP.LT.U32.AND P2, PT, R81, R94, PT ;  /* 0x0000005e5100720c */ /* 0x000fe40003f41070 */
[----:B------:R-:W-:-:S02]  /*dea0*/  ISETP.EQ.AND.EX P6, PT, R95, R36, P6, P1 ;  /* 0x000000245f00720c */ /* 0x000fc400037c2310 */
[-C--:B------:R-:W-:Y:S02]  /*deb0*/  IADD3 R97, P3, PT, R97, R37.reuse, RZ ;  /* 0x0000002561617210 */ /* 0x080fe40007f7e0ff */
[----:B------:R-:W-:Y:S02]  /*dec0*/  ISETP.GE.U32.AND.EX P1, PT, R39, R84, PT, P5 ;  /* 0x000000542700720c */ /* 0x000fe40003f26150 */
[----:B------:R-:W-:Y:S02]  /*ded0*/  IADD3 R94, P5, PT, R89, -R32, RZ ;  /* 0x80000020595e7210 */ /* 0x000fe40007fbe0ff */
[----:B------:R-:W-:Y:S01]  /*dee0*/  ISETP.LT.U32.OR.EX P2, PT, R95, R36, P6, P2 ;  /* 0x000000245f00720c */ /* 0x000fe20003741520 */
[----:B------:R-:W-:Y:S01]  /*def0*/  IMAD.X R36, R39, 0x1, R87, P3 ;  /* 0x0000000127247824 */ /* 0x000fe200018e0657 */
[----:B------:R-:W-:Y:S01]  /*df00*/  SEL R33, R33, RZ, P0 ;  /* 0x000000ff21217207 */ /* 0x000fe20000000000 */
[----:B------:R-:W-:Y:S01]  /*df10*/  IMAD.SHL.U32 R83, R94, 0x2, RZ ;  /* 0x000000025e537824 */ /* 0x000fe200078e00ff */
[----:B------:R-:W-:-:S02]  /*df20*/  ISETP.GE.U32.AND P3, PT, R97, R37, PT ;  /* 0x000000256100720c */ /* 0x000fc40003f66070 */
[----:B------:R-:W-:Y:S02]  /*df30*/  SEL R32, RZ, 0x1, !P2 ;  /* 0x00000001ff207807 */ /* 0x000fe40005000000 */
[----:B------:R-:W-:Y:S02]  /*df40*/  IADD3 R39, P6, PT, R97, R80, RZ ;  /* 0x0000005061277210 */ /* 0x000fe40007fde0ff */
[----:B------:R-:W-:Y:S01]  /*df50*/  ISETP.GE.U32.AND.EX P3, PT, R36, R87, PT, P3 ;  /* 0x000000572400720c */ /* 0x000fe20003f66130 */
[----:B------:R-:W-:Y:S01]  /*df60*/  IMAD.X R87, R88, 0x1, ~R33, P5 ;  /* 0x0000000158577824 */ /* 0x000fe200028e0e21 */
[----:B------:R-:W-:Y:S01]  /*df70*/  LOP3.LUT R83, R83, R32, RZ, 0xfc, !PT ;  /* 0x0000002053537212 */ /* 0x000fe200078efcff */
[----:B------:R-:W-:Y:S01]  /*df80*/  IMAD.X R36, R92, 0x1, R36, P6 ;  /* 0x000000015c247824 */ /* 0x000fe200030e0624 */
[C---:B------:R-:W-:Y:S02]  /*df90*/  IADD3 R33, P5, PT, R39.reuse, R86, RZ ;  /* 0x0000005627217210 */ /* 0x040fe40007fbe0ff */
[----:B------:R-:W-:-:S02]  /*dfa0*/  ISETP.GE.U32.AND P0, PT, R39, R80, PT ;  /* 0x000000502700720c */ /* 0x000fc40003f06070 */
[----:B------:R-:W-:Y:S01]  /*dfb0*/  SEL R37, RZ, 0x1, P3 ;  /* 0x00000001ff257807 */ /* 0x000fe20001800000 */
[----:B------:R-:W-:Y:S01]  /*dfc0*/  IMAD.X R32, R36, 0x1, R85, P5 ;  /* 0x0000000124207824 */ /* 0x000fe200028e0655 */
[----:B------:R-:W-:Y:S02]  /*dfd0*/  SEL R39, RZ, 0x1, P1 ;  /* 0x00000001ff277807 */ /* 0x000fe40000800000 */
[----:B------:R-:W-:Y:S02]  /*dfe0*/  SHF.L.U64.HI R84, R94, 0x1, R87 ;  /* 0x000000015e547819 */ /* 0x000fe40000010257 */
[----:B------:R-:W-:Y:S02]  /*dff0*/  ISETP.GE.U32.AND P3, PT, R83, R94, PT ;  /* 0x0000005e5300720c */ /* 0x000fe40003f66070 */
[----:B------:R-:W-:Y:S02]  /*e000*/  ISETP.GE.U32.AND P1, PT, R33, R86, PT ;  /* 0x000000562100720c */ /* 0x000fe40003f26070 */
[----:B------:R-:W-:-:S02]  /*e010*/  IADD3 R39, P5, P6, R37, R76, R39 ;  /* 0x0000004c25277210 */ /* 0x000fc40007ebe027 */
[----:B------:R-:W-:Y:S02]  /*e020*/  ISETP.GE.U32.AND.EX P3, PT, R84, R87, PT, P3 ;  /* 0x000000575400720c */ /* 0x000fe40003f66130 */
[----:B------:R-:W-:Y:S02]  /*e030*/  ISETP.GE.U32.AND.EX P0, PT, R36, R92, PT, P0 ;  /* 0x0000005c2400720c */ /* 0x000fe40003f06100 */
[----:B------:R-:W-:Y:S02]  /*e040*/  ISETP.GE.U32.AND.EX P1, PT, R32, R85, PT, P1 ;  /* 0x000000552000720c */ /* 0x000fe40003f26110 */
[----:B------:R-:W-:Y:S01]  /*e050*/  IADD3.X R86, PT, PT, RZ, R77, RZ, P5, P6 ;  /* 0x0000004dff567210 */ /* 0x000fe20002fec4ff */
[----:B------:R-:W-:Y:S01]  /*e060*/  IMAD.WIDE.U32 R76, R0, R66, RZ ;  /* 0x00000042004c7225 */ /* 0x000fe200078e00ff */
[----:B------:R-:W-:Y:S02]  /*e070*/  ISETP.NE.U32.AND P4, PT, R39, RZ, PT ;  /* 0x000000ff2700720c */ /* 0x000fe40003f85070 */
[----:B------:R-:W-:-:S02]  /*e080*/  SEL R80, RZ, 0x1, P0 ;  /* 0x00000001ff507807 */ /* 0x000fc40000000000 */
[----:B------:R-:W-:Y:S01]  /*e090*/  SEL R37, RZ, 0x1, P1 ;  /* 0x00000001ff257807 */ /* 0x000fe20000800000 */
[----:B------:R-:W-:Y:S01]  /*e0a0*/  IMAD.WIDE.U32 R76, P6, R38, R67, R76 ;  /* 0x00000043264c7225 */ /* 0x000fe200078c004c */
[----:B------:R-:W-:Y:S02]  /*e0b0*/  ISETP.NE.AND.EX P1, PT, R86, RZ, PT, P4 ;  /* 0x000000ff5600720c */ /* 0x000fe40003f25340 */
[----:B------:R-:W-:Y:S01]  /*e0c0*/  IADD3 R80, P0, P4, R37, R78, R80 ;  /* 0x0000004e25507210 */ /* 0x000fe20007c1e050 */
[----:B------:R-:W-:Y:S01]  /*e0d0*/  IMAD.WIDE.U32 R36, R38, R66, RZ ;  /* 0x0000004226247225 */ /* 0x000fe200078e00ff */
[----:B------:R-:W-:Y:S02]  /*e0e0*/  @P3 ISETP.EQ.U32.AND P5, PT, R83, R94, PT ;  /* 0x0000005e5300320c */ /* 0x000fe40003fa2070 */
[----:B------:R-:W-:Y:S01]  /*e0f0*/  IADD3.X R79, PT, PT, RZ, R79, RZ, P0, P4 ;  /* 0x0000004fff4f7210 */ /* 0x000fe200007e84ff */
[----:B------:R-:W-:Y:S01]  /*e100*/  IMAD.MOV.U32 R38, RZ, RZ, R77 ;  /* 0x000000ffff267224 */ /* 0x000fe200078e004d */
[----:B------:R-:W-:-:S02]  /*e110*/  PLOP3.LUT P0, PT, PT, PT, PT, 0x80, 0x8 ;  /* 0x000000000008781c */ /* 0x000fc40003f0f070 */
[----:B------:R-:W-:Y:S01]  /*e120*/  @P3 ISETP.EQ.AND.EX P0, PT, R84, R87, P2, P5 ;  /* 0x000000575400320c */ /* 0x000fe20001702350 */
[C---:B------:R-:W-:Y:S01]  /*e130*/  IMAD.SHL.U32 R87, R90.reuse, 0x2, RZ ;  /* 0x000000025a577824 */ /* 0x040fe200078e00ff */
[----:B------:R-:W-:Y:S02]  /*e140*/  ISETP.NE.U32.AND P4, PT, R3, R64, PT ;  /* 0x000000400300720c */ /* 0x000fe40003f85070 */
[----:B------:R-:W-:Y:S01]  /*e150*/  @P1 IADD3 R85, P3, PT, R39, R34, RZ ;  /* 0x0000002227551210 */ /* 0x000fe20007f7e0ff */
[----:B------:R-:W-:Y:S01]  /*e160*/  IMAD.X R39, RZ, RZ, RZ, P6 ;  /* 0x000000ffff277224 */ /* 0x000fe200030e06ff */
[----:B------:R-:W-:Y:S02]  /*e170*/  SHF.L.U64.HI R88, R90, 0x1, R91 ;  /* 0x000000015a587819 */ /* 0x000fe4000001025b */
[----:B------:R-:W-:Y:S01]  /*e180*/  ISETP.LT.U32.AND P2, PT, R87, R62, PT ;  /* 0x0000003e5700720c */ /* 0x000fe20003f41070 */
[----:B------:R-:W-:Y:S01]  /*e190*/  @P1 IMAD.X R86, R86, 0x1, R35, P3 ;  /* 0x0000000156561824 */ /* 0x000fe200018e0623 */
[----:B------:R-:W-:-:S02]  /*e1a0*/  ISETP.NE.AND.EX P4, PT, R82, R65, PT, P4 ;  /* 0x000000415200720c */ /* 0x000fc40003f85340 */
[----:B------:R-:W-:Y:S02]  /*e1b0*/  ISETP.GE.U32.AND P5, PT, R83, R66, PT ;  /* 0x000000425300720c */ /* 0x000fe40003fa6070 */
[----:B------:R-:W-:Y:S02]  /*e1c0*/  ISETP.LT.U32.AND P3, PT, R3, R64, PT ;  /* 0x000000400300720c */ /* 0x000fe40003f61070 */
[----:B------:R-:W-:Y:S02]  /*e1d0*/  ISETP.LT.U32.AND.EX P2, PT, R88, R63, !P4, P2 ;  /* 0x0000003f5800720c */ /* 0x000fe40006741120 */
[----:B------:R-:W-:Y:S02]  /*e1e0*/  ISETP.GE.U32.AND.EX P5, PT, R84, R67, PT, P5 ;  /* 0x000000435400720c */ /* 0x000fe40003fa6150 */
[----:B------:R-:W-:Y:S02]  /*e1f0*/  ISETP.LT.U32.OR.EX P2, PT, R82, R65, P2, P3 ;  /* 0x000000415200720c */ /* 0x000fe40001741530 */
[----:B------:R-:W-:-:S02]  /*e200*/  ISETP.EQ.U32.AND P4, PT, R81, R74, PT ;  /* 0x0000004a5100720c */ /* 0x000fc40003f82070 */
[----:B------:R-:W-:Y:S02]  /*e210*/  ISETP.LT.U32.AND P6, PT, R81, R74, PT ;  /* 0x0000004a5100720c */ /* 0x000fe40003fc1070 */
[CC--:B------:R-:W-:Y:S02]  /*e220*/  ISETP.EQ.AND.EX P2, PT, R95.reuse, R2.reuse, P2, P4 ;  /* 0x000000025f00720c */ /* 0x0c0fe40001742340 */
[----:B------:R-:W-:Y:S02]  /*e230*/  PLOP3.LUT P4, PT, PT, PT, PT, 0x8, 0x80 ;  /* 0x000000000080781c */ /* 0x000fe40003f8e170 */
[----:B------:R-:W-:Y:S02]  /*e240*/  ISETP.LT.U32.OR.EX P2, PT, R95, R2, P2, P6 ;  /* 0x000000025f00720c */ /* 0x000fe40001741560 */
[----:B------:R-:W-:-:S04]  /*e250*/  @P5 ISETP.NE.U32.AND P6, PT, R83, R66, PT ;  /* 0x000000425300520c */ /* 0x000fc80003fc5070 */
[-C--:B------:R-:W-:Y:S02]  /*e260*/  @P5 ISETP.NE.OR.EX P4, PT, R84, R67.reuse, !P2, P6 ;  /* 0x000000435400520c */ /* 0x080fe40005785760 */
[----:B------:R-:W-:Y:S02]  /*e270*/  IADD3 R78, P6, PT, R37, R76, RZ ;  /* 0x0000004c254e7210 */ /* 0x000fe40007fde0ff */
[----:B------:R-:W-:Y:S01]  /*e280*/  @P1 ISETP.GE.U32.AND P5, PT, R85, R34, PT ;  /* 0x000000225500120c */ /* 0x000fe20003fa6070 */
[----:B------:R-:W-:Y:S01]  /*e290*/  @P1 IMAD.MOV.U32 R34, RZ, RZ, R85 ;  /* 0x000000ffff221224 */ /* 0x000fe200078e0055 */
[----:B------:R-:W-:Y:S01]  /*e2a0*/  PLOP3.LUT P0, PT, P0, P4, PT, 0xf8, 0x8f ;  /* 0x00000000008f781c */ /* 0x000fe20000709f70 */
[----:B------:R-:W-:Y:S01]  /*e2b0*/  IMAD.WIDE.U32.X R38, R0, R67, R38, P6 ;  /* 0x0000004300267225 */ /* 0x000fe200030e0426 */
[----:B------:R-:W-:Y:S02]  /*e2c0*/  @P1 ISETP.GE.U32.AND.EX P6, PT, R86, R35, PT, P5 ;  /* 0x000000235600120c */ /* 0x000fe40003fc6150 */
[----:B------:R-:W-:Y:S01]  /*e2d0*/  IADD3 R37, P5, PT, R34, R36, RZ ;  /* 0x0000002422257210 */ /* 0x000fe20007fbe0ff */
[----:B------:R-:W-:Y:S01]  /*e2e0*/  @P1 IMAD.MOV.U32 R35, RZ, RZ, R86 ;  /* 0x000000ffff231224 */ /* 0x000fe200078e0056 */
[----:B------:R-:W-:-:S02]  /*e2f0*/  ISETP.EQ.U32.AND P4, PT, R3, R64, PT ;  /* 0x000000400300720c */ /* 0x000fc40003f82070 */
[----:B------:R-:W-:Y:S01]  /*e300*/  SEL R91, R63, RZ, P0 ;  /* 0x000000ff3f5b7207 */ /* 0x000fe20000000000 */
[----:B------:R-:W-:Y:S01]  /*e310*/  IMAD.X R76, R35, 0x1, R78, P5 ;  /* 0x00000001234c7824 */ /* 0x000fe200028e064e */
[----:B------:R-:W-:Y:S02]  /*e320*/  ISETP.GE.U32.AND P5, PT, R37, R36, PT ;  /* 0x000000242500720c */ /* 0x000fe40003fa6070 */
[----:B------:R-:W-:Y:S02]  /*e330*/  P2R R34, PR, RZ, 0x40 ;  /* 0x00000040ff227803 */ /* 0x000fe40000000000 */
[----:B------:R-:W-:-:S04]  /*e340*/  ISETP.GE.U32.AND.EX P5, PT, R76, R78, PT, P5 ;  /* 0x0000004e4c00720c */ /* 0x000fc80003fa6150 */
[----:B------:R-:W-:Y:S02]  /*e350*/  SEL R0, RZ, 0x1, P5 ;  /* 0x00000001ff007807 */ /* 0x000fe40002800000 */
[----:B------:R-:W-:-:S05]  /*e360*/  IADD3 R35, P5, PT, R37, R80, RZ ;  /* 0x0000005025237210 */ /* 0x000fca0007fbe0ff */
[----:B------:R-:W-:Y:S01]  /*e370*/  IMAD.X R36, R76, 0x1, R79, P5 ;  /* 0x000000014c247824 */ /* 0x000fe200028e064f */
[----:B------:R-:W-:-:S04]  /*e380*/  ISETP.GE.U32.AND P5, PT, R35, R80, PT ;  /* 0x000000502300720c */ /* 0x000fc80003fa6070 */
[----:B------:R-:W-:-:S04]  /*e390*/  ISETP.GE.U32.AND.EX P5, PT, R36, R79, PT, P5 ;  /* 0x0000004f2400720c */ /* 0x000fc80003fa6150 */
[----:B------:R-:W-:Y:S02]  /*e3a0*/  SEL R37, RZ, 0x1, P5 ;  /* 0x00000001ff257807 */ /* 0x000fe40002800000 */
[----:B------:R-:W-:-:S04]  /*e3b0*/  ISETP.GE.U32.AND P5, PT, R87, R62, PT ;  /* 0x0000003e5700720c */ /* 0x000fc80003fa6070 */
[----:B------:R-:W-:-:S04]  /*e3c0*/  ISETP.GE.U32.AND.EX P5, PT, R88, R63, PT, P5 ;  /* 0x0000003f5800720c */ /* 0x000fc80003fa6150 */
[----:B------:R-:W-:Y:S02]  /*e3d0*/  SEL R77, RZ, 0x1, P5 ;  /* 0x00000001ff4d7807 */ /* 0x000fe40002800000 */
[----:B------:R-:W-:-:S04]  /*e3e0*/  ISETP.EQ.AND.EX P5, PT, R82, R65, !P5, P4 ;  /* 0x000000415200720c */ /* 0x000fc80006fa2340 */
[----:B------:R-:W-:Y:S02]  /*e3f0*/  ISETP.LT.U32.OR.EX P3, PT, R82, R65, P5, P3 ;  /* 0x000000415200720c */ /* 0x000fe40002f61530 */
[----:B------:R-:W-:Y:S02]  /*e400*/  IADD3 R38, P4, P5, R37, R38, R0 ;  /* 0x0000002625267210 */ /* 0x000fe40007d9e000 */
[----:B------:R-:W-:Y:S02]  /*e410*/  SEL R0, R62, RZ, P0 ;  /* 0x000000ff3e007207 */ /* 0x000fe40000000000 */
[----:B------:R-:W-:Y:S02]  /*e420*/  IADD3.X R37, PT, PT, RZ, R39, RZ, P4, P5 ;  /* 0x00000027ff257210 */ /* 0x000fe400027ea4ff */
[----:B------:R-:W-:Y:S02]  /*e430*/  IADD3 R90, P4, PT, R77, R64, RZ ;  /* 0x000000404d5a7210 */ /* 0x000fe40007f9e0ff */
[----:B------:R-:W-:-:S02]  /*e440*/  SEL R77, RZ, 0x1, !P3 ;  /* 0x00000001ff4d7807 */ /* 0x000fc40005800000 */
[----:B------:R-:W-:Y:S01]  /*e450*/  IADD3 R39, P5, PT, -R0, R87, RZ ;  /* 0x0000005700277210 */ /* 0x000fe20007fbe1ff */
[----:B------:R-:W-:Y:S01]  /*e460*/  IMAD.X R93, RZ, RZ, R65, P4 ;  /* 0x000000ffff5d7224 */ /* 0x000fe200020e0641 */
[----:B------:R-:W-:Y:S02]  /*e470*/  IADD3 R92, P3, PT, R77, R74, RZ ;  /* 0x0000004a4d5c7210 */ /* 0x000fe40007f7e0ff */
[----:B------:R-:W-:Y:S01]  /*e480*/  SEL R77, RZ, 0x1, !P2 ;  /* 0x00000001ff4d7807 */ /* 0x000fe20005000000 */
[----:B------:R-:W-:Y:S01]  /*e490*/  IMAD.X R91, R88, 0x1, ~R91, P5 ;  /* 0x00000001585b7824 */ /* 0x000fe200028e0e5b */
[----:B------:R-:W-:Y:S01]  /*e4a0*/  SEL R92, R92, RZ, P0 ;  /* 0x000000ff5c5c7207 */ /* 0x000fe20000000000 */
[----:B------:R-:W-:Y:S01]  /*e4b0*/  IMAD.X R78, RZ, RZ, R2, P3 ;  /* 0x000000ffff4e7224 */ /* 0x000fe200018e0602 */
[----:B------:R-:W-:Y:S01]  /*e4c0*/  SEL R90, R90, RZ, P0 ;  /* 0x000000ff5a5a7207 */ /* 0x000fe20000000000 */
[----:B------:R-:W-:Y:S01]  /*e4d0*/  IMAD.WIDE.U32 R96, R39, R18, RZ ;  /* 0x0000001227607225 */ /* 0x000fe200078e00ff */
[----:B------:R-:W-:-:S02]  /*e4e0*/  IADD3 R0, P4, PT, R77, R66, RZ ;  /* 0x000000424d007210 */ /* 0x000fc40007f9e0ff */
[----:B------:R-:W-:Y:S01]  /*e4f0*/  IADD3 R92, P5, PT, -R92, R81, RZ ;  /* 0x000000515c5c7210 */ /* 0x000fe20007fbe1ff */
[-C--:B------:R-:W-:Y:S01]  /*e500*/  IMAD.WIDE.U32 R80, R12, R39.reuse, RZ ;  /* 0x000000270c507225 */ /* 0x080fe200078e00ff */
[----:B------:R-:W-:Y:S02]  /*e510*/  IADD3 R90, P2, PT, R3, -R90, RZ ;  /* 0x8000005a035a7210 */ /* 0x000fe40007f5e0ff */
[----:B------:R-:W-:Y:S01]  /*e520*/  SEL R93, R93, RZ, P0 ;  /* 0x000000ff5d5d7207 */ /* 0x000fe20000000000 */
[----:B------:R-:W-:Y:S01]  /*e530*/  IMAD.WIDE.U32 R76, R71, R39, RZ ;  /* 0x00000027474c7225 */ /* 0x000fe200078e00ff */
[----:B------:R-:W-:Y:S02]  /*e540*/  SEL R0, R0, RZ, P0 ;  /* 0x000000ff00007207 */ /* 0x000fe40000000000 */
[----:B------:R-:W-:Y:S01]  /*e550*/  SEL R78, R78, RZ, P0 ;  /* 0x000000ff4e4e7207 */ /* 0x000fe20000000000 */
[----:B------:R-:W-:Y:S01]  /*e560*/  IMAD.X R3, RZ, RZ, R67, P4 ;  /* 0x000000ffff037224 */ /* 0x000fe200020e0643 */
[----:B------:R-:W-:Y:S01]  /*e570*/  IADD3 R0, P3, PT, -R0, R83, RZ ;  /* 0x0000005300007210 */ /* 0x000fe20007f7e1ff */
[----:B------:R-:W-:-:S02]  /*e580*/  IMAD.X R93, R82, 0x1, ~R93, P2 ;  /* 0x00000001525d7824 */ /* 0x000fc400010e0e5d */
[----:B------:R-:W-:Y:S01]  /*e590*/  IMAD.X R95, R95, 0x1, ~R78, P5 ;  /* 0x000000015f5f7824 */ /* 0x000fe200028e0e4e */
[----:B------:R-:W-:Y:S01]  /*e5a0*/  SEL R3, R3, RZ, P0 ;  /* 0x000000ff03037207 */ /* 0x000fe20000000000 */
[----:B------:R-:W-:-:S04]  /*e5b0*/  IMAD.WIDE.U32 R80, P2, R19, R91, R80 ;  /* 0x0000005b13507225 */ /* 0x000fc80007840050 */
[----:B------:R-:W-:-:S04]  /*e5c0*/  IMAD.WIDE.U32 R82, R19, R39, RZ ;  /* 0x0000002713527225 */ /* 0x000fc800078e00ff */
[----:B------:R-:W-:Y:S01]  /*e5d0*/  IMAD.WIDE.U32 R76, P4, R91, R70, R76 ;  /* 0x000000465b4c7225 */ /* 0x000fe2000788004c */
[----:B------:R-:W-:-:S03]  /*e5e0*/  IADD3 RZ, P0, PT, R83, R80, RZ ;  /* 0x0000005053ff7210 */ /* 0x000fc60007f1e0ff */
[----:B------:R-:W-:-:S04]  /*e5f0*/  IMAD.WIDE.U32 R78, R70, R39, RZ ;  /* 0x00000027464e7225 */ /* 0x000fc800078e00ff */
        /* <DEDUP_REMOVED lines=8> */
[----:B------:R-:W-:-:S04]  /*e680*/  IMAD.WIDE.U32 R80, R12, R90, RZ ;  /* 0x0000005a0c507225 */ /* 0x000fc800078e00ff */
[C---:B------:R-:W-:Y:S02]  /*e690*/  IMAD R89, R12.reuse, R90, R89 ;  /* 0x0000005a0c597224 */ /* 0x040fe400078e0259 */
[----:B------:R-:W-:-:S04]  /*e6a0*/  IMAD.WIDE.U32.X R104, R12, R91, R104, P0 ;  /* 0x0000005b0c687225 */ /* 0x000fc800000e0468 */
[C---:B------:R-:W-:Y:S01]  /*e6b0*/  IMAD R84, R93.reuse, R70, RZ ;  /* 0x000000465d547224 */ /* 0x040fe200078e02ff */
[----:B------:R-:W-:Y:S01]  /*e6c0*/  IADD3 R123, P2, PT, R104, R82, RZ ;  /* 0x00000052687b7210 */ /* 0x000fe20007f5e0ff */
[----:B------:R-:W-:Y:S02]  /*e6d0*/  IMAD.X R99, RZ, RZ, RZ, P4 ;  /* 0x000000ffff637224 */ /* 0x000fe400020e06ff */
[----:B------:R-:W-:Y:S02]  /*e6e0*/  IMAD.MOV.U32 R98, RZ, RZ, R77 ;  /* 0x000000ffff627224 */ /* 0x000fe400078e004d */
[----:B------:R-:W-:-:S04]  /*e6f0*/  IMAD.WIDE.U32 R78, P4, R93, R70, R78 ;  /* 0x000000465d4e7225 */ /* 0x000fc8000788004e */
[----:B------:R-:W-:Y:S01]  /*e700*/  IMAD.IADD R89, R83, 0x1, R89 ;  /* 0x0000000153597824 */ /* 0x000fe200078e0259 */
[----:B------:R-:W-:Y:S01]  /*e710*/  IADD3 RZ, P5, PT, R85, R78, RZ ;  /* 0x0000004e55ff7210 */ /* 0x000fe20007fbe0ff */
[----:B------:R-:W-:-:S04]  /*e720*/  IMAD.WIDE.U32 R76, R90, R70, RZ ;  /* 0x000000465a4c7225 */ /* 0x000fc800078e00ff */
[----:B------:R-:W-:Y:S02]  /*e730*/  IMAD R83, R90, R71, R84 ;  /* 0x000000475a537224 */ /* 0x000fe400078e0254 */
[----:B------:R-:W-:-:S04]  /*e740*/  IMAD.WIDE.U32 R80, P0, R19, R93, R80 ;  /* 0x0000005d13507225 */ /* 0x000fc80007800050 */
[----:B------:R-:W-:-:S04]  /*e750*/  IMAD.WIDE.U32.X R98, R91, R71, R98, P3 ;  /* 0x000000475b627225 */ /* 0x000fc800018e0462 */
[----:B------:R-:W-:-:S04]  /*e760*/  IMAD.WIDE.U32 R86, R19, R90, RZ ;  /* 0x0000005a13567225 */ /* 0x000fc800078e00ff */
[----:B------:R-:W-:Y:S01]  /*e770*/  IMAD.IADD R85, R77, 0x1, R83 ;  /* 0x000000014d557824 */ /* 0x000fe200078e0253 */
[----:B------:R-:W-:Y:S01]  /*e780*/  IADD3 RZ, P3, PT, R87, R80, RZ ;  /* 0x0000005057ff7210 */ /* 0x000fe20007f7e0ff */
[----:B------:R-:W-:Y:S01]  /*e790*/  IMAD.X R104, R89, 0x1, R105, P2 ;  /* 0x0000000159687824 */ /* 0x000fe200010e0669 */
[----:B------:R-:W-:Y:S01]  /*e7a0*/  IADD3 R103, P2, PT, R98, R76, RZ ;  /* 0x0000004c62677210 */ /* 0x000fe20007f5e0ff */
[----:B------:R-:W-:Y:S01]  /*e7b0*/  IMAD.X R83, RZ, RZ, RZ, P0 ;  /* 0x000000ffff537224 */ /* 0x000fe200000e06ff */
[----:B------:R-:W-:Y:S01]  /*e7c0*/  ISETP.GE.U32.AND P0, PT, R123, R82, PT ;  /* 0x000000527b00720c */ /* 0x000fe20003f06070 */
[----:B------:R-:W-:Y:S02]  /*e7d0*/  IMAD.MOV.U32 R82, RZ, RZ, R81 ;  /* 0x000000ffff527224 */ /* 0x000fe400078e0051 */
[----:B------:R-:W-:Y:S01]  /*e7e0*/  IMAD R87, R95, R19, RZ ;  /* 0x000000135f577224 */ /* 0x000fe200078e02ff */
[----:B------:R-:W-:Y:S01]  /*e7f0*/  ISETP.GE.U32.AND.EX P0, PT, R104, R89, PT, P0 ;  /* 0x000000596800720c */ /* 0x000fe20003f06100 */
[----:B------:R-:W-:Y:S01]  /*e800*/  IMAD.X R98, R85, 0x1, R99, P2 ;  /* 0x0000000155627824 */ /* 0x000fe200010e0663 */
[----:B------:R-:W-:Y:S01]  /*e810*/  ISETP.GE.U32.AND P2, PT, R103, R76, PT ;  /* 0x0000004c6700720c */ /* 0x000fe20003f46070 */
[----:B------:R-:W-:-:S02]  /*e820*/  IMAD.X R77, RZ, RZ, RZ, P4 ;  /* 0x000000ffff4d7224 */ /* 0x000fc400020e06ff */
[----:B------:R-:W-:Y:S01]  /*e830*/  IMAD.MOV.U32 R76, RZ, RZ, R79 ;  /* 0x000000ffff4c7224 */ /* 0x000fe200078e004f */
[----:B------:R-:W-:Y:S01]  /*e840*/  ISETP.GE.U32.AND.EX P2, PT, R98, R85, PT, P2 ;  /* 0x000000556200720c */ /* 0x000fe20003f46120 */
[----:B------:R-:W-:-:S03]  /*e850*/  IMAD.WIDE.U32 R100, R92, R19, RZ ;  /* 0x000000135c647225 */ /* 0x000fc600078e00ff */
[----:B------:R-:W-:Y:S01]  /*e860*/  SEL R115, RZ, 0x1, P2 ;  /* 0x00000001ff737807 */ /* 0x000fe20001000000 */
[----:B------:R-:W-:-:S04]  /*e870*/  IMAD.WIDE.U32 R80, R19, R92, RZ ;  /* 0x0000005c13507225 */ /* 0x000fc800078e00ff */
[C---:B------:R-:W-:Y:S01]  /*e880*/  IMAD R105, R12.reuse, R92, R87 ;  /* 0x0000005c0c697224 */ /* 0x040fe200078e0257 */
[----:B------:R-:W-:Y:S01]  /*e890*/  SEL R87, RZ, 0x1, P0 ;  /* 0x00000001ff577807 */ /* 0x000fe20000000000 */
[----:B------:R-:W-:-:S04]  /*e8a0*/  IMAD.WIDE.U32.X R82, R12, R93, R82, P3 ;  /* 0x0000005d0c527225 */ /* 0x000fc800018e0452 */
[----:B------:R-:W-:-:S04]  /*e8b0*/  IMAD.WIDE.U32 R78, R12, R92, RZ ;  /* 0x0000005c0c4e7225 */ /* 0x000fc800078e00ff */
[----:B------:R-:W-:Y:S02]  /*e8c0*/  IMAD R80, R95, R70, RZ ;  /* 0x000000465f507224 */ /* 0x000fe400078e02ff */
[----:B------:R-:W-:-:S04]  /*e8d0*/  IMAD.WIDE.U32.X R76, R93, R71, R76, P5 ;  /* 0x000000475d4c7225 */ /* 0x000fc800028e044c */
[----:B------:R-:W-:Y:S01]  /*e8e0*/  IMAD.IADD R105, R101, 0x1, R105 ;  /* 0x0000000165697824 */ /* 0x000fe200078e0269 */
[----:B------:R-:W-:Y:S01]  /*e8f0*/  IADD3 R101, P3, P5, R100, R82, R87 ;  /* 0x0000005264657210 */ /* 0x000fe20007d7e057 */
[----:B------:R-:W-:-:S03]  /*e900*/  IMAD.WIDE.U32 R84, R92, R70, RZ ;  /* 0x000000465c547225 */ /* 0x000fc600078e00ff */
[----:B------:R-:W-:Y:S01]  /*e910*/  IADD3.X R94, PT, PT, R105, R83, RZ, P3, P5 ;  /* 0x00000053695e7210 */ /* 0x000fe20001fea4ff */
[----:B------:R-:W-:Y:S01]  /*e920*/  IMAD R89, R92, R71, R80 ;  /* 0x000000475c597224 */ /* 0x000fe200078e0250 */
[----:B------:R-:W-:Y:S01]  /*e930*/  IADD3 R115, P0, P2, R84, R76, R115 ;  /* 0x0000004c54737210 */ /* 0x000fe20007a1e073 */
[----:B------:R-:W-:Y:S01]  /*e940*/  IMAD.WIDE.U32 R78, P4, R19, R95, R78 ;  /* 0x0000005f134e7225 */ /* 0x000fe2000788004e */
[----:B------:R-:W-:-:S03]  /*e950*/  IADD3 R123, P5, PT, R123, R96, RZ ;  /* 0x000000607b7b7210 */ /* 0x000fc60007fbe0ff */
[----:B------:R-:W-:Y:S01]  /*e960*/  IMAD.IADD R102, R85, 0x1, R89 ;  /* 0x0000000155667824 */ /* 0x000fe200078e0259 */
[----:B------:R-:W-:Y:S01]  /*e970*/  IADD3 RZ, P3, PT, R81, R78, RZ ;  /* 0x0000004e51ff7210 */ /* 0x000fe20007f7e0ff */
[----:B------:R-:W-:-:S03]  /*e980*/  IMAD.WIDE.U32 R82, R16, R39, RZ ;  /* 0x0000002710527225 */ /* 0x000fc600078e00ff */
[----:B------:R-:W-:Y:S01]  /*e990*/  IADD3.X R99, PT, PT, R102, R77, RZ, P0, P2 ;  /* 0x0000004d66637210 */ /* 0x000fe200007e44ff */
[----:B------:R-:W-:Y:S02]  /*e9a0*/  IMAD R78, R91, R18, RZ ;  /* 0x000000125b4e7224 */ /* 0x000fe400078e02ff */
[----:B------:R-:W-:-:S04]  /*e9b0*/  IMAD.WIDE.U32 R86, R71, R92, RZ ;  /* 0x0000005c47567225 */ /* 0x000fc800078e00ff */
[----:B------:R-:W-:-:S04]  /*e9c0*/  IMAD.WIDE.U32 R76, R18, R39, RZ ;  /* 0x00000027124c7225 */ /* 0x000fc800078e00ff */
[----:B------:R-:W-:-:S04]  /*e9d0*/  IMAD.WIDE.U32 R88, R39, R19, RZ ;  /* 0x0000001327587225 */ /* 0x000fc800078e00ff */
[----:B------:R-:W-:-:S04]  /*e9e0*/  IMAD.WIDE.U32 R82, P0, R18, R91, R82 ;  /* 0x0000005b12527225 */ /* 0x000fc80007800052 */
[----:B------:R-:W-:Y:S02]  /*e9f0*/  IMAD R85, R16, R39, R78 ;  /* 0x0000002710557224 */ /* 0x000fe400078e024e */
[----:B------:R-:W-:Y:S01]  /*ea00*/  IMAD.X R107, RZ, RZ, RZ, P4 ;  /* 0x000000ffff6b7224 */ /* 0x000fe200020e06ff */
[----:B------:R-:W-:Y:S01]  /*ea10*/  IADD3 RZ, P4, PT, R77, R82, RZ ;  /* 0x000000524dff7210 */ /* 0x000fe20007f9e0ff */
[----:B------:R-:W-:-:S04]  /*ea20*/  IMAD.WIDE.U32 R80, R70, R92, RZ ;  /* 0x0000005c46507225 */ /* 0x000fc800078e00ff */
[----:B------:R-:W-:-:S04]  /*ea30*/  IMAD.WIDE.U32 R86, P2, R95, R70, R86 ;  /* 0x000000465f567225 */ /* 0x000fc80007840056 */
[----:B------:R-:W-:Y:S02]  /*ea40*/  IMAD.IADD R85, R97, 0x1, R85 ;  /* 0x0000000161557824 */ /* 0x000fe400078e0255 */
[----:B------:R-:W-:-:S04]  /*ea50*/  IMAD.WIDE.U32 R76, R88, R60, RZ ;  /* 0x0000003c584c7225 */ /* 0x000fc800078e00ff */
[----:B------:R-:W-:Y:S02]  /*ea60*/  IMAD R78, R91, R19, RZ ;  /* 0x000000135b4e7224 */ /* 0x000fe400078e02ff */
[----:B------:R-:W-:Y:S01]  /*ea70*/  IMAD.X R80, R85, 0x1, R104, P5 ;  /* 0x0000000155507824 */ /* 0x000fe200028e0668 */
[----:B------:R-:W-:Y:S01]  /*ea80*/  IADD3 RZ, P5, PT, R81, R86, RZ ;  /* 0x0000005651ff7210 */ /* 0x000fe20007fbe0ff */
[----:B------:R-:W-:Y:S02]  /*ea90*/  IMAD R81, R12, R39, R78 ;  /* 0x000000270c517224 */ /* 0x000fe400078e024e */
[----:B------:R-:W-:Y:S01]  /*eaa0*/  IMAD.X R109, RZ, RZ, RZ, P0 ;  /* 0x000000ffff6d7224 */ /* 0x000fe200000e06ff */
[----:B------:R-:W-:Y:S01]  /*eab0*/  ISETP.GE.U32.AND P0, PT, R101, R100, PT ;  /* 0x000000646500720c */ /* 0x000fe20003f06070 */
[----:B------:R-:W-:Y:S02]  /*eac0*/  IMAD.MOV.U32 R106, RZ, RZ, R79 ;  /* 0x000000ffff6a7224 */ /* 0x000fe400078e004f */
[----:B------:R-:W-:Y:S01]  /*ead0*/  IMAD.WIDE.U32 R78, R76, R62, RZ ;  /* 0x0000003e4c4e7225 */ /* 0x000fe200078e00ff */
[----:B------:R-:W-:-:S03]  /*eae0*/  ISETP.GE.U32.AND.EX P0, PT, R94, R105, PT, P0 ;  /* 0x000000695e00720c */ /* 0x000fc60003f06100 */
[----:B------:R-:W-:Y:S01]  /*eaf0*/  IMAD.MOV.U32 R108, RZ, RZ, R83 ;  /* 0x000000ffff6c7224 */ /* 0x000fe200078e0053 */
[----:B------:R-:W-:Y:S01]  /*eb00*/  SEL R105, RZ, 0x1, P0 ;  /* 0x00000001ff697807 */ /* 0x000fe20000000000 */
[----:B------:R-:W-:Y:S01]  /*eb10*/  IMAD.IADD R81, R89, 0x1, R81 ;  /* 0x0000000159517824 */ /* 0x000fe200078e0251 */
[----:B------:R-:W-:Y:S01]  /*eb20*/  LOP3.LUT R89, RZ, R78, RZ, 0x33, !PT ;  /* 0x0000004eff597212 */ /* 0x000fe200078e33ff */
[----:B------:R-:W-:Y:S01]  /*eb30*/  IMAD.X R83, RZ, RZ, RZ, P2 ;  /* 0x000000ffff537224 */ /* 0x000fe200010e06ff */
[----:B------:R-:W-:Y:S01]  /*eb40*/  ISETP.GE.U32.AND P2, PT, R123, R96, PT ;  /* 0x000000607b00720c */ /* 0x000fe20003f46070 */
[----:B------:R-:W-:Y:S01]  /*eb50*/  IMAD.MOV.U32 R82, RZ, RZ, R87 ;  /* 0x000000ffff527224 */ /* 0x000fe200078e0057 */
[----:B------:R-:W-:Y:S01]  /*eb60*/  ISETP.GT.U32.AND P0, PT, R88, R89, PT ;  /* 0x000000595800720c */ /* 0x000fe20003f04070 */
[----:B------:R-:W-:Y:S01]  /*eb70*/  IMAD R87, R3, R19, RZ ;  /* 0x0000001303577224 */ /* 0x000fe200078e02ff */
[----:B------:R-:W-:Y:S01]  /*eb80*/  ISETP.GE.U32.AND.EX P2, PT, R80, R85, PT, P2 ;  /* 0x000000555000720c */ /* 0x000fe20003f46120 */
[----:B------:R-:W-:-:S02]  /*eb90*/  IMAD R111, R93, R18, RZ ;  /* 0x000000125d6f7224 */ /* 0x000fc400078e02ff */
[----:B------:R-:W-:Y:S01]  /*eba0*/  IMAD.WIDE.U32.X R106, R12, R95, R106, P3 ;  /* 0x0000005f0c6a7225 */ /* 0x000fe200018e046a */
[----:B------:R-:W-:-:S03]  /*ebb0*/  ISETP.GE.U32.AND P3, PT, R115, R84, PT ;  /* 0x000000547300720c */ /* 0x000fc60003f66070 */
[----:B------:R-:W-:Y:S01]  /*ebc0*/  IMAD.WIDE.U32 R84, R0, R19, RZ ;  /* 0x0000001300547225 */ /* 0x000fe200078e00ff */
[----:B------:R-:W-:-:S03]  /*ebd0*/  ISETP.GE.U32.AND.EX P3, PT, R99, R102, PT, P3 ;  /* 0x000000666300720c */ /* 0x000fc60003f66130 */
[----:B------:R-:W-:Y:S02]  /*ebe0*/  IMAD R89, R12, R0, R87 ;  /* 0x000000000c597224 */ /* 0x000fe400078e0257 */
[----:B------:R-:W-:-:S04]  /*ebf0*/  IMAD.WIDE.U32 R96, R90, R18, RZ ;  /* 0x000000125a607225 */ /* 0x000fc800078e00ff */
[C---:B------:R-:W-:Y:S02]  /*ec00*/  IMAD R111, R16.reuse, R90, R111 ;  /* 0x0000005a106f7224 */ /* 0x040fe400078e026f */
[----:B------:R-:W-:Y:S02]  /*ec10*/  IMAD.IADD R100, R85, 0x1, R89 ;  /* 0x0000000155647824 */ /* 0x000fe400078e0259 */
[----:B------:R-:W-:Y:S02]  /*ec20*/  IMAD R78, R81, R60, RZ ;  /* 0x0000003c514e7224 */ /* 0x000fe400078e02ff */
[----:B------:R-:W-:Y:S01]  /*ec30*/  IMAD.IADD R85, R97, 0x1, R111 ;  /* 0x0000000161557824 */ /* 0x000fe200078e026f */
[----:B------:R-:W-:Y:S01]  /*ec40*/  SEL R111, RZ, 0x1, P2 ;  /* 0x00000001ff6f7807 */ /* 0x000fe20001000000 */
[----:B------:R-:W-:Y:S01]  /*ec50*/  IMAD.WIDE.U32.X R108, R16, R91, R108, P4 ;  /* 0x0000005b106c7225 */ /* 0x000fe200020e046c */
[----:B------:R-:W-:Y:S02]  /*ec60*/  IADD3 R97, P4, PT, R101, R96, RZ ;  /* 0x0000006065617210 */ /* 0x000fe40007f9e0ff */
[----:B------:R-:W-:Y:S01]  /*ec70*/  SEL R101, RZ, 0x1, P3 ;  /* 0x00000001ff657807 */ /* 0x000fe20001800000 */
[----:B------:R-:W-:-:S02]  /*ec80*/  IMAD R113, R3, R70, RZ ;  /* 0x0000004603717224 */ /* 0x000fc400078e02ff */
[----:B------:R-:W-:Y:S02]  /*ec90*/  IMAD R117, R88, R61, R78 ;  /* 0x0000003d58757224 */ /* 0x000fe400078e024e */
[----:B------:R-:W-:Y:S01]  /*eca0*/  IMAD.X R94, R85, 0x1, R94, P4 ;  /* 0x00000001555e7824 */ /* 0x000fe200020e065e */
[----:B------:R-:W-:Y:S01]  /*ecb0*/  IADD3 R105, P2, P4, R84, R106, R105 ;  /* 0x0000006a54697210 */ /* 0x000fe20007c5e069 */
[----:B------:R-:W-:-:S03]  /*ecc0*/  IMAD.WIDE.U32 R86, R0, R70, RZ ;  /* 0x0000004600567225 */ /* 0x000fc600078e00ff */
[----:B------:R-:W-:Y:S01]  /*ecd0*/  IADD3.X R107, PT, PT, R100, R107, RZ, P2, P4 ;  /* 0x0000006b646b7210 */ /* 0x000fe200017e84ff */
[-C--:B------:R-:W-:Y:S02]  /*ece0*/  IMAD R113, R0, R71.reuse, R113 ;  /* 0x0000004700717224 */ /* 0x080fe400078e0271 */
[----:B------:R-:W-:Y:S01]  /*ecf0*/  IMAD.WIDE.U32.X R82, R95, R71, R82, P5 ;  /* 0x000000475f527225 */ /* 0x000fe200028e0452 */
[----:B------:R-:W-:-:S03]  /*ed00*/  IADD3 R111, P3, P5, R97, R108, R111 ;  /* 0x0000006c616f7210 */ /* 0x000fc60007d7e06f */
[----:B------:R-:W-:Y:S01]  /*ed10*/  IMAD.IADD R77, R77, 0x1, R117 ;  /* 0x000000014d4d7824 */ /* 0x000fe200078e0275 */
[----:B------:R-:W-:Y:S01]  /*ed20*/  IADD3 R101, P2, P4, R86, R82, R101 ;  /* 0x0000005256657210 */ /* 0x000fe20007c5e065 */
[----:B------:R-:W-:Y:S01]  /*ed30*/  IMAD.IADD R106, R87, 0x1, R113 ;  /* 0x00000001576a7824 */ /* 0x000fe200078e0271 */
[----:B------:R-:W-:Y:S01]  /*ed40*/  IADD3.X R119, PT, PT, R94, R109, RZ, P3, P5 ;  /* 0x0000006d5e777210 */ /* 0x000fe20001fea4ff */
[----:B------:R-:W-:Y:S01]  /*ed50*/  IMAD.WIDE.U32 R88, R77, R62, RZ ;  /* 0x0000003e4d587225 */ /* 0x000fe200078e00ff */
[----:B------:R-:W-:Y:S02]  /*ed60*/  ISETP.GE.U32.AND P3, PT, R97, R96, PT ;  /* 0x000000606100720c */ /* 0x000fe40003f66070 */
[----:B------:R-:W-:Y:S01]  /*ed70*/  IADD3.X R109, PT, PT, R106, R83, RZ, P2, P4 ;  /* 0x000000536a6d7210 */ /* 0x000fe200017e84ff */
[----:B------:R-:W-:Y:S01]  /*ed80*/  IMAD.WIDE.U32 R112, R12, R0, RZ ;  /* 0x000000000c707225 */ /* 0x000fe200078e00ff */
[----:B------:R-:W-:Y:S02]  /*ed90*/  ISETP.GE.U32.AND P4, PT, R111, R97, PT ;  /* 0x000000616f00720c */ /* 0x000fe40003f86070 */
[----:B------:R-:W-:Y:S01]  /*eda0*/  ISETP.GE.U32.AND.EX P3, PT, R94, R85, PT, P3 ;  /* 0x000000555e00720c */ /* 0x000fe20003f66130 */
[----:B------:R-:W-:Y:S01]  /*edb0*/  IMAD.WIDE.U32 R88, P5, R76, R63, R88 ;  /* 0x0000003f4c587225 */ /* 0x000fe200078a0058 */
[----:B------:R-:W-:-:S02]  /*edc0*/  ISETP.GE.U32.AND.EX P4, PT, R119, R94, PT, P4 ;  /* 0x0000005e7700720c */ /* 0x000fc40003f86140 */
[----:B------:R-:W-:Y:S01]  /*edd0*/  SEL R87, RZ, 0x1, P3 ;  /* 0x00000001ff577807 */ /* 0x000fe20001800000 */
[----:B------:R-:W-:Y:S01]  /*ede0*/  IMAD.WIDE.U32 R96, R16, R90, RZ ;  /* 0x0000005a10607225 */ /* 0x000fe200078e00ff */
[----:B------:R-:W-:Y:S02]  /*edf0*/  IADD3 R82, P2, PT, R79, R88, RZ ;  /* 0x000000584f527210 */ /* 0x000fe40007f5e0ff */
[----:B------:R-:W-:Y:S01]  /*ee00*/  SEL R85, RZ, 0x1, P4 ;  /* 0x00000001ff557807 */ /* 0x000fe20002000000 */
[----:B------:R-:W-:Y:S01]  /*ee10*/  IMAD.WIDE.U32 R78, R18, R90, RZ ;  /* 0x0000005a124e7225 */ /* 0x000fe200078e00ff */
[----:B------:R-:W-:-:S03]  /*ee20*/  LOP3.LUT R78, RZ, R82, RZ, 0x33, !PT ;  /* 0x00000052ff4e7212 */ /* 0x000fc600078e33ff */
[----:B------:R-:W-:Y:S01]  /*ee30*/  IMAD.WIDE.U32 R96, P3, R18, R93, R96 ;  /* 0x0000005d12607225 */ /* 0x000fe20007860060 */
[----:B------:R-:W-:-:S03]  /*ee40*/  ISETP.GT.U32.AND.EX P0, PT, R81, R78, PT, P0 ;  /* 0x0000004e5100720c */ /* 0x000fc60003f04100 */
[----:B------:R-:W-:Y:S01]  /*ee50*/  IMAD.WIDE.U32 R82, R77, R64, RZ ;  /* 0x000000404d527225 */ /* 0x000fe200078e00ff */
[----:B------:R-:W-:Y:S02]  /*ee60*/  IADD3 RZ, P4, PT, R79, R96, RZ ;  /* 0x000000604fff7210 */ /* 0x000fe40007f9e0ff */
[----:B------:R-:W-:Y:S01]  /*ee70*/  SEL R125, RZ, 0x1, !P0 ;  /* 0x00000001ff7d7807 */ /* 0x000fe20004000000 */
[----:B------:R-:W-:Y:S02]  /*ee80*/  IMAD.X R79, RZ, RZ, RZ, P5 ;  /* 0x000000ffff4f7224 */ /* 0x000fe400028e06ff */
[----:B------:R-:W-:-:S04]  /*ee90*/  IMAD.WIDE.U32 R112, P5, R19, R3, R112 ;  /* 0x0000000313707225 */ /* 0x000fc800078a0070 */
[----:B------:R-:W-:-:S04]  /*eea0*/  IMAD.WIDE.U32 R116, R76, R64, RZ ;  /* 0x000000404c747225 */ /* 0x000fc800078e00ff */
[----:B------:R-:W-:Y:S02]  /*eeb0*/  IMAD.MOV.U32 R78, RZ, RZ, R89 ;  /* 0x000000ffff4e7224 */ /* 0x000fe400078e0059 */
[----:B------:R-:W-:Y:S02]  /*eec0*/  IMAD.X R81, RZ, RZ, RZ, P5 ;  /* 0x000000ffff517224 */ /* 0x000fe400028e06ff */
[----:B------:R-:W-:Y:S01]  /*eed0*/  IMAD.X R89, RZ, RZ, RZ, P3 ;  /* 0x000000ffff597224 */ /* 0x000fe200018e06ff */
[----:B------:R-:W-:Y:S01]  /*eee0*/  IADD3 R123, P3, PT, R123, R116, RZ ;  /* 0x000000747b7b7210 */ /* 0x000fe20007f7e0ff */
[----:B------:R-:W-:-:S04]  /*eef0*/  IMAD.WIDE.U32 R82, P5, R76, R65, R82 ;  /* 0x000000414c527225 */ /* 0x000fc800078a0052 */
[----:B------:R-:W-:Y:S01]  /*ef00*/  IMAD.WIDE.U32.X R78, R77, R63, R78, P2 ;  /* 0x0000003f4d4e7225 */ /* 0x000fe200010e044e */
[----:B------:R-:W-:Y:S02]  /*ef10*/  ISETP.GE.U32.AND P2, PT, R123, R116, PT ;  /* 0x000000747b00720c */ /* 0x000fe40003f46070 */
[----:B------:R-:W-:Y:S01]  /*ef20*/  IADD3 R82, P0, PT, R117, R82, RZ ;  /* 0x0000005275527210 */ /* 0x000fe20007f1e0ff */
[----:B------:R-:W-:-:S04]  /*ef30*/  IMAD.WIDE.U32 R116, R19, R0, RZ ;  /* 0x0000000013747225 */ /* 0x000fc800078e00ff */
[----:B------:R-:W-:Y:S02]  /*ef40*/  IMAD.MOV.U32 R88, RZ, RZ, R97 ;  /* 0x000000ffff587224 */ /* 0x000fe400078e0061 */
[----:B------:R-:W-:Y:S01]  /*ef50*/  IMAD.X R121, RZ, RZ, RZ, P5 ;  /* 0x000000ffff797224 */ /* 0x000fe200028e06ff */
[----:B------:R-:W-:Y:S01]  /*ef60*/  IADD3 RZ, P5, PT, R117, R112, RZ ;  /* 0x0000007075ff7210 */ /* 0x000fe20007fbe0ff */
[----:B------:R-:W-:Y:S01]  /*ef70*/  IMAD.X R97, R82, 0x1, R80, P3 ;  /* 0x0000000152617824 */ /* 0x000fe200018e0650 */
[----:B------:R-:W-:Y:S01]  /*ef80*/  IADD3 R78, P3, PT, R125, R78, RZ ;  /* 0x0000004e7d4e7210 */ /* 0x000fe20007f7e0ff */
[----:B------:R-:W-:Y:S02]  /*ef90*/  IMAD.MOV.U32 R80, RZ, RZ, R113 ;  /* 0x000000ffff507224 */ /* 0x000fe400078e0071 */
[----:B------:R-:W-:Y:S01]  /*efa0*/  IMAD.MOV.U32 R120, RZ, RZ, R83 ;  /* 0x000000ffff787224 */ /* 0x000fe200078e0053 */
[----:B------:R-:W-:Y:S01]  /*efb0*/  ISETP.GE.U32.AND.EX P2, PT, R97, R82, PT, P2 ;  /* 0x000000526100720c */ /* 0x000fe20003f46120 */
[----:B------:R-:W-:Y:S01]  /*efc0*/  IMAD.WIDE.U32.X R82, R16, R93, R88, P4 ;  /* 0x0000005d10527225 */ /* 0x000fe200020e0458 */
[----:B------:R-:W-:-:S03]  /*efd0*/  ISETP.GE.U32.AND P4, PT, R105, R84, PT ;  /* 0x000000546900720c */ /* 0x000fc60003f86070 */
[----:B------:R-:W-:Y:S01]  /*efe0*/  IMAD.WIDE.U32.X R80, R12, R3, R80, P5 ;  /* 0x000000030c507225 */ /* 0x000fe200028e0450 */
[----:B------:R-:W-:Y:S02]  /*eff0*/  IADD3 R94, P5, PT, R123, R78, RZ ;  /* 0x0000004e7b5e7210 */ /* 0x000fe40007fbe0ff */
[----:B------:R-:W-:Y:S01]  /*f000*/  ISETP.GE.U32.AND.EX P4, PT, R107, R100, PT, P4 ;  /* 0x000000646b00720c */ /* 0x000fe20003f86140 */
[----:B------:R-:W-:Y:S01]  /*f010*/  IMAD.X R84, RZ, RZ, R79, P3 ;  /* 0x000000ffff547224 */ /* 0x000fe200018e064f */
[----:B------:R-:W-:Y:S01]  /*f020*/  ISETP.GE.U32.AND P3, PT, R94, R78, PT ;  /* 0x0000004e5e00720c */ /* 0x000fe20003f66070 */
[----:B------:R-:W-:Y:S01]  /*f030*/  IMAD R89, R3, R18, RZ ;  /* 0x0000001203597224 */ /* 0x000fe200078e02ff */
[----:B------:R-:W-:Y:S01]  /*f040*/  SEL R117, RZ, 0x1, P4 ;  /* 0x00000001ff757807 */ /* 0x000fe20002000000 */
[----:B------:R-:W-:Y:S01]  /*f050*/  IMAD.X R97, R97, 0x1, R84, P5 ;  /* 0x0000000161617824 */ /* 0x000fe200028e0654 */
[----:B------:R-:W-:Y:S01]  /*f060*/  IADD3 R113, P5, P4, R85, R82, R87 ;  /* 0x0000005255717210 */ /* 0x000fe20007cbe057 */
[----:B------:R-:W-:-:S03]  /*f070*/  IMAD.WIDE.U32 R78, R0, R18, RZ ;  /* 0x00000012004e7225 */ /* 0x000fc600078e00ff */
[----:B------:R-:W-:Y:S01]  /*f080*/  ISETP.GE.U32.AND.EX P3, PT, R97, R84, PT, P3 ;  /* 0x000000546100720c */ /* 0x000fe20003f66130 */
[----:B------:R-:W-:Y:S01]  /*f090*/  IMAD R123, R16, R0, R89 ;  /* 0x00000000107b7224 */ /* 0x000fe200078e0259 */
[----:B------:R-:W-:Y:S01]  /*f0a0*/  SEL R84, RZ, 0x1, P2 ;  /* 0x00000001ff547807 */ /* 0x000fe20001000000 */
[----:B------:R-:W-:Y:S01]  /*f0b0*/  IMAD.WIDE.U32.X R120, R77, R65, R120, P0 ;  /* 0x000000414d787225 */ /* 0x000fe200000e0478 */
[----:B------:R-:W-:Y:S02]  /*f0c0*/  IADD3 R82, P0, P2, R78, R80, R117 ;  /* 0x000000504e527210 */ /* 0x000fe40007a1e075 */
[----:B------:R-:W-:Y:S01]  /*f0d0*/  IADD3.X R104, PT, PT, RZ, R83, RZ, P5, P4 ;  /* 0x00000053ff687210 */ /* 0x000fe20002fe84ff */
[----:B------:R-:W-:-:S04]  /*f0e0*/  IMAD.WIDE.U32 R88, R39, R68, RZ ;  /* 0x0000004427587225 */ /* 0x000fc800078e00ff */
[----:B------:R-:W-:Y:S01]  /*f0f0*/  IMAD.IADD R85, R79, 0x1, R123 ;  /* 0x000000014f557824 */ /* 0x000fe200078e027b */
[----:B------:R-:W-:Y:S01]  /*f100*/  SEL R79, RZ, 0x1, P3 ;  /* 0x00000001ff4f7807 */ /* 0x000fe20001800000 */
[----:B------:R-:W-:Y:S01]  /*f110*/  IMAD R80, R91, R68, RZ ;  /* 0x000000445b507224 */ /* 0x000fe200078e02ff */
[----:B------:R-:W-:Y:S01]  /*f120*/  IADD3 R96, P4, PT, R103, R88, RZ ;  /* 0x0000005867607210 */ /* 0x000fe20007f9e0ff */
[----:B------:R-:W-:Y:S01]  /*f130*/  IMAD.WIDE.U32 R102, R17, R39, RZ ;  /* 0x0000002711667225 */ /* 0x000fe200078e00ff */
[----:B------:R-:W-:Y:S02]  /*f140*/  IADD3.X R108, PT, PT, R85, R81, RZ, P0, P2 ;  /* 0x00000051556c7210 */ /* 0x000fe400007e44ff */
[----:B------:R-:W-:Y:S01]  /*f150*/  IADD3 R84, P0, P3, R79, R120, R84 ;  /* 0x000000784f547210 */ /* 0x000fe20007b1e054 */
[----:B------:R-:W-:Y:S01]  /*f160*/  IMAD R87, R39, R69, R80 ;  /* 0x0000004527577224 */ /* 0x000fe200078e0250 */
[----:B------:R-:W-:Y:S01]  /*f170*/  ISETP.GE.U32.AND P2, PT, R96, R88, PT ;  /* 0x000000586000720c */ /* 0x000fe20003f46070 */
[----:B------:R-:W-:Y:S01]  /*f180*/  IMAD R79, R91, R17, RZ ;  /* 0x000000115b4f7224 */ /* 0x000fe200078e02ff */
[----:B------:R-:W-:Y:S01]  /*f190*/  IADD3.X R120, PT, PT, RZ, R121, RZ, P0, P3 ;  /* 0x00000079ff787210 */ /* 0x000fe200007e64ff */
[----:B------:R-:W-:-:S04]  /*f1a0*/  IMAD.WIDE.U32 R80, R14, R39, RZ ;  /* 0x000000270e507225 */ /* 0x000fc800078e00ff */
[----:B------:R-:W-:Y:S02]  /*f1b0*/  IMAD.IADD R87, R89, 0x1, R87 ;  /* 0x0000000159577824 */ /* 0x000fe400078e0257 */
[----:B------:R-:W-:-:S04]  /*f1c0*/  IMAD.WIDE.U32 R88, R39, R17, RZ ;  /* 0x0000001127587225 */ /* 0x000fc800078e00ff */
[----:B------:R-:W-:Y:S01]  /*f1d0*/  IMAD R79, R14, R39, R79 ;  /* 0x000000270e4f7224 */ /* 0x000fe200078e024f */
[----:B------:R-:W-:Y:S01]  /*f1e0*/  IADD3 R83, P0, PT, R111, R88, RZ ;  /* 0x000000586f537210 */ /* 0x000fe20007f1e0ff */
[----:B------:R-:W-:-:S04]  /*f1f0*/  IMAD.WIDE.U32 R80, P3, R17, R91, R80 ;  /* 0x0000005b11507225 */ /* 0x000fc80007860050 */
        /* <DEDUP_REMOVED lines=8> */
[----:B------:R-:W-:Y:S01]  /*f280*/  IMAD.X R117, RZ, RZ, RZ, P3 ;  /* 0x000000ffff757224 */ /* 0x000fe200018e06ff */
[----:B------:R-:W-:Y:S01]  /*f290*/  IADD3 R100, P3, PT, R105, R102, RZ ;  /* 0x0000006669647210 */ /* 0x000fe20007f7e0ff */
[----:B------:R-:W-:Y:S01]  /*f2a0*/  IMAD.IADD R118, R103, 0x1, R79 ;  /* 0x0000000167767824 */ /* 0x000fe200078e024f */
[----:B------:R-:W-:Y:S01]  /*f2b0*/  SEL R112, RZ, 0x1, P0 ;  /* 0x00000001ff707807 */ /* 0x000fe20000000000 */
[----:B------:R-:W-:Y:S02]  /*f2c0*/  IMAD R79, R93, R17, RZ ;  /* 0x000000115d4f7224 */ /* 0x000fe400078e02ff */
[----:B------:R-:W-:Y:S02]  /*f2d0*/  IMAD.MOV.U32 R116, RZ, RZ, R81 ;  /* 0x000000ffff747224 */ /* 0x000fe400078e0051 */
[----:B------:R-:W-:-:S02]  /*f2e0*/  IMAD R79, R14, R90, R79 ;  /* 0x0000005a0e4f7224 */ /* 0x000fc400078e024f */
[----:B------:R-:W-:Y:S01]  /*f2f0*/  IMAD.X R107, R118, 0x1, R107, P3 ;  /* 0x00000001766b7824 */ /* 0x000fe200018e066b */
[----:B------:R-:W-:Y:S01]  /*f300*/  IADD3 R113, P3, PT, R100, R113, RZ ;  /* 0x0000007164717210 */ /* 0x000fe20007f7e0ff */
[----:B------:R-:W-:-:S04]  /*f310*/  IMAD.WIDE.U32 R80, R90, R17, RZ ;  /* 0x000000115a507225 */ /* 0x000fc800078e00ff */
[----:B------:R-:W-:Y:S01]  /*f320*/  IMAD.IADD R110, R81, 0x1, R79 ;  /* 0x00000001516e7824 */ /* 0x000fe200078e024f */
[----:B------:R-:W-:Y:S01]  /*f330*/  IADD3 R79, P0, PT, R113, R80, RZ ;  /* 0x00000050714f7210 */ /* 0x000fe20007f1e0ff */
[----:B------:R-:W-:-:S04]  /*f340*/  IMAD.WIDE.U32.X R116, R14, R91, R116, P5 ;  /* 0x0000005b0e747225 */ /* 0x000fc800028e0474 */
[----:B------:R-:W-:Y:S01]  /*f350*/  IMAD.X R111, R107, 0x1, R104, P3 ;  /* 0x000000016b6f7824 */ /* 0x000fe200018e0668 */
[----:B------:R-:W-:Y:S01]  /*f360*/  IADD3 R112, P3, P5, R79, R116, R112 ;  /* 0x000000744f707210 */ /* 0x000fe20007d7e070 */
[----:B------:R-:W-:-:S04]  /*f370*/  IMAD.WIDE.U32 R88, R90, R68, RZ ;  /* 0x000000445a587225 */ /* 0x000fc800078e00ff */
[----:B------:R-:W-:Y:S01]  /*f380*/  IMAD.X R105, R110, 0x1, R111, P0 ;  /* 0x000000016e697824 */ /* 0x000fe200000e066f */
[----:B------:R-:W-:Y:S01]  /*f390*/  ISETP.GE.U32.AND P0, PT, R100, R102, PT ;  /* 0x000000666400720c */ /* 0x000fe20003f06070 */
[----:B------:R-:W-:Y:S02]  /*f3a0*/  IMAD R81, R93, R68, RZ ;  /* 0x000000445d517224 */ /* 0x000fe400078e02ff */
[----:B------:R-:W-:Y:S01]  /*f3b0*/  IMAD.WIDE.U32 R102, R69, R39, RZ ;  /* 0x0000002745667225 */ /* 0x000fe200078e00ff */
[----:B------:R-:W-:Y:S02]  /*f3c0*/  IADD3.X R116, PT, PT, R105, R117, RZ, P3, P5 ;  /* 0x0000007569747210 */ /* 0x000fe40001fea4ff */
[----:B------:R-:W-:Y:S01]  /*f3d0*/  IADD3 R104, P5, PT, R115, R88, RZ ;  /* 0x0000005873687210 */ /* 0x000fe20007fbe0ff */
[----:B------:R-:W-:Y:S01]  /*f3e0*/  IMAD R81, R90, R69, R81 ;  /* 0x000000455a517224 */ /* 0x000fe200078e0251 */
[----:B------:R-:W-:Y:S01]  /*f3f0*/  ISETP.GE.U32.AND.EX P0, PT, R107, R118, PT, P0 ;  /* 0x000000766b00720c */ /* 0x000fe20003f06100 */
[----:B------:R-:W-:Y:S01]  /*f400*/  IMAD.X R98, R87, 0x1, R98, P4 ;  /* 0x0000000157627824 */ /* 0x000fe200020e0662 */
[----:B------:R-:W-:Y:S01]  /*f410*/  ISETP.GE.U32.AND P3, PT, R104, R88, PT ;  /* 0x000000586800720c */ /* 0x000fe20003f66070 */
[----:B------:R-:W-:-:S02]  /*f420*/  IMAD.IADD R114, R89, 0x1, R81 ;  /* 0x0000000159727824 */ /* 0x000fc400078e0251 */
[----:B------:R-:W-:Y:S01]  /*f430*/  IMAD.WIDE.U32 R102, P4, R91, R68, R102 ;  /* 0x000000445b667225 */ /* 0x000fe20007880066 */
[----:B------:R-:W-:-:S03]  /*f440*/  ISETP.GE.U32.AND.EX P2, PT, R98, R87, PT, P2 ;  /* 0x000000576200720c */ /* 0x000fc60003f46120 */
[----:B------:R-:W-:Y:S01]  /*f450*/  IMAD.WIDE.U32 R88, R68, R39, RZ ;  /* 0x0000002744587225 */ /* 0x000fe200078e00ff */
[----:B------:R-:W-:-:S03]  /*f460*/  SEL R87, RZ, 0x1, P2 ;  /* 0x00000001ff577807 */ /* 0x000fc60001000000 */
[----:B------:R-:W-:Y:S01]  /*f470*/  IMAD.MOV.U32 R88, RZ, RZ, R103 ;  /* 0x000000ffff587224 */ /* 0x000fe200078e0067 */
[----:B------:R-:W-:Y:S01]  /*f480*/  IADD3 RZ, P2, PT, R89, R102, RZ ;  /* 0x0000006659ff7210 */ /* 0x000fe20007f5e0ff */
[----:B------:R-:W-:Y:S01]  /*f490*/  IMAD.X R89, RZ, RZ, RZ, P4 ;  /* 0x000000ffff597224 */ /* 0x000fe200020e06ff */
[----:B------:R-:W-:Y:S01]  /*f4a0*/  ISETP.GE.U32.AND P4, PT, R113, R100, PT ;  /* 0x000000647100720c */ /* 0x000fe20003f86070 */
[----:B------:R-:W-:Y:S02]  /*f4b0*/  IMAD.X R81, R114, 0x1, R99, P5 ;  /* 0x0000000172517824 */ /* 0x000fe400028e0663 */
[----:B------:R-:W-:Y:S01]  /*f4c0*/  IMAD.WIDE.U32.X R88, R91, R69, R88, P2 ;  /* 0x000000455b587225 */ /* 0x000fe200010e0458 */
[----:B------:R-:W-:-:S03]  /*f4d0*/  ISETP.GE.U32.AND.EX P4, PT, R111, R107, PT, P4 ;  /* 0x0000006b6f00720c */ /* 0x000fc60003f86140 */
[----:B------:R-:W-:Y:S01]  /*f4e0*/  IMAD.WIDE.U32 R102, R18, R92, RZ ;  /* 0x0000005c12667225 */ /* 0x000fe200078e00ff */
[----:B------:R-:W-:Y:S02]  /*f4f0*/  IADD3 R99, P2, P5, R104, R88, R87 ;  /* 0x0000005868637210 */ /* 0x000fe40007d5e057 */
[----:B------:R-:W-:Y:S02]  /*f500*/  SEL R117, RZ, 0x1, P4 ;  /* 0x00000001ff757807 */ /* 0x000fe40002000000 */
[----:B------:R-:W-:Y:S01]  /*f510*/  IADD3.X R100, PT, PT, R81, R89, RZ, P2, P5 ;  /* 0x0000005951647210 */ /* 0x000fe200017ea4ff */
[----:B------:R-:W-:-:S04]  /*f520*/  IMAD.WIDE.U32 R88, R16, R92, RZ ;  /* 0x0000005c10587225 */ /* 0x000fc800078e00ff */
[----:B------:R-:W-:-:S04]  /*f530*/  IMAD.WIDE.U32 R88, P2, R18, R95, R88 ;  /* 0x0000005f12587225 */ /* 0x000fc80007840058 */
[----:B------:R-:W-:Y:S01]  /*f540*/  IMAD.X R87, RZ, RZ, RZ, P2 ;  /* 0x000000ffff577224 */ /* 0x000fe200010e06ff */
[----:B------:R-:W-:Y:S02]  /*f550*/  IADD3 RZ, P5, PT, R103, R88, RZ ;  /* 0x0000005867ff7210 */ /* 0x000fe40007fbe0ff */
[----:B------:R-:W-:Y:S01]  /*f560*/  ISETP.GE.U32.AND P2, PT, R101, R86, PT ;  /* 0x000000566500720c */ /* 0x000fe20003f46070 */
[----:B------:R-:W-:-:S03]  /*f570*/  IMAD.MOV.U32 R86, RZ, RZ, R89 ;  /* 0x000000ffff567224 */ /* 0x000fc600078e0059 */
[----:B------:R-:W-:Y:S01]  /*f580*/  ISETP.GE.U32.AND.EX P2, PT, R109, R106, PT, P2 ;  /* 0x0000006a6d00720c */ /* 0x000fe20003f46120 */
[----:B------:R-:W-:Y:S01]  /*f590*/  IMAD.WIDE.U32.X R88, R16, R95, R86, P5 ;  /* 0x0000005f10587225 */ /* 0x000fe200028e0456 */
[----:B------:R-:W-:Y:S02]  /*f5a0*/  SEL R86, RZ, 0x1, P0 ;  /* 0x00000001ff567807 */ /* 0x000fe40000000000 */
[----:B------:R-:W-:Y:S02]  /*f5b0*/  ISETP.GE.U32.AND.EX P5, PT, R81, R114, PT, P3 ;  /* 0x000000725100720c */ /* 0x000fe40003fa6130 */
[----:B------:R-:W-:Y:S01]  /*f5c0*/  IADD3 R117, P0, P4, R117, R88, R86 ;  /* 0x0000005875757210 */ /* 0x000fe20007c1e056 */
[----:B------:R-:W-:Y:S01]  /*f5d0*/  IMAD.WIDE.U32 R86, R69, R90, RZ ;  /* 0x0000005a45567225 */ /* 0x000fe200078e00ff */
[----:B------:R-:W-:Y:S02]  /*f5e0*/  ISETP.GE.U32.AND P3, PT, R99, R104, PT ;  /* 0x000000686300720c */ /* 0x000fe40003f66070 */
[----:B------:R-:W-:Y:S01]  /*f5f0*/  IADD3.X R113, PT, PT, RZ, R89, RZ, P0, P4 ;  /* 0x00000059ff717210 */ /* 0x000fe200007e84ff */
[----:B------:R-:W-:Y:S01]  /*f600*/  IMAD.WIDE.U32 R88, R68, R90, RZ ;  /* 0x0000005a44587225 */ /* 0x000fe200078e00ff */
[----:B------:R-:W-:-:S03]  /*f610*/  ISETP.GE.U32.AND.EX P3, PT, R100, R81, PT, P3 ;  /* 0x000000516400720c */ /* 0x000fc60003f66130 */
[----:B------:R-:W-:-:S03]  /*f620*/  IMAD.WIDE.U32 R86, P0, R93, R68, R86 ;  /* 0x000000445d567225 */ /* 0x000fc60007800056 */
[----:B------:R-:W-:Y:S01]  /*f630*/  IADD3 RZ, P4, PT, R89, R86, RZ ;  /* 0x0000005659ff7210 */ /* 0x000fe20007f9e0ff */
[-C--:B------:R-:W-:Y:S02]  /*f640*/  IMAD R86, R95, R68.reuse, RZ ;  /* 0x000000445f567224 */ /* 0x080fe400078e02ff */
[----:B------:R-:W-:-:S04]  /*f650*/  IMAD.WIDE.U32 R88, R92, R68, RZ ;  /* 0x000000445c587225 */ /* 0x000fc800078e00ff */
[----:B------:R-:W-:Y:S01]  /*f660*/  IMAD R103, R92, R69, R86 ;  /* 0x000000455c677224 */ /* 0x000fe200078e0256 */
[----:B------:R-:W-:Y:S02]  /*f670*/  SEL R86, RZ, 0x1, P5 ;  /* 0x00000001ff567807 */ /* 0x000fe40002800000 */
[-C--:B------:R-:W-:Y:S01]  /*f680*/  IADD3 R104, P5, PT, R101, R88.reuse, RZ ;  /* 0x0000005865687210 */ /* 0x080fe20007fbe0ff */
[----:B------:R-:W-:Y:S01]  /*f690*/  IMAD.IADD R118, R89, 0x1, R103 ;  /* 0x0000000159767824 */ /* 0x000fe200078e0267 */
[----:B------:R-:W-:Y:S01]  /*f6a0*/  SEL R101, RZ, 0x1, P3 ;  /* 0x00000001ff657807 */ /* 0x000fe20001800000 */
[----:B------:R-:W-:Y:S01]  /*f6b0*/  IMAD.X R89, RZ, RZ, RZ, P0 ;  /* 0x000000ffff597224 */ /* 0x000fe200000e06ff */
[----:B------:R-:W-:Y:S01]  /*f6c0*/  ISETP.GE.U32.AND P0, PT, R104, R88, PT ;  /* 0x000000586800720c */ /* 0x000fe20003f06070 */
[----:B------:R-:W-:Y:S02]  /*f6d0*/  IMAD.MOV.U32 R88, RZ, RZ, R87 ;  /* 0x000000ffff587224 */ /* 0x000fe400078e0057 */
[----:B------:R-:W-:-:S04]  /*f6e0*/  IMAD.WIDE.U32 R102, R14, R90, RZ ;  /* 0x0000005a0e667225 */ /* 0x000fc800078e00ff */
[----:B------:R-:W-:-:S04]  /*f6f0*/  IMAD.WIDE.U32.X R88, R93, R69, R88, P4 ;  /* 0x000000455d587225 */ /* 0x000fc800020e0458 */
[----:B------:R-:W-:Y:S01]  /*f700*/  IMAD.X R109, R118, 0x1, R109, P5 ;  /* 0x00000001766d7824 */ /* 0x000fe200028e066d */
[----:B------:R-:W-:Y:S01]  /*f710*/  IADD3 R101, P3, P4, R101, R88, R86 ;  /* 0x0000005865657210 */ /* 0x000fe20007c7e056 */
[----:B------:R-:W-:-:S03]  /*f720*/  IMAD.WIDE.U32 R86, R71, R0, RZ ;  /* 0x0000000047567225 */ /* 0x000fc600078e00ff */
[----:B------:R-:W-:Y:S01]  /*f730*/  IADD3.X R114, PT, PT, RZ, R89, RZ, P3, P4 ;  /* 0x00000059ff727210 */ /* 0x000fe20001fe84ff */
[----:B------:R-:W-:Y:S01]  /*f740*/  IMAD.WIDE.U32 R102, P4, R17, R93, R102 ;  /* 0x0000005d11667225 */ /* 0x000fe20007880066 */
[----:B------:R-:W-:Y:S02]  /*f750*/  ISETP.GE.U32.AND P3, PT, R79, R80, PT ;  /* 0x000000504f00720c */ /* 0x000fe40003f66070 */
[----:B------:R-:W-:Y:S01]  /*f760*/  ISETP.GE.U32.AND.EX P0, PT, R109, R118, PT, P0 ;  /* 0x000000766d00720c */ /* 0x000fe20003f06100 */
[----:B------:R-:W-:Y:S01]  /*f770*/  IMAD.X R81, RZ, RZ, RZ, P4 ;  /* 0x000000ffff517224 */ /* 0x000fe200020e06ff */
[----:B------:R-:W-:Y:S01]  /*f780*/  ISETP.GE.U32.AND.EX P3, PT, R105, R110, PT, P3 ;  /* 0x0000006e6900720c */ /* 0x000fe20003f66130 */
[----:B------:R-:W-:-:S04]  /*f790*/  IMAD.WIDE.U32 R86, P4, R3, R70, R86 ;  /* 0x0000004603567225 */ /* 0x000fc80007880056 */
[----:B------:R-:W-:-:S04]  /*f7a0*/  IMAD.WIDE.U32 R88, R17, R90, RZ ;  /* 0x0000005a11587225 */ /* 0x000fc800078e00ff */
[----:B------:R-:W-:Y:S01]  /*f7b0*/  IMAD.X R107, RZ, RZ, RZ, P4 ;  /* 0x000000ffff6b7224 */ /* 0x000fe200020e06ff */
[----:B------:R-:W-:Y:S01]  /*f7c0*/  IADD3 RZ, P4, PT, R89, R102, RZ ;  /* 0x0000006659ff7210 */ /* 0x000fe20007f9e0ff */
[----:B------:R-:W-:-:S04]  /*f7d0*/  IMAD.WIDE.U32 R88, R70, R0, RZ ;  /* 0x0000000046587225 */ /* 0x000fc800078e00ff */
[----:B------:R-:W-:Y:S01]  /*f7e0*/  IMAD.MOV.U32 R80, RZ, RZ, R103 ;  /* 0x000000ffff507224 */ /* 0x000fe200078e0067 */
[----:B------:R-:W-:Y:S01]  /*f7f0*/  IADD3 RZ, P5, PT, R89, R86, RZ ;  /* 0x0000005659ff7210 */ /* 0x000fe20007fbe0ff */
[----:B------:R-:W-:Y:S02]  /*f800*/  IMAD.MOV.U32 R106, RZ, RZ, R87 ;  /* 0x000000ffff6a7224 */ /* 0x000fe400078e0057 */
[----:B------:R-:W-:Y:S01]  /*f810*/  IMAD.WIDE.U32.X R80, R14, R93, R80, P4 ;  /* 0x0000005d0e507225 */ /* 0x000fe200020e0450 */
[----:B------:R-:W-:-:S03]  /*f820*/  IADD3 R101, P4, PT, R104, R101, RZ ;  /* 0x0000006568657210 */ /* 0x000fc60007f9e0ff */
[----:B------:R-:W-:-:S04]  /*f830*/  IMAD.WIDE.U32 R86, R69, R92, RZ ;  /* 0x0000005c45567225 */ /* 0x000fc800078e00ff */
[----:B------:R-:W-:-:S04]  /*f840*/  IMAD.WIDE.U32.X R106, R3, R71, R106, P5 ;  /* 0x00000047036a7225 */ /* 0x000fc800028e046a */
[----:B------:R-:W-:Y:S01]  /*f850*/  IMAD.X R102, R109, 0x1, R114, P4 ;  /* 0x000000016d667824 */ /* 0x000fe200020e0672 */
[----:B------:R-:W-:Y:S01]  /*f860*/  ISETP.GE.U32.AND P4, PT, R101, R104, PT ;  /* 0x000000686500720c */ /* 0x000fe20003f86070 */
[----:B------:R-:W-:-:S03]  /*f870*/  IMAD.WIDE.U32 R86, P5, R95, R68, R86 ;  /* 0x000000445f567225 */ /* 0x000fc600078a0056 */
[----:B------:R-:W-:Y:S01]  /*f880*/  ISETP.GE.U32.AND.EX P4, PT, R102, R109, PT, P4 ;  /* 0x0000006d6600720c */ /* 0x000fe20003f86140 */
[----:B------:R-:W-:Y:S01]  /*f890*/  IMAD.WIDE.U32 R114, R68, R92, RZ ;  /* 0x0000005c44727225 */ /* 0x000fe200078e00ff */
[----:B------:R-:W-:Y:S02]  /*f8a0*/  SEL R109, RZ, 0x1, P3 ;  /* 0x00000001ff6d7807 */ /* 0x000fe40001800000 */
[----:B------:R-:W-:Y:S01]  /*f8b0*/  SEL R103, RZ, 0x1, P4 ;  /* 0x00000001ff677807 */ /* 0x000fe20002000000 */
[----:B------:R-:W-:Y:S01]  /*f8c0*/  IMAD.X R89, RZ, RZ, RZ, P5 ;  /* 0x000000ffff597224 */ /* 0x000fe200028e06ff */
[----:B------:R-:W-:Y:S01]  /*f8d0*/  IADD3 RZ, P5, PT, R115, R86, RZ ;  /* 0x0000005673ff7210 */ /* 0x000fe20007fbe0ff */
[----:B------:R-:W-:Y:S01]  /*f8e0*/  IMAD.MOV.U32 R88, RZ, RZ, R87 ;  /* 0x000000ffff587224 */ /* 0x000fe200078e0057 */
[----:B------:R-:W-:Y:S01]  /*f8f0*/  ISETP.GE.U32.AND P4, PT, R112, R79, PT ;  /* 0x0000004f7000720c */ /* 0x000fe20003f86070 */
[----:B------:R-:W-:Y:S01]  /*f900*/  IMAD R87, R3, R68, RZ ;  /* 0x0000004403577224 */ /* 0x000fe200078e02ff */
[----:B------:R-:W-:Y:S01]  /*f910*/  SEL R86, RZ, 0x1, P0 ;  /* 0x00000001ff567807 */ /* 0x000fe20000000000 */
[----:B------:R-:W-:Y:S01]  /*f920*/  IMAD.WIDE.U32.X R88, R95, R69, R88, P5 ;  /* 0x000000455f587225 */ /* 0x000fe200028e0458 */
[----:B------:R-:W-:-:S02]  /*f930*/  ISETP.GE.U32.AND.EX P4, PT, R116, R105, PT, P4 ;  /* 0x000000697400720c */ /* 0x000fc40003f86140 */
[----:B------:R-:W-:Y:S01]  /*f940*/  ISETP.GE.U32.AND P0, PT, R82, R78, PT ;  /* 0x0000004e5200720c */ /* 0x000fe20003f06070 */
[C---:B------:R-:W-:Y:S01]  /*f950*/  IMAD R111, R0.reuse, R69, R87 ;  /* 0x00000045006f7224 */ /* 0x040fe200078e0257 */
[----:B------:R-:W-:Y:S01]  /*f960*/  SEL R87, RZ, 0x1, P2 ;  /* 0x00000001ff577807 */ /* 0x000fe20001000000 */
[----:B------:R-:W-:Y:S01]  /*f970*/  IMAD.WIDE.U32 R78, R0, R68, RZ ;  /* 0x00000044004e7225 */ /* 0x000fe200078e00ff */
[----:B------:R-:W-:Y:S02]  /*f980*/  IADD3 R103, P2, P3, R103, R88, R86 ;  /* 0x0000005867677210 */ /* 0x000fe40007b5e056 */
[----:B------:R-:W-:Y:S01]  /*f990*/  SEL R115, RZ, 0x1, P4 ;  /* 0x00000001ff737807 */ /* 0x000fe20002000000 */
[----:B------:R-:W-:Y:S01]  /*f9a0*/  IMAD.IADD R79, R79, 0x1, R111 ;  /* 0x000000014f4f7824 */ /* 0x000fe200078e026f */
[----:B------:R-:W-:Y:S01]  /*f9b0*/  IADD3.X R105, PT, PT, RZ, R89, RZ, P2, P3 ;  /* 0x00000059ff697210 */ /* 0x000fe200017e64ff */
[----:B------:R-:W-:Y:S01]  /*f9c0*/  IMAD.WIDE.U32 R88, R77, R74, RZ ;  /* 0x0000004a4d587225 */ /* 0x000fe200078e00ff */
[----:B------:R-:W-:-:S02]  /*f9d0*/  IADD3 R104, P4, P5, R78, R106, R87 ;  /* 0x0000006a4e687210 */ /* 0x000fc40007d9e057 */
[----:B------:R-:W-:Y:S01]  /*f9e0*/  IADD3 R115, P2, P3, R115, R80, R109 ;  /* 0x0000005073737210 */ /* 0x000fe20007b5e06d */
[----:B------:R-:W-:Y:S01]  /*f9f0*/  IMAD.WIDE.U32 R86, R76, R74, RZ ;  /* 0x0000004a4c567225 */ /* 0x000fe200078e00ff */
[----:B------:R-:W-:Y:S02]  /*fa00*/  IADD3.X R106, PT, PT, R79, R107, RZ, P4, P5 ;  /* 0x0000006b4f6a7210 */ /* 0x000fe400027ea4ff */
[----:B------:R-:W-:Y:S01]  /*fa10*/  ISETP.GE.U32.AND.EX P0, PT, R108, R85, PT, P0 ;  /* 0x000000556c00720c */ /* 0x000fe20003f06100 */
[----:B------:R-:W-:Y:S01]  /*fa20*/  IMAD.WIDE.U32 R110, R16, R0, RZ ;  /* 0x00000000106e7225 */ /* 0x000fe200078e00ff */
[----:B------:R-:W-:Y:S02]  /*fa30*/  IADD3.X R114, PT, PT, RZ, R81, RZ, P2, P3 ;  /* 0x00000051ff727210 */ /* 0x000fe400017e64ff */
[----:B------:R-:W-:Y:S01]  /*fa40*/  IADD3 R117, P5, PT, R82, R117, RZ ;  /* 0x0000007552757210 */ /* 0x000fe20007fbe0ff */
[----:B------:R-:W-:Y:S01]  /*fa50*/  IMAD.WIDE.U32 R88, P4, R76, R2, R88 ;  /* 0x000000024c587225 */ /* 0x000fe20007880058 */
[----:B------:R-:W-:-:S02]  /*fa60*/  IADD3 R107, P2, PT, R83, R86, RZ ;  /* 0x00000056536b7210 */ /* 0x000fc40007f5e0ff */
[----:B------:R-:W-:Y:S01]  /*fa70*/  SEL R118, RZ, 0x1, P0 ;  /* 0x00000001ff767807 */ /* 0x000fe20000000000 */
[----:B------:R-:W-:Y:S01]  /*fa80*/  IMAD.WIDE.U32 R110, P3, R18, R3, R110 ;  /* 0x00000003126e7225 */ /* 0x000fe2000786006e */
[----:B------:R-:W-:-:S03]  /*fa90*/  ISETP.GE.U32.AND P0, PT, R107, R86, PT ;  /* 0x000000566b00720c */ /* 0x000fc60003f06070 */
[----:B------:R-:W-:Y:S01]  /*faa0*/  IMAD.X R113, R108, 0x1, R113, P5 ;  /* 0x000000016c717824 */ /* 0x000fe200028e0671 */
[----:B------:R-:W-:Y:S01]  /*fab0*/  IADD3 R86, P5, PT, R87, R88, RZ ;  /* 0x0000005857567210 */ /* 0x000fe20007fbe0ff */
[----:B------:R-:W-:Y:S01]  /*fac0*/  IMAD.X R83, RZ, RZ, RZ, P3 ;  /* 0x000000ffff537224 */ /* 0x000fe200018e06ff */
[----:B------:R-:W-:Y:S01]  /*fad0*/  IADD3 R107, P3, PT, R107, R84, RZ ;  /* 0x000000546b6b7210 */ /* 0x000fe20007f7e0ff */
[----:B------:R-:W-:-:S04]  /*fae0*/  IMAD.WIDE.U32 R80, R69, R0, RZ ;  /* 0x0000000045507225 */ /* 0x000fc800078e00ff */
[----:B------:R-:W-:Y:S02]  /*faf0*/  IMAD.X R119, R86, 0x1, R119, P2 ;  /* 0x0000000156777824 */ /* 0x000fe400010e0677 */
[----:B------:R-:W-:Y:S01]  /*fb00*/  IMAD.X R87, RZ, RZ, RZ, P4 ;  /* 0x000000ffff577224 */ /* 0x000fe200020e06ff */
[----:B------:R-:W-:Y:S01]  /*fb10*/  ISETP.GE.U32.AND P4, PT, R107, R84, PT ;  /* 0x000000546b00720c */ /* 0x000fe20003f86070 */
[----:B------:R-:W-:Y:S01]  /*fb20*/  IMAD.WIDE.U32 R80, P2, R3, R68, R80 ;  /* 0x0000004403507225 */ /* 0x000fe20007840050 */
[----:B------:R-:W-:-:S03]  /*fb30*/  ISETP.GE.U32.AND.EX P0, PT, R119, R86, PT, P0 ;  /* 0x000000567700720c */ /* 0x000fc60003f06100 */
[----:B------:R-:W-:Y:S01]  /*fb40*/  IMAD.WIDE.U32 R84, R68, R0, RZ ;  /* 0x0000000044547225 */ /* 0x000fe200078e00ff */
[----:B------:R-:W-:-:S03]  /*fb50*/  SEL R68, RZ, 0x1, P0 ;  /* 0x00000001ff447807 */ /* 0x000fc60000000000 */
[----:B------:R-:W-:Y:S02]  /*fb60*/  IMAD.MOV.U32 R86, RZ, RZ, R89 ;  /* 0x000000ffff567224 */ /* 0x000fe400078e0059 */
[----:B------:R-:W-:Y:S01]  /*fb70*/  IMAD.X R109, R119, 0x1, R120, P3 ;  /* 0x00000001776d7824 */ /* 0x000fe200018e0678 */
[----:B------:R-:W-:Y:S01]  /*fb80*/  IADD3 RZ, P3, PT, R85, R80, RZ ;  /* 0x0000005055ff7210 */ /* 0x000fe20007f7e0ff */
[----:B------:R-:W-:Y:S01]  /*fb90*/  IMAD.WIDE.U32.X R86, R77, R2, R86, P5 ;  /* 0x000000024d567225 */ /* 0x000fe200028e0456 */
[----:B------:R-:W-:Y:S02]  /*fba0*/  ISETP.GE.U32.AND P5, PT, R117, R82, PT ;  /* 0x000000527500720c */ /* 0x000fe40003fa6070 */
[----:B------:R-:W-:Y:S01]  /*fbb0*/  ISETP.GE.U32.AND.EX P4, PT, R109, R120, PT, P4 ;  /* 0x000000786d00720c */ /* 0x000fe20003f86140 */
[----:B------:R-:W-:Y:S01]  /*fbc0*/  IMAD.WIDE.U32 R84, R18, R0, RZ ;  /* 0x0000000012547225 */ /* 0x000fe200078e00ff */
[----:B------:R-:W-:-:S03]  /*fbd0*/  ISETP.GE.U32.AND.EX P5, PT, R113, R108, PT, P5 ;  /* 0x0000006c7100720c */ /* 0x000fc60003fa6150 */
[----:B------:R-:W-:Y:S01]  /*fbe0*/  IMAD.MOV.U32 R82, RZ, RZ, R111 ;  /* 0x000000ffff527224 */ /* 0x000fe200078e006f */
[----:B------:R-:W-:Y:S02]  /*fbf0*/  IADD3 RZ, P0, PT, R85, R110, RZ ;  /* 0x0000006e55ff7210 */ /* 0x000fe40007f1e0ff */
[----:B------:R-:W-:Y:S02]  /*fc00*/  SEL R85, RZ, 0x1, P4 ;  /* 0x00000001ff557807 */ /* 0x000fe40002000000 */
[----:B------:R-:W-:Y:S02]  /*fc10*/  SEL R89, RZ, 0x1, P5 ;  /* 0x00000001ff597807 */ /* 0x000fe40002800000 */
[----:B------:R-:W-:Y:S01]  /*fc20*/  IADD3 R108, P4, P5, R85, R86, R68 ;  /* 0x00000056556c7210 */ /* 0x000fe20007d9e044 */
[----:B------:R-:W-:-:S03]  /*fc30*/  IMAD.WIDE.U32.X R84, R16, R3, R82, P0 ;  /* 0x0000000310547225 */ /* 0x000fc600000e0452 */
[----:B------:R-:W-:Y:S01]  /*fc40*/  IADD3.X R111, PT, PT, RZ, R87, RZ, P4, P5 ;  /* 0x00000057ff6f7210 */ /* 0x000fe200027ea4ff */
[-C--:B------:R-:W-:Y:S01]  /*fc50*/  IMAD R68, R91, R15.reuse, RZ ;  /* 0x0000000f5b447224 */ /* 0x080fe200078e02ff */
[----:B------:R-:W-:Y:S01]  /*fc60*/  IADD3 R110, P0, P4, R89, R84, R118 ;  /* 0x00000054596e7210 */ /* 0x000fe20007c1e076 */
[----:B------:R-:W-:-:S03]  /*fc70*/  IMAD.WIDE.U32 R82, R39, R15, RZ ;  /* 0x0000000f27527225 */ /* 0x000fc600078e00ff */
[----:B------:R-:W-:Y:S01]  /*fc80*/  IADD3.X R80, PT, PT, RZ, R85, RZ, P0, P4 ;  /* 0x00000055ff507210 */ /* 0x000fe200007e84ff */
[----:B------:R-:W-:Y:S01]  /*fc90*/  IMAD R85, R13, R39, R68 ;  /* 0x000000270d557224 */ /* 0x000fe200078e0244 */
[-C--:B------:R-:W-:Y:S01]  /*fca0*/  IADD3 R68, P4, PT, R112, R82.reuse, RZ ;  /* 0x0000005270447210 */ /* 0x080fe20007f9e0ff */
[-C--:B------:R-:W-:Y:S02]  /*fcb0*/  IMAD R87, R95, R17.reuse, RZ ;  /* 0x000000115f577224 */ /* 0x080fe400078e02ff */
[----:B------:R-:W-:Y:S01]  /*fcc0*/  IMAD.IADD R85, R83, 0x1, R85 ;  /* 0x0000000153557824 */ /* 0x000fe200078e0255 */
[----:B------:R-:W-:Y:S01]  /*fcd0*/  ISETP.GE.U32.AND P5, PT, R68, R82, PT ;  /* 0x000000524400720c */ /* 0x000fe20003fa6070 */
[----:B------:R-:W-:-:S04]  /*fce0*/  IMAD.WIDE.U32 R82, R92, R17, RZ ;  /* 0x000000115c527225 */ /* 0x000fc800078e00ff */
[----:B------:R-:W-:Y:S01]  /*fcf0*/  IMAD R87, R14, R92, R87 ;  /* 0x0000005c0e577224 */ /* 0x000fe200078e0257 */
[----:B------:R-:W-:Y:S01]  /*fd00*/  IADD3 R112, P0, PT, R117, R82, RZ ;  /* 0x0000005275707210 */ /* 0x000fe20007f1e0ff */
[----:B------:R-:W-:Y:S02]  /*fd10*/  IMAD.X R116, R85, 0x1, R116, P4 ;  /* 0x0000000155747824 */ /* 0x000fe400020e0674 */
[----:B------:R-:W-:Y:S02]  /*fd20*/  IMAD.IADD R118, R83, 0x1, R87 ;  /* 0x0000000153767824 */ /* 0x000fe400078e0257 */
[----:B------:R-:W-:Y:S01]  /*fd30*/  IMAD.WIDE.U32 R88, R15, R39, RZ ;  /* 0x000000270f587225 */ /* 0x000fe200078e00ff */
[----:B------:R-:W-:-:S03]  /*fd40*/  ISETP.GE.U32.AND.EX P5, PT, R116, R85, PT, P5 ;  /* 0x000000557400720c */ /* 0x000fc60003fa6150 */
[----:B------:R-:W-:Y:S01]  /*fd50*/  IMAD.X R113, R118, 0x1, R113, P0 ;  /* 0x0000000176717824 */ /* 0x000fe200000e0671 */
[----:B------:R-:W-:Y:S01]  /*fd60*/  IADD3 R115, P0, PT, R112, R115, RZ ;  /* 0x0000007370737210 */ /* 0x000fe20007f1e0ff */
[----:B------:R-:W-:Y:S01]  /*fd70*/  IMAD.WIDE.U32 R84, R14, R92, RZ ;  /* 0x0000005c0e547225 */ /* 0x000fe200078e00ff */
[----:B------:R-:W-:-:S03]  /*fd80*/  SEL R120, RZ, 0x1, P5 ;  /* 0x00000001ff787807 */ /* 0x000fc60002800000 */
[----:B------:R-:W-:Y:S01]  /*fd90*/  IMAD.X R114, R113, 0x1, R114, P0 ;  /* 0x0000000171727824 */ /* 0x000fe200000e0672 */
[----:B------:R-:W-:Y:S01]  /*fda0*/  ISETP.GE.U32.AND P0, PT, R112, R82, PT ;  /* 0x000000527000720c */ /* 0x000fe20003f06070 */
[----:B------:R-:W-:-:S03]  /*fdb0*/  IMAD.WIDE.U32 R82, R13, R39, RZ ;  /* 0x000000270d527225 */ /* 0x000fc600078e00ff */
[----:B------:R-:W-:Y:S01]  /*fdc0*/  ISETP.GE.U32.AND.EX P0, PT, R113, R118, PT, P0 ;  /* 0x000000767100720c */ /* 0x000fe20003f06100 */
[----:B------:R-:W-:-:S03]  /*fdd0*/  IMAD.WIDE.U32 R84, P5, R17, R95, R84 ;  /* 0x0000005f11547225 */ /* 0x000fc600078a0054 */
[----:B------:R-:W-:Y:S01]  /*fde0*/  SEL R125, RZ, 0x1, P0 ;  /* 0x00000001ff7d7807 */ /* 0x000fe20000000000 */
[----:B------:R-:W-:Y:S01]  /*fdf0*/  IMAD.WIDE.U32 R82, P4, R15, R91, R82 ;  /* 0x0000005b0f527225 */ /* 0x000fe20007880052 */
[----:B------:R-:W-:-:S03]  /*fe00*/  P2R R119, PR, RZ, 0x20 ;  /* 0x00000020ff777803 */ /* 0x000fc60000000000 */
[----:B------:R-:W-:Y:S01]  /*fe10*/  IMAD.X R87, RZ, RZ, RZ, P4 ;  /* 0x000000ffff577224 */ /* 0x000fe200020e06ff */
[----:B------:R-:W-:Y:S01]  /*fe20*/  IADD3 RZ, P4, PT, R89, R82, RZ ;  /* 0x0000005259ff7210 */ /* 0x000fe20007f9e0ff */
[-C--:B------:R-:W-:Y:S02]  /*fe30*/  IMAD R82, R93, R15.reuse, RZ ;  /* 0x0000000f5d527224 */ /* 0x080fe400078e02ff */
[----:B------:R-:W-:Y:S02]  /*fe40*/  IMAD.MOV.U32 R86, RZ, RZ, R83 ;  /* 0x000000ffff567224 */ /* 0x000fe400078e0053 */
[----:B------:R-:W-:Y:S02]  /*fe50*/  IMAD R89, R13, R90, R82 ;  /* 0x0000005a0d597224 */ /* 0x000fe400078e0252 */
[----:B------:R-:W-:-:S04]  /*fe60*/  IMAD.WIDE.U32 R82, R90, R15, RZ ;  /* 0x0000000f5a527225 */ /* 0x000fc800078e00ff */
[----:B------:R-:W-:Y:S01]  /*fe70*/  IMAD.WIDE.U32.X R86, R13, R91, R86, P4 ;  /* 0x0000005b0d567225 */ /* 0x000fe200020e0456 */
[----:B------:R-:W-:-:S03]  /*fe80*/  IADD3 R117, P4, PT, R115, R82, RZ ;  /* 0x0000005273757210 */ /* 0x000fc60007f9e0ff */
[----:B------:R-:W-:Y:S02]  /*fe90*/  IMAD.IADD R83, R83, 0x1, R89 ;  /* 0x0000000153537824 */ /* 0x000fe400078e0259 */
[----:B------:R-:W-:-:S04]  /*fea0*/  IMAD.WIDE.U32 R88, R17, R92, RZ ;  /* 0x0000005c11587225 */ /* 0x000fc800078e00ff */
[----:B------:R-:W-:Y:S01]  /*feb0*/  IMAD.X R88, R83, 0x1, R114, P4 ;  /* 0x0000000153587824 */ /* 0x000fe200020e0672 */
[----:B------:R-:W-:Y:S02]  /*fec0*/  IADD3 RZ, P4, PT, R89, R84, RZ ;  /* 0x0000005459ff7210 */ /* 0x000fe40007f9e0ff */
[----:B------:R-:W-:Y:S01]  /*fed0*/  IADD3 R84, P5, P6, R117, R86, R120 ;  /* 0x0000005675547210 */ /* 0x000fe20007ebe078 */
[----:B------:R-:W-:Y:S02]  /*fee0*/  IMAD.MOV.U32 R86, RZ, RZ, R85 ;  /* 0x000000ffff567224 */ /* 0x000fe400078e0055 */
[-C--:B------:R-:W-:Y:S01]  /*fef0*/  IMAD.WIDE.U32 R120, R76, R66.reuse, RZ ;  /* 0x000000424c787225 */ /* 0x080fe200078e00ff */
[----:B------:R-:W-:Y:S02]  /*ff00*/  IADD3.X R89, PT, PT, R88, R87, RZ, P5, P6 ;  /* 0x0000005758597210 */ /* 0x000fe40002fec4ff */
[----:B------:R-:W-:Y:S01]  /*ff10*/  ISETP.NE.AND P6, PT, R119, RZ, PT ;  /* 0x000000ff7700720c */ /* 0x000fe20003fc5270 */
[----:B------:R-:W-:-:S04]  /*ff20*/  IMAD.WIDE.U32 R118, R77, R66, RZ ;  /* 0x000000424d767225 */ /* 0x000fc800078e00ff */
[----:B------:R-:W-:Y:S01]  /*ff30*/  IMAD.X R87, RZ, RZ, RZ, P6 ;  /* 0x000000ffff577224 */ /* 0x000fe200030e06ff */
[----:B------:R-:W-:Y:S01]  /*ff40*/  ISETP.NE.AND P6, PT, R34, RZ, PT ;  /* 0x000000ff2200720c */ /* 0x000fe20003fc5270 */
[----:B------:R-:W-:-:S04]  /*ff50*/  IMAD.WIDE.U32 R118, P5, R76, R67, R118 ;  /* 0x000000434c767225 */ /* 0x000fc800078a0076 */
[----:B------:R-:W-:Y:S01]  /*ff60*/  IMAD.WIDE.U32.X R86, R14, R95, R86, P4 ;  /* 0x0000005f0e567225 */ /* 0x000fe200020e0456 */
        /* <DEDUP_REMOVED lines=8> */
[----:B------:R-:W-:-:S02]  /*fff0*/  ISETP.GE.U32.AND P0, PT, R115, R112, PT ;  /* 0x000000707300720c */ /* 0x000fc40003f06070 */
[----:B------:R-:W-:Y:S01]  /*10000*/  ISETP.GE.U32.AND.EX P5, PT, R34, R121, PT, P5 ;  /* 0x000000792200720c */ /* 0x000fe20003fa6150 */
[-C--:B------:R-:W-:Y:S01]  /*10010*/  IMAD.WIDE.U32 R76, R39, R72.reuse, RZ ;  /* 0x00000048274c7225 */ /* 0x080fe200078e00ff */
[----:B------:R-:W-:Y:S02]  /*10020*/  ISETP.GE.U32.AND.EX P0, PT, R114, R113, PT, P0 ;  /* 0x000000717200720c */ /* 0x000fe40003f06100 */
[----:B------:R-:W-:Y:S01]  /*10030*/  SEL R115, RZ, 0x1, P5 ;  /* 0x00000001ff737807 */ /* 0x000fe20002800000 */
[----:B------:R-:W-:Y:S01]  /*10040*/  IMAD R68, R91, R72, RZ ;  /* 0x000000485b447224 */ /* 0x000fe200078e02ff */
[----:B------:R-:W-:Y:S01]  /*10050*/  IADD3 R99, P5, PT, R99, R76, RZ ;  /* 0x0000004c63637210 */ /* 0x000fe20007fbe0ff */
[----:B------:R-:W-:Y:S01]  /*10060*/  IMAD.X R113, RZ, RZ, RZ, P2 ;  /* 0x000000ffff717224 */ /* 0x000fe200010e06ff */
[----:B------:R-:W-:Y:S01]  /*10070*/  ISETP.GE.U32.AND P2, PT, R104, R78, PT ;  /* 0x0000004e6800720c */ /* 0x000fe20003f46070 */
[----:B------:R-:W-:Y:S02]  /*10080*/  IMAD.MOV.U32 R112, RZ, RZ, R81 ;  /* 0x000000ffff707224 */ /* 0x000fe400078e0051 */
[----:B------:R-:W-:Y:S01]  /*10090*/  IMAD.X R34, R34, 0x1, R111, P4 ;  /* 0x0000000122227824 */ /* 0x000fe200020e066f */
[----:B------:R-:W-:Y:S01]  /*100a0*/  ISETP.GE.U32.AND P4, PT, R99, R76, PT ;  /* 0x0000004c6300720c */ /* 0x000fe20003f86070 */
[----:B------:R-:W-:Y:S01]  /*100b0*/  IMAD R119, R39, R73, R68 ;  /* 0x0000004927777224 */ /* 0x000fe200078e0244 */
[----:B------:R-:W-:Y:S01]  /*100c0*/  SEL R76, RZ, 0x1, P0 ;  /* 0x00000001ff4c7807 */ /* 0x000fe20000000000 */
[----:B------:R-:W-:Y:S01]  /*100d0*/  IMAD.WIDE.U32.X R68, R3, R69, R112, P3 ;  /* 0x0000004503447225 */ /* 0x000fe200018e0470 */
[----:B------:R-:W-:-:S02]  /*100e0*/  IADD3 R113, P0, PT, R104, R103, RZ ;  /* 0x0000006768717210 */ /* 0x000fc40007f1e0ff */
[C---:B------:R-:W-:Y:S01]  /*100f0*/  ISETP.GE.U32.AND.EX P2, PT, R106.reuse, R79, PT, P2 ;  /* 0x0000004f6a00720c */ /* 0x040fe20003f46120 */
[----:B------:R-:W-:Y:S01]  /*10100*/  IMAD.IADD R77, R77, 0x1, R119 ;  /* 0x000000014d4d7824 */ /* 0x000fe200078e0277 */
[----:B------:R-:W-:Y:S01]  /*10110*/  ISETP.GE.U32.AND P3, PT, R113, R104, PT ;  /* 0x000000687100720c */ /* 0x000fe20003f66070 */
[----:B------:R-:W-:Y:S01]  /*10120*/  IMAD.X R79, R106, 0x1, R105, P0 ;  /* 0x000000016a4f7824 */ /* 0x000fe200000e0669 */
[----:B------:R-:W-:Y:S01]  /*10130*/  ISETP.GE.U32.AND P0, PT, R85, R108, PT ;  /* 0x0000006c5500720c */ /* 0x000fe20003f06070 */
[----:B------:R-:W-:Y:S01]  /*10140*/  IMAD.WIDE.U32 R104, R73, R39, RZ ;  /* 0x0000002749687225 */ /* 0x000fe200078e00ff */
[----:B------:R-:W-:Y:S02]  /*10150*/  SEL R78, RZ, 0x1, P2 ;  /* 0x00000001ff4e7807 */ /* 0x000fe40001000000 */
[----:B------:R-:W-:Y:S01]  /*10160*/  ISETP.GE.U32.AND.EX P0, PT, R34, R111, PT, P0 ;  /* 0x0000006f2200720c */ /* 0x000fe20003f06100 */
[----:B------:R-:W-:Y:S01]  /*10170*/  IMAD.X R81, R77, 0x1, R100, P5 ;  /* 0x000000014d517824 */ /* 0x000fe200028e0664 */
[----:B------:R-:W-:Y:S01]  /*10180*/  ISETP.GE.U32.AND.EX P3, PT, R79, R106, PT, P3 ;  /* 0x0000006a4f00720c */ /* 0x000fe20003f66130 */
[----:B------:R-:W-:Y:S01]  /*10190*/  IMAD.WIDE.U32 R104, P2, R91, R72, R104 ;  /* 0x000000485b687225 */ /* 0x000fe20007840068 */
[----:B------:R-:W-:-:S02]  /*101a0*/  SEL R100, RZ, 0x1, P0 ;  /* 0x00000001ff647807 */ /* 0x000fc40000000000 */
[----:B------:R-:W-:Y:S01]  /*101b0*/  IADD3 R125, P0, P5, R76, R86, R125 ;  /* 0x000000564c7d7210 */ /* 0x000fe20007d1e07d */
[----:B------:R-:W-:Y:S01]  /*101c0*/  IMAD.WIDE.U32 R118, R72, R39, RZ ;  /* 0x0000002748767225 */ /* 0x000fe200078e00ff */
[----:B------:R-:W-:Y:S02]  /*101d0*/  SEL R103, RZ, 0x1, P3 ;  /* 0x00000001ff677807 */ /* 0x000fe40001800000 */
[----:B------:R-:W-:Y:S01]  /*101e0*/  ISETP.GE.U32.AND.EX P4, PT, R81, R77, PT, P4 ;  /* 0x0000004d5100720c */ /* 0x000fe20003f86140 */
[----:B------:R-:W-:Y:S01]  /*101f0*/  IMAD.MOV.U32 R118, RZ, RZ, R105 ;  /* 0x000000ffff767224 */ /* 0x000fe200078e0069 */
[----:B------:R-:W-:Y:S01]  /*10200*/  IADD3 RZ, P3, PT, R119, R104, RZ ;  /* 0x0000006877ff7210 */ /* 0x000fe20007f7e0ff */
[----:B------:R-:W-:Y:S01]  /*10210*/  IMAD.X R119, RZ, RZ, RZ, P2 ;  /* 0x000000ffff777224 */ /* 0x000fe200010e06ff */
[----:B------:R-:W-:Y:S01]  /*10220*/  IADD3.X R104, PT, PT, RZ, R87, RZ, P0, P5 ;  /* 0x00000057ff687210 */ /* 0x000fe200007ea4ff */
[----:B------:R-:W-:Y:S01]  /*10230*/  IMAD R76, R93, R72, RZ ;  /* 0x000000485d4c7224 */ /* 0x000fe200078e02ff */
[----:B------:R-:W-:Y:S01]  /*10240*/  IADD3 R105, P2, P0, R103, R68, R78 ;  /* 0x0000004467697210 */ /* 0x000fe2000785e04e */
[----:B------:R-:W-:Y:S01]  /*10250*/  IMAD.WIDE.U32 R86, R90, R72, RZ ;  /* 0x000000485a567225 */ /* 0x000fe200078e00ff */
[----:B------:R-:W-:-:S02]  /*10260*/  SEL R68, RZ, 0x1, P4 ;  /* 0x00000001ff447807 */ /* 0x000fc40002000000 */
[----:B------:R-:W-:Y:S01]  /*10270*/  IADD3 R103, P4, P5, R100, R122, R115 ;  /* 0x0000007a64677210 */ /* 0x000fe20007d9e073 */
[----:B------:R-:W-:Y:S01]  /*10280*/  IMAD R115, R90, R73, R76 ;  /* 0x000000495a737224 */ /* 0x000fe200078e024c */
[----:B------:R-:W-:Y:S01]  /*10290*/  IADD3.X R106, PT, PT, RZ, R69, RZ, P2, P0 ;  /* 0x00000045ff6a7210 */ /* 0x000fe200017e04ff */
[----:B------:R-:W-:Y:S01]  /*102a0*/  IMAD.WIDE.U32.X R76, R91, R73, R118, P3 ;  /* 0x000000495b4c7225 */ /* 0x000fe200018e0476 */
[----:B------:R-:W-:Y:S02]  /*102b0*/  IADD3 R111, P3, PT, R101, R86, RZ ;  /* 0x00000056656f7210 */ /* 0x000fe40007f7e0ff */
[----:B------:R-:W-:Y:S01]  /*102c0*/  IADD3.X R122, PT, PT, RZ, R123, RZ, P4, P5 ;  /* 0x0000007bff7a7210 */ /* 0x000fe200027ea4ff */
[----:B------:R-:W-:Y:S01]  /*102d0*/  IMAD.IADD R87, R87, 0x1, R115 ;  /* 0x0000000157577824 */ /* 0x000fe200078e0273 */
[----:B------:R-:W-:Y:S01]  /*102e0*/  IADD3 R101, P5, P4, R111, R76, R68 ;  /* 0x0000004c6f657210 */ /* 0x000fe20007cbe044 */
[----:B------:R-:W-:Y:S01]  /*102f0*/  IMAD R76, R91, R42, RZ ;  /* 0x0000002a5b4c7224 */ /* 0x000fe200078e02ff */
[----:B------:R-:W-:Y:S01]  /*10300*/  ISETP.GE.U32.AND P2, PT, R111, R86, PT ;  /* 0x000000566f00720c */ /* 0x000fe20003f46070 */
[----:B------:R-:W-:Y:S01]  /*10310*/  IMAD.WIDE.U32 R68, R39, R42, RZ ;  /* 0x0000002a27447225 */ /* 0x000fe200078e00ff */
[----:B------:R-:W-:-:S02]  /*10320*/  ISETP.GE.U32.AND P0, PT, R101, R111, PT ;  /* 0x0000006f6500720c */ /* 0x000fc40003f06070 */
[----:B------:R-:W-:Y:S01]  /*10330*/  @P1 SEL R78, RZ, 0x1, P6 ;  /* 0x00000001ff4e1807 */ /* 0x000fe20003000000 */
[----:B------:R-:W-:Y:S02]  /*10340*/  IMAD R111, R39, R43, R76 ;  /* 0x0000002b276f7224 */ /* 0x000fe400078e024c */
[----:B------:R-:W-:Y:S01]  /*10350*/  IMAD.X R76, R87, 0x1, R102, P3 ;  /* 0x00000001574c7824 */ /* 0x000fe200018e0666 */
[----:B------:R-:W-:Y:S01]  /*10360*/  IADD3 R102, P3, PT, R101, R68, RZ ;  /* 0x0000004465667210 */ /* 0x000fe20007f7e0ff */
[----:B------:R-:W-:Y:S01]  /*10370*/  IMAD.IADD R111, R69, 0x1, R111 ;  /* 0x00000001456f7824 */ /* 0x000fe200078e026f */
[----:B------:R-:W-:Y:S01]  /*10380*/  @P1 IADD3 R21, P6, PT, R78, R21, RZ ;  /* 0x000000154e151210 */ /* 0x000fe20007fde0ff */
[----:B------:R-:W-:Y:S01]  /*10390*/  IMAD.WIDE.U32 R100, R73, R90, RZ ;  /* 0x0000005a49647225 */ /* 0x000fe200078e00ff */
[----:B------:R-:W-:Y:S02]  /*103a0*/  IADD3.X R108, PT, PT, R76, R77, RZ, P5, P4 ;  /* 0x0000004d4c6c7210 */ /* 0x000fe40002fe84ff */
[----:B------:R-:W-:Y:S01]  /*103b0*/  ISETP.GE.U32.AND P4, PT, R102, R68, PT ;  /* 0x000000446600720c */ /* 0x000fe20003f86070 */
[----:B------:R-:W-:Y:S01]  /*103c0*/  IMAD.WIDE.U32 R68, R92, R72, RZ ;  /* 0x000000485c447225 */ /* 0x000fe200078e00ff */
[----:B------:R-:W-:-:S02]  /*103d0*/  ISETP.GE.U32.AND.EX P2, PT, R76, R87, PT, P2 ;  /* 0x000000574c00720c */ /* 0x000fc40003f46120 */
[----:B------:R-:W-:Y:S01]  /*103e0*/  ISETP.GE.U32.AND.EX P0, PT, R108, R76, PT, P0 ;  /* 0x0000004c6c00720c */ /* 0x000fe20003f06100 */
[----:B------:R-:W-:Y:S01]  /*103f0*/  IMAD R77, R95, R72, RZ ;  /* 0x000000485f4d7224 */ /* 0x000fe200078e02ff */
[-C--:B------:R-:W-:Y:S01]  /*10400*/  IADD3 R113, P5, PT, R113, R68.reuse, RZ ;  /* 0x0000004471717210 */ /* 0x080fe20007fbe0ff */
[----:B------:R-:W-:Y:S02]  /*10410*/  @P1 IMAD.X R20, RZ, RZ, R20, P6 ;  /* 0x000000ffff141224 */ /* 0x000fe400030e0614 */
[----:B------:R-:W-:Y:S01]  /*10420*/  IMAD R77, R92, R73, R77 ;  /* 0x000000495c4d7224 */ /* 0x000fe200078e024d */
[----:B------:R-:W-:Y:S01]  /*10430*/  ISETP.GE.U32.AND P1, PT, R113, R68, PT ;  /* 0x000000447100720c */ /* 0x000fe20003f26070 */
[----:B------:R-:W-:-:S04]  /*10440*/  IMAD.WIDE.U32 R100, P6, R93, R72, R100 ;  /* 0x000000485d647225 */ /* 0x000fc800078c0064 */
[----:B------:R-:W-:Y:S02]  /*10450*/  IMAD.IADD R78, R69, 0x1, R77 ;  /* 0x00000001454e7824 */ /* 0x000fe400078e024d */
[----:B------:R-:W-:-:S04]  /*10460*/  IMAD.WIDE.U32 R68, R72, R90, RZ ;  /* 0x0000005a48447225 */ /* 0x000fc800078e00ff */
[----:B------:R-:W-:Y:S01]  /*10470*/  IMAD.X R77, RZ, RZ, RZ, P6 ;  /* 0x000000ffff4d7224 */ /* 0x000fe200030e06ff */
[----:B------:R-:W-:Y:S01]  /*10480*/  IADD3 RZ, P6, PT, R69, R100, RZ ;  /* 0x0000006445ff7210 */ /* 0x000fe20007fde0ff */
[----:B------:R-:W-:Y:S01]  /*10490*/  IMAD.WIDE.U32 R68, R94, R60, RZ ;  /* 0x0000003c5e447225 */ /* 0x000fe200078e00ff */
[----:B------:R-:W-:-:S03]  /*104a0*/  SEL R100, RZ, 0x1, P2 ;  /* 0x00000001ff647807 */ /* 0x000fc60001000000 */
[----:B------:R-:W-:Y:S02]  /*104b0*/  IMAD.MOV.U32 R76, RZ, RZ, R101 ;  /* 0x000000ffff4c7224 */ /* 0x000fe400078e0065 */
[----:B------:R-:W-:-:S04]  /*104c0*/  IMAD.WIDE.U32 R86, R68, R62, RZ ;  /* 0x0000003e44567225 */ /* 0x000fc800078e00ff */
[----:B------:R-:W-:Y:S01]  /*104d0*/  IMAD.WIDE.U32.X R76, R93, R73, R76, P6 ;  /* 0x000000495d4c7225 */ /* 0x000fe200030e044c */
[----:B------:R-:W-:-:S03]  /*104e0*/  LOP3.LUT R101, RZ, R86, RZ, 0x33, !PT ;  /* 0x00000056ff657212 */ /* 0x000fc600078e33ff */
[----:B------:R-:W-:Y:S01]  /*104f0*/  IMAD R86, R97, R60, RZ ;  /* 0x0000003c61567224 */ /* 0x000fe200078e02ff */
[C---:B------:R-:W-:Y:S01]  /*10500*/  ISETP.GT.U32.AND P2, PT, R94.reuse, R101, PT ;  /* 0x000000655e00720c */ /* 0x040fe20003f44070 */
[----:B------:R-:W-:Y:S01]  /*10510*/  IMAD.X R108, R111, 0x1, R108, P3 ;  /* 0x000000016f6c7824 */ /* 0x000fe200018e066c */
[----:B------:R-:W-:Y:S01]  /*10520*/  SEL R101, RZ, 0x1, P0 ;  /* 0x00000001ff657807 */ /* 0x000fe20000000000 */
[----:B------:R-:W-:Y:S01]  /*10530*/  IMAD R115, R94, R61, R86 ;  /* 0x0000003d5e737224 */ /* 0x000fe200078e0256 */
[----:B------:R-:W-:Y:S01]  /*10540*/  ISETP.GE.U32.AND P3, PT, R117, R82, PT ;  /* 0x000000527500720c */ /* 0x000fe20003f66070 */
[----:B------:R-:W-:Y:S01]  /*10550*/  IMAD.X R94, R78, 0x1, R79, P5 ;  /* 0x000000014e5e7824 */ /* 0x000fe200028e064f */
[----:B------:R-:W-:Y:S01]  /*10560*/  IADD3 R100, P0, P6, R101, R76, R100 ;  /* 0x0000004c65647210 */ /* 0x000fe20007e1e064 */
[----:B------:R-:W-:Y:S01]  /*10570*/  IMAD.IADD R69, R69, 0x1, R115 ;  /* 0x0000000145457824 */ /* 0x000fe200078e0273 */
[----:B------:R-:W-:Y:S01]  /*10580*/  ISETP.GE.U32.AND.EX P4, PT, R108, R111, PT, P4 ;  /* 0x0000006f6c00720c */ /* 0x000fe20003f86140 */
[----:B------:R-:W-:Y:S01]  /*10590*/  IMAD.WIDE.U32 R120, R17, R0, RZ ;  /* 0x0000000011787225 */ /* 0x000fe200078e00ff */
[----:B------:R-:W-:-:S02]  /*105a0*/  IADD3.X R115, PT, PT, RZ, R77, RZ, P0, P6 ;  /* 0x0000004dff737210 */ /* 0x000fc400007ec4ff */
[----:B------:R-:W-:Y:S01]  /*105b0*/  ISETP.GE.U32.AND.EX P1, PT, R94, R78, PT, P1 ;  /* 0x0000004e5e00720c */ /* 0x000fe20003f26110 */
[----:B------:R-:W-:Y:S01]  /*105c0*/  IMAD.WIDE.U32 R76, R69, R62, RZ ;  /* 0x0000003e454c7225 */ /* 0x000fe200078e00ff */
[----:B------:R-:W-:Y:S02]  /*105d0*/  SEL R82, RZ, 0x1, P4 ;  /* 0x00000001ff527807 */ /* 0x000fe40002000000 */
[----:B------:R-:W-:Y:S01]  /*105e0*/  SEL R119, RZ, 0x1, P1 ;  /* 0x00000001ff777807 */ /* 0x000fe20000800000 */
[----:B------:R-:W-:Y:S01]  /*105f0*/  IMAD.WIDE.U32 R78, R72, R92, RZ ;  /* 0x0000005c484e7225 */ /* 0x000fe200078e00ff */
[----:B------:R-:W-:-:S03]  /*10600*/  ISETP.GE.U32.AND.EX P3, PT, R88, R83, PT, P3 ;  /* 0x000000535800720c */ /* 0x000fc60003f66130 */
[----:B------:R-:W-:-:S03]  /*10610*/  IMAD.WIDE.U32 R76, P6, R68, R63, R76 ;  /* 0x0000003f444c7225 */ /* 0x000fc600078c004c */
[----:B------:R-:W-:Y:S01]  /*10620*/  IADD3 R101, P5, PT, R87, R76, RZ ;  /* 0x0000004c57657210 */ /* 0x000fe20007fbe0ff */
[----:B------:R-:W-:Y:S01]  /*10630*/  IMAD.WIDE.U32 R86, R73, R92, RZ ;  /* 0x0000005c49567225 */ /* 0x000fe200078e00ff */
[----:B------:R-:W-:Y:S02]  /*10640*/  IADD3 R76, P1, PT, R113, R100, RZ ;  /* 0x00000064714c7210 */ /* 0x000fe40007f3e0ff */
[----:B------:R-:W-:Y:S01]  /*10650*/  LOP3.LUT R78, RZ, R101, RZ, 0x33, !PT ;  /* 0x00000065ff4e7212 */ /* 0x000fe200078e33ff */
[----:B------:R-:W-:-:S03]  /*10660*/  IMAD.WIDE.U32 R86, P0, R95, R72, R86 ;  /* 0x000000485f567225 */ /* 0x000fc60007800056 */
[----:B------:R-:W-:Y:S01]  /*10670*/  ISETP.GT.U32.AND.EX P2, PT, R97, R78, PT, P2 ;  /* 0x0000004e6100720c */ /* 0x000fe20003f44120 */
[----:B------:R-:W-:Y:S01]  /*10680*/  IMAD.X R115, R94, 0x1, R115, P1 ;  /* 0x000000015e737824 */ /* 0x000fe200008e0673 */
[----:B------:R-:W-:Y:S01]  /*10690*/  IADD3 RZ, P1, PT, R79, R86, RZ ;  /* 0x000000564fff7210 */ /* 0x000fe20007f3e0ff */
[----:B------:R-:W-:Y:S01]  /*106a0*/  IMAD.X R79, RZ, RZ, RZ, P0 ;  /* 0x000000ffff4f7224 */ /* 0x000fe200000e06ff */
[----:B------:R-:W-:Y:S01]  /*106b0*/  ISETP.GE.U32.AND P0, PT, R76, R113, PT ;  /* 0x000000714c00720c */ /* 0x000fe20003f06070 */
[----:B------:R-:W-:-:S03]  /*106c0*/  IMAD.MOV.U32 R78, RZ, RZ, R87 ;  /* 0x000000ffff4e7224 */ /* 0x000fc600078e0057 */
[----:B------:R-:W-:Y:S01]  /*106d0*/  ISETP.GE.U32.AND.EX P0, PT, R115, R94, PT, P0 ;  /* 0x0000005e7300720c */ /* 0x000fe20003f06100 */
[----:B------:R-:W-:-:S03]  /*106e0*/  IMAD.WIDE.U32.X R86, R95, R73, R78, P1 ;  /* 0x000000495f567225 */ /* 0x000fc600008e044e */
[----:B------:R-:W-:Y:S01]  /*106f0*/  SEL R94, RZ, 0x1, P0 ;  /* 0x00000001ff5e7807 */ /* 0x000fe20000000000 */
[----:B------:R-:W-:-:S03]  /*10700*/  IMAD.WIDE.U32 R78, R43, R39, RZ ;  /* 0x000000272b4e7225 */ /* 0x000fc600078e00ff */
[----:B------:R-:W-:-:S04]  /*10710*/  IADD3 R94, P0, P1, R94, R86, R119 ;  /* 0x000000565e5e7210 */ /* 0x000fc8000791e077 */
[----:B------:R-:W-:Y:S01]  /*10720*/  IADD3.X R97, PT, PT, RZ, R87, RZ, P0, P1 ;  /* 0x00000057ff617210 */ /* 0x000fe200007e24ff */
[----:B------:R-:W-:-:S04]  /*10730*/  IMAD.WIDE.U32 R78, P1, R91, R42, R78 ;  /* 0x0000002a5b4e7225 */ /* 0x000fc8000782004e */
[----:B------:R-:W-:-:S04]  /*10740*/  IMAD.WIDE.U32 R86, R42, R39, RZ ;  /* 0x000000272a567225 */ /* 0x000fc800078e00ff */
[----:B------:R-:W-:Y:S01]  /*10750*/  IMAD.X R101, RZ, RZ, RZ, P1 ;  /* 0x000000ffff657224 */ /* 0x000fe200008e06ff */
[----:B------:R-:W-:Y:S01]  /*10760*/  IADD3 RZ, P0, PT, R87, R78, RZ ;  /* 0x0000004e57ff7210 */ /* 0x000fe20007f1e0ff */
[-C--:B------:R-:W-:Y:S02]  /*10770*/  IMAD R78, R93, R42.reuse, RZ ;  /* 0x0000002a5d4e7224 */ /* 0x080fe400078e02ff */
[----:B------:R-:W-:-:S04]  /*10780*/  IMAD.WIDE.U32 R86, R90, R42, RZ ;  /* 0x0000002a5a567225 */ /* 0x000fc800078e00ff */
[-C--:B------:R-:W-:Y:S01]  /*10790*/  IMAD R111, R90, R43.reuse, R78 ;  /* 0x0000002b5a6f7224 */ /* 0x080fe200078e024e */
[-C--:B------:R-:W-:Y:S01]  /*107a0*/  IADD3 R113, P4, PT, R76, R86.reuse, RZ ;  /* 0x000000564c717210 */ /* 0x080fe20007f9e0ff */
[----:B------:R-:W-:Y:S02]  /*107b0*/  IMAD.MOV.U32 R100, RZ, RZ, R79 ;  /* 0x000000ffff647224 */ /* 0x000fe400078e004f */
[----:B------:R-:W-:Y:S01]  /*107c0*/  IMAD.IADD R112, R87, 0x1, R111 ;  /* 0x0000000157707824 */ /* 0x000fe200078e026f */
[----:B------:R-:W-:Y:S01]  /*107d0*/  ISETP.GE.U32.AND P1, PT, R113, R86, PT ;  /* 0x000000567100720c */ /* 0x000fe20003f26070 */
[----:B------:R-:W-:-:S04]  /*107e0*/  IMAD.WIDE.U32.X R100, R91, R43, R100, P0 ;  /* 0x0000002b5b647225 */ /* 0x000fc800000e0464 */
[----:B------:R-:W-:Y:S01]  /*107f0*/  IMAD.X R114, R112, 0x1, R115, P4 ;  /* 0x0000000170727824 */ /* 0x000fe200020e0673 */
[----:B------:R-:W-:Y:S01]  /*10800*/  IADD3 R82, P0, P4, R113, R100, R82 ;  /* 0x0000006471527210 */ /* 0x000fe20007c1e052 */
[----:B------:R-:W-:-:S03]  /*10810*/  IMAD.WIDE.U32 R78, R13, R90, RZ ;  /* 0x0000005a0d4e7225 */ /* 0x000fc600078e00ff */
[C---:B------:R-:W-:Y:S01]  /*10820*/  IADD3.X R111, PT, PT, R114.reuse, R101, RZ, P0, P4 ;  /* 0x00000065726f7210 */ /* 0x040fe200007e84ff */
[----:B------:R-:W-:Y:S01]  /*10830*/  IMAD.X R87, RZ, RZ, RZ, P6 ;  /* 0x000000ffff577224 */ /* 0x000fe200030e06ff */
[----:B------:R-:W-:Y:S01]  /*10840*/  IADD3 R115, P0, PT, R21, R38, RZ ;  /* 0x0000002615737210 */ /* 0x000fe20007f1e0ff */
[----:B------:R-:W-:Y:S01]  /*10850*/  IMAD.WIDE.U32 R78, P4, R15, R93, R78 ;  /* 0x0000005d0f4e7225 */ /* 0x000fe2000788004e */
[----:B------:R-:W-:-:S03]  /*10860*/  ISETP.GE.U32.AND.EX P1, PT, R114, R112, PT, P1 ;  /* 0x000000707200720c */ /* 0x000fc60003f26110 */
[----:B------:R-:W-:Y:S02]  /*10870*/  IMAD.X R38, R20, 0x1, R37, P0 ;  /* 0x0000000114267824 */ /* 0x000fe400000e0625 */
[----:B------:R-:W-:-:S04]  /*10880*/  IMAD.WIDE.U32 R20, R15, R90, RZ ;  /* 0x0000005a0f147225 */ /* 0x000fc800078e00ff */
[----:B------:R-:W-:Y:S01]  /*10890*/  IMAD.MOV.U32 R100, RZ, RZ, R79 ;  /* 0x000000ffff647224 */ /* 0x000fe200078e004f */
[----:B------:R-:W-:Y:S01]  /*108a0*/  IADD3 RZ, P0, PT, R21, R78, RZ ;  /* 0x0000004e15ff7210 */ /* 0x000fe20007f1e0ff */
[-C--:B------:R-:W-:Y:S02]  /*108b0*/  IMAD R21, R3, R17.reuse, RZ ;  /* 0x0000001103157224 */ /* 0x080fe400078e02ff */
[----:B------:R-:W-:Y:S02]  /*108c0*/  IMAD.MOV.U32 R86, RZ, RZ, R77 ;  /* 0x000000ffff567224 */ /* 0x000fe400078e004d */
[----:B------:R-:W-:Y:S02]  /*108d0*/  IMAD R37, R14, R0, R21 ;  /* 0x000000000e257224 */ /* 0x000fe400078e0215 */
[----:B------:R-:W-:-:S04]  /*108e0*/  IMAD.WIDE.U32 R78, R0, R17, RZ ;  /* 0x00000011004e7225 */ /* 0x000fc800078e00ff */
[----:B------:R-:W-:-:S04]  /*108f0*/  IMAD.WIDE.U32 R20, R69, R64, RZ ;  /* 0x0000004045147225 */ /* 0x000fc800078e00ff */
[----:B------:R-:W-:Y:S01]  /*10900*/  IMAD.IADD R37, R79, 0x1, R37 ;  /* 0x000000014f257824 */ /* 0x000fe200078e0225 */
[----:B------:R-:W-:Y:S01]  /*10910*/  SEL R79, RZ, 0x1, !P2 ;  /* 0x00000001ff4f7807 */ /* 0x000fe20005000000 */
[----:B------:R-:W-:Y:S01]  /*10920*/  IMAD.WIDE.U32.X R76, R69, R63, R86, P5 ;  /* 0x0000003f454c7225 */ /* 0x000fe200028e0456 */
[----:B------:R-:W-:-:S03]  /*10930*/  IADD3 R110, P5, PT, R110, R78, RZ ;  /* 0x0000004e6e6e7210 */ /* 0x000fc60007fbe0ff */
[----:B------:R-:W-:Y:S01]  /*10940*/  IMAD.X R101, RZ, RZ, RZ, P4 ;  /* 0x000000ffff657224 */ /* 0x000fe200020e06ff */
[----:B------:R-:W-:Y:S01]  /*10950*/  IADD3 R79, P6, PT, R79, R76, RZ ;  /* 0x0000004c4f4f7210 */ /* 0x000fe20007fde0ff */
[----:B------:R-:W-:-:S04]  /*10960*/  IMAD.WIDE.U32 R20, P4, R68, R65, R20 ;  /* 0x0000004144147225 */ /* 0x000fc80007880014 */
[----:B------:R-:W-:-:S04]  /*10970*/  IMAD.WIDE.U32 R86, R68, R64, RZ ;  /* 0x0000004044567225 */ /* 0x000fc800078e00ff */
[----:B------:R-:W-:Y:S01]  /*10980*/  IMAD.X R80, R37, 0x1, R80, P5 ;  /* 0x0000000125507824 */ /* 0x000fe200028e0650 */
[----:B------:R-:W-:Y:S01]  /*10990*/  IADD3 R107, P2, PT, R107, R86, RZ ;  /* 0x000000566b6b7210 */ /* 0x000fe20007f5e0ff */
[----:B------:R-:W-:Y:S01]  /*109a0*/  IMAD.X R116, RZ, RZ, R77, P6 ;  /* 0x000000ffff747224 */ /* 0x000fe200030e064d */
[----:B------:R-:W-:Y:S01]  /*109b0*/  IADD3 R20, P5, PT, R87, R20, RZ ;  /* 0x0000001457147210 */ /* 0x000fe20007fbe0ff */
[----:B------:R-:W-:-:S04]  /*109c0*/  IMAD.WIDE.U32 R76, R43, R90, RZ ;  /* 0x0000005a2b4c7225 */ /* 0x000fc800078e00ff */
[----:B------:R-:W-:Y:S01]  /*109d0*/  IMAD.WIDE.U32.X R100, R13, R93, R100, P0 ;  /* 0x0000005d0d647225 */ /* 0x000fe200000e0464 */
[----:B------:R-:W-:-:S03]  /*109e0*/  ISETP.GE.U32.AND P0, PT, R107, R86, PT ;  /* 0x000000566b00720c */ /* 0x000fc60003f06070 */
[----:B------:R-:W-:Y:S01]  /*109f0*/  IMAD.X R109, R20, 0x1, R109, P2 ;  /* 0x00000001146d7824 */ /* 0x000fe200010e066d */
[----:B------:R-:W-:Y:S01]  /*10a00*/  ISETP.GE.U32.AND P2, PT, R110, R78, PT ;  /* 0x0000004e6e00720c */ /* 0x000fe20003f46070 */
[----:B------:R-:W-:Y:S01]  /*10a10*/  IMAD.WIDE.U32 R76, P6, R93, R42, R76 ;  /* 0x0000002a5d4c7225 */ /* 0x000fe200078c004c */
[----:B------:R-:W-:Y:S02]  /*10a20*/  SEL R78, RZ, 0x1, P3 ;  /* 0x00000001ff4e7807 */ /* 0x000fe40001800000 */
[----:B------:R-:W-:Y:S01]  /*10a30*/  ISETP.GE.U32.AND.EX P0, PT, R109, R20, PT, P0 ;  /* 0x000000146d00720c */ /* 0x000fe20003f06100 */
[----:B------:R-:W-:Y:S01]  /*10a40*/  IMAD.WIDE.U32 R86, R42, R90, RZ ;  /* 0x0000005a2a567225 */ /* 0x000fe200078e00ff */
[----:B------:R-:W-:Y:S02]  /*10a50*/  ISETP.GE.U32.AND.EX P2, PT, R80, R37, PT, P2 ;  /* 0x000000255000720c */ /* 0x000fe40003f46120 */
[----:B------:R-:W-:Y:S01]  /*10a60*/  SEL R83, RZ, 0x1, P0 ;  /* 0x00000001ff537807 */ /* 0x000fe20000000000 */
[----:B------:R-:W-:Y:S01]  /*10a70*/  IMAD.X R119, RZ, RZ, RZ, P4 ;  /* 0x000000ffff777224 */ /* 0x000fe200020e06ff */
[----:B------:R-:W-:Y:S01]  /*10a80*/  IADD3 RZ, P4, PT, R87, R76, RZ ;  /* 0x0000004c57ff7210 */ /* 0x000fe20007f9e0ff */
[----:B------:R-:W-:Y:S01]  /*10a90*/  IMAD.MOV.U32 R118, RZ, RZ, R21 ;  /* 0x000000ffff767224 */ /* 0x000fe200078e0015 */
[----:B------:R-:W-:Y:S01]  /*10aa0*/  ISETP.GE.U32.AND P0, PT, R82, R113, PT ;  /* 0x000000715200720c */ /* 0x000fe20003f06070 */
[----:B------:R-:W-:-:S02]  /*10ab0*/  IMAD R20, R91, R70, RZ ;  /* 0x000000465b147224 */ /* 0x000fc400078e02ff */
[----:B------:R-:W-:Y:S01]  /*10ac0*/  IMAD.WIDE.U32.X R118, R69, R65, R118, P5 ;  /* 0x0000004145767225 */ /* 0x000fe200028e0476 */
[----:B------:R-:W-:Y:S02]  /*10ad0*/  IADD3 R76, P5, PT, R107, R79, RZ ;  /* 0x0000004f6b4c7210 */ /* 0x000fe40007fbe0ff */
[----:B------:R-:W-:Y:S01]  /*10ae0*/  ISETP.GE.U32.AND.EX P0, PT, R111, R114, PT, P0 ;  /* 0x000000726f00720c */ /* 0x000fe20003f06100 */
[----:B------:R-:W-:Y:S01]  /*10af0*/  IMAD R107, R39, R71, R20 ;  /* 0x00000047276b7224 */ /* 0x000fe200078e0214 */
[----:B------:R-:W-:Y:S01]  /*10b00*/  ISETP.GE.U32.AND P3, PT, R76, R79, PT ;  /* 0x0000004f4c00720c */ /* 0x000fe20003f66070 */
[----:B------:R-:W-:Y:S02]  /*10b10*/  IMAD.X R21, RZ, RZ, RZ, P6 ;  /* 0x000000ffff157224 */ /* 0x000fe400030e06ff */
[----:B------:R-:W-:Y:S01]  /*10b20*/  IMAD.MOV.U32 R20, RZ, RZ, R77 ;  /* 0x000000ffff147224 */ /* 0x000fe200078e004d */
[----:B------:R-:W-:Y:S01]  /*10b30*/  SEL R77, RZ, 0x1, P0 ;  /* 0x00000001ff4d7807 */ /* 0x000fe20000000000 */
[----:B------:R-:W-:-:S04]  /*10b40*/  IMAD.WIDE.U32 R86, R14, R0, RZ ;  /* 0x000000000e567225 */ /* 0x000fc800078e00ff */
[----:B------:R-:W-:Y:S01]  /*10b50*/  IMAD.WIDE.U32.X R20, R93, R43, R20, P4 ;  /* 0x0000002b5d147225 */ /* 0x000fe200020e0414 */
[----:B------:R-:W-:-:S03]  /*10b60*/  ISETP.GE.U32.AND P4, PT, R84, R117, PT ;  /* 0x000000755400720c */ /* 0x000fc60003f86070 */
[----:B------:R-:W-:Y:S01]  /*10b70*/  IMAD.X R109, R109, 0x1, R116, P5 ;  /* 0x000000016d6d7824 */ /* 0x000fe200028e0674 */
[----:B------:R-:W-:Y:S01]  /*10b80*/  ISETP.GE.U32.AND.EX P4, PT, R89, R88, PT, P4 ;  /* 0x000000585900720c */ /* 0x000fe20003f86140 */
[----:B------:R-:W-:Y:S01]  /*10b90*/  IMAD.WIDE.U32 R70, R39, R70, RZ ;  /* 0x0000004627467225 */ /* 0x000fe200078e00ff */
[----:B------:R-:W-:Y:S02]  /*10ba0*/  SEL R39, RZ, 0x1, P1 ;  /* 0x00000001ff277807 */ /* 0x000fe40000800000 */
[----:B------:R-:W-:Y:S01]  /*10bb0*/  SEL R37, RZ, 0x1, P4 ;  /* 0x00000001ff257807 */ /* 0x000fe20002000000 */
[----:B------:R-:W-:Y:S01]  /*10bc0*/  IMAD.WIDE.U32 R86, P5, R17, R3, R86 ;  /* 0x0000000311567225 */ /* 0x000fe200078a0056 */
[----:B------:R-:W-:Y:S02]  /*10bd0*/  IADD3 R125, P4, PT, R110, R125, RZ ;  /* 0x0000007d6e7d7210 */ /* 0x000fe40007f9e0ff */
[----:B------:R-:W-:Y:S01]  /*10be0*/  ISETP.GE.U32.AND.EX P3, PT, R109, R116, PT, P3 ;  /* 0x000000746d00720c */ /* 0x000fe20003f66130 */
[----:B------:R-:W-:Y:S01]  /*10bf0*/  IMAD.IADD R107, R71, 0x1, R107 ;  /* 0x00000001476b7824 */ /* 0x000fe200078e026b */
[----:B------:R-:W-:Y:S01]  /*10c00*/  ISETP.GE.U32.AND P0, PT, R125, R110, PT ;  /* 0x0000006e7d00720c */ /* 0x000fe20003f06070 */
[----:B------:R-:W-:Y:S01]  /*10c10*/  IMAD.X R93, R80, 0x1, R104, P4 ;  /* 0x00000001505d7824 */ /* 0x000fe200020e0668 */
[----:B------:R-:W-:Y:S01]  /*10c20*/  SEL R71, RZ, 0x1, P3 ;  /* 0x00000001ff477807 */ /* 0x000fe20001800000 */
[----:B------:R-:W-:Y:S01]  /*10c30*/  IMAD.X R91, RZ, RZ, RZ, P5 ;  /* 0x000000ffff5b7224 */ /* 0x000fe200028e06ff */
[----:B------:R-:W-:Y:S01]  /*10c40*/  IADD3 R37, P1, P5, R37, R100, R78 ;  /* 0x0000006425257210 */ /* 0x000fe20007d3e04e */
[----:B------:R-:W-:Y:S01]  /*10c50*/  IMAD.MOV.U32 R90, RZ, RZ, R87 ;  /* 0x000000ffff5a7224 */ /* 0x000fe200078e0057 */
[----:B------:R-:W-:Y:S01]  /*10c60*/  IADD3 R77, P3, P4, R77, R20, R39 ;  /* 0x000000144d4d7210 */ /* 0x000fe20007c7e027 */
[----:B------:R-:W-:Y:S01]  /*10c70*/  IMAD R20, R107, R60, RZ ;  /* 0x0000003c6b147224 */ /* 0x000fe200078e02ff */
[----:B------:R-:W-:Y:S01]  /*10c80*/  IADD3 RZ, P6, PT, R121, R86, RZ ;  /* 0x0000005679ff7210 */ /* 0x000fe20007fde0ff */
[----:B------:R-:W-:Y:S01]  /*10c90*/  IMAD.WIDE.U32 R78, R70, R60, RZ ;  /* 0x0000003c464e7225 */ /* 0x000fe200078e00ff */
[----:B------:R-:W-:-:S02]  /*10ca0*/  ISETP.GE.U32.AND.EX P0, PT, R93, R80, PT, P0 ;  /* 0x000000505d00720c */ /* 0x000fc40003f06100 */
[----:B------:R-:W-:Y:S01]  /*10cb0*/  SEL R86, RZ, 0x1, P2 ;  /* 0x00000001ff567807 */ /* 0x000fe20001000000 */
[----:B------:R-:W-:Y:S01]  /*10cc0*/  IMAD.WIDE.U32.X R90, R14, R3, R90, P6 ;  /* 0x000000030e5a7225 */ /* 0x000fe200030e045a */
[----:B------:R-:W-:Y:S02]  /*10cd0*/  IADD3.X R100, PT, PT, RZ, R101, RZ, P1, P5 ;  /* 0x00000065ff647210 */ /* 0x000fe40000fea4ff */
[----:B------:R-:W-:Y:S02]  /*10ce0*/  ISETP.GE.U32.AND P2, PT, R31, R62, PT ;  /* 0x0000003e1f00720c */ /* 0x000fe40003f46070 */
[----:B------:R-:W-:Y:S01]  /*10cf0*/  IADD3 R83, P1, P5, R71, R118, R83 ;  /* 0x0000007647537210 */ /* 0x000fe20007d3e053 */
[----:B------:R-:W-:Y:S01]  /*10d00*/  IMAD R71, R70, R61, R20 ;  /* 0x0000003d46477224 */ /* 0x000fe200078e0214 */
[----:B------:R-:W-:Y:S02]  /*10d10*/  SEL R39, RZ, 0x1, P0 ;  /* 0x00000001ff277807 */ /* 0x000fe40000000000 */
[----:B------:R-:W-:Y:S01]  /*10d20*/  ISETP.GE.U32.AND.EX P0, PT, R30, R63, PT, P2 ;  /* 0x0000003f1e00720c */ /* 0x000fe20003f06120 */
[----:B------:R-:W-:Y:S01]  /*10d30*/  IMAD.IADD R79, R79, 0x1, R71 ;  /* 0x000000014f4f7824 */ /* 0x000fe200078e0247 */
[----:B------:R-:W-:-:S02]  /*10d40*/  ISETP.EQ.U32.AND P2, PT, R33, R64, PT ;  /* 0x000000402100720c */ /* 0x000fc40003f42070 */
[----:B------:R-:W-:Y:S02]  /*10d50*/  IADD3.X R118, PT, PT, RZ, R119, RZ, P1, P5 ;  /* 0x00000077ff767210 */ /* 0x000fe40000fea4ff */
[----:B------:R-:W-:Y:S02]  /*10d60*/  ISETP.LT.U32.AND P1, PT, R33, R64, PT ;  /* 0x000000402100720c */ /* 0x000fe40003f21070 */
[C---:B------:R-:W-:Y:S02]  /*10d70*/  ISETP.EQ.AND.EX P2, PT, R32.reuse, R65, !P0, P2 ;  /* 0x000000412000720c */ /* 0x040fe40004742320 */
[----:B------:R-:W-:Y:S01]  /*10d80*/  IADD3.X R87, PT, PT, RZ, R21, RZ, P3, P4 ;  /* 0x00000015ff577210 */ /* 0x000fe20001fe84ff */
[----:B------:R-:W-:Y:S01]  /*10d90*/  IMAD.WIDE.U32 R20, R79, R62, RZ ;  /* 0x0000003e4f147225 */ /* 0x000fe200078e00ff */
[----:B------:R-:W-:Y:S02]  /*10da0*/  IADD3 R86, P5, P6, R39, R90, R86 ;  /* 0x0000005a27567210 */ /* 0x000fe40007ebe056 */
[----:B------:R-:W-:-:S02]  /*10db0*/  ISETP.LT.U32.OR.EX P1, PT, R32, R65, P2, P1 ;  /* 0x000000412000720c */ /* 0x000fc40001721510 */
[----:B------:R-:W-:Y:S02]  /*10dc0*/  ISETP.GE.U32.AND P2, PT, R115, R66, PT ;  /* 0x000000427300720c */ /* 0x000fe40003f46070 */
[----:B------:R-:W-:Y:S01]  /*10dd0*/  IADD3.X R88, PT, PT, RZ, R91, RZ, P5, P6 ;  /* 0x0000005bff587210 */ /* 0x000fe20002fec4ff */
[----:B------:R-:W-:Y:S01]  /*10de0*/  IMAD.WIDE.U32 R90, R78, R62, RZ ;  /* 0x0000003e4e5a7225 */ /* 0x000fe200078e00ff */
[CC--:B------:R-:W-:Y:S02]  /*10df0*/  ISETP.EQ.U32.AND P6, PT, R35.reuse, R74.reuse, PT ;  /* 0x0000004a2300720c */ /* 0x0c0fe40003fc2070 */
[----:B------:R-:W-:Y:S01]  /*10e00*/  ISETP.GE.U32.AND.EX P2, PT, R38, R67, PT, P2 ;  /* 0x000000432600720c */ /* 0x000fe20003f46120 */
[----:B------:R-:W-:Y:S01]  /*10e10*/  IMAD.WIDE.U32 R20, P5, R78, R63, R20 ;  /* 0x0000003f4e147225 */ /* 0x000fe200078a0014 */
[----:B------:R-:W-:Y:S02]  /*10e20*/  ISETP.LT.U32.AND P3, PT, R35, R74, PT ;  /* 0x0000004a2300720c */ /* 0x000fe40003f61070 */
[----:B------:R-:W-:-:S02]  /*10e30*/  ISETP.EQ.AND.EX P6, PT, R36, R75, P1, P6 ;  /* 0x0000004b2400720c */ /* 0x000fc40000fc2360 */
[----:B------:R-:W-:Y:S01]  /*10e40*/  LOP3.LUT R39, RZ, R90, RZ, 0x33, !PT ;  /* 0x0000005aff277212 */ /* 0x000fe200078e33ff */
[----:B------:R-:W-:Y:S01]  /*10e50*/  IMAD.MOV.U32 R90, RZ, RZ, R21 ;  /* 0x000000ffff5a7224 */ /* 0x000fe200078e0015 */
[----:B------:R-:W-:Y:S01]  /*10e60*/  IADD3 R20, P4, PT, R91, R20, RZ ;  /* 0x000000145b147210 */ /* 0x000fe20007f9e0ff */
[----:B------:R-:W-:Y:S01]  /*10e70*/  IMAD.X R91, RZ, RZ, RZ, P5 ;  /* 0x000000ffff5b7224 */ /* 0x000fe200028e06ff */
[----:B------:R-:W-:Y:S02]  /*10e80*/  ISETP.LT.U32.OR.EX P3, PT, R36, R75, P6, P3 ;  /* 0x0000004b2400720c */ /* 0x000fe40003761530 */
[----:B------:R-:W-:Y:S01]  /*10e90*/  ISETP.GT.U32.AND P6, PT, R70, R39, PT ;  /* 0x000000274600720c */ /* 0x000fe20003fc4070 */
[----:B------:R-:W-:Y:S01]  /*10ea0*/  IMAD.WIDE.U32.X R90, R79, R63, R90, P4 ;  /* 0x0000003f4f5a7225 */ /* 0x000fe200020e045a */
[----:B------:R-:W-:Y:S02]  /*10eb0*/  LOP3.LUT R20, RZ, R20, RZ, 0x33, !PT ;  /* 0x00000014ff147212 */ /* 0x000fe400078e33ff */
[----:B------:R-:W-:Y:S01]  /*10ec0*/  SEL R101, RZ, 0x1, !P3 ;  /* 0x00000001ff657807 */ /* 0x000fe20005800000 */
[----:B------:R-:W-:Y:S01]  /*10ed0*/  IMAD.WIDE.U32 R70, R78, R64, RZ ;  /* 0x000000404e467225 */ /* 0x000fe200078e00ff */
[----:B------:R-:W-:-:S02]  /*10ee0*/  ISETP.GT.U32.AND.EX P6, PT, R107, R20, PT, P6 ;  /* 0x000000146b00720c */ /* 0x000fc40003fc4160 */
[----:B------:R-:W-:Y:S01]  /*10ef0*/  @P2 ISETP.NE.U32.AND P5, PT, R115, R66, PT ;  /* 0x000000427300220c */ /* 0x000fe20003fa5070 */
[----:B------:R-:W-:Y:S01]  /*10f00*/  IMAD.WIDE.U32 R20, R79, R64, RZ ;  /* 0x000000404f147225 */ /* 0x000fe200078e00ff */
[----:B------:R-:W-:Y:S02]  /*10f10*/  SEL R39, RZ, 0x1, !P6 ;  /* 0x00000001ff277807 */ /* 0x000fe40007000000 */
[----:B------:R-:W-:Y:S02]  /*10f20*/  PLOP3.LUT P4, PT, PT, PT, PT, 0x8, 0x80 ;  /* 0x000000000080781c */ /* 0x000fe40003f8e170 */
[----:B------:R-:W-:Y:S02]  /*10f30*/  IADD3 R104, P6, PT, R101, R66, RZ ;  /* 0x0000004265687210 */ /* 0x000fe40007fde0ff */
[----:B------:R-:W-:Y:S01]  /*10f40*/  @P2 ISETP.NE.OR.EX P4, PT, R38, R67, !P3, P5 ;  /* 0x000000432600220c */ /* 0x000fe20005f85750 */
[----:B------:R-:W-:Y:S01]  /*10f50*/  IMAD.WIDE.U32 R20, P3, R78, R65, R20 ;  /* 0x000000414e147225 */ /* 0x000fe20007860014 */
[----:B------:R-:W-:-:S02]  /*10f60*/  IADD3 R80, P2, PT, R39, R90, RZ ;  /* 0x0000005a27507210 */ /* 0x000fc40007f5e0ff */
[----:B------:R-:W-:Y:S01]  /*10f70*/  IADD3 R101, P5, PT, R96, R70, RZ ;  /* 0x0000004660657210 */ /* 0x000fe20007fbe0ff */
[----:B------:R-:W-:Y:S01]  /*10f80*/  IMAD.X R39, RZ, RZ, R67, P6 ;  /* 0x000000ffff277224 */ /* 0x000fe200030e0643 */
[----:B------:R-:W-:Y:S01]  /*10f90*/  IADD3 R71, P6, PT, R71, R20, RZ ;  /* 0x0000001447477210 */ /* 0x000fe20007fde0ff */
[----:B------:R-:W-:Y:S01]  /*10fa0*/  IMAD.X R113, RZ, RZ, RZ, P3 ;  /* 0x000000ffff717224 */ /* 0x000fe200018e06ff */
[C---:B------:R-:W-:Y:S01]  /*10fb0*/  IADD3 R90, P3, PT, R101.reuse, R80, RZ ;  /* 0x00000050655a7210 */ /* 0x040fe20007f7e0ff */
[----:B------:R-:W-:Y:S01]  /*10fc0*/  IMAD.X R96, RZ, RZ, R91, P2 ;  /* 0x000000ffff607224 */ /* 0x000fe200010e065b */
[----:B------:R-:W-:Y:S01]  /*10fd0*/  ISETP.GE.U32.AND P2, PT, R101, R70, PT ;  /* 0x000000466500720c */ /* 0x000fe20003f46070 */
[----:B------:R-:W-:Y:S01]  /*10fe0*/  IMAD.X R98, R71, 0x1, R98, P5 ;  /* 0x0000000147627824 */ /* 0x000fe200028e0662 */
[----:B------:R-:W-:Y:S01]  /*10ff0*/  ISETP.GE.U32.AND P5, PT, R90, R80, PT ;  /* 0x000000505a00720c */ /* 0x000fe20003fa6070 */
[----:B------:R-:W-:Y:S01]  /*11000*/  IMAD.MOV.U32 R112, RZ, RZ, R21 ;  /* 0x000000ffff707224 */ /* 0x000fe200078e0015 */
[----:B------:R-:W-:Y:S01]  /*11010*/  SEL R20, R104, RZ, P4 ;  /* 0x000000ff68147207 */ /* 0x000fe20002000000 */
[C---:B------:R-:W-:Y:S01]  /*11020*/  IMAD.X R91, R98.reuse, 0x1, R96, P3 ;  /* 0x00000001625b7824 */ /* 0x040fe200018e0660 */
[----:B------:R-:W-:Y:S01]  /*11030*/  ISETP.GE.U32.AND.EX P2, PT, R98, R71, PT, P2 ;  /* 0x000000476200720c */ /* 0x000fe20003f46120 */
[----:B------:R-:W-:Y:S01]  /*11040*/  IMAD.WIDE.U32.X R112, R79, R65, R112, P6 ;  /* 0x000000414f707225 */ /* 0x000fe200030e0470 */
[----:B------:R-:W-:-:S02]  /*11050*/  IADD3 R115, P3, PT, -R20, R115, RZ ;  /* 0x0000007314737210 */ /* 0x000fc40007f7e1ff */
[----:B------:R-:W-:Y:S01]  /*11060*/  ISETP.GE.U32.AND.EX P5, PT, R91, R96, PT, P5 ;  /* 0x000000605b00720c */ /* 0x000fe20003fa6150 */
[-C--:B------:R-:W-:Y:S01]  /*11070*/  IMAD.WIDE.U32 R20, R79, R74.reuse, RZ ;  /* 0x0000004a4f147225 */ /* 0x080fe200078e00ff */
[----:B------:R-:W-:Y:S02]  /*11080*/  SEL R80, RZ, 0x1, P2 ;  /* 0x00000001ff507807 */ /* 0x000fe40001000000 */
[----:B------:R-:W-:Y:S01]  /*11090*/  SEL R101, RZ, 0x1, P5 ;  /* 0x00000001ff657807 */ /* 0x000fe20002800000 */
[C---:B------:R-:W-:Y:S01]  /*110a0*/  IMAD.WIDE.U32 R70, R78.reuse, R74, RZ ;  /* 0x0000004a4e467225 */ /* 0x040fe200078e00ff */
[----:B------:R-:W-:Y:S02]  /*110b0*/  SEL R39, R39, RZ, P4 ;  /* 0x000000ff27277207 */ /* 0x000fe40002000000 */
[----:B------:R-:W-:Y:S01]  /*110c0*/  IADD3 R80, P5, P6, R101, R112, R80 ;  /* 0x0000007065507210 */ /* 0x000fe20007ebe050 */
[----:B------:R-:W-:Y:S01]  /*110d0*/  IMAD.WIDE.U32 R20, P2, R78, R2, R20 ;  /* 0x000000024e147225 */ /* 0x000fe20007840014 */
[----:B------:R-:W-:-:S02]  /*110e0*/  SEL R101, RZ, 0x1, !P1 ;  /* 0x00000001ff657807 */ /* 0x000fc40004800000 */
[----:B------:R-:W-:Y:S01]  /*110f0*/  IADD3.X R112, PT, PT, RZ, R113, RZ, P5, P6 ;  /* 0x00000071ff707210 */ /* 0x000fe20002fec4ff */
[----:B------:R-:W-:Y:S01]  /*11100*/  IMAD.X R96, R38, 0x1, ~R39, P3 ;  /* 0x0000000126607824 */ /* 0x000fe200018e0e27 */
[----:B------:R-:W-:Y:S01]  /*11110*/  IADD3 R99, P3, PT, R99, R70, RZ ;  /* 0x0000004663637210 */ /* 0x000fe20007f7e0ff */
[----:B------:R-:W-:Y:S01]  /*11120*/  IMAD.X R39, RZ, RZ, RZ, P2 ;  /* 0x000000ffff277224 */ /* 0x000fe200010e06ff */
[----:B------:R-:W-:Y:S01]  /*11130*/  IADD3 R71, P5, PT, R71, R20, RZ ;  /* 0x0000001447477210 */ /* 0x000fe20007fbe0ff */
[----:B------:R-:W-:Y:S01]  /*11140*/  IMAD.MOV.U32 R38, RZ, RZ, R21 ;  /* 0x000000ffff267224 */ /* 0x000fe200078e0015 */
[C---:B------:R-:W-:Y:S02]  /*11150*/  IADD3 R98, P6, PT, R99.reuse, R80, RZ ;  /* 0x0000005063627210 */ /* 0x040fe40007fde0ff */
[----:B------:R-:W-:Y:S01]  /*11160*/  ISETP.GE.U32.AND P1, PT, R99, R70, PT ;  /* 0x000000466300720c */ /* 0x000fe20003f26070 */
[----:B------:R-:W-:Y:S01]  /*11170*/  IMAD.X R20, R71, 0x1, R81, P3 ;  /* 0x0000000147147824 */ /* 0x000fe200018e0651 */
[----:B------:R-:W-:Y:S01]  /*11180*/  ISETP.GE.U32.AND P2, PT, R98, R80, PT ;  /* 0x000000506200720c */ /* 0x000fe20003f46070 */
[----:B------:R-:W-:Y:S01]  /*11190*/  IMAD.WIDE.U32 R80, R13, R92, RZ ;  /* 0x0000005c0d507225 */ /* 0x000fe200078e00ff */
[----:B------:R-:W-:-:S02]  /*111a0*/  IADD3 R104, P3, PT, R101, R74, RZ ;  /* 0x0000004a65687210 */ /* 0x000fc40007f7e0ff */
[C---:B------:R-:W-:Y:S01]  /*111b0*/  ISETP.GE.U32.AND.EX P1, PT, R20.reuse, R71, PT, P1 ;  /* 0x000000471400720c */ /* 0x040fe20003f26110 */
[----:B------:R-:W-:Y:S01]  /*111c0*/  IMAD.X R99, R20, 0x1, R112, P6 ;  /* 0x0000000114637824 */ /* 0x000fe200030e0670 */
[----:B------:R-:W-:Y:S01]  /*111d0*/  SEL R107, RZ, 0x1, P0 ;  /* 0x00000001ff6b7807 */ /* 0x000fe20000000000 */
[----:B------:R-:W-:Y:S01]  /*111e0*/  IMAD.WIDE.U32 R70, R15, R92, RZ ;  /* 0x0000005c0f467225 */ /* 0x000fe200078e00ff */
[----:B------:R-:W-:Y:S02]  /*111f0*/  SEL R70, RZ, 0x1, P1 ;  /* 0x00000001ff467807 */ /* 0x000fe40000800000 */
[----:B------:R-:W-:Y:S01]  /*11200*/  ISETP.GE.U32.AND.EX P2, PT, R99, R112, PT, P2 ;  /* 0x000000706300720c */ /* 0x000fe20003f46120 */
[----:B------:R-:W-:Y:S01]  /*11210*/  IMAD.WIDE.U32 R20, P6, R15, R95, R80 ;  /* 0x0000005f0f147225 */ /* 0x000fe200078c0050 */
[----:B------:R-:W-:Y:S02]  /*11220*/  SEL R104, R104, RZ, P4 ;  /* 0x000000ff68687207 */ /* 0x000fe40002000000 */
[----:B------:R-:W-:Y:S01]  /*11230*/  SEL R101, RZ, 0x1, P2 ;  /* 0x00000001ff657807 */ /* 0x000fe20001000000 */
[----:B------:R-:W-:Y:S01]  /*11240*/  IMAD.WIDE.U32.X R38, R79, R2, R38, P5 ;  /* 0x000000024f267225 */ /* 0x000fe200028e0426 */
[----:B------:R-:W-:-:S02]  /*11250*/  IADD3 RZ, P1, PT, R71, R20, RZ ;  /* 0x0000001447ff7210 */ /* 0x000fc40007f3e0ff */
[----:B------:R-:W-:Y:S01]  /*11260*/  IADD3 R35, P5, PT, -R104, R35, RZ ;  /* 0x0000002368237210 */ /* 0x000fe20007fbe1ff */
[----:B------:R-:W-:Y:S01]  /*11270*/  IMAD.X R81, RZ, RZ, R75, P3 ;  /* 0x000000ffff517224 */ /* 0x000fe200018e064b */
[----:B------:R-:W-:Y:S01]  /*11280*/  IADD3 R101, P0, P2, R101, R38, R70 ;  /* 0x0000002665657210 */ /* 0x000fe20007a1e046 */
[----:B------:R-:W-:Y:S01]  /*11290*/  IMAD.WIDE.U32 R70, R73, R0, RZ ;  /* 0x0000000049467225 */ /* 0x000fe200078e00ff */
[----:B------:R-:W-:Y:S02]  /*112a0*/  IADD3 R20, P3, PT, R107, R64, RZ ;  /* 0x000000406b147210 */ /* 0x000fe40007f7e0ff */
[----:B------:R-:W-:Y:S02]  /*112b0*/  IADD3.X R75, PT, PT, RZ, R39, RZ, P0, P2 ;  /* 0x00000027ff4b7210 */ /* 0x000fe400007e44ff */
[----:B------:R-:W-:Y:S01]  /*112c0*/  SEL R81, R81, RZ, P4 ;  /* 0x000000ff51517207 */ /* 0x000fe20002000000 */
[----:B------:R-:W-:Y:S01]  /*112d0*/  IMAD.WIDE.U32 R38, P2, R3, R72, R70 ;  /* 0x0000004803267225 */ /* 0x000fe20007840046 */
[----:B------:R-:W-:-:S03]  /*112e0*/  SEL R20, R20, RZ, P4 ;  /* 0x000000ff14147207 */ /* 0x000fc60002000000 */
[----:B------:R-:W-:Y:S01]  /*112f0*/  IMAD.WIDE.U32 R70, R72, R0, RZ ;  /* 0x0000000048467225 */ /* 0x000fe200078e00ff */
[----:B------:R-:W-:-:S03]  /*11300*/  IADD3 R107, P0, PT, -R20, R33, RZ ;  /* 0x00000021146b7210 */ /* 0x000fc60007f1e1ff */
[----:B------:R-:W-:Y:S01]  /*11310*/  IMAD.X R104, R36, 0x1, ~R81, P5 ;  /* 0x0000000124687824 */ /* 0x000fe200028e0e51 */
[----:B------:R-:W-:Y:S01]  /*11320*/  IADD3 RZ, P5, PT, R71, R38, RZ ;  /* 0x0000002647ff7210 */ /* 0x000fe20007fbe0ff */
[-C--:B------:R-:W-:Y:S02]  /*11330*/  IMAD R20, R95, R15.reuse, RZ ;  /* 0x0000000f5f147224 */ /* 0x080fe400078e02ff */
[----:B------:R-:W-:Y:S02]  /*11340*/  IMAD.X R33, RZ, RZ, R65, P3 ;  /* 0x000000ffff217224 */ /* 0x000fe400018e0641 */
[----:B------:R-:W-:-:S03]  /*11350*/  IMAD.WIDE.U32 R70, R92, R15, RZ ;  /* 0x0000000f5c467225 */ /* 0x000fc600078e00ff */
[----:B------:R-:W-:Y:S01]  /*11360*/  SEL R33, R33, RZ, P4 ;  /* 0x000000ff21217207 */ /* 0x000fe20002000000 */
[----:B------:R-:W-:Y:S01]  /*11370*/  IMAD R81, R13, R92, R20 ;  /* 0x0000005c0d517224 */ /* 0x000fe200078e0214 */
[-C--:B------:R-:W-:Y:S01]  /*11380*/  IADD3 R38, P3, PT, R125, R70.reuse, RZ ;  /* 0x000000467d267210 */ /* 0x080fe20007f7e0ff */
[----:B------:R-:W-:Y:S02]  /*11390*/  IMAD.X R121, RZ, RZ, RZ, P2 ;  /* 0x000000ffff797224 */ /* 0x000fe400010e06ff */
[----:B------:R-:W-:Y:S02]  /*113a0*/  IMAD.IADD R20, R71, 0x1, R81 ;  /* 0x0000000147147824 */ /* 0x000fe400078e0251 */
[----:B------:R-:W-:Y:S01]  /*113b0*/  IMAD.X R110, R32, 0x1, ~R33, P0 ;  /* 0x00000001206e7824 */ /* 0x000fe200000e0e21 */
[----:B------:R-:W-:Y:S01]  /*113c0*/  ISETP.GE.U32.AND P0, PT, R38, R70, PT ;  /* 0x000000462600720c */ /* 0x000fe20003f06070 */
[----:B------:R-:W-:Y:S01]  /*113d0*/  IMAD.X R113, R20, 0x1, R93, P3 ;  /* 0x0000000114717824 */ /* 0x000fe200018e065d */
[----:B------:R-:W-:Y:S01]  /*113e0*/  IADD3 R93, P3, PT, R38, R37, RZ ;  /* 0x00000025265d7210 */ /* 0x000fe20007f7e0ff */
[----:B------:R-:W-:-:S03]  /*113f0*/  IMAD.WIDE.U32 R32, R69, R74, RZ ;  /* 0x0000004a45207225 */ /* 0x000fc600078e00ff */
[C---:B------:R-:W-:Y:S01]  /*11400*/  ISETP.GE.U32.AND.EX P0, PT, R113.reuse, R20, PT, P0 ;  /* 0x000000147100720c */ /* 0x040fe20003f06100 */
[----:B------:R-:W-:Y:S02]  /*11410*/  IMAD.X R100, R113, 0x1, R100, P3 ;  /* 0x0000000171647824 */ /* 0x000fe400018e0664 */
[----:B------:R-:W-:Y:S02]  /*11420*/  IMAD.MOV.U32 R70, RZ, RZ, R21 ;  /* 0x000000ffff467224 */ /* 0x000fe400078e0015 */
        /* <DEDUP_REMOVED lines=8> */
[----:B------:R-:W-:Y:S01]  /*114b0*/  SEL R85, RZ, 0x1, P0 ;  /* 0x00000001ff557807 */ /* 0x000fe20000000000 */
[----:B------:R-:W-:Y:S01]  /*114c0*/  IMAD.WIDE.U32.X R70, R13, R95, R70, P1 ;  /* 0x0000005f0d467225 */ /* 0x000fe200008e0446 */
[----:B------:R-:W-:-:S03]  /*114d0*/  ISETP.GE.U32.AND P0, PT, R112, R36, PT ;  /* 0x000000247000720c */ /* 0x000fc60003f06070 */
[----:B------:R-:W-:-:S04]  /*114e0*/  IMAD.WIDE.U32 R20, P1, R68, R67, R20 ;  /* 0x0000004344147225 */ /* 0x000fc80007820014 */
[----:B------:R-:W-:-:S04]  /*114f0*/  IMAD.WIDE.U32 R32, R68, R66, RZ ;  /* 0x0000004244207225 */ /* 0x000fc800078e00ff */
[----:B------:R-:W-:Y:S01]  /*11500*/  IMAD.X R117, RZ, RZ, RZ, P1 ;  /* 0x000000ffff757224 */ /* 0x000fe200008e06ff */
[----:B------:R-:W-:Y:S01]  /*11510*/  IADD3 R68, P1, PT, R33, R20, RZ ;  /* 0x0000001421447210 */ /* 0x000fe20007f3e0ff */
[----:B------:R-:W-:Y:S01]  /*11520*/  IMAD.WIDE.U32.X R80, R69, R2, R80, P3 ;  /* 0x0000000245507225 */ /* 0x000fe200018e0450 */
[----:B------:R-:W-:-:S03]  /*11530*/  ISETP.GE.U32.AND P3, PT, R93, R38, PT ;  /* 0x000000265d00720c */ /* 0x000fc60003f66070 */
[----:B------:R-:W-:Y:S01]  /*11540*/  IMAD.MOV.U32 R116, RZ, RZ, R21 ;  /* 0x000000ffff747224 */ /* 0x000fe200078e0015 */
[----:B------:R-:W-:Y:S01]  /*11550*/  ISETP.GE.U32.AND.EX P3, PT, R100, R113, PT, P3 ;  /* 0x000000716400720c */ /* 0x000fe20003f66130 */
[----:B------:R-:W-:Y:S02]  /*11560*/  IMAD R36, R3, R72, RZ ;  /* 0x0000004803247224 */ /* 0x000fe400078e02ff */
[----:B------:R-:W-:-:S04]  /*11570*/  IMAD.WIDE.U32.X R20, R69, R67, R116, P1 ;  /* 0x0000004345147225 */ /* 0x000fc800008e0474 */
[----:B------:R-:W-:-:S04]  /*11580*/  IMAD.WIDE.U32 R116, R0, R72, RZ ;  /* 0x0000004800747225 */ /* 0x000fc800078e00ff */
[-C--:B------:R-:W-:Y:S01]  /*11590*/  IMAD R69, R0, R73.reuse, R36 ;  /* 0x0000004900457224 */ /* 0x080fe200078e0224 */
[----:B------:R-:W-:Y:S01]  /*115a0*/  SEL R36, RZ, 0x1, P3 ;  /* 0x00000001ff247807 */ /* 0x000fe20001800000 */
[----:B------:R-:W-:Y:S01]  /*115b0*/  IMAD.MOV.U32 R120, RZ, RZ, R39 ;  /* 0x000000ffff787224 */ /* 0x000fe200078e0027 */
[----:B------:R-:W-:Y:S01]  /*115c0*/  IADD3 R113, P1, PT, R105, R116, RZ ;  /* 0x0000007469717210 */ /* 0x000fe20007f3e0ff */
[----:B------:R-:W-:Y:S01]  /*115d0*/  IMAD.X R105, R37, 0x1, R34, P6 ;  /* 0x0000000125697824 */ /* 0x000fe200030e0622 */
[----:B------:R-:W-:Y:S01]  /*115e0*/  IADD3 R85, P2, P6, R36, R70, R85 ;  /* 0x0000004624557210 */ /* 0x000fe20007e5e055 */
[----:B------:R-:W-:Y:S01]  /*115f0*/  IMAD.IADD R117, R117, 0x1, R69 ;  /* 0x0000000175757824 */ /* 0x000fe200078e0245 */
[----:B------:R-:W-:Y:S01]  /*11600*/  SEL R70, R62, RZ, P4 ;  /* 0x000000ff3e467207 */ /* 0x000fe20002000000 */
[----:B------:R-:W-:Y:S01]  /*11610*/  IMAD.WIDE.U32.X R38, R3, R73, R120, P5 ;  /* 0x0000004903267225 */ /* 0x000fe200028e0478 */
[----:B------:R-:W-:Y:S02]  /*11620*/  ISETP.GE.U32.AND.EX P0, PT, R105, R37, PT, P0 ;  /* 0x000000256900720c */ /* 0x000fe40003f06100 */
[----:B------:R-:W-:Y:S01]  /*11630*/  IADD3 R69, P5, PT, -R70, R31, RZ ;  /* 0x0000001f46457210 */ /* 0x000fe20007fbe1ff */
[----:B------:R-:W-:Y:S01]  /*11640*/  IMAD.WIDE.U32 R36, R79, R66, RZ ;  /* 0x000000424f247225 */ /* 0x000fe200078e00ff */
[----:B------:R-:W-:-:S02]  /*11650*/  IADD3.X R34, PT, PT, RZ, R71, RZ, P2, P6 ;  /* 0x00000047ff227210 */ /* 0x000fc400017ec4ff */
[----:B------:R-:W-:Y:S01]  /*11660*/  SEL R31, R63, RZ, P4 ;  /* 0x000000ff3f1f7207 */ /* 0x000fe20002000000 */
[----:B------:R-:W-:Y:S01]  /*11670*/  IMAD.WIDE.U32 R72, R43, R92, RZ ;  /* 0x0000005c2b487225 */ /* 0x000fe200078e00ff */
[----:B------:R-:W-:Y:S02]  /*11680*/  IADD3 R112, P6, PT, R112, R83, RZ ;  /* 0x0000005370707210 */ /* 0x000fe40007fde0ff */
[----:B------:R-:W-:Y:S01]  /*11690*/  SEL R121, RZ, 0x1, P0 ;  /* 0x00000001ff797807 */ /* 0x000fe20000000000 */
[----:B------:R-:W-:Y:S01]  /*116a0*/  IMAD.WIDE.U32 R70, R78, R66, RZ ;  /* 0x000000424e467225 */ /* 0x000fe200078e00ff */
[----:B------:R-:W-:-:S03]  /*116b0*/  ISETP.GE.U32.AND P3, PT, R113, R116, PT ;  /* 0x000000747100720c */ /* 0x000fc60003f66070 */
[----:B------:R-:W-:-:S04]  /*116c0*/  IMAD.WIDE.U32 R36, P2, R78, R67, R36 ;  /* 0x000000434e247225 */ /* 0x000fc80007840024 */
[----:B------:R-:W-:Y:S01]  /*116d0*/  IMAD.X R78, R30, 0x1, ~R31, P5 ;  /* 0x000000011e4e7824 */ /* 0x000fe200028e0e1f */
[----:B------:R-:W-:Y:S01]  /*116e0*/  IADD3 R102, P5, PT, R102, R70, RZ ;  /* 0x0000004666667210 */ /* 0x000fe20007fbe0ff */
[----:B------:R-:W-:-:S03]  /*116f0*/  IMAD.WIDE.U32 R72, P4, R95, R42, R72 ;  /* 0x0000002a5f487225 */ /* 0x000fc60007880048 */
[----:B------:R-:W-:Y:S01]  /*11700*/  ISETP.GE.U32.AND P0, PT, R102, R70, PT ;  /* 0x000000466600720c */ /* 0x000fe20003f06070 */
[----:B------:R-:W-:Y:S01]  /*11710*/  IMAD.X R105, R105, 0x1, R118, P6 ;  /* 0x0000000169697824 */ /* 0x000fe200030e0676 */
[----:B------:R-:W-:Y:S01]  /*11720*/  ISETP.GE.U32.AND P6, PT, R112, R83, PT ;  /* 0x000000537000720c */ /* 0x000fe20003fc6070 */
[----:B------:R-:W-:Y:S01]  /*11730*/  IMAD.X R119, RZ, RZ, RZ, P4 ;  /* 0x000000ffff777224 */ /* 0x000fe200020e06ff */
[----:B------:R-:W-:Y:S01]  /*11740*/  IADD3 R83, P4, PT, R71, R36, RZ ;  /* 0x0000002447537210 */ /* 0x000fe20007f9e0ff */
[----:B------:R-:W-:Y:S01]  /*11750*/  IMAD.WIDE.U32 R70, R42, R92, RZ ;  /* 0x0000005c2a467225 */ /* 0x000fe200078e00ff */
[----:B------:R-:W-:-:S03]  /*11760*/  ISETP.GE.U32.AND.EX P6, PT, R105, R118, PT, P6 ;  /* 0x000000766900720c */ /* 0x000fc60003fc6160 */
[----:B------:R-:W-:Y:S01]  /*11770*/  IMAD.X R31, RZ, RZ, RZ, P2 ;  /* 0x000000ffff1f7224 */ /* 0x000fe200010e06ff */
[----:B------:R-:W-:Y:S01]  /*11780*/  IADD3 RZ, P2, PT, R71, R72, RZ ;  /* 0x0000004847ff7210 */ /* 0x000fe20007f5e0ff */
[----:B------:R-:W-:Y:S01]  /*11790*/  IMAD.MOV.U32 R30, RZ, RZ, R37 ;  /* 0x000000ffff1e7224 */ /* 0x000fe200078e0025 */
[----:B------:R-:W-:Y:S01]  /*117a0*/  SEL R70, RZ, 0x1, P6 ;  /* 0x00000001ff467807 */ /* 0x000fe20003000000 */
[----:B------:R-:W-:Y:S02]  /*117b0*/  IMAD.MOV.U32 R118, RZ, RZ, R73 ;  /* 0x000000ffff767224 */ /* 0x000fe400078e0049 */
[----:B------:R-:W-:-:S04]  /*117c0*/  IMAD.WIDE.U32.X R30, R79, R67, R30, P4 ;  /* 0x000000434f1e7225 */ /* 0x000fc800020e041e */
[----:B------:R-:W-:Y:S01]  /*117d0*/  IMAD.WIDE.U32.X R36, R95, R43, R118, P2 ;  /* 0x0000002b5f247225 */ /* 0x000fe200010e0476 */
[----:B------:R-:W-:-:S03]  /*117e0*/  IADD3 R80, P2, P4, R70, R80, R121 ;  /* 0x0000005046507210 */ /* 0x000fc60007c5e079 */
[----:B------:R-:W-:Y:S01]  /*117f0*/  IMAD R95, R95, R42, RZ ;  /* 0x0000002a5f5f7224 */ /* 0x000fe200078e02ff */
[----:B------:R-:W-:Y:S01]  /*11800*/  IADD3.X R81, PT, PT, RZ, R81, RZ, P2, P4 ;  /* 0x00000051ff517210 */ /* 0x000fe200017e84ff */
[----:B------:R-:W-:Y:S01]  /*11810*/  IMAD.X R106, R117, 0x1, R106, P1 ;  /* 0x00000001756a7824 */ /* 0x000fe200008e066a */
[----:B------:R-:W-:Y:S01]  /*11820*/  IADD3 R94, P1, PT, R113, R94, RZ ;  /* 0x0000005e715e7210 */ /* 0x000fe20007f3e0ff */
[----:B------:R-:W-:-:S03]  /*11830*/  IMAD.WIDE.U32 R70, R92, R42, RZ ;  /* 0x0000002a5c467225 */ /* 0x000fc600078e00ff */
[----:B------:R-:W-:Y:S01]  /*11840*/  ISETP.GE.U32.AND.EX P3, PT, R106, R117, PT, P3 ;  /* 0x000000756a00720c */ /* 0x000fe20003f66130 */
[----:B------:R-:W-:Y:S01]  /*11850*/  IMAD R95, R92, R43, R95 ;  /* 0x0000002b5c5f7224 */ /* 0x000fe200078e025f */
[C---:B------:R-:W-:Y:S01]  /*11860*/  IADD3 R114, P4, PT, R94.reuse, R70, RZ ;  /* 0x000000465e727210 */ /* 0x040fe20007f9e0ff */
[----:B------:R-:W-:Y:S01]  /*11870*/  IMAD.WIDE.U32 R72, R13, R0, RZ ;  /* 0x000000000d487225 */ /* 0x000fe200078e00ff */
[----:B------:R-:W-:Y:S02]  /*11880*/  ISETP.GE.U32.AND P2, PT, R94, R113, PT ;  /* 0x000000715e00720c */ /* 0x000fe40003f46070 */
[----:B------:R-:W-:Y:S01]  /*11890*/  IADD3 R79, P6, PT, R114, R77, RZ ;  /* 0x0000004d724f7210 */ /* 0x000fe20007fde0ff */
[----:B------:R-:W-:Y:S02]  /*118a0*/  IMAD.IADD R113, R71, 0x1, R95 ;  /* 0x0000000147717824 */ /* 0x000fe400078e025f */
[----:B------:R-:W-:Y:S01]  /*118b0*/  IMAD.X R116, R106, 0x1, R97, P1 ;  /* 0x000000016a747824 */ /* 0x000fe200008e0661 */
[----:B------:R-:W-:Y:S01]  /*118c0*/  ISETP.GE.U32.AND P1, PT, R114, R70, PT ;  /* 0x000000467200720c */ /* 0x000fe20003f26070 */
[----:B------:R-:W-:Y:S01]  /*118d0*/  IMAD.WIDE.U32 R94, R15, R0, RZ ;  /* 0x000000000f5e7225 */ /* 0x000fe200078e00ff */
[----:B------:R-:W-:-:S02]  /*118e0*/  SEL R97, RZ, 0x1, P3 ;  /* 0x00000001ff617807 */ /* 0x000fc40001800000 */
[----:B------:R-:W-:Y:S01]  /*118f0*/  ISETP.GE.U32.AND.EX P2, PT, R116, R106, PT, P2 ;  /* 0x0000006a7400720c */ /* 0x000fe20003f46120 */
[----:B------:R-:W-:-:S04]  /*11900*/  IMAD.WIDE.U32 R70, P3, R15, R3, R72 ;  /* 0x000000030f467225 */ /* 0x000fc80007860048 */
[----:B------:R-:W-:Y:S01]  /*11910*/  IMAD.X R72, R113, 0x1, R116, P4 ;  /* 0x0000000171487824 */ /* 0x000fe200020e0674 */
[----:B------:R-:W-:Y:S01]  /*11920*/  IADD3 RZ, P4, PT, R95, R70, RZ ;  /* 0x000000465fff7210 */ /* 0x000fe20007f9e0ff */
[----:B------:R-:W-:Y:S01]  /*11930*/  IMAD.X R92, R83, 0x1, R108, P5 ;  /* 0x00000001535c7824 */ /* 0x000fe200028e066c */
[----:B------:R-:W-:Y:S01]  /*11940*/  ISETP.GE.U32.AND P5, PT, R79, R114, PT ;  /* 0x000000724f00720c */ /* 0x000fe20003fa6070 */
[C---:B------:R-:W-:Y:S01]  /*11950*/  IMAD.X R87, R72.reuse, 0x1, R87, P6 ;  /* 0x0000000148577824 */ /* 0x040fe200030e0657 */
[----:B------:R-:W-:Y:S01]  /*11960*/  ISETP.GE.U32.AND.EX P1, PT, R72, R113, PT, P1 ;  /* 0x000000714800720c */ /* 0x000fe20003f26110 */
[----:B------:R-:W-:Y:S01]  /*11970*/  IMAD R77, R109, R60, RZ ;  /* 0x0000003c6d4d7224 */ /* 0x000fe200078e02ff */
[----:B------:R-:W-:Y:S02]  /*11980*/  ISETP.GE.U32.AND.EX P0, PT, R92, R83, PT, P0 ;  /* 0x000000535c00720c */ /* 0x000fe40003f06100 */
[----:B------:R-:W-:Y:S01]  /*11990*/  ISETP.GE.U32.AND.EX P5, PT, R87, R72, PT, P5 ;  /* 0x000000485700720c */ /* 0x000fe20003fa6150 */
[----:B------:R-:W-:Y:S01]  /*119a0*/  IMAD.WIDE.U32 R72, R76, R60, RZ ;  /* 0x0000003c4c487225 */ /* 0x000fe200078e00ff */
[----:B------:R-:W-:-:S02]  /*119b0*/  SEL R83, RZ, 0x1, P2 ;  /* 0x00000001ff537807 */ /* 0x000fc40001000000 */
[----:B------:R-:W-:Y:S01]  /*119c0*/  SEL R70, RZ, 0x1, P1 ;  /* 0x00000001ff467807 */ /* 0x000fe20000800000 */
[----:B------:R-:W-:Y:S01]  /*119d0*/  IMAD R113, R76, R61, R77 ;  /* 0x0000003d4c717224 */ /* 0x000fe200078e024d */
[----:B------:R-:W-:Y:S02]  /*119e0*/  IADD3 R94, P1, PT, R102, R101, RZ ;  /* 0x00000065665e7210 */ /* 0x000fe40007f3e0ff */
[----:B------:R-:W-:Y:S01]  /*119f0*/  ISETP.GE.U32.AND P2, PT, R69, R44, PT ;  /* 0x0000002c4500720c */ /* 0x000fe20003f46070 */
[----:B------:R-:W-:Y:S01]  /*11a00*/  IMAD.IADD R113, R73, 0x1, R113 ;  /* 0x0000000149717824 */ /* 0x000fe200078e0271 */
[----:B------:R-:W-:Y:S01]  /*11a10*/  SEL R77, RZ, 0x1, P5 ;  /* 0x00000001ff4d7807 */ /* 0x000fe20002800000 */
[----:B------:R-:W-:Y:S01]  /*11a20*/  IMAD.X R92, R92, 0x1, R75, P1 ;  /* 0x000000015c5c7824 */ /* 0x000fe200008e064b */
[----:B------:R-:W-:Y:S02]  /*11a30*/  IADD3 R83, P5, P6, R83, R38, R97 ;  /* 0x0000002653537210 */ /* 0x000fe40007ebe061 */
[----:B------:R-:W-:-:S02]  /*11a40*/  ISETP.GE.U32.AND.EX P2, PT, R78, R45, PT, P2 ;  /* 0x0000002d4e00720c */ /* 0x000fc40003f46120 */
[----:B------:R-:W-:Y:S02]  /*11a50*/  ISETP.GE.U32.AND P1, PT, R94, R101, PT ;  /* 0x000000655e00720c */ /* 0x000fe40003f26070 */
[----:B------:R-:W-:Y:S01]  /*11a60*/  IADD3.X R95, PT, PT, RZ, R39, RZ, P5, P6 ;  /* 0x00000027ff5f7210 */ /* 0x000fe20002fec4ff */
[----:B------:R-:W-:Y:S01]  /*11a70*/  IMAD.WIDE.U32 R38, R113, R62, RZ ;  /* 0x0000003e71267225 */ /* 0x000fe200078e00ff */
[----:B------:R-:W-:Y:S02]  /*11a80*/  IADD3 R101, P5, P6, R77, R36, R70 ;  /* 0x000000244d657210 */ /* 0x000fe40007ebe046 */
[----:B------:R-:W-:Y:S02]  /*11a90*/  SEL R102, RZ, 0xffffffff, P2 ;  /* 0xffffffffff667807 */ /* 0x000fe40001000000 */
[----:B------:R-:W-:Y:S02]  /*11aa0*/  ISETP.GE.U32.AND.EX P1, PT, R92, R75, PT, P1 ;  /* 0x0000004b5c00720c */ /* 0x000fe40003f26110 */
[----:B------:R-:W-:Y:S01]  /*11ab0*/  IADD3.X R108, PT, PT, RZ, R37, RZ, P5, P6 ;  /* 0x00000025ff6c7210 */ /* 0x000fe20002fec4ff */
[----:B------:R-:W-:Y:S01]  /*11ac0*/  IMAD.WIDE.U32 R36, R72, R62, RZ ;  /* 0x0000003e48247225 */ /* 0x000fe200078e00ff */
[----:B------:R-:W-:-:S02]  /*11ad0*/  IADD3 R75, P5, P6, -R46, R107, R102 ;  /* 0x0000006b2e4b7210 */ /* 0x000fc40007ebe166 */
[----:B------:R-:W-:Y:S01]  /*11ae0*/  SEL R70, RZ, 0x1, P0 ;  /* 0x00000001ff467807 */ /* 0x000fe20000000000 */
[----:B------:R-:W-:Y:S01]  /*11af0*/  IMAD.WIDE.U32 R38, P0, R72, R63, R38 ;  /* 0x0000003f48267225 */ /* 0x000fe20007800026 */
[----:B------:R-:W-:Y:S02]  /*11b00*/  SEL R97, RZ, 0x1, P1 ;  /* 0x00000001ff617807 */ /* 0x000fe40000800000 */
[----:B------:R-:W-:Y:S02]  /*11b10*/  IADD3.X R102, PT, PT, ~R47, R110, R102, P5, P6 ;  /* 0x0000006e2f667210 */ /* 0x000fe40002fec566 */
[----:B------:R-:W-:Y:S02]  /*11b20*/  IADD3 R97, P5, P6, R97, R30, R70 ;  /* 0x0000001e61617210 */ /* 0x000fe40007ebe046 */
[----:B------:R-:W-:Y:S02]  /*11b30*/  LOP3.LUT R77, RZ, R36, RZ, 0x33, !PT ;  /* 0x00000024ff4d7212 */ /* 0x000fe400078e33ff */
[----:B------:R-:W-:Y:S01]  /*11b40*/  IADD3 R36, P1, PT, R37, R38, RZ ;  /* 0x0000002625247210 */ /* 0x000fe20007f3e0ff */
[----:B------:R-:W-:Y:S01]  /*11b50*/  IMAD.MOV.U32 R38, RZ, RZ, R71 ;  /* 0x000000ffff267224 */ /* 0x000fe200078e0047 */
[----:B------:R-:W-:Y:S01]  /*11b60*/  IADD3.X R106, PT, PT, RZ, R31, RZ, P5, P6 ;  /* 0x0000001fff6a7210 */ /* 0x000fe20002fec4ff */
[----:B------:R-:W-:Y:S01]  /*11b70*/  IMAD.WIDE.U32 R30, R113, R64, RZ ;  /* 0x00000040711e7225 */ /* 0x000fe200078e00ff */
[----:B------:R-:W-:-:S02]  /*11b80*/  ISETP.GT.U32.AND P5, PT, R76, R77, PT ;  /* 0x0000004d4c00720c */ /* 0x000fc40003fa4070 */
[----:B------:R-:W-:Y:S01]  /*11b90*/  LOP3.LUT R36, RZ, R36, RZ, 0x33, !PT ;  /* 0x00000024ff247212 */ /* 0x000fe200078e33ff */
[----:B------:R-:W-:Y:S02]  /*11ba0*/  IMAD.X R77, RZ, RZ, RZ, P0 ;  /* 0x000000ffff4d7224 */ /* 0x000fe400000e06ff */
[----:B------:R-:W-:Y:S01]  /*11bb0*/  IMAD.MOV.U32 R76, RZ, RZ, R39 ;  /* 0x000000ffff4c7224 */ /* 0x000fe200078e0027 */
[----:B------:R-:W-:Y:S01]  /*11bc0*/  ISETP.GT.U32.AND.EX P0, PT, R109, R36, PT, P5 ;  /* 0x000000246d00720c */ /* 0x000fe20003f04150 */
[----:B------:R-:W-:-:S03]  /*11bd0*/  IMAD.WIDE.U32 R36, R72, R64, RZ ;  /* 0x0000004048247225 */ /* 0x000fc600078e00ff */
[----:B------:R-:W-:Y:S01]  /*11be0*/  SEL R109, RZ, 0x1, !P0 ;  /* 0x00000001ff6d7807 */ /* 0x000fe20004000000 */
[----:B------:R-:W-:-:S04]  /*11bf0*/  IMAD.WIDE.U32 R30, P5, R72, R65, R30 ;  /* 0x00000041481e7225 */ /* 0x000fc800078a001e */
[----:B------:R-:W-:Y:S01]  /*11c00*/  IMAD.X R39, RZ, RZ, RZ, P3 ;  /* 0x000000ffff277224 */ /* 0x000fe200018e06ff */
[----:B------:R-:W-:Y:S01]  /*11c10*/  IADD3 R114, P3, PT, R112, R36, RZ ;  /* 0x0000002470727210 */ /* 0x000fe20007f7e0ff */
[----:B------:R-:W-:Y:S01]  /*11c20*/  IMAD.WIDE.U32 R70, R0, R15, RZ ;  /* 0x0000000f00467225 */ /* 0x000fe200078e00ff */
[----:B------:R-:W-:-:S03]  /*11c30*/  IADD3 R112, P6, PT, R37, R30, RZ ;  /* 0x0000001e25707210 */ /* 0x000fc60007fde0ff */
[----:B------:R-:W-:Y:S02]  /*11c40*/  IMAD R30, R3, R15, RZ ;  /* 0x0000000f031e7224 */ /* 0x000fe400078e02ff */
[----:B------:R-:W-:Y:S01]  /*11c50*/  IMAD.WIDE.U32.X R76, R113, R63, R76, P1 ;  /* 0x0000003f714c7225 */ /* 0x000fe200008e044c */
[----:B------:R-:W-:-:S03]  /*11c60*/  ISETP.GE.U32.AND P1, PT, R114, R36, PT ;  /* 0x000000247200720c */ /* 0x000fc60003f26070 */
[----:B------:R-:W-:Y:S01]  /*11c70*/  IMAD R119, R13, R0, R30 ;  /* 0x000000000d777224 */ /* 0x000fe200078e021e */
[----:B------:R-:W-:Y:S01]  /*11c80*/  IADD3 R109, P0, PT, R109, R76, RZ ;  /* 0x0000004c6d6d7210 */ /* 0x000fe20007f1e0ff */
[-C--:B------:R-:W-:Y:S02]  /*11c90*/  IMAD R30, R91, R60.reuse, RZ ;  /* 0x0000003c5b1e7224 */ /* 0x080fe400078e02ff */
[----:B------:R-:W-:Y:S02]  /*11ca0*/  IMAD.IADD R119, R71, 0x1, R119 ;  /* 0x0000000147777824 */ /* 0x000fe400078e0277 */
[C---:B------:R-:W-:Y:S02]  /*11cb0*/  IMAD R71, R90.reuse, R61, R30 ;  /* 0x0000003d5a477224 */ /* 0x040fe400078e021e */
[----:B------:R-:W-:-:S04]  /*11cc0*/  IMAD.WIDE.U32 R36, R90, R60, RZ ;  /* 0x0000003c5a247225 */ /* 0x000fc800078e00ff */
[----:B------:R-:W-:Y:S02]  /*11cd0*/  IMAD.IADD R71, R37, 0x1, R71 ;  /* 0x0000000125477824 */ /* 0x000fe400078e0247 */
[----:B------:R-:W-:Y:S01]  /*11ce0*/  IMAD.X R118, RZ, RZ, R77, P0 ;  /* 0x000000ffff767224 */ /* 0x000fe200000e064d */
[----:B------:R-:W-:Y:S01]  /*11cf0*/  IADD3 R86, P0, PT, R86, R70, RZ ;  /* 0x0000004656567210 */ /* 0x000fe20007f1e0ff */
[----:B------:R-:W-:-:S04]  /*11d00*/  IMAD.WIDE.U32 R76, R71, R62, RZ ;  /* 0x0000003e474c7225 */ /* 0x000fc800078e00ff */
[----:B------:R-:W-:Y:S01]  /*11d10*/  IMAD.WIDE.U32.X R38, R13, R3, R38, P4 ;  /* 0x000000030d267225 */ /* 0x000fe200020e0426 */
[----:B------:R-:W-:-:S03]  /*11d20*/  ISETP.EQ.U32.AND P4, PT, R107, R46, PT ;  /* 0x0000002e6b00720c */ /* 0x000fc60003f82070 */
[----:B------:R-:W-:Y:S01]  /*11d30*/  IMAD.X R105, R112, 0x1, R105, P3 ;  /* 0x0000000170697824 */ /* 0x000fe200018e0669 */
[----:B------:R-:W-:Y:S01]  /*11d40*/  ISETP.EQ.AND.EX P2, PT, R110, R47, !P2, P4 ;  /* 0x0000002f6e00720c */ /* 0x000fe20005742340 */
[----:B------:R-:W-:-:S03]  /*11d50*/  IMAD.WIDE.U32 R76, P3, R36, R63, R76 ;  /* 0x0000003f244c7225 */ /* 0x000fc6000786004c */
[----:B------:R-:W-:Y:S01]  /*11d60*/  ISETP.GE.U32.AND.EX P1, PT, R105, R112, PT, P1 ;  /* 0x000000706900720c */ /* 0x000fe20003f26110 */
[----:B------:R-:W-:-:S04]  /*11d70*/  IMAD.WIDE.U32 R116, R36, R62, RZ ;  /* 0x0000003e24747225 */ /* 0x000fc800078e00ff */
[----:B------:R-:W-:Y:S01]  /*11d80*/  IMAD.X R88, R119, 0x1, R88, P0 ;  /* 0x0000000177587824 */ /* 0x000fe200000e0658 */
[----:B------:R-:W-:Y:S01]  /*11d90*/  ISETP.LT.U32.AND P0, PT, R107, R46, PT ;  /* 0x0000002e6b00720c */ /* 0x000fe20003f01070 */
[----:B------:R-:W-:Y:S01]  /*11da0*/  IMAD.X R121, RZ, RZ, RZ, P3 ;  /* 0x000000ffff797224 */ /* 0x000fe200018e06ff */
[----:B------:R-:W-:Y:S01]  /*11db0*/  LOP3.LUT R107, RZ, R116, RZ, 0x33, !PT ;  /* 0x00000074ff6b7212 */ /* 0x000fe200078e33ff */
[----:B------:R-:W-:Y:S01]  /*11dc0*/  IMAD.MOV.U32 R116, RZ, RZ, R31 ;  /* 0x000000ffff747224 */ /* 0x000fe200078e001f */
[----:B------:R-:W-:Y:S01]  /*11dd0*/  IADD3 R30, P4, PT, R117, R76, RZ ;  /* 0x0000004c751e7210 */ /* 0x000fe20007f9e0ff */
[----:B------:R-:W-:Y:S01]  /*11de0*/  IMAD.X R117, RZ, RZ, RZ, P5 ;  /* 0x000000ffff757224 */ /* 0x000fe200028e06ff */
[----:B------:R-:W-:Y:S01]  /*11df0*/  ISETP.LT.U32.OR.EX P0, PT, R110, R47, P2, P0 ;  /* 0x0000002f6e00720c */ /* 0x000fe20001701500 */
[----:B------:R-:W-:Y:S01]  /*11e00*/  IMAD.MOV.U32 R120, RZ, RZ, R77 ;  /* 0x000000ffff787224 */ /* 0x000fe200078e004d */
[----:B------:R-:W-:Y:S02]  /*11e10*/  ISETP.GT.U32.AND P2, PT, R90, R107, PT ;  /* 0x0000006b5a00720c */ /* 0x000fe40003f44070 */
[----:B------:R-:W-:Y:S01]  /*11e20*/  LOP3.LUT R30, RZ, R30, RZ, 0x33, !PT ;  /* 0x0000001eff1e7212 */ /* 0x000fe200078e33ff */
[----:B------:R-:W-:Y:S01]  /*11e30*/  IMAD.WIDE.U32.X R120, R71, R63, R120, P4 ;  /* 0x0000003f47787225 */ /* 0x000fe200020e0478 */
[----:B------:R-:W-:-:S02]  /*11e40*/  IADD3 R85, P5, PT, R86, R85, RZ ;  /* 0x0000005556557210 */ /* 0x000fc40007fbe0ff */
[----:B------:R-:W-:Y:S01]  /*11e50*/  ISETP.GT.U32.AND.EX P2, PT, R91, R30, PT, P2 ;  /* 0x0000001e5b00720c */ /* 0x000fe20003f44120 */
[----:B------:R-:W-:Y:S01]  /*11e60*/  IMAD.WIDE.U32.X R30, R113, R65, R116, P6 ;  /* 0x00000041711e7225 */ /* 0x000fe200030e0474 */
[----:B------:R-:W-:Y:S02]  /*11e70*/  IADD3 R114, P6, PT, R114, R109, RZ ;  /* 0x0000006d72727210 */ /* 0x000fe40007fde0ff */
[----:B------:R-:W-:Y:S01]  /*11e80*/  SEL R77, RZ, 0x1, !P2 ;  /* 0x00000001ff4d7807 */ /* 0x000fe20005000000 */
[----:B------:R-:W-:Y:S01]  /*11e90*/  IMAD.WIDE.U32 R116, R71, R64, RZ ;  /* 0x0000004047747225 */ /* 0x000fe200078e00ff */
[----:B------:R-:W-:-:S03]  /*11ea0*/  ISETP.GE.U32.AND P2, PT, R86, R70, PT ;  /* 0x000000465600720c */ /* 0x000fc60003f46070 */
[----:B------:R-:W-:Y:S01]  /*11eb0*/  IMAD.WIDE.U32 R90, R36, R64, RZ ;  /* 0x00000040245a7225 */ /* 0x000fe200078e00ff */
[----:B------:R-:W-:-:S03]  /*11ec0*/  ISETP.GE.U32.AND.EX P2, PT, R88, R119, PT, P2 ;  /* 0x000000775800720c */ /* 0x000fc60003f46120 */
[----:B------:R-:W-:Y:S01]  /*11ed0*/  IMAD.X R107, R88, 0x1, R34, P5 ;  /* 0x00000001586b7824 */ /* 0x000fe200028e0622 */
[-C--:B------:R-:W-:Y:S01]  /*11ee0*/  IADD3 R125, P5, PT, R98, R90.reuse, RZ ;  /* 0x0000005a627d7210 */ /* 0x080fe20007fbe0ff */
[----:B------:R-:W-:Y:S02]  /*11ef0*/  IMAD.X R123, R105, 0x1, R118, P6 ;  /* 0x00000001697b7824 */ /* 0x000fe400030e0676 */
[----:B------:R-:W-:Y:S01]  /*11f00*/  IMAD.WIDE.U32 R116, P6, R36, R65, R116 ;  /* 0x0000004124747225 */ /* 0x000fe200078c0074 */
[----:B------:R-:W-:-:S03]  /*11f10*/  ISETP.GE.U32.AND P3, PT, R125, R90, PT ;  /* 0x0000005a7d00720c */ /* 0x000fc60003f66070 */
[----:B------:R-:W-:Y:S01]  /*11f20*/  IMAD.MOV.U32 R76, RZ, RZ, R117 ;  /* 0x000000ffff4c7224 */ /* 0x000fe200078e0075 */
[----:B------:R-:W-:-:S05]  /*11f30*/  IADD3 R90, P4, PT, R91, R116, RZ ;  /* 0x000000745b5a7210 */ /* 0x000fca0007f9e0ff */
[----:B------:R-:W-:Y:S01]  /*11f40*/  IMAD.X R99, R90, 0x1, R99, P5 ;  /* 0x000000015a637824 */ /* 0x000fe200028e0663 */
[----:B------:R-:W-:Y:S01]  /*11f50*/  IADD3 R34, P5, PT, R77, R120, RZ ;  /* 0x000000784d227210 */ /* 0x000fe20007fbe0ff */
[----:B------:R-:W-:-:S03]  /*11f60*/  IMAD.X R77, RZ, RZ, RZ, P6 ;  /* 0x000000ffff4d7224 */ /* 0x000fc600030e06ff */
[----:B------:R-:W-:Y:S01]  /*11f70*/  ISETP.GE.U32.AND.EX P3, PT, R99, R90, PT, P3 ;  /* 0x0000005a6300720c */ /* 0x000fe20003f66130 */
[----:B------:R-:W-:Y:S01]  /*11f80*/  IMAD.X R120, RZ, RZ, R121, P5 ;  /* 0x000000ffff787224 */ /* 0x000fe200028e0679 */
[-C--:B------:R-:W-:Y:S01]  /*11f90*/  IADD3 R125, P5, PT, R125, R34.reuse, RZ ;  /* 0x000000227d7d7210 */ /* 0x080fe20007fbe0ff */
[----:B------:R-:W-:Y:S01]  /*11fa0*/  IMAD.WIDE.U32.X R76, R71, R65, R76, P4 ;  /* 0x00000041474c7225 */ /* 0x000fe200020e044c */
[----:B------:R-:W-:Y:S02]  /*11fb0*/  SEL R70, RZ, 0x1, P3 ;  /* 0x00000001ff467807 */ /* 0x000fe40001800000 */
[----:B------:R-:W-:Y:S01]  /*11fc0*/  ISETP.GE.U32.AND P6, PT, R125, R34, PT ;  /* 0x000000227d00720c */ /* 0x000fe20003fc6070 */
[----:B------:R-:W-:Y:S01]  /*11fd0*/  IMAD.X R105, R99, 0x1, R120, P5 ;  /* 0x0000000163697824 */ /* 0x000fe200028e0678 */
[----:B------:R-:W-:Y:S02]  /*11fe0*/  ISETP.NE.U32.AND P3, PT, R103, RZ, PT ;  /* 0x000000ff6700720c */ /* 0x000fe40003f65070 */
[----:B------:R-:W-:-:S02]  /*11ff0*/  ISETP.GE.U32.AND P4, PT, R114, R109, PT ;  /* 0x0000006d7200720c */ /* 0x000fc40003f86070 */
[----:B------:R-:W-:Y:S02]  /*12000*/  ISETP.GE.U32.AND.EX P5, PT, R105, R120, PT, P6 ;  /* 0x000000786900720c */ /* 0x000fe40003fa6160 */
[----:B------:R-:W-:Y:S02]  /*12010*/  ISETP.GE.U32.AND P6, PT, R85, R86, PT ;  /* 0x000000565500720c */ /* 0x000fe40003fc6070 */
[----:B------:R-:W-:Y:S02]  /*12020*/  ISETP.NE.AND.EX P3, PT, R122, RZ, PT, P3 ;  /* 0x000000ff7a00720c */ /* 0x000fe40003f65330 */
[----:B------:R-:W-:Y:S02]  /*12030*/  ISETP.GE.U32.AND.EX P6, PT, R107, R88, PT, P6 ;  /* 0x000000586b00720c */ /* 0x000fe40003fc6160 */
[----:B------:R-:W-:Y:S02]  /*12040*/  ISETP.GE.U32.AND.EX P4, PT, R123, R118, PT, P4 ;  /* 0x000000767b00720c */ /* 0x000fe40003f86140 */
[----:B------:R-:W-:-:S02]  /*12050*/  SEL R34, RZ, 0x1, P2 ;  /* 0x00000001ff227807 */ /* 0x000fc40001000000 */
[----:B------:R-:W-:Y:S02]  /*12060*/  SEL R109, RZ, 0x1, P6 ;  /* 0x00000001ff6d7807 */ /* 0x000fe40003000000 */
[----:B------:R-:W-:Y:S02]  /*12070*/  SEL R91, RZ, 0x1, P5 ;  /* 0x00000001ff5b7807 */ /* 0x000fe40002800000 */
[----:B------:R-:W-:Y:S02]  /*12080*/  SEL R86, RZ, 0x1, P1 ;  /* 0x00000001ff567807 */ /* 0x000fe40000800000 */
[----:B------:R-:W-:Y:S02]  /*12090*/  SEL R99, RZ, 0x1, P4 ;  /* 0x00000001ff637807 */ /* 0x000fe40002000000 */
[----:B------:R-:W-:Y:S02]  /*120a0*/  IADD3 R34, P1, P4, R109, R38, R34 ;  /* 0x000000266d227210 */ /* 0x000fe40007c3e022 */
[----:B------:R-:W-:Y:S01]  /*120b0*/  IADD3 R70, P2, P5, R91, R76, R70 ;  /* 0x0000004c5b467210 */ /* 0x000fe20007d5e046 */
[----:B------:R-:W-:Y:S01]  /*120c0*/  IMAD.WIDE.U32 R90, R113, R74, RZ ;  /* 0x0000004a715a7225 */ /* 0x000fe200078e00ff */
        /* <DEDUP_REMOVED lines=22> */
.L_x_417:
[----:B------:R-:W-:Y:S05]  /*12230*/  BSYNC.RECONVERGENT B1 ;  /* 0x0000000000017941 */ /* 0x000fea0003800200 */
.L_x_416:
[----:B------:R-:W-:Y:S01]  /*12240*/  IADD3 R39, P4, P6, R99, R30, R86 ;  /* 0x0000001e63277210 */ /* 0x000fe20007e9e056 */
[----:B------:R-:W-:Y:S01]  /*12250*/  IMAD.WIDE.U32 R98, R114, R60, RZ ;  /* 0x0000003c72627225 */ /* 0x000fe200078e00ff */
[----:B------:R-:W-:Y:S01]  /*12260*/  IADD3 R73, P3, PT, R84, R32, RZ ;  /* 0x0000002054497210 */ /* 0x000fe20007f7e0ff */
[----:B------:R-:W-:Y:S01]  /*12270*/  BSSY.RECONVERGENT B1, `(.L_x_418) ;  /* 0x0000096000017945 */ /* 0x000fe20003800200 */
[----:B------:R-:W-:Y:S01]  /*12280*/  IADD3.X R84, PT, PT, RZ, R77, RZ, P2, P5 ;  /* 0x0000004dff547210 */ /* 0x000fe200017ea4ff */
[C---:B------:R-:W-:Y:S01]  /*12290*/  IMAD.WIDE.U32 R90, P1, R72.reuse, R2, R90 ;  /* 0x00000002485a7225 */ /* 0x040fe2000782005a */
[----:B------:R-:W-:Y:S02]  /*122a0*/  SEL R88, RZ, 0xffffffff, !P0 ;  /* 0xffffffffff587807 */ /* 0x000fe40004000000 */
[----:B------:R-:W-:Y:S01]  /*122b0*/  IADD3.X R86, PT, PT, RZ, R31, RZ, P4, P6 ;  /* 0x0000001fff567210 */ /* 0x000fe200027ec4ff */
[----:B------:R-:W-:Y:S01]  /*122c0*/  IMAD.WIDE.U32 R76, R72, R74, RZ ;  /* 0x0000004a484c7225 */ /* 0x000fe200078e00ff */
[----:B------:R-:W-:-:S02]  /*122d0*/  ISETP.GE.U32.AND P4, PT, R73, R32, PT ;  /* 0x000000204900720c */ /* 0x000fc40003f86070 */
[----:B------:R-:W-:Y:S01]  /*122e0*/  IADD3 R73, P6, PT, R73, R80, RZ ;  /* 0x0000005049497210 */ /* 0x000fe20007fde0ff */
[----:B------:R-:W-:-:S04]  /*122f0*/  IMAD.WIDE.U32 R30, R98, R62, RZ ;  /* 0x0000003e621e7225 */ /* 0x000fc800078e00ff */
[----:B------:R-:W-:Y:S01]  /*12300*/  IMAD.X R33, RZ, RZ, RZ, P1 ;  /* 0x000000ffff217224 */ /* 0x000fe200008e06ff */
[C---:B------:R-:W-:Y:S01]  /*12310*/  IADD3 R103, P1, P5, R88.reuse, R35, -R48 ;  /* 0x0000002358677210 */ /* 0x040fe20007d3e830 */
[----:B------:R-:W-:Y:S01]  /*12320*/  IMAD.X R110, R89, 0x1, R68, P3 ;  /* 0x00000001596e7824 */ /* 0x000fe200018e0644 */
[----:B------:R-:W-:Y:S01]  /*12330*/  IADD3 R90, P3, PT, R77, R90, RZ ;  /* 0x0000005a4d5a7210 */ /* 0x000fe20007f7e0ff */
[----:B------:R-:W-:Y:S01]  /*12340*/  IMAD R109, R123, R60, RZ ;  /* 0x0000003c7b6d7224 */ /* 0x000fe200078e02ff */
[----:B------:R-:W-:Y:S01]  /*12350*/  LOP3.LUT R77, RZ, R30, RZ, 0x33, !PT ;  /* 0x0000001eff4d7212 */ /* 0x000fe200078e33ff */
[----:B------:R-:W-:Y:S01]  /*12360*/  IMAD.MOV.U32 R32, RZ, RZ, R91 ;  /* 0x000000ffff207224 */ /* 0x000fe200078e005b */
[----:B------:R-:W-:Y:S01]  /*12370*/  IADD3.X R30, PT, PT, R88, R104, ~R49, P1, P5 ;  /* 0x00000068581e7210 */ /* 0x000fe20000feac31 */
[----:B------:R-:W-:Y:S01]  /*12380*/  IMAD.WIDE.U32 R88, R113, R66, RZ ;  /* 0x0000004271587225 */ /* 0x000fe200078e00ff */
[C---:B------:R-:W-:Y:S02]  /*12390*/  ISETP.GE.U32.AND.EX P4, PT, R110.reuse, R68, PT, P4 ;  /* 0x000000446e00720c */ /* 0x040fe40003f86140 */
[C---:B------:R-:W-:Y:S01]  /*123a0*/  ISETP.GE.U32.AND P5, PT, R73.reuse, R80, PT ;  /* 0x000000504900720c */ /* 0x040fe20003fa6070 */
[----:B------:R-:W-:Y:S01]  /*123b0*/  IMAD.X R68, R110, 0x1, R81, P6 ;  /* 0x000000016e447824 */ /* 0x000fe200030e0651 */
[----:B------:R-:W-:Y:S01]  /*123c0*/  IADD3 R80, P6, PT, R73, R76, RZ ;  /* 0x0000004c49507210 */ /* 0x000fe20007fde0ff */
[----:B------:R-:W-:Y:S01]  /*123d0*/  IMAD.WIDE.U32 R88, P1, R72, R67, R88 ;  /* 0x0000004348587225 */ /* 0x000fe20007820058 */
[----:B------:R-:W-:-:S02]  /*123e0*/  ISETP.GT.U32.AND P2, PT, R114, R77, PT ;  /* 0x0000004d7200720c */ /* 0x000fc40003f44070 */
[----:B------:R-:W-:Y:S01]  /*123f0*/  ISETP.GE.U32.AND.EX P5, PT, R68, R81, PT, P5 ;  /* 0x000000514400720c */ /* 0x000fe20003fa6150 */
[----:B------:R-:W-:-:S04]  /*12400*/  IMAD.WIDE.U32 R72, R72, R66, RZ ;  /* 0x0000004248487225 */ /* 0x000fc800078e00ff */
[----:B------:R-:W-:Y:S02]  /*12410*/  IMAD R109, R114, R61, R109 ;  /* 0x0000003d726d7224 */ /* 0x000fe400078e026d */
[----:B------:R-:W-:Y:S01]  /*12420*/  IMAD.WIDE.U32.X R32, R113, R2, R32, P3 ;  /* 0x0000000271207225 */ /* 0x000fe200018e0420 */
[----:B------:R-:W-:-:S03]  /*12430*/  ISETP.GE.U32.AND P3, PT, R80, R76, PT ;  /* 0x0000004c5000720c */ /* 0x000fc60003f66070 */
[----:B------:R-:W-:Y:S01]  /*12440*/  IMAD.X R77, RZ, RZ, RZ, P1 ;  /* 0x000000ffff4d7224 */ /* 0x000fe200008e06ff */
[----:B------:R-:W-:Y:S01]  /*12450*/  IADD3 R117, P1, PT, R73, R88, RZ ;  /* 0x0000005849757210 */ /* 0x000fe20007f3e0ff */
[----:B------:R-:W-:Y:S02]  /*12460*/  IMAD.MOV.U32 R76, RZ, RZ, R89 ;  /* 0x000000ffff4c7224 */ /* 0x000fe400078e0059 */
[----:B------:R-:W-:Y:S02]  /*12470*/  IMAD.IADD R109, R99, 0x1, R109 ;  /* 0x00000001636d7824 */ /* 0x000fe400078e026d */
[----:B------:R-:W-:-:S04]  /*12480*/  IMAD.WIDE.U32.X R76, R113, R67, R76, P1 ;  /* 0x00000043714c7225 */ /* 0x000fc800008e044c */
[----:B------:R-:W-:-:S04]  /*12490*/  IMAD.WIDE.U32 R112, R109, R62, RZ ;  /* 0x0000003e6d707225 */ /* 0x000fc800078e00ff */
[----:B------:R-:W-:Y:S01]  /*124a0*/  IMAD.X R81, R90, 0x1, R68, P6 ;  /* 0x000000015a517824 */ /* 0x000fe200030e0644 */
[----:B------:R-:W-:Y:S01]  /*124b0*/  IADD3 R91, P6, PT, R80, R39, RZ ;  /* 0x00000027505b7210 */ /* 0x000fe20007fde0ff */
[----:B------:R-:W-:Y:S01]  /*124c0*/  IMAD.WIDE.U32 R112, P1, R98, R63, R112 ;  /* 0x0000003f62707225 */ /* 0x000fe20007820070 */
[----:B------:R-:W-:Y:S02]  /*124d0*/  SEL R68, RZ, 0x1, P4 ;  /* 0x00000001ff447807 */ /* 0x000fe40002000000 */
[----:B------:R-:W-:Y:S01]  /*124e0*/  ISETP.GE.U32.AND.EX P4, PT, R81, R90, PT, P3 ;  /* 0x0000005a5100720c */ /* 0x000fe20003f86130 */
[----:B------:R-:W-:Y:S01]  /*124f0*/  IMAD.X R89, RZ, RZ, RZ, P1 ;  /* 0x000000ffff597224 */ /* 0x000fe200008e06ff */
[----:B------:R-:W-:Y:S01]  /*12500*/  ISETP.EQ.U32.AND P1, PT, R35, R48, PT ;  /* 0x000000302300720c */ /* 0x000fe20003f22070 */
[----:B------:R-:W-:Y:S01]  /*12510*/  IMAD.MOV.U32 R88, RZ, RZ, R113 ;  /* 0x000000ffff587224 */ /* 0x000fe200078e0071 */
[----:B------:R-:W-:Y:S02]  /*12520*/  SEL R90, RZ, 0x1, P4 ;  /* 0x00000001ff5a7807 */ /* 0x000fe40002000000 */
[----:B------:R-:W-:-:S02]  /*12530*/  ISETP.EQ.AND.EX P1, PT, R104, R49, P0, P1 ;  /* 0x000000316800720c */ /* 0x000fc40000722310 */
[----:B------:R-:W-:Y:S01]  /*12540*/  ISETP.LT.U32.AND P0, PT, R35, R48, PT ;  /* 0x000000302300720c */ /* 0x000fe20003f01070 */
[----:B------:R-:W-:Y:S01]  /*12550*/  IMAD.X R35, R81, 0x1, R86, P6 ;  /* 0x0000000151237824 */ /* 0x000fe200030e0656 */
[----:B------:R-:W-:Y:S02]  /*12560*/  ISETP.GE.U32.AND P6, PT, R91, R39, PT ;  /* 0x000000275b00720c */ /* 0x000fe40003fc6070 */
[----:B------:R-:W-:Y:S02]  /*12570*/  ISETP.LT.U32.OR.EX P1, PT, R104, R49, P1, P0 ;  /* 0x000000316800720c */ /* 0x000fe40000f21500 */
[----:B------:R-:W-:Y:S02]  /*12580*/  IADD3 R80, P0, PT, R31, R112, RZ ;  /* 0x000000701f507210 */ /* 0x000fe40007f1e0ff */
[----:B------:R-:W-:Y:S02]  /*12590*/  SEL R31, RZ, 0x1, P5 ;  /* 0x00000001ff1f7807 */ /* 0x000fe40002800000 */
[----:B------:R-:W-:Y:S01]  /*125a0*/  ISETP.GE.U32.AND.EX P3, PT, R35, R86, PT, P6 ;  /* 0x000000562300720c */ /* 0x000fe20003f66160 */
[----:B------:R-:W-:Y:S01]  /*125b0*/  IMAD.WIDE.U32.X R88, R109, R63, R88, P0 ;  /* 0x0000003f6d587225 */ /* 0x000fe200000e0458 */
[----:B------:R-:W-:-:S02]  /*125c0*/  LOP3.LUT R80, RZ, R80, RZ, 0x33, !PT ;  /* 0x00000050ff507212 */ /* 0x000fc400078e33ff */
[----:B------:R-:W-:Y:S02]  /*125d0*/  IADD3 R68, P4, P5, R31, R20, R68 ;  /* 0x000000141f447210 */ /* 0x000fe40007d9e044 */
[----:B------:R-:W-:Y:S02]  /*125e0*/  SEL R31, RZ, 0x1, P3 ;  /* 0x00000001ff1f7807 */ /* 0x000fe40001800000 */
[----:B------:R-:W-:Y:S01]  /*125f0*/  ISETP.GT.U32.AND.EX P6, PT, R123, R80, PT, P2 ;  /* 0x000000507b00720c */ /* 0x000fe20003fc4120 */
[-C--:B------:R-:W-:Y:S01]  /*12600*/  IMAD.WIDE.U32 R80, R109, R64.reuse, RZ ;  /* 0x000000406d507225 */ /* 0x080fe200078e00ff */
[----:B------:R-:W-:Y:S02]  /*12610*/  IADD3.X R39, PT, PT, RZ, R21, RZ, P4, P5 ;  /* 0x00000015ff277210 */ /* 0x000fe400027ea4ff */
[----:B------:R-:W-:Y:S01]  /*12620*/  SEL R86, RZ, 0xffffffff, !P1 ;  /* 0xffffffffff567807 */ /* 0x000fe20004800000 */
[----:B------:R-:W-:Y:S01]  /*12630*/  IMAD.WIDE.U32 R20, R98, R64, RZ ;  /* 0x0000004062147225 */ /* 0x000fe200078e00ff */
[----:B------:R-:W-:-:S02]  /*12640*/  IADD3 R90, P3, P4, R31, R32, R90 ;  /* 0x000000201f5a7210 */ /* 0x000fc40007c7e05a */
[----:B------:R-:W-:Y:S01]  /*12650*/  IADD3 R31, P2, P5, R86, R115, -R50 ;  /* 0x00000073561f7210 */ /* 0x000fe20007d5e832 */
[----:B------:R-:W-:Y:S01]  /*12660*/  IMAD.WIDE.U32 R80, P0, R98, R65, R80 ;  /* 0x0000004162507225 */ /* 0x000fe20007800050 */
[----:B------:R-:W-:Y:S02]  /*12670*/  SEL R113, RZ, 0x1, !P6 ;  /* 0x00000001ff717807 */ /* 0x000fe40007000000 */
[----:B------:R-:W-:Y:S01]  /*12680*/  IADD3.X R104, PT, PT, RZ, R33, RZ, P3, P4 ;  /* 0x00000021ff687210 */ /* 0x000fe20001fe84ff */
[----:B------:R-:W-:Y:S01]  /*12690*/  IMAD.WIDE.U32 R32, R71, R74, RZ ;  /* 0x0000004a47207225 */ /* 0x000fe200078e00ff */
[----:B------:R-:W-:Y:S02]  /*126a0*/  IADD3 R91, P4, PT, R91, R20, RZ ;  /* 0x000000145b5b7210 */ /* 0x000fe40007f9e0ff */
[----:B------:R-:W-:Y:S01]  /*126b0*/  IADD3 R110, P3, PT, R113, R88, RZ ;  /* 0x00000058716e7210 */ /* 0x000fe20007f7e0ff */
[----:B------:R-:W-:Y:S01]  /*126c0*/  IMAD.MOV.U32 R88, RZ, RZ, R81 ;  /* 0x000000ffff587224 */ /* 0x000fe200078e0051 */
[----:B------:R-:W-:Y:S01]  /*126d0*/  IADD3.X R86, PT, PT, R86, R96, ~R51, P2, P5 ;  /* 0x0000006056567210 */ /* 0x000fe200017eac33 */
[----:B------:R-:W-:Y:S01]  /*126e0*/  IMAD.WIDE.U32 R32, P6, R36, R2, R32 ;  /* 0x0000000224207225 */ /* 0x000fe200078c0020 */
[----:B------:R-:W-:-:S02]  /*126f0*/  IADD3 R112, P5, PT, R21, R80, RZ ;  /* 0x0000005015707210 */ /* 0x000fc40007fbe0ff */
[----:B------:R-:W-:Y:S01]  /*12700*/  ISETP.GE.U32.AND P2, PT, R91, R20, PT ;  /* 0x000000145b00720c */ /* 0x000fe20003f46070 */
[----:B------:R-:W-:-:S04]  /*12710*/  IMAD.WIDE.U32 R20, R36, R74, RZ ;  /* 0x0000004a24147225 */ /* 0x000fc800078e00ff */
[----:B------:R-:W-:Y:S02]  /*12720*/  IMAD.X R113, RZ, RZ, R89, P3 ;  /* 0x000000ffff717224 */ /* 0x000fe400018e0659 */
[----:B------:R-:W-:Y:S01]  /*12730*/  IMAD.X R89, RZ, RZ, RZ, P0 ;  /* 0x000000ffff597224 */ /* 0x000fe200000e06ff */
[----:B------:R-:W-:Y:S01]  /*12740*/  IADD3 R119, P0, PT, R94, R20, RZ ;  /* 0x000000145e777210 */ /* 0x000fe20007f1e0ff */
[----:B------:R-:W-:Y:S01]  /*12750*/  IMAD.X R35, R112, 0x1, R35, P4 ;  /* 0x0000000170237824 */ /* 0x000fe200020e0623 */
[----:B------:R-:W-:Y:S01]  /*12760*/  ISETP.NE.U32.AND P4, PT, R115, R50, PT ;  /* 0x000000327300720c */ /* 0x000fe20003f85070 */
[----:B------:R-:W-:Y:S01]  /*12770*/  IMAD.WIDE.U32.X R80, R109, R65, R88, P5 ;  /* 0x000000416d507225 */ /* 0x000fe200028e0458 */
[----:B------:R-:W-:Y:S02]  /*12780*/  ISETP.GE.U32.AND P3, PT, R119, R20, PT ;  /* 0x000000147700720c */ /* 0x000fe40003f66070 */
[----:B------:R-:W-:Y:S01]  /*12790*/  IADD3 R32, P5, PT, R21, R32, RZ ;  /* 0x0000002015207210 */ /* 0x000fe20007fbe0ff */
[----:B------:R-:W-:Y:S01]  /*127a0*/  IMAD.WIDE.U32 R20, R125, R60, RZ ;  /* 0x0000003c7d147225 */ /* 0x000fe200078e00ff */
[----:B------:R-:W-:-:S02]  /*127b0*/  ISETP.GE.U32.AND.EX P2, PT, R35, R112, PT, P2 ;  /* 0x000000702300720c */ /* 0x000fc40003f46120 */
[----:B------:R-:W-:Y:S01]  /*127c0*/  ISETP.NE.OR.EX P1, PT, R96, R51, !P1, P4 ;  /* 0x000000336000720c */ /* 0x000fe20004f25740 */
[----:B------:R-:W-:Y:S01]  /*127d0*/  IMAD.X R123, R32, 0x1, R92, P0 ;  /* 0x00000001207b7824 */ /* 0x000fe200000e065c */
[----:B------:R-:W-:Y:S01]  /*127e0*/  SEL R121, RZ, 0x1, P2 ;  /* 0x00000001ff797807 */ /* 0x000fe20001000000 */
[----:B------:R-:W-:Y:S01]  /*127f0*/  IMAD.WIDE.U32 R88, R20, R62, RZ ;  /* 0x0000003e14587225 */ /* 0x000fe200078e00ff */
[----:B------:R-:W-:Y:S02]  /*12800*/  IADD3 R91, P2, PT, R91, R110, RZ ;  /* 0x0000006e5b5b7210 */ /* 0x000fe40007f5e0ff */
[----:B------:R-:W-:Y:S01]  /*12810*/  ISETP.GE.U32.AND.EX P3, PT, R123, R32, PT, P3 ;  /* 0x000000207b00720c */ /* 0x000fe20003f66130 */
[----:B------:R-:W-:Y:S01]  /*12820*/  IMAD.MOV.U32 R114, RZ, RZ, R33 ;  /* 0x000000ffff727224 */ /* 0x000fe200078e0021 */
[----:B------:R-:W-:Y:S01]  /*12830*/  LOP3.LUT R32, RZ, R88, RZ, 0x33, !PT ;  /* 0x00000058ff207212 */ /* 0x000fe200078e33ff */
[----:B------:R-:W-:Y:S01]  /*12840*/  IMAD.X R88, R35, 0x1, R113, P2 ;  /* 0x0000000123587824 */ /* 0x000fe200010e0671 */
[----:B------:R-:W-:-:S02]  /*12850*/  IADD3 R119, P4, PT, R119, R70, RZ ;  /* 0x0000004677777210 */ /* 0x000fc40007f9e0ff */
[----:B------:R-:W-:Y:S01]  /*12860*/  ISETP.GT.U32.AND P2, PT, R125, R32, PT ;  /* 0x000000207d00720c */ /* 0x000fe20003f44070 */
[----:B------:R-:W-:Y:S01]  /*12870*/  IMAD R32, R105, R60, RZ ;  /* 0x0000003c69207224 */ /* 0x000fe200078e02ff */
[----:B------:R-:W-:Y:S01]  /*12880*/  ISETP.GE.U32.AND P0, PT, R115, R50, PT ;  /* 0x000000327300720c */ /* 0x000fe20003f06070 */
[----:B------:R-:W-:Y:S01]  /*12890*/  IMAD.X R115, RZ, RZ, RZ, P6 ;  /* 0x000000ffff737224 */ /* 0x000fe200030e06ff */
[----:B------:R-:W-:Y:S01]  /*128a0*/  ISETP.GE.U32.AND P6, PT, R119, R70, PT ;  /* 0x000000467700720c */ /* 0x000fe20003fc6070 */
[----:B------:R-:W-:Y:S01]  /*128b0*/  IMAD R35, R125, R61, R32 ;  /* 0x0000003d7d237224 */ /* 0x000fe200078e0220 */
[----:B------:R-:W-:Y:S01]  /*128c0*/  ISETP.GE.U32.AND.EX P0, PT, R96, R51, PT, P0 ;  /* 0x000000336000720c */ /* 0x000fe20003f06100 */
[----:B------:R-:W-:Y:S02]  /*128d0*/  IMAD.X R123, R123, 0x1, R84, P4 ;  /* 0x000000017b7b7824 */ /* 0x000fe400020e0654 */
[----:B------:R-:W-:Y:S02]  /*128e0*/  IMAD.IADD R35, R21, 0x1, R35 ;  /* 0x0000000115237824 */ /* 0x000fe400078e0223 */
[----:B------:R-:W-:Y:S01]  /*128f0*/  IMAD.WIDE.U32.X R114, R71, R2, R114, P5 ;  /* 0x0000000247727225 */ /* 0x000fe200028e0472 */
[----:B------:R-:W-:-:S02]  /*12900*/  ISETP.GE.U32.AND P5, PT, R91, R110, PT ;  /* 0x0000006e5b00720c */ /* 0x000fc40003fa6070 */
[----:B------:R-:W-:Y:S01]  /*12910*/  ISETP.GE.U32.AND.EX P6, PT, R123, R84, PT, P6 ;  /* 0x000000547b00720c */ /* 0x000fe20003fc6160 */
[C---:B------:R-:W-:Y:S01]  /*12920*/  IMAD.WIDE.U32 R32, R35.reuse, R62, RZ ;  /* 0x0000003e23207225 */ /* 0x040fe200078e00ff */
[----:B------:R-:W-:Y:S02]  /*12930*/  SEL R84, RZ, 0x1, P3 ;  /* 0x00000001ff547807 */ /* 0x000fe40001800000 */
[----:B------:R-:W-:Y:S01]  /*12940*/  ISETP.GE.U32.AND.EX P5, PT, R88, R113, PT, P5 ;  /* 0x000000715800720c */ /* 0x000fe20003fa6150 */
[----:B------:R-:W-:-:S03]  /*12950*/  IMAD.WIDE.U32 R112, R35, R64, RZ ;  /* 0x0000004023707225 */ /* 0x000fc600078e00ff */
[----:B------:R-:W-:Y:S01]  /*12960*/  SEL R92, RZ, 0x1, P5 ;  /* 0x00000001ff5c7807 */ /* 0x000fe20002800000 */
[----:B------:R-:W-:-:S03]  /*12970*/  IMAD.WIDE.U32 R32, P4, R20, R63, R32 ;  /* 0x0000003f14207225 */ /* 0x000fc60007880020 */
[----:B------:R-:W-:Y:S02]  /*12980*/  IADD3 R70, P3, PT, R89, R32, RZ ;  /* 0x0000002059467210 */ /* 0x000fe40007f7e0ff */
[----:B------:R-:W-:Y:S02]  /*12990*/  SEL R89, RZ, 0x1, P6 ;  /* 0x00000001ff597807 */ /* 0x000fe40003000000 */
[----:B------:R-:W-:Y:S02]  /*129a0*/  LOP3.LUT R70, RZ, R70, RZ, 0x33, !PT ;  /* 0x00000046ff467212 */ /* 0x000fe400078e33ff */
[----:B------:R-:W-:Y:S01]  /*129b0*/  IADD3 R32, P5, P6, R89, R114, R84 ;  /* 0x0000007259207210 */ /* 0x000fe20007ebe054 */
[----:B------:R-:W-:Y:S01]  /*129c0*/  IMAD.MOV.U32 R114, RZ, RZ, R33 ;  /* 0x000000ffff727224 */ /* 0x000fe200078e0021 */
[----:B------:R-:W-:Y:S02]  /*129d0*/  ISETP.GT.U32.AND.EX P2, PT, R105, R70, PT, P2 ;  /* 0x000000466900720c */ /* 0x000fe40003f44120 */
[----:B------:R-:W-:Y:S01]  /*129e0*/  IADD3.X R70, PT, PT, RZ, R115, RZ, P5, P6 ;  /* 0x00000073ff467210 */ /* 0x000fe20002fec4ff */
[----:B------:R-:W-:Y:S01]  /*129f0*/  IMAD.X R115, RZ, RZ, RZ, P4 ;  /* 0x000000ffff737224 */ /* 0x000fe200020e06ff */
[----:B------:R-:W-:Y:S01]  /*12a00*/  IADD3 R84, P4, P5, R92, R80, R121 ;  /* 0x000000505c547210 */ /* 0x000fe20007d9e079 */
[----:B------:R-:W-:-:S03]  /*12a10*/  IMAD.WIDE.U32 R120, R20, R64, RZ ;  /* 0x0000004014787225 */ /* 0x000fc600078e00ff */
[----:B------:R-:W-:Y:S01]  /*12a20*/  IADD3.X R33, PT, PT, RZ, R81, RZ, P4, P5 ;  /* 0x00000051ff217210 */ /* 0x000fe200027ea4ff */
[----:B------:R-:W-:Y:S01]  /*12a30*/  IMAD.WIDE.U32.X R114, R35, R63, R114, P3 ;  /* 0x0000003f23727225 */ /* 0x000fe200018e0472 */
[----:B------:R-:W-:Y:S02]  /*12a40*/  ISETP.NE.U32.AND P3, PT, R68, RZ, PT ;  /* 0x000000ff4400720c */ /* 0x000fe40003f65070 */
[----:B------:R-:W-:Y:S01]  /*12a50*/  SEL R81, RZ, 0x1, !P2 ;  /* 0x00000001ff517807 */ /* 0x000fe20005000000 */
[----:B------:R-:W-:Y:S01]  /*12a60*/  IMAD.WIDE.U32 R112, P4, R20, R65, R112 ;  /* 0x0000004114707225 */ /* 0x000fe20007880070 */
[----:B------:R-:W-:Y:S02]  /*12a70*/  ISETP.NE.AND.EX P3, PT, R39, RZ, PT, P3 ;  /* 0x000000ff2700720c */ /* 0x000fe40003f65330 */
[----:B------:R-:W-:Y:S01]  /*12a80*/  IADD3 R119, P5, PT, R119, R120, RZ ;  /* 0x0000007877777210 */ /* 0x000fe20007fbe0ff */
[----:B------:R-:W-:Y:S01]  /*12a90*/  IMAD.MOV.U32 R80, RZ, RZ, R113 ;  /* 0x000000ffff507224 */ /* 0x000fe200078e0071 */
[----:B------:R-:W-:Y:S01]  /*12aa0*/  IADD3 R92, P6, PT, R81, R114, RZ ;  /* 0x00000072515c7210 */ /* 0x000fe20007fde0ff */
[----:B------:R-:W-:Y:S01]  /*12ab0*/  IMAD.X R81, RZ, RZ, RZ, P4 ;  /* 0x000000ffff517224 */ /* 0x000fe200020e06ff */
[----:B------:R-:W-:-:S02]  /*12ac0*/  ISETP.GE.U32.AND P2, PT, R119, R120, PT ;  /* 0x000000787700720c */ /* 0x000fc40003f46070 */
[----:B------:R-:W-:-:S05]  /*12ad0*/  IADD3 R120, P4, PT, R121, R112, RZ ;  /* 0x0000007079787210 */ /* 0x000fca0007f9e0ff */
[----:B------:R-:W-:Y:S01]  /*12ae0*/  IMAD.X R123, R120, 0x1, R123, P5 ;  /* 0x00000001787b7824 */ /* 0x000fe200028e067b */
[----:B------:R-:W-:Y:S07]  /*12af0*/  @!P3 BRA `(.L_x_419) ;  /* 0x000000000034b947 */ /* 0x000fee0003800000 */
        /* <DEDUP_REMOVED lines=13> */
.L_x_419:
[----:B------:R-:W-:Y:S05]  /*12bd0*/  BSYNC.RECONVERGENT B1 ;  /* 0x0000000000017941 */ /* 0x000fea0003800200 */
.L_x_418:
[----:B------:R-:W-:Y:S01]  /*12be0*/  IADD3 R73, P5, PT, R93, R72, RZ ;  /* 0x000000485d497210 */ /* 0x000fe20007fbe0ff */
[----:B------:R-:W-:Y:S01]  /*12bf0*/  IMAD.X R114, RZ, RZ, R115, P6 ;  /* 0x000000ffff727224 */ /* 0x000fe200030e0673 */
[----:B------:R-:W-:Y:S01]  /*12c00*/  IADD3 R37, P3, PT, R119, R92, RZ ;  /* 0x0000005c77257210 */ /* 0x000fe20007f7e0ff */
[----:B------:R-:W-:Y:S01]  /*12c10*/  IMAD.WIDE.U32.X R80, R35, R65, R80, P4 ;  /* 0x0000004123507225 */ /* 0x000fe200020e0450 */
[C---:B------:R-:W-:Y:S01]  /*12c20*/  IADD3 R39, P6, PT, R73.reuse, R90, RZ ;  /* 0x0000005a49277210 */ /* 0x040fe20007fde0ff */
[----:B------:R-:W-:Y:S01]  /*12c30*/  BSSY.RECONVERGENT B1, `(.L_x_420) ;  /* 0x000004f000017945 */ /* 0x000fe20003800200 */
[----:B------:R-:W-:Y:S01]  /*12c40*/  ISETP.GE.U32.AND P4, PT, R73, R72, PT ;  /* 0x000000484900720c */ /* 0x000fe20003f86070 */
[----:B------:R-:W-:Y:S01]  /*12c50*/  IMAD.X R100, R100, 0x1, R117, P5 ;  /* 0x0000000164647824 */ /* 0x000fe200028e0675 */
[----:B------:R-:W-:Y:S01]  /*12c60*/  ISETP.GE.U32.AND P5, PT, R37, R92, PT ;  /* 0x0000005c2500720c */ /* 0x000fe20003fa6070 */
[----:B------:R-:W-:Y:S01]  /*12c70*/  IMAD.WIDE.U32 R92, R43, R0, RZ ;  /* 0x000000002b5c7225 */ /* 0x000fe200078e00ff */
[----:B------:R-:W-:-:S02]  /*12c80*/  ISETP.GE.U32.AND.EX P2, PT, R123, R120, PT, P2 ;  /* 0x000000787b00720c */ /* 0x000fc40003f46120 */
[C---:B------:R-:W-:Y:S01]  /*12c90*/  ISETP.GE.U32.AND.EX P4, PT, R100.reuse, R117, PT, P4 ;  /* 0x000000756400720c */ /* 0x040fe20003f86140 */
        /* <DEDUP_REMOVED lines=8> */
[----:B------:R-:W-:-:S02]  /*12d20*/  SEL R96, RZ, 0x1, P4 ;  /* 0x00000001ff607807 */ /* 0x000fc40002000000 */
[----:B------:R-:W-:Y:S01]  /*12d30*/  SEL R105, RZ, 0x1, P3 ;  /* 0x00000001ff697807 */ /* 0x000fe20001800000 */
[----:B------:R-:W-:Y:S01]  /*12d40*/  IMAD R72, R3, R42, RZ ;  /* 0x0000002a03487224 */ /* 0x000fe200078e02ff */
[----:B------:R-:W-:Y:S01]  /*12d50*/  IADD3 RZ, P2, PT, R73, R92, RZ ;  /* 0x0000005c49ff7210 */ /* 0x000fe20007f5e0ff */
[----:B------:R-:W-:Y:S01]  /*12d60*/  IMAD.WIDE.U32 R116, R98, R74, RZ ;  /* 0x0000004a62747225 */ /* 0x000fe200078e00ff */
[----:B------:R-:W-:-:S03]  /*12d70*/  SEL R73, RZ, 0x1, P5 ;  /* 0x00000001ff497807 */ /* 0x000fc60002800000 */
[C---:B------:R-:W-:Y:S01]  /*12d80*/  IMAD R115, R0.reuse, R43, R72 ;  /* 0x0000002b00737224 */ /* 0x040fe200078e0248 */
[----:B------:R-:W-:Y:S01]  /*12d90*/  IADD3 R80, P4, P3, R73, R80, R68 ;  /* 0x0000005049507210 */ /* 0x000fe20007b9e044 */
[----:B------:R-:W-:Y:S01]  /*12da0*/  IMAD.X R73, RZ, RZ, RZ, P6 ;  /* 0x000000ffff497224 */ /* 0x000fe200030e06ff */
[----:B------:R-:W-:Y:S01]  /*12db0*/  IADD3 R96, P5, P6, R105, R76, R96 ;  /* 0x0000004c69607210 */ /* 0x000fe20007ebe060 */
[----:B------:R-:W-:Y:S01]  /*12dc0*/  IMAD.WIDE.U32 R104, R0, R42, RZ ;  /* 0x0000002a00687225 */ /* 0x000fe200078e00ff */
[----:B------:R-:W-:Y:S02]  /*12dd0*/  IADD3.X R81, PT, PT, RZ, R81, RZ, P4, P3 ;  /* 0x00000051ff517210 */ /* 0x000fe400027e64ff */
[----:B------:R-:W-:Y:S01]  /*12de0*/  IADD3.X R0, PT, PT, RZ, R77, RZ, P5, P6 ;  /* 0x0000004dff007210 */ /* 0x000fe20002fec4ff */
[----:B------:R-:W-:Y:S01]  /*12df0*/  IMAD.IADD R92, R105, 0x1, R115 ;  /* 0x00000001695c7824 */ /* 0x000fe200078e0273 */
[----:B------:R-:W-:Y:S01]  /*12e00*/  IADD3 R42, P6, PT, R83, R104, RZ ;  /* 0x00000068532a7210 */ /* 0x000fe20007fde0ff */
[----:B------:R-:W-:Y:S01]  /*12e10*/  IMAD.MOV.U32 R72, RZ, RZ, R93 ;  /* 0x000000ffff487224 */ /* 0x000fe200078e005d */
[----:B------:R-:W-:Y:S01]  /*12e20*/  IADD3 R113, P3, PT, R69, -R44, RZ ;  /* 0x8000002c45717210 */ /* 0x000fe20007f7e0ff */
[----:B------:R-:W-:Y:S01]  /*12e30*/  IMAD.WIDE.U32 R68, R71, R66, RZ ;  /* 0x0000004247447225 */ /* 0x000fe200078e00ff */
[----:B------:R-:W-:-:S02]  /*12e40*/  IADD3 R93, P4, PT, R42, R101, RZ ;  /* 0x000000652a5d7210 */ /* 0x000fc40007f9e0ff */
[----:B------:R-:W-:Y:S01]  /*12e50*/  ISETP.GE.U32.AND P5, PT, R42, R104, PT ;  /* 0x000000682a00720c */ /* 0x000fe20003fa6070 */
[----:B------:R-:W-:-:S04]  /*12e60*/  IMAD.WIDE.U32 R76, R109, R74, RZ ;  /* 0x0000004a6d4c7225 */ /* 0x000fc800078e00ff */
[----:B------:R-:W-:Y:S02]  /*12e70*/  IMAD.X R83, R92, 0x1, R95, P6 ;  /* 0x000000015c537824 */ /* 0x000fe400030e065f */
[----:B------:R-:W-:-:S03]  /*12e80*/  IMAD.WIDE.U32 R94, P6, R36, R67, R68 ;  /* 0x00000043245e7225 */ /* 0x000fc600078c0044 */
[C---:B------:R-:W-:Y:S01]  /*12e90*/  ISETP.GE.U32.AND.EX P5, PT, R83.reuse, R92, PT, P5 ;  /* 0x0000005c5300720c */ /* 0x040fe20003fa6150 */
[----:B------:R-:W-:Y:S02]  /*12ea0*/  IMAD.X R90, R83, 0x1, R108, P4 ;  /* 0x00000001535a7824 */ /* 0x000fe400020e066c */
[----:B------:R-:W-:-:S04]  /*12eb0*/  IMAD.WIDE.U32 R104, R109, R66, RZ ;  /* 0x000000426d687225 */ /* 0x000fc800078e00ff */
[----:B------:R-:W-:Y:S01]  /*12ec0*/  IMAD.X R78, R78, 0x1, ~R45, P3 ;  /* 0x000000014e4e7824 */ /* 0x000fe200018e0e2d */
[----:B------:R-:W-:Y:S01]  /*12ed0*/  ISETP.GE.U32.AND P3, PT, R93, R42, PT ;  /* 0x0000002a5d00720c */ /* 0x000fe20003f66070 */
[----:B------:R-:W-:-:S03]  /*12ee0*/  IMAD.WIDE.U32 R68, R36, R66, RZ ;  /* 0x0000004224447225 */ /* 0x000fc600078e00ff */
[----:B------:R-:W-:Y:S01]  /*12ef0*/  ISETP.GE.U32.AND.EX P3, PT, R90, R83, PT, P3 ;  /* 0x000000535a00720c */ /* 0x000fe20003f66130 */
[----:B------:R-:W-:-:S04]  /*12f00*/  IMAD.WIDE.U32 R76, P4, R98, R2, R76 ;  /* 0x00000002624c7225 */ /* 0x000fc8000788004c */
[----:B------:R-:W-:-:S04]  /*12f10*/  IMAD.WIDE.U32.X R72, R3, R43, R72, P2 ;  /* 0x0000002b03487225 */ /* 0x000fc800010e0448 */
[----:B------:R-:W-:Y:S01]  /*12f20*/  IMAD.X R115, RZ, RZ, RZ, P4 ;  /* 0x000000ffff737224 */ /* 0x000fe200020e06ff */
[----:B------:R-:W-:Y:S01]  /*12f30*/  IADD3 R36, P4, PT, R69, R94, RZ ;  /* 0x0000005e45247210 */ /* 0x000fe20007f9e0ff */
[----:B------:R-:W-:-:S04]  /*12f40*/  IMAD.WIDE.U32 R104, P2, R98, R67, R104 ;  /* 0x0000004362687225 */ /* 0x000fc80007840068 */
[----:B------:R-:W-:Y:S02]  /*12f50*/  IMAD.X R101, RZ, RZ, RZ, P6 ;  /* 0x000000ffff657224 */ /* 0x000fe400030e06ff */
[----:B------:R-:W-:-:S04]  /*12f60*/  IMAD.WIDE.U32 R42, R98, R66, RZ ;  /* 0x00000042622a7225 */ /* 0x000fc800078e00ff */
[----:B------:R-:W-:Y:S01]  /*12f70*/  IMAD.MOV.U32 R100, RZ, RZ, R95 ;  /* 0x000000ffff647224 */ /* 0x000fe200078e005f */
        /* <DEDUP_REMOVED lines=26> */
.L_x_421:
[----:B------:R-:W-:Y:S05]  /*13120*/  BSYNC.RECONVERGENT B1 ;  /* 0x0000000000017941 */ /* 0x000fea0003800200 */
.L_x_420:
[----:B------:R-:W-:Y:S01]  /*13130*/  IADD3 R3, P1, PT, R117, R76, RZ ;  /* 0x0000004c75037210 */ /* 0x000fe20007f3e0ff */
[----:B------:R-:W-:Y:S01]  /*13140*/  IMAD.MOV.U32 R114, RZ, RZ, R77 ;  /* 0x000000ffff727224 */ /* 0x000fe200078e004d */
[----:B------:R-:W-:Y:S01]  /*13150*/  IADD3 R39, P0, PT, R39, R116, RZ ;  /* 0x0000007427277210 */ /* 0x000fe20007f1e0ff */
[----:B------:R-:W-:Y:S01]  /*13160*/  IMAD.X R77, RZ, RZ, RZ, P2 ;  /* 0x000000ffff4d7224 */ /* 0x000fe200010e06ff */
[----:B------:R-:W-:Y:S01]  /*13170*/  SEL R92, RZ, 0x1, P5 ;  /* 0x00000001ff5c7807 */ /* 0x000fe20002800000 */
[----:B------:R-:W-:Y:S01]  /*13180*/  IMAD.WIDE.U32.X R114, R109, R2, R114, P1 ;  /* 0x000000026d727225 */ /* 0x000fe200008e0472 */
[----:B------:R-:W-:Y:S01]  /*13190*/  ISETP.NE.U32.AND P5, PT, R97, RZ, PT ;  /* 0x000000ff6100720c */ /* 0x000fe20003fa5070 */
[----:B------:R-:W-:Y:S01]  /*131a0*/  BSSY.RECONVERGENT B1, `(.L_x_422) ;  /* 0x000002c000017945 */ /* 0x000fe20003800200 */
[----:B------:R-:W-:Y:S01]  /*131b0*/  IADD3 R98, P6, PT, R43, R104, RZ ;  /* 0x000000682b627210 */ /* 0x000fe20007fde0ff */
[----:B------:R-:W-:Y:S01]  /*131c0*/  IMAD.X R104, R3, 0x1, R89, P0 ;  /* 0x0000000103687824 */ /* 0x000fe200000e0659 */
[----:B------:R-:W-:Y:S01]  /*131d0*/  ISETP.GE.U32.AND P2, PT, R39, R116, PT ;  /* 0x000000742700720c */ /* 0x000fe20003f46070 */
[----:B------:R-:W-:Y:S01]  /*131e0*/  IMAD.MOV.U32 R76, RZ, RZ, R105 ;  /* 0x000000ffff4c7224 */ /* 0x000fe200078e0069 */
[----:B------:R-:W-:Y:S01]  /*131f0*/  ISETP.NE.AND.EX P5, PT, R106, RZ, PT, P5 ;  /* 0x000000ff6a00720c */ /* 0x000fe20003fa5350 */
[----:B------:R-:W-:Y:S01]  /*13200*/  IMAD.WIDE.U32.X R100, R71, R67, R100, P4 ;  /* 0x0000004347647225 */ /* 0x000fe200020e0464 */
[----:B------:R-:W-:-:S02]  /*13210*/  IADD3 R39, P1, PT, R39, R84, RZ ;  /* 0x0000005427277210 */ /* 0x000fc40007f3e0ff */
[C---:B------:R-:W-:Y:S01]  /*13220*/  ISETP.GE.U32.AND.EX P2, PT, R104.reuse, R3, PT, P2 ;  /* 0x000000036800720c */ /* 0x040fe20003f46120 */
[----:B------:R-:W-:Y:S01]  /*13230*/  IMAD.WIDE.U32.X R76, R109, R67, R76, P6 ;  /* 0x000000436d4c7225 */ /* 0x000fe200030e044c */
[----:B------:R-:W-:Y:S02]  /*13240*/  ISETP.GE.U32.AND P0, PT, R39, R84, PT ;  /* 0x000000542700720c */ /* 0x000fe40003f06070 */
[----:B------:R-:W-:Y:S01]  /*13250*/  SEL R3, RZ, 0x1, P3 ;  /* 0x00000001ff037807 */ /* 0x000fe20001800000 */
[----:B------:R-:W-:Y:S01]  /*13260*/  IMAD.X R104, R104, 0x1, R33, P1 ;  /* 0x0000000168687824 */ /* 0x000fe200008e0621 */
[----:B------:R-:W-:Y:S02]  /*13270*/  SEL R84, RZ, 0x1, P2 ;  /* 0x00000001ff547807 */ /* 0x000fe40001000000 */
[----:B------:R-:W-:Y:S02]  /*13280*/  SHF.L.W.U32.HI R83, R78, 0x1, R75 ;  /* 0x000000014e537819 */ /* 0x000fe40000010e4b */
[----:B------:R-:W-:-:S02]  /*13290*/  ISETP.NE.U32.AND P1, PT, R96, RZ, PT ;  /* 0x000000ff6000720c */ /* 0x000fc40003f25070 */
[----:B------:R-:W-:Y:S02]  /*132a0*/  ISETP.GE.U32.AND.EX P0, PT, R104, R33, PT, P0 ;  /* 0x000000216800720c */ /* 0x000fe40003f06100 */
[----:B------:R-:W-:Y:S02]  /*132b0*/  IADD3 R92, P2, P6, R3, R72, R92 ;  /* 0x00000048035c7210 */ /* 0x000fe40007e5e05c */
[----:B------:R-:W-:Y:S02]  /*132c0*/  ISETP.NE.U32.AND P3, PT, R83, R75, PT ;  /* 0x0000004b5300720c */ /* 0x000fe40003f65070 */
[----:B------:R-:W-:Y:S02]  /*132d0*/  ISETP.NE.AND.EX P1, PT, R0, RZ, PT, P1 ;  /* 0x000000ff0000720c */ /* 0x000fe40003f25310 */
[----:B------:R-:W-:Y:S02]  /*132e0*/  SHF.L.W.U32.HI R72, R75, 0x1, R102 ;  /* 0x000000014b487819 */ /* 0x000fe40000010e66 */
[----:B------:R-:W-:-:S02]  /*132f0*/  SEL R33, RZ, 0x1, P0 ;  /* 0x00000001ff217807 */ /* 0x000fc40000000000 */
        /* <DEDUP_REMOVED lines=22> */
.L_x_423:
[----:B------:R-:W-:Y:S05]  /*13460*/  BSYNC.RECONVERGENT B1 ;  /* 0x0000000000017941 */ /* 0x000fea0003800200 */
.L_x_422:
[----:B------:R-:W-:Y:S01]  /*13470*/  @P1 IADD3 R96, P2, PT, R96, R85, RZ ;  /* 0x0000005560601210 */ /* 0x000fe20007f5e0ff */
[----:B------:R-:W-:Y:S01]  /*13480*/  IMAD.SHL.U32 R73, R103, 0x2, RZ ;  /* 0x0000000267497824 */ /* 0x000fe200078e00ff */
[----:B------:R-:W-:Y:S01]  /*13490*/  IADD3 R106, P4, P5, R33, R114, R84 ;  /* 0x00000072216a7210 */ /* 0x000fe20007d9e054 */
[----:B------:R-:W-:Y:S01]  /*134a0*/  BSSY.RECONVERGENT B1, `(.L_x_424) ;  /* 0x000008c000017945 */ /* 0x000fe20003800200 */
[----:B------:R-:W-:Y:S01]  /*134b0*/  ISETP.NE.AND.EX P3, PT, R72, R102, PT, P3 ;  /* 0x000000664800720c */ /* 0x000fe20003f65330 */
[----:B------:R-:W-:Y:S01]  /*134c0*/  @P1 IMAD.X R0, R0, 0x1, R107, P2 ;  /* 0x0000000100001824 */ /* 0x000fe200010e066b */
[----:B------:R-:W-:Y:S02]  /*134d0*/  ISETP.LT.U32.AND P0, PT, R83, R75, PT ;  /* 0x0000004b5300720c */ /* 0x000fe40003f01070 */
[----:B------:R-:W-:Y:S02]  /*134e0*/  IADD3.X R114, PT, PT, RZ, R115, RZ, P4, P5 ;  /* 0x00000073ff727210 */ /* 0x000fe400027ea4ff */
[----:B------:R-:W-:-:S02]  /*134f0*/  ISETP.LT.AND P3, PT, R78, RZ, !P3 ;  /* 0x000000ff4e00720c */ /* 0x000fc40005f61270 */
[----:B------:R-:W-:Y:S01]  /*13500*/  @P1 ISETP.GE.U32.AND P5, PT, R96, R85, PT ;  /* 0x000000556000120c */ /* 0x000fe20003fa6070 */
[----:B------:R-:W-:Y:S01]  /*13510*/  @P1 IMAD.MOV.U32 R85, RZ, RZ, R96 ;  /* 0x000000ffff551224 */ /* 0x000fe200078e0060 */
[----:B------:R-:W-:Y:S02]  /*13520*/  ISETP.LT.U32.OR.EX P0, PT, R72, R102, P3, P0 ;  /* 0x000000664800720c */ /* 0x000fe40001f01500 */
[----:B------:R-:W-:Y:S01]  /*13530*/  @P1 ISETP.GE.U32.AND.EX P3, PT, R0, R107, PT, P5 ;  /* 0x0000006b0000120c */ /* 0x000fe20003f66150 */
[----:B------:R-:W-:Y:S01]  /*13540*/  @P1 IMAD.MOV.U32 R107, RZ, RZ, R0 ;  /* 0x000000ffff6b1224 */ /* 0x000fe200078e0000 */
[----:B------:R-:W-:Y:S02]  /*13550*/  IADD3 R3, P4, PT, R82, R68, RZ ;  /* 0x0000004452037210 */ /* 0x000fe40007f9e0ff */
[----:B------:R-:W-:Y:S02]  /*13560*/  P2R R84, PR, RZ, 0x8 ;  /* 0x00000008ff547803 */ /* 0x000fe40000000000 */
[----:B------:R-:W-:Y:S01]  /*13570*/  IADD3 R85, P3, PT, R85, R42, RZ ;  /* 0x0000002a55557210 */ /* 0x000fe20007f7e0ff */
[----:B------:R-:W-:Y:S01]  /*13580*/  IMAD.X R111, R111, 0x1, R36, P4 ;  /* 0x000000016f6f7824 */ /* 0x000fe200020e0624 */
[----:B------:R-:W-:-:S02]  /*13590*/  ISETP.GE.U32.AND P2, PT, R3, R68, PT ;  /* 0x000000440300720c */ /* 0x000fc40003f46070 */
[----:B------:R-:W-:Y:S01]  /*135a0*/  IADD3 R95, P4, PT, R3, R32, RZ ;  /* 0x00000020035f7210 */ /* 0x000fe20007f9e0ff */
[----:B------:R-:W-:Y:S01]  /*135b0*/  IMAD.X R107, R107, 0x1, R98, P3 ;  /* 0x000000016b6b7824 */ /* 0x000fe200018e0662 */
[----:B------:R-:W-:Y:S02]  /*135c0*/  IADD3 R105, P5, PT, R85, R106, RZ ;  /* 0x0000006a55697210 */ /* 0x000fe40007fbe0ff */
[C---:B------:R-:W-:Y:S01]  /*135d0*/  ISETP.GE.U32.AND.EX P2, PT, R111.reuse, R36, PT, P2 ;  /* 0x000000246f00720c */ /* 0x040fe20003f46120 */
[----:B------:R-:W-:Y:S01]  /*135e0*/  IMAD.X R111, R111, 0x1, R70, P4 ;  /* 0x000000016f6f7824 */ /* 0x000fe200020e0646 */
[----:B------:R-:W-:Y:S01]  /*135f0*/  SEL R0, RZ, 0x1, !P0 ;  /* 0x00000001ff007807 */ /* 0x000fe20004000000 */
[----:B------:R-:W-:Y:S01]  /*13600*/  IMAD.X R89, R107, 0x1, R114, P5 ;  /* 0x000000016b597824 */ /* 0x000fe200028e0672 */
[----:B------:R-:W-:Y:S01]  /*13610*/  ISETP.GE.U32.AND P3, PT, R95, R32, PT ;  /* 0x000000205f00720c */ /* 0x000fe20003f66070 */
[----:B------:R-:W-:Y:S01]  /*13620*/  IMAD.WIDE.U32 R32, R35, R74, RZ ;  /* 0x0000004a23207225 */ /* 0x000fe200078e00ff */
[----:B------:R-:W-:-:S02]  /*13630*/  ISETP.GE.U32.AND P5, PT, R105, R106, PT ;  /* 0x0000006a6900720c */ /* 0x000fc40003fa6070 */
[----:B------:R-:W-:Y:S01]  /*13640*/  ISETP.GE.U32.AND P4, PT, R85, R42, PT ;  /* 0x0000002a5500720c */ /* 0x000fe20003f86070 */
[----:B------:R-:W-:Y:S01]  /*13650*/  IMAD.WIDE.U32 R42, R20, R74, RZ ;  /* 0x0000004a142a7225 */ /* 0x000fe200078e00ff */
[----:B------:R-:W-:Y:S02]  /*13660*/  LOP3.LUT R73, R73, R0, RZ, 0xfc, !PT ;  /* 0x0000000049497212 */ /* 0x000fe400078efcff */
[----:B------:R-:W-:Y:S02]  /*13670*/  ISETP.GE.U32.AND.EX P3, PT, R111, R70, PT, P3 ;  /* 0x000000466f00720c */ /* 0x000fe40003f66130 */
[----:B------:R-:W-:Y:S02]  /*13680*/  ISETP.GE.U32.AND.EX P5, PT, R89, R114, PT, P5 ;  /* 0x000000725900720c */ /* 0x000fe40003fa6150 */
[----:B------:R-:W-:Y:S02]  /*13690*/  SEL R0, RZ, 0x1, P2 ;  /* 0x00000001ff007807 */ /* 0x000fe40001000000 */
[----:B------:R-:W-:-:S02]  /*136a0*/  ISETP.GE.U32.AND.EX P4, PT, R107, R98, PT, P4 ;  /* 0x000000626b00720c */ /* 0x000fc40003f86140 */
[----:B------:R-:W-:Y:S02]  /*136b0*/  SHF.L.U64.HI R69, R103, 0x1, R30 ;  /* 0x0000000167457819 */ /* 0x000fe4000001021e */
[CC--:B------:R-:W-:Y:S02]  /*136c0*/  ISETP.EQ.U32.AND P2, PT, R73.reuse, R103.reuse, PT ;  /* 0x000000674900720c */ /* 0x0c0fe40003f42070 */
[----:B------:R-:W-:Y:S02]  /*136d0*/  SEL R3, RZ, 0x1, P3 ;  /* 0x00000001ff037807 */ /* 0x000fe40001800000 */
[----:B------:R-:W-:Y:S02]  /*136e0*/  SEL R75, RZ, 0x1, P5 ;  /* 0x00000001ff4b7807 */ /* 0x000fe40002800000 */
[----:B------:R-:W-:Y:S02]  /*136f0*/  SEL R36, RZ, 0x1, P4 ;  /* 0x00000001ff247807 */ /* 0x000fe40002000000 */
[----:B------:R-:W-:-:S02]  /*13700*/  ISETP.LT.U32.AND P5, PT, R73, R103, PT ;  /* 0x000000674900720c */ /* 0x000fc40003fa1070 */
[----:B------:R-:W-:Y:S02]  /*13710*/  ISETP.EQ.AND.EX P2, PT, R69, R30, P0, P2 ;  /* 0x0000001e4500720c */ /* 0x000fe40000742320 */
[----:B------:R-:W-:Y:S02]  /*13720*/  IADD3 R0, P4, P3, R3, R100, R0 ;  /* 0x0000006403007210 */ /* 0x000fe40007b9e000 */
[----:B------:R-:W-:Y:S02]  /*13730*/  ISETP.LT.U32.OR.EX P2, PT, R69, R30, P2, P5 ;  /* 0x0000001e4500720c */ /* 0x000fe40001741550 */
[----:B------:R-:W-:Y:S01]  /*13740*/  IADD3.X R100, PT, PT, RZ, R101, RZ, P4, P3 ;  /* 0x00000065ff647210 */ /* 0x000fe200027e64ff */
[----:B------:R-:W-:Y:S01]  /*13750*/  IMAD.WIDE.U32 R32, P4, R20, R2, R32 ;  /* 0x0000000214207225 */ /* 0x000fe20007880020 */
[----:B------:R-:W-:Y:S02]  /*13760*/  IADD3 R75, P0, P3, R75, R76, R36 ;  /* 0x0000004c4b4b7210 */ /* 0x000fe40007b1e024 */
[----:B------:R-:W-:Y:S01]  /*13770*/  SEL R3, RZ, 0x1, !P2 ;  /* 0x00000001ff037807 */ /* 0x000fe20005000000 */
[----:B------:R-:W-:Y:S01]  /*13780*/  IMAD.SHL.U32 R36, R31, 0x2, RZ ;  /* 0x000000021f247824 */ /* 0x000fe200078e00ff */
[----:B------:R-:W-:-:S02]  /*13790*/  IADD3.X R109, PT, PT, RZ, R77, RZ, P0, P3 ;  /* 0x0000004dff6d7210 */ /* 0x000fc400007e64ff */
[----:B------:R-:W-:Y:S01]  /*137a0*/  IADD3 R71, P5, PT, R43, R32, RZ ;  /* 0x000000202b477210 */ /* 0x000fe20007fbe0ff */
[----:B------:R-:W-:Y:S01]  /*137b0*/  IMAD.X R43, RZ, RZ, RZ, P4 ;  /* 0x000000ffff2b7224 */ /* 0x000fe200020e06ff */
[----:B------:R-:W-:Y:S02]  /*137c0*/  LOP3.LUT R36, R36, R3, RZ, 0xfc, !PT ;  /* 0x0000000324247212 */ /* 0x000fe400078efcff */
[----:B------:R-:W-:Y:S02]  /*137d0*/  SHF.L.U64.HI R68, R31, 0x1, R86 ;  /* 0x000000011f447819 */ /* 0x000fe40000010256 */
[----:B------:R-:W-:Y:S02]  /*137e0*/  ISETP.GE.U32.AND P3, PT, R36, R31, PT ;  /* 0x0000001f2400720c */ /* 0x000fe40003f66070 */
[----:B------:R-:W-:Y:S02]  /*137f0*/  IADD3 R3, P0, PT, R95, R42, RZ ;  /* 0x0000002a5f037210 */ /* 0x000fe40007f1e0ff */
[----:B------:R-:W-:-:S02]  /*13800*/  ISETP.GE.U32.AND.EX P3, PT, R68, R86, PT, P3 ;  /* 0x000000564400720c */ /* 0x000fc40003f66130 */
[----:B------:R-:W-:Y:S01]  /*13810*/  IADD3 R77, P4, PT, R3, R80, RZ ;  /* 0x00000050034d7210 */ /* 0x000fe20007f9e0ff */
[----:B------:R-:W-:Y:S01]  /*13820*/  IMAD.X R30, R71, 0x1, R111, P0 ;  /* 0x00000001471e7824 */ /* 0x000fe200000e066f */
[----:B------:R-:W-:Y:S01]  /*13830*/  ISETP.GE.U32.AND P0, PT, R3, R42, PT ;  /* 0x0000002a0300720c */ /* 0x000fe20003f06070 */
[----:B------:R-:W-:Y:S01]  /*13840*/  IMAD.MOV.U32 R42, RZ, RZ, R33 ;  /* 0x000000ffff2a7224 */ /* 0x000fe200078e0021 */
[----:B------:R-:W-:Y:S01]  /*13850*/  PLOP3.LUT P6, PT, PT, PT, PT, 0x8, 0x80 ;  /* 0x000000000080781c */ /* 0x000fe20003fce170 */
[C---:B------:R-:W-:Y:S01]  /*13860*/  IMAD.X R82, R30.reuse, 0x1, R81, P4 ;  /* 0x000000011e527824 */ /* 0x040fe200020e0651 */
[----:B------:R-:W-:Y:S01]  /*13870*/  ISETP.GE.U32.AND P4, PT, R77, R80, PT ;  /* 0x000000504d00720c */ /* 0x000fe20003f86070 */
[----:B------:R-:W-:Y:S01]  /*13880*/  IMAD.WIDE.U32.X R42, R35, R2, R42, P5 ;  /* 0x00000002232a7225 */ /* 0x000fe200028e042a */
[----:B------:R-:W-:Y:S02]  /*13890*/  ISETP.GE.U32.AND.EX P0, PT, R30, R71, PT, P0 ;  /* 0x000000471e00720c */ /* 0x000fe40003f06100 */
[----:B------:R-:W-:Y:S01]  /*138a0*/  ISETP.GE.U32.AND.EX P4, PT, R82, R81, PT, P4 ;  /* 0x000000515200720c */ /* 0x000fe20003f86140 */
[----:B------:R-:W-:Y:S01]  /*138b0*/  IMAD.SHL.U32 R3, R113, 0x2, RZ ;  /* 0x0000000271037824 */ /* 0x000fe200078e00ff */
[----:B------:R-:W-:Y:S01]  /*138c0*/  @P3 ISETP.EQ.U32.AND P5, PT, R36, R31, PT ;  /* 0x0000001f2400320c */ /* 0x000fe20003fa2070 */
[----:B------:R-:W-:Y:S01]  /*138d0*/  IMAD R30, R99, R60, RZ ;  /* 0x0000003c631e7224 */ /* 0x000fe200078e02ff */
[----:B------:R-:W-:-:S02]  /*138e0*/  SEL R76, RZ, 0x1, P0 ;  /* 0x00000001ff4c7807 */ /* 0x000fc40000000000 */
[----:B------:R-:W-:Y:S01]  /*138f0*/  SEL R31, RZ, 0x1, P4 ;  /* 0x00000001ff1f7807 */ /* 0x000fe20002000000 */
[----:B------:R-:W-:Y:S01]  /*13900*/  IMAD R111, R37, R61, R30 ;  /* 0x0000003d256f7224 */ /* 0x000fe200078e021e */
[----:B------:R-:W-:Y:S02]  /*13910*/  PLOP3.LUT P0, PT, PT, PT, PT, 0x80, 0x8 ;  /* 0x000000000008781c */ /* 0x000fe40003f0f070 */
[----:B------:R-:W-:Y:S02]  /*13920*/  @P3 ISETP.EQ.AND.EX P0, PT, R68, R86, P2, P5 ;  /* 0x000000564400320c */ /* 0x000fe40001702350 */
[----:B------:R-:W-:Y:S02]  /*13930*/  ISETP.NE.U32.AND P5, PT, R83, R64, PT ;  /* 0x000000405300720c */ /* 0x000fe40003fa5070 */
[----:B------:R-:W-:Y:S02]  /*13940*/  IADD3 R76, P3, P4, R31, R42, R76 ;  /* 0x0000002a1f4c7210 */ /* 0x000fe40007c7e04c */
[----:B------:R-:W-:-:S02]  /*13950*/  SHF.L.U64.HI R80, R113, 0x1, R78 ;  /* 0x0000000171507819 */ /* 0x000fc4000001024e */
[----:B------:R-:W-:Y:S02]  /*13960*/  ISETP.LT.U32.AND P2, PT, R3, R62, PT ;  /* 0x0000003e0300720c */ /* 0x000fe40003f41070 */
[----:B------:R-:W-:Y:S02]  /*13970*/  ISETP.NE.AND.EX P5, PT, R72, R65, PT, P5 ;  /* 0x000000414800720c */ /* 0x000fe40003fa5350 */
[----:B------:R-:W-:Y:S01]  /*13980*/  IADD3.X R78, PT, PT, RZ, R43, RZ, P3, P4 ;  /* 0x0000002bff4e7210 */ /* 0x000fe20001fe84ff */
[----:B------:R-:W-:Y:S01]  /*13990*/  IMAD.WIDE.U32 R42, R37, R60, RZ ;  /* 0x0000003c252a7225 */ /* 0x000fe200078e00ff */
[----:B------:R-:W-:Y:S02]  /*139a0*/  ISETP.GE.U32.AND P4, PT, R36, R66, PT ;  /* 0x000000422400720c */ /* 0x000fe40003f86070 */
[----:B------:R-:W-:Y:S01]  /*139b0*/  ISETP.LT.U32.AND P3, PT, R83, R64, PT ;  /* 0x000000405300720c */ /* 0x000fe20003f61070 */
[----:B------:R-:W-:Y:S01]  /*139c0*/  IMAD.IADD R111, R43, 0x1, R111 ;  /* 0x000000012b6f7824 */ /* 0x000fe200078e026f */
[----:B------:R-:W-:Y:S01]  /*139d0*/  ISETP.LT.U32.AND.EX P2, PT, R80, R63, !P5, P2 ;  /* 0x0000003f5000720c */ /* 0x000fe20006f41120 */
[----:B------:R-:W-:Y:S01]  /*139e0*/  IMAD.WIDE.U32 R70, R42, R62, RZ ;  /* 0x0000003e2a467225 */ /* 0x000fe200078e00ff */
[----:B------:R-:W-:-:S02]  /*139f0*/  ISETP.GE.U32.AND.EX P4, PT, R68, R67, PT, P4 ;  /* 0x000000434400720c */ /* 0x000fc40003f86140 */
[----:B------:R-:W-:Y:S01]  /*13a00*/  ISETP.LT.U32.OR.EX P2, PT, R72, R65, P2, P3 ;  /* 0x000000414800720c */ /* 0x000fe20001741530 */
[----:B------:R-:W-:Y:S01]  /*13a10*/  IMAD.WIDE.U32 R32, R111, R62, RZ ;  /* 0x0000003e6f207225 */ /* 0x000fe200078e00ff */
[----:B------:R-:W-:Y:S02]  /*13a20*/  ISETP.EQ.U32.AND P5, PT, R73, R74, PT ;  /* 0x0000004a4900720c */ /* 0x000fe40003fa2070 */
[----:B------:R-:W-:Y:S02]  /*13a30*/  LOP3.LUT R70, RZ, R70, RZ, 0x33, !PT ;  /* 0x00000046ff467212 */ /* 0x000fe400078e33ff */
[----:B------:R-:W-:Y:S02]  /*13a40*/  ISETP.EQ.AND.EX P2, PT, R69, R2, P2, P5 ;  /* 0x000000024500720c */ /* 0x000fe40001742350 */
[----:B------:R-:W-:-:S04]  /*13a50*/  ISETP.LT.U32.AND P5, PT, R73, R74, PT ;  /* 0x0000004a4900720c */ /* 0x000fc80003fa1070 */
[----:B------:R-:W-:Y:S02]  /*13a60*/  ISETP.LT.U32.OR.EX P2, PT, R69, R2, P2, P5 ;  /* 0x000000024500720c */ /* 0x000fe40001741550 */
[----:B------:R-:W-:-:S04]  /*13a70*/  @P4 ISETP.NE.U32.AND P5, PT, R36, R66, PT ;  /* 0x000000422400420c */ /* 0x000fc80003fa5070 */
[----:B------:R-:W-:Y:S01]  /*13a80*/  @P4 ISETP.NE.OR.EX P6, PT, R68, R67, !P2, P5 ;  /* 0x000000434400420c */ /* 0x000fe200057c5750 */
[----:B------:R-:W-:-:S03]  /*13a90*/  IMAD.WIDE.U32 R32, P4, R42, R63, R32 ;  /* 0x0000003f2a207225 */ /* 0x000fc60007880020 */
[----:B------:R-:W-:Y:S01]  /*13aa0*/  PLOP3.LUT P0, PT, P0, P6, PT, 0xf8, 0x8f ;  /* 0x00000000008f781c */ /* 0x000fe2000070df70 */
[----:B------:R-:W-:Y:S01]  /*13ab0*/  IMAD.X R31, RZ, RZ, RZ, P4 ;  /* 0x000000ffff1f7224 */ /* 0x000fe200020e06ff */
[----:B------:R-:W-:Y:S01]  /*13ac0*/  IADD3 R32, P4, PT, R71, R32, RZ ;  /* 0x0000002047207210 */ /* 0x000fe20007f9e0ff */
[----:B------:R-:W-:-:S03]  /*13ad0*/  IMAD.MOV.U32 R30, RZ, RZ, R33 ;  /* 0x000000ffff1e7224 */ /* 0x000fc600078e0021 */
[----:B------:R-:W-:Y:S01]  /*13ae0*/  LOP3.LUT R32, RZ, R32, RZ, 0x33, !PT ;  /* 0x00000020ff207212 */ /* 0x000fe200078e33ff */
[----:B------:R-:W-:Y:S01]  /*13af0*/  IMAD.WIDE.U32.X R30, R111, R63, R30, P4 ;  /* 0x0000003f6f1e7225 */ /* 0x000fe200020e041e */
[----:B------:R-:W-:-:S03]  /*13b00*/  ISETP.GT.U32.AND P4, PT, R37, R70, PT ;  /* 0x000000462500720c */ /* 0x000fc60003f84070 */
[----:B------:R-:W-:Y:S01]  /*13b10*/  IMAD.WIDE.U32 R70, R42, R64, RZ ;  /* 0x000000402a467225 */ /* 0x000fe200078e00ff */
[----:B------:R-:W-:-:S03]  /*13b20*/  ISETP.GT.U32.AND.EX P4, PT, R99, R32, PT, P4 ;  /* 0x000000206300720c */ /* 0x000fc60003f84140 */
[----:B------:R-:W-:Y:S01]  /*13b30*/  IMAD.WIDE.U32 R32, R111, R64, RZ ;  /* 0x000000406f207225 */ /* 0x000fe200078e00ff */
[----:B------:R-:W-:Y:S02]  /*13b40*/  SEL R37, RZ, 0x1, !P4 ;  /* 0x00000001ff257807 */ /* 0x000fe40006000000 */
[----:B------:R-:W-:Y:S02]  /*13b50*/  IADD3 R77, P5, PT, R77, R70, RZ ;  /* 0x000000464d4d7210 */ /* 0x000fe40007fbe0ff */
[----:B------:R-:W-:-:S05]  /*13b60*/  IADD3 R86, P4, PT, R37, R30, RZ ;  /* 0x0000001e25567210 */ /* 0x000fca0007f9e0ff */
[----:B------:R-:W-:Y:S02]  /*13b70*/  IMAD.X R81, RZ, RZ, R31, P4 ;  /* 0x000000ffff517224 */ /* 0x000fe400020e061f */
[----:B------:R-:W-:-:S04]  /*13b80*/  IMAD.WIDE.U32 R32, P4, R42, R65, R32 ;  /* 0x000000412a207225 */ /* 0x000fc80007880020 */
        /* <DEDUP_REMOVED lines=29> */
.L_x_425:
[----:B------:R-:W-:Y:S05]  /*13d60*/  BSYNC.RECONVERGENT B1 ;  /* 0x0000000000017941 */ /* 0x000fea0003800200 */
.L_x_424:
[----:B------:R-:W-:Y:S01]  /*13d70*/  IADD3 R82, P4, P5, R33, R30, R82 ;  /* 0x0000001e21527210 */ /* 0x000fe20007d9e052 */
[-C--:B------:R-:W-:Y:S01]  /*13d80*/  IMAD.WIDE.U32 R32, R20, R66.reuse, RZ ;  /* 0x0000004214207225 */ /* 0x080fe200078e00ff */
[----:B------:R-:W-:Y:S01]  /*13d90*/  SEL R0, R62, RZ, P0 ;  /* 0x000000ff3e007207 */ /* 0x000fe20000000000 */
[----:B------:R-:W-:Y:S01]  /*13da0*/  BSSY.RECONVERGENT B1, `(.L_x_426) ;  /* 0x000022e000017945 */ /* 0x000fe20003800200 */
[----:B------:R-:W-:Y:S01]  /*13db0*/  IADD3.X R37, PT, PT, RZ, R31, RZ, P4, P5 ;  /* 0x0000001fff257210 */ /* 0x000fe200027ea4ff */
[----:B------:R-:W-:Y:S01]  /*13dc0*/  IMAD.WIDE.U32 R30, R35, R66, RZ ;  /* 0x00000042231e7225 */ /* 0x000fe200078e00ff */
[----:B------:R-:W-:Y:S02]  /*13dd0*/  ISETP.GE.U32.AND P4, PT, R3, R62, PT ;  /* 0x0000003e0300720c */ /* 0x000fe40003f86070 */
[----:B------:R-:W-:Y:S01]  /*13de0*/  IADD3 R0, P5, PT, -R0, R3, RZ ;  /* 0x0000000300007210 */ /* 0x000fe20007fbe1ff */
[----:B------:R-:W-:Y:S01]  /*13df0*/  IMAD.WIDE.U32 R70, R111, R74, RZ ;  /* 0x0000004a6f467225 */ /* 0x000fe200078e00ff */
[----:B------:R-:W-:-:S02]  /*13e00*/  SEL R3, R63, RZ, P0 ;  /* 0x000000ff3f037207 */ /* 0x000fc40000000000 */
[----:B------:R-:W-:-:S03]  /*13e10*/  ISETP.GE.U32.AND.EX P4, PT, R80, R63, PT, P4 ;  /* 0x0000003f5000720c */ /* 0x000fc60003f86140 */
[----:B------:R-:W-:Y:S01]  /*13e20*/  IMAD.X R3, R80, 0x1, ~R3, P5 ;  /* 0x0000000150037824 */ /* 0x000fe200028e0e03 */
[----:B------:R-:W-:Y:S02]  /*13e30*/  ISETP.EQ.U32.AND P5, PT, R83, R64, PT ;  /* 0x000000405300720c */ /* 0x000fe40003fa2070 */
[----:B------:R-:W-:Y:S02]  /*13e40*/  SEL R43, RZ, 0x1, P4 ;  /* 0x00000001ff2b7807 */ /* 0x000fe40002000000 */
[----:B------:R-:W-:Y:S01]  /*13e50*/  ISETP.EQ.AND.EX P4, PT, R72, R65, !P4, P5 ;  /* 0x000000414800720c */ /* 0x000fe20006782350 */
[----:B------:R-:W-:-:S03]  /*13e60*/  IMAD.WIDE.U32 R30, P5, R20, R67, R30 ;  /* 0x00000043141e7225 */ /* 0x000fc600078a001e */
[----:B------:R-:W-:Y:S01]  /*13e70*/  ISETP.LT.U32.OR.EX P4, PT, R72, R65, P4, P3 ;  /* 0x000000414800720c */ /* 0x000fe20002781530 */
[----:B------:R-:W-:Y:S01]  /*13e80*/  IMAD.X R81, RZ, RZ, RZ, P5 ;  /* 0x000000ffff517224 */ /* 0x000fe200028e06ff */
[----:B------:R-:W-:Y:S01]  /*13e90*/  IADD3 R43, P3, PT, R43, R64, RZ ;  /* 0x000000402b2b7210 */ /* 0x000fe20007f7e0ff */
[----:B------:R-:W-:Y:S01]  /*13ea0*/  IMAD.MOV.U32 R80, RZ, RZ, R31 ;  /* 0x000000ffff507224 */ /* 0x000fe200078e001f */
[----:B------:R-:W-:Y:S02]  /*13eb0*/  SEL R21, RZ, 0x1, !P4 ;  /* 0x00000001ff157807 */ /* 0x000fe40006000000 */
[----:B------:R-:W-:Y:S01]  /*13ec0*/  SEL R20, R43, RZ, P0 ;  /* 0x000000ff2b147207 */ /* 0x000fe20000000000 */
[----:B------:R-:W-:Y:S01]  /*13ed0*/  IMAD.X R43, RZ, RZ, R65, P3 ;  /* 0x000000ffff2b7224 */ /* 0x000fe200018e0641 */
[----:B------:R-:W-:Y:S02]  /*13ee0*/  IADD3 R21, P5, PT, R21, R74, RZ ;  /* 0x0000004a15157210 */ /* 0x000fe40007fbe0ff */
[----:B------:R-:W-:-:S02]  /*13ef0*/  IADD3 R20, P4, PT, R83, -R20, RZ ;  /* 0x8000001453147210 */ /* 0x000fc40007f9e0ff */
[----:B------:R-:W-:Y:S02]  /*13f00*/  SEL R43, R43, RZ, P0 ;  /* 0x000000ff2b2b7207 */ /* 0x000fe40000000000 */
[----:B------:R-:W-:Y:S02]  /*13f10*/  IADD3 R86, P3, PT, R33, R30, RZ ;  /* 0x0000001e21567210 */ /* 0x000fe40007f7e0ff */
[----:B------:R-:W-:Y:S01]  /*13f20*/  SEL R30, R21, RZ, P0 ;  /* 0x000000ff151e7207 */ /* 0x000fe20000000000 */
[----:B------:R-:W-:Y:S02]  /*13f30*/  IMAD.X R21, R72, 0x1, ~R43, P4 ;  /* 0x0000000148157824 */ /* 0x000fe400020e0e2b */
[----:B------:R-:W-:Y:S01]  /*13f40*/  IMAD.X R72, RZ, RZ, R2, P5 ;  /* 0x000000ffff487224 */ /* 0x000fe200028e0602 */
[----:B------:R-:W-:Y:S01]  /*13f50*/  IADD3 R79, P5, PT, R79, R32, RZ ;  /* 0x000000204f4f7210 */ /* 0x000fe20007fbe0ff */
[----:B------:R-:W-:Y:S01]  /*13f60*/  IMAD.WIDE.U32.X R80, R35, R67, R80, P3 ;  /* 0x0000004323507225 */ /* 0x000fe200018e0450 */
[----:B------:R-:W-:-:S02]  /*13f70*/  IADD3 R30, P4, PT, -R30, R73, RZ ;  /* 0x000000491e1e7210 */ /* 0x000fc40007f9e1ff */
[----:B------:R-:W-:Y:S01]  /*13f80*/  SEL R72, R72, RZ, P0 ;  /* 0x000000ff48487207 */ /* 0x000fe20000000000 */
[----:B------:R-:W-:Y:S01]  /*13f90*/  IMAD.X R87, R87, 0x1, R86, P5 ;  /* 0x0000000157577824 */ /* 0x000fe200028e0656 */
[----:B------:R-:W-:Y:S01]  /*13fa0*/  ISETP.GE.U32.AND P3, PT, R79, R32, PT ;  /* 0x000000204f00720c */ /* 0x000fe20003f66070 */
[----:B------:R-:W-:-:S03]  /*13fb0*/  IMAD.WIDE.U32 R32, P5, R42, R2, R70 ;  /* 0x000000022a207225 */ /* 0x000fc600078a0046 */
[----:B------:R-:W-:Y:S01]  /*13fc0*/  ISETP.GE.U32.AND.EX P3, PT, R87, R86, PT, P3 ;  /* 0x000000565700720c */ /* 0x000fe20003f66130 */
[----:B------:R-:W-:Y:S01]  /*13fd0*/  IMAD.X R31, R69, 0x1, ~R72, P4 ;  /* 0x00000001451f7824 */ /* 0x000fe200020e0e48 */
[----:B------:R-:W-:Y:S01]  /*13fe0*/  IADD3 R35, P4, PT, R79, R76, RZ ;  /* 0x0000004c4f237210 */ /* 0x000fe20007f9e0ff */
[----:B------:R-:W-:Y:S01]  /*13ff0*/  IMAD.WIDE.U32 R70, R42, R74, RZ ;  /* 0x0000004a2a467225 */ /* 0x000fe200078e00ff */
[----:B------:R-:W-:-:S03]  /*14000*/  SEL R114, RZ, 0x1, P3 ;  /* 0x00000001ff727807 */ /* 0x000fc60001800000 */
[----:B------:R-:W-:Y:S01]  /*14010*/  IMAD.X R87, R87, 0x1, R78, P4 ;  /* 0x0000000157577824 */ /* 0x000fe200020e064e */
[----:B------:R-:W-:Y:S01]  /*14020*/  ISETP.GE.U32.AND P4, PT, R35, R76, PT ;  /* 0x0000004c2300720c */ /* 0x000fe20003f86070 */
[----:B------:R-:W-:Y:S01]  /*14030*/  IMAD.X R77, RZ, RZ, RZ, P5 ;  /* 0x000000ffff4d7224 */ /* 0x000fe200028e06ff */
[----:B------:R-:W-:Y:S01]  /*14040*/  IADD3 R43, P3, PT, R71, R32, RZ ;  /* 0x00000020472b7210 */ /* 0x000fe20007f7e0ff */
[----:B------:R-:W-:Y:S01]  /*14050*/  IMAD.MOV.U32 R76, RZ, RZ, R33 ;  /* 0x000000ffff4c7224 */ /* 0x000fe200078e0021 */
[----:B------:R-:W-:Y:S01]  /*14060*/  IADD3 R35, P5, PT, R35, R70, RZ ;  /* 0x0000004623237210 */ /* 0x000fe20007fbe0ff */
[----:B------:R-:W-:Y:S01]  /*14070*/  IMAD.WIDE.U32 R72, R21, R0, RZ ;  /* 0x0000000015487225 */ /* 0x000fe200078e00ff */
[----:B------:R-:W-:-:S03]  /*14080*/  ISETP.GE.U32.AND.EX P4, PT, R87, R78, PT, P4 ;  /* 0x0000004e5700720c */ /* 0x000fc60003f86140 */
[----:B------:R-:W-:Y:S01]  /*14090*/  IMAD.X R32, R43, 0x1, R87, P5 ;  /* 0x000000012b207824 */ /* 0x000fe200028e0657 */
[----:B------:R-:W-:Y:S01]  /*140a0*/  IADD3 R97, P5, PT, R35, R82, RZ ;  /* 0x0000005223617210 */ /* 0x000fe20007fbe0ff */
[----:B------:R-:W-:Y:S01]  /*140b0*/  IMAD.WIDE.U32.X R76, R111, R2, R76, P3 ;  /* 0x000000026f4c7225 */ /* 0x000fe200018e044c */
[----:B------:R-:W-:Y:S02]  /*140c0*/  SEL R69, RZ, 0x1, P4 ;  /* 0x00000001ff457807 */ /* 0x000fe40002000000 */
[----:B------:R-:W-:Y:S01]  /*140d0*/  ISETP.GE.U32.AND P4, PT, R35, R70, PT ;  /* 0x000000462300720c */ /* 0x000fe20003f86070 */
[----:B------:R-:W-:-:S03]  /*140e0*/  IMAD.WIDE.U32 R70, R3, R0, RZ ;  /* 0x0000000003467225 */ /* 0x000fc600078e00ff */
[C---:B------:R-:W-:Y:S01]  /*140f0*/  ISETP.GE.U32.AND.EX P4, PT, R32.reuse, R43, PT, P4 ;  /* 0x0000002b2000720c */ /* 0x040fe20003f86140 */
[----:B------:R-:W-:Y:S01]  /*14100*/  IMAD.X R98, R32, 0x1, R37, P5 ;  /* 0x0000000120627824 */ /* 0x000fe200028e0625 */
[----:B------:R-:W-:Y:S01]  /*14110*/  ISETP.GE.U32.AND P5, PT, R97, R82, PT ;  /* 0x000000526100720c */ /* 0x000fe20003fa6070 */
[----:B------:R-:W-:Y:S01]  /*14120*/  IMAD.WIDE.U32 R70, P3, R0, R3, R70 ;  /* 0x0000000300467225 */ /* 0x000fe20007860046 */
[----:B------:R-:W-:Y:S02]  /*14130*/  SEL R100, RZ, 0x1, P4 ;  /* 0x00000001ff647807 */ /* 0x000fe40002000000 */
[----:B------:R-:W-:Y:S01]  /*14140*/  ISETP.GE.U32.AND.EX P5, PT, R98, R37, PT, P5 ;  /* 0x000000256200720c */ /* 0x000fe20003fa6150 */
[----:B------:R-:W-:-:S03]  /*14150*/  IMAD.WIDE.U32 R78, R0, R0, RZ ;  /* 0x00000000004e7225 */ /* 0x000fc600078e00ff */
        /* <DEDUP_REMOVED lines=8> */
[----:B------:R-:W-:-:S03]  /*141e0*/  IADD3 R100, P4, P5, R35, R76, R100 ;  /* 0x0000004c23647210 */ /* 0x000fc60007d9e064 */
[----:B------:R-:W-:Y:S01]  /*141f0*/  IMAD.WIDE.U32 R72, P3, R20, R3, R72 ;  /* 0x0000000314487225 */ /* 0x000fe20007860048 */
[----:B------:R-:W-:Y:S02]  /*14200*/  IADD3.X R101, PT, PT, RZ, R77, RZ, P4, P5 ;  /* 0x0000004dff657210 */ /* 0x000fe400027ea4ff */
[----:B------:R-:W-:Y:S01]  /*14210*/  IADD3 R85, P5, PT, R32, R70, RZ ;  /* 0x0000004620557210 */ /* 0x000fe20007fbe0ff */
        /* <DEDUP_REMOVED lines=13> */
[----:B------:R-:W-:-:S04]  /*142f0*/  IMAD.WIDE.U32.X R32, R21, R3, R32, P5 ;  /* 0x0000000315207225 */ /* 0x000fc800028e0420 */
[----:B------:R-:W-:-:S04]  /*14300*/  IMAD.WIDE.U32 R82, P5, R30, R3, R82 ;  /* 0x000000031e527225 */ /* 0x000fc800078a0052 */
[----:B------:R-:W-:Y:S01]  /*14310*/  IMAD.WIDE.U32 R76, R21, R20, RZ ;  /* 0x00000014154c7225 */ /* 0x000fe200078e00ff */
[----:B------:R-:W-:Y:S02]  /*14320*/  IADD3 R103, P6, PT, R81, R82, RZ ;  /* 0x0000005251677210 */ /* 0x000fe40007fde0ff */
[----:B------:R-:W-:Y:S02]  /*14330*/  P2R R106, PR, RZ, 0x20 ;  /* 0x00000020ff6a7803 */ /* 0x000fe40000000000 */
[----:B------:R-:W-:Y:S02]  /*14340*/  P2R R35, PR, RZ, 0x40 ;  /* 0x00000040ff237803 */ /* 0x000fe40000000000 */
        /* <DEDUP_REMOVED lines=9> */
[----:B------:R-:W-:-:S04]  /*143e0*/  ISETP.GE.U32.AND.EX P3, PT, R86, R37, PT, P3 ;  /* 0x000000255600720c */ /* 0x000fc80003f66130 */
[----:B------:R-:W-:Y:S01]  /*143f0*/  SEL R107, RZ, 0x1, P3 ;  /* 0x00000001ff6b7807 */ /* 0x000fe20001800000 */
[----:B------:R-:W-:-:S03]  /*14400*/  IMAD.WIDE.U32 R76, P3, R20, R21, R76 ;  /* 0x00000015144c7225 */ /* 0x000fc6000786004c */
        /* <DEDUP_REMOVED lines=10> */
[----:B------:R-:W-:-:S05]  /*144b0*/  IADD3 R32, P0, PT, -R33, R36, RZ ;  /* 0x0000002421207210 */ /* 0x000fca0007f1e1ff */
[----:B------:R-:W-:Y:S01]  /*144c0*/  IMAD.X R33, R68, 0x1, ~R37, P0 ;  /* 0x0000000144217824 */ /* 0x000fe200000e0e25 */
[----:B------:R-:W-:Y:S01]  /*144d0*/  ISETP.GE.U32.AND P0, PT, R69, R80, PT ;  /* 0x000000504500720c */ /* 0x000fe20003f06070 */
[----:B------:R-:W-:-:S03]  /*144e0*/  IMAD.WIDE.U32 R68, R3, R30, RZ ;  /* 0x0000001e03447225 */ /* 0x000fc600078e00ff */
[----:B------:R-:W-:Y:S01]  /*144f0*/  ISETP.GE.U32.AND.EX P0, PT, R72, R103, PT, P0 ;  /* 0x000000674800720c */ /* 0x000fe20003f06100 */
[----:B------:R-:W-:-:S03]  /*14500*/  IMAD.WIDE.U32 R72, R0, R30, RZ ;  /* 0x0000001e00487225 */ /* 0x000fc600078e00ff */
[----:B------:R-:W-:Y:S01]  /*14510*/  SEL R81, RZ, 0x1, P0 ;  /* 0x00000001ff517807 */ /* 0x000fe20000000000 */
[----:B------:R-:W-:-:S04]  /*14520*/  IMAD.WIDE.U32 R68, P0, R31, R0, R68 ;  /* 0x000000001f447225 */ /* 0x000fc80007800044 */
[----:B------:R-:W-:Y:S01]  /*14530*/  IMAD.X R37, RZ, RZ, RZ, P0 ;  /* 0x000000ffff257224 */ /* 0x000fe200000e06ff */
[----:B------:R-:W-:Y:S01]  /*14540*/  IADD3 RZ, P0, PT, R73, R68, RZ ;  /* 0x0000004449ff7210 */ /* 0x000fe20007f1e0ff */
[----:B------:R-:W-:-:S04]  /*14550*/  IMAD.WIDE.U32 R72, R33, R0, RZ ;  /* 0x0000000021487225 */ /* 0x000fc800078e00ff */
[----:B------:R-:W-:Y:S02]  /*14560*/  IMAD.MOV.U32 R36, RZ, RZ, R69 ;  /* 0x000000ffff247224 */ /* 0x000fe400078e0045 */
[----:B------:R-:W-:-:S04]  /*14570*/  IMAD.WIDE.U32 R68, R32, R0, RZ ;  /* 0x0000000020447225 */ /* 0x000fc800078e00ff */
[----:B------:R-:W-:-:S04]  /*14580*/  IMAD.WIDE.U32.X R36, R31, R3, R36, P0 ;  /* 0x000000031f247225 */ /* 0x000fc800000e0424 */
[----:B------:R-:W-:Y:S01]  /*14590*/  IMAD.WIDE.U32 R72, P2, R32, R3, R72 ;  /* 0x0000000320487225 */ /* 0x000fe20007840048 */
[----:B------:R-:W-:-:S03]  /*145a0*/  IADD3 R81, P5, P6, R68, R36, R81 ;  /* 0x0000002444517210 */ /* 0x000fc60007ebe051 */
[----:B------:R-:W-:Y:S01]  /*145b0*/  IMAD.MOV.U32 R36, RZ, RZ, R77 ;  /* 0x000000ffff247224 */ /* 0x000fe200078e004d */
[----:B------:R-:W-:Y:S02]  /*145c0*/  IADD3 R79, P0, PT, R69, R72, RZ ;  /* 0x00000048454f7210 */ /* 0x000fe40007f1e0ff */
[----:B------:R-:W-:Y:S02]  /*145d0*/  P2R R87, PR, RZ, 0x4 ;  /* 0x00000004ff577803 */ /* 0x000fe40000000000 */
[----:B------:R-:W-:Y:S01]  /*145e0*/  IADD3.X R102, PT, PT, R79, R37, RZ, P5, P6 ;  /* 0x000000254f667210 */ /* 0x000fe20002fec4ff */
[----:B------:R-:W-:Y:S01]  /*145f0*/  IMAD.X R37, RZ, RZ, RZ, P3 ;  /* 0x000000ffff257224 */ /* 0x000fe200018e06ff */
[----:B------:R-:W-:Y:S02]  /*14600*/  ISETP.GE.U32.AND P3, PT, R76, R70, PT ;  /* 0x000000464c00720c */ /* 0x000fe40003f66070 */
[----:B------:R-:W-:Y:S01]  /*14610*/  ISETP.NE.AND P6, PT, R84, RZ, PT ;  /* 0x000000ff5400720c */ /* 0x000fe20003fc5270 */
[----:B------:R-:W-:Y:S01]  /*14620*/  IMAD.WIDE.U32.X R36, R21, R21, R36, P4 ;  /* 0x0000001515247225 */ /* 0x000fe200020e0424 */
[----:B------:R-:W-:-:S04]  /*14630*/  ISETP.GE.U32.AND.EX P3, PT, R71, R43, PT, P3 ;  /* 0x0000002b4700720c */ /* 0x000fc80003f66130 */
[----:B------:R-:W-:Y:S02]  /*14640*/  SEL R72, RZ, 0x1, P3 ;  /* 0x00000001ff487807 */ /* 0x000fe40001800000 */
[----:B------:R-:W-:Y:S01]  /*14650*/  ISETP.GE.U32.AND P3, PT, R107, R76, PT ;  /* 0x0000004c6b00720c */ /* 0x000fe20003f66070 */
[----:B------:R-:W-:-:S03]  /*14660*/  IMAD.WIDE.U32 R76, R21, R30, RZ ;  /* 0x0000001e154c7225 */ /* 0x000fc600078e00ff */
        /* <DEDUP_REMOVED lines=8> */
[----:B------:R-:W-:-:S04]  /*146f0*/  IMAD.WIDE.U32 R70, R31, R20, RZ ;  /* 0x000000141f467225 */ /* 0x000fc800078e00ff */
[----:B------:R-:W-:Y:S02]  /*14700*/  IMAD.MOV.U32 R36, RZ, RZ, R77 ;  /* 0x000000ffff247224 */ /* 0x000fe400078e004d */
[----:B------:R-:W-:-:S04]  /*14710*/  IMAD.WIDE.U32 R76, R30, R20, RZ ;  /* 0x000000141e4c7225 */ /* 0x000fc800078e00ff */
[----:B------:R-:W-:-:S04]  /*14720*/  IMAD.WIDE.U32 R70, P4, R30, R21, R70 ;  /* 0x000000151e467225 */ /* 0x000fc80007880046 */
[----:B------:R-:W-:Y:S01]  /*14730*/  IMAD.WIDE.U32.X R36, R31, R21, R36, P3 ;  /* 0x000000151f247225 */ /* 0x000fe200018e0424 */
[----:B------:R-:W-:Y:S02]  /*14740*/  IADD3 R69, P2, PT, R77, R70, RZ ;  /* 0x000000464d457210 */ /* 0x000fe40007f5e0ff */
[----:B------:R-:W-:Y:S02]  /*14750*/  IADD3 R113, P3, PT, R81, R76, RZ ;  /* 0x0000004c51717210 */ /* 0x000fe40007f7e0ff */
[----:B------:R-:W-:-:S03]  /*14760*/  P2R R108, PR, RZ, 0x10 ;  /* 0x00000010ff6c7803 */ /* 0x000fc60000000000 */
        /* <DEDUP_REMOVED lines=11> */
[----:B------:R-:W-:Y:S02]  /*14820*/  @P1 SEL R37, RZ, 0x1, P6 ;  /* 0x00000001ff251807 */ /* 0x000fe40003000000 */
[----:B------:R-:W-:Y:S02]  /*14830*/  ISETP.LT.U32.AND P4, PT, R39, R64, PT ;  /* 0x000000402700720c */ /* 0x000fe40003f81070 */
[----:B------:R-:W-:-:S05]  /*14840*/  @P1 IADD3 R34, P3, PT, R37, R34, RZ ;  /* 0x0000002225221210 */ /* 0x000fca0007f7e0ff */
[----:B------:R-:W-:Y:S01]  /*14850*/  @P1 IMAD.X R38, RZ, RZ, R38, P3 ;  /* 0x000000ffff261224 */ /* 0x000fe200018e0626 */
[----:B------:R-:W-:Y:S02]  /*14860*/  IADD3 R75, P1, PT, R34, R75, RZ ;  /* 0x0000004b224b7210 */ /* 0x000fe40007f3e0ff */
[----:B------:R-:W-:Y:S02]  /*14870*/  ISETP.LT.U32.AND P3, PT, R91, R62, PT ;  /* 0x0000003e5b00720c */ /* 0x000fe40003f61070 */
[----:B------:R-:W-:Y:S01]  /*14880*/  ISETP.GE.U32.AND P5, PT, R75, R66, PT ;  /* 0x000000424b00720c */ /* 0x000fe20003fa6070 */
[----:B------:R-:W-:Y:S01]  /*14890*/  IMAD.X R84, R38, 0x1, R109, P1 ;  /* 0x0000000126547824 */ /* 0x000fe200008e066d */
[----:B------:R-:W-:-:S04]  /*148a0*/  ISETP.NE.U32.AND P1, PT, R39, R64, PT ;  /* 0x000000402700720c */ /* 0x000fc80003f25070 */
[----:B------:R-:W-:Y:S02]  /*148b0*/  ISETP.NE.AND.EX P1, PT, R104, R65, PT, P1 ;  /* 0x000000416800720c */ /* 0x000fe40003f25310 */
[----:B------:R-:W-:Y:S02]  /*148c0*/  ISETP.GE.U32.AND.EX P5, PT, R84, R67, PT, P5 ;  /* 0x000000435400720c */ /* 0x000fe40003fa6150 */
[----:B------:R-:W-:Y:S02]  /*148d0*/  ISETP.LT.U32.AND.EX P1, PT, R88, R63, !P1, P3 ;  /* 0x0000003f5800720c */ /* 0x000fe40004f21130 */
[----:B------:R-:W-:Y:S02]  /*148e0*/  ISETP.EQ.U32.AND P3, PT, R105, R74, PT ;  /* 0x0000004a6900720c */ /* 0x000fe40003f62070 */
[----:B------:R-:W-:-:S04]  /*148f0*/  ISETP.LT.U32.OR.EX P1, PT, R104, R65, P1, P4 ;  /* 0x000000416800720c */ /* 0x000fc80000f21540 */
[----:B------:R-:W-:Y:S02]  /*14900*/  ISETP.EQ.AND.EX P3, PT, R89, R2, P1, P3 ;  /* 0x000000025900720c */ /* 0x000fe40000f62330 */
[----:B------:R-:W-:Y:S02]  /*14910*/  ISETP.LT.U32.AND P1, PT, R105, R74, PT ;  /* 0x0000004a6900720c */ /* 0x000fe40003f21070 */
[----:B------:R-:W-:Y:S02]  /*14920*/  @P5 ISETP.NE.U32.AND P6, PT, R75, R66, PT ;  /* 0x000000424b00520c */ /* 0x000fe40003fc5070 */
[----:B------:R-:W-:Y:S02]  /*14930*/  ISETP.LT.U32.OR.EX P3, PT, R89, R2, P3, P1 ;  /* 0x000000025900720c */ /* 0x000fe40001f61510 */
[----:B------:R-:W-:Y:S02]  /*14940*/  PLOP3.LUT P1, PT, PT, PT, PT, 0x8, 0x80 ;  /* 0x000000000080781c */ /* 0x000fe40003f2e170 */
[----:B------:R-:W-:-:S02]  /*14950*/  @P5 ISETP.NE.OR.EX P1, PT, R84, R67, !P3, P6 ;  /* 0x000000435400520c */ /* 0x000fc40005f25760 */
[----:B------:R-:W-:Y:S02]  /*14960*/  ISETP.GE.U32.AND P5, PT, R91, R62, PT ;  /* 0x0000003e5b00720c */ /* 0x000fe40003fa6070 */
[----:B------:R-:W-:Y:S02]  /*14970*/  ISETP.EQ.U32.AND P6, PT, R39, R64, PT ;  /* 0x000000402700720c */ /* 0x000fe40003fc2070 */
        /* <DEDUP_REMOVED lines=8> */
[----:B------:R-:W-:-:S02]  /*14a00*/  ISETP.NE.AND P6, PT, R35, RZ, PT ;  /* 0x000000ff2300720c */ /* 0x000fc40003fc5270 */
[----:B------:R-:W-:Y:S02]  /*14a10*/  IADD3 R34, P4, PT, -R34, R39, RZ ;  /* 0x0000002722227210 */ /* 0x000fe40007f9e1ff */
[----:B------:R-:W-:Y:S02]  /*14a20*/  SEL R35, R36, RZ, P1 ;  /* 0x000000ff24237207 */ /* 0x000fe40000800000 */
[----:B------:R-:W-:Y:S01]  /*14a30*/  ISETP.NE.AND P5, PT, R108, RZ, PT ;  /* 0x000000ff6c00720c */ /* 0x000fe20003fa5270 */
[----:B------:R-:W-:-:S04]  /*14a40*/  IMAD.WIDE.U32 R108, R33, R20, RZ ;  /* 0x00000014216c7225 */ /* 0x000fc800078e00ff */
[----:B------:R-:W-:Y:S01]  /*14a50*/  IMAD.X R35, R104, 0x1, ~R35, P4 ;  /* 0x0000000168237824 */ /* 0x000fe200020e0e23 */
[----:B------:R-:W-:-:S04]  /*14a60*/  IADD3 R36, P4, PT, R37, R74, RZ ;  /* 0x0000004a25247210 */ /* 0x000fc80007f9e0ff */
[----:B------:R-:W-:Y:S01]  /*14a70*/  SEL R36, R36, RZ, P1 ;  /* 0x000000ff24247207 */ /* 0x000fe20000800000 */
[----:B------:R-:W-:Y:S01]  /*14a80*/  IMAD.X R38, RZ, RZ, R2, P4 ;  /* 0x000000ffff267224 */ /* 0x000fe200020e0602 */
[----:B------:R-:W-:-:S04]  /*14a90*/  ISETP.NE.AND P4, PT, R106, RZ, PT ;  /* 0x000000ff6a00720c */ /* 0x000fc80003f85270 */
[----:B------:R-:W-:Y:S01]  /*14aa0*/  SEL R38, R38, RZ, P1 ;  /* 0x000000ff26267207 */ /* 0x000fe20000800000 */
[----:B------:R-:W-:Y:S01]  /*14ab0*/  IMAD.X R39, RZ, RZ, RZ, P4 ;  /* 0x000000ffff277224 */ /* 0x000fe200020e06ff */
[----:B------:R-:W-:Y:S01]  /*14ac0*/  IADD3 R36, P4, PT, -R36, R105, RZ ;  /* 0x0000006924247210 */ /* 0x000fe20007f9e1ff */
[----:B------:R-:W-:-:S04]  /*14ad0*/  IMAD.WIDE.U32 R104, R0, R32, RZ ;  /* 0x0000002000687225 */ /* 0x000fc800078e00ff */
[----:B------:R-:W-:Y:S02]  /*14ae0*/  IMAD.X R37, R89, 0x1, ~R38, P4 ;  /* 0x0000000159257824 */ /* 0x000fe400020e0e26 */
[----:B------:R-:W-:Y:S01]  /*14af0*/  IMAD.MOV.U32 R38, RZ, RZ, R83 ;  /* 0x000000ffff267224 */ /* 0x000fe200078e0053 */
[----:B------:R-:W-:-:S03]  /*14b00*/  IADD3 R83, P4, PT, R107, R80, RZ ;  /* 0x000000506b537210 */ /* 0x000fc60007f9e0ff */
[----:B------:R-:W-:-:S04]  /*14b10*/  IMAD.WIDE.U32.X R38, R31, R3, R38, P6 ;  /* 0x000000031f267225 */ /* 0x000fc800030e0426 */
[----:B------:R-:W-:Y:S01]  /*14b20*/  IMAD.X R82, R82, 0x1, R103, P4 ;  /* 0x0000000152527824 */ /* 0x000fe200020e0667 */
[----:B------:R-:W-:-:S04]  /*14b30*/  ISETP.GE.U32.AND P4, PT, R83, R80, PT ;  /* 0x000000505300720c */ /* 0x000fc80003f86070 */
[----:B------:R-:W-:-:S04]  /*14b40*/  ISETP.GE.U32.AND.EX P4, PT, R82, R103, PT, P4 ;  /* 0x000000675200720c */ /* 0x000fc80003f86140 */
[----:B------:R-:W-:Y:S02]  /*14b50*/  SEL R107, RZ, 0x1, P4 ;  /* 0x00000001ff6b7807 */ /* 0x000fe40002000000 */
[----:B------:R-:W-:Y:S01]  /*14b60*/  IADD3 R89, P4, PT, R77, R76, RZ ;  /* 0x0000004c4d597210 */ /* 0x000fe20007f9e0ff */
[----:B------:R-:W-:-:S04]  /*14b70*/  IMAD.X R77, RZ, RZ, RZ, P5 ;  /* 0x000000ffff4d7224 */ /* 0x000fc800028e06ff */
[----:B------:R-:W-:Y:S01]  /*14b80*/  IMAD.X R103, R70, 0x1, R69, P4 ;  /* 0x0000000146677824 */ /* 0x000fe200020e0645 */
[----:B------:R-:W-:-:S04]  /*14b90*/  IADD3 R107, P4, P5, R89, R38, R107 ;  /* 0x00000026596b7210 */ /* 0x000fc80007d9e06b */
[----:B------:R-:W-:Y:S01]  /*14ba0*/  IADD3.X R72, PT, PT, R103, R39, RZ, P4, P5 ;  /* 0x0000002767487210 */ /* 0x000fe200027ea4ff */
[----:B------:R-:W-:Y:S01]  /*14bb0*/  IMAD.WIDE.U32 R38, R3, R32, RZ ;  /* 0x0000002003267225 */ /* 0x000fe200078e00ff */
[----:B------:R-:W-:Y:S02]  /*14bc0*/  ISETP.GE.U32.AND P4, PT, R89, R76, PT ;  /* 0x0000004c5900720c */ /* 0x000fe40003f86070 */
[----:B------:R-:W-:Y:S01]  /*14bd0*/  ISETP.GE.U32.AND P5, PT, R107, R89, PT ;  /* 0x000000596b00720c */ /* 0x000fe20003fa6070 */
[----:B------:R-:W-:Y:S01]  /*14be0*/  IMAD.MOV.U32 R76, RZ, RZ, R71 ;  /* 0x000000ffff4c7224 */ /* 0x000fe200078e0047 */
[----:B------:R-:W-:Y:S01]  /*14bf0*/  ISETP.GE.U32.AND.EX P4, PT, R103, R69, PT, P4 ;  /* 0x000000456700720c */ /* 0x000fe20003f86140 */
[----:B------:R-:W-:Y:S01]  /*14c00*/  IMAD.WIDE.U32 R70, P6, R33, R0, R38 ;  /* 0x0000000021467225 */ /* 0x000fe200078c0026 */
[----:B------:R-:W-:Y:S02]  /*14c10*/  ISETP.GE.U32.AND.EX P5, PT, R72, R103, PT, P5 ;  /* 0x000000674800720c */ /* 0x000fe40003fa6150 */
[----:B------:R-:W-:Y:S01]  /*14c20*/  SEL R38, RZ, 0x1, P4 ;  /* 0x00000001ff267807 */ /* 0x000fe20002000000 */
[----:B------:R-:W-:Y:S01]  /*14c30*/  IMAD.WIDE.U32.X R76, R31, R21, R76, P2 ;  /* 0x000000151f4c7225 */ /* 0x000fe200010e044c */
[----:B------:R-:W-:-:S02]  /*14c40*/  SEL R69, RZ, 0x1, P5 ;  /* 0x00000001ff457807 */ /* 0x000fc40002800000 */
[----:B------:R-:W-:Y:S01]  /*14c50*/  ISETP.GE.U32.AND P5, PT, R81, R68, PT ;  /* 0x000000445100720c */ /* 0x000fe20003fa6070 */
[----:B------:R-:W-:Y:S01]  /*14c60*/  IMAD.X R39, RZ, RZ, RZ, P6 ;  /* 0x000000ffff277224 */ /* 0x000fe200030e06ff */
[----:B------:R-:W-:Y:S02]  /*14c70*/  SEL R81, RZ, 0x1, !P3 ;  /* 0x00000001ff517807 */ /* 0x000fe40005800000 */
[----:B------:R-:W-:Y:S01]  /*14c80*/  IADD3 R69, P3, P6, R69, R76, R38 ;  /* 0x0000004c45457210 */ /* 0x000fe20007e7e026 */
[----:B------:R-:W-:Y:S01]  /*14c90*/  IMAD.MOV.U32 R38, RZ, RZ, R71 ;  /* 0x000000ffff267224 */ /* 0x000fe200078e0047 */
[----:B------:R-:W-:Y:S01]  /*14ca0*/  IADD3 RZ, P4, PT, R105, R70, RZ ;  /* 0x0000004669ff7210 */ /* 0x000fe20007f9e0ff */
[----:B------:R-:W-:Y:S01]  /*14cb0*/  IMAD.WIDE.U32 R70, R32, R20, RZ ;  /* 0x0000001420467225 */ /* 0x000fe200078e00ff */
[----:B------:R-:W-:Y:S02]  /*14cc0*/  ISETP.NE.AND P2, PT, R87, RZ, PT ;  /* 0x000000ff5700720c */ /* 0x000fe40003f45270 */
[----:B------:R-:W-:-:S02]  /*14cd0*/  ISETP.GE.U32.AND.EX P5, PT, R102, R79, PT, P5 ;  /* 0x0000004f6600720c */ /* 0x000fc40003fa6150 */
[----:B------:R-:W-:Y:S01]  /*14ce0*/  IADD3.X R87, PT, PT, RZ, R77, RZ, P3, P6 ;  /* 0x0000004dff577210 */ /* 0x000fe20001fec4ff */
[----:B------:R-:W-:Y:S01]  /*14cf0*/  IMAD.WIDE.U32.X R76, R33, R3, R38, P4 ;  /* 0x00000003214c7225 */ /* 0x000fe200020e0426 */
[----:B------:R-:W-:Y:S02]  /*14d00*/  IADD3 R106, P3, PT, R81, R66, RZ ;  /* 0x00000042516a7210 */ /* 0x000fe40007f7e0ff */
[----:B------:R-:W-:Y:S01]  /*14d10*/  SEL R39, RZ, 0x1, P5 ;  /* 0x00000001ff277807 */ /* 0x000fe20002800000 */
[----:B------:R-:W-:Y:S01]  /*14d20*/  IMAD.WIDE.U32 R108, P6, R32, R21, R108 ;  /* 0x00000015206c7225 */ /* 0x000fe200078c006c */
[----:B------:R-:W-:-:S03]  /*14d30*/  SEL R106, R106, RZ, P1 ;  /* 0x000000ff6a6a7207 */ /* 0x000fc60000800000 */
[----:B------:R-:W-:Y:S01]  /*14d40*/  IMAD.X R89, RZ, RZ, R67, P3 ;  /* 0x000000ffff597224 */ /* 0x000fe200018e0643 */
[----:B------:R-:W-:Y:S01]  /*14d50*/  IADD3 R104, P3, P4, R70, R76, R39 ;  /* 0x0000004c46687210 */ /* 0x000fe20007c7e027 */
[----:B------:R-:W-:Y:S01]  /*14d60*/  IMAD.WIDE.U32 R38, R21, R32, RZ ;  /* 0x0000002015267225 */ /* 0x000fe200078e00ff */
[----:B------:R-:W-:Y:S02]  /*14d70*/  IADD3 R102, P5, PT, R71, R108, RZ ;  /* 0x0000006c47667210 */ /* 0x000fe40007fbe0ff */
[----:B------:R-:W-:Y:S02]  /*14d80*/  SEL R89, R89, RZ, P1 ;  /* 0x000000ff59597207 */ /* 0x000fe40000800000 */
[----:B------:R-:W-:Y:S01]  /*14d90*/  IADD3.X R80, PT, PT, R102, R77, RZ, P3, P4 ;  /* 0x0000004d66507210 */ /* 0x000fe20001fe84ff */
[----:B------:R-:W-:Y:S01]  /*14da0*/  IMAD.WIDE.U32 R38, P4, R33, R20, R38 ;  /* 0x0000001421267225 */ /* 0x000fe20007880026 */
[----:B------:R-:W-:-:S03]  /*14db0*/  IADD3 R75, P3, PT, -R106, R75, RZ ;  /* 0x0000004b6a4b7210 */ /* 0x000fc60007f7e1ff */
[----:B------:R-:W-:-:S04]  /*14dc0*/  IMAD.WIDE.U32 R76, R20, R32, RZ ;  /* 0x00000020144c7225 */ /* 0x000fc800078e00ff */
[----:B------:R-:W-:Y:S01]  /*14dd0*/  IMAD.X R113, RZ, RZ, RZ, P4 ;  /* 0x000000ffff717224 */ /* 0x000fe200020e06ff */
[----:B------:R-:W-:Y:S01]  /*14de0*/  IADD3 RZ, P4, PT, R77, R38, RZ ;  /* 0x000000264dff7210 */ /* 0x000fe20007f9e0ff */
[----:B------:R-:W-:Y:S01]  /*14df0*/  IMAD.X R89, R84, 0x1, ~R89, P3 ;  /* 0x0000000154597824 */ /* 0x000fe200018e0e59 */
[----:B------:R-:W-:Y:S01]  /*14e00*/  IADD3 R115, P3, PT, R104, R115, RZ ;  /* 0x0000007368737210 */ /* 0x000fe20007f7e0ff */
[----:B------:R-:W-:Y:S02]  /*14e10*/  IMAD.MOV.U32 R112, RZ, RZ, R39 ;  /* 0x000000ffff707224 */ /* 0x000fe400078e0027 */
[----:B------:R-:W-:-:S04]  /*14e20*/  IMAD.WIDE.U32 R76, R111, R66, RZ ;  /* 0x000000426f4c7225 */ /* 0x000fc800078e00ff */
[----:B------:R-:W-:Y:S01]  /*14e30*/  IMAD.WIDE.U32.X R112, R33, R21, R112, P4 ;  /* 0x0000001521707225 */ /* 0x000fe200020e0470 */
[----:B------:R-:W-:-:S03]  /*14e40*/  ISETP.GE.U32.AND P4, PT, R104, R70, PT ;  /* 0x000000466800720c */ /* 0x000fc60003f86070 */
[C---:B------:R-:W-:Y:S01]  /*14e50*/  IMAD.X R71, R80.reuse, 0x1, R43, P3 ;  /* 0x0000000150477824 */ /* 0x040fe200018e062b */
[----:B------:R-:W-:Y:S01]  /*14e60*/  ISETP.GE.U32.AND P3, PT, R115, R104, PT ;  /* 0x000000687300720c */ /* 0x000fe20003f66070 */
[----:B------:R-:W-:Y:S01]  /*14e70*/  IMAD.WIDE.U32 R104, R31, R30, RZ ;  /* 0x0000001e1f687225 */ /* 0x000fe200078e00ff */
[----:B------:R-:W-:Y:S02]  /*14e80*/  ISETP.GE.U32.AND.EX P4, PT, R80, R102, PT, P4 ;  /* 0x000000665000720c */ /* 0x000fe40003f86140 */
[----:B------:R-:W-:Y:S02]  /*14e90*/  ISETP.GE.U32.AND.EX P3, PT, R71, R80, PT, P3 ;  /* 0x000000504700720c */ /* 0x000fe40003f66130 */
[----:B------:R-:W-:Y:S01]  /*14ea0*/  SEL R38, RZ, 0x1, P4 ;  /* 0x00000001ff267807 */ /* 0x000fe20002000000 */
[----:B------:R-:W-:Y:S01]  /*14eb0*/  IMAD.WIDE.U32 R76, P4, R42, R67, R76 ;  /* 0x000000432a4c7225 */ /* 0x000fe2000788004c */
[----:B------:R-:W-:-:S03]  /*14ec0*/  SEL R81, RZ, 0x1, P3 ;  /* 0x00000001ff517807 */ /* 0x000fc60001800000 */
[----:B------:R-:W-:Y:S01]  /*14ed0*/  IMAD.X R43, RZ, RZ, RZ, P4 ;  /* 0x000000ffff2b7224 */ /* 0x000fe200020e06ff */
[----:B------:R-:W-:Y:S01]  /*14ee0*/  IADD3 R81, P3, P4, R81, R112, R38 ;  /* 0x0000007051517210 */ /* 0x000fe20007c7e026 */
[----:B------:R-:W-:-:S03]  /*14ef0*/  IMAD.WIDE.U32 R38, R42, R66, RZ ;  /* 0x000000422a267225 */ /* 0x000fc600078e00ff */
[----:B------:R-:W-:Y:S01]  /*14f00*/  IADD3.X R80, PT, PT, RZ, R113, RZ, P3, P4 ;  /* 0x00000071ff507210 */ /* 0x000fe20001fe84ff */
[----:B------:R-:W-:Y:S01]  /*14f10*/  IMAD.MOV.U32 R42, RZ, RZ, R77 ;  /* 0x000000ffff2a7224 */ /* 0x000fe200078e004d */
[----:B------:R-:W-:Y:S01]  /*14f20*/  IADD3 R103, P3, PT, R39, R76, RZ ;  /* 0x0000004c27677210 */ /* 0x000fe20007f7e0ff */
[----:B------:R-:W-:-:S04]  /*14f30*/  IMAD.WIDE.U32 R104, P4, R30, R31, R104 ;  /* 0x0000001f1e687225 */ /* 0x000fc80007880068 */
[----:B------:R-:W-:-:S04]  /*14f40*/  IMAD.WIDE.U32 R76, R30, R30, RZ ;  /* 0x0000001e1e4c7225 */ /* 0x000fc800078e00ff */
[----:B------:R-:W-:Y:S01]  /*14f50*/  IMAD.WIDE.U32.X R42, R111, R67, R42, P3 ;  /* 0x000000436f2a7225 */ /* 0x000fe200018e042a */
[----:B------:R-:W-:-:S03]  /*14f60*/  IADD3 R84, P3, PT, R115, R76, RZ ;  /* 0x0000004c73547210 */ /* 0x000fc60007f7e0ff */
[----:B------:R-:W-:Y:S01]  /*14f70*/  IMAD.X R111, RZ, RZ, RZ, P4 ;  /* 0x000000ffff6f7224 */ /* 0x000fe200020e06ff */
[----:B------:R-:W-:Y:S01]  /*14f80*/  IADD3 R106, P4, PT, R77, R104, RZ ;  /* 0x000000684d6a7210 */ /* 0x000fe20007f9e0ff */
[----:B------:R-:W-:Y:S02]  /*14f90*/  IMAD.X R77, RZ, RZ, RZ, P2 ;  /* 0x000000ffff4d7224 */ /* 0x000fe400010e06ff */
[----:B------:R-:W-:Y:S02]  /*14fa0*/  IMAD.MOV.U32 R110, RZ, RZ, R105 ;  /* 0x000000ffff6e7224 */ /* 0x000fe400078e0069 */
[----:B------:R-:W-:Y:S01]  /*14fb0*/  IMAD.X R104, R106, 0x1, R71, P3 ;  /* 0x000000016a687824 */ /* 0x000fe200018e0647 */
[----:B------:R-:W-:Y:S01]  /*14fc0*/  IADD3 R69, P3, PT, R84, R69, RZ ;  /* 0x0000004554457210 */ /* 0x000fe20007f7e0ff */
[----:B------:R-:W-:Y:S01]  /*14fd0*/  IMAD.WIDE.U32.X R110, R31, R31, R110, P4 ;  /* 0x0000001f1f6e7225 */ /* 0x000fe200020e046e */
[----:B------:R-:W-:Y:S02]  /*14fe0*/  IADD3 R107, P4, PT, R107, R68, RZ ;  /* 0x000000446b6b7210 */ /* 0x000fe40007f9e0ff */
[----:B------:R-:W-:Y:S01]  /*14ff0*/  ISETP.GE.U32.AND P2, PT, R69, R84, PT ;  /* 0x000000544500720c */ /* 0x000fe20003f46070 */
[----:B------:R-:W-:Y:S01]  /*15000*/  IMAD.X R87, R104, 0x1, R87, P3 ;  /* 0x0000000168577824 */ /* 0x000fe200018e0657 */
[----:B------:R-:W-:Y:S01]  /*15010*/  ISETP.GE.U32.AND P3, PT, R84, R76, PT ;  /* 0x0000004c5400720c */ /* 0x000fe20003f66070 */
[----:B------:R-:W-:-:S02]  /*15020*/  IMAD.MOV.U32 R76, RZ, RZ, R73 ;  /* 0x000000ffff4c7224 */ /* 0x000fc400078e0049 */
[----:B------:R-:W-:Y:S01]  /*15030*/  IMAD R73, R121, R60, RZ ;  /* 0x0000003c79497224 */ /* 0x000fe200078e02ff */
[----:B------:R-:W-:Y:S01]  /*15040*/  ISETP.GE.U32.AND.EX P3, PT, R104, R106, PT, P3 ;  /* 0x0000006a6800720c */ /* 0x000fe20003f66130 */
[----:B------:R-:W-:Y:S01]  /*15050*/  IMAD.WIDE.U32.X R76, R33, R3, R76, P0 ;  /* 0x00000003214c7225 */ /* 0x000fe200000e044c */
[----:B------:R-:W-:Y:S02]  /*15060*/  ISETP.GE.U32.AND.EX P2, PT, R87, R104, PT, P2 ;  /* 0x000000685700720c */ /* 0x000fe40003f46120 */
[----:B------:R-:W-:Y:S01]  /*15070*/  SEL R115, RZ, 0x1, P3 ;  /* 0x00000001ff737807 */ /* 0x000fe20001800000 */
[----:B------:R-:W-:Y:S01]  /*15080*/  IMAD R73, R78, R61, R73 ;  /* 0x0000003d4e497224 */ /* 0x000fe200078e0249 */
[----:B------:R-:W-:Y:S01]  /*15090*/  SEL R106, RZ, 0x1, P2 ;  /* 0x00000001ff6a7807 */ /* 0x000fe20001000000 */
[----:B------:R-:W-:Y:S01]  /*150a0*/  IMAD.X R104, R72, 0x1, R79, P4 ;  /* 0x0000000148687824 */ /* 0x000fe200020e064f */
[----:B------:R-:W-:Y:S01]  /*150b0*/  IADD3 R84, P3, PT, R69, R70, RZ ;  /* 0x0000004645547210 */ /* 0x000fe20007f7e0ff */
[----:B------:R-:W-:Y:S01]  /*150c0*/  IMAD.X R113, RZ, RZ, RZ, P6 ;  /* 0x000000ffff717224 */ /* 0x000fe200030e06ff */
[----:B------:R-:W-:Y:S01]  /*150d0*/  ISETP.GE.U32.AND P2, PT, R107, R68, PT ;  /* 0x000000446b00720c */ /* 0x000fe20003f46070 */
[----:B------:R-:W-:Y:S01]  /*150e0*/  IMAD.WIDE.U32 R68, R78, R60, RZ ;  /* 0x0000003c4e447225 */ /* 0x000fe200078e00ff */
[----:B------:R-:W-:-:S02]  /*150f0*/  ISETP.GE.U32.AND P0, PT, R84, R70, PT ;  /* 0x000000465400720c */ /* 0x000fc40003f06070 */
[----:B------:R-:W-:Y:S01]  /*15100*/  ISETP.GE.U32.AND.EX P2, PT, R104, R79, PT, P2 ;  /* 0x0000004f6800720c */ /* 0x000fe20003f46120 */
[----:B------:R-:W-:Y:S02]  /*15110*/  IMAD.IADD R105, R69, 0x1, R73 ;  /* 0x0000000145697824 */ /* 0x000fe400078e0249 */
[----:B------:R-:W-:-:S04]  /*15120*/  IMAD.WIDE.U32 R70, R31, R32, RZ ;  /* 0x000000201f467225 */ /* 0x000fc800078e00ff */
[----:B------:R-:W-:-:S04]  /*15130*/  IMAD.WIDE.U32 R116, R105, R62, RZ ;  /* 0x0000003e69747225 */ /* 0x000fc800078e00ff */
[----:B------:R-:W-:-:S04]  /*15140*/  IMAD.WIDE.U32 R70, P4, R33, R30, R70 ;  /* 0x0000001e21467225 */ /* 0x000fc80007880046 */
[----:B------:R-:W-:-:S04]  /*15150*/  IMAD.WIDE.U32 R72, R30, R32, RZ ;  /* 0x000000201e487225 */ /* 0x000fc800078e00ff */
[----:B------:R-:W-:Y:S01]  /*15160*/  IMAD.X R87, R87, 0x1, R102, P3 ;  /* 0x0000000157577824 */ /* 0x000fe200018e0666 */
[----:B------:R-:W-:Y:S01]  /*15170*/  IADD3 RZ, P6, PT, R73, R70, RZ ;  /* 0x0000004649ff7210 */ /* 0x000fe20007fde0ff */
[----:B------:R-:W-:-:S03]  /*15180*/  IMAD.WIDE.U32 R116, P3, R68, R63, R116 ;  /* 0x0000003f44747225 */ /* 0x000fc60007860074 */
[----:B------:R-:W-:Y:S01]  /*15190*/  ISETP.GE.U32.AND.EX P0, PT, R87, R102, PT, P0 ;  /* 0x000000665700720c */ /* 0x000fe20003f06100 */
[----:B------:R-:W-:-:S04]  /*151a0*/  IMAD.WIDE.U32 R118, R68, R62, RZ ;  /* 0x0000003e44767225 */ /* 0x000fc800078e00ff */
[----:B------:R-:W-:Y:S01]  /*151b0*/  IMAD.X R73, RZ, RZ, RZ, P3 ;  /* 0x000000ffff497224 */ /* 0x000fe200018e06ff */
[----:B------:R-:W-:Y:S01]  /*151c0*/  IADD3 R70, P3, PT, R119, R116, RZ ;  /* 0x0000007477467210 */ /* 0x000fe20007f7e0ff */
[----:B------:R-:W-:Y:S01]  /*151d0*/  IMAD.MOV.U32 R72, RZ, RZ, R117 ;  /* 0x000000ffff487224 */ /* 0x000fe200078e0075 */
[----:B------:R-:W-:Y:S01]  /*151e0*/  LOP3.LUT R119, RZ, R118, RZ, 0x33, !PT ;  /* 0x00000076ff777212 */ /* 0x000fe200078e33ff */
[----:B------:R-:W-:Y:S01]  /*151f0*/  IMAD.MOV.U32 R112, RZ, RZ, R109 ;  /* 0x000000ffff707224 */ /* 0x000fe200078e006d */
[----:B------:R-:W-:Y:S01]  /*15200*/  LOP3.LUT R70, RZ, R70, RZ, 0x33, !PT ;  /* 0x00000046ff467212 */ /* 0x000fe200078e33ff */
[----:B------:R-:W-:Y:S01]  /*15210*/  IMAD.WIDE.U32.X R72, R105, R63, R72, P3 ;  /* 0x0000003f69487225 */ /* 0x000fe200018e0448 */
[----:B------:R-:W-:-:S03]  /*15220*/  ISETP.GT.U32.AND P3, PT, R78, R119, PT ;  /* 0x000000774e00720c */ /* 0x000fc60003f64070 */
[----:B------:R-:W-:Y:S01]  /*15230*/  IMAD.X R79, RZ, RZ, RZ, P4 ;  /* 0x000000ffff4f7224 */ /* 0x000fe200020e06ff */
[----:B------:R-:W-:Y:S01]  /*15240*/  ISETP.GT.U32.AND.EX P3, PT, R121, R70, PT, P3 ;  /* 0x000000467900720c */ /* 0x000fe20003f64130 */
[----:B------:R-:W-:Y:S02]  /*15250*/  IMAD.MOV.U32 R78, RZ, RZ, R71 ;  /* 0x000000ffff4e7224 */ /* 0x000fe400078e0047 */
[----:B------:R-:W-:Y:S01]  /*15260*/  IMAD.WIDE.U32 R70, R32, R30, RZ ;  /* 0x0000001e20467225 */ /* 0x000fe200078e00ff */
[----:B------:R-:W-:-:S03]  /*15270*/  SEL R69, RZ, 0x1, !P3 ;  /* 0x00000001ff457807 */ /* 0x000fc60005800000 */
[----:B------:R-:W-:Y:S01]  /*15280*/  IMAD.WIDE.U32.X R112, R33, R21, R112, P5 ;  /* 0x0000001521707225 */ /* 0x000fe200028e0470 */
[----:B------:R-:W-:Y:S02]  /*15290*/  IADD3 R109, P3, PT, R69, R72, RZ ;  /* 0x00000048456d7210 */ /* 0x000fe40007f7e0ff */
[----:B------:R-:W-:Y:S01]  /*152a0*/  SEL R69, RZ, 0x1, P2 ;  /* 0x00000001ff457807 */ /* 0x000fe20001000000 */
[----:B------:R-:W-:Y:S01]  /*152b0*/  IMAD.WIDE.U32.X R78, R33, R31, R78, P6 ;  /* 0x0000001f214e7225 */ /* 0x000fe200030e044e */
[----:B------:R-:W-:Y:S02]  /*152c0*/  IADD3 R115, P2, P4, R106, R110, R115 ;  /* 0x0000006e6a737210 */ /* 0x000fe40007c5e073 */
[----:B------:R-:W-:Y:S01]  /*152d0*/  IADD3 R110, P5, PT, R81, R70, RZ ;  /* 0x00000046516e7210 */ /* 0x000fe20007fbe0ff */
[----:B------:R-:W-:Y:S01]  /*152e0*/  IMAD.X R108, RZ, RZ, R73, P3 ;  /* 0x000000ffff6c7224 */ /* 0x000fe200018e0649 */
[----:B------:R-:W-:Y:S01]  /*152f0*/  IADD3.X R106, PT, PT, RZ, R111, RZ, P2, P4 ;  /* 0x0000006fff6a7210 */ /* 0x000fe200017e84ff */
[----:B------:R-:W-:Y:S01]  /*15300*/  IMAD.WIDE.U32 R72, R33, R30, RZ ;  /* 0x0000001e21487225 */ /* 0x000fe200078e00ff */
[----:B------:R-:W-:-:S03]  /*15310*/  IADD3 R69, P2, P3, R84, R76, R69 ;  /* 0x0000004c54457210 */ /* 0x000fc60007b5e045 */
[----:B------:R-:W-:Y:S01]  /*15320*/  IMAD.WIDE.U32 R118, R68, R66, RZ ;  /* 0x0000004244767225 */ /* 0x000fe200078e00ff */
[----:B------:R-:W-:-:S03]  /*15330*/  IADD3.X R102, PT, PT, R87, R77, RZ, P2, P3 ;  /* 0x0000004d57667210 */ /* 0x000fc600017e64ff */
[----:B------:R-:W-:-:S04]  /*15340*/  IMAD.WIDE.U32 R72, P4, R32, R31, R72 ;  /* 0x0000001f20487225 */ /* 0x000fc80007880048 */
[----:B------:R-:W-:Y:S01]  /*15350*/  IMAD.WIDE.U32 R76, R105, R64, RZ ;  /* 0x00000040694c7225 */ /* 0x000fe200078e00ff */
[----:B------:R-:W-:-:S05]  /*15360*/  IADD3 R71, P3, PT, R71, R72, RZ ;  /* 0x0000004847477210 */ /* 0x000fca0007f7e0ff */
[----:B------:R-:W-:Y:S01]  /*15370*/  IMAD.X R111, R71, 0x1, R80, P5 ;  /* 0x00000001476f7824 */ /* 0x000fe200028e0650 */
[----:B------:R-:W-:Y:S01]  /*15380*/  IADD3 R115, P5, PT, R110, R115, RZ ;  /* 0x000000736e737210 */ /* 0x000fe20007fbe0ff */
[----:B------:R-:W-:-:S04]  /*15390*/  IMAD.WIDE.U32 R76, P2, R68, R65, R76 ;  /* 0x00000041444c7225 */ /* 0x000fc8000784004c */
[----:B------:R-:W-:-:S04]  /*153a0*/  IMAD.WIDE.U32 R80, R68, R64, RZ ;  /* 0x0000004044507225 */ /* 0x000fc800078e00ff */
[----:B------:R-:W-:Y:S01]  /*153b0*/  IMAD.X R106, R111, 0x1, R106, P5 ;  /* 0x000000016f6a7824 */ /* 0x000fe200028e066a */
[----:B------:R-:W-:Y:S02]  /*153c0*/  IADD3 R72, P5, PT, R85, R80, RZ ;  /* 0x0000005055487210 */ /* 0x000fe40007fbe0ff */
[----:B------:R-:W-:Y:S02]  /*153d0*/  IADD3 R76, P6, PT, R81, R76, RZ ;  /* 0x0000004c514c7210 */ /* 0x000fe40007fde0ff */
[----:B------:R-:W-:Y:S02]  /*153e0*/  SEL R85, RZ, 0x1, P0 ;  /* 0x00000001ff557807 */ /* 0x000fe40000000000 */
[----:B------:R-:W-:Y:S01]  /*153f0*/  ISETP.GE.U32.AND P0, PT, R72, R80, PT ;  /* 0x000000504800720c */ /* 0x000fe20003f06070 */
[----:B------:R-:W-:Y:S01]  /*15400*/  IMAD.X R81, R76, 0x1, R86, P5 ;  /* 0x000000014c517824 */ /* 0x000fe200028e0656 */
[----:B------:R-:W-:Y:S01]  /*15410*/  IADD3 R72, P5, PT, R72, R109, RZ ;  /* 0x0000006d48487210 */ /* 0x000fe20007fbe0ff */
[----:B------:R-:W-:-:S03]  /*15420*/  IMAD.MOV.U32 R80, RZ, RZ, R77 ;  /* 0x000000ffff507224 */ /* 0x000fc600078e004d */
[C---:B------:R-:W-:Y:S01]  /*15430*/  ISETP.GE.U32.AND.EX P0, PT, R81.reuse, R76, PT, P0 ;  /* 0x0000004c5100720c */ /* 0x040fe20003f06100 */
[----:B------:R-:W-:Y:S01]  /*15440*/  IMAD.X R117, R81, 0x1, R108, P5 ;  /* 0x0000000151757824 */ /* 0x000fe200028e066c */
[----:B------:R-:W-:Y:S01]  /*15450*/  ISETP.GE.U32.AND P5, PT, R72, R109, PT ;  /* 0x0000006d4800720c */ /* 0x000fe20003fa6070 */
[----:B------:R-:W-:Y:S01]  /*15460*/  IMAD.X R81, RZ, RZ, RZ, P2 ;  /* 0x000000ffff517224 */ /* 0x000fe200010e06ff */
[----:B------:R-:W-:Y:S02]  /*15470*/  ISETP.GE.U32.AND P2, PT, R69, R84, PT ;  /* 0x000000544500720c */ /* 0x000fe40003f46070 */
[----:B------:R-:W-:Y:S01]  /*15480*/  SEL R116, RZ, 0x1, P0 ;  /* 0x00000001ff747807 */ /* 0x000fe20000000000 */
[----:B------:R-:W-:Y:S01]  /*15490*/  IMAD.WIDE.U32.X R80, R105, R65, R80, P6 ;  /* 0x0000004169507225 */ /* 0x000fe200030e0450 */
[----:B------:R-:W-:Y:S02]  /*154a0*/  ISETP.GE.U32.AND P6, PT, R110, R70, PT ;  /* 0x000000466e00720c */ /* 0x000fe40003fc6070 */
        /* <DEDUP_REMOVED lines=9> */
[----:B------:R-:W-:Y:S01]  /*15540*/  IADD3 R116, P2, P5, R77, R80, R116 ;  /* 0x000000504d747210 */ /* 0x000fe20007d5e074 */
[----:B------:R-:W-:Y:S01]  /*15550*/  IMAD.WIDE.U32 R76, R105, R74, RZ ;  /* 0x0000004a694c7225 */ /* 0x000fe200078e00ff */
[----:B------:R-:W-:Y:S02]  /*15560*/  IADD3 R108, P0, P6, R108, R112, R85 ;  /* 0x000000706c6c7210 */ /* 0x000fe40007e1e055 */
[----:B------:R-:W-:Y:S01]  /*15570*/  IADD3.X R111, PT, PT, RZ, R81, RZ, P2, P5 ;  /* 0x00000051ff6f7210 */ /* 0x000fe200017ea4ff */
[----:B------:R-:W-:Y:S01]  /*15580*/  IMAD.WIDE.U32 R80, R68, R74, RZ ;  /* 0x0000004a44507225 */ /* 0x000fe200078e00ff */
[----:B------:R-:W-:-:S02]  /*15590*/  IADD3.X R112, PT, PT, RZ, R113, RZ, P0, P6 ;  /* 0x00000071ff707210 */ /* 0x000fc400007ec4ff */
[----:B------:R-:W-:Y:S01]  /*155a0*/  IADD3 R110, P0, P2, R87, R78, R110 ;  /* 0x0000004e576e7210 */ /* 0x000fe20007a1e06e */
[----:B------:R-:W-:-:S03]  /*155b0*/  IMAD.WIDE.U32 R76, P6, R68, R2, R76 ;  /* 0x00000002444c7225 */ /* 0x000fc600078c004c */
[----:B------:R-:W-:Y:S01]  /*155c0*/  IADD3.X R109, PT, PT, RZ, R79, RZ, P0, P2 ;  /* 0x0000004fff6d7210 */ /* 0x000fe200007e44ff */
[----:B------:R-:W-:Y:S01]  /*155d0*/  IMAD.WIDE.U32 R78, R72, R60, RZ ;  /* 0x0000003c484e7225 */ /* 0x000fe200078e00ff */
[----:B------:R-:W-:Y:S02]  /*155e0*/  IADD3 R113, P0, PT, R83, R80, RZ ;  /* 0x0000005053717210 */ /* 0x000fe40007f1e0ff */
[----:B------:R-:W-:Y:S01]  /*155f0*/  IADD3 R85, P5, PT, R81, R76, RZ ;  /* 0x0000004c51557210 */ /* 0x000fe20007fbe0ff */
[----:B------:R-:W-:Y:S01]  /*15600*/  IMAD R76, R117, R60, RZ ;  /* 0x0000003c754c7224 */ /* 0x000fe200078e02ff */
[----:B------:R-:W-:Y:S01]  /*15610*/  ISETP.GE.U32.AND P2, PT, R113, R80, PT ;  /* 0x000000507100720c */ /* 0x000fe20003f46070 */
[----:B------:R-:W-:-:S04]  /*15620*/  IMAD.WIDE.U32 R80, R78, R62, RZ ;  /* 0x0000003e4e507225 */ /* 0x000fc800078e00ff */
[C---:B------:R-:W-:Y:S01]  /*15630*/  IMAD R87, R72.reuse, R61, R76 ;  /* 0x0000003d48577224 */ /* 0x040fe200078e024c */
[----:B------:R-:W-:Y:S01]  /*15640*/  LOP3.LUT R83, RZ, R80, RZ, 0x33, !PT ;  /* 0x00000050ff537212 */ /* 0x000fe200078e33ff */
[----:B------:R-:W-:Y:S02]  /*15650*/  IMAD.X R76, R85, 0x1, R82, P0 ;  /* 0x00000001554c7824 */ /* 0x000fe400000e0652 */
[----:B------:R-:W-:Y:S01]  /*15660*/  IMAD.IADD R79, R79, 0x1, R87 ;  /* 0x000000014f4f7824 */ /* 0x000fe200078e0257 */
[----:B------:R-:W-:Y:S01]  /*15670*/  ISETP.GT.U32.AND P0, PT, R72, R83, PT ;  /* 0x000000534800720c */ /* 0x000fe20003f04070 */
[----:B------:R-:W-:Y:S01]  /*15680*/  IMAD.MOV.U32 R82, RZ, RZ, R73 ;  /* 0x000000ffff527224 */ /* 0x000fe200078e0049 */
[----:B------:R-:W-:Y:S01]  /*15690*/  ISETP.GE.U32.AND.EX P2, PT, R76, R85, PT, P2 ;  /* 0x000000554c00720c */ /* 0x000fe20003f46120 */
[----:B------:R-:W-:-:S04]  /*156a0*/  IMAD.WIDE.U32 R84, R79, R62, RZ ;  /* 0x0000003e4f547225 */ /* 0x000fc800078e00ff */
[----:B------:R-:W-:Y:S02]  /*156b0*/  IMAD.X R87, RZ, RZ, RZ, P6 ;  /* 0x000000ffff577224 */ /* 0x000fe400030e06ff */
[----:B------:R-:W-:Y:S02]  /*156c0*/  IMAD.MOV.U32 R86, RZ, RZ, R77 ;  /* 0x000000ffff567224 */ /* 0x000fe400078e004d */
[----:B------:R-:W-:-:S04]  /*156d0*/  IMAD.WIDE.U32 R72, R105, R66, RZ ;  /* 0x0000004269487225 */ /* 0x000fc800078e00ff */
[----:B------:R-:W-:Y:S02]  /*156e0*/  IMAD.X R83, RZ, RZ, RZ, P4 ;  /* 0x000000ffff537224 */ /* 0x000fe400020e06ff */
[----:B------:R-:W-:Y:S01]  /*156f0*/  IMAD.WIDE.U32.X R86, R105, R2, R86, P5 ;  /* 0x0000000269567225 */ /* 0x000fe200028e0456 */
[----:B------:R-:W-:-:S03]  /*15700*/  IADD3 R113, P5, PT, R113, R116, RZ ;  /* 0x0000007471717210 */ /* 0x000fc60007fbe0ff */
[----:B------:R-:W-:-:S04]  /*15710*/  IMAD.WIDE.U32 R84, P4, R78, R63, R84 ;  /* 0x0000003f4e547225 */ /* 0x000fc80007880054 */
[----:B------:R-:W-:Y:S01]  /*15720*/  IMAD.WIDE.U32.X R82, R33, R31, R82, P3 ;  /* 0x0000001f21527225 */ /* 0x000fe200018e0452 */
[----:B------:R-:W-:-:S03]  /*15730*/  IADD3 R80, P6, PT, R81, R84, RZ ;  /* 0x0000005451507210 */ /* 0x000fc60007fde0ff */
[----:B------:R-:W-:Y:S01]  /*15740*/  IMAD.WIDE.U32 R72, P3, R68, R67, R72 ;  /* 0x0000004344487225 */ /* 0x000fe20007860048 */
[----:B------:R-:W-:-:S03]  /*15750*/  LOP3.LUT R80, RZ, R80, RZ, 0x33, !PT ;  /* 0x00000050ff507212 */ /* 0x000fc600078e33ff */
[----:B------:R-:W-:Y:S01]  /*15760*/  IMAD.X R68, R76, 0x1, R111, P5 ;  /* 0x000000014c447824 */ /* 0x000fe200028e066f */
[----:B------:R-:W-:Y:S01]  /*15770*/  ISETP.GT.U32.AND.EX P0, PT, R117, R80, PT, P0 ;  /* 0x000000507500720c */ /* 0x000fe20003f04100 */
[----:B------:R-:W-:Y:S01]  /*15780*/  IMAD.X R77, RZ, RZ, RZ, P3 ;  /* 0x000000ffff4d7224 */ /* 0x000fe200018e06ff */
[----:B------:R-:W-:Y:S01]  /*15790*/  IADD3 R81, P3, PT, R119, R72, RZ ;  /* 0x0000004877517210 */ /* 0x000fe20007f7e0ff */
[----:B------:R-:W-:Y:S01]  /*157a0*/  IMAD.MOV.U32 R76, RZ, RZ, R73 ;  /* 0x000000ffff4c7224 */ /* 0x000fe200078e0049 */
[----:B------:R-:W-:Y:S01]  /*157b0*/  IADD3 R107, P5, PT, R107, R118, RZ ;  /* 0x000000766b6b7210 */ /* 0x000fe20007fbe0ff */
[----:B------:R-:W-:Y:S01]  /*157c0*/  IMAD.X R73, RZ, RZ, RZ, P4 ;  /* 0x000000ffff497224 */ /* 0x000fe200020e06ff */
[----:B------:R-:W-:Y:S01]  /*157d0*/  ISETP.GE.U32.AND P4, PT, R113, R116, PT ;  /* 0x000000747100720c */ /* 0x000fe20003f86070 */
[----:B------:R-:W-:Y:S01]  /*157e0*/  IMAD.MOV.U32 R72, RZ, RZ, R85 ;  /* 0x000000ffff487224 */ /* 0x000fe200078e0055 */
[----:B------:R-:W-:Y:S01]  /*157f0*/  SEL R85, RZ, 0x1, !P0 ;  /* 0x00000001ff557807 */ /* 0x000fe20004000000 */
[----:B------:R-:W-:Y:S01]  /*15800*/  IMAD.WIDE.U32.X R76, R105, R67, R76, P3 ;  /* 0x00000043694c7225 */ /* 0x000fe200018e044c */
[----:B------:R-:W-:-:S02]  /*15810*/  ISETP.GE.U32.AND.EX P4, PT, R68, R111, PT, P4 ;  /* 0x0000006f4400720c */ /* 0x000fc40003f86140 */
[----:B------:R-:W-:Y:S01]  /*15820*/  SEL R111, RZ, 0x1, P2 ;  /* 0x00000001ff6f7807 */ /* 0x000fe20001000000 */
[----:B------:R-:W-:Y:S01]  /*15830*/  IMAD.WIDE.U32.X R72, R79, R63, R72, P6 ;  /* 0x0000003f4f487225 */ /* 0x000fe200030e0448 */
[----:B------:R-:W-:Y:S02]  /*15840*/  IADD3 R115, P6, PT, R115, R70, RZ ;  /* 0x0000004673737210 */ /* 0x000fe40007fde0ff */
[----:B------:R-:W-:Y:S01]  /*15850*/  SEL R116, RZ, 0x1, P4 ;  /* 0x00000001ff747807 */ /* 0x000fe20002000000 */
[----:B------:R-:W-:Y:S01]  /*15860*/  IMAD.X R84, R81, 0x1, R104, P5 ;  /* 0x0000000151547824 */ /* 0x000fe200028e0668 */
[----:B------:R-:W-:Y:S01]  /*15870*/  IADD3 R85, P0, PT, R85, R72, RZ ;  /* 0x0000004855557210 */ /* 0x000fe20007f1e0ff */
[----:B------:R-:W-:Y:S01]  /*15880*/  IMAD.X R105, R106, 0x1, R71, P6 ;  /* 0x000000016a697824 */ /* 0x000fe200030e0647 */
[C---:B------:R-:W-:Y:S02]  /*15890*/  ISETP.GE.U32.AND P6, PT, R115.reuse, R70, PT ;  /* 0x000000467300720c */ /* 0x040fe40003fc6070 */
[----:B------:R-:W-:Y:S01]  /*158a0*/  IADD3 R108, P2, PT, R115, R108, RZ ;  /* 0x0000006c736c7210 */ /* 0x000fe20007f5e0ff */
[----:B------:R-:W-:Y:S01]  /*158b0*/  IMAD.X R80, RZ, RZ, R73, P0 ;  /* 0x000000ffff507224 */ /* 0x000fe200000e0649 */
[----:B------:R-:W-:Y:S01]  /*158c0*/  ISETP.GE.U32.AND.EX P6, PT, R105, R71, PT, P6 ;  /* 0x000000476900720c */ /* 0x000fe20003fc6160 */
[----:B------:R-:W-:Y:S01]  /*158d0*/  IMAD.WIDE.U32 R70, R79, R64, RZ ;  /* 0x000000404f467225 */ /* 0x000fe200078e00ff */
[----:B------:R-:W-:-:S02]  /*158e0*/  ISETP.GE.U32.AND P0, PT, R108, R115, PT ;  /* 0x000000736c00720c */ /* 0x000fc40003f06070 */
[----:B------:R-:W-:Y:S01]  /*158f0*/  ISETP.GE.U32.AND P3, PT, R107, R118, PT ;  /* 0x000000766b00720c */ /* 0x000fe20003f66070 */
[----:B------:R-:W-:-:S03]  /*15900*/  IMAD.WIDE.U32 R72, R78, R64, RZ ;  /* 0x000000404e487225 */ /* 0x000fc600078e00ff */
[----:B------:R-:W-:Y:S01]  /*15910*/  ISETP.GE.U32.AND.EX P3, PT, R84, R81, PT, P3 ;  /* 0x000000515400720c */ /* 0x000fe20003f66130 */
[----:B------:R-:W-:Y:S01]  /*15920*/  IMAD.WIDE.U32 R70, P5, R78, R65, R70 ;  /* 0x000000414e467225 */ /* 0x000fe200078a0046 */
[----:B------:R-:W-:Y:S02]  /*15930*/  IADD3 R104, P4, PT, R113, R72, RZ ;  /* 0x0000004871687210 */ /* 0x000fe40007f9e0ff */
[----:B------:R-:W-:Y:S01]  /*15940*/  SEL R113, RZ, 0x1, P6 ;  /* 0x00000001ff717807 */ /* 0x000fe20003000000 */
[----:B------:R-:W-:Y:S01]  /*15950*/  IMAD.X R112, R105, 0x1, R112, P2 ;  /* 0x0000000169707824 */ /* 0x000fe200010e0670 */
[----:B------:R-:W-:Y:S01]  /*15960*/  IADD3 R70, P6, PT, R73, R70, RZ ;  /* 0x0000004649467210 */ /* 0x000fe20007fde0ff */
[----:B------:R-:W-:Y:S01]  /*15970*/  IMAD.X R73, RZ, RZ, RZ, P5 ;  /* 0x000000ffff497224 */ /* 0x000fe200028e06ff */
[C---:B------:R-:W-:Y:S01]  /*15980*/  ISETP.GE.U32.AND P2, PT, R104.reuse, R72, PT ;  /* 0x000000486800720c */ /* 0x040fe20003f46070 */
[----:B------:R-:W-:Y:S01]  /*15990*/  IMAD.MOV.U32 R72, RZ, RZ, R71 ;  /* 0x000000ffff487224 */ /* 0x000fe200078e0047 */
[----:B------:R-:W-:Y:S01]  /*159a0*/  IADD3 R104, P5, PT, R104, R85, RZ ;  /* 0x0000005568687210 */ /* 0x000fe20007fbe0ff */
[----:B------:R-:W-:Y:S01]  /*159b0*/  IMAD.X R115, R70, 0x1, R68, P4 ;  /* 0x0000000146737824 */ /* 0x000fe200020e0644 */
[----:B------:R-:W-:Y:S01]  /*159c0*/  ISETP.GE.U32.AND.EX P0, PT, R112, R105, PT, P0 ;  /* 0x000000697000720c */ /* 0x000fe20003f06100 */
[----:B------:R-:W-:Y:S01]  /*159d0*/  IMAD.WIDE.U32.X R72, R79, R65, R72, P6 ;  /* 0x000000414f487225 */ /* 0x000fe200030e0448 */
[----:B------:R-:W-:-:S02]  /*159e0*/  ISETP.GE.U32.AND P4, PT, R104, R85, PT ;  /* 0x000000556800720c */ /* 0x000fc40003f86070 */
[C---:B------:R-:W-:Y:S01]  /*159f0*/  ISETP.GE.U32.AND.EX P2, PT, R115.reuse, R70, PT, P2 ;  /* 0x000000467300720c */ /* 0x040fe20003f46120 */
[----:B------:R-:W-:Y:S01]  /*15a00*/  IMAD.X R105, R115, 0x1, R80, P5 ;  /* 0x0000000173697824 */ /* 0x000fe200028e0650 */
[----:B------:R-:W-:Y:S01]  /*15a10*/  SEL R68, RZ, 0x1, P0 ;  /* 0x00000001ff447807 */ /* 0x000fe20000000000 */
[----:B------:R-:W-:Y:S01]  /*15a20*/  IMAD.WIDE.U32 R70, R79, R74, RZ ;  /* 0x0000004a4f467225 */ /* 0x000fe200078e00ff */
[----:B------:R-:W-:Y:S02]  /*15a30*/  IADD3 R116, P5, P0, R116, R86, R111 ;  /* 0x0000005674747210 */ /* 0x000fe400078be06f */
[----:B------:R-:W-:Y:S02]  /*15a40*/  ISETP.GE.U32.AND.EX P4, PT, R105, R80, PT, P4 ;  /* 0x000000506900720c */ /* 0x000fe40003f86140 */
[----:B------:R-:W-:Y:S02]  /*15a50*/  SEL R106, RZ, 0x1, P2 ;  /* 0x00000001ff6a7807 */ /* 0x000fe40001000000 */
[----:B------:R-:W-:-:S02]  /*15a60*/  IADD3 R68, P2, P6, R68, R82, R113 ;  /* 0x0000005244447210 */ /* 0x000fc40007e5e071 */
[----:B------:R-:W-:Y:S02]  /*15a70*/  SEL R85, RZ, 0x1, P4 ;  /* 0x00000001ff557807 */ /* 0x000fe40002000000 */
[----:B------:R-:W-:Y:S02]  /*15a80*/  SEL R80, R62, RZ, P1 ;  /* 0x000000ff3e507207 */ /* 0x000fe40000800000 */
[----:B------:R-:W-:Y:S02]  /*15a90*/  IADD3.X R86, PT, PT, RZ, R87, RZ, P5, P0 ;  /* 0x00000057ff567210 */ /* 0x000fe40002fe04ff */
[----:B------:R-:W-:Y:S01]  /*15aa0*/  IADD3.X R87, PT, PT, RZ, R83, RZ, P2, P6 ;  /* 0x00000053ff577210 */ /* 0x000fe200017ec4ff */
[----:B------:R-:W-:Y:S01]  /*15ab0*/  IMAD.WIDE.U32 R70, P2, R78, R2, R70 ;  /* 0x000000024e467225 */ /* 0x000fe20007840046 */
[----:B------:R-:W-:Y:S02]  /*15ac0*/  IADD3 R106, P0, P6, R85, R72, R106 ;  /* 0x00000048556a7210 */ /* 0x000fe40007e1e06a */
[----:B------:R-:W-:Y:S01]  /*15ad0*/  IADD3 R91, P4, PT, -R80, R91, RZ ;  /* 0x0000005b505b7210 */ /* 0x000fe20007f9e1ff */
[----:B------:R-:W-:Y:S01]  /*15ae0*/  IMAD.WIDE.U32 R82, R78, R74, RZ ;  /* 0x0000004a4e527225 */ /* 0x000fe200078e00ff */
[----:B------:R-:W-:-:S02]  /*15af0*/  IADD3 R115, P5, PT, R107, R116, RZ ;  /* 0x000000746b737210 */ /* 0x000fc40007fbe0ff */
[----:B------:R-:W-:Y:S01]  /*15b00*/  IADD3.X R107, PT, PT, RZ, R73, RZ, P0, P6 ;  /* 0x00000049ff6b7210 */ /* 0x000fe200007ec4ff */
[----:B------:R-:W-:Y:S01]  /*15b10*/  IMAD.WIDE.U32 R80, R79, R66, RZ ;  /* 0x000000424f507225 */ /* 0x000fe200078e00ff */
[C---:B------:R-:W-:Y:S02]  /*15b20*/  ISETP.GE.U32.AND P0, PT, R115.reuse, R116, PT ;  /* 0x000000747300720c */ /* 0x040fe40003f06070 */
[----:B------:R-:W-:Y:S01]  /*15b30*/  IADD3 R115, P6, PT, R115, R82, RZ ;  /* 0x0000005273737210 */ /* 0x000fe20007fde0ff */
[----:B------:R-:W-:Y:S01]  /*15b40*/  IMAD.X R73, RZ, RZ, RZ, P2 ;  /* 0x000000ffff497224 */ /* 0x000fe200010e06ff */
[----:B------:R-:W-:Y:S01]  /*15b50*/  IADD3 R111, P2, PT, R83, R70, RZ ;  /* 0x00000046536f7210 */ /* 0x000fe20007f5e0ff */
[----:B------:R-:W-:Y:S02]  /*15b60*/  IMAD.X R113, R84, 0x1, R86, P5 ;  /* 0x0000000154717824 */ /* 0x000fe400028e0656 */
        /* <DEDUP_REMOVED lines=8> */
[----:B------:R-:W-:Y:S01]  /*15bf0*/  IMAD.X R116, R111, 0x1, R113, P6 ;  /* 0x000000016f747824 */ /* 0x000fe200030e0671 */
[----:B------:R-:W-:Y:S01]  /*15c00*/  IADD3 R115, P6, PT, R115, R106, RZ ;  /* 0x0000006a73737210 */ /* 0x000fe20007fde0ff */
[----:B------:R-:W-:-:S03]  /*15c10*/  IMAD.WIDE.U32 R82, R33, R32, RZ ;  /* 0x0000002021527225 */ /* 0x000fc600078e00ff */
[----:B------:R-:W-:Y:S01]  /*15c20*/  ISETP.GE.U32.AND.EX P2, PT, R116, R111, PT, P2 ;  /* 0x0000006f7400720c */ /* 0x000fe20003f46120 */
[----:B------:R-:W-:Y:S01]  /*15c30*/  IMAD.MOV.U32 R70, RZ, RZ, R81 ;  /* 0x000000ffff467224 */ /* 0x000fe200078e0051 */
[----:B------:R-:W-:Y:S01]  /*15c40*/  SEL R111, R63, RZ, P1 ;  /* 0x000000ff3f6f7207 */ /* 0x000fe20000800000 */
[----:B------:R-:W-:Y:S02]  /*15c50*/  IMAD R86, R105, R60, RZ ;  /* 0x0000003c69567224 */ /* 0x000fe400078e02ff */
[----:B------:R-:W-:-:S04]  /*15c60*/  IMAD.WIDE.U32.X R70, R79, R67, R70, P5 ;  /* 0x000000434f467225 */ /* 0x000fc800028e0446 */
[----:B------:R-:W-:-:S04]  /*15c70*/  IMAD.WIDE.U32 R82, P5, R32, R33, R82 ;  /* 0x0000002120527225 */ /* 0x000fc800078a0052 */
[----:B------:R-:W-:-:S04]  /*15c80*/  IMAD.WIDE.U32 R78, R32, R32, RZ ;  /* 0x00000020204e7225 */ /* 0x000fc800078e00ff */
[----:B------:R-:W-:Y:S01]  /*15c90*/  IMAD.X R81, RZ, RZ, RZ, P5 ;  /* 0x000000ffff517224 */ /* 0x000fe200028e06ff */
[----:B------:R-:W-:Y:S01]  /*15ca0*/  IADD3 R113, P5, PT, R110, R78, RZ ;  /* 0x0000004e6e717210 */ /* 0x000fe20007fbe0ff */
[----:B------:R-:W-:Y:S01]  /*15cb0*/  IMAD.X R111, R88, 0x1, ~R111, P4 ;  /* 0x00000001586f7824 */ /* 0x000fe200020e0e6f */
[----:B------:R-:W-:Y:S01]  /*15cc0*/  IADD3 R79, P4, PT, R79, R82, RZ ;  /* 0x000000524f4f7210 */ /* 0x000fe20007f9e0ff */
[----:B------:R-:W-:Y:S01]  /*15cd0*/  IMAD.MOV.U32 R80, RZ, RZ, R83 ;  /* 0x000000ffff507224 */ /* 0x000fe200078e0053 */
[----:B------:R-:W-:Y:S02]  /*15ce0*/  SEL R83, RZ, 0x1, P0 ;  /* 0x00000001ff537807 */ /* 0x000fe40000000000 */
[----:B------:R-:W-:Y:S01]  /*15cf0*/  ISETP.GE.U32.AND P1, PT, R113, R78, PT ;  /* 0x0000004e7100720c */ /* 0x000fe20003f26070 */
[----:B------:R-:W-:Y:S01]  /*15d00*/  IMAD.X R78, R79, 0x1, R109, P5 ;  /* 0x000000014f4e7824 */ /* 0x000fe200028e066d */
[----:B------:R-:W-:Y:S01]  /*15d10*/  IADD3 R82, P0, PT, R113, R68, RZ ;  /* 0x0000004471527210 */ /* 0x000fe20007f1e0ff */
[----:B------:R-:W-:Y:S01]  /*15d20*/  IMAD.X R68, R116, 0x1, R107, P6 ;  /* 0x0000000174447824 */ /* 0x000fe200030e066b */
[----:B------:R-:W-:Y:S01]  /*15d30*/  SEL R88, RZ, 0x1, P3 ;  /* 0x00000001ff587807 */ /* 0x000fe20001800000 */
[----:B------:R-:W-:Y:S01]  /*15d40*/  IMAD R109, R104, R61, R86 ;  /* 0x0000003d686d7224 */ /* 0x000fe200078e0256 */
[----:B------:R-:W-:Y:S01]  /*15d50*/  ISETP.GE.U32.AND P5, PT, R82, R113, PT ;  /* 0x000000715200720c */ /* 0x000fe20003fa6070 */
[C---:B------:R-:W-:Y:S01]  /*15d60*/  IMAD.X R87, R78.reuse, 0x1, R87, P0 ;  /* 0x000000014e577824 */ /* 0x040fe200000e0657 */
[----:B------:R-:W-:Y:S01]  /*15d70*/  ISETP.GE.U32.AND.EX P1, PT, R78, R79, PT, P1 ;  /* 0x0000004f4e00720c */ /* 0x000fe20003f26110 */
[----:B------:R-:W-:Y:S01]  /*15d80*/  IMAD.WIDE.U32.X R80, R33, R33, R80, P4 ;  /* 0x0000002121507225 */ /* 0x000fe200020e0450 */
[----:B------:R-:W-:-:S02]  /*15d90*/  ISETP.GE.U32.AND P3, PT, R115, R106, PT ;  /* 0x0000006a7300720c */ /* 0x000fc40003f66070 */
[----:B------:R-:W-:Y:S01]  /*15da0*/  ISETP.GE.U32.AND.EX P5, PT, R87, R78, PT, P5 ;  /* 0x0000004e5700720c */ /* 0x000fe20003fa6150 */
[----:B------:R-:W-:Y:S01]  /*15db0*/  IMAD.WIDE.U32 R78, R104, R60, RZ ;  /* 0x0000003c684e7225 */ /* 0x000fe200078e00ff */
[----:B------:R-:W-:Y:S02]  /*15dc0*/  SEL R106, RZ, 0x1, P1 ;  /* 0x00000001ff6a7807 */ /* 0x000fe40000800000 */
[----:B------:R-:W-:Y:S02]  /*15dd0*/  IADD3 R88, P1, P4, R83, R76, R88 ;  /* 0x0000004c53587210 */ /* 0x000fe40007c3e058 */
[----:B------:R-:W-:Y:S02]  /*15de0*/  ISETP.NE.U32.AND P0, PT, R114, RZ, PT ;  /* 0x000000ff7200720c */ /* 0x000fe40003f05070 */
[----:B------:R-:W-:Y:S01]  /*15df0*/  ISETP.GE.U32.AND.EX P3, PT, R68, R107, PT, P3 ;  /* 0x0000006b4400720c */ /* 0x000fe20003f66130 */
[----:B------:R-:W-:Y:S01]  /*15e00*/  IMAD.IADD R107, R79, 0x1, R109 ;  /* 0x000000014f6b7824 */ /* 0x000fe200078e026d */
[----:B------:R-:W-:-:S02]  /*15e10*/  IADD3.X R109, PT, PT, RZ, R77, RZ, P1, P4 ;  /* 0x0000004dff6d7210 */ /* 0x000fc40000fe84ff */
[----:B------:R-:W-:Y:S01]  /*15e20*/  ISETP.NE.U32.AND P1, PT, R88, RZ, PT ;  /* 0x000000ff5800720c */ /* 0x000fe20003f25070 */
[----:B------:R-:W-:Y:S01]  /*15e30*/  IMAD.WIDE.U32 R76, R107, R62, RZ ;  /* 0x0000003e6b4c7225 */ /* 0x000fe200078e00ff */
[----:B------:R-:W-:Y:S02]  /*15e40*/  ISETP.NE.AND.EX P0, PT, R99, RZ, PT, P0 ;  /* 0x000000ff6300720c */ /* 0x000fe40003f05300 */
[----:B------:R-:W-:Y:S02]  /*15e50*/  ISETP.NE.AND.EX P1, PT, R109, RZ, PT, P1 ;  /* 0x000000ff6d00720c */ /* 0x000fe40003f25310 */
[----:B------:R-:W-:Y:S02]  /*15e60*/  SEL R83, RZ, 0x1, P5 ;  /* 0x00000001ff537807 */ /* 0x000fe40002800000 */
[----:B------:R-:W-:Y:S02]  /*15e70*/  SEL R86, RZ, 0x1, P2 ;  /* 0x00000001ff567807 */ /* 0x000fe40001000000 */
[----:B------:R-:W-:-:S02]  /*15e80*/  SEL R113, RZ, 0x1, P3 ;  /* 0x00000001ff717807 */ /* 0x000fc40001800000 */
[----:B------:R-:W-:Y:S02]  /*15e90*/  IADD3 R83, P2, P3, R83, R80, R106 ;  /* 0x0000005053537210 */ /* 0x000fe40007b5e06a */
[----:B------:R-:W-:Y:S02]  /*15ea0*/  IADD3 R72, P4, P6, R113, R72, R86 ;  /* 0x0000004871487210 */ /* 0x000fe40007e9e056 */
[----:B------:R-:W-:Y:S01]  /*15eb0*/  IADD3.X R86, PT, PT, RZ, R81, RZ, P2, P3 ;  /* 0x00000051ff567210 */ /* 0x000fe200017e64ff */
[----:B------:R-:W-:Y:S01]  /*15ec0*/  IMAD.WIDE.U32 R80, R78, R62, RZ ;  /* 0x0000003e4e507225 */ /* 0x000fe200078e00ff */
[----:B------:R-:W-:Y:S02]  /*15ed0*/  @P0 IADD3 R114, P5, PT, R114, R93, RZ ;  /* 0x0000005d72720210 */ /* 0x000fe40007fbe0ff */
[----:B------:R-:W-:Y:S01]  /*15ee0*/  IADD3.X R113, PT, PT, RZ, R73, RZ, P4, P6 ;  /* 0x00000049ff717210 */ /* 0x000fe200027ec4ff */
[----:B------:R-:W-:Y:S01]  /*15ef0*/  IMAD.WIDE.U32 R76, P3, R78, R63, R76 ;  /* 0x0000003f4e4c7225 */ /* 0x000fe2000786004c */
[----:B------:R-:W-:-:S02]  /*15f00*/  @P0 ISETP.GE.U32.AND P2, PT, R114, R93, PT ;  /* 0x0000005d7200020c */ /* 0x000fc40003f46070 */
[----:B------:R-:W-:Y:S01]  /*15f10*/  LOP3.LUT R73, RZ, R80, RZ, 0x33, !PT ;  /* 0x00000050ff497212 */ /* 0x000fe200078e33ff */
[----:B------:R-:W-:Y:S01]  /*15f20*/  @P0 IMAD.MOV.U32 R93, RZ, RZ, R114 ;  /* 0x000000ffff5d0224 */ /* 0x000fe200078e0072 */
        /* <DEDUP_REMOVED lines=21> */
.L_x_427:
[----:B------:R-:W-:Y:S05]  /*16080*/  BSYNC.RECONVERGENT B1 ;  /* 0x0000000000017941 */ /* 0x000fea0003800200 */
.L_x_426:
[----:B------:R-:W-:Y:S01]  /*16090*/  IADD3 R69, P1, PT, R69, R84, RZ ;  /* 0x0000005445457210 */ /* 0x000fe20007f3e0ff */
[----:B------:R-:W-:Y:S01]  /*160a0*/  @P0 IMAD.X R79, R99, 0x1, R90, P5 ;  /* 0x00000001634f0824 */ /* 0x000fe200028e065a */
[----:B------:R-:W-:Y:S01]  /*160b0*/  IADD3 R76, P5, PT, R81, R76, RZ ;  /* 0x0000004c514c7210 */ /* 0x000fe20007fbe0ff */
[----:B------:R-:W-:Y:S01]  /*160c0*/  IMAD.WIDE.U32 R80, R107, R64, RZ ;  /* 0x000000406b507225 */ /* 0x000fe200078e00ff */
[----:B------:R-:W-:Y:S01]  /*160d0*/  IADD3 R99, P6, PT, R69, R72, RZ ;  /* 0x0000004845637210 */ /* 0x000fe20007fde0ff */
[----:B------:R-:W-:Y:S01]  /*160e0*/  BSSY.RECONVERGENT B1, `(.L_x_428) ;  /* 0x0000064000017945 */ /* 0x000fe20003800200 */
[----:B------:R-:W-:Y:S01]  /*160f0*/  ISETP.GT.U32.AND P4, PT, R104, R73, PT ;  /* 0x000000496800720c */ /* 0x000fe20003f84070 */
[----:B------:R-:W-:Y:S01]  /*16100*/  IMAD.X R102, R102, 0x1, R117, P1 ;  /* 0x0000000166667824 */ /* 0x000fe200008e0675 */
[----:B------:R-:W-:Y:S01]  /*16110*/  LOP3.LUT R76, RZ, R76, RZ, 0x33, !PT ;  /* 0x0000004cff4c7212 */ /* 0x000fe200078e33ff */
[----:B------:R-:W-:Y:S01]  /*16120*/  IMAD.X R73, RZ, RZ, RZ, P3 ;  /* 0x000000ffff497224 */ /* 0x000fe200018e06ff */
[----:B------:R-:W-:Y:S01]  /*16130*/  ISETP.GE.U32.AND P3, PT, R99, R72, PT ;  /* 0x000000486300720c */ /* 0x000fe20003f66070 */
[----:B------:R-:W-:Y:S01]  /*16140*/  IMAD.MOV.U32 R72, RZ, RZ, R77 ;  /* 0x000000ffff487224 */ /* 0x000fe200078e004d */
[----:B------:R-:W-:Y:S01]  /*16150*/  ISETP.GT.U32.AND.EX P4, PT, R105, R76, PT, P4 ;  /* 0x0000004c6900720c */ /* 0x000fe20003f84140 */
[----:B------:R-:W-:Y:S01]  /*16160*/  IMAD.X R88, R102, 0x1, R113, P6 ;  /* 0x0000000166587824 */ /* 0x000fe200030e0671 */
[----:B------:R-:W-:Y:S01]  /*16170*/  ISETP.GE.U32.AND P1, PT, R69, R84, PT ;  /* 0x000000544500720c */ /* 0x000fe20003f26070 */
[----:B------:R-:W-:Y:S01]  /*16180*/  IMAD.WIDE.U32.X R72, R107, R63, R72, P5 ;  /* 0x0000003f6b487225 */ /* 0x000fe200028e0448 */
[----:B------:R-:W-:-:S02]  /*16190*/  SEL R39, RZ, 0x1, !P4 ;  /* 0x00000001ff277807 */ /* 0x000fc40006000000 */
[----:B------:R-:W-:Y:S01]  /*161a0*/  ISETP.GE.U32.AND.EX P1, PT, R102, R117, PT, P1 ;  /* 0x000000756600720c */ /* 0x000fe20003f26110 */
[----:B------:R-:W-:Y:S01]  /*161b0*/  IMAD.WIDE.U32 R76, R78, R64, RZ ;  /* 0x000000404e4c7225 */ /* 0x000fe200078e00ff */
[----:B------:R-:W-:Y:S02]  /*161c0*/  ISETP.GE.U32.AND.EX P3, PT, R88, R113, PT, P3 ;  /* 0x000000715800720c */ /* 0x000fe40003f66130 */
[----:B------:R-:W-:Y:S02]  /*161d0*/  IADD3 R102, P6, PT, R39, R72, RZ ;  /* 0x0000004827667210 */ /* 0x000fe40007fde0ff */
[----:B------:R-:W-:Y:S01]  /*161e0*/  SEL R39, RZ, 0x1, P1 ;  /* 0x00000001ff277807 */ /* 0x000fe20000800000 */
[C---:B------:R-:W-:Y:S01]  /*161f0*/  IMAD.WIDE.U32 R80, P1, R78.reuse, R65, R80 ;  /* 0x000000414e507225 */ /* 0x040fe20007820050 */
[----:B------:R-:W-:Y:S02]  /*16200*/  SEL R109, RZ, 0x1, P3 ;  /* 0x00000001ff6d7807 */ /* 0x000fe40001800000 */
[----:B------:R-:W-:Y:S01]  /*16210*/  @P0 ISETP.GE.U32.AND.EX P5, PT, R79, R90, PT, P2 ;  /* 0x0000005a4f00020c */ /* 0x000fe20003fa6120 */
[----:B------:R-:W-:Y:S01]  /*16220*/  IMAD.X R84, RZ, RZ, R73, P6 ;  /* 0x000000ffff547224 */ /* 0x000fe200030e0649 */
[----:B------:R-:W-:Y:S01]  /*16230*/  IADD3 R109, P3, P6, R109, R70, R39 ;  /* 0x000000466d6d7210 */ /* 0x000fe20007e7e027 */
[----:B------:R-:W-:Y:S01]  /*16240*/  @P0 IMAD.MOV.U32 R90, RZ, RZ, R79 ;  /* 0x000000ffff5a0224 */ /* 0x000fe200078e004f */
[----:B------:R-:W-:Y:S01]  /*16250*/  IADD3 R93, P4, PT, R93, R38, RZ ;  /* 0x000000265d5d7210 */ /* 0x000fe20007f9e0ff */
[----:B------:R-:W-:Y:S01]  /*16260*/  IMAD.WIDE.U32 R72, R78, R74, RZ ;  /* 0x0000004a4e487225 */ /* 0x000fe200078e00ff */
[----:B------:R-:W-:-:S02]  /*16270*/  IADD3.X R113, PT, PT, RZ, R71, RZ, P3, P6 ;  /* 0x00000047ff717210 */ /* 0x000fc40001fec4ff */
[----:B------:R-:W-:Y:S01]  /*16280*/  @P0 SEL R117, RZ, 0x1, P5 ;  /* 0x00000001ff750807 */ /* 0x000fe20002800000 */
[----:B------:R-:W-:Y:S01]  /*16290*/  IMAD.WIDE.U32 R70, R107, R66, RZ ;  /* 0x000000426b467225 */ /* 0x000fe200078e00ff */
[----:B------:R-:W-:Y:S02]  /*162a0*/  ISETP.GE.U32.AND P2, PT, R93, R38, PT ;  /* 0x000000265d00720c */ /* 0x000fe40003f46070 */
[----:B------:R-:W-:Y:S01]  /*162b0*/  IADD3 R115, P5, PT, R115, R76, RZ ;  /* 0x0000004c73737210 */ /* 0x000fe20007fbe0ff */
[----:B------:R-:W-:Y:S01]  /*162c0*/  IMAD.WIDE.U32 R38, R107, R74, RZ ;  /* 0x0000004a6b267225 */ /* 0x000fe200078e00ff */
        /* <DEDUP_REMOVED lines=8> */
[----:B------:R-:W-:Y:S01]  /*16350*/  IADD3 R73, P1, PT, R73, R38, RZ ;  /* 0x0000002649497210 */ /* 0x000fe20007f3e0ff */
[----:B------:R-:W-:-:S04]  /*16360*/  IMAD.WIDE.U32 R68, R79, R60, RZ ;  /* 0x0000003c4f447225 */ /* 0x000fc800078e00ff */
[----:B------:R-:W-:Y:S01]  /*16370*/  IMAD.X R105, RZ, RZ, RZ, P3 ;  /* 0x000000ffff697224 */ /* 0x000fe200018e06ff */
[----:B------:R-:W-:Y:S01]  /*16380*/  ISETP.GE.U32.AND P3, PT, R79, R102, PT ;  /* 0x000000664f00720c */ /* 0x000fe20003f66070 */
[C---:B------:R-:W-:Y:S02]  /*16390*/  IMAD R102, R115.reuse, R60, RZ ;  /* 0x0000003c73667224 */ /* 0x040fe400078e02ff */
[----:B------:R-:W-:Y:S01]  /*163a0*/  IMAD.MOV.U32 R104, RZ, RZ, R39 ;  /* 0x000000ffff687224 */ /* 0x000fe200078e0027 */
[----:B------:R-:W-:Y:S01]  /*163b0*/  ISETP.GE.U32.AND.EX P3, PT, R115, R84, PT, P3 ;  /* 0x000000547300720c */ /* 0x000fe20003f66130 */
[----:B------:R-:W-:-:S04]  /*163c0*/  IMAD.WIDE.U32 R38, R68, R62, RZ ;  /* 0x0000003e44267225 */ /* 0x000fc800078e00ff */
[----:B------:R-:W-:Y:S01]  /*163d0*/  IMAD.MOV.U32 R76, RZ, RZ, R81 ;  /* 0x000000ffff4c7224 */ /* 0x000fe200078e0051 */
[----:B------:R-:W-:Y:S01]  /*163e0*/  LOP3.LUT R38, RZ, R38, RZ, 0x33, !PT ;  /* 0x00000026ff267212 */ /* 0x000fe200078e33ff */
[----:B------:R-:W-:Y:S02]  /*163f0*/  IMAD R119, R79, R61, R102 ;  /* 0x0000003d4f777224 */ /* 0x000fe400078e0266 */
[----:B------:R-:W-:-:S04]  /*16400*/  IMAD.WIDE.U32.X R76, R107, R65, R76, P6 ;  /* 0x000000416b4c7225 */ /* 0x000fc800030e044c */
[----:B------:R-:W-:Y:S02]  /*16410*/  IMAD.IADD R119, R69, 0x1, R119 ;  /* 0x0000000145777824 */ /* 0x000fe400078e0277 */
[----:B------:R-:W-:-:S04]  /*16420*/  IMAD.WIDE.U32 R70, P6, R78, R67, R70 ;  /* 0x000000434e467225 */ /* 0x000fc800078c0046 */
[----:B------:R-:W-:Y:S01]  /*16430*/  IMAD.WIDE.U32.X R104, R107, R2, R104, P1 ;  /* 0x000000026b687225 */ /* 0x000fe200008e0468 */
[----:B------:R-:W-:Y:S02]  /*16440*/  ISETP.GT.U32.AND P1, PT, R79, R38, PT ;  /* 0x000000264f00720c */ /* 0x000fe40003f24070 */
[----:B------:R-:W-:Y:S01]  /*16450*/  SEL R38, RZ, 0x1, P5 ;  /* 0x00000001ff267807 */ /* 0x000fe20002800000 */
[----:B------:R-:W-:-:S04]  /*16460*/  IMAD.WIDE.U32 R84, R78, R66, RZ ;  /* 0x000000424e547225 */ /* 0x000fc800078e00ff */
[----:B------:R-:W-:-:S04]  /*16470*/  IMAD.WIDE.U32 R78, R119, R62, RZ ;  /* 0x0000003e774e7225 */ /* 0x000fc800078e00ff */
[----:B------:R-:W-:Y:S01]  /*16480*/  IMAD.MOV.U32 R80, RZ, RZ, R71 ;  /* 0x000000ffff507224 */ /* 0x000fe200078e0047 */
[----:B------:R-:W-:Y:S01]  /*16490*/  SEL R71, RZ, 0x1, P3 ;  /* 0x00000001ff477807 */ /* 0x000fe20001800000 */
[----:B------:R-:W-:Y:S02]  /*164a0*/  IMAD.X R90, R90, 0x1, R103, P4 ;  /* 0x000000015a5a7824 */ /* 0x000fe400020e0667 */
[----:B------:R-:W-:Y:S01]  /*164b0*/  IMAD.WIDE.U32 R78, P5, R68, R63, R78 ;  /* 0x0000003f444e7225 */ /* 0x000fe200078a004e */
[----:B------:R-:W-:Y:S02]  /*164c0*/  IADD3 R76, P3, P4, R71, R76, R38 ;  /* 0x0000004c474c7210 */ /* 0x000fe40007c7e026 */
[----:B------:R-:W-:Y:S01]  /*164d0*/  ISETP.GE.U32.AND.EX P2, PT, R90, R103, PT, P2 ;  /* 0x000000675a00720c */ /* 0x000fe20003f46120 */
[----:B------:R-:W-:Y:S01]  /*164e0*/  IMAD.X R81, RZ, RZ, RZ, P6 ;  /* 0x000000ffff517224 */ /* 0x000fe200030e06ff */
[----:B------:R-:W-:Y:S01]  /*164f0*/  IADD3.X R103, PT, PT, RZ, R77, RZ, P3, P4 ;  /* 0x0000004dff677210 */ /* 0x000fe20001fe84ff */
[----:B------:R-:W-:Y:S01]  /*16500*/  IMAD.X R71, RZ, RZ, RZ, P5 ;  /* 0x000000ffff477224 */ /* 0x000fe200028e06ff */
[----:B------:R-:W-:Y:S01]  /*16510*/  IADD3 R121, P6, PT, R85, R70, RZ ;  /* 0x0000004655797210 */ /* 0x000fe20007fde0ff */
[----:B------:R-:W-:Y:S01]  /*16520*/  IMAD.MOV.U32 R70, RZ, RZ, R79 ;  /* 0x000000ffff467224 */ /* 0x000fe200078e004f */
[----:B------:R-:W-:-:S02]  /*16530*/  IADD3 R38, P4, PT, R39, R78, RZ ;  /* 0x0000004e27267210 */ /* 0x000fc40007f9e0ff */
[----:B------:R-:W-:Y:S01]  /*16540*/  IADD3 R99, P5, PT, R99, R72, RZ ;  /* 0x0000004863637210 */ /* 0x000fe20007fbe0ff */
[----:B------:R-:W-:Y:S01]  /*16550*/  IMAD.WIDE.U32.X R80, R107, R67, R80, P6 ;  /* 0x000000436b507225 */ /* 0x000fe200030e0450 */
[----:B------:R-:W-:Y:S02]  /*16560*/  LOP3.LUT R38, RZ, R38, RZ, 0x33, !PT ;  /* 0x00000026ff267212 */ /* 0x000fe400078e33ff */
[----:B------:R-:W-:Y:S01]  /*16570*/  ISETP.GE.U32.AND P3, PT, R99, R72, PT ;  /* 0x000000486300720c */ /* 0x000fe20003f66070 */
[----:B------:R-:W-:Y:S01]  /*16580*/  IMAD.WIDE.U32.X R70, R119, R63, R70, P4 ;  /* 0x0000003f77467225 */ /* 0x000fe200020e0446 */
[----:B------:R-:W-:Y:S02]  /*16590*/  ISETP.NE.U32.AND P4, PT, R109, RZ, PT ;  /* 0x000000ff6d00720c */ /* 0x000fe40003f85070 */
[----:B------:R-:W-:Y:S01]  /*165a0*/  ISETP.GT.U32.AND.EX P1, PT, R115, R38, PT, P1 ;  /* 0x000000267300720c */ /* 0x000fe20003f24110 */
[----:B------:R-:W-:Y:S01]  /*165b0*/  IMAD.X R88, R73, 0x1, R88, P5 ;  /* 0x0000000149587824 */ /* 0x000fe200028e0658 */
[----:B------:R-:W-:-:S02]  /*165c0*/  ISETP.NE.AND.EX P4, PT, R113, RZ, PT, P4 ;  /* 0x000000ff7100720c */ /* 0x000fc40003f85340 */
[----:B------:R-:W-:Y:S02]  /*165d0*/  IADD3 R77, P5, PT, R99, R76, RZ ;  /* 0x0000004c634d7210 */ /* 0x000fe40007fbe0ff */
[----:B------:R-:W-:Y:S02]  /*165e0*/  @P0 IADD3 R92, P6, PT, R117, R92, RZ ;  /* 0x0000005c755c0210 */ /* 0x000fe40007fde0ff */
[C---:B------:R-:W-:Y:S01]  /*165f0*/  ISETP.GE.U32.AND.EX P3, PT, R88.reuse, R73, PT, P3 ;  /* 0x000000495800720c */ /* 0x040fe20003f66130 */
[----:B------:R-:W-:Y:S01]  /*16600*/  IMAD.X R72, R88, 0x1, R103, P5 ;  /* 0x0000000158487824 */ /* 0x000fe200028e0667 */
[----:B------:R-:W-:Y:S02]  /*16610*/  ISETP.GE.U32.AND P5, PT, R77, R76, PT ;  /* 0x0000004c4d00720c */ /* 0x000fe40003fa6070 */
[----:B------:R-:W-:Y:S02]  /*16620*/  SEL R39, RZ, 0x1, !P1 ;  /* 0x00000001ff277807 */ /* 0x000fe40004800000 */
        /* <DEDUP_REMOVED lines=15> */
.L_x_429:
[----:B------:R-:W-:Y:S05]  /*16720*/  BSYNC.RECONVERGENT B1 ;  /* 0x0000000000017941 */ /* 0x000fea0003800200 */
.L_x_428:
[----:B------:R-:W-:Y:S01]  /*16730*/  SEL R78, RZ, 0x1, P3 ;  /* 0x00000001ff4e7807 */ /* 0x000fe20001800000 */
[----:B------:R-:W-:Y:S01]  /*16740*/  @P0 IMAD.X R94, RZ, RZ, R94, P6 ;  /* 0x000000ffff5e0224 */ /* 0x000fe200030e065e */
[----:B------:R-:W-:Y:S01]  /*16750*/  IADD3 R76, P3, PT, R39, R70, RZ ;  /* 0x00000046274c7210 */ /* 0x000fe20007f7e0ff */
[----:B------:R-:W-:Y:S01]  /*16760*/  BSSY.RECONVERGENT B1, `(.L_x_430) ;  /* 0x00001ae000017945 */ /* 0x000fe20003800200 */
[----:B------:R-:W-:Y:S02]  /*16770*/  IADD3 R79, P4, PT, R108, R84, RZ ;  /* 0x000000546c4f7210 */ /* 0x000fe40007f9e0ff */
[-C--:B------:R-:W-:Y:S01]  /*16780*/  IADD3 R93, P1, PT, R93, R100.reuse, RZ ;  /* 0x000000645d5d7210 */ /* 0x080fe20007f3e0ff */
[----:B------:R-:W-:Y:S01]  /*16790*/  IMAD.X R103, RZ, RZ, R71, P3 ;  /* 0x000000ffff677224 */ /* 0x000fe200018e0647 */
[----:B------:R-:W-:Y:S01]  /*167a0*/  SEL R39, RZ, 0x1, P5 ;  /* 0x00000001ff277807 */ /* 0x000fe20002800000 */
[----:B------:R-:W-:Y:S01]  /*167b0*/  IMAD.X R112, R112, 0x1, R121, P4 ;  /* 0x0000000170707824 */ /* 0x000fe200020e0679 */
[----:B------:R-:W-:Y:S01]  /*167c0*/  ISETP.GE.U32.AND P5, PT, R93, R100, PT ;  /* 0x000000645d00720c */ /* 0x000fe20003fa6070 */
[----:B------:R-:W-:Y:S01]  /*167d0*/  IMAD.WIDE.U32 R70, R119, R64, RZ ;  /* 0x0000004077467225 */ /* 0x000fe200078e00ff */
[----:B------:R-:W-:-:S03]  /*167e0*/  IADD3 R78, P3, P4, R39, R104, R78 ;  /* 0x00000068274e7210 */ /* 0x000fc60007c7e04e */
[----:B------:R-:W-:Y:S01]  /*167f0*/  IMAD.X R85, R90, 0x1, R101, P1 ;  /* 0x000000015a557824 */ /* 0x000fe200008e0665 */
[----:B------:R-:W-:Y:S01]  /*16800*/  IADD3.X R104, PT, PT, RZ, R105, RZ, P3, P4 ;  /* 0x00000069ff687210 */ /* 0x000fe20001fe84ff */
[C---:B------:R-:W-:Y:S01]  /*16810*/  IMAD.WIDE.U32 R38, R68.reuse, R64, RZ ;  /* 0x0000004044267225 */ /* 0x040fe200078e00ff */
[----:B------:R-:W-:Y:S02]  /*16820*/  ISETP.GE.U32.AND P1, PT, R79, R84, PT ;  /* 0x000000544f00720c */ /* 0x000fe40003f26070 */
[----:B------:R-:W-:Y:S01]  /*16830*/  ISETP.GE.U32.AND.EX P5, PT, R85, R101, PT, P5 ;  /* 0x000000655500720c */ /* 0x000fe20003fa6150 */
[----:B------:R-:W-:Y:S01]  /*16840*/  IMAD.WIDE.U32 R70, P4, R68, R65, R70 ;  /* 0x0000004144467225 */ /* 0x000fe20007880046 */
[----:B------:R-:W-:Y:S02]  /*16850*/  SEL R84, RZ, 0x1, P2 ;  /* 0x00000001ff547807 */ /* 0x000fe40001000000 */
[----:B------:R-:W-:Y:S02]  /*16860*/  SEL R105, RZ, 0x1, P5 ;  /* 0x00000001ff697807 */ /* 0x000fe40002800000 */
[----:B------:R-:W-:-:S02]  /*16870*/  IADD3 R79, P3, PT, R79, R78, RZ ;  /* 0x0000004e4f4f7210 */ /* 0x000fc40007f7e0ff */
[----:B------:R-:W-:Y:S01]  /*16880*/  IADD3 R73, P2, PT, R77, R38, RZ ;  /* 0x000000264d497210 */ /* 0x000fe20007f5e0ff */
[----:B------:R-:W-:Y:S01]  /*16890*/  IMAD.X R77, RZ, RZ, RZ, P4 ;  /* 0x000000ffff4d7224 */ /* 0x000fe200020e06ff */
[----:B------:R-:W-:Y:S01]  /*168a0*/  IADD3 R99, P5, PT, R39, R70, RZ ;  /* 0x0000004627637210 */ /* 0x000fe20007fbe0ff */
[C---:B------:R-:W-:Y:S01]  /*168b0*/  IMAD.X R69, R112.reuse, 0x1, R104, P3 ;  /* 0x0000000170457824 */ /* 0x040fe200018e0668 */
[----:B------:R-:W-:Y:S02]  /*168c0*/  IADD3 R39, P4, PT, R73, R76, RZ ;  /* 0x0000004c49277210 */ /* 0x000fe40007f9e0ff */
[----:B------:R-:W-:Y:S01]  /*168d0*/  ISETP.GE.U32.AND.EX P1, PT, R112, R121, PT, P1 ;  /* 0x000000797000720c */ /* 0x000fe20003f26110 */
[----:B------:R-:W-:Y:S01]  /*168e0*/  IMAD.X R72, R99, 0x1, R72, P2 ;  /* 0x0000000163487824 */ /* 0x000fe200010e0648 */
[----:B------:R-:W-:Y:S02]  /*168f0*/  ISETP.GE.U32.AND P3, PT, R79, R78, PT ;  /* 0x0000004e4f00720c */ /* 0x000fe40003f66070 */
[----:B------:R-:W-:Y:S01]  /*16900*/  SEL R78, RZ, 0x1, P1 ;  /* 0x00000001ff4e7807 */ /* 0x000fe20000800000 */
[----:B------:R-:W-:Y:S01]  /*16910*/  IMAD.X R90, R72, 0x1, R103, P4 ;  /* 0x00000001485a7824 */ /* 0x000fe200020e0667 */
[----:B------:R-:W-:-:S02]  /*16920*/  ISETP.GE.U32.AND P2, PT, R73, R38, PT ;  /* 0x000000264900720c */ /* 0x000fc40003f46070 */
[----:B------:R-:W-:Y:S02]  /*16930*/  ISETP.GE.U32.AND.EX P3, PT, R69, R104, PT, P3 ;  /* 0x000000684500720c */ /* 0x000fe40003f66130 */
[----:B------:R-:W-:Y:S01]  /*16940*/  ISETP.GE.U32.AND P1, PT, R39, R76, PT ;  /* 0x0000004c2700720c */ /* 0x000fe20003f26070 */
[----:B------:R-:W-:Y:S01]  /*16950*/  IMAD.MOV.U32 R76, RZ, RZ, R71 ;  /* 0x000000ffff4c7224 */ /* 0x000fe200078e0047 */
[----:B------:R-:W-:Y:S01]  /*16960*/  ISETP.GE.U32.AND.EX P2, PT, R72, R99, PT, P2 ;  /* 0x000000634800720c */ /* 0x000fe20003f46120 */
[C---:B------:R-:W-:Y:S01]  /*16970*/  IMAD.WIDE.U32 R70, R119.reuse, R74, RZ ;  /* 0x0000004a77467225 */ /* 0x040fe200078e00ff */
[----:B------:R-:W-:Y:S02]  /*16980*/  SEL R73, RZ, 0x1, P3 ;  /* 0x00000001ff497807 */ /* 0x000fe40001800000 */
[----:B------:R-:W-:Y:S01]  /*16990*/  ISETP.GE.U32.AND.EX P1, PT, R90, R103, PT, P1 ;  /* 0x000000675a00720c */ /* 0x000fe20003f26110 */
[----:B------:R-:W-:Y:S01]  /*169a0*/  IMAD.WIDE.U32.X R76, R119, R65, R76, P5 ;  /* 0x00000041774c7225 */ /* 0x000fe200028e044c */
[----:B------:R-:W-:-:S02]  /*169b0*/  IADD3 R105, P3, P4, R105, R42, R84 ;  /* 0x0000002a69697210 */ /* 0x000fc40007c7e054 */
[----:B------:R-:W-:Y:S02]  /*169c0*/  SEL R42, RZ, 0x1, P2 ;  /* 0x00000001ff2a7807 */ /* 0x000fe40001000000 */
[----:B------:R-:W-:Y:S01]  /*169d0*/  IADD3 R103, P2, P5, R73, R80, R78 ;  /* 0x0000005049677210 */ /* 0x000fe20007d5e04e */
[C---:B------:R-:W-:Y:S01]  /*169e0*/  IMAD.WIDE.U32 R72, R68.reuse, R74, RZ ;  /* 0x0000004a44487225 */ /* 0x040fe200078e00ff */
[----:B------:R-:W-:Y:S02]  /*169f0*/  SEL R99, RZ, 0x1, P1 ;  /* 0x00000001ff637807 */ /* 0x000fe40000800000 */
[----:B------:R-:W-:Y:S01]  /*16a00*/  IADD3.X R101, PT, PT, RZ, R43, RZ, P3, P4 ;  /* 0x0000002bff657210 */ /* 0x000fe20001fe84ff */
[----:B------:R-:W-:Y:S01]  /*16a10*/  IMAD.WIDE.U32 R70, P1, R68, R2, R70 ;  /* 0x0000000244467225 */ /* 0x000fe20007820046 */
[----:B------:R-:W-:Y:S02]  /*16a20*/  IADD3 R42, P3, P4, R99, R76, R42 ;  /* 0x0000004c632a7210 */ /* 0x000fe40007c7e02a */
[----:B------:R-:W-:Y:S01]  /*16a30*/  IADD3.X R80, PT, PT, RZ, R81, RZ, P2, P5 ;  /* 0x00000051ff507210 */ /* 0x000fe200017ea4ff */
[----:B------:R-:W-:Y:S01]  /*16a40*/  IMAD.X R43, RZ, RZ, RZ, P1 ;  /* 0x000000ffff2b7224 */ /* 0x000fe200008e06ff */
[----:B------:R-:W-:-:S02]  /*16a50*/  IADD3 R79, P2, PT, R79, R72, RZ ;  /* 0x000000484f4f7210 */ /* 0x000fc40007f5e0ff */
[----:B------:R-:W-:Y:S02]  /*16a60*/  IADD3 R38, P5, PT, R73, R70, RZ ;  /* 0x0000004649267210 */ /* 0x000fe40007fbe0ff */
[----:B------:R-:W-:Y:S02]  /*16a70*/  IADD3.X R76, PT, PT, RZ, R77, RZ, P3, P4 ;  /* 0x0000004dff4c7210 */ /* 0x000fe40001fe84ff */
[C---:B------:R-:W-:Y:S01]  /*16a80*/  IADD3 R77, P3, PT, R79.reuse, R42, RZ ;  /* 0x0000002a4f4d7210 */ /* 0x040fe20007f7e0ff */
[----:B------:R-:W-:Y:S01]  /*16a90*/  IMAD.X R69, R38, 0x1, R69, P2 ;  /* 0x0000000126457824 */ /* 0x000fe200010e0645 */
[----:B------:R-:W-:Y:S02]  /*16aa0*/  IADD3 R105, P4, PT, R92, R105, RZ ;  /* 0x000000695c697210 */ /* 0x000fe40007f9e0ff */
[----:B------:R-:W-:Y:S01]  /*16ab0*/  ISETP.GE.U32.AND P1, PT, R79, R72, PT ;  /* 0x000000484f00720c */ /* 0x000fe20003f26070 */
[----:B------:R-:W-:Y:S01]  /*16ac0*/  IMAD.X R92, R69, 0x1, R76, P3 ;  /* 0x00000001455c7824 */ /* 0x000fe200018e064c */
[----:B------:R-:W-:Y:S01]  /*16ad0*/  ISETP.NE.U32.AND P3, PT, R103, RZ, PT ;  /* 0x000000ff6700720c */ /* 0x000fe20003f65070 */
[----:B------:R-:W-:Y:S01]  /*16ae0*/  IMAD.X R88, R94, 0x1, R101, P4 ;  /* 0x000000015e587824 */ /* 0x000fe200020e0665 */
[----:B------:R-:W-:Y:S01]  /*16af0*/  ISETP.GE.U32.AND P2, PT, R77, R42, PT ;  /* 0x0000002a4d00720c */ /* 0x000fe20003f46070 */
[----:B------:R-:W-:Y:S01]  /*16b00*/  IMAD.MOV.U32 R42, RZ, RZ, R71 ;  /* 0x000000ffff2a7224 */ /* 0x000fe200078e0047 */
[----:B------:R-:W-:Y:S01]  /*16b10*/  ISETP.NE.AND.EX P3, PT, R80, RZ, PT, P3 ;  /* 0x000000ff5000720c */ /* 0x000fe20003f65330 */
[----:B------:R-:W-:Y:S01]  /*16b20*/  IMAD.WIDE.U32 R70, R68, R66, RZ ;  /* 0x0000004244467225 */ /* 0x000fe200078e00ff */
[----:B------:R-:W-:-:S02]  /*16b30*/  ISETP.GE.U32.AND.EX P1, PT, R69, R38, PT, P1 ;  /* 0x000000264500720c */ /* 0x000fc40003f26110 */
[----:B------:R-:W-:Y:S01]  /*16b40*/  ISETP.GE.U32.AND.EX P2, PT, R92, R76, PT, P2 ;  /* 0x0000004c5c00720c */ /* 0x000fe20003f46120 */
[----:B------:R-:W-:Y:S01]  /*16b50*/  IMAD.WIDE.U32.X R42, R119, R2, R42, P5 ;  /* 0x00000002772a7225 */ /* 0x000fe200028e042a */
[----:B------:R-:W-:Y:S02]  /*16b60*/  ISETP.NE.U32.AND P5, PT, R97, R64, PT ;  /* 0x000000406100720c */ /* 0x000fe40003fa5070 */
[----:B------:R-:W-:Y:S02]  /*16b70*/  SEL R72, RZ, 0x1, P1 ;  /* 0x00000001ff487807 */ /* 0x000fe40000800000 */
[----:B------:R-:W-:Y:S02]  /*16b80*/  SEL R69, RZ, 0x1, P2 ;  /* 0x00000001ff457807 */ /* 0x000fe40001000000 */
[----:B------:R-:W-:Y:S02]  /*16b90*/  ISETP.LT.U32.AND P2, PT, R95, R62, PT ;  /* 0x0000003e5f00720c */ /* 0x000fe40003f41070 */
[----:B------:R-:W-:-:S02]  /*16ba0*/  ISETP.NE.AND.EX P5, PT, R98, R65, PT, P5 ;  /* 0x000000416200720c */ /* 0x000fc40003fa5350 */
[----:B------:R-:W-:Y:S02]  /*16bb0*/  IADD3 R72, P0, P6, R69, R42, R72 ;  /* 0x0000002a45487210 */ /* 0x000fe40007e1e048 */
[----:B------:R-:W-:Y:S02]  /*16bc0*/  ISETP.LT.U32.AND P1, PT, R97, R64, PT ;  /* 0x000000406100720c */ /* 0x000fe40003f21070 */
[----:B------:R-:W-:Y:S02]  /*16bd0*/  ISETP.LT.U32.AND.EX P2, PT, R96, R63, !P5, P2 ;  /* 0x0000003f6000720c */ /* 0x000fe40006f41120 */
[----:B------:R-:W-:Y:S01]  /*16be0*/  IADD3.X R76, PT, PT, RZ, R43, RZ, P0, P6 ;  /* 0x0000002bff4c7210 */ /* 0x000fe200007ec4ff */
[----:B------:R-:W-:Y:S01]  /*16bf0*/  IMAD.WIDE.U32 R42, R119, R66, RZ ;  /* 0x00000042772a7225 */ /* 0x000fe200078e00ff */
[----:B------:R-:W-:Y:S02]  /*16c00*/  @P3 IADD3 R69, P4, PT, R103, R82, RZ ;  /* 0x0000005267453210 */ /* 0x000fe40007f9e0ff */
[----:B------:R-:W-:-:S02]  /*16c10*/  ISETP.LT.U32.OR.EX P2, PT, R98, R65, P2, P1 ;  /* 0x000000416200720c */ /* 0x000fc40001741510 */
[----:B------:R-:W-:Y:S01]  /*16c20*/  ISETP.EQ.U32.AND P6, PT, R93, R74, PT ;  /* 0x0000004a5d00720c */ /* 0x000fe20003fc2070 */
[----:B------:R-:W-:Y:S01]  /*16c30*/  @P3 IMAD.X R38, R80, 0x1, R87, P4 ;  /* 0x0000000150263824 */ /* 0x000fe200020e0657 */
[----:B------:R-:W-:Y:S01]  /*16c40*/  @P3 ISETP.GE.U32.AND P5, PT, R69, R82, PT ;  /* 0x000000524500320c */ /* 0x000fe20003fa6070 */
[----:B------:R-:W-:Y:S01]  /*16c50*/  @P3 IMAD.MOV.U32 R82, RZ, RZ, R69 ;  /* 0x000000ffff523224 */ /* 0x000fe200078e0045 */
[----:B------:R-:W-:Y:S01]  /*16c60*/  ISETP.EQ.AND.EX P4, PT, R85, R2, P2, P6 ;  /* 0x000000025500720c */ /* 0x000fe20001782360 */
[----:B------:R-:W-:Y:S01]  /*16c70*/  IMAD.WIDE.U32 R42, P2, R68, R67, R42 ;  /* 0x00000043442a7225 */ /* 0x000fe2000784002a */
[----:B------:R-:W-:Y:S02]  /*16c80*/  @P3 ISETP.GE.U32.AND.EX P5, PT, R38, R87, PT, P5 ;  /* 0x000000572600320c */ /* 0x000fe40003fa6150 */
[----:B------:R-:W-:Y:S01]  /*16c90*/  ISETP.LT.U32.AND P0, PT, R93, R74, PT ;  /* 0x0000004a5d00720c */ /* 0x000fe20003f01070 */
[----:B------:R-:W-:Y:S01]  /*16ca0*/  @P3 IMAD.MOV.U32 R87, RZ, RZ, R38 ;  /* 0x000000ffff573224 */ /* 0x000fe200078e0026 */
[----:B------:R-:W-:Y:S01]  /*16cb0*/  IADD3 R38, P6, PT, R71, R42, RZ ;  /* 0x0000002a47267210 */ /* 0x000fe20007fde0ff */
[----:B------:R-:W-:Y:S01]  /*16cc0*/  IMAD.X R69, RZ, RZ, RZ, P2 ;  /* 0x000000ffff457224 */ /* 0x000fe200010e06ff */
[----:B------:R-:W-:Y:S01]  /*16cd0*/  IADD3 R99, P2, PT, R82, R70, RZ ;  /* 0x0000004652637210 */ /* 0x000fe20007f5e0ff */
[----:B------:R-:W-:Y:S01]  /*16ce0*/  IMAD.MOV.U32 R68, RZ, RZ, R43 ;  /* 0x000000ffff447224 */ /* 0x000fe200078e002b */
[----:B------:R-:W-:-:S02]  /*16cf0*/  ISETP.LT.U32.OR.EX P0, PT, R85, R2, P4, P0 ;  /* 0x000000025500720c */ /* 0x000fc40002701500 */
[----:B------:R-:W-:Y:S01]  /*16d00*/  ISETP.GE.U32.AND P4, PT, R99, R70, PT ;  /* 0x000000466300720c */ /* 0x000fe20003f86070 */
[----:B------:R-:W-:Y:S01]  /*16d10*/  IMAD.X R87, R87, 0x1, R38, P2 ;  /* 0x0000000157577824 */ /* 0x000fe200010e0626 */
[----:B------:R-:W-:Y:S01]  /*16d20*/  ISETP.GE.U32.AND P2, PT, R105, R66, PT ;  /* 0x000000426900720c */ /* 0x000fe20003f46070 */
[----:B------:R-:W-:Y:S01]  /*16d30*/  IMAD.WIDE.U32.X R42, R119, R67, R68, P6 ;  /* 0x00000043772a7225 */ /* 0x000fe200030e0444 */
[----:B------:R-:W-:Y:S02]  /*16d40*/  IADD3 R99, P6, PT, R99, R72, RZ ;  /* 0x0000004863637210 */ /* 0x000fe40007fde0ff */
[----:B------:R-:W-:Y:S01]  /*16d50*/  ISETP.GE.U32.AND.EX P4, PT, R87, R38, PT, P4 ;  /* 0x000000265700720c */ /* 0x000fe20003f86140 */
[----:B------:R-:W-:Y:S01]  /*16d60*/  IMAD.WIDE.U32 R70, R45, R91, RZ ;  /* 0x0000005b2d467225 */ /* 0x000fe200078e00ff */
[----:B------:R-:W-:Y:S02]  /*16d70*/  ISETP.GE.U32.AND.EX P2, PT, R88, R67, PT, P2 ;  /* 0x000000435800720c */ /* 0x000fe40003f46120 */
[----:B------:R-:W-:Y:S01]  /*16d80*/  SEL R82, RZ, 0x1, P4 ;  /* 0x00000001ff527807 */ /* 0x000fe20002000000 */
[----:B------:R-:W-:Y:S01]  /*16d90*/  IMAD.X R87, R87, 0x1, R76, P6 ;  /* 0x0000000157577824 */ /* 0x000fe200030e064c */
[----:B------:R-:W-:Y:S01]  /*16da0*/  ISETP.GE.U32.AND P6, PT, R99, R72, PT ;  /* 0x000000486300720c */ /* 0x000fe20003fc6070 */
[----:B------:R-:W-:-:S03]  /*16db0*/  IMAD.WIDE.U32 R68, P4, R111, R44, R70 ;  /* 0x0000002c6f447225 */ /* 0x000fc60007880046 */
[----:B------:R-:W-:Y:S01]  /*16dc0*/  ISETP.GE.U32.AND.EX P6, PT, R87, R76, PT, P6 ;  /* 0x0000004c5700720c */ /* 0x000fe20003fc6160 */
[----:B------:R-:W-:-:S04]  /*16dd0*/  IMAD.WIDE.U32 R70, R44, R91, RZ ;  /* 0x0000005b2c467225 */ /* 0x000fc800078e00ff */
[----:B------:R-:W-:Y:S01]  /*16de0*/  IMAD.X R73, RZ, RZ, RZ, P4 ;  /* 0x000000ffff497224 */ /* 0x000fe200020e06ff */
[----:B------:R-:W-:Y:S01]  /*16df0*/  IADD3 RZ, P4, PT, R71, R68, RZ ;  /* 0x0000004447ff7210 */ /* 0x000fe20007f9e0ff */
[----:B------:R-:W-:Y:S01]  /*16e00*/  IMAD.MOV.U32 R72, RZ, RZ, R69 ;  /* 0x000000ffff487224 */ /* 0x000fe200078e0045 */
[----:B------:R-:W-:Y:S01]  /*16e10*/  SEL R69, RZ, 0x1, P6 ;  /* 0x00000001ff457807 */ /* 0x000fe20003000000 */
[----:B------:R-:W-:Y:S01]  /*16e20*/  IMAD R38, R35, R44, RZ ;  /* 0x0000002c23267224 */ /* 0x000fe200078e02ff */
[----:B------:R-:W-:Y:S01]  /*16e30*/  @P2 ISETP.NE.U32.AND P6, PT, R105, R66, PT ;  /* 0x000000426900220c */ /* 0x000fe20003fc5070 */
[----:B------:R-:W-:Y:S01]  /*16e40*/  IMAD.WIDE.U32.X R72, R111, R45, R72, P4 ;  /* 0x0000002d6f487225 */ /* 0x000fe200020e0448 */
[----:B------:R-:W-:Y:S02]  /*16e50*/  PLOP3.LUT P4, PT, PT, PT, PT, 0x8, 0x80 ;  /* 0x000000000080781c */ /* 0x000fe40003f8e170 */
[----:B------:R-:W-:Y:S01]  /*16e60*/  @P2 ISETP.NE.OR.EX P4, PT, R88, R67, !P0, P6 ;  /* 0x000000435800220c */ /* 0x000fe20004785760 */
[----:B------:R-:W-:Y:S01]  /*16e70*/  IMAD.WIDE.U32 R70, R34, R44, RZ ;  /* 0x0000002c22467225 */ /* 0x000fe200078e00ff */
[----:B------:R-:W-:-:S03]  /*16e80*/  IADD3 R82, P2, P6, R69, R42, R82 ;  /* 0x0000002a45527210 */ /* 0x000fc60007e5e052 */
[----:B------:R-:W-:Y:S01]  /*16e90*/  IMAD R79, R34, R45, R38 ;  /* 0x0000002d224f7224 */ /* 0x000fe200078e0226 */
[----:B------:R-:W-:Y:S01]  /*16ea0*/  IADD3.X R109, PT, PT, RZ, R43, RZ, P2, P6 ;  /* 0x0000002bff6d7210 */ /* 0x000fe200017ec4ff */
[----:B------:R-:W-:Y:S01]  /*16eb0*/  IMAD.WIDE.U32 R68, R45, R34, RZ ;  /* 0x000000222d447225 */ /* 0x000fe200078e00ff */
[----:B------:R-:W-:-:S03]  /*16ec0*/  IADD3 R81, P2, PT, R72, R70, RZ ;  /* 0x0000004648517210 */ /* 0x000fc60007f5e0ff */
[----:B------:R-:W-:Y:S02]  /*16ed0*/  IMAD.IADD R71, R71, 0x1, R79 ;  /* 0x0000000147477824 */ /* 0x000fe400078e024f */
[----:B------:R-:W-:-:S04]  /*16ee0*/  IMAD.WIDE.U32 R68, P6, R35, R44, R68 ;  /* 0x0000002c23447225 */ /* 0x000fc800078c0044 */
[----:B------:R-:W-:-:S04]  /*16ef0*/  IMAD.WIDE.U32 R42, R44, R34, RZ ;  /* 0x000000222c2a7225 */ /* 0x000fc800078e00ff */
        /* <DEDUP_REMOVED lines=8> */
[-C--:B------:R-:W-:Y:S02]  /*16f80*/  IMAD R38, R37, R44.reuse, RZ ;  /* 0x0000002c25267224 */ /* 0x080fe400078e02ff */
[----:B------:R-:W-:-:S04]  /*16f90*/  IMAD.WIDE.U32 R72, R36, R44, RZ ;  /* 0x0000002c24487225 */ /* 0x000fc800078e00ff */
[----:B------:R-:W-:-:S04]  /*16fa0*/  IMAD.WIDE.U32 R42, P2, R37, R44, R42 ;  /* 0x0000002c252a7225 */ /* 0x000fc8000784002a */
[-C--:B------:R-:W-:Y:S02]  /*16fb0*/  IMAD R69, R36, R45.reuse, R38 ;  /* 0x0000002d24457224 */ /* 0x080fe400078e0226 */
[----:B------:R-:W-:-:S04]  /*16fc0*/  IMAD.WIDE.U32.X R78, R35, R45, R78, P6 ;  /* 0x0000002d234e7225 */ /* 0x000fc800030e044e */
[----:B------:R-:W-:Y:S01]  /*16fd0*/  IMAD.X R71, RZ, RZ, RZ, P2 ;  /* 0x000000ffff477224 */ /* 0x000fe200010e06ff */
[----:B------:R-:W-:Y:S01]  /*16fe0*/  IADD3 R103, P2, P6, R72, R78, R103 ;  /* 0x0000004e48677210 */ /* 0x000fe20007e5e067 */
[----:B------:R-:W-:Y:S02]  /*16ff0*/  IMAD.IADD R38, R73, 0x1, R69 ;  /* 0x0000000149267824 */ /* 0x000fe400078e0245 */
[----:B------:R-:W-:-:S03]  /*17000*/  IMAD.WIDE.U32 R68, R44, R36, RZ ;  /* 0x000000242c447225 */ /* 0x000fc600078e00ff */
[----:B------:R-:W-:Y:S01]  /*17010*/  IADD3.X R79, PT, PT, R38, R79, RZ, P2, P6 ;  /* 0x0000004f264f7210 */ /* 0x000fe200017ec4ff */
[----:B------:R-:W-:Y:S01]  /*17020*/  IMAD.MOV.U32 R70, RZ, RZ, R43 ;  /* 0x000000ffff467224 */ /* 0x000fe200078e002b */
[----:B------:R-:W-:Y:S01]  /*17030*/  ISETP.GE.U32.AND P2, PT, R103, R72, PT ;  /* 0x000000486700720c */ /* 0x000fe20003f46070 */
[----:B------:R-:W-:Y:S01]  /*17040*/  IMAD R68, R89, R44, RZ ;  /* 0x0000002c59447224 */ /* 0x000fe200078e02ff */
[----:B------:R-:W-:Y:S01]  /*17050*/  IADD3 RZ, P6, PT, R69, R42, RZ ;  /* 0x0000002a45ff7210 */ /* 0x000fe20007fde0ff */
[----:B------:R-:W-:Y:S01]  /*17060*/  IMAD.WIDE.U32 R42, R75, R44, RZ ;  /* 0x0000002c4b2a7225 */ /* 0x000fe200078e00ff */
[----:B------:R-:W-:-:S03]  /*17070*/  ISETP.GE.U32.AND.EX P2, PT, R79, R38, PT, P2 ;  /* 0x000000264f00720c */ /* 0x000fc60003f46120 */
[-C--:B------:R-:W-:Y:S01]  /*17080*/  IMAD R73, R75, R45.reuse, R68 ;  /* 0x0000002d4b497224 */ /* 0x080fe200078e0244 */
[----:B------:R-:W-:Y:S01]  /*17090*/  SEL R101, RZ, 0x1, P2 ;  /* 0x00000001ff657807 */ /* 0x000fe20001000000 */
        /* <DEDUP_REMOVED lines=8> */
[----:B------:R-:W-:-:S04]  /*17120*/  IMAD.WIDE.U32 R72, R47, R91, RZ ;  /* 0x0000005b2f487225 */ /* 0x000fc800078e00ff */
        /* <DEDUP_REMOVED lines=11> */
[-C--:B------:R-:W-:Y:S01]  /*171e0*/  IMAD R113, R34, R47.reuse, R38 ;  /* 0x0000002f22717224 */ /* 0x080fe200078e0226 */
[----:B------:R-:W-:Y:S01]  /*171f0*/  SEL R38, R62, RZ, P4 ;  /* 0x000000ff3e267207 */ /* 0x000fe20002000000 */
[----:B------:R-:W-:Y:S01]  /*17200*/  IMAD.MOV.U32 R70, RZ, RZ, R73 ;  /* 0x000000ffff467224 */ /* 0x000fe200078e0049 */
[----:B------:R-:W-:Y:S01]  /*17210*/  SEL R73, R63, RZ, P4 ;  /* 0x000000ff3f497207 */ /* 0x000fe20002000000 */
[----:B------:R-:W-:Y:S01]  /*17220*/  IMAD.IADD R80, R69, 0x1, R113 ;  /* 0x0000000145507824 */ /* 0x000fe200078e0271 */
[----:B------:R-:W-:Y:S01]  /*17230*/  IADD3 R69, P2, PT, R103, R68, RZ ;  /* 0x0000004467457210 */ /* 0x000fe20007f5e0ff */
[----:B------:R-:W-:-:S04]  /*17240*/  IMAD.WIDE.U32.X R70, R111, R47, R70, P6 ;  /* 0x0000002f6f467225 */ /* 0x000fc800030e0446 */
[----:B------:R-:W-:Y:S01]  /*17250*/  IMAD.X R81, R80, 0x1, R79, P2 ;  /* 0x0000000150517824 */ /* 0x000fe200010e064f */
[----:B------:R-:W-:-:S04]  /*17260*/  IADD3 R107, P2, P6, R69, R70, R107 ;  /* 0x00000046456b7210 */ /* 0x000fc80007e5e06b */
[----:B------:R-:W-:Y:S02]  /*17270*/  IADD3.X R108, PT, PT, R81, R71, RZ, P2, P6 ;  /* 0x00000047516c7210 */ /* 0x000fe400017ec4ff */
[----:B------:R-:W-:Y:S02]  /*17280*/  ISETP.GE.U32.AND P2, PT, R95, R62, PT ;  /* 0x0000003e5f00720c */ /* 0x000fe40003f46070 */
[----:B------:R-:W-:Y:S02]  /*17290*/  IADD3 R103, P6, PT, -R38, R95, RZ ;  /* 0x0000005f26677210 */ /* 0x000fe40007fde1ff */
[----:B------:R-:W-:-:S03]  /*172a0*/  ISETP.GE.U32.AND.EX P2, PT, R96, R63, PT, P2 ;  /* 0x0000003f6000720c */ /* 0x000fc60003f46120 */
[----:B------:R-:W-:Y:S01]  /*172b0*/  IMAD.X R38, R96, 0x1, ~R73, P6 ;  /* 0x0000000160267824 */ /* 0x000fe200030e0e49 */
[----:B------:R-:W-:Y:S01]  /*172c0*/  SEL R71, RZ, 0x1, P2 ;  /* 0x00000001ff477807 */ /* 0x000fe20001000000 */
[----:B------:R-:W-:-:S03]  /*172d0*/  IMAD.SHL.U32 R115, R103, 0x2, RZ ;  /* 0x0000000267737824 */ /* 0x000fc600078e00ff */
[----:B------:R-:W-:-:S04]  /*172e0*/  IADD3 R70, P6, PT, R71, R64, RZ ;  /* 0x0000004047467210 */ /* 0x000fc80007fde0ff */
[----:B------:R-:W-:Y:S01]  /*172f0*/  SEL R70, R70, RZ, P4 ;  /* 0x000000ff46467207 */ /* 0x000fe20002000000 */
[----:B------:R-:W-:Y:S01]  /*17300*/  IMAD.X R73, RZ, RZ, R65, P6 ;  /* 0x000000ffff497224 */ /* 0x000fe200030e0641 */
[----:B------:R-:W-:-:S04]  /*17310*/  ISETP.EQ.U32.AND P6, PT, R97, R64, PT ;  /* 0x000000406100720c */ /* 0x000fc80003fc2070 */
[----:B------:R-:W-:Y:S02]  /*17320*/  ISETP.EQ.AND.EX P2, PT, R98, R65, !P2, P6 ;  /* 0x000000416200720c */ /* 0x000fe40005742360 */
[----:B------:R-:W-:Y:S01]  /*17330*/  IADD3 R79, P6, PT, -R70, R97, RZ ;  /* 0x00000061464f7210 */ /* 0x000fe20007fde1ff */
[----:B------:R-:W-:Y:S01]  /*17340*/  IMAD.WIDE.U32 R70, R47, R34, RZ ;  /* 0x000000222f467225 */ /* 0x000fe200078e00ff */
[----:B------:R-:W-:Y:S02]  /*17350*/  SEL R73, R73, RZ, P4 ;  /* 0x000000ff49497207 */ /* 0x000fe40002000000 */
[C---:B------:R-:W-:Y:S02]  /*17360*/  ISETP.LT.U32.OR.EX P1, PT, R98.reuse, R65, P2, P1 ;  /* 0x000000416200720c */ /* 0x040fe40001721510 */
[----:B------:R-:W-:Y:S01]  /*17370*/  ISETP.GE.U32.AND P2, PT, R69, R68, PT ;  /* 0x000000444500720c */ /* 0x000fe20003f46070 */
[----:B------:R-:W-:Y:S01]  /*17380*/  IMAD.X R98, R98, 0x1, ~R73, P6 ;  /* 0x0000000162627824 */ /* 0x000fe200030e0e49 */
[----:B------:R-:W-:Y:S01]  /*17390*/  SEL R95, RZ, 0x1, !P1 ;  /* 0x00000001ff5f7807 */ /* 0x000fe20004800000 */
[----:B------:R-:W-:Y:S01]  /*173a0*/  IMAD.WIDE.U32 R72, R46, R34, RZ ;  /* 0x000000222e487225 */ /* 0x000fe200078e00ff */
[----:B------:R-:W-:-:S02]  /*173b0*/  @P3 SEL R72, RZ, 0x1, P5 ;  /* 0x00000001ff483807 */ /* 0x000fc40002800000 */
[----:B------:R-:W-:Y:S01]  /*173c0*/  IADD3 R68, P5, PT, R95, R74, RZ ;  /* 0x0000004a5f447210 */ /* 0x000fe20007fbe0ff */
[----:B------:R-:W-:Y:S01]  /*173d0*/  IMAD.WIDE.U32 R70, P6, R35, R46, R70 ;  /* 0x0000002e23467225 */ /* 0x000fe200078c0046 */
[----:B------:R-:W-:Y:S02]  /*173e0*/  ISETP.GE.U32.AND P1, PT, R107, R69, PT ;  /* 0x000000456b00720c */ /* 0x000fe40003f26070 */
[----:B------:R-:W-:Y:S01]  /*173f0*/  ISETP.GE.U32.AND.EX P2, PT, R81, R80, PT, P2 ;  /* 0x000000505100720c */ /* 0x000fe20003f46120 */
[----:B------:R-:W-:Y:S01]  /*17400*/  IMAD.X R69, RZ, RZ, RZ, P6 ;  /* 0x000000ffff457224 */ /* 0x000fe200030e06ff */
[----:B------:R-:W-:Y:S01]  /*17410*/  IADD3 RZ, P6, PT, R73, R70, RZ ;  /* 0x0000004649ff7210 */ /* 0x000fe20007fde0ff */
[----:B------:R-:W-:Y:S01]  /*17420*/  IMAD.X R106, RZ, RZ, R2, P5 ;  /* 0x000000ffff6a7224 */ /* 0x000fe200028e0602 */
[----:B------:R-:W-:Y:S01]  /*17430*/  SEL R80, R68, RZ, P4 ;  /* 0x000000ff44507207 */ /* 0x000fe20002000000 */
[----:B------:R-:W-:Y:S01]  /*17440*/  IMAD.MOV.U32 R68, RZ, RZ, R71 ;  /* 0x000000ffff447224 */ /* 0x000fe200078e0047 */
[----:B------:R-:W-:Y:S01]  /*17450*/  ISETP.GE.U32.AND.EX P1, PT, R108, R81, PT, P1 ;  /* 0x000000516c00720c */ /* 0x000fe20003f26110 */
[----:B------:R-:W-:Y:S01]  /*17460*/  IMAD R71, R37, R46, RZ ;  /* 0x0000002e25477224 */ /* 0x000fe200078e02ff */
[----:B------:R-:W-:Y:S01]  /*17470*/  SEL R70, RZ, 0x1, P2 ;  /* 0x00000001ff467807 */ /* 0x000fe20001000000 */
[----:B------:R-:W-:Y:S01]  /*17480*/  IMAD.WIDE.U32.X R68, R35, R47, R68, P6 ;  /* 0x0000002f23447225 */ /* 0x000fe200030e0444 */
[----:B------:R-:W-:-:S02]  /*17490*/  SEL R97, RZ, 0x1, P1 ;  /* 0x00000001ff617807 */ /* 0x000fc40000800000 */
[----:B------:R-:W-:Y:S01]  /*174a0*/  IADD3 R113, P2, PT, -R80, R93, RZ ;  /* 0x0000005d50717210 */ /* 0x000fe20007f5e1ff */
[----:B------:R-:W-:Y:S01]  /*174b0*/  IMAD R81, R36, R47, R71 ;  /* 0x0000002f24517224 */ /* 0x000fe200078e0247 */
[----:B------:R-:W-:Y:S02]  /*174c0*/  SEL R106, R106, RZ, P4 ;  /* 0x000000ff6a6a7207 */ /* 0x000fe40002000000 */
[----:B------:R-:W-:Y:S01]  /*174d0*/  @P3 IADD3 R83, P1, PT, R72, R83, RZ ;  /* 0x0000005348533210 */ /* 0x000fe20007f3e0ff */
[----:B------:R-:W-:Y:S01]  /*174e0*/  IMAD.WIDE.U32 R72, R36, R46, RZ ;  /* 0x0000002e24487225 */ /* 0x000fe200078e00ff */
[----:B------:R-:W-:-:S03]  /*174f0*/  IADD3 R97, P5, P6, R97, R68, R70 ;  /* 0x0000004461617210 */ /* 0x000fc60007ebe046 */
[----:B------:R-:W-:Y:S01]  /*17500*/  IMAD.X R106, R85, 0x1, ~R106, P2 ;  /* 0x00000001556a7824 */ /* 0x000fe200010e0e6a */
[----:B------:R-:W-:Y:S01]  /*17510*/  IADD3 R93, P2, PT, R83, R82, RZ ;  /* 0x00000052535d7210 */ /* 0x000fe20007f5e0ff */
[----:B------:R-:W-:Y:S01]  /*17520*/  @P3 IMAD.X R86, RZ, RZ, R86, P1 ;  /* 0x000000ffff563224 */ /* 0x000fe200008e0656 */
[----:B------:R-:W-:Y:S01]  /*17530*/  IADD3.X R84, PT, PT, RZ, R69, RZ, P5, P6 ;  /* 0x00000045ff547210 */ /* 0x000fe20002fec4ff */
[----:B------:R-:W-:Y:S01]  /*17540*/  IMAD.WIDE.U32 R70, R45, R75, RZ ;  /* 0x0000004b2d467225 */ /* 0x000fe200078e00ff */
[----:B------:R-:W-:Y:S02]  /*17550*/  ISETP.NE.U32.AND P5, PT, R77, R64, PT ;  /* 0x000000404d00720c */ /* 0x000fe40003fa5070 */
[----:B------:R-:W-:Y:S01]  /*17560*/  IADD3 R68, P3, PT, R101, R72, RZ ;  /* 0x0000004865447210 */ /* 0x000fe20007f7e0ff */
[----:B------:R-:W-:Y:S01]  /*17570*/  IMAD.IADD R96, R73, 0x1, R81 ;  /* 0x0000000149607824 */ /* 0x000fe200078e0251 */
[----:B------:R-:W-:Y:S01]  /*17580*/  ISETP.NE.AND.EX P5, PT, R92, R65, PT, P5 ;  /* 0x000000415c00720c */ /* 0x000fe20003fa5350 */
[----:B------:R-:W-:Y:S01]  /*17590*/  IMAD.X R86, R86, 0x1, R109, P2 ;  /* 0x0000000156567824 */ /* 0x000fe200010e066d */
[----:B------:R-:W-:Y:S01]  /*175a0*/  ISETP.LT.U32.AND P2, PT, R39, R62, PT ;  /* 0x0000003e2700720c */ /* 0x000fe20003f41070 */
[----:B------:R-:W-:Y:S01]  /*175b0*/  IMAD.WIDE.U32 R80, R47, R36, RZ ;  /* 0x000000242f507225 */ /* 0x000fe200078e00ff */
[----:B------:R-:W-:-:S02]  /*175c0*/  ISETP.GE.U32.AND P1, PT, R68, R72, PT ;  /* 0x000000484400720c */ /* 0x000fc40003f26070 */
[----:B------:R-:W-:Y:S01]  /*175d0*/  ISETP.LT.U32.AND.EX P5, PT, R90, R63, !P5, P2 ;  /* 0x0000003f5a00720c */ /* 0x000fe20006fa1120 */
[----:B------:R-:W-:Y:S01]  /*175e0*/  IMAD.X R95, R96, 0x1, R94, P3 ;  /* 0x00000001605f7824 */ /* 0x000fe200018e065e */
[----:B------:R-:W-:Y:S01]  /*175f0*/  IADD3 R85, P3, PT, R68, R97, RZ ;  /* 0x0000006144557210 */ /* 0x000fe20007f7e0ff */
[----:B------:R-:W-:Y:S01]  /*17600*/  IMAD.WIDE.U32 R70, P6, R89, R44, R70 ;  /* 0x0000002c59467225 */ /* 0x000fe200078c0046 */
[----:B------:R-:W-:Y:S02]  /*17610*/  ISETP.LT.U32.AND P2, PT, R77, R64, PT ;  /* 0x000000404d00720c */ /* 0x000fe40003f41070 */
[----:B------:R-:W-:Y:S01]  /*17620*/  SEL R97, RZ, 0x1, !P0 ;  /* 0x00000001ff617807 */ /* 0x000fe20004000000 */
[----:B------:R-:W-:Y:S01]  /*17630*/  IMAD.X R69, RZ, RZ, RZ, P6 ;  /* 0x000000ffff457224 */ /* 0x000fe200030e06ff */
[----:B------:R-:W-:Y:S01]  /*17640*/  ISETP.GE.U32.AND P6, PT, R93, R66, PT ;  /* 0x000000425d00720c */ /* 0x000fe20003fc6070 */
[----:B------:R-:W-:Y:S01]  /*17650*/  IMAD.WIDE.U32 R80, P0, R37, R46, R80 ;  /* 0x0000002e25507225 */ /* 0x000fe20007800050 */
[----:B------:R-:W-:-:S03]  /*17660*/  ISETP.GE.U32.AND.EX P1, PT, R95, R96, PT, P1 ;  /* 0x000000605f00720c */ /* 0x000fc60003f26110 */
[----:B------:R-:W-:Y:S01]  /*17670*/  IMAD.X R84, R95, 0x1, R84, P3 ;  /* 0x000000015f547824 */ /* 0x000fe200018e0654 */
[----:B------:R-:W-:Y:S01]  /*17680*/  ISETP.LT.U32.OR.EX P3, PT, R92, R65, P5, P2 ;  /* 0x000000415c00720c */ /* 0x000fe20002f61520 */
[----:B------:R-:W-:Y:S01]  /*17690*/  IMAD.X R73, RZ, RZ, RZ, P0 ;  /* 0x000000ffff497224 */ /* 0x000fe200000e06ff */
[----:B------:R-:W-:Y:S01]  /*176a0*/  ISETP.EQ.U32.AND P5, PT, R99, R74, PT ;  /* 0x0000004a6300720c */ /* 0x000fe20003fa2070 */
[----:B------:R-:W-:Y:S01]  /*176b0*/  IMAD.WIDE.U32 R82, R46, R36, RZ ;  /* 0x000000242e527225 */ /* 0x000fe200078e00ff */
[----:B------:R-:W-:Y:S02]  /*176c0*/  ISETP.GE.U32.AND.EX P0, PT, R86, R67, PT, P6 ;  /* 0x000000435600720c */ /* 0x000fe40003f06160 */
[----:B------:R-:W-:Y:S01]  /*176d0*/  ISETP.EQ.AND.EX P3, PT, R87, R2, P3, P5 ;  /* 0x000000025700720c */ /* 0x000fe20001f62350 */
[----:B------:R-:W-:Y:S01]  /*176e0*/  IMAD.MOV.U32 R72, RZ, RZ, R81 ;  /* 0x000000ffff487224 */ /* 0x000fe200078e0051 */
[----:B------:R-:W-:Y:S02]  /*176f0*/  ISETP.GE.U32.AND P5, PT, R85, R68, PT ;  /* 0x000000445500720c */ /* 0x000fe40003fa6070 */
[----:B------:R-:W-:Y:S01]  /*17700*/  IADD3 RZ, P6, PT, R83, R80, RZ ;  /* 0x0000005053ff7210 */ /* 0x000fe20007fde0ff */
[----:B------:R-:W-:Y:S01]  /*17710*/  IMAD.WIDE.U32 R80, R44, R75, RZ ;  /* 0x0000004b2c507225 */ /* 0x000fe200078e00ff */
[----:B------:R-:W-:-:S02]  /*17720*/  ISETP.GE.U32.AND.EX P5, PT, R84, R95, PT, P5 ;  /* 0x0000005f5400720c */ /* 0x000fc40003fa6150 */
[----:B------:R-:W-:Y:S01]  /*17730*/  SEL R68, RZ, 0x1, P1 ;  /* 0x00000001ff447807 */ /* 0x000fe20000800000 */
[----:B------:R-:W-:Y:S01]  /*17740*/  IMAD.WIDE.U32.X R72, R37, R47, R72, P6 ;  /* 0x0000002f25487225 */ /* 0x000fe200030e0448 */
[----:B------:R-:W-:Y:S02]  /*17750*/  ISETP.LT.U32.AND P1, PT, R99, R74, PT ;  /* 0x0000004a6300720c */ /* 0x000fe40003f21070 */
[----:B------:R-:W-:Y:S02]  /*17760*/  SEL R95, RZ, 0x1, P5 ;  /* 0x00000001ff5f7807 */ /* 0x000fe40002800000 */
[----:B------:R-:W-:Y:S02]  /*17770*/  IADD3 R82, P5, PT, R97, R66, RZ ;  /* 0x0000004261527210 */ /* 0x000fe40007fbe0ff */
[----:B------:R-:W-:Y:S02]  /*17780*/  ISETP.LT.U32.OR.EX P3, PT, R87, R2, P3, P1 ;  /* 0x000000025700720c */ /* 0x000fe40001f61510 */
[----:B------:R-:W-:Y:S01]  /*17790*/  @P0 ISETP.NE.U32.AND P6, PT, R93, R66, PT ;  /* 0x000000425d00020c */ /* 0x000fe20003fc5070 */
[----:B------:R-:W-:Y:S01]  /*177a0*/  IMAD.X R80, RZ, RZ, R67, P5 ;  /* 0x000000ffff507224 */ /* 0x000fe200028e0643 */
[----:B------:R-:W-:-:S02]  /*177b0*/  PLOP3.LUT P1, PT, PT, PT, PT, 0x8, 0x80 ;  /* 0x000000000080781c */ /* 0x000fc40003f2e170 */
[----:B------:R-:W-:Y:S02]  /*177c0*/  @P0 ISETP.NE.OR.EX P1, PT, R86, R67, !P3, P6 ;  /* 0x000000435600020c */ /* 0x000fe40005f25760 */
[----:B------:R-:W-:Y:S01]  /*177d0*/  IADD3 R95, P0, P5, R95, R72, R68 ;  /* 0x000000485f5f7210 */ /* 0x000fe20007d1e044 */
[----:B------:R-:W-:Y:S01]  /*177e0*/  IMAD.MOV.U32 R68, RZ, RZ, R71 ;  /* 0x000000ffff447224 */ /* 0x000fe200078e0047 */
[----:B------:R-:W-:Y:S02]  /*177f0*/  IADD3 RZ, P6, PT, R81, R70, RZ ;  /* 0x0000004651ff7210 */ /* 0x000fe40007fde0ff */
[----:B------:R-:W-:Y:S02]  /*17800*/  SEL R70, R82, RZ, P4 ;  /* 0x000000ff52467207 */ /* 0x000fe40002000000 */
[----:B------:R-:W-:Y:S01]  /*17810*/  IADD3.X R97, PT, PT, RZ, R73, RZ, P0, P5 ;  /* 0x00000049ff617210 */ /* 0x000fe200007ea4ff */
[----:B------:R-:W-:Y:S01]  /*17820*/  IMAD.WIDE.U32.X R68, R89, R45, R68, P6 ;  /* 0x0000002d59447225 */ /* 0x000fe200030e0444 */
[----:B------:R-:W-:-:S02]  /*17830*/  SEL R71, R80, RZ, P4 ;  /* 0x000000ff50477207 */ /* 0x000fc40002000000 */
[----:B------:R-:W-:Y:S01]  /*17840*/  IADD3 R105, P5, PT, -R70, R105, RZ ;  /* 0x0000006946697210 */ /* 0x000fe20007fbe1ff */
[----:B------:R-:W-:Y:S01]  /*17850*/  IMAD.WIDE.U32 R72, R75, R46, RZ ;  /* 0x0000002e4b487225 */ /* 0x000fe200078e00ff */
[----:B------:R-:W-:Y:S02]  /*17860*/  ISETP.GE.U32.AND P4, PT, R39, R62, PT ;  /* 0x0000003e2700720c */ /* 0x000fe40003f86070 */
[----:B------:R-:W-:Y:S01]  /*17870*/  ISETP.GE.U32.AND P0, PT, R101, R42, PT ;  /* 0x0000002a6500720c */ /* 0x000fe20003f06070 */
[----:B------:R-:W-:Y:S01]  /*17880*/  IMAD.X R88, R88, 0x1, ~R71, P5 ;  /* 0x0000000158587824 */ /* 0x000fe200028e0e47 */
[----:B------:R-:W-:Y:S01]  /*17890*/  SEL R96, R62, RZ, P1 ;  /* 0x000000ff3e607207 */ /* 0x000fe20000800000 */
[----:B------:R-:W-:Y:S01]  /*178a0*/  IMAD R42, R89, R46, RZ ;  /* 0x0000002e592a7224 */ /* 0x000fe200078e02ff */
[----:B------:R-:W-:Y:S02]  /*178b0*/  ISETP.GE.U32.AND.EX P4, PT, R90, R63, PT, P4 ;  /* 0x0000003f5a00720c */ /* 0x000fe40003f86140 */
[----:B------:R-:W-:Y:S01]  /*178c0*/  ISETP.GE.U32.AND.EX P0, PT, R94, R43, PT, P0 ;  /* 0x0000002b5e00720c */ /* 0x000fe20003f06100 */
[----:B------:R-:W-:Y:S01]  /*178d0*/  IMAD R109, R75, R47, R42 ;  /* 0x0000002f4b6d7224 */ /* 0x000fe200078e022a */
[----:B------:R-:W-:-:S02]  /*178e0*/  IADD3 R96, P5, PT, -R96, R39, RZ ;  /* 0x0000002760607210 */ /* 0x000fc40007fbe1ff */
[----:B------:R-:W-:Y:S01]  /*178f0*/  SEL R43, R63, RZ, P1 ;  /* 0x000000ff3f2b7207 */ /* 0x000fe20000800000 */
[----:B------:R-:W-:Y:S01]  /*17900*/  IMAD.IADD R109, R73, 0x1, R109 ;  /* 0x00000001496d7824 */ /* 0x000fe200078e026d */
[----:B------:R-:W-:Y:S02]  /*17910*/  SEL R39, RZ, 0x1, P4 ;  /* 0x00000001ff277807 */ /* 0x000fe40002000000 */
[-C--:B------:R-:W-:Y:S01]  /*17920*/  ISETP.EQ.U32.AND P6, PT, R77, R64.reuse, PT ;  /* 0x000000404d00720c */ /* 0x080fe20003fc2070 */
[----:B------:R-:W-:Y:S01]  /*17930*/  IMAD.X R94, R90, 0x1, ~R43, P5 ;  /* 0x000000015a5e7824 */ /* 0x000fe200028e0e2b */
[----:B------:R-:W-:Y:S01]  /*17940*/  IADD3 R42, P5, PT, R39, R64, RZ ;  /* 0x00000040272a7210 */ /* 0x000fe20007fbe0ff */
[----:B------:R-:W-:Y:S01]  /*17950*/  IMAD.SHL.U32 R90, R113, 0x2, RZ ;  /* 0x00000002715a7824 */ /* 0x000fe200078e00ff */
[----:B------:R-:W-:Y:S02]  /*17960*/  ISETP.EQ.AND.EX P6, PT, R92, R65, !P4, P6 ;  /* 0x000000415c00720c */ /* 0x000fe400067c2360 */
[----:B------:R-:W-:Y:S01]  /*17970*/  SEL R39, RZ, 0x1, P0 ;  /* 0x00000001ff277807 */ /* 0x000fe20000000000 */
[----:B------:R-:W-:Y:S01]  /*17980*/  IMAD.X R43, RZ, RZ, R65, P5 ;  /* 0x000000ffff2b7224 */ /* 0x000fe200028e0641 */
[----:B------:R-:W-:-:S02]  /*17990*/  ISETP.GE.U32.AND P0, PT, R96, R91, PT ;  /* 0x0000005b6000720c */ /* 0x000fc40003f06070 */
[----:B------:R-:W-:Y:S02]  /*179a0*/  ISETP.LT.U32.OR.EX P2, PT, R92, R65, P6, P2 ;  /* 0x000000415c00720c */ /* 0x000fe40003741520 */
[----:B------:R-:W-:Y:S02]  /*179b0*/  SEL R42, R42, RZ, P1 ;  /* 0x000000ff2a2a7207 */ /* 0x000fe40000800000 */
[----:B------:R-:W-:Y:S02]  /*179c0*/  IADD3 R104, P5, P4, R72, R68, R39 ;  /* 0x0000004448687210 */ /* 0x000fe40007cbe027 */
[----:B------:R-:W-:Y:S02]  /*179d0*/  ISETP.GE.U32.AND.EX P0, PT, R94, R111, PT, P0 ;  /* 0x0000006f5e00720c */ /* 0x000fe40003f06100 */
[----:B------:R-:W-:Y:S02]  /*179e0*/  SEL R39, RZ, 0x1, !P2 ;  /* 0x00000001ff277807 */ /* 0x000fe40005000000 */
[----:B------:R-:W-:-:S02]  /*179f0*/  IADD3 R77, P6, PT, -R42, R77, RZ ;  /* 0x0000004d2a4d7210 */ /* 0x000fc40007fde1ff */
[----:B------:R-:W-:Y:S02]  /*17a00*/  SEL R43, R43, RZ, P1 ;  /* 0x000000ff2b2b7207 */ /* 0x000fe40000800000 */
[----:B------:R-:W-:Y:S02]  /*17a10*/  SEL R80, RZ, 0xffffffff, P0 ;  /* 0xffffffffff507807 */ /* 0x000fe40000000000 */
[----:B------:R-:W-:Y:S01]  /*17a20*/  IADD3 R42, P2, PT, R39, R74, RZ ;  /* 0x0000004a272a7210 */ /* 0x000fe20007f5e0ff */
[----:B------:R-:W-:Y:S01]  /*17a30*/  IMAD.X R70, R92, 0x1, ~R43, P6 ;  /* 0x000000015c467824 */ /* 0x000fe200030e0e2b */
[----:B------:R-:W-:Y:S01]  /*17a40*/  IADD3.X R102, PT, PT, R109, R69, RZ, P5, P4 ;  /* 0x000000456d667210 */ /* 0x000fe20002fe84ff */
[----:B------:R-:W-:Y:S01]  /*17a50*/  IMAD.WIDE.U32 R68, R47, R75, RZ ;  /* 0x0000004b2f447225 */ /* 0x000fe200078e00ff */
[----:B------:R-:W-:Y:S02]  /*17a60*/  IADD3 R83, P5, P6, R80, R77, -R34 ;  /* 0x0000004d50537210 */ /* 0x000fe40007ebe822 */
[----:B------:R-:W-:Y:S01]  /*17a70*/  SHF.L.W.U32.HI R82, R38, 0x1, R79 ;  /* 0x0000000126527819 */ /* 0x000fe20000010e4f */
[----:B------:R-:W-:Y:S01]  /*17a80*/  IMAD.X R100, RZ, RZ, R2, P2 ;  /* 0x000000ffff647224 */ /* 0x000fe200010e0602 */
[----:B------:R-:W-:-:S02]  /*17a90*/  SEL R42, R42, RZ, P1 ;  /* 0x000000ff2a2a7207 */ /* 0x000fc40000800000 */
[----:B------:R-:W-:Y:S02]  /*17aa0*/  IADD3.X R80, PT, PT, R80, R70, ~R35, P5, P6 ;  /* 0x0000004650507210 */ /* 0x000fe40002fecc23 */
[----:B------:R-:W-:Y:S02]  /*17ab0*/  ISETP.GE.AND P4, PT, R38, RZ, PT ;  /* 0x000000ff2600720c */ /* 0x000fe40003f86270 */
[----:B------:R-:W-:Y:S02]  /*17ac0*/  SHF.L.W.U32.HI R81, R79, 0x1, R98 ;  /* 0x000000014f517819 */ /* 0x000fe40000010e62 */
[----:B------:R-:W-:Y:S02]  /*17ad0*/  ISETP.EQ.U32.AND P6, PT, R82, R79, PT ;  /* 0x0000004f5200720c */ /* 0x000fe40003fc2070 */
[----:B------:R-:W-:Y:S01]  /*17ae0*/  IADD3 R101, P5, PT, -R42, R99, RZ ;  /* 0x000000632a657210 */ /* 0x000fe20007fbe1ff */
[----:B------:R-:W-:Y:S01]  /*17af0*/  IMAD.SHL.U32 R99, R105, 0x2, RZ ;  /* 0x0000000269637824 */ /* 0x000fe200078e00ff */
[----:B------:R-:W-:-:S02]  /*17b00*/  SEL R100, R100, RZ, P1 ;  /* 0x000000ff64647207 */ /* 0x000fc40000800000 */
[----:B------:R-:W-:Y:S02]  /*17b10*/  ISETP.LT.U32.AND P2, PT, R82, R79, PT ;  /* 0x0000004f5200720c */ /* 0x000fe40003f41070 */
[----:B------:R-:W-:Y:S01]  /*17b20*/  ISETP.EQ.AND.EX P4, PT, R81, R98, !P4, P6 ;  /* 0x000000625100720c */ /* 0x000fe20006782360 */
[----:B------:R-:W-:Y:S01]  /*17b30*/  IMAD.X R100, R87, 0x1, ~R100, P5 ;  /* 0x0000000157647824 */ /* 0x000fe200028e0e64 */
[----:B------:R-:W-:Y:S02]  /*17b40*/  ISETP.EQ.U32.AND P6, PT, R77, R34, PT ;  /* 0x000000224d00720c */ /* 0x000fe40003fc2070 */
[----:B------:R-:W-:Y:S02]  /*17b50*/  ISETP.LT.U32.OR.EX P5, PT, R81, R98, P4, P2 ;  /* 0x000000625100720c */ /* 0x000fe400027a1520 */
[----:B------:R-:W-:Y:S02]  /*17b60*/  ISETP.LT.U32.AND P4, PT, R77, R34, PT ;  /* 0x000000224d00720c */ /* 0x000fe40003f81070 */
[----:B------:R-:W-:-:S02]  /*17b70*/  SEL R39, RZ, 0x1, !P5 ;  /* 0x00000001ff277807 */ /* 0x000fc40006800000 */
[----:B------:R-:W-:Y:S01]  /*17b80*/  ISETP.EQ.AND.EX P0, PT, R70, R35, !P0, P6 ;  /* 0x000000234600720c */ /* 0x000fe20004702360 */
[----:B------:R-:W-:Y:S01]  /*17b90*/  IMAD.WIDE.U32 R68, P6, R89, R46, R68 ;  /* 0x0000002e59447225 */ /* 0x000fe200078c0044 */
[----:B------:R-:W-:Y:S02]  /*17ba0*/  LOP3.LUT R92, R90, R39, RZ, 0xfc, !PT ;  /* 0x000000275a5c7212 */ /* 0x000fe400078efcff */
[----:B------:R-:W-:Y:S01]  /*17bb0*/  ISETP.LT.U32.OR.EX P0, PT, R70, R35, P0, P4 ;  /* 0x000000234600720c */ /* 0x000fe20000701540 */
[----:B------:R-:W-:Y:S01]  /*17bc0*/  IMAD.WIDE.U32 R70, R46, R75, RZ ;  /* 0x0000004b2e467225 */ /* 0x000fe200078e00ff */
[----:B------:R-:W-:Y:S02]  /*17bd0*/  SHF.L.U64.HI R73, R113, 0x1, R106 ;  /* 0x0000000171497819 */ /* 0x000fe4000001026a */
[CC--:B------:R-:W-:Y:S01]  /*17be0*/  ISETP.EQ.U32.AND P4, PT, R92.reuse, R113.reuse, PT ;  /* 0x000000715c00720c */ /* 0x0c0fe20003f82070 */
[----:B------:R-:W-:Y:S01]  /*17bf0*/  IMAD.X R43, RZ, RZ, RZ, P6 ;  /* 0x000000ffff2b7224 */ /* 0x000fe200030e06ff */
[----:B------:R-:W-:Y:S01]  /*17c00*/  ISETP.LT.U32.AND P6, PT, R92, R113, PT ;  /* 0x000000715c00720c */ /* 0x000fe20003fc1070 */
[----:B------:R-:W-:Y:S01]  /*17c10*/  IMAD.MOV.U32 R42, RZ, RZ, R69 ;  /* 0x000000ffff2a7224 */ /* 0x000fe200078e0045 */
[----:B------:R-:W-:-:S02]  /*17c20*/  ISETP.EQ.AND.EX P5, PT, R73, R106, P5, P4 ;  /* 0x0000006a4900720c */ /* 0x000fc40002fa2340 */
[----:B------:R-:W-:Y:S02]  /*17c30*/  SEL R87, RZ, 0x1, !P3 ;  /* 0x00000001ff577807 */ /* 0x000fe40005800000 */
[----:B------:R-:W-:Y:S02]  /*17c40*/  IADD3 RZ, P3, PT, R71, R68, RZ ;  /* 0x0000004447ff7210 */ /* 0x000fe40007f7e0ff */
[C---:B------:R-:W-:Y:S02]  /*17c50*/  IADD3 R39, P4, PT, R104.reuse, R95, RZ ;  /* 0x0000005f68277210 */ /* 0x040fe40007f9e0ff */
[----:B------:R-:W-:Y:S01]  /*17c60*/  ISETP.LT.U32.OR.EX P5, PT, R73, R106, P5, P6 ;  /* 0x0000006a4900720c */ /* 0x000fe20002fa1560 */
[----:B------:R-:W-:Y:S01]  /*17c70*/  IMAD.WIDE.U32.X R42, R89, R47, R42, P3 ;  /* 0x0000002f592a7225 */ /* 0x000fe200018e042a */
[----:B------:R-:W-:Y:S02]  /*17c80*/  ISETP.GE.U32.AND P6, PT, R104, R72, PT ;  /* 0x000000486800720c */ /* 0x000fe40003fc6070 */
[----:B------:R-:W-:Y:S01]  /*17c90*/  ISETP.GE.U32.AND P3, PT, R39, R104, PT ;  /* 0x000000682700720c */ /* 0x000fe20003f66070 */
[----:B------:R-:W-:Y:S01]  /*17ca0*/  IMAD.X R77, R102, 0x1, R97, P4 ;  /* 0x00000001664d7824 */ /* 0x000fe200020e0661 */
[----:B------:R-:W-:-:S02]  /*17cb0*/  IADD3 R70, P4, PT, R87, R66, RZ ;  /* 0x0000004257467210 */ /* 0x000fc40007f9e0ff */
[----:B------:R-:W-:Y:S02]  /*17cc0*/  ISETP.GE.U32.AND.EX P6, PT, R102, R109, PT, P6 ;  /* 0x0000006d6600720c */ /* 0x000fe40003fc6160 */
[----:B------:R-:W-:Y:S01]  /*17cd0*/  SEL R46, RZ, 0x1, !P5 ;  /* 0x00000001ff2e7807 */ /* 0x000fe20006800000 */
[----:B------:R-:W-:Y:S01]  /*17ce0*/  IMAD.X R68, RZ, RZ, R67, P4 ;  /* 0x000000ffff447224 */ /* 0x000fe200020e0643 */
[----:B------:R-:W-:Y:S02]  /*17cf0*/  SEL R87, RZ, 0xffffffff, !P0 ;  /* 0xffffffffff577807 */ /* 0x000fe40004000000 */
[----:B------:R-:W-:Y:S02]  /*17d00*/  ISETP.GE.U32.AND.EX P3, PT, R77, R102, PT, P3 ;  /* 0x000000664d00720c */ /* 0x000fe40003f66130 */
[----:B------:R-:W-:Y:S02]  /*17d10*/  SEL R104, RZ, 0x1, P6 ;  /* 0x00000001ff687807 */ /* 0x000fe40003000000 */
[----:B------:R-:W-:-:S02]  /*17d20*/  LOP3.LUT R46, R99, R46, RZ, 0xfc, !PT ;  /* 0x0000002e632e7212 */ /* 0x000fc400078efcff */
[----:B------:R-:W-:Y:S02]  /*17d30*/  IADD3 R95, P4, P6, R87, R101, -R36 ;  /* 0x00000065575f7210 */ /* 0x000fe40007e9e824 */
[----:B------:R-:W-:Y:S02]  /*17d40*/  SEL R47, RZ, 0x1, P3 ;  /* 0x00000001ff2f7807 */ /* 0x000fe40001800000 */
[----:B------:R-:W-:Y:S02]  /*17d50*/  SHF.L.U64.HI R72, R105, 0x1, R88 ;  /* 0x0000000169487819 */ /* 0x000fe40000010258 */
[----:B------:R-:W-:Y:S02]  /*17d60*/  ISETP.GE.U32.AND P3, PT, R46, R105, PT ;  /* 0x000000692e00720c */ /* 0x000fe40003f66070 */
[----:B------:R-:W-:Y:S02]  /*17d70*/  IADD3.X R87, PT, PT, R87, R100, ~R37, P4, P6 ;  /* 0x0000006457577210 */ /* 0x000fe400027ecc25 */
[----:B------:R-:W-:-:S02]  /*17d80*/  IADD3 R104, P4, P6, R47, R42, R104 ;  /* 0x0000002a2f687210 */ /* 0x000fc40007e9e068 */
[----:B------:R-:W-:Y:S02]  /*17d90*/  ISETP.GE.U32.AND.EX P3, PT, R72, R88, PT, P3 ;  /* 0x000000584800720c */ /* 0x000fe40003f66130 */
[----:B------:R-:W-:Y:S02]  /*17da0*/  IADD3.X R109, PT, PT, RZ, R43, RZ, P4, P6 ;  /* 0x0000002bff6d7210 */ /* 0x000fe400027ec4ff */
[----:B------:R-:W-:Y:S02]  /*17db0*/  ISETP.EQ.U32.AND P4, PT, R101, R36, PT ;  /* 0x000000246500720c */ /* 0x000fe40003f82070 */
[----:B------:R-:W-:Y:S02]  /*17dc0*/  SEL R70, R70, RZ, P1 ;  /* 0x000000ff46467207 */ /* 0x000fe40000800000 */
[----:B------:R-:W-:Y:S01]  /*17dd0*/  SEL R43, R68, RZ, P1 ;  /* 0x000000ff442b7207 */ /* 0x000fe20000800000 */
[----:B------:R-:W-:Y:S01]  /*17de0*/  IMAD R68, R111, R48, RZ ;  /* 0x000000306f447224 */ /* 0x000fe200078e02ff */
[----:B------:R-:W-:-:S02]  /*17df0*/  ISETP.LT.U32.AND P1, PT, R101, R36, PT ;  /* 0x000000246500720c */ /* 0x000fc40003f21070 */
[----:B------:R-:W-:Y:S01]  /*17e00*/  ISETP.EQ.AND.EX P0, PT, R100, R37, P0, P4 ;  /* 0x000000256400720c */ /* 0x000fe20000702340 */
[C---:B------:R-:W-:Y:S01]  /*17e10*/  IMAD R71, R91.reuse, R49, R68 ;  /* 0x000000315b477224 */ /* 0x040fe200078e0244 */
[----:B------:R-:W-:Y:S01]  /*17e20*/  IADD3 R70, P6, PT, -R70, R93, RZ ;  /* 0x0000005d46467210 */ /* 0x000fe20007fde1ff */
[----:B------:R-:W-:Y:S01]  /*17e30*/  IMAD.WIDE.U32 R68, R48, R91, RZ ;  /* 0x0000005b30447225 */ /* 0x000fe200078e00ff */
[----:B------:R-:W-:Y:S02]  /*17e40*/  ISETP.LT.U32.OR.EX P1, PT, R100, R37, P0, P1 ;  /* 0x000000256400720c */ /* 0x000fe40000721510 */
[----:B------:R-:W-:Y:S01]  /*17e50*/  @P3 ISETP.EQ.U32.AND P4, PT, R46, R105, PT ;  /* 0x000000692e00320c */ /* 0x000fe20003f82070 */
[----:B------:R-:W-:Y:S01]  /*17e60*/  IMAD.X R102, R86, 0x1, ~R43, P6 ;  /* 0x0000000156667824 */ /* 0x000fe200030e0e2b */
[----:B------:R-:W-:Y:S01]  /*17e70*/  SEL R86, RZ, 0xffffffff, !P1 ;  /* 0xffffffffff567807 */ /* 0x000fe20004800000 */
[----:B------:R-:W-:Y:S01]  /*17e80*/  IMAD.WIDE.U32 R42, R91, R48, RZ ;  /* 0x000000305b2a7225 */ /* 0x000fe200078e00ff */
[----:B------:R-:W-:-:S02]  /*17e90*/  PLOP3.LUT P0, PT, PT, PT, PT, 0x80, 0x8 ;  /* 0x000000000008781c */ /* 0x000fc40003f0f070 */
[----:B------:R-:W-:Y:S01]  /*17ea0*/  @P3 ISETP.EQ.AND.EX P0, PT, R72, R88, P5, P4 ;  /* 0x000000584800320c */ /* 0x000fe20002f02340 */
[-C--:B------:R-:W-:Y:S01]  /*17eb0*/  IMAD.WIDE.U32 R46, R49, R91.reuse, RZ ;  /* 0x0000005b312e7225 */ /* 0x080fe200078e00ff */
[----:B------:R-:W-:Y:S02]  /*17ec0*/  IADD3 R93, P3, P4, R86, R70, -R75 ;  /* 0x00000046565d7210 */ /* 0x000fe40007c7e84b */
[----:B------:R-:W-:Y:S01]  /*17ed0*/  IADD3 R97, P6, PT, R96, -R91, RZ ;  /* 0x8000005b60617210 */ /* 0x000fe20007fde0ff */
[----:B------:R-:W-:Y:S01]  /*17ee0*/  IMAD.IADD R71, R43, 0x1, R71 ;  /* 0x000000012b477824 */ /* 0x000fe200078e0247 */
[----:B------:R-:W-:Y:S01]  /*17ef0*/  IADD3.X R86, PT, PT, R86, R102, ~R89, P3, P4 ;  /* 0x0000006656567210 */ /* 0x000fe20001fe8c59 */
[----:B------:R-:W-:Y:S01]  /*17f00*/  IMAD.WIDE.U32 R46, P3, R111, R48, R46 ;  /* 0x000000306f2e7225 */ /* 0x000fe2000786002e */
[----:B------:R-:W-:Y:S02]  /*17f10*/  IADD3 R107, P4, PT, R107, R42, RZ ;  /* 0x0000002a6b6b7210 */ /* 0x000fe40007f9e0ff */
[----:B------:R-:W-:Y:S01]  /*17f20*/  SHF.L.U64.HI R96, R103, 0x1, R38 ;  /* 0x0000000167607819 */ /* 0x000fe20000010226 */
[----:B------:R-:W-:Y:S01]  /*17f30*/  IMAD.X R43, RZ, RZ, RZ, P3 ;  /* 0x000000ffff2b7224 */ /* 0x000fe200018e06ff */
[CC--:B------:R-:W-:Y:S01]  /*17f40*/  ISETP.GE.U32.AND P3, PT, R70.reuse, R75.reuse, PT ;  /* 0x0000004b4600720c */ /* 0x0c0fe20003f66070 */
[----:B------:R-:W-:Y:S01]  /*17f50*/  IMAD.X R108, R71, 0x1, R108, P4 ;  /* 0x00000001476c7824 */ /* 0x000fe200020e066c */
[----:B------:R-:W-:Y:S01]  /*17f60*/  ISETP.EQ.U32.AND P4, PT, R70, R75, PT ;  /* 0x0000004b4600720c */ /* 0x000fe20003f82070 */
[----:B------:R-:W-:Y:S01]  /*17f70*/  IMAD.X R94, R94, 0x1, ~R111, P6 ;  /* 0x000000015e5e7824 */ /* 0x000fe200030e0e6f */
[----:B------:R-:W-:-:S02]  /*17f80*/  ISETP.GE.U32.AND.EX P3, PT, R102, R89, PT, P3 ;  /* 0x000000596600720c */ /* 0x000fc40003f66130 */
[----:B------:R-:W-:Y:S02]  /*17f90*/  ISETP.EQ.AND.EX P4, PT, R102, R89, P1, P4 ;  /* 0x000000596600720c */ /* 0x000fe40000f82340 */
[----:B------:R-:W-:Y:S01]  /*17fa0*/  ISETP.GE.U32.AND P1, PT, R107, R42, PT ;  /* 0x0000002a6b00720c */ /* 0x000fe20003f26070 */
[----:B------:R-:W-:Y:S01]  /*17fb0*/  IMAD.MOV.U32 R42, RZ, RZ, R47 ;  /* 0x000000ffff2a7224 */ /* 0x000fe200078e002f */
[----:B------:R-:W-:Y:S01]  /*17fc0*/  IADD3 RZ, P6, PT, R69, R46, RZ ;  /* 0x0000002e45ff7210 */ /* 0x000fe20007fde0ff */
[-C--:B------:R-:W-:Y:S01]  /*17fd0*/  IMAD R46, R35, R48.reuse, RZ ;  /* 0x00000030232e7224 */ /* 0x080fe200078e02ff */
[----:B------:R-:W-:Y:S01]  /*17fe0*/  ISETP.GE.U32.AND.EX P1, PT, R108, R71, PT, P1 ;  /* 0x000000476c00720c */ /* 0x000fe20003f26110 */
[----:B------:R-:W-:-:S03]  /*17ff0*/  IMAD.WIDE.U32 R70, R34, R48, RZ ;  /* 0x0000003022467225 */ /* 0x000fc600078e00ff */
[----:B------:R-:W-:Y:S01]  /*18000*/  SEL R119, RZ, 0x1, P1 ;  /* 0x00000001ff777807 */ /* 0x000fe20000800000 */
[-C--:B------:R-:W-:Y:S01]  /*18010*/  IMAD R101, R34, R49.reuse, R46 ;  /* 0x0000003122657224 */ /* 0x080fe200078e022e */
[----:B------:R-:W-:Y:S01]  /*18020*/  SEL R46, RZ, 0x1, !P5 ;  /* 0x00000001ff2e7807 */ /* 0x000fe20006800000 */
[----:B------:R-:W-:Y:S01]  /*18030*/  IMAD.WIDE.U32.X R42, R111, R49, R42, P6 ;  /* 0x000000316f2a7225 */ /* 0x000fe200030e042a */
[----:B------:R-:W-:Y:S02]  /*18040*/  IADD3 R117, P6, PT, R85, R70, RZ ;  /* 0x0000004655757210 */ /* 0x000fe40007fde0ff */
[----:B------:R-:W-:Y:S01]  /*18050*/  ISETP.NE.U32.AND P5, PT, R82, R64, PT ;  /* 0x000000405200720c */ /* 0x000fe20003fa5070 */
[----:B------:R-:W-:Y:S01]  /*18060*/  IMAD.IADD R101, R71, 0x1, R101 ;  /* 0x0000000147657824 */ /* 0x000fe200078e0265 */
[----:B------:R-:W-:Y:S02]  /*18070*/  ISETP.LT.U32.AND P1, PT, R115, R62, PT ;  /* 0x0000003e7300720c */ /* 0x000fe40003f21070 */
[----:B------:R-:W-:Y:S01]  /*18080*/  ISETP.NE.AND.EX P5, PT, R81, R65, PT, P5 ;  /* 0x000000415100720c */ /* 0x000fe20003fa5350 */
[----:B------:R-:W-:Y:S01]  /*18090*/  IMAD.X R85, R101, 0x1, R84, P6 ;  /* 0x0000000165557824 */ /* 0x000fe200030e0654 */
[----:B------:R-:W-:Y:S11]  /*180a0*/  @!P4 BRA P3, `(.L_x_431) ;  /* 0x000000000064c947 */ /* 0x000ff60001800000 */
        /* <DEDUP_REMOVED lines=25> */
.L_x_431:
[----:B------:R-:W-:Y:S05]  /*18240*/  BSYNC.RECONVERGENT B1 ;  /* 0x0000000000017941 */ /* 0x000fea0003800200 */
.L_x_430:
[----:B------:R-:W-:Y:S01]  /*18250*/  IADD3 R119, P4, P3, R117, R42, R119 ;  /* 0x0000002a75777210 */ /* 0x000fe20007b9e077 */
[----:B------:R-:W-:Y:S01]  /*18260*/  BSSY.RECONVERGENT B1, `(.L_x_432) ;  /* 0x000001f000017945 */ /* 0x000fe20003800200 */
[----:B------:R-:W-:Y:S02]  /*18270*/  LOP3.LUT R47, R99, R46, RZ, 0xfc, !PT ;  /* 0x0000002e632f7212 */ /* 0x000fe400078efcff */
[----:B------:R-:W-:Y:S02]  /*18280*/  IADD3.X R102, PT, PT, R85, R43, RZ, P4, P3 ;  /* 0x0000002b55667210 */ /* 0x000fe400027e64ff */
[----:B------:R-:W-:Y:S02]  /*18290*/  ISETP.GE.U32.AND P3, PT, R47, R66, PT ;  /* 0x000000422f00720c */ /* 0x000fe40003f66070 */
[----:B------:R-:W-:Y:S02]  /*182a0*/  ISETP.LT.U32.AND.EX P5, PT, R96, R63, !P5, P1 ;  /* 0x0000003f6000720c */ /* 0x000fe40006fa1110 */
[----:B------:R-:W-:-:S02]  /*182b0*/  ISETP.GE.U32.AND.EX P3, PT, R72, R67, PT, P3 ;  /* 0x000000434800720c */ /* 0x000fc40003f66130 */
[----:B------:R-:W-:Y:S02]  /*182c0*/  ISETP.LT.U32.AND P1, PT, R82, R64, PT ;  /* 0x000000405200720c */ /* 0x000fe40003f21070 */
[----:B------:R-:W-:Y:S02]  /*182d0*/  ISETP.EQ.U32.AND P4, PT, R92, R74, PT ;  /* 0x0000004a5c00720c */ /* 0x000fe40003f82070 */
[----:B------:R-:W-:Y:S02]  /*182e0*/  ISETP.LT.U32.OR.EX P5, PT, R81, R65, P5, P1 ;  /* 0x000000415100720c */ /* 0x000fe40002fa1510 */
[----:B------:R-:W-:Y:S02]  /*182f0*/  ISETP.NE.U32.AND P6, PT, R82, R79, PT ;  /* 0x0000004f5200720c */ /* 0x000fe40003fc5070 */
[----:B------:R-:W-:Y:S02]  /*18300*/  ISETP.EQ.AND.EX P4, PT, R73, R2, P5, P4 ;  /* 0x000000024900720c */ /* 0x000fe40002f82340 */
[----:B------:R-:W-:-:S02]  /*18310*/  ISETP.LT.U32.AND P5, PT, R92, R74, PT ;  /* 0x0000004a5c00720c */ /* 0x000fc40003fa1070 */
[----:B------:R-:W-:Y:S02]  /*18320*/  ISETP.NE.AND.EX P6, PT, R81, R98, PT, P6 ;  /* 0x000000625100720c */ /* 0x000fe40003fc5360 */
[----:B------:R-:W-:Y:S02]  /*18330*/  ISETP.LT.U32.OR.EX P4, PT, R73, R2, P4, P5 ;  /* 0x000000024900720c */ /* 0x000fe40002781550 */
[----:B------:R-:W-:Y:S02]  /*18340*/  ISETP.LT.AND P6, PT, R38, RZ, !P6 ;  /* 0x000000ff2600720c */ /* 0x000fe400077c1270 */
        /* <DEDUP_REMOVED lines=16> */
.L_x_433:
[----:B------:R-:W-:Y:S05]  /*18450*/  BSYNC.RECONVERGENT B1 ;  /* 0x0000000000017941 */ /* 0x000fea0003800200 */
.L_x_432:
[----:B------:R-:W-:Y:S01]  /*18460*/  ISETP.GE.U32.AND P3, PT, R115, R62, PT ;  /* 0x0000003e7300720c */ /* 0x000fe20003f66070 */
[----:B------:R-:W-:Y:S01]  /*18470*/  IMAD.WIDE.U32 R46, R49, R34, RZ ;  /* 0x00000022312e7225 */ /* 0x000fe200078e00ff */
[C---:B------:R-:W-:Y:S01]  /*18480*/  ISETP.LT.U32.OR.EX P6, PT, R81.reuse, R98, P6, P2 ;  /* 0x000000625100720c */ /* 0x040fe200037c1520 */
[----:B------:R-:W-:Y:S01]  /*18490*/  BSSY.RECONVERGENT B1, `(.L_x_434) ;  /* 0x000006b000017945 */ /* 0x000fe20003800200 */
[----:B------:R-:W-:Y:S01]  /*184a0*/  ISETP.GE.U32.AND.EX P3, PT, R96, R63, PT, P3 ;  /* 0x0000003f6000720c */ /* 0x000fe20003f66130 */
[----:B------:R-:W-:Y:S01]  /*184b0*/  IMAD.WIDE.U32 R68, R48, R34, RZ ;  /* 0x0000002230447225 */ /* 0x000fe200078e00ff */
[----:B------:R-:W-:Y:S02]  /*184c0*/  ISETP.EQ.U32.AND P2, PT, R82, R64, PT ;  /* 0x000000405200720c */ /* 0x000fe40003f42070 */
[----:B------:R-:W-:Y:S02]  /*184d0*/  SEL R43, RZ, 0x1, !P6 ;  /* 0x00000001ff2b7807 */ /* 0x000fe40007000000 */
[----:B------:R-:W-:-:S02]  /*184e0*/  ISETP.EQ.AND.EX P2, PT, R81, R65, !P3, P2 ;  /* 0x000000415100720c */ /* 0x000fc40005f42320 */
[----:B------:R-:W-:Y:S02]  /*184f0*/  LOP3.LUT R90, R90, R43, RZ, 0xfc, !PT ;  /* 0x0000002b5a5a7212 */ /* 0x000fe400078efcff */
[----:B------:R-:W-:Y:S02]  /*18500*/  ISETP.LT.U32.OR.EX P2, PT, R81, R65, P2, P1 ;  /* 0x000000415100720c */ /* 0x000fe40001741510 */
[CC--:B------:R-:W-:Y:S02]  /*18510*/  ISETP.EQ.U32.AND P1, PT, R90.reuse, R113.reuse, PT ;  /* 0x000000715a00720c */ /* 0x0c0fe40003f22070 */
[----:B------:R-:W-:Y:S01]  /*18520*/  SEL R71, RZ, 0x1, P3 ;  /* 0x00000001ff477807 */ /* 0x000fe20001800000 */
[----:B------:R-:W-:Y:S01]  /*18530*/  IMAD.WIDE.U32 R46, P3, R35, R48, R46 ;  /* 0x00000030232e7225 */ /* 0x000fe2000786002e */
[-C--:B------:R-:W-:Y:S02]  /*18540*/  ISETP.EQ.AND.EX P1, PT, R73, R106.reuse, P6, P1 ;  /* 0x0000006a4900720c */ /* 0x080fe40003722310 */
[----:B------:R-:W-:Y:S01]  /*18550*/  ISETP.LT.U32.AND P6, PT, R90, R113, PT ;  /* 0x000000715a00720c */ /* 0x000fe20003fc1070 */
[----:B------:R-:W-:Y:S01]  /*18560*/  IMAD.MOV.U32 R42, RZ, RZ, R47 ;  /* 0x000000ffff2a7224 */ /* 0x000fe200078e002f */
[----:B------:R-:W-:Y:S01]  /*18570*/  PLOP3.LUT P5, PT, P0, P5, PT, 0xf8, 0x8f ;  /* 0x00000000008f781c */ /* 0x000fe200007abf70 */
[----:B------:R-:W-:Y:S01]  /*18580*/  IMAD.SHL.U32 R47, R105, 0x2, RZ ;  /* 0x00000002692f7824 */ /* 0x000fe200078e00ff */
[----:B------:R-:W-:Y:S01]  /*18590*/  ISETP.LT.U32.OR.EX P1, PT, R73, R106, P1, P6 ;  /* 0x0000006a4900720c */ /* 0x000fe20000f21560 */
[----:B------:R-:W-:Y:S01]  /*185a0*/  IMAD.X R43, RZ, RZ, RZ, P3 ;  /* 0x000000ffff2b7224 */ /* 0x000fe200018e06ff */
[----:B------:R-:W-:-:S02]  /*185b0*/  ISETP.GE.U32.AND P0, PT, R117, R70, PT ;  /* 0x000000467500720c */ /* 0x000fc40003f06070 */
[----:B------:R-:W-:Y:S02]  /*185c0*/  IADD3 R71, P6, PT, R71, R64, RZ ;  /* 0x0000004047477210 */ /* 0x000fe40007fde0ff */
[----:B------:R-:W-:Y:S02]  /*185d0*/  SEL R70, R62, RZ, P5 ;  /* 0x000000ff3e467207 */ /* 0x000fe40002800000 */
[----:B------:R-:W-:Y:S02]  /*185e0*/  SEL R68, RZ, 0x1, !P1 ;  /* 0x00000001ff447807 */ /* 0x000fe40004800000 */
[----:B------:R-:W-:Y:S01]  /*185f0*/  IADD3 RZ, P3, PT, R69, R46, RZ ;  /* 0x0000002e45ff7210 */ /* 0x000fe20007f7e0ff */
[----:B------:R-:W-:Y:S01]  /*18600*/  IMAD.X R46, RZ, RZ, R65, P6 ;  /* 0x000000ffff2e7224 */ /* 0x000fe200030e0641 */
[----:B------:R-:W-:Y:S02]  /*18610*/  SEL R69, RZ, 0x1, !P2 ;  /* 0x00000001ff457807 */ /* 0x000fe40005000000 */
[----:B------:R-:W-:-:S02]  /*18620*/  ISETP.GE.U32.AND P1, PT, R119, R117, PT ;  /* 0x000000757700720c */ /* 0x000fc40003f26070 */
[----:B------:R-:W-:Y:S02]  /*18630*/  IADD3 R70, P2, PT, -R70, R115, RZ ;  /* 0x0000007346467210 */ /* 0x000fe40007f5e1ff */
[----:B------:R-:W-:Y:S02]  /*18640*/  SEL R71, R71, RZ, P5 ;  /* 0x000000ff47477207 */ /* 0x000fe40002800000 */
[----:B------:R-:W-:Y:S02]  /*18650*/  SEL R99, R63, RZ, P5 ;  /* 0x000000ff3f637207 */ /* 0x000fe40002800000 */
[----:B------:R-:W-:Y:S02]  /*18660*/  LOP3.LUT R117, R47, R68, RZ, 0xfc, !PT ;  /* 0x000000442f757212 */ /* 0x000fe400078efcff */
[----:B------:R-:W-:Y:S02]  /*18670*/  SEL R47, RZ, 0x1, !P4 ;  /* 0x00000001ff2f7807 */ /* 0x000fe40006000000 */
[----:B------:R-:W-:Y:S01]  /*18680*/  IADD3 R68, P6, PT, R82, -R71, RZ ;  /* 0x8000004752447210 */ /* 0x000fe20007fde0ff */
[----:B------:R-:W-:Y:S01]  /*18690*/  IMAD.X R71, R96, 0x1, ~R99, P2 ;  /* 0x0000000160477824 */ /* 0x000fe200010e0e63 */
[----:B------:R-:W-:-:S02]  /*186a0*/  IADD3 R69, P4, PT, R69, R74, RZ ;  /* 0x0000004a45457210 */ /* 0x000fc40007f9e0ff */
[----:B------:R-:W-:Y:S02]  /*186b0*/  IADD3 R82, P2, PT, R47, R66, RZ ;  /* 0x000000422f527210 */ /* 0x000fe40007f5e0ff */
[----:B------:R-:W-:Y:S01]  /*186c0*/  SEL R46, R46, RZ, P5 ;  /* 0x000000ff2e2e7207 */ /* 0x000fe20002800000 */
[----:B------:R-:W-:Y:S01]  /*186d0*/  IMAD.X R84, RZ, RZ, R2, P4 ;  /* 0x000000ffff547224 */ /* 0x000fe200020e0602 */
[----:B------:R-:W-:Y:S01]  /*186e0*/  ISETP.GE.U32.AND P4, PT, R97, R70, PT ;  /* 0x000000466100720c */ /* 0x000fe20003f86070 */
[----:B------:R-:W-:Y:S01]  /*186f0*/  IMAD.X R99, RZ, RZ, R67, P2 ;  /* 0x000000ffff637224 */ /* 0x000fe200010e0643 */
[----:B------:R-:W-:Y:S01]  /*18700*/  SEL R82, R82, RZ, P5 ;  /* 0x000000ff52527207 */ /* 0x000fe20002800000 */
[----:B------:R-:W-:Y:S01]  /*18710*/  IMAD.X R81, R81, 0x1, ~R46, P6 ;  /* 0x0000000151517824 */ /* 0x000fe200030e0e2e */
[----:B------:R-:W-:Y:S01]  /*18720*/  SEL R69, R69, RZ, P5 ;  /* 0x000000ff45457207 */ /* 0x000fe20002800000 */
[----:B------:R-:W-:Y:S01]  /*18730*/  IMAD.WIDE.U32.X R46, R35, R49, R42, P3 ;  /* 0x00000031232e7225 */ /* 0x000fe200018e042a */
[----:B------:R-:W-:-:S02]  /*18740*/  ISETP.GE.U32.AND.EX P4, PT, R94, R71, PT, P4 ;  /* 0x000000475e00720c */ /* 0x000fc40003f86140 */
[----:B------:R-:W-:Y:S02]  /*18750*/  IADD3 R82, P2, PT, -R82, R117, RZ ;  /* 0x0000007552527210 */ /* 0x000fe40007f5e1ff */
[----:B------:R-:W-:Y:S02]  /*18760*/  SEL R99, R99, RZ, P5 ;  /* 0x000000ff63637207 */ /* 0x000fe40002800000 */
[----:B------:R-:W-:Y:S02]  /*18770*/  IADD3 R90, P6, PT, -R69, R90, RZ ;  /* 0x0000005a455a7210 */ /* 0x000fe40007fde1ff */
[----:B------:R-:W-:Y:S01]  /*18780*/  SEL R84, R84, RZ, P5 ;  /* 0x000000ff54547207 */ /* 0x000fe20002800000 */
[----:B------:R-:W-:Y:S01]  /*18790*/  IMAD.X R99, R72, 0x1, ~R99, P2 ;  /* 0x0000000148637824 */ /* 0x000fe200010e0e63 */
[-C--:B------:R-:W-:Y:S02]  /*187a0*/  ISETP.EQ.U32.AND P5, PT, R83, R68.reuse, PT ;  /* 0x000000445300720c */ /* 0x080fe40003fa2070 */
[----:B------:R-:W-:Y:S01]  /*187b0*/  SEL R69, RZ, 0xffffffff, P4 ;  /* 0xffffffffff457807 */ /* 0x000fe20002000000 */
[----:B------:R-:W-:Y:S01]  /*187c0*/  IMAD.X R84, R73, 0x1, ~R84, P6 ;  /* 0x0000000149547824 */ /* 0x000fe200030e0e54 */
[----:B------:R-:W-:-:S02]  /*187d0*/  ISETP.LT.U32.AND P2, PT, R83, R68, PT ;  /* 0x000000445300720c */ /* 0x000fc40003f41070 */
[C---:B------:R-:W-:Y:S02]  /*187e0*/  ISETP.EQ.AND.EX P4, PT, R80.reuse, R81, !P4, P5 ;  /* 0x000000515000720c */ /* 0x040fe40006782350 */
[----:B------:R-:W-:Y:S01]  /*187f0*/  IADD3 R68, P6, P5, R69, R83, -R68 ;  /* 0x0000005345447210 */ /* 0x000fe20007dde844 */
[----:B------:R-:W-:Y:S01]  /*18800*/  IMAD R83, R37, R48, RZ ;  /* 0x0000003025537224 */ /* 0x000fe200078e02ff */
[----:B------:R-:W-:Y:S02]  /*18810*/  ISETP.LT.U32.OR.EX P4, PT, R80, R81, P4, P2 ;  /* 0x000000515000720c */ /* 0x000fe40002781520 */
[----:B------:R-:W-:Y:S02]  /*18820*/  IADD3.X R69, PT, PT, R69, R80, ~R81, P6, P5 ;  /* 0x0000005045457210 */ /* 0x000fe400037eac51 */
[----:B------:R-:W-:Y:S02]  /*18830*/  ISETP.EQ.U32.AND P6, PT, R95, R90, PT ;  /* 0x0000005a5f00720c */ /* 0x000fe40003fc2070 */
[----:B------:R-:W-:-:S02]  /*18840*/  ISETP.GE.U32.AND.EX P0, PT, R85, R101, PT, P0 ;  /* 0x000000655500720c */ /* 0x000fc40003f06100 */
[----:B------:R-:W-:Y:S02]  /*18850*/  ISETP.LT.U32.AND P2, PT, R95, R90, PT ;  /* 0x0000005a5f00720c */ /* 0x000fe40003f41070 */
[CC--:B------:R-:W-:Y:S02]  /*18860*/  ISETP.EQ.AND.EX P6, PT, R87.reuse, R84.reuse, P4, P6 ;  /* 0x000000545700720c */ /* 0x0c0fe400027c2360 */
[----:B------:R-:W-:Y:S02]  /*18870*/  ISETP.GE.U32.AND.EX P1, PT, R102, R85, PT, P1 ;  /* 0x000000556600720c */ /* 0x000fe40003f26110 */
[----:B------:R-:W-:Y:S02]  /*18880*/  SEL R73, RZ, 0x1, P0 ;  /* 0x00000001ff497807 */ /* 0x000fe40000000000 */
[----:B------:R-:W-:Y:S02]  /*18890*/  ISETP.LT.U32.OR.EX P2, PT, R87, R84, P6, P2 ;  /* 0x000000545700720c */ /* 0x000fe40003741520 */
[----:B------:R-:W-:-:S02]  /*188a0*/  ISETP.GE.U32.AND P0, PT, R93, R82, PT ;  /* 0x000000525d00720c */ /* 0x000fc40003f06070 */
[----:B------:R-:W-:Y:S02]  /*188b0*/  ISETP.EQ.U32.AND P6, PT, R93, R82, PT ;  /* 0x000000525d00720c */ /* 0x000fe40003fc2070 */
[----:B------:R-:W-:Y:S02]  /*188c0*/  SEL R117, RZ, 0x1, P1 ;  /* 0x00000001ff757807 */ /* 0x000fe40000800000 */
[----:B------:R-:W-:Y:S02]  /*188d0*/  IADD3 R70, P5, PT, R97, -R70, RZ ;  /* 0x8000004661467210 */ /* 0x000fe40007fbe0ff */
[CC--:B------:R-:W-:Y:S02]  /*188e0*/  ISETP.GE.U32.AND.EX P0, PT, R86.reuse, R99.reuse, PT, P0 ;  /* 0x000000635600720c */ /* 0x0c0fe40003f06100 */
[----:B------:R-:W-:Y:S01]  /*188f0*/  ISETP.EQ.AND.EX P1, PT, R86, R99, P2, P6 ;  /* 0x000000635600720c */ /* 0x000fe20001722360 */
[----:B------:R-:W-:Y:S01]  /*18900*/  IMAD.X R71, R94, 0x1, ~R71, P5 ;  /* 0x000000015e477824 */ /* 0x000fe200028e0e47 */
[----:B------:R-:W-:-:S02]  /*18910*/  SEL R80, RZ, 0xffffffff, !P4 ;  /* 0xffffffffff507807 */ /* 0x000fc40006000000 */
[----:B------:R-:W-:Y:S02]  /*18920*/  SEL R43, RZ, 0xffffffff, !P2 ;  /* 0xffffffffff2b7807 */ /* 0x000fe40005000000 */
[C---:B------:R-:W-:Y:S02]  /*18930*/  IADD3 R72, P5, P4, R80.reuse, R95, -R90 ;  /* 0x0000005f50487210 */ /* 0x040fe40007cbe85a */
[----:B------:R-:W-:Y:S02]  /*18940*/  IADD3 R117, P6, P3, R117, R46, R73 ;  /* 0x0000002e75757210 */ /* 0x000fe40007bde049 */
[----:B------:R-:W-:Y:S01]  /*18950*/  IADD3.X R73, PT, PT, R80, R87, ~R84, P5, P4 ;  /* 0x0000005750497210 */ /* 0x000fe20002fe8c54 */
[----:B------:R-:W-:Y:S01]  /*18960*/  IMAD.WIDE.U32 R80, R36, R48, RZ ;  /* 0x0000003024507225 */ /* 0x000fe200078e00ff */
[----:B------:R-:W-:-:S03]  /*18970*/  IADD3 R42, P2, P4, R43, R93, -R82 ;  /* 0x0000005d2b2a7210 */ /* 0x000fc60007c5e852 */
[----:B------:R-:W-:Y:S01]  /*18980*/  IMAD R93, R36, R49, R83 ;  /* 0x00000031245d7224 */ /* 0x000fe200078e0253 */
        /* <DEDUP_REMOVED lines=27> */
.L_x_435:
[----:B------:R-:W-:Y:S05]  /*18b40*/  BSYNC.RECONVERGENT B1 ;  /* 0x0000000000017941 */ /* 0x000fea0003800200 */
.L_x_434:
[----:B------:R-:W-:Y:S01]  /*18b50*/  ISETP.GE.U32.AND P5, PT, R103, R70, PT ;  /* 0x000000466700720c */ /* 0x000fe20003fa6070 */
[----:B------:R-:W-:Y:S01]  /*18b60*/  IMAD.IADD R82, R81, 0x1, R93 ;  /* 0x0000000151527824 */ /* 0x000fe200078e025d */
[----:B------:R-:W-:Y:S01]  /*18b70*/  ISETP.EQ.U32.AND P2, PT, R79, R68, PT ;  /* 0x000000444f00720c */ /* 0x000fe20003f42070 */
[----:B------:R-:W-:Y:S01]  /*18b80*/  IMAD.WIDE.U32 R86, R49, R36, RZ ;  /* 0x0000002431567225 */ /* 0x000fe200078e00ff */
[----:B------:R-:W-:Y:S01]  /*18b90*/  ISETP.GE.U32.AND.EX P5, PT, R38, R71, PT, P5 ;  /* 0x000000472600720c */ /* 0x000fe20003fa6150 */
[----:B------:R-:W-:Y:S01]  /*18ba0*/  BSSY.RECONVERGENT B1, `(.L_x_436) ;  /* 0x00000cb000017945 */ /* 0x000fe20003800200 */
[----:B------:R-:W-:Y:S01]  /*18bb0*/  IADD3 R46, P4, PT, R39, R80, RZ ;  /* 0x00000050272e7210 */ /* 0x000fe20007f9e0ff */
[----:B------:R-:W-:Y:S01]  /*18bc0*/  IMAD.WIDE.U32 R84, R51, R91, RZ ;  /* 0x0000005b33547225 */ /* 0x000fe200078e00ff */
[----:B------:R-:W-:Y:S02]  /*18bd0*/  SEL R83, RZ, 0xffffffff, P5 ;  /* 0xffffffffff537807 */ /* 0x000fe40002800000 */
[----:B------:R-:W-:Y:S01]  /*18be0*/  ISETP.LT.U32.AND P0, PT, R79, R68, PT ;  /* 0x000000444f00720c */ /* 0x000fe20003f01070 */
[----:B------:R-:W-:Y:S01]  /*18bf0*/  IMAD.X R93, R82, 0x1, R77, P4 ;  /* 0x00000001525d7824 */ /* 0x000fe200020e064d */
[----:B------:R-:W-:Y:S01]  /*18c00*/  ISETP.EQ.AND.EX P5, PT, R98, R69, !P5, P2 ;  /* 0x000000456200720c */ /* 0x000fe20006fa2320 */
[----:B------:R-:W-:Y:S01]  /*18c10*/  IMAD.WIDE.U32 R86, P2, R37, R48, R86 ;  /* 0x0000003025567225 */ /* 0x000fe20007840056 */
[----:B------:R-:W-:-:S02]  /*18c20*/  IADD3.X R112, PT, PT, RZ, R47, RZ, P6, P3 ;  /* 0x0000002fff707210 */ /* 0x000fc400037e64ff */
[----:B------:R-:W-:Y:S01]  /*18c30*/  ISETP.LT.U32.OR.EX P0, PT, R98, R69, P5, P0 ;  /* 0x000000456200720c */ /* 0x000fe20002f01500 */
[----:B------:R-:W-:Y:S01]  /*18c40*/  IMAD.X R101, RZ, RZ, RZ, P2 ;  /* 0x000000ffff657224 */ /* 0x000fe200010e06ff */
[----:B------:R-:W-:Y:S01]  /*18c50*/  IADD3 R79, P3, P4, R83, R79, -R68 ;  /* 0x0000004f534f7210 */ /* 0x000fe20007c7e844 */
[----:B------:R-:W-:Y:S01]  /*18c60*/  IMAD.MOV.U32 R100, RZ, RZ, R87 ;  /* 0x000000ffff647224 */ /* 0x000fe200078e0057 */
[----:B------:R-:W-:Y:S01]  /*18c70*/  SEL R39, RZ, 0xffffffff, !P0 ;  /* 0xffffffffff277807 */ /* 0x000fe20004000000 */
[----:B------:R-:W-:Y:S01]  /*18c80*/  IMAD.WIDE.U32 R96, R51, R34, RZ ;  /* 0x0000002233607225 */ /* 0x000fe200078e00ff */
[----:B------:R-:W-:Y:S02]  /*18c90*/  IADD3.X R77, PT, PT, R83, R98, ~R69, P3, P4 ;  /* 0x00000062534d7210 */ /* 0x000fe40001fe8c45 */
[----:B------:R-:W-:Y:S01]  /*18ca0*/  ISETP.GE.U32.AND P1, PT, R46, R80, PT ;  /* 0x000000502e00720c */ /* 0x000fe20003f26070 */
[----:B------:R-:W-:Y:S01]  /*18cb0*/  IMAD.WIDE.U32 R98, R49, R75, RZ ;  /* 0x0000004b31627225 */ /* 0x000fe200078e00ff */
[----:B------:R-:W-:-:S02]  /*18cc0*/  IADD3 R47, P3, P4, R39, R113, -R72 ;  /* 0x00000071272f7210 */ /* 0x000fc40007c7e848 */
[----:B------:R-:W-:Y:S01]  /*18cd0*/  ISETP.GE.U32.AND.EX P1, PT, R93, R82, PT, P1 ;  /* 0x000000525d00720c */ /* 0x000fe20003f26110 */
[----:B------:R-:W-:Y:S01]  /*18ce0*/  IMAD.WIDE.U32 R80, R48, R36, RZ ;  /* 0x0000002430507225 */ /* 0x000fe200078e00ff */
[----:B------:R-:W-:Y:S02]  /*18cf0*/  IADD3.X R39, PT, PT, R39, R106, ~R73, P3, P4 ;  /* 0x0000006a27277210 */ /* 0x000fe40001fe8c49 */
[----:B------:R-:W-:Y:S01]  /*18d00*/  IADD3 R117, P3, PT, R46, R117, RZ ;  /* 0x000000752e757210 */ /* 0x000fe20007f7e0ff */
[----:B------:R-:W-:Y:S01]  /*18d10*/  IMAD.WIDE.U32 R82, R48, R75, RZ ;  /* 0x0000004b30527225 */ /* 0x000fe200078e00ff */
[----:B------:R-:W-:Y:S02]  /*18d20*/  IADD3 RZ, P6, PT, R81, R86, RZ ;  /* 0x0000005651ff7210 */ /* 0x000fe40007fde0ff */
[----:B------:R-:W-:Y:S01]  /*18d30*/  SEL R121, RZ, 0x1, P1 ;  /* 0x00000001ff797807 */ /* 0x000fe20000800000 */
[----:B------:R-:W-:-:S04]  /*18d40*/  IMAD.WIDE.U32 R98, P5, R89, R48, R98 ;  /* 0x0000003059627225 */ /* 0x000fc800078a0062 */
[----:B------:R-:W-:Y:S01]  /*18d50*/  IMAD.WIDE.U32 R80, R50, R91, RZ ;  /* 0x0000005b32507225 */ /* 0x000fe200078e00ff */
[----:B------:R-:W-:-:S03]  /*18d60*/  IADD3 RZ, P2, PT, R83, R98, RZ ;  /* 0x0000006253ff7210 */ /* 0x000fc60007f5e0ff */
[----:B------:R-:W-:-:S04]  /*18d70*/  IMAD.WIDE.U32 R84, P4, R111, R50, R84 ;  /* 0x000000326f547225 */ /* 0x000fc80007880054 */
[----:B------:R-:W-:Y:S01]  /*18d80*/  IMAD.WIDE.U32 R82, R51, R36, RZ ;  /* 0x0000002433527225 */ /* 0x000fe200078e00ff */
[----:B------:R-:W-:-:S03]  /*18d90*/  IADD3 RZ, P1, PT, R81, R84, RZ ;  /* 0x0000005451ff7210 */ /* 0x000fc60007f3e0ff */
[----:B------:R-:W-:Y:S01]  /*18da0*/  IMAD.X R112, R93, 0x1, R112, P3 ;  /* 0x000000015d707824 */ /* 0x000fe200018e0670 */
[----:B------:R-:W-:Y:S01]  /*18db0*/  ISETP.GE.U32.AND P3, PT, R117, R46, PT ;  /* 0x0000002e7500720c */ /* 0x000fe20003f66070 */
[----:B------:R-:W-:Y:S02]  /*18dc0*/  IMAD.X R87, RZ, RZ, RZ, P5 ;  /* 0x000000ffff577224 */ /* 0x000fe400028e06ff */
[----:B------:R-:W-:Y:S01]  /*18dd0*/  IMAD.WIDE.U32 R94, R91, R44, RZ ;  /* 0x0000002c5b5e7225 */ /* 0x000fe200078e00ff */
[----:B------:R-:W-:-:S03]  /*18de0*/  ISETP.GE.U32.AND.EX P3, PT, R112, R93, PT, P3 ;  /* 0x0000005d7000720c */ /* 0x000fc60003f66130 */
[----:B------:R-:W-:Y:S01]  /*18df0*/  IMAD.WIDE.U32 R80, R50, R36, RZ ;  /* 0x0000002432507225 */ /* 0x000fe200078e00ff */
[----:B------:R-:W-:-:S03]  /*18e00*/  SEL R110, RZ, 0x1, P3 ;  /* 0x00000001ff6e7807 */ /* 0x000fc60001800000 */
[----:B------:R-:W-:-:S04]  /*18e10*/  IMAD.WIDE.U32 R82, P5, R37, R50, R82 ;  /* 0x0000003225527225 */ /* 0x000fc800078a0052 */
[----:B------:R-:W-:Y:S01]  /*18e20*/  IMAD.WIDE.U32.X R100, R37, R49, R100, P6 ;  /* 0x0000003125647225 */ /* 0x000fe200030e0464 */
[----:B------:R-:W-:-:S03]  /*18e30*/  IADD3 RZ, P3, PT, R81, R82, RZ ;  /* 0x0000005251ff7210 */ /* 0x000fc60007f7e0ff */
[----:B------:R-:W-:-:S04]  /*18e40*/  IMAD.WIDE.U32 R114, R50, R34, RZ ;  /* 0x0000002232727225 */ /* 0x000fc800078e00ff */
[----:B------:R-:W-:-:S04]  /*18e50*/  IMAD.WIDE.U32 R96, P6, R35, R50, R96 ;  /* 0x0000003223607225 */ /* 0x000fc800078c0060 */
[----:B------:R-:W-:Y:S02]  /*18e60*/  IMAD R44, R111, R44, RZ ;  /* 0x0000002c6f2c7224 */ /* 0x000fe400078e02ff */
[----:B------:R-:W-:-:S04]  /*18e70*/  IMAD.WIDE.U32 R80, R94, R60, RZ ;  /* 0x0000003c5e507225 */ /* 0x000fc800078e00ff */
[----:B------:R-:W-:Y:S01]  /*18e80*/  IMAD.X R93, RZ, RZ, RZ, P4 ;  /* 0x000000ffff5d7224 */ /* 0x000fe200020e06ff */
[----:B------:R-:W-:Y:S01]  /*18e90*/  IADD3 RZ, P4, PT, R115, R96, RZ ;  /* 0x0000006073ff7210 */ /* 0x000fe20007f9e0ff */
[----:B------:R-:W-:Y:S02]  /*18ea0*/  IMAD.MOV.U32 R92, RZ, RZ, R85 ;  /* 0x000000ffff5c7224 */ /* 0x000fe400078e0055 */
[----:B------:R-:W-:Y:S02]  /*18eb0*/  IMAD R115, R91, R45, R44 ;  /* 0x0000002d5b737224 */ /* 0x000fe400078e022c */
[----:B------:R-:W-:-:S04]  /*18ec0*/  IMAD.WIDE.U32.X R44, R111, R51, R92, P1 ;  /* 0x000000336f2c7225 */ /* 0x000fc800008e045c */
[----:B------:R-:W-:-:S04]  /*18ed0*/  IMAD.WIDE.U32 R92, R80, R62, RZ ;  /* 0x0000003e505c7225 */ /* 0x000fc800078e00ff */
[----:B------:R-:W-:Y:S02]  /*18ee0*/  IMAD R46, R111, R50, RZ ;  /* 0x000000326f2e7224 */ /* 0x000fe400078e02ff */
[----:B------:R-:W-:Y:S02]  /*18ef0*/  IMAD.IADD R115, R95, 0x1, R115 ;  /* 0x000000015f737824 */ /* 0x000fe400078e0273 */
[----:B------:R-:W-:Y:S01]  /*18f00*/  IMAD.X R85, RZ, RZ, RZ, P6 ;  /* 0x000000ffff557224 */ /* 0x000fe200030e06ff */
[----:B------:R-:W-:Y:S01]  /*18f10*/  IADD3 R110, P1, P6, R110, R100, R121 ;  /* 0x000000646e6e7210 */ /* 0x000fe20007e3e079 */
[----:B------:R-:W-:Y:S01]  /*18f20*/  IMAD.MOV.U32 R84, RZ, RZ, R97 ;  /* 0x000000ffff547224 */ /* 0x000fe200078e0061 */
[----:B------:R-:W-:Y:S01]  /*18f30*/  LOP3.LUT R97, RZ, R92, RZ, 0x33, !PT ;  /* 0x0000005cff617212 */ /* 0x000fe200078e33ff */
[C---:B------:R-:W-:Y:S01]  /*18f40*/  IMAD R95, R91.reuse, R51, R46 ;  /* 0x000000335b5f7224 */ /* 0x040fe200078e022e */
[----:B------:R-:W-:Y:S01]  /*18f50*/  IADD3.X R111, PT, PT, RZ, R101, RZ, P1, P6 ;  /* 0x00000065ff6f7210 */ /* 0x000fe20000fec4ff */
[----:B------:R-:W-:Y:S01]  /*18f60*/  IMAD.WIDE.U32 R90, R91, R50, RZ ;  /* 0x000000325b5a7225 */ /* 0x000fe200078e00ff */
[----:B------:R-:W-:-:S03]  /*18f70*/  ISETP.GT.U32.AND P1, PT, R94, R97, PT ;  /* 0x000000615e00720c */ /* 0x000fc60003f24070 */
[----:B------:R-:W-:Y:S02]  /*18f80*/  IMAD R92, R115, R60, RZ ;  /* 0x0000003c735c7224 */ /* 0x000fe400078e02ff */
[----:B------:R-:W-:Y:S01]  /*18f90*/  IMAD.WIDE.U32.X R84, R35, R51, R84, P4 ;  /* 0x0000003323547225 */ /* 0x000fe200020e0454 */
[----:B------:R-:W-:-:S03]  /*18fa0*/  IADD3 R46, P4, PT, R119, R90, RZ ;  /* 0x0000005a772e7210 */ /* 0x000fc60007f9e0ff */
[-C--:B------:R-:W-:Y:S02]  /*18fb0*/  IMAD R82, R35, R50.reuse, RZ ;  /* 0x0000003223527224 */ /* 0x080fe400078e02ff */
[----:B------:R-:W-:Y:S02]  /*18fc0*/  IMAD.IADD R35, R91, 0x1, R95 ;  /* 0x000000015b237824 */ /* 0x000fe400078e025f */
[----:B------:R-:W-:Y:S02]  /*18fd0*/  IMAD R95, R94, R61, R92 ;  /* 0x0000003d5e5f7224 */ /* 0x000fe400078e025c */
[----:B------:R-:W-:Y:S02]  /*18fe0*/  IMAD.MOV.U32 R86, RZ, RZ, R99 ;  /* 0x000000ffff567224 */ /* 0x000fe400078e0063 */
[----:B------:R-:W-:Y:S02]  /*18ff0*/  IMAD.IADD R81, R81, 0x1, R95 ;  /* 0x0000000151517824 */ /* 0x000fe400078e025f */
[----:B------:R-:W-:-:S04]  /*19000*/  IMAD.WIDE.U32 R100, R34, R50, RZ ;  /* 0x0000003222647225 */ /* 0x000fc800078e00ff */
[----:B------:R-:W-:Y:S02]  /*19010*/  IMAD R91, R34, R51, R82 ;  /* 0x00000033225b7224 */ /* 0x000fe400078e0252 */
[----:B------:R-:W-:Y:S01]  /*19020*/  IMAD.X R102, R35, 0x1, R102, P4 ;  /* 0x0000000123667824 */ /* 0x000fe200020e0666 */
[----:B------:R-:W-:Y:S01]  /*19030*/  ISETP.GE.U32.AND P4, PT, R46, R90, PT ;  /* 0x0000005a2e00720c */ /* 0x000fe20003f86070 */
[----:B------:R-:W-:-:S03]  /*19040*/  IMAD.WIDE.U32 R94, R81, R62, RZ ;  /* 0x0000003e515e7225 */ /* 0x000fc600078e00ff */
[----:B------:R-:W-:Y:S01]  /*19050*/  ISETP.GE.U32.AND.EX P4, PT, R102, R35, PT, P4 ;  /* 0x000000236600720c */ /* 0x000fe20003f86140 */
[----:B------:R-:W-:Y:S01]  /*19060*/  IMAD.WIDE.U32.X R86, R89, R49, R86, P2 ;  /* 0x0000003159567225 */ /* 0x000fe200010e0456 */
[----:B------:R-:W-:-:S03]  /*19070*/  IADD3 R117, P2, PT, R117, R100, RZ ;  /* 0x0000006475757210 */ /* 0x000fc60007f5e0ff */
[----:B------:R-:W-:-:S04]  /*19080*/  IMAD.WIDE.U32 R96, R51, R75, RZ ;  /* 0x0000004b33607225 */ /* 0x000fc800078e00ff */
[----:B------:R-:W-:Y:S02]  /*19090*/  IMAD.IADD R101, R101, 0x1, R91 ;  /* 0x0000000165657824 */ /* 0x000fe400078e025b */
[----:B------:R-:W-:-:S04]  /*190a0*/  IMAD.WIDE.U32 R94, P6, R80, R63, R94 ;  /* 0x0000003f505e7225 */ /* 0x000fc800078c005e */
[----:B------:R-:W-:Y:S02]  /*190b0*/  IMAD.X R112, R101, 0x1, R112, P2 ;  /* 0x0000000165707824 */ /* 0x000fe400010e0670 */
[----:B------:R-:W-:Y:S01]  /*190c0*/  IMAD.WIDE.U32 R34, R50, R75, RZ ;  /* 0x0000004b32227225 */ /* 0x000fe200078e00ff */
[----:B------:R-:W-:-:S03]  /*190d0*/  SEL R34, RZ, 0x1, P4 ;  /* 0x00000001ff227807 */ /* 0x000fc60002000000 */
[----:B------:R-:W-:-:S04]  /*190e0*/  IMAD.WIDE.U32 R96, P2, R89, R50, R96 ;  /* 0x0000003259607225 */ /* 0x000fc80007840060 */
[----:B------:R-:W-:Y:S01]  /*190f0*/  IMAD.X R99, RZ, RZ, RZ, P5 ;  /* 0x000000ffff637224 */ /* 0x000fe200028e06ff */
[----:B------:R-:W-:Y:S01]  /*19100*/  IADD3 R92, P5, PT, R93, R94, RZ ;  /* 0x0000005e5d5c7210 */ /* 0x000fe20007fbe0ff */
[----:B------:R-:W-:Y:S01]  /*19110*/  IMAD.X R91, RZ, RZ, RZ, P2 ;  /* 0x000000ffff5b7224 */ /* 0x000fe200010e06ff */
[----:B------:R-:W-:Y:S01]  /*19120*/  IADD3 RZ, P4, PT, R35, R96, RZ ;  /* 0x0000006023ff7210 */ /* 0x000fe20007f9e0ff */
[----:B------:R-:W-:Y:S01]  /*19130*/  IMAD.X R93, RZ, RZ, RZ, P6 ;  /* 0x000000ffff5d7224 */ /* 0x000fe200030e06ff */
[----:B------:R-:W-:Y:S01]  /*19140*/  IADD3 R34, P2, P6, R117, R44, R34 ;  /* 0x0000002c75227210 */ /* 0x000fe20007e5e022 */
[----:B------:R-:W-:Y:S01]  /*19150*/  IMAD R82, R89, R48, RZ ;  /* 0x0000003059527224 */ /* 0x000fe200078e02ff */
[----:B------:R-:W-:Y:S01]  /*19160*/  LOP3.LUT R44, RZ, R92, RZ, 0x33, !PT ;  /* 0x0000005cff2c7212 */ /* 0x000fe200078e33ff */
[----:B------:R-:W-:Y:S01]  /*19170*/  IMAD.MOV.U32 R92, RZ, RZ, R95 ;  /* 0x000000ffff5c7224 */ /* 0x000fe200078e005f */
[----:B------:R-:W-:Y:S01]  /*19180*/  IADD3.X R35, PT, PT, R112, R45, RZ, P2, P6 ;  /* 0x0000002d70237210 */ /* 0x000fe200017ec4ff */
[----:B------:R-:W-:Y:S01]  /*19190*/  IMAD.WIDE.U32 R94, R75, R48, RZ ;  /* 0x000000304b5e7225 */ /* 0x000fe200078e00ff */
[----:B------:R-:W-:-:S02]  /*191a0*/  ISETP.EQ.U32.AND P2, PT, R113, R72, PT ;  /* 0x000000487100720c */ /* 0x000fc40003f42070 */
[----:B------:R-:W-:Y:S01]  /*191b0*/  ISETP.GT.U32.AND.EX P1, PT, R115, R44, PT, P1 ;  /* 0x0000002c7300720c */ /* 0x000fe20003f24110 */
[----:B------:R-:W-:Y:S01]  /*191c0*/  IMAD.WIDE.U32 R44, R81, R64, RZ ;  /* 0x00000040512c7225 */ /* 0x000fe200078e00ff */
[C---:B------:R-:W-:Y:S02]  /*191d0*/  ISETP.EQ.AND.EX P2, PT, R106.reuse, R73, P0, P2 ;  /* 0x000000496a00720c */ /* 0x040fe40000742320 */
[----:B------:R-:W-:Y:S01]  /*191e0*/  ISETP.LT.U32.AND P0, PT, R113, R72, PT ;  /* 0x000000487100720c */ /* 0x000fe20003f01070 */
[----:B------:R-:W-:Y:S02]  /*191f0*/  IMAD.MOV.U32 R98, RZ, RZ, R83 ;  /* 0x000000ffff627224 */ /* 0x000fe400078e0053 */
[----:B------:R-:W-:Y:S01]  /*19200*/  IMAD R119, R75, R49, R82 ;  /* 0x000000314b777224 */ /* 0x000fe200078e0252 */
[----:B------:R-:W-:Y:S01]  /*19210*/  ISETP.LT.U32.OR.EX P2, PT, R106, R73, P2, P0 ;  /* 0x000000496a00720c */ /* 0x000fe20001741500 */
[----:B------:R-:W-:Y:S01]  /*19220*/  IMAD.WIDE.U32.X R92, R81, R63, R92, P5 ;  /* 0x0000003f515c7225 */ /* 0x000fe200028e045c */
[----:B------:R-:W-:-:S02]  /*19230*/  ISETP.GE.U32.AND P0, PT, R117, R100, PT ;  /* 0x000000647500720c */ /* 0x000fc40003f06070 */
[----:B------:R-:W-:Y:S01]  /*19240*/  IADD3 R113, P5, PT, R104, R94, RZ ;  /* 0x0000005e68717210 */ /* 0x000fe20007fbe0ff */
[----:B------:R-:W-:Y:S01]  /*19250*/  IMAD.WIDE.U32 R48, R80, R64, RZ ;  /* 0x0000004050307225 */ /* 0x000fe200078e00ff */
[----:B------:R-:W-:-:S03]  /*19260*/  ISETP.GE.U32.AND.EX P0, PT, R112, R101, PT, P0 ;  /* 0x000000657000720c */ /* 0x000fc60003f06100 */
[----:B------:R-:W-:Y:S01]  /*19270*/  IMAD.WIDE.U32.X R82, R37, R51, R98, P3 ;  /* 0x0000003325527225 */ /* 0x000fe200018e0462 */
[-C--:B------:R-:W-:Y:S02]  /*19280*/  IADD3 R99, P6, PT, R78, R48.reuse, RZ ;  /* 0x000000304e637210 */ /* 0x080fe40007fde0ff */
[----:B------:R-:W-:Y:S01]  /*19290*/  SEL R101, RZ, 0x1, P0 ;  /* 0x00000001ff657807 */ /* 0x000fe20000000000 */
[----:B------:R-:W-:Y:S01]  /*192a0*/  IMAD.IADD R100, R95, 0x1, R119 ;  /* 0x000000015f647824 */ /* 0x000fe200078e0277 */
[----:B------:R-:W-:Y:S01]  /*192b0*/  SEL R95, RZ, 0x1, !P1 ;  /* 0x00000001ff5f7807 */ /* 0x000fe20004800000 */
[----:B------:R-:W-:Y:S01]  /*192c0*/  IMAD.WIDE.U32 R44, P3, R80, R65, R44 ;  /* 0x00000041502c7225 */ /* 0x000fe2000786002c */
[----:B------:R-:W-:Y:S02]  /*192d0*/  ISETP.GE.U32.AND P0, PT, R34, R117, PT ;  /* 0x000000752200720c */ /* 0x000fe40003f06070 */
[----:B------:R-:W-:Y:S01]  /*192e0*/  ISETP.GE.U32.AND P1, PT, R99, R48, PT ;  /* 0x000000306300720c */ /* 0x000fe20003f26070 */
[----:B------:R-:W-:Y:S01]  /*192f0*/  IMAD.MOV.U32 R90, RZ, RZ, R97 ;  /* 0x000000ffff5a7224 */ /* 0x000fe200078e0061 */
[----:B------:R-:W-:Y:S01]  /*19300*/  ISETP.GE.U32.AND.EX P0, PT, R35, R112, PT, P0 ;  /* 0x000000702300720c */ /* 0x000fe20003f06100 */
[----:B------:R-:W-:Y:S01]  /*19310*/  IMAD.X R97, RZ, RZ, RZ, P3 ;  /* 0x000000ffff617224 */ /* 0x000fe200018e06ff */
[----:B------:R-:W-:Y:S01]  /*19320*/  IADD3 R78, P3, PT, R95, R92, RZ ;  /* 0x0000005c5f4e7210 */ /* 0x000fe20007f7e0ff */
[----:B------:R-:W-:Y:S01]  /*19330*/  IMAD.X R109, R100, 0x1, R109, P5 ;  /* 0x00000001646d7824 */ /* 0x000fe200028e066d */
[----:B------:R-:W-:Y:S01]  /*19340*/  IADD3 R115, P5, PT, R49, R44, RZ ;  /* 0x0000002c31737210 */ /* 0x000fe20007fbe0ff */
[----:B------:R-:W-:-:S02]  /*19350*/  IMAD.MOV.U32 R96, RZ, RZ, R45 ;  /* 0x000000ffff607224 */ /* 0x000fc400078e002d */
[----:B------:R-:W-:-:S04]  /*19360*/  IMAD.WIDE.U32 R44, R81, R74, RZ ;  /* 0x0000004a512c7225 */ /* 0x000fc800078e00ff */
[----:B------:R-:W-:Y:S01]  /*19370*/  IMAD.X R98, RZ, RZ, R93, P3 ;  /* 0x000000ffff627224 */ /* 0x000fe200018e065d */
[----:B------:R-:W-:Y:S01]  /*19380*/  ISETP.GE.U32.AND P3, PT, R113, R94, PT ;  /* 0x0000005e7100720c */ /* 0x000fe20003f66070 */
[----:B------:R-:W-:-:S03]  /*19390*/  IMAD.WIDE.U32.X R92, R81, R65, R96, P5 ;  /* 0x00000041515c7225 */ /* 0x000fc600028e0460 */
[----:B------:R-:W-:Y:S01]  /*193a0*/  ISETP.GE.U32.AND.EX P3, PT, R109, R100, PT, P3 ;  /* 0x000000646d00720c */ /* 0x000fe20003f66130 */
[----:B------:R-:W-:-:S04]  /*193b0*/  IMAD.WIDE.U32 R44, P5, R80, R2, R44 ;  /* 0x00000002502c7225 */ /* 0x000fc800078a002c */
[----:B------:R-:W-:-:S04]  /*193c0*/  IMAD.WIDE.U32 R48, R80, R74, RZ ;  /* 0x0000004a50307225 */ /* 0x000fc800078e00ff */
[----:B------:R-:W-:Y:S01]  /*193d0*/  IMAD.X R96, R115, 0x1, R76, P6 ;  /* 0x0000000173607824 */ /* 0x000fe200030e064c */
[----:B------:R-:W-:Y:S01]  /*193e0*/  IADD3 R110, P6, PT, R113, R110, RZ ;  /* 0x0000006e716e7210 */ /* 0x000fe20007fde0ff */
[----:B------:R-:W-:Y:S01]  /*193f0*/  IMAD.X R95, RZ, RZ, RZ, P5 ;  /* 0x000000ffff5f7224 */ /* 0x000fe200028e06ff */
[----:B------:R-:W-:Y:S01]  /*19400*/  IADD3 R49, P5, PT, R49, R44, RZ ;  /* 0x0000002c31317210 */ /* 0x000fe20007fbe0ff */
[----:B------:R-:W-:Y:S01]  /*19410*/  IMAD.WIDE.U32.X R90, R89, R51, R90, P4 ;  /* 0x00000033595a7225 */ /* 0x000fe200020e045a */
[----:B------:R-:W-:Y:S02]  /*19420*/  SEL R76, RZ, 0x1, P0 ;  /* 0x00000001ff4c7807 */ /* 0x000fe40000000000 */
[C---:B------:R-:W-:Y:S01]  /*19430*/  ISETP.GE.U32.AND.EX P1, PT, R96.reuse, R115, PT, P1 ;  /* 0x000000736000720c */ /* 0x040fe20003f26110 */
[----:B------:R-:W-:Y:S01]  /*19440*/  IMAD.X R44, R109, 0x1, R111, P6 ;  /* 0x000000016d2c7824 */ /* 0x000fe200030e066f */
[----:B------:R-:W-:Y:S01]  /*19450*/  IADD3 R111, P0, PT, R99, R78, RZ ;  /* 0x0000004e636f7210 */ /* 0x000fe20007f1e0ff */
[----:B------:R-:W-:Y:S01]  /*19460*/  IMAD.MOV.U32 R94, RZ, RZ, R45 ;  /* 0x000000ffff5e7224 */ /* 0x000fe200078e002d */
[----:B------:R-:W-:Y:S01]  /*19470*/  IADD3 R107, P6, PT, R107, R48, RZ ;  /* 0x000000306b6b7210 */ /* 0x000fe20007fde0ff */
[----:B------:R-:W-:Y:S01]  /*19480*/  IMAD R119, R37, R50, RZ ;  /* 0x0000003225777224 */ /* 0x000fe200078e02ff */
[----:B------:R-:W-:Y:S01]  /*19490*/  SEL R115, RZ, 0x1, P3 ;  /* 0x00000001ff737807 */ /* 0x000fe20001800000 */
[----:B------:R-:W-:Y:S01]  /*194a0*/  IMAD.X R99, R96, 0x1, R98, P0 ;  /* 0x0000000160637824 */ /* 0x000fe200000e0662 */
[----:B------:R-:W-:Y:S01]  /*194b0*/  ISETP.GE.U32.AND P3, PT, R111, R78, PT ;  /* 0x0000004e6f00720c */ /* 0x000fe20003f66070 */
[----:B------:R-:W-:Y:S01]  /*194c0*/  IMAD.WIDE.U32 R96, R81, R66, RZ ;  /* 0x0000004251607225 */ /* 0x000fe200078e00ff */
[----:B------:R-:W-:-:S02]  /*194d0*/  ISETP.GE.U32.AND P0, PT, R107, R48, PT ;  /* 0x000000306b00720c */ /* 0x000fc40003f06070 */
[----:B------:R-:W-:Y:S01]  /*194e0*/  ISETP.GE.U32.AND.EX P3, PT, R99, R98, PT, P3 ;  /* 0x000000626300720c */ /* 0x000fe20003f66130 */
[----:B------:R-:W-:Y:S01]  /*194f0*/  IMAD.X R48, R49, 0x1, R108, P6 ;  /* 0x0000000131307824 */ /* 0x000fe200030e066c */
[----:B------:R-:W-:Y:S01]  /*19500*/  ISETP.NE.U32.AND P6, PT, R105, R42, PT ;  /* 0x0000002a6900720c */ /* 0x000fe20003fc5070 */
[----:B------:R-:W-:Y:S01]  /*19510*/  IMAD.WIDE.U32.X R94, R81, R2, R94, P5 ;  /* 0x00000002515e7225 */ /* 0x000fe200028e045e */
[----:B------:R-:W-:Y:S02]  /*19520*/  ISETP.GE.U32.AND P4, PT, R105, R42, PT ;  /* 0x0000002a6900720c */ /* 0x000fe40003f86070 */
[----:B------:R-:W-:Y:S01]  /*19530*/  ISETP.GE.U32.AND.EX P0, PT, R48, R49, PT, P0 ;  /* 0x000000313000720c */ /* 0x000fe20003f06100 */
[----:B------:R-:W-:Y:S01]  /*19540*/  IMAD R119, R36, R51, R119 ;  /* 0x0000003324777224 */ /* 0x000fe200078e0277 */
[----:B------:R-:W-:Y:S02]  /*19550*/  SEL R117, RZ, 0x1, P3 ;  /* 0x00000001ff757807 */ /* 0x000fe40001800000 */
[----:B------:R-:W-:-:S02]  /*19560*/  SEL R49, RZ, 0xffffffff, !P2 ;  /* 0xffffffffff317807 */ /* 0x000fc40005000000 */
[----:B------:R-:W-:Y:S02]  /*19570*/  ISETP.GE.U32.AND P3, PT, R110, R113, PT ;  /* 0x000000716e00720c */ /* 0x000fe40003f66070 */
[CC--:B------:R-:W-:Y:S02]  /*19580*/  ISETP.NE.OR.EX P2, PT, R88.reuse, R43.reuse, !P2, P6 ;  /* 0x0000002b5800720c */ /* 0x0c0fe40005745760 */
[----:B------:R-:W-:Y:S02]  /*19590*/  ISETP.GE.U32.AND.EX P4, PT, R88, R43, PT, P4 ;  /* 0x0000002b5800720c */ /* 0x000fe40003f86140 */
[----:B------:R-:W-:Y:S02]  /*195a0*/  SEL R78, RZ, 0x1, P1 ;  /* 0x00000001ff4e7807 */ /* 0x000fe40000800000 */
[----:B------:R-:W-:Y:S01]  /*195b0*/  IADD3 R45, P1, P6, R49, R105, -R42 ;  /* 0x00000069312d7210 */ /* 0x000fe20007e3e82a */
[----:B------:R-:W-:Y:S01]  /*195c0*/  IMAD.WIDE.U32 R104, R80, R66, RZ ;  /* 0x0000004250687225 */ /* 0x000fe200078e00ff */
[----:B------:R-:W-:-:S02]  /*195d0*/  ISETP.GE.U32.AND.EX P3, PT, R44, R109, PT, P3 ;  /* 0x0000006d2c00720c */ /* 0x000fc40003f66130 */
[----:B------:R-:W-:Y:S01]  /*195e0*/  IADD3.X R49, PT, PT, R49, R88, ~R43, P1, P6 ;  /* 0x0000005831317210 */ /* 0x000fe20000fecc2b */
[----:B------:R-:W-:Y:S01]  /*195f0*/  IMAD.WIDE.U32 R108, P5, R80, R67, R96 ;  /* 0x00000043506c7225 */ /* 0x000fe200078a0060 */
[----:B------:R-:W-:Y:S02]  /*19600*/  IADD3 R78, P1, P6, R117, R92, R78 ;  /* 0x0000005c754e7210 */ /* 0x000fe40007e3e04e */
[----:B------:R-:W-:Y:S01]  /*19610*/  SEL R96, RZ, 0x1, P3 ;  /* 0x00000001ff607807 */ /* 0x000fe20001800000 */
[----:B------:R-:W-:Y:S01]  /*19620*/  IMAD R80, R89, R50, RZ ;  /* 0x0000003259507224 */ /* 0x000fe200078e02ff */
[----:B------:R-:W-:Y:S01]  /*19630*/  IADD3 R97, P3, PT, R103, -R70, RZ ;  /* 0x8000004667617210 */ /* 0x000fe20007f7e0ff */
[----:B------:R-:W-:Y:S01]  /*19640*/  IMAD.X R89, RZ, RZ, RZ, P5 ;  /* 0x000000ffff597224 */ /* 0x000fe200028e06ff */
[----:B------:R-:W-:Y:S01]  /*19650*/  IADD3 R117, P5, PT, R105, R108, RZ ;  /* 0x0000006c69757210 */ /* 0x000fe20007fbe0ff */
[----:B------:R-:W-:Y:S02]  /*19660*/  IMAD.MOV.U32 R88, RZ, RZ, R109 ;  /* 0x000000ffff587224 */ /* 0x000fe400078e006d */
[----:B------:R-:W-:-:S02]  /*19670*/  IMAD R51, R75, R51, R80 ;  /* 0x000000334b337224 */ /* 0x000fc400078e0250 */
[----:B------:R-:W-:-:S04]  /*19680*/  IMAD.WIDE.U32.X R88, R81, R67, R88, P5 ;  /* 0x0000004351587225 */ /* 0x000fc800028e0458 */
[----:B------:R-:W-:-:S04]  /*19690*/  IMAD.WIDE.U32 R80, R111, R60, RZ ;  /* 0x0000003c6f507225 */ /* 0x000fc800078e00ff */
        /* <DEDUP_REMOVED lines=27> */
.L_x_437:
[----:B------:R-:W-:Y:S05]  /*19850*/  BSYNC.RECONVERGENT B1 ;  /* 0x0000000000017941 */ /* 0x000fea0003800200 */
.L_x_436:
[----:B------:R-:W-:Y:S01]  /*19860*/  IMAD.WIDE.U32 R108, R80, R62, RZ ;  /* 0x0000003e506c7225 */ /* 0x000fe200078e00ff */
[----:B------:R-:W-:Y:S01]  /*19870*/  IADD3 R115, P2, P5, R96, R86, R115 ;  /* 0x0000005660737210 */ /* 0x000fe20007d5e073 */
[----:B------:R-:W-:Y:S01]  /*19880*/  BSSY.RECONVERGENT B1, `(.L_x_438) ;  /* 0x0000297000017945 */ /* 0x000fe20003800200 */
[----:B------:R-:W-:Y:S01]  /*19890*/  IADD3 R38, P3, P4, R76, R84, R101 ;  /* 0x000000544c267210 */ /* 0x000fe20007c7e065 */
[----:B------:R-:W-:Y:S01]  /*198a0*/  IMAD.WIDE.U32 R112, R36, R50, RZ ;  /* 0x0000003224707225 */ /* 0x000fe200078e00ff */
[----:B------:R-:W-:Y:S02]  /*198b0*/  IADD3.X R76, PT, PT, RZ, R87, RZ, P2, P5 ;  /* 0x00000057ff4c7210 */ /* 0x000fe400017ea4ff */
[----:B------:R-:W-:Y:S01]  /*198c0*/  LOP3.LUT R36, RZ, R108, RZ, 0x33, !PT ;  /* 0x0000006cff247212 */ /* 0x000fe200078e33ff */
[----:B------:R-:W-:Y:S01]  /*198d0*/  IMAD R84, R99, R60, RZ ;  /* 0x0000003c63547224 */ /* 0x000fe200078e02ff */
[----:B------:R-:W-:Y:S01]  /*198e0*/  IADD3 R87, P2, PT, R110, R112, RZ ;  /* 0x000000706e577210 */ /* 0x000fe20007f5e0ff */
[----:B------:R-:W-:Y:S01]  /*198f0*/  IMAD.IADD R119, R113, 0x1, R119 ;  /* 0x0000000171777824 */ /* 0x000fe200078e0277 */
[C---:B------:R-:W-:Y:S01]  /*19900*/  ISETP.GT.U32.AND P5, PT, R111.reuse, R36, PT ;  /* 0x000000246f00720c */ /* 0x040fe20003fa4070 */
[----:B------:R-:W-:Y:S01]  /*19910*/  IMAD R101, R111, R61, R84 ;  /* 0x0000003d6f657224 */ /* 0x000fe200078e0254 */
[----:B------:R-:W-:Y:S01]  /*19920*/  IADD3.X R84, PT, PT, RZ, R85, RZ, P3, P4 ;  /* 0x00000055ff547210 */ /* 0x000fe20001fe84ff */
[----:B------:R-:W-:Y:S01]  /*19930*/  IMAD.X R105, R119, 0x1, R44, P2 ;  /* 0x0000000177697824 */ /* 0x000fe200010e062c */
[----:B------:R-:W-:Y:S01]  /*19940*/  IADD3 R36, P4, PT, R87, R38, RZ ;  /* 0x0000002657247210 */ /* 0x000fe20007f9e0ff */
[----:B------:R-:W-:Y:S01]  /*19950*/  IMAD.IADD R81, R81, 0x1, R101 ;  /* 0x0000000151517824 */ /* 0x000fe200078e0265 */
[----:B------:R-:W-:-:S02]  /*19960*/  IADD3 R107, P3, PT, R107, R78, RZ ;  /* 0x0000004e6b6b7210 */ /* 0x000fc40007f7e0ff */
[----:B------:R-:W-:Y:S01]  /*19970*/  IADD3.X R93, PT, PT, RZ, R93, RZ, P1, P6 ;  /* 0x0000005dff5d7210 */ /* 0x000fe20000fec4ff */
[----:B------:R-:W-:Y:S01]  /*19980*/  IMAD.X R38, R105, 0x1, R84, P4 ;  /* 0x0000000169267824 */ /* 0x000fe200020e0654 */
[----:B------:R-:W-:Y:S01]  /*19990*/  ISETP.GE.U32.AND P2, PT, R87, R112, PT ;  /* 0x000000705700720c */ /* 0x000fe20003f46070 */
[----:B------:R-:W-:Y:S01]  /*199a0*/  IMAD.WIDE.U32 R84, R3, R97, RZ ;  /* 0x0000006103547225 */ /* 0x000fe200078e00ff */
[----:B------:R-:W-:Y:S02]  /*199b0*/  ISETP.GE.U32.AND P4, PT, R36, R87, PT ;  /* 0x000000572400720c */ /* 0x000fe40003f86070 */
[----:B------:R-:W-:Y:S01]  /*199c0*/  ISETP.GE.U32.AND P1, PT, R107, R78, PT ;  /* 0x0000004e6b00720c */ /* 0x000fe20003f26070 */
[----:B------:R-:W-:Y:S01]  /*199d0*/  IMAD.X R48, R48, 0x1, R93, P3 ;  /* 0x0000000130307824 */ /* 0x000fe200018e065d */
[----:B------:R-:W-:Y:S01]  /*199e0*/  ISETP.GE.U32.AND.EX P2, PT, R105, R119, PT, P2 ;  /* 0x000000776900720c */ /* 0x000fe20003f46120 */
[----:B------:R-:W-:Y:S01]  /*199f0*/  IMAD.WIDE.U32 R100, R81, R64, RZ ;  /* 0x0000004051647225 */ /* 0x000fe200078e00ff */
[----:B------:R-:W-:-:S02]  /*19a00*/  ISETP.GE.U32.AND.EX P3, PT, R38, R105, PT, P4 ;  /* 0x000000692600720c */ /* 0x000fc40003f66140 */
[----:B------:R-:W-:Y:S02]  /*19a10*/  ISETP.GE.U32.AND.EX P1, PT, R48, R93, PT, P1 ;  /* 0x0000005d3000720c */ /* 0x000fe40003f26110 */
[----:B------:R-:W-:Y:S02]  /*19a20*/  SEL R44, RZ, 0x1, P2 ;  /* 0x00000001ff2c7807 */ /* 0x000fe40001000000 */
[----:B------:R-:W-:Y:S01]  /*19a30*/  SEL R87, RZ, 0x1, P3 ;  /* 0x00000001ff577807 */ /* 0x000fe20001800000 */
[----:B------:R-:W-:Y:S01]  /*19a40*/  IMAD.WIDE.U32 R84, P3, R37, R0, R84 ;  /* 0x0000000025547225 */ /* 0x000fe20007860054 */
[----:B------:R-:W-:Y:S02]  /*19a50*/  SEL R78, RZ, 0x1, P0 ;  /* 0x00000001ff4e7807 */ /* 0x000fe40000000000 */
[----:B------:R-:W-:Y:S01]  /*19a60*/  SEL R105, RZ, 0x1, P1 ;  /* 0x00000001ff697807 */ /* 0x000fe20000800000 */
[----:B------:R-:W-:Y:S01]  /*19a70*/  IMAD.X R93, RZ, RZ, RZ, P3 ;  /* 0x000000ffff5d7224 */ /* 0x000fe200018e06ff */
[----:B------:R-:W-:Y:S01]  /*19a80*/  IADD3 R44, P0, P1, R87, R82, R44 ;  /* 0x00000052572c7210 */ /* 0x000fe2000791e02c */
[----:B------:R-:W-:Y:S01]  /*19a90*/  IMAD.WIDE.U32 R86, R0, R97, RZ ;  /* 0x0000006100567225 */ /* 0x000fe200078e00ff */
[----:B------:R-:W-:-:S02]  /*19aa0*/  IADD3 R103, P6, PT, R46, R104, RZ ;  /* 0x000000682e677210 */ /* 0x000fc40007fde0ff */
[----:B------:R-:W-:Y:S01]  /*19ab0*/  IADD3.X R46, PT, PT, RZ, R83, RZ, P0, P1 ;  /* 0x00000053ff2e7210 */ /* 0x000fe200007e24ff */
[----:B------:R-:W-:Y:S01]  /*19ac0*/  IMAD.MOV.U32 R92, RZ, RZ, R85 ;  /* 0x000000ffff5c7224 */ /* 0x000fe200078e0055 */
[----:B------:R-:W-:Y:S01]  /*19ad0*/  IADD3 RZ, P0, PT, R87, R84, RZ ;  /* 0x0000005457ff7210 */ /* 0x000fe20007f1e0ff */
[----:B------:R-:W-:Y:S01]  /*19ae0*/  IMAD.WIDE.U32 R86, R81, R62, RZ ;  /* 0x0000003e51567225 */ /* 0x000fe200078e00ff */
[----:B------:R-:W-:Y:S02]  /*19af0*/  IADD3 R78, P3, P4, R105, R94, R78 ;  /* 0x0000005e694e7210 */ /* 0x000fe40007c7e04e */
[----:B------:R-:W-:Y:S01]  /*19b00*/  ISETP.GE.U32.AND P2, PT, R103, R104, PT ;  /* 0x000000686700720c */ /* 0x000fe20003f46070 */
[-C--:B------:R-:W-:Y:S02]  /*19b10*/  IMAD R84, R77, R0.reuse, RZ ;  /* 0x000000004d547224 */ /* 0x080fe400078e02ff */
[----:B------:R-:W-:-:S04]  /*19b20*/  IMAD.WIDE.U32 R82, R79, R0, RZ ;  /* 0x000000004f527225 */ /* 0x000fc800078e00ff */
[-C--:B------:R-:W-:Y:S02]  /*19b30*/  IMAD R105, R79, R3.reuse, R84 ;  /* 0x000000034f697224 */ /* 0x080fe400078e0254 */
[----:B------:R-:W-:-:S04]  /*19b40*/  IMAD.WIDE.U32.X R92, R37, R3, R92, P0 ;  /* 0x00000003255c7225 */ /* 0x000fc800000e045c */
[----:B------:R-:W-:Y:S01]  /*19b50*/  IMAD.WIDE.U32 R84, R75, R50, RZ ;  /* 0x000000324b547225 */ /* 0x000fe200078e00ff */
[----:B------:R-:W-:-:S03]  /*19b60*/  IADD3.X R75, PT, PT, RZ, R95, RZ, P3, P4 ;  /* 0x0000005fff4b7210 */ /* 0x000fc60001fe84ff */
[----:B------:R-:W-:-:S04]  /*19b70*/  IMAD.WIDE.U32 R86, P0, R80, R63, R86 ;  /* 0x0000003f50567225 */ /* 0x000fc80007800056 */
[----:B------:R-:W-:Y:S01]  /*19b80*/  IMAD.IADD R96, R83, 0x1, R105 ;  /* 0x0000000153607824 */ /* 0x000fe200078e0269 */
[----:B------:R-:W-:Y:S01]  /*19b90*/  IADD3 R83, P1, PT, R92, R82, RZ ;  /* 0x000000525c537210 */ /* 0x000fe20007f3e0ff */
[----:B------:R-:W-:Y:S01]  /*19ba0*/  IMAD.X R102, R117, 0x1, R102, P6 ;  /* 0x0000000175667824 */ /* 0x000fe200030e0666 */
[----:B------:R-:W-:Y:S01]  /*19bb0*/  IADD3 R108, P3, PT, R109, R86, RZ ;  /* 0x000000566d6c7210 */ /* 0x000fe20007f7e0ff */
[----:B------:R-:W-:Y:S01]  /*19bc0*/  IMAD.WIDE.U32 R94, R80, R64, RZ ;  /* 0x00000040505e7225 */ /* 0x000fe200078e00ff */
[----:B------:R-:W-:Y:S02]  /*19bd0*/  IADD3 R115, P6, PT, R115, R84, RZ ;  /* 0x0000005473737210 */ /* 0x000fe40007fde0ff */
[----:B------:R-:W-:Y:S01]  /*19be0*/  ISETP.GE.U32.AND.EX P2, PT, R102, R117, PT, P2 ;  /* 0x000000756600720c */ /* 0x000fe20003f46120 */
[----:B------:R-:W-:Y:S02]  /*19bf0*/  IMAD.IADD R86, R85, 0x1, R51 ;  /* 0x0000000155567824 */ /* 0x000fe400078e0233 */
[----:B------:R-:W-:Y:S01]  /*19c00*/  IMAD.X R105, R96, 0x1, R93, P1 ;  /* 0x0000000160697824 */ /* 0x000fe200008e065d */
[----:B------:R-:W-:Y:S01]  /*19c10*/  IADD3 R107, P1, PT, R107, R94, RZ ;  /* 0x0000005e6b6b7210 */ /* 0x000fe20007f3e0ff */
[----:B------:R-:W-:-:S04]  /*19c20*/  IMAD.WIDE.U32 R100, P4, R80, R65, R100 ;  /* 0x0000004150647225 */ /* 0x000fc80007880064 */
[----:B------:R-:W-:Y:S01]  /*19c30*/  IMAD.X R85, R86, 0x1, R76, P6 ;  /* 0x0000000156557824 */ /* 0x000fe200030e064c */
[----:B------:R-:W-:Y:S01]  /*19c40*/  IADD3 R44, P6, PT, R115, R44, RZ ;  /* 0x0000002c732c7210 */ /* 0x000fe20007fde0ff */
[----:B------:R-:W-:Y:S01]  /*19c50*/  IMAD.X R93, RZ, RZ, RZ, P0 ;  /* 0x000000ffff5d7224 */ /* 0x000fe200000e06ff */
[----:B------:R-:W-:Y:S01]  /*19c60*/  ISETP.GE.U32.AND P0, PT, R107, R94, PT ;  /* 0x0000005e6b00720c */ /* 0x000fe20003f06070 */
[----:B------:R-:W-:Y:S01]  /*19c70*/  IMAD.X R51, RZ, RZ, RZ, P4 ;  /* 0x000000ffff337224 */ /* 0x000fe200020e06ff */
[----:B------:R-:W-:Y:S01]  /*19c80*/  IADD3 R94, P4, PT, R95, R100, RZ ;  /* 0x000000645f5e7210 */ /* 0x000fe20007f9e0ff */
[----:B------:R-:W-:Y:S01]  /*19c90*/  IMAD.X R46, R85, 0x1, R46, P6 ;  /* 0x00000001552e7824 */ /* 0x000fe200030e062e */
[----:B------:R-:W-:Y:S01]  /*19ca0*/  ISETP.GE.U32.AND P6, PT, R115, R84, PT ;  /* 0x000000547300720c */ /* 0x000fe20003fc6070 */
[----:B------:R-:W-:Y:S01]  /*19cb0*/  IMAD.MOV.U32 R92, RZ, RZ, R87 ;  /* 0x000000ffff5c7224 */ /* 0x000fe200078e0057 */
[----:B------:R-:W-:Y:S01]  /*19cc0*/  LOP3.LUT R76, RZ, R108, RZ, 0x33, !PT ;  /* 0x0000006cff4c7212 */ /* 0x000fe200078e33ff */
[----:B------:R-:W-:Y:S01]  /*19cd0*/  IMAD.X R121, R94, 0x1, R48, P1 ;  /* 0x000000015e797824 */ /* 0x000fe200008e0630 */
[----:B------:R-:W-:Y:S01]  /*19ce0*/  ISETP.GE.U32.AND P1, PT, R44, R115, PT ;  /* 0x000000732c00720c */ /* 0x000fe20003f26070 */
[----:B------:R-:W-:Y:S01]  /*19cf0*/  IMAD.WIDE.U32.X R92, R81, R63, R92, P3 ;  /* 0x0000003f515c7225 */ /* 0x000fe200018e045c */
[----:B------:R-:W-:-:S02]  /*19d00*/  ISETP.GE.U32.AND.EX P6, PT, R85, R86, PT, P6 ;  /* 0x000000565500720c */ /* 0x000fc40003fc6160 */
[----:B------:R-:W-:Y:S01]  /*19d10*/  ISETP.GT.U32.AND.EX P5, PT, R99, R76, PT, P5 ;  /* 0x0000004c6300720c */ /* 0x000fe20003fa4150 */
[----:B------:R-:W-:Y:S01]  /*19d20*/  IMAD.WIDE.U32 R86, R3, R79, RZ ;  /* 0x0000004f03567225 */ /* 0x000fe200078e00ff */
[----:B------:R-:W-:Y:S02]  /*19d30*/  ISETP.GE.U32.AND.EX P1, PT, R46, R85, PT, P1 ;  /* 0x000000552e00720c */ /* 0x000fe40003f26110 */
[----:B------:R-:W-:Y:S01]  /*19d40*/  IADD3 R115, P3, PT, R103, R78, RZ ;  /* 0x0000004e67737210 */ /* 0x000fe20007f7e0ff */
[----:B------:R-:W-:Y:S01]  /*19d50*/  IMAD.MOV.U32 R50, RZ, RZ, R101 ;  /* 0x000000ffff327224 */ /* 0x000fe200078e0065 */
[----:B------:R-:W-:Y:S01]  /*19d60*/  SEL R85, RZ, 0x1, !P5 ;  /* 0x00000001ff557807 */ /* 0x000fe20006800000 */
[----:B------:R-:W-:Y:S01]  /*19d70*/  IMAD.WIDE.U32 R86, P5, R77, R0, R86 ;  /* 0x000000004d567225 */ /* 0x000fe200078a0056 */
[----:B------:R-:W-:Y:S02]  /*19d80*/  SEL R48, RZ, 0x1, P6 ;  /* 0x00000001ff307807 */ /* 0x000fe40003000000 */
[----:B------:R-:W-:Y:S01]  /*19d90*/  SEL R95, RZ, 0x1, P1 ;  /* 0x00000001ff5f7807 */ /* 0x000fe20000800000 */
[----:B------:R-:W-:Y:S01]  /*19da0*/  IMAD.X R100, R102, 0x1, R75, P3 ;  /* 0x0000000166647824 */ /* 0x000fe200018e064b */
[----:B------:R-:W-:Y:S01]  /*19db0*/  ISETP.GE.U32.AND P1, PT, R115, R78, PT ;  /* 0x0000004e7300720c */ /* 0x000fe20003f26070 */
[----:B------:R-:W-:Y:S01]  /*19dc0*/  IMAD.MOV.U32 R84, RZ, RZ, R87 ;  /* 0x000000ffff547224 */ /* 0x000fe200078e0057 */
[----:B------:R-:W-:Y:S01]  /*19dd0*/  IADD3 R78, P3, PT, R85, R92, RZ ;  /* 0x0000005c554e7210 */ /* 0x000fe20007f7e0ff */
[----:B------:R-:W-:Y:S01]  /*19de0*/  IMAD.X R85, RZ, RZ, RZ, P5 ;  /* 0x000000ffff557224 */ /* 0x000fe200028e06ff */
[----:B------:R-:W-:Y:S01]  /*19df0*/  ISETP.GE.U32.AND.EX P0, PT, R121, R94, PT, P0 ;  /* 0x0000005e7900720c */ /* 0x000fe20003f06100 */
[----:B------:R-:W-:Y:S01]  /*19e00*/  IMAD R92, R37, R20, RZ ;  /* 0x00000014255c7224 */ /* 0x000fe200078e02ff */
[----:B------:R-:W-:Y:S01]  /*19e10*/  IADD3 R48, P5, P6, R95, R90, R48 ;  /* 0x0000005a5f307210 */ /* 0x000fe20007ebe030 */
[----:B------:R-:W-:Y:S01]  /*19e20*/  IMAD.WIDE.U32 R94, R0, R79, RZ ;  /* 0x0000004f005e7225 */ /* 0x000fe200078e00ff */
[----:B------:R-:W-:-:S02]  /*19e30*/  ISETP.GE.U32.AND.EX P1, PT, R100, R75, PT, P1 ;  /* 0x0000004b6400720c */ /* 0x000fc40003f26110 */
[----:B------:R-:W-:Y:S01]  /*19e40*/  IADD3.X R75, PT, PT, RZ, R91, RZ, P5, P6 ;  /* 0x0000005bff4b7210 */ /* 0x000fe20002fec4ff */
[----:B------:R-:W-:Y:S01]  /*19e50*/  IMAD.X R76, RZ, RZ, R93, P3 ;  /* 0x000000ffff4c7224 */ /* 0x000fe200018e065d */
[----:B------:R-:W-:Y:S01]  /*19e60*/  ISETP.GE.U32.AND P3, PT, R83, R82, PT ;  /* 0x000000525300720c */ /* 0x000fe20003f66070 */
[----:B------:R-:W-:Y:S01]  /*19e70*/  IMAD.WIDE.U32 R90, R47, R0, RZ ;  /* 0x000000002f5a7225 */ /* 0x000fe200078e00ff */
[----:B------:R-:W-:Y:S02]  /*19e80*/  IADD3 RZ, P5, PT, R95, R86, RZ ;  /* 0x000000565fff7210 */ /* 0x000fe40007fbe0ff */
[----:B------:R-:W-:Y:S01]  /*19e90*/  ISETP.GE.U32.AND.EX P3, PT, R105, R96, PT, P3 ;  /* 0x000000606900720c */ /* 0x000fe20003f66130 */
[----:B------:R-:W-:Y:S01]  /*19ea0*/  IMAD R86, R39, R0, RZ ;  /* 0x0000000027567224 */ /* 0x000fe200078e02ff */
[----:B------:R-:W-:Y:S01]  /*19eb0*/  IADD3 R96, P6, PT, R107, R78, RZ ;  /* 0x0000004e6b607210 */ /* 0x000fe20007fde0ff */
[----:B------:R-:W-:Y:S01]  /*19ec0*/  IMAD.WIDE.U32.X R50, R81, R65, R50, P4 ;  /* 0x0000004151327225 */ /* 0x000fe200020e0432 */
[----:B------:R-:W-:-:S02]  /*19ed0*/  SEL R82, RZ, 0x1, P2 ;  /* 0x00000001ff527807 */ /* 0x000fc40001000000 */
[----:B------:R-:W-:Y:S01]  /*19ee0*/  SEL R103, RZ, 0x1, P3 ;  /* 0x00000001ff677807 */ /* 0x000fe20001800000 */
[-C--:B------:R-:W-:Y:S01]  /*19ef0*/  IMAD R93, R47, R3.reuse, R86 ;  /* 0x000000032f5d7224 */ /* 0x080fe200078e0256 */
[----:B------:R-:W-:Y:S01]  /*19f00*/  ISETP.GE.U32.AND P2, PT, R96, R78, PT ;  /* 0x0000004e6000720c */ /* 0x000fe20003f46070 */
[----:B------:R-:W-:Y:S01]  /*19f10*/  IMAD.WIDE.U32.X R86, R77, R3, R84, P5 ;  /* 0x000000034d567225 */ /* 0x000fe200028e0454 */
[----:B------:R-:W-:-:S03]  /*19f20*/  SEL R99, RZ, 0x1, P1 ;  /* 0x00000001ff637807 */ /* 0x000fc60000800000 */
[----:B------:R-:W-:Y:S01]  /*19f30*/  IMAD.WIDE.U32 R84, R97, R20, RZ ;  /* 0x0000001461547225 */ /* 0x000fe200078e00ff */
[----:B------:R-:W-:-:S03]  /*19f40*/  IADD3 R103, P1, P3, R90, R86, R103 ;  /* 0x000000565a677210 */ /* 0x000fc60007b3e067 */
[----:B------:R-:W-:Y:S02]  /*19f50*/  IMAD.IADD R78, R91, 0x1, R93 ;  /* 0x000000015b4e7824 */ /* 0x000fe400078e025d */
[----:B------:R-:W-:Y:S02]  /*19f60*/  IMAD R91, R97, R21, R92 ;  /* 0x00000015615b7224 */ /* 0x000fe400078e025c */
[----:B------:R-:W-:Y:S01]  /*19f70*/  IMAD.WIDE.U32 R92, R21, R97, RZ ;  /* 0x00000061155c7225 */ /* 0x000fe200078e00ff */
[----:B------:R-:W-:Y:S02]  /*19f80*/  IADD3.X R101, PT, PT, R78, R87, RZ, P1, P3 ;  /* 0x000000574e657210 */ /* 0x000fe40000fe64ff */
[----:B------:R-:W-:Y:S01]  /*19f90*/  IADD3 R99, P3, P1, R99, R88, R82 ;  /* 0x0000005863637210 */ /* 0x000fe2000797e052 */
[----:B------:R-:W-:Y:S01]  /*19fa0*/  IMAD.X R121, R121, 0x1, R76, P6 ;  /* 0x0000000179797824 */ /* 0x000fe200030e064c */
[----:B------:R-:W-:Y:S01]  /*19fb0*/  IADD3 R109, P6, PT, R83, R84, RZ ;  /* 0x00000054536d7210 */ /* 0x000fe20007fde0ff */
[----:B------:R-:W-:-:S02]  /*19fc0*/  IMAD.IADD R86, R85, 0x1, R91 ;  /* 0x0000000155567824 */ /* 0x000fc400078e025b */
[----:B------:R-:W-:Y:S01]  /*19fd0*/  IMAD.WIDE.U32 R92, P5, R37, R20, R92 ;  /* 0x00000014255c7225 */ /* 0x000fe200078a005c */
[----:B------:R-:W-:-:S03]  /*19fe0*/  ISETP.GE.U32.AND.EX P2, PT, R121, R76, PT, P2 ;  /* 0x0000004c7900720c */ /* 0x000fc60003f46120 */
[----:B------:R-:W-:-:S04]  /*19ff0*/  IMAD.WIDE.U32 R82, R20, R97, RZ ;  /* 0x0000006114527225 */ /* 0x000fc800078e00ff */
[----:B------:R-:W-:Y:S01]  /*1a000*/  IMAD.X R105, R86, 0x1, R105, P6 ;  /* 0x0000000156697824 */ /* 0x000fe200030e0669 */
[----:B------:R-:W-:Y:S01]  /*1a010*/  ISETP.GE.U32.AND P6, PT, R109, R84, PT ;  /* 0x000000546d00720c */ /* 0x000fe20003fc6070 */
[----:B------:R-:W-:Y:S01]  /*1a020*/  IMAD.X R87, RZ, RZ, RZ, P5 ;  /* 0x000000ffff577224 */ /* 0x000fe200028e06ff */
[----:B------:R-:W-:Y:S01]  /*1a030*/  IADD3 RZ, P5, PT, R83, R92, RZ ;  /* 0x0000005c53ff7210 */ /* 0x000fe20007fbe0ff */
[----:B------:R-:W-:Y:S01]  /*1a040*/  IMAD R76, R77, R20, RZ ;  /* 0x000000144d4c7224 */ /* 0x000fe200078e02ff */
[----:B------:R-:W-:Y:S01]  /*1a050*/  ISETP.GE.U32.AND.EX P6, PT, R105, R86, PT, P6 ;  /* 0x000000566900720c */ /* 0x000fe20003fc6160 */
[----:B------:R-:W-:-:S03]  /*1a060*/  IMAD.WIDE.U32 R82, R79, R20, RZ ;  /* 0x000000144f527225 */ /* 0x000fc600078e00ff */
[----:B------:R-:W-:Y:S01]  /*1a070*/  SEL R95, RZ, 0x1, P6 ;  /* 0x00000001ff5f7807 */ /* 0x000fe20003000000 */
[----:B------:R-:W-:Y:S01]  /*1a080*/  IMAD.WIDE.U32 R84, R3, R47, RZ ;  /* 0x0000002f03547225 */ /* 0x000fe200078e00ff */
[----:B------:R-:W-:-:S03]  /*1a090*/  IADD3 R102, P6, PT, R103, R82, RZ ;  /* 0x0000005267667210 */ /* 0x000fc60007fde0ff */
[----:B------:R-:W-:Y:S01]  /*1a0a0*/  IMAD R91, R79, R21, R76 ;  /* 0x000000154f5b7224 */ /* 0x000fe200078e024c */
[----:B------:R-:W-:Y:S01]  /*1a0b0*/  IADD3.X R76, PT, PT, RZ, R89, RZ, P3, P1 ;  /* 0x00000059ff4c7210 */ /* 0x000fe20001fe24ff */
[----:B------:R-:W-:Y:S02]  /*1a0c0*/  IMAD.MOV.U32 R86, RZ, RZ, R93 ;  /* 0x000000ffff567224 */ /* 0x000fe400078e005d */
[----:B------:R-:W-:Y:S02]  /*1a0d0*/  IMAD.IADD R104, R83, 0x1, R91 ;  /* 0x0000000153687824 */ /* 0x000fe400078e025b */
[----:B------:R-:W-:-:S04]  /*1a0e0*/  IMAD.WIDE.U32.X R86, R37, R21, R86, P5 ;  /* 0x0000001525567225 */ /* 0x000fc800028e0456 */
[----:B------:R-:W-:Y:S01]  /*1a0f0*/  IMAD.WIDE.U32 R84, P5, R39, R0, R84 ;  /* 0x0000000027547225 */ /* 0x000fe200078a0054 */
[----:B------:R-:W-:-:S03]  /*1a100*/  IADD3 R95, P1, P3, R102, R86, R95 ;  /* 0x00000056665f7210 */ /* 0x000fc60007b3e05f */
[----:B------:R-:W-:Y:S02]  /*1a110*/  IMAD.X R83, R104, 0x1, R101, P6 ;  /* 0x0000000168537824 */ /* 0x000fe400030e0665 */
[----:B------:R-:W-:-:S03]  /*1a120*/  IMAD.WIDE.U32 R88, R0, R47, RZ ;  /* 0x0000002f00587225 */ /* 0x000fc600078e00ff */
[----:B------:R-:W-:Y:S01]  /*1a130*/  IADD3.X R94, PT, PT, R83, R87, RZ, P1, P3 ;  /* 0x00000057535e7210 */ /* 0x000fe20000fe64ff */
[----:B------:R-:W-:Y:S01]  /*1a140*/  IMAD.X R91, RZ, RZ, RZ, P5 ;  /* 0x000000ffff5b7224 */ /* 0x000fe200028e06ff */
[----:B------:R-:W-:Y:S01]  /*1a150*/  ISETP.GE.U32.AND P5, PT, R103, R90, PT ;  /* 0x0000005a6700720c */ /* 0x000fe20003fa6070 */
[----:B------:R-:W-:Y:S01]  /*1a160*/  IMAD.MOV.U32 R90, RZ, RZ, R85 ;  /* 0x000000ffff5a7224 */ /* 0x000fe200078e0055 */
[----:B------:R-:W-:Y:S01]  /*1a170*/  IADD3 RZ, P6, PT, R89, R84, RZ ;  /* 0x0000005459ff7210 */ /* 0x000fe20007fde0ff */
[----:B------:R-:W-:Y:S01]  /*1a180*/  IMAD.WIDE.U32 R88, R45, R0, RZ ;  /* 0x000000002d587225 */ /* 0x000fe200078e00ff */
[----:B------:R-:W-:-:S03]  /*1a190*/  ISETP.GE.U32.AND.EX P1, PT, R101, R78, PT, P5 ;  /* 0x0000004e6500720c */ /* 0x000fc60003f26150 */
[----:B------:R-:W-:Y:S01]  /*1a1a0*/  IMAD R78, R49, R0, RZ ;  /* 0x00000000314e7224 */ /* 0x000fe200078e02ff */
[----:B------:R-:W-:Y:S01]  /*1a1b0*/  SEL R117, RZ, 0x1, P1 ;  /* 0x00000001ff757807 */ /* 0x000fe20000800000 */
[----:B------:R-:W-:-:S04]  /*1a1c0*/  IMAD.WIDE.U32.X R90, R39, R3, R90, P6 ;  /* 0x00000003275a7225 */ /* 0x000fc800030e045a */
[----:B------:R-:W-:Y:S01]  /*1a1d0*/  IMAD R93, R45, R3, R78 ;  /* 0x000000032d5d7224 */ /* 0x000fe200078e024e */
[----:B------:R-:W-:Y:S01]  /*1a1e0*/  IADD3 R117, P1, P6, R88, R90, R117 ;  /* 0x0000005a58757210 */ /* 0x000fe20007e3e075 */
[----:B------:R-:W-:Y:S01]  /*1a1f0*/  IMAD.WIDE.U32 R86, R81, R74, RZ ;  /* 0x0000004a51567225 */ /* 0x000fe200078e00ff */
[----:B------:R-:W-:-:S03]  /*1a200*/  SEL R78, RZ, 0x1, P0 ;  /* 0x00000001ff4e7807 */ /* 0x000fc60000000000 */
[----:B------:R-:W-:Y:S01]  /*1a210*/  IMAD.IADD R98, R89, 0x1, R93 ;  /* 0x0000000159627824 */ /* 0x000fe200078e025d */
[----:B------:R-:W-:Y:S01]  /*1a220*/  SEL R93, RZ, 0x1, P2 ;  /* 0x00000001ff5d7807 */ /* 0x000fe20001000000 */
[----:B------:R-:W-:-:S03]  /*1a230*/  IMAD.WIDE.U32 R84, R80, R74, RZ ;  /* 0x0000004a50547225 */ /* 0x000fc600078e00ff */
[----:B------:R-:W-:Y:S01]  /*1a240*/  IADD3.X R113, PT, PT, R98, R91, RZ, P1, P6 ;  /* 0x0000005b62717210 */ /* 0x000fe20000fec4ff */
[----:B------:R-:W-:Y:S01]  /*1a250*/  IMAD.WIDE.U32 R90, R97, R0, RZ ;  /* 0x00000000615a7225 */ /* 0x000fe200078e00ff */
[----:B------:R-:W-:Y:S02]  /*1a260*/  IADD3 R78, P1, P2, R93, R50, R78 ;  /* 0x000000325d4e7210 */ /* 0x000fe40007a3e04e */
[----:B------:R-:W-:Y:S01]  /*1a270*/  IADD3 R115, P5, PT, R115, R84, RZ ;  /* 0x0000005473737210 */ /* 0x000fe20007fbe0ff */
[----:B------:R-:W-:Y:S01]  /*1a280*/  IMAD R50, R37, R0, RZ ;  /* 0x0000000025327224 */ /* 0x000fe200078e02ff */
[----:B------:R-:W-:Y:S01]  /*1a290*/  ISETP.GE.U32.AND P6, PT, R102, R82, PT ;  /* 0x000000526600720c */ /* 0x000fe20003fc6070 */
[----:B------:R-:W-:Y:S01]  /*1a2a0*/  IMAD.WIDE.U32 R92, R21, R79, RZ ;  /* 0x0000004f155c7225 */ /* 0x000fe200078e00ff */
[----:B------:R-:W-:Y:S02]  /*1a2b0*/  IADD3.X R101, PT, PT, RZ, R51, RZ, P1, P2 ;  /* 0x00000033ff657210 */ /* 0x000fe40000fe44ff */
[----:B------:R-:W-:Y:S01]  /*1a2c0*/  ISETP.GE.U32.AND P0, PT, R115, R84, PT ;  /* 0x000000547300720c */ /* 0x000fe20003f06070 */
[----:B------:R-:W-:Y:S01]  /*1a2d0*/  IMAD R107, R97, R3, R50 ;  /* 0x00000003616b7224 */ /* 0x000fe200078e0232 */
[----:B------:R-:W-:Y:S01]  /*1a2e0*/  ISETP.GE.U32.AND.EX P6, PT, R83, R104, PT, P6 ;  /* 0x000000685300720c */ /* 0x000fe20003fc6160 */
[----:B------:R-:W-:Y:S01]  /*1a2f0*/  IMAD.WIDE.U32 R86, P3, R80, R2, R86 ;  /* 0x0000000250567225 */ /* 0x000fe20007860056 */
[----:B------:R-:W-:-:S03]  /*1a300*/  ISETP.GE.U32.AND P2, PT, R95, R102, PT ;  /* 0x000000665f00720c */ /* 0x000fc60003f46070 */
[----:B------:R-:W-:Y:S01]  /*1a310*/  IMAD.IADD R107, R91, 0x1, R107 ;  /* 0x000000015b6b7824 */ /* 0x000fe200078e026b */
[----:B------:R-:W-:Y:S01]  /*1a320*/  IADD3 R89, P4, PT, R85, R86, RZ ;  /* 0x0000005655597210 */ /* 0x000fe20007f9e0ff */
[----:B------:R-:W-:Y:S01]  /*1a330*/  IMAD.WIDE.U32 R50, R20, R79, RZ ;  /* 0x0000004f14327225 */ /* 0x000fe200078e00ff */
[----:B------:R-:W-:Y:S02]  /*1a340*/  SEL R86, RZ, 0x1, P6 ;  /* 0x00000001ff567807 */ /* 0x000fe40003000000 */
[----:B------:R-:W-:Y:S01]  /*1a350*/  ISETP.GE.U32.AND.EX P2, PT, R94, R83, PT, P2 ;  /* 0x000000535e00720c */ /* 0x000fe20003f46120 */
[----:B------:R-:W-:-:S03]  /*1a360*/  IMAD.WIDE.U32 R92, P1, R77, R20, R92 ;  /* 0x000000144d5c7225 */ /* 0x000fc6000782005c */
[----:B------:R-:W-:Y:S01]  /*1a370*/  SEL R111, RZ, 0x1, P2 ;  /* 0x00000001ff6f7807 */ /* 0x000fe20001000000 */
[----:B------:R-:W-:Y:S01]  /*1a380*/  IMAD.WIDE.U32 R84, R3, R45, RZ ;  /* 0x0000002d03547225 */ /* 0x000fe200078e00ff */
[----:B------:R-:W-:-:S03]  /*1a390*/  IADD3 RZ, P6, PT, R51, R92, RZ ;  /* 0x0000005c33ff7210 */ /* 0x000fc60007fde0ff */
[-C--:B------:R-:W-:Y:S02]  /*1a3a0*/  IMAD R82, R107, R60.reuse, RZ ;  /* 0x0000003c6b527224 */ /* 0x080fe400078e02ff */
[----:B------:R-:W-:Y:S02]  /*1a3b0*/  IMAD.X R119, RZ, RZ, RZ, P1 ;  /* 0x000000ffff777224 */ /* 0x000fe400008e06ff */
[----:B------:R-:W-:-:S04]  /*1a3c0*/  IMAD.WIDE.U32 R50, R90, R60, RZ ;  /* 0x0000003c5a327225 */ /* 0x000fc800078e00ff */
[----:B------:R-:W-:Y:S02]  /*1a3d0*/  IMAD R91, R90, R61, R82 ;  /* 0x0000003d5a5b7224 */ /* 0x000fe400078e0252 */
[----:B------:R-:W-:Y:S02]  /*1a3e0*/  IMAD.MOV.U32 R118, RZ, RZ, R93 ;  /* 0x000000ffff767224 */ /* 0x000fe400078e005d */
[----:B------:R-:W-:-:S04]  /*1a3f0*/  IMAD.WIDE.U32 R84, P1, R49, R0, R84 ;  /* 0x0000000031547225 */ /* 0x000fc80007820054 */
[----:B------:R-:W-:-:S04]  /*1a400*/  IMAD.WIDE.U32 R82, R0, R45, RZ ;  /* 0x0000002d00527225 */ /* 0x000fc800078e00ff */
[----:B------:R-:W-:Y:S01]  /*1a410*/  IMAD.WIDE.U32.X R118, R77, R21, R118, P6 ;  /* 0x000000154d767225 */ /* 0x000fe200030e0476 */
[----:B------:R-:W-:-:S03]  /*1a420*/  IADD3 RZ, P2, PT, R83, R84, RZ ;  /* 0x0000005453ff7210 */ /* 0x000fc60007f5e0ff */
[----:B------:R-:W-:Y:S02]  /*1a430*/  IMAD.IADD R51, R51, 0x1, R91 ;  /* 0x0000000133337824 */ /* 0x000fe400078e025b */
[----:B------:R-:W-:Y:S01]  /*1a440*/  IMAD.X R0, R89, 0x1, R100, P5 ;  /* 0x0000000159007824 */ /* 0x000fe200028e0664 */
[----:B------:R-:W-:Y:S01]  /*1a450*/  IADD3 R111, P5, P6, R111, R118, R86 ;  /* 0x000000766f6f7210 */ /* 0x000fe20007ebe056 */
[----:B------:R-:W-:-:S03]  /*1a460*/  IMAD.WIDE.U32 R82, R50, R62, RZ ;  /* 0x0000003e32527225 */ /* 0x000fc600078e00ff */
[----:B------:R-:W-:Y:S01]  /*1a470*/  ISETP.GE.U32.AND.EX P0, PT, R0, R89, PT, P0 ;  /* 0x000000590000720c */ /* 0x000fe20003f06100 */
[----:B------:R-:W-:Y:S01]  /*1a480*/  IMAD.WIDE.U32 R92, R51, R62, RZ ;  /* 0x0000003e335c7225 */ /* 0x000fe200078e00ff */
[----:B------:R-:W-:Y:S02]  /*1a490*/  LOP3.LUT R89, RZ, R82, RZ, 0x33, !PT ;  /* 0x00000052ff597212 */ /* 0x000fe400078e33ff */
[----:B------:R-:W-:Y:S01]  /*1a4a0*/  IADD3.X R104, PT, PT, RZ, R119, RZ, P5, P6 ;  /* 0x00000077ff687210 */ /* 0x000fe20002fec4ff */
[----:B------:R-:W-:Y:S01]  /*1a4b0*/  IMAD.X R103, RZ, RZ, RZ, P1 ;  /* 0x000000ffff677224 */ /* 0x000fe200008e06ff */
[----:B------:R-:W-:Y:S01]  /*1a4c0*/  ISETP.GT.U32.AND P1, PT, R90, R89, PT ;  /* 0x000000595a00720c */ /* 0x000fe20003f24070 */
[----:B------:R-:W-:Y:S01]  /*1a4d0*/  IMAD.MOV.U32 R102, RZ, RZ, R85 ;  /* 0x000000ffff667224 */ /* 0x000fe200078e0055 */
[----:B------:R-:W-:Y:S01]  /*1a4e0*/  ISETP.GE.U32.AND P5, PT, R117, R88, PT ;  /* 0x000000587500720c */ /* 0x000fe20003fa6070 */
[----:B------:R-:W-:-:S03]  /*1a4f0*/  IMAD.WIDE.U32 R92, P6, R50, R63, R92 ;  /* 0x0000003f325c7225 */ /* 0x000fc600078c005c */
[----:B------:R-:W-:Y:S01]  /*1a500*/  ISETP.GE.U32.AND.EX P5, PT, R113, R98, PT, P5 ;  /* 0x000000627100720c */ /* 0x000fe20003fa6150 */
[----:B------:R-:W-:Y:S01]  /*1a510*/  IMAD.WIDE.U32.X R84, R49, R3, R102, P2 ;  /* 0x0000000331547225 */ /* 0x000fe200010e0466 */
[----:B------:R-:W-:-:S03]  /*1a520*/  IADD3 R86, P2, PT, R83, R92, RZ ;  /* 0x0000005c53567210 */ /* 0x000fc60007f5e0ff */
[----:B------:R-:W-:Y:S01]  /*1a530*/  IMAD R3, R121, R60, RZ ;  /* 0x0000003c79037224 */ /* 0x000fe200078e02ff */
[----:B------:R-:W-:Y:S01]  /*1a540*/  LOP3.LUT R86, RZ, R86, RZ, 0x33, !PT ;  /* 0x00000056ff567212 */ /* 0x000fe200078e33ff */
[----:B------:R-:W-:Y:S02]  /*1a550*/  IMAD R90, R49, R20, RZ ;  /* 0x00000014315a7224 */ /* 0x000fe400078e02ff */
[----:B------:R-:W-:Y:S01]  /*1a560*/  IMAD.WIDE.U32 R82, R96, R60, RZ ;  /* 0x0000003c60527225 */ /* 0x000fe200078e00ff */
[----:B------:R-:W-:-:S03]  /*1a570*/  ISETP.GT.U32.AND.EX P1, PT, R107, R86, PT, P1 ;  /* 0x000000566b00720c */ /* 0x000fc60003f24110 */
[----:B------:R-:W-:Y:S02]  /*1a580*/  IMAD R3, R96, R61, R3 ;  /* 0x0000003d60037224 */ /* 0x000fe400078e0203 */
[C---:B------:R-:W-:Y:S02]  /*1a590*/  IMAD R119, R45.reuse, R21, R90 ;  /* 0x000000152d777224 */ /* 0x040fe400078e025a */
[----:B------:R-:W-:Y:S02]  /*1a5a0*/  IMAD.X R91, RZ, RZ, RZ, P6 ;  /* 0x000000ffff5b7224 */ /* 0x000fe400030e06ff */
[----:B------:R-:W-:Y:S02]  /*1a5b0*/  IMAD.MOV.U32 R90, RZ, RZ, R93 ;  /* 0x000000ffff5a7224 */ /* 0x000fe400078e005d */
[----:B------:R-:W-:-:S04]  /*1a5c0*/  IMAD.WIDE.U32 R88, R45, R20, RZ ;  /* 0x000000142d587225 */ /* 0x000fc800078e00ff */
[----:B------:R-:W-:Y:S01]  /*1a5d0*/  IMAD.IADD R103, R83, 0x1, R3 ;  /* 0x0000000153677824 */ /* 0x000fe200078e0203 */
[----:B------:R-:W-:Y:S01]  /*1a5e0*/  SEL R3, RZ, 0x1, P5 ;  /* 0x00000001ff037807 */ /* 0x000fe20002800000 */
[----:B------:R-:W-:Y:S01]  /*1a5f0*/  IMAD.WIDE.U32.X R90, R51, R63, R90, P2 ;  /* 0x0000003f335a7225 */ /* 0x000fe200010e045a */
[----:B------:R-:W-:Y:S02]  /*1a600*/  IADD3 R83, P2, PT, R115, R78, RZ ;  /* 0x0000004e73537210 */ /* 0x000fe40007f5e0ff */
[----:B------:R-:W-:Y:S01]  /*1a610*/  IADD3 R98, P5, P6, R88, R84, R3 ;  /* 0x0000005458627210 */ /* 0x000fe20007ebe003 */
[----:B------:R-:W-:Y:S01]  /*1a620*/  IMAD.IADD R107, R89, 0x1, R119 ;  /* 0x00000001596b7824 */ /* 0x000fe200078e0277 */
[----:B------:R-:W-:Y:S01]  /*1a630*/  SEL R3, RZ, 0x1, !P1 ;  /* 0x00000001ff037807 */ /* 0x000fe20004800000 */
[----:B------:R-:W-:Y:S01]  /*1a640*/  IMAD.WIDE.U32 R118, R103, R62, RZ ;  /* 0x0000003e67767225 */ /* 0x000fe200078e00ff */
[----:B------:R-:W-:Y:S02]  /*1a650*/  ISETP.GE.U32.AND P1, PT, R83, R78, PT ;  /* 0x0000004e5300720c */ /* 0x000fe40003f26070 */
[----:B------:R-:W-:Y:S01]  /*1a660*/  IADD3.X R108, PT, PT, R107, R85, RZ, P5, P6 ;  /* 0x000000556b6c7210 */ /* 0x000fe20002fec4ff */
[----:B------:R-:W-:Y:S01]  /*1a670*/  IMAD.X R0, R0, 0x1, R101, P2 ;  /* 0x0000000100007824 */ /* 0x000fe200010e0665 */
[----:B------:R-:W-:Y:S01]  /*1a680*/  IADD3 R3, P5, PT, R3, R90, RZ ;  /* 0x0000005a03037210 */ /* 0x000fe20007fbe0ff */
[----:B------:R-:W-:-:S03]  /*1a690*/  IMAD.WIDE.U32 R114, R51, R64, RZ ;  /* 0x0000004033727225 */ /* 0x000fc600078e00ff */
[----:B------:R-:W-:Y:S01]  /*1a6a0*/  ISETP.GE.U32.AND.EX P1, PT, R0, R101, PT, P1 ;  /* 0x000000650000720c */ /* 0x000fe20003f26110 */
[----:B------:R-:W-:-:S04]  /*1a6b0*/  IMAD.WIDE.U32 R84, R82, R62, RZ ;  /* 0x0000003e52547225 */ /* 0x000fc800078e00ff */
[----:B------:R-:W-:Y:S01]  /*1a6c0*/  IMAD.WIDE.U32 R118, P6, R82, R63, R118 ;  /* 0x0000003f52767225 */ /* 0x000fe200078c0076 */
[----:B------:R-:W-:-:S03]  /*1a6d0*/  LOP3.LUT R89, RZ, R84, RZ, 0x33, !PT ;  /* 0x00000054ff597212 */ /* 0x000fc600078e33ff */
[----:B------:R-:W-:Y:S01]  /*1a6e0*/  IMAD.X R93, RZ, RZ, RZ, P3 ;  /* 0x000000ffff5d7224 */ /* 0x000fe200018e06ff */
[----:B------:R-:W-:Y:S01]  /*1a6f0*/  ISETP.GT.U32.AND P2, PT, R96, R89, PT ;  /* 0x000000596000720c */ /* 0x000fe20003f44070 */
[C---:B------:R-:W-:Y:S01]  /*1a700*/  IMAD.WIDE.U32 R114, P3, R50.reuse, R65, R114 ;  /* 0x0000004132727225 */ /* 0x040fe20007860072 */
[----:B------:R-:W-:Y:S02]  /*1a710*/  SEL R89, RZ, 0x1, P0 ;  /* 0x00000001ff597807 */ /* 0x000fe40000000000 */
[----:B------:R-:W-:Y:S01]  /*1a720*/  SEL R96, RZ, 0x1, P1 ;  /* 0x00000001ff607807 */ /* 0x000fe20000800000 */
[----:B------:R-:W-:-:S04]  /*1a730*/  IMAD.WIDE.U32 R100, R50, R64, RZ ;  /* 0x0000004032647225 */ /* 0x000fc800078e00ff */
[----:B------:R-:W-:Y:S01]  /*1a740*/  IMAD.X R78, RZ, RZ, R91, P5 ;  /* 0x000000ffff4e7224 */ /* 0x000fe200028e065b */
[----:B------:R-:W-:Y:S01]  /*1a750*/  IADD3 R84, P5, PT, R85, R118, RZ ;  /* 0x0000007655547210 */ /* 0x000fe20007fbe0ff */
[----:B------:R-:W-:Y:S01]  /*1a760*/  IMAD.X R85, RZ, RZ, RZ, P6 ;  /* 0x000000ffff557224 */ /* 0x000fe200030e06ff */
[----:B------:R-:W-:Y:S01]  /*1a770*/  IADD3 R90, P6, PT, R101, R114, RZ ;  /* 0x00000072655a7210 */ /* 0x000fe20007fde0ff */
[----:B------:R-:W-:Y:S01]  /*1a780*/  IMAD.X R91, RZ, RZ, RZ, P3 ;  /* 0x000000ffff5b7224 */ /* 0x000fe200018e06ff */
[----:B------:R-:W-:Y:S01]  /*1a790*/  IADD3 R102, P3, PT, R109, R100, RZ ;  /* 0x000000646d667210 */ /* 0x000fe20007f7e0ff */
[----:B------:R-:W-:Y:S01]  /*1a7a0*/  IMAD.MOV.U32 R92, RZ, RZ, R87 ;  /* 0x000000ffff5c7224 */ /* 0x000fe200078e0057 */
[----:B------:R-:W-:Y:S01]  /*1a7b0*/  LOP3.LUT R84, RZ, R84, RZ, 0x33, !PT ;  /* 0x00000054ff547212 */ /* 0x000fe200078e33ff */
[----:B------:R-:W-:-:S03]  /*1a7c0*/  IMAD.WIDE.U32 R86, R82, R64, RZ ;  /* 0x0000004052567225 */ /* 0x000fc600078e00ff */
[----:B------:R-:W-:Y:S01]  /*1a7d0*/  ISETP.GT.U32.AND.EX P2, PT, R121, R84, PT, P2 ;  /* 0x000000547900720c */ /* 0x000fe20003f44120 */
[----:B------:R-:W-:Y:S01]  /*1a7e0*/  IMAD.X R105, R90, 0x1, R105, P3 ;  /* 0x000000015a697824 */ /* 0x000fe200018e0669 */
[----:B------:R-:W-:Y:S01]  /*1a7f0*/  ISETP.GE.U32.AND P3, PT, R102, R100, PT ;  /* 0x000000646600720c */ /* 0x000fe20003f66070 */
[----:B------:R-:W-:-:S03]  /*1a800*/  IMAD.WIDE.U32 R100, R103, R64, RZ ;  /* 0x0000004067647225 */ /* 0x000fc600078e00ff */
[----:B------:R-:W-:Y:S01]  /*1a810*/  ISETP.GE.U32.AND.EX P3, PT, R105, R90, PT, P3 ;  /* 0x0000005a6900720c */ /* 0x000fe20003f66130 */
[----:B------:R-:W-:Y:S01]  /*1a820*/  IMAD.MOV.U32 R84, RZ, RZ, R119 ;  /* 0x000000ffff547224 */ /* 0x000fe200078e0077 */
[----:B------:R-:W-:Y:S01]  /*1a830*/  SEL R119, RZ, 0x1, !P2 ;  /* 0x00000001ff777807 */ /* 0x000fe20005000000 */
[----:B------:R-:W-:Y:S01]  /*1a840*/  IMAD.WIDE.U32.X R92, R81, R2, R92, P4 ;  /* 0x00000002515c7225 */ /* 0x000fe200020e045c */
[-C--:B------:R-:W-:Y:S02]  /*1a850*/  IADD3 R83, P4, PT, R83, R86.reuse, RZ ;  /* 0x0000005653537210 */ /* 0x080fe40007f9e0ff */
[----:B------:R-:W-:Y:S01]  /*1a860*/  IADD3 R102, P2, PT, R102, R3, RZ ;  /* 0x0000000366667210 */ /* 0x000fe20007f5e0ff */
[----:B------:R-:W-:Y:S01]  /*1a870*/  IMAD.WIDE.U32 R100, P0, R82, R65, R100 ;  /* 0x0000004152647225 */ /* 0x000fe20007800064 */
[----:B------:R-:W-:Y:S02]  /*1a880*/  ISETP.GE.U32.AND P1, PT, R83, R86, PT ;  /* 0x000000565300720c */ /* 0x000fe40003f26070 */
[----:B------:R-:W-:Y:S01]  /*1a890*/  SEL R110, RZ, 0x1, P3 ;  /* 0x00000001ff6e7807 */ /* 0x000fe20001800000 */
[----:B------:R-:W-:Y:S01]  /*1a8a0*/  IMAD.WIDE.U32.X R84, R103, R63, R84, P5 ;  /* 0x0000003f67547225 */ /* 0x000fe200028e0454 */
[----:B------:R-:W-:-:S03]  /*1a8b0*/  IADD3 R109, P5, PT, R87, R100, RZ ;  /* 0x00000064576d7210 */ /* 0x000fc60007fbe0ff */
[----:B------:R-:W-:Y:S01]  /*1a8c0*/  IMAD.X R87, RZ, RZ, RZ, P0 ;  /* 0x000000ffff577224 */ /* 0x000fe200000e06ff */
[----:B------:R-:W-:Y:S01]  /*1a8d0*/  ISETP.GE.U32.AND P0, PT, R102, R3, PT ;  /* 0x000000036600720c */ /* 0x000fe20003f06070 */
[----:B------:R-:W-:Y:S02]  /*1a8e0*/  IMAD.MOV.U32 R86, RZ, RZ, R101 ;  /* 0x000000ffff567224 */ /* 0x000fe400078e0065 */
[----:B------:R-:W-:Y:S02]  /*1a8f0*/  IMAD.MOV.U32 R90, RZ, RZ, R115 ;  /* 0x000000ffff5a7224 */ /* 0x000fe400078e0073 */
[----:B------:R-:W-:Y:S01]  /*1a900*/  IMAD.X R101, R105, 0x1, R78, P2 ;  /* 0x0000000169657824 */ /* 0x000fe200010e064e */
[----:B------:R-:W-:Y:S01]  /*1a910*/  IADD3 R3, P2, PT, R119, R84, RZ ;  /* 0x0000005477037210 */ /* 0x000fe20007f5e0ff */
[----:B------:R-:W-:-:S03]  /*1a920*/  IMAD.WIDE.U32.X R90, R51, R65, R90, P6 ;  /* 0x00000041335a7225 */ /* 0x000fc600030e045a */
[----:B------:R-:W-:Y:S01]  /*1a930*/  ISETP.GE.U32.AND.EX P0, PT, R101, R78, PT, P0 ;  /* 0x0000004e6500720c */ /* 0x000fe20003f06100 */
[----:B------:R-:W-:Y:S01]  /*1a940*/  IMAD.X R106, R109, 0x1, R0, P4 ;  /* 0x000000016d6a7824 */ /* 0x000fe200020e0600 */
[-C--:B------:R-:W-:Y:S01]  /*1a950*/  IADD3 R100, P6, PT, R83, R3.reuse, RZ ;  /* 0x0000000353647210 */ /* 0x080fe20007fde0ff */
[----:B------:R-:W-:Y:S01]  /*1a960*/  IMAD.X R78, RZ, RZ, R85, P2 ;  /* 0x000000ffff4e7224 */ /* 0x000fe200010e0655 */
[----:B------:R-:W-:Y:S01]  /*1a970*/  IADD3 R0, P3, P4, R96, R92, R89 ;  /* 0x0000005c60007210 */ /* 0x000fe20007c7e059 */
[-C--:B------:R-:W-:Y:S01]  /*1a980*/  IMAD.WIDE.U32 R84, R97, R30.reuse, RZ ;  /* 0x0000001e61547225 */ /* 0x080fe200078e00ff */
[----:B------:R-:W-:Y:S02]  /*1a990*/  SEL R83, RZ, 0x1, P0 ;  /* 0x00000001ff537807 */ /* 0x000fe40000000000 */
[----:B------:R-:W-:Y:S01]  /*1a9a0*/  ISETP.GE.U32.AND P0, PT, R100, R3, PT ;  /* 0x000000036400720c */ /* 0x000fe20003f06070 */
[----:B------:R-:W-:Y:S01]  /*1a9b0*/  IMAD R92, R37, R30, RZ ;  /* 0x0000001e255c7224 */ /* 0x000fe200078e02ff */
[----:B------:R-:W-:Y:S01]  /*1a9c0*/  IADD3.X R3, PT, PT, RZ, R93, RZ, P3, P4 ;  /* 0x0000005dff037210 */ /* 0x000fe20001fe84ff */
[C---:B------:R-:W-:Y:S01]  /*1a9d0*/  IMAD.X R105, R106.reuse, 0x1, R78, P6 ;  /* 0x000000016a697824 */ /* 0x040fe200030e064e */
[----:B------:R-:W-:Y:S01]  /*1a9e0*/  IADD3 R95, P3, PT, R95, R84, RZ ;  /* 0x000000545f5f7210 */ /* 0x000fe20007f7e0ff */
[----:B------:R-:W-:Y:S01]  /*1a9f0*/  IMAD R115, R97, R31, R92 ;  /* 0x0000001f61737224 */ /* 0x000fe200078e025c */
[----:B------:R-:W-:Y:S01]  /*1aa00*/  IADD3 R96, P6, P2, R83, R90, R110 ;  /* 0x0000005a53607210 */ /* 0x000fe20007ade06e */
[----:B------:R-:W-:Y:S01]  /*1aa10*/  IMAD R90, R39, R20, RZ ;  /* 0x00000014275a7224 */ /* 0x000fe200078e02ff */
[----:B------:R-:W-:Y:S01]  /*1aa20*/  ISETP.GE.U32.AND.EX P4, PT, R105, R78, PT, P0 ;  /* 0x0000004e6900720c */ /* 0x000fe20003f86100 */
[----:B------:R-:W-:Y:S01]  /*1aa30*/  IMAD.IADD R115, R85, 0x1, R115 ;  /* 0x0000000155737824 */ /* 0x000fe200078e0273 */
[----:B------:R-:W-:Y:S01]  /*1aa40*/  ISETP.GE.U32.AND P0, PT, R95, R84, PT ;  /* 0x000000545f00720c */ /* 0x000fe20003f06070 */
[----:B------:R-:W-:Y:S01]  /*1aa50*/  IMAD.WIDE.U32 R84, R47, R20, RZ ;  /* 0x000000142f547225 */ /* 0x000fe200078e00ff */
[----:B------:R-:W-:-:S02]  /*1aa60*/  ISETP.GE.U32.AND.EX P1, PT, R106, R109, PT, P1 ;  /* 0x0000006d6a00720c */ /* 0x000fc40003f26110 */
[----:B------:R-:W-:Y:S01]  /*1aa70*/  IADD3.X R109, PT, PT, RZ, R91, RZ, P6, P2 ;  /* 0x0000005bff6d7210 */ /* 0x000fe200037e44ff */
[----:B------:R-:W-:Y:S01]  /*1aa80*/  IMAD R89, R47, R21, R90 ;  /* 0x000000152f597224 */ /* 0x000fe200078e025a */
[-C--:B------:R-:W-:Y:S01]  /*1aa90*/  IADD3 R110, P6, PT, R117, R84.reuse, RZ ;  /* 0x00000054756e7210 */ /* 0x080fe20007fde0ff */
[----:B------:R-:W-:Y:S01]  /*1aaa0*/  IMAD.WIDE.U32 R90, R21, R47, RZ ;  /* 0x0000002f155a7225 */ /* 0x000fe200078e00ff */
[----:B------:R-:W-:Y:S02]  /*1aab0*/  SEL R78, RZ, 0x1, P1 ;  /* 0x00000001ff4e7807 */ /* 0x000fe40000800000 */
[----:B------:R-:W-:Y:S01]  /*1aac0*/  SEL R83, RZ, 0x1, P4 ;  /* 0x00000001ff537807 */ /* 0x000fe20002000000 */
[----:B------:R-:W-:Y:S01]  /*1aad0*/  IMAD.WIDE.U32.X R86, R103, R65, R86, P5 ;  /* 0x0000004167567225 */ /* 0x000fe200028e0456 */
[----:B------:R-:W-:-:S03]  /*1aae0*/  ISETP.GE.U32.AND P1, PT, R110, R84, PT ;  /* 0x000000546e00720c */ /* 0x000fc60003f26070 */
[----:B------:R-:W-:Y:S01]  /*1aaf0*/  IMAD.IADD R106, R85, 0x1, R89 ;  /* 0x00000001556a7824 */ /* 0x000fe200078e0259 */
[----:B------:R-:W-:Y:S01]  /*1ab00*/  IADD3 R78, P2, P5, R83, R86, R78 ;  /* 0x00000056534e7210 */ /* 0x000fe20007d5e04e */
[----:B------:R-:W-:-:S03]  /*1ab10*/  IMAD.WIDE.U32 R84, R20, R47, RZ ;  /* 0x0000002f14547225 */ /* 0x000fc600078e00ff */
[----:B------:R-:W-:Y:S01]  /*1ab20*/  IADD3.X R83, PT, PT, RZ, R87, RZ, P2, P5 ;  /* 0x00000057ff537210 */ /* 0x000fe200017ea4ff */
[----:B------:R-:W-:-:S04]  /*1ab30*/  IMAD.WIDE.U32 R90, P4, R39, R20, R90 ;  /* 0x00000014275a7225 */ /* 0x000fc8000788005a */
[----:B------:R-:W-:Y:S01]  /*1ab40*/  IMAD.WIDE.U32 R92, R31, R97, RZ ;  /* 0x000000611f5c7225 */ /* 0x000fe200078e00ff */
[----:B------:R-:W-:-:S03]  /*1ab50*/  IADD3 RZ, P2, PT, R85, R90, RZ ;  /* 0x0000005a55ff7210 */ /* 0x000fc60007f5e0ff */
[----:B------:R-:W-:-:S04]  /*1ab60*/  IMAD.WIDE.U32 R84, R30, R97, RZ ;  /* 0x000000611e547225 */ /* 0x000fc800078e00ff */
[----:B------:R-:W-:-:S04]  /*1ab70*/  IMAD.WIDE.U32 R92, P5, R37, R30, R92 ;  /* 0x0000001e255c7225 */ /* 0x000fc800078a005c */
[----:B------:R-:W-:Y:S02]  /*1ab80*/  IMAD R84, R77, R30, RZ ;  /* 0x0000001e4d547224 */ /* 0x000fe400078e02ff */
[----:B------:R-:W-:Y:S01]  /*1ab90*/  IMAD.X R94, R115, 0x1, R94, P3 ;  /* 0x00000001735e7824 */ /* 0x000fe200018e065e */
[----:B------:R-:W-:Y:S01]  /*1aba0*/  IADD3 RZ, P3, PT, R85, R92, RZ ;  /* 0x0000005c55ff7210 */ /* 0x000fe20007f7e0ff */
[----:B------:R-:W-:Y:S01]  /*1abb0*/  IMAD.X R89, R106, 0x1, R113, P6 ;  /* 0x000000016a597824 */ /* 0x000fe200030e0671 */
[----:B------:R-:W-:Y:S01]  /*1abc0*/  IADD3 R111, P6, PT, R110, R111, RZ ;  /* 0x0000006f6e6f7210 */ /* 0x000fe20007fde0ff */
[C---:B------:R-:W-:Y:S01]  /*1abd0*/  IMAD R113, R79.reuse, R31, R84 ;  /* 0x0000001f4f717224 */ /* 0x040fe200078e0254 */
[----:B------:R-:W-:Y:S01]  /*1abe0*/  ISETP.GE.U32.AND.EX P0, PT, R94, R115, PT, P0 ;  /* 0x000000735e00720c */ /* 0x000fe20003f06100 */
[----:B------:R-:W-:Y:S01]  /*1abf0*/  IMAD.WIDE.U32 R84, R79, R30, RZ ;  /* 0x0000001e4f547225 */ /* 0x000fe200078e00ff */
[----:B------:R-:W-:-:S03]  /*1ac00*/  ISETP.GE.U32.AND.EX P1, PT, R89, R106, PT, P1 ;  /* 0x0000006a5900720c */ /* 0x000fc60003f26110 */
[----:B------:R-:W-:Y:S01]  /*1ac10*/  IMAD.X R87, RZ, RZ, RZ, P5 ;  /* 0x000000ffff577224 */ /* 0x000fe200028e06ff */
[----:B------:R-:W-:Y:S01]  /*1ac20*/  ISETP.GE.U32.AND P5, PT, R111, R110, PT ;  /* 0x0000006e6f00720c */ /* 0x000fe20003fa6070 */
[----:B------:R-:W-:Y:S02]  /*1ac30*/  IMAD.MOV.U32 R86, RZ, RZ, R93 ;  /* 0x000000ffff567224 */ /* 0x000fe400078e005d */
[----:B------:R-:W-:Y:S01]  /*1ac40*/  IMAD.IADD R92, R85, 0x1, R113 ;  /* 0x00000001555c7824 */ /* 0x000fe200078e0271 */
[----:B------:R-:W-:Y:S01]  /*1ac50*/  SEL R85, RZ, 0x1, P0 ;  /* 0x00000001ff557807 */ /* 0x000fe20000000000 */
[----:B------:R-:W-:Y:S01]  /*1ac60*/  IMAD.WIDE.U32.X R86, R37, R31, R86, P3 ;  /* 0x0000001f25567225 */ /* 0x000fe200018e0456 */
[----:B------:R-:W-:-:S03]  /*1ac70*/  IADD3 R93, P0, PT, R111, R84, RZ ;  /* 0x000000546f5d7210 */ /* 0x000fc60007f1e0ff */
[----:B------:R-:W-:Y:S01]  /*1ac80*/  IMAD.X R90, R89, 0x1, R104, P6 ;  /* 0x00000001595a7824 */ /* 0x000fe200030e0668 */
[----:B------:R-:W-:Y:S01]  /*1ac90*/  IADD3 R106, P3, P6, R93, R86, R85 ;  /* 0x000000565d6a7210 */ /* 0x000fe20007e7e055 */
[----:B------:R-:W-:-:S03]  /*1aca0*/  IMAD.WIDE.U32 R110, R20, R45, RZ ;  /* 0x0000002d146e7225 */ /* 0x000fc600078e00ff */
[----:B------:R-:W-:Y:S01]  /*1acb0*/  ISETP.GE.U32.AND.EX P5, PT, R90, R89, PT, P5 ;  /* 0x000000595a00720c */ /* 0x000fe20003fa6150 */
[----:B------:R-:W-:Y:S01]  /*1acc0*/  IMAD.X R117, R92, 0x1, R90, P0 ;  /* 0x000000015c757824 */ /* 0x000fe200000e065a */
[----:B------:R-:W-:Y:S01]  /*1acd0*/  ISETP.GE.U32.AND P0, PT, R98, R88, PT ;  /* 0x000000586200720c */ /* 0x000fe20003f06070 */
[----:B------:R-:W-:Y:S01]  /*1ace0*/  IMAD.WIDE.U32 R88, R31, R79, RZ ;  /* 0x0000004f1f587225 */ /* 0x000fe200078e00ff */
[----:B------:R-:W-:Y:S02]  /*1acf0*/  SEL R113, RZ, 0x1, P5 ;  /* 0x00000001ff717807 */ /* 0x000fe40002800000 */
[----:B------:R-:W-:Y:S01]  /*1ad00*/  IADD3.X R104, PT, PT, R117, R87, RZ, P3, P6 ;  /* 0x0000005775687210 */ /* 0x000fe20001fec4ff */
[----:B------:R-:W-:Y:S01]  /*1ad10*/  IMAD.WIDE.U32 R86, R21, R45, RZ ;  /* 0x0000002d15567225 */ /* 0x000fe200078e00ff */
[----:B------:R-:W-:-:S03]  /*1ad20*/  ISETP.GE.U32.AND.EX P0, PT, R108, R107, PT, P0 ;  /* 0x0000006b6c00720c */ /* 0x000fc60003f06100 */
[----:B------:R-:W-:Y:S02]  /*1ad30*/  IMAD.MOV.U32 R110, RZ, RZ, R91 ;  /* 0x000000ffff6e7224 */ /* 0x000fe400078e005b */
[----:B------:R-:W-:Y:S01]  /*1ad40*/  IMAD.WIDE.U32 R86, P3, R49, R20, R86 ;  /* 0x0000001431567225 */ /* 0x000fe20007860056 */
[----:B------:R-:W-:Y:S02]  /*1ad50*/  SEL R20, RZ, 0x1, P1 ;  /* 0x00000001ff147807 */ /* 0x000fe40000800000 */
[----:B------:R-:W-:Y:S01]  /*1ad60*/  ISETP.GE.U32.AND P1, PT, R93, R84, PT ;  /* 0x000000545d00720c */ /* 0x000fe20003f26070 */
[----:B------:R-:W-:Y:S01]  /*1ad70*/  IMAD.WIDE.U32 R84, R30, R79, RZ ;  /* 0x0000004f1e547225 */ /* 0x000fe200078e00ff */
[----:B------:R-:W-:-:S03]  /*1ad80*/  IADD3 RZ, P6, PT, R111, R86, RZ ;  /* 0x000000566fff7210 */ /* 0x000fc60007fde0ff */
[----:B------:R-:W-:Y:S02]  /*1ad90*/  IMAD.X R111, RZ, RZ, RZ, P4 ;  /* 0x000000ffff6f7224 */ /* 0x000fe400020e06ff */
[----:B------:R-:W-:-:S04]  /*1ada0*/  IMAD.WIDE.U32 R88, P4, R77, R30, R88 ;  /* 0x0000001e4d587225 */ /* 0x000fc80007880058 */
[----:B------:R-:W-:Y:S01]  /*1adb0*/  IMAD.WIDE.U32.X R90, R39, R21, R110, P2 ;  /* 0x00000015275a7225 */ /* 0x000fe200010e046e */
[----:B------:R-:W-:-:S03]  /*1adc0*/  IADD3 RZ, P2, PT, R85, R88, RZ ;  /* 0x0000005855ff7210 */ /* 0x000fc60007f5e0ff */
[----:B------:R-:W-:Y:S01]  /*1add0*/  IMAD.X R111, RZ, RZ, RZ, P3 ;  /* 0x000000ffff6f7224 */ /* 0x000fe200018e06ff */
[----:B------:R-:W-:Y:S01]  /*1ade0*/  IADD3 R113, P3, P5, R113, R90, R20 ;  /* 0x0000005a71717210 */ /* 0x000fe20007d7e014 */
[----:B------:R-:W-:-:S04]  /*1adf0*/  IMAD.WIDE.U32 R84, R33, R97, RZ ;  /* 0x0000006121547225 */ /* 0x000fc800078e00ff */
[----:B------:R-:W-:Y:S02]  /*1ae00*/  IMAD.MOV.U32 R110, RZ, RZ, R87 ;  /* 0x000000ffff6e7224 */ /* 0x000fe400078e0057 */
[----:B------:R-:W-:-:S04]  /*1ae10*/  IMAD.WIDE.U32 R86, R33, R79, RZ ;  /* 0x0000004f21567225 */ /* 0x000fc800078e00ff */
[----:B------:R-:W-:Y:S01]  /*1ae20*/  IMAD.WIDE.U32.X R20, R49, R21, R110, P6 ;  /* 0x0000001531147225 */ /* 0x000fe200030e046e */
[----:B------:R-:W-:Y:S02]  /*1ae30*/  IADD3.X R111, PT, PT, RZ, R91, RZ, P3, P5 ;  /* 0x0000005bff6f7210 */ /* 0x000fe40001fea4ff */
[----:B------:R-:W-:Y:S01]  /*1ae40*/  ISETP.GE.U32.AND.EX P5, PT, R117, R92, PT, P1 ;  /* 0x0000005c7500720c */ /* 0x000fe20003fa6110 */
[----:B------:R-:W-:Y:S01]  /*1ae50*/  IMAD.WIDE.U32 R90, R32, R97, RZ ;  /* 0x00000061205a7225 */ /* 0x000fe200078e00ff */
[----:B------:R-:W-:Y:S02]  /*1ae60*/  IADD3 R113, P1, PT, R98, R113, RZ ;  /* 0x0000007162717210 */ /* 0x000fe40007f3e0ff */
[----:B------:R-:W-:Y:S01]  /*1ae70*/  SEL R115, RZ, 0x1, P5 ;  /* 0x00000001ff737807 */ /* 0x000fe20002800000 */
[----:B------:R-:W-:-:S04]  /*1ae80*/  IMAD.WIDE.U32 R84, P3, R37, R32, R84 ;  /* 0x0000002025547225 */ /* 0x000fc80007860054 */
[----:B------:R-:W-:Y:S01]  /*1ae90*/  IMAD.WIDE.U32 R86, P5, R77, R32, R86 ;  /* 0x000000204d567225 */ /* 0x000fe200078a0056 */
[----:B------:R-:W-:-:S03]  /*1aea0*/  IADD3 RZ, P6, PT, R91, R84, RZ ;  /* 0x000000545bff7210 */ /* 0x000fc60007fde0ff */
        /* <DEDUP_REMOVED lines=9> */
[----:B------:R-:W-:-:S04]  /*1af40*/  IMAD.WIDE.U32 R88, P1, R50, R2, R90 ;  /* 0x0000000232587225 */ /* 0x000fc8000782005a */
[----:B------:R-:W-:-:S04]  /*1af50*/  IMAD.WIDE.U32 R90, R50, R74, RZ ;  /* 0x0000004a325a7225 */ /* 0x000fc800078e00ff */
[----:B------:R-:W-:Y:S01]  /*1af60*/  IMAD.WIDE.U32.X R92, R77, R31, R92, P2 ;  /* 0x0000001f4d5c7225 */ /* 0x000fe200010e045c */
[----:B------:R-:W-:-:S03]  /*1af70*/  IADD3 R117, P2, PT, R95, R90, RZ ;  /* 0x0000005a5f757210 */ /* 0x000fc60007f5e0ff */
[----:B------:R-:W-:Y:S01]  /*1af80*/  IMAD.X R95, RZ, RZ, RZ, P1 ;  /* 0x000000ffff5f7224 */ /* 0x000fe200008e06ff */
[----:B------:R-:W-:Y:S01]  /*1af90*/  IADD3 R91, P1, PT, R91, R88, RZ ;  /* 0x000000585b5b7210 */ /* 0x000fe20007f3e0ff */
[----:B------:R-:W-:-:S04]  /*1afa0*/  IMAD.MOV.U32 R88, RZ, RZ, R85 ;  /* 0x000000ffff587224 */ /* 0x000fc800078e0055 */
[----:B------:R-:W-:Y:S01]  /*1afb0*/  IMAD.X R86, R91, 0x1, R94, P2 ;  /* 0x000000015b567824 */ /* 0x000fe200010e065e */
[C---:B------:R-:W-:Y:S01]  /*1afc0*/  ISETP.GE.U32.AND P2, PT, R117.reuse, R90, PT ;  /* 0x0000005a7500720c */ /* 0x040fe20003f46070 */
[----:B------:R-:W-:Y:S02]  /*1afd0*/  IMAD.MOV.U32 R94, RZ, RZ, R89 ;  /* 0x000000ffff5e7224 */ /* 0x000fe400078e0059 */
[----:B------:R-:W-:Y:S01]  /*1afe0*/  IMAD.X R89, RZ, RZ, RZ, P3 ;  /* 0x000000ffff597224 */ /* 0x000fe200018e06ff */
[----:B------:R-:W-:Y:S01]  /*1aff0*/  IADD3 R117, P3, PT, R117, R96, RZ ;  /* 0x0000006075757210 */ /* 0x000fe20007f7e0ff */
[----:B------:R-:W-:Y:S01]  /*1b000*/  IMAD.WIDE.U32.X R94, R51, R2, R94, P1 ;  /* 0x00000002335e7225 */ /* 0x000fe200008e045e */
[C---:B------:R-:W-:Y:S02]  /*1b010*/  ISETP.GE.U32.AND.EX P2, PT, R86.reuse, R91, PT, P2 ;  /* 0x0000005b5600720c */ /* 0x040fe40003f46120 */
[----:B------:R-:W-:Y:S01]  /*1b020*/  ISETP.GE.U32.AND P1, PT, R117, R96, PT ;  /* 0x000000607500720c */ /* 0x000fe20003f26070 */
[----:B------:R-:W-:Y:S01]  /*1b030*/  IMAD.X R86, R86, 0x1, R109, P3 ;  /* 0x0000000156567824 */ /* 0x000fe200018e066d */
[----:B------:R-:W-:Y:S01]  /*1b040*/  ISETP.GE.U32.AND P3, PT, R113, R98, PT ;  /* 0x000000627100720c */ /* 0x000fe20003f66070 */
[C---:B------:R-:W-:Y:S01]  /*1b050*/  IMAD R98, R37.reuse, R32, RZ ;  /* 0x0000002025627224 */ /* 0x040fe200078e02ff */
[----:B------:R-:W-:Y:S01]  /*1b060*/  SEL R90, RZ, 0x1, P2 ;  /* 0x00000001ff5a7807 */ /* 0x000fe20001000000 */
[----:B------:R-:W-:Y:S01]  /*1b070*/  IMAD.WIDE.U32.X R88, R37, R33, R88, P6 ;  /* 0x0000002125587225 */ /* 0x000fe200030e0458 */
[----:B------:R-:W-:-:S02]  /*1b080*/  ISETP.GE.U32.AND.EX P1, PT, R86, R109, PT, P1 ;  /* 0x0000006d5600720c */ /* 0x000fc40003f26110 */
[----:B------:R-:W-:Y:S01]  /*1b090*/  ISETP.GE.U32.AND.EX P3, PT, R111, R108, PT, P3 ;  /* 0x0000006c6f00720c */ /* 0x000fe20003f66130 */
[----:B------:R-:W-:Y:S01]  /*1b0a0*/  IMAD R109, R97, R33, R98 ;  /* 0x00000021616d7224 */ /* 0x000fe200078e0262 */
[----:B------:R-:W-:Y:S02]  /*1b0b0*/  SEL R85, RZ, 0x1, P1 ;  /* 0x00000001ff557807 */ /* 0x000fe40000800000 */
[----:B------:R-:W-:Y:S02]  /*1b0c0*/  SEL R96, RZ, 0x1, P0 ;  /* 0x00000001ff607807 */ /* 0x000fe40000000000 */
[----:B------:R-:W-:Y:S02]  /*1b0d0*/  IADD3 R115, P0, P1, R84, R92, R115 ;  /* 0x0000005c54737210 */ /* 0x000fe4000791e073 */
[----:B------:R-:W-:Y:S02]  /*1b0e0*/  SEL R91, RZ, 0x1, P3 ;  /* 0x00000001ff5b7807 */ /* 0x000fe40001800000 */
[----:B------:R-:W-:Y:S01]  /*1b0f0*/  IADD3 R92, P2, P3, R85, R94, R90 ;  /* 0x0000005e555c7210 */ /* 0x000fe20007b5e05a */
[----:B------:R-:W-:Y:S01]  /*1b100*/  IMAD.WIDE.U32 R84, R97, R32, RZ ;  /* 0x0000002061547225 */ /* 0x000fe200078e00ff */
[----:B------:R-:W-:-:S02]  /*1b110*/  IADD3.X R93, PT, PT, RZ, R93, RZ, P0, P1 ;  /* 0x0000005dff5d7210 */ /* 0x000fc400007e24ff */
[----:B------:R-:W-:Y:S01]  /*1b120*/  IADD3.X R98, PT, PT, RZ, R95, RZ, P2, P3 ;  /* 0x0000005fff627210 */ /* 0x000fe200017e64ff */
[----:B------:R-:W-:Y:S01]  /*1b130*/  IMAD.IADD R109, R85, 0x1, R109 ;  /* 0x00000001556d7824 */ /* 0x000fe200078e026d */
[----:B------:R-:W-:Y:S01]  /*1b140*/  IADD3 R37, P1, P2, R91, R20, R96 ;  /* 0x000000145b257210 */ /* 0x000fe20007a3e060 */
[----:B------:R-:W-:Y:S01]  /*1b150*/  IMAD.WIDE.U32 R90, R47, R30, RZ ;  /* 0x0000001e2f5a7225 */ /* 0x000fe200078e00ff */
[----:B------:R-:W-:Y:S02]  /*1b160*/  IADD3 R107, P3, PT, R106, R84, RZ ;  /* 0x000000546a6b7210 */ /* 0x000fe40007f7e0ff */
[----:B------:R-:W-:Y:S01]  /*1b170*/  IADD3.X R106, PT, PT, RZ, R21, RZ, P1, P2 ;  /* 0x00000015ff6a7210 */ /* 0x000fe20000fe44ff */
[----:B------:R-:W-:Y:S01]  /*1b180*/  IMAD R20, R39, R30, RZ ;  /* 0x0000001e27147224 */ /* 0x000fe200078e02ff */
[----:B------:R-:W-:Y:S01]  /*1b190*/  IADD3 R113, P2, PT, R113, R90, RZ ;  /* 0x0000005a71717210 */ /* 0x000fe20007f5e0ff */
[----:B------:R-:W-:Y:S01]  /*1b1a0*/  IMAD.WIDE.U32 R96, R30, R47, RZ ;  /* 0x0000002f1e607225 */ /* 0x000fe200078e00ff */
[----:B------:R-:W-:-:S02]  /*1b1b0*/  ISETP.GE.U32.AND P0, PT, R107, R84, PT ;  /* 0x000000546b00720c */ /* 0x000fc40003f06070 */
[----:B------:R-:W-:Y:S01]  /*1b1c0*/  ISETP.GE.U32.AND P1, PT, R113, R90, PT ;  /* 0x0000005a7100720c */ /* 0x000fe20003f26070 */
[----:B------:R-:W-:Y:S02]  /*1b1d0*/  IMAD R95, R47, R31, R20 ;  /* 0x0000001f2f5f7224 */ /* 0x000fe400078e0214 */
[----:B------:R-:W-:-:S04]  /*1b1e0*/  IMAD.WIDE.U32 R20, R31, R47, RZ ;  /* 0x0000002f1f147225 */ /* 0x000fc800078e00ff */
[----:B------:R-:W-:-:S04]  /*1b1f0*/  IMAD.WIDE.U32 R84, R51, R66, RZ ;  /* 0x0000004233547225 */ /* 0x000fc800078e00ff */
[----:B------:R-:W-:Y:S02]  /*1b200*/  IMAD.IADD R108, R91, 0x1, R95 ;  /* 0x000000015b6c7824 */ /* 0x000fe400078e025f */
[----:B------:R-:W-:Y:S02]  /*1b210*/  IMAD.X R91, RZ, RZ, RZ, P5 ;  /* 0x000000ffff5b7224 */ /* 0x000fe400028e06ff */
[----:B------:R-:W-:-:S04]  /*1b220*/  IMAD.WIDE.U32 R94, R50, R66, RZ ;  /* 0x00000042325e7225 */ /* 0x000fc800078e00ff */
[----:B------:R-:W-:Y:S02]  /*1b230*/  IMAD.MOV.U32 R90, RZ, RZ, R87 ;  /* 0x000000ffff5a7224 */ /* 0x000fe400078e0057 */
[----:B------:R-:W-:-:S04]  /*1b240*/  IMAD.WIDE.U32 R20, P6, R39, R30, R20 ;  /* 0x0000001e27147225 */ /* 0x000fc800078c0014 */
[----:B------:R-:W-:-:S04]  /*1b250*/  IMAD.WIDE.U32 R84, P5, R50, R67, R84 ;  /* 0x0000004332547225 */ /* 0x000fc800078a0054 */
[----:B------:R-:W-:Y:S01]  /*1b260*/  IMAD.WIDE.U32.X R90, R77, R33, R90, P4 ;  /* 0x000000214d5a7225 */ /* 0x000fe200020e045a */
[----:B------:R-:W-:-:S03]  /*1b270*/  IADD3 R107, P4, PT, R107, R94, RZ ;  /* 0x0000005e6b6b7210 */ /* 0x000fc60007f9e0ff */
[----:B------:R-:W-:Y:S01]  /*1b280*/  IMAD.X R119, RZ, RZ, RZ, P6 ;  /* 0x000000ffff777224 */ /* 0x000fe200030e06ff */
[----:B------:R-:W-:Y:S01]  /*1b290*/  IADD3 RZ, P6, PT, R97, R20, RZ ;  /* 0x0000001461ff7210 */ /* 0x000fe20007fde0ff */
[----:B------:R-:W-:Y:S01]  /*1b2a0*/  IMAD.X R97, RZ, RZ, RZ, P5 ;  /* 0x000000ffff617224 */ /* 0x000fe200028e06ff */
[----:B------:R-:W-:Y:S01]  /*1b2b0*/  IADD3 R84, P5, PT, R95, R84, RZ ;  /* 0x000000545f547210 */ /* 0x000fe20007fbe0ff */
[----:B------:R-:W-:Y:S01]  /*1b2c0*/  IMAD.X R104, R109, 0x1, R104, P3 ;  /* 0x000000016d687824 */ /* 0x000fe200018e0668 */
[----:B------:R-:W-:Y:S01]  /*1b2d0*/  ISETP.GE.U32.AND P3, PT, R107, R94, PT ;  /* 0x0000005e6b00720c */ /* 0x000fe20003f66070 */
[----:B------:R-:W-:-:S03]  /*1b2e0*/  IMAD.WIDE.U32 R94, R102, R60, RZ ;  /* 0x0000003c665e7225 */ /* 0x000fc600078e00ff */
[----:B------:R-:W-:Y:S01]  /*1b2f0*/  ISETP.GE.U32.AND.EX P0, PT, R104, R109, PT, P0 ;  /* 0x0000006d6800720c */ /* 0x000fe20003f06100 */
[----:B------:R-:W-:Y:S02]  /*1b300*/  IMAD.MOV.U32 R96, RZ, RZ, R85 ;  /* 0x000000ffff607224 */ /* 0x000fe400078e0055 */
[----:B------:R-:W-:Y:S02]  /*1b310*/  IMAD.MOV.U32 R118, RZ, RZ, R21 ;  /* 0x000000ffff767224 */ /* 0x000fe400078e0015 */
[----:B------:R-:W-:-:S04]  /*1b320*/  IMAD.WIDE.U32.X R96, R51, R67, R96, P5 ;  /* 0x0000004333607225 */ /* 0x000fc800028e0460 */
[----:B------:R-:W-:-:S04]  /*1b330*/  IMAD.WIDE.U32 R50, R94, R62, RZ ;  /* 0x0000003e5e327225 */ /* 0x000fc800078e00ff */
[----:B------:R-:W-:Y:S01]  /*1b340*/  IMAD R20, R77, R32, RZ ;  /* 0x000000204d147224 */ /* 0x000fe200078e02ff */
[----:B------:R-:W-:Y:S01]  /*1b350*/  LOP3.LUT R21, RZ, R50, RZ, 0x33, !PT ;  /* 0x00000032ff157212 */ /* 0x000fe200078e33ff */
[----:B------:R-:W-:Y:S01]  /*1b360*/  IMAD.X R111, R108, 0x1, R111, P2 ;  /* 0x000000016c6f7824 */ /* 0x000fe200010e066f */
[----:B------:R-:W-:Y:S01]  /*1b370*/  IADD3 R115, P2, PT, R113, R115, RZ ;  /* 0x0000007371737210 */ /* 0x000fe20007f5e0ff */
[----:B------:R-:W-:Y:S01]  /*1b380*/  IMAD R85, R79, R33, R20 ;  /* 0x000000214f557224 */ /* 0x000fe200078e0214 */
[----:B------:R-:W-:Y:S01]  /*1b390*/  ISETP.GT.U32.AND P5, PT, R102, R21, PT ;  /* 0x000000156600720c */ /* 0x000fe20003fa4070 */
[----:B------:R-:W-:Y:S01]  /*1b3a0*/  IMAD R50, R101, R60, RZ ;  /* 0x0000003c65327224 */ /* 0x000fe200078e02ff */
[----:B------:R-:W-:Y:S01]  /*1b3b0*/  ISETP.GE.U32.AND.EX P1, PT, R111, R108, PT, P1 ;  /* 0x0000006c6f00720c */ /* 0x000fe20003f26110 */
[----:B------:R-:W-:-:S04]  /*1b3c0*/  IMAD.WIDE.U32 R20, R79, R32, RZ ;  /* 0x000000204f147225 */ /* 0x000fc800078e00ff */
[----:B------:R-:W-:Y:S02]  /*1b3d0*/  IMAD.X R77, R84, 0x1, R104, P4 ;  /* 0x00000001544d7824 */ /* 0x000fe400020e0668 */
[----:B------:R-:W-:Y:S01]  /*1b3e0*/  IMAD R87, R102, R61, R50 ;  /* 0x0000003d66577224 */ /* 0x000fe200078e0232 */
[----:B------:R-:W-:Y:S01]  /*1b3f0*/  SEL R102, RZ, 0x1, P0 ;  /* 0x00000001ff667807 */ /* 0x000fe20000000000 */
[----:B------:R-:W-:Y:S01]  /*1b400*/  IMAD.X R104, R111, 0x1, R93, P2 ;  /* 0x000000016f687824 */ /* 0x000fe200010e065d */
[----:B------:R-:W-:Y:S01]  /*1b410*/  ISETP.GE.U32.AND P2, PT, R115, R113, PT ;  /* 0x000000717300720c */ /* 0x000fe20003f46070 */
[----:B------:R-:W-:Y:S01]  /*1b420*/  IMAD.IADD R21, R21, 0x1, R85 ;  /* 0x0000000115157824 */ /* 0x000fe200078e0255 */
[----:B------:R-:W-:Y:S01]  /*1b430*/  IADD3 R79, P0, PT, R115, R20, RZ ;  /* 0x00000014734f7210 */ /* 0x000fe20007f1e0ff */
[----:B------:R-:W-:Y:S01]  /*1b440*/  IMAD.WIDE.U32.X R118, R39, R31, R118, P6 ;  /* 0x0000001f27767225 */ /* 0x000fe200030e0476 */
[----:B------:R-:W-:Y:S02]  /*1b450*/  ISETP.GE.U32.AND.EX P2, PT, R104, R111, PT, P2 ;  /* 0x0000006f6800720c */ /* 0x000fe40003f46120 */
[----:B------:R-:W-:Y:S01]  /*1b460*/  SEL R50, RZ, 0x1, P1 ;  /* 0x00000001ff327807 */ /* 0x000fe20000800000 */
[----:B------:R-:W-:Y:S01]  /*1b470*/  IMAD.X R104, R21, 0x1, R104, P0 ;  /* 0x0000000115687824 */ /* 0x000fe200000e0668 */
[----:B------:R-:W-:Y:S01]  /*1b480*/  IADD3 R102, P0, P4, R79, R88, R102 ;  /* 0x000000584f667210 */ /* 0x000fe20007c1e066 */
[----:B------:R-:W-:Y:S01]  /*1b490*/  IMAD.IADD R87, R95, 0x1, R87 ;  /* 0x000000015f577824 */ /* 0x000fe200078e0257 */
[----:B------:R-:W-:-:S02]  /*1b4a0*/  SEL R93, RZ, 0x1, P2 ;  /* 0x00000001ff5d7807 */ /* 0x000fc40001000000 */
[----:B------:R-:W-:Y:S01]  /*1b4b0*/  ISETP.GE.U32.AND.EX P3, PT, R77, R84, PT, P3 ;  /* 0x000000544d00720c */ /* 0x000fe20003f66130 */
[----:B------:R-:W-:Y:S01]  /*1b4c0*/  IMAD.WIDE.U32 R84, R31, R45, RZ ;  /* 0x0000002d1f547225 */ /* 0x000fe200078e00ff */
[----:B------:R-:W-:Y:S02]  /*1b4d0*/  IADD3.X R95, PT, PT, R104, R89, RZ, P0, P4 ;  /* 0x00000059685f7210 */ /* 0x000fe400007e84ff */
[----:B------:R-:W-:Y:S01]  /*1b4e0*/  IADD3 R109, P1, PT, R107, R92, RZ ;  /* 0x0000005c6b6d7210 */ /* 0x000fe20007f3e0ff */
[----:B------:R-:W-:Y:S01]  /*1b4f0*/  IMAD.WIDE.U32 R88, R87, R62, RZ ;  /* 0x0000003e57587225 */ /* 0x000fe200078e00ff */
[----:B------:R-:W-:Y:S02]  /*1b500*/  IADD3 R107, P0, P4, R93, R118, R50 ;  /* 0x000000765d6b7210 */ /* 0x000fe40007c1e032 */
[----:B------:R-:W-:Y:S01]  /*1b510*/  ISETP.GE.U32.AND P2, PT, R109, R92, PT ;  /* 0x0000005c6d00720c */ /* 0x000fe20003f46070 */
[----:B------:R-:W-:Y:S01]  /*1b520*/  IMAD.X R77, R77, 0x1, R98, P1 ;  /* 0x000000014d4d7824 */ /* 0x000fe200008e0662 */
[----:B------:R-:W-:Y:S01]  /*1b530*/  IADD3.X R118, PT, PT, RZ, R119, RZ, P0, P4 ;  /* 0x00000077ff767210 */ /* 0x000fe200007e84ff */
[----:B------:R-:W-:Y:S01]  /*1b540*/  IMAD.WIDE.U32 R84, P0, R49, R30, R84 ;  /* 0x0000001e31547225 */ /* 0x000fe20007800054 */
[----:B------:R-:W-:-:S02]  /*1b550*/  SEL R50, RZ, 0x1, P3 ;  /* 0x00000001ff327807 */ /* 0x000fc40001800000 */
[----:B------:R-:W-:Y:S01]  /*1b560*/  ISETP.GE.U32.AND.EX P2, PT, R77, R98, PT, P2 ;  /* 0x000000624d00720c */ /* 0x000fe20003f46120 */
[----:B------:R-:W-:-:S03]  /*1b570*/  IMAD.WIDE.U32 R92, R30, R45, RZ ;  /* 0x0000002d1e5c7225 */ /* 0x000fc600078e00ff */
[----:B------:R-:W-:Y:S01]  /*1b580*/  SEL R113, RZ, 0x1, P2 ;  /* 0x00000001ff717807 */ /* 0x000fe20001000000 */
[----:B------:R-:W-:Y:S01]  /*1b590*/  IMAD.WIDE.U32 R88, P6, R94, R63, R88 ;  /* 0x0000003f5e587225 */ /* 0x000fe200078c0058 */
[----:B------:R-:W-:Y:S02]  /*1b5a0*/  IADD3 RZ, P1, PT, R93, R84, RZ ;  /* 0x000000545dff7210 */ /* 0x000fe40007f3e0ff */
[----:B------:R-:W-:Y:S01]  /*1b5b0*/  IADD3 R113, P2, P3, R113, R96, R50 ;  /* 0x0000006071717210 */ /* 0x000fe20007b5e032 */
[----:B------:R-:W-:Y:S01]  /*1b5c0*/  IMAD.MOV.U32 R50, RZ, RZ, R89 ;  /* 0x000000ffff327224 */ /* 0x000fe200078e0059 */
[----:B------:R-:W-:Y:S01]  /*1b5d0*/  IADD3 R84, P4, PT, R51, R88, RZ ;  /* 0x0000005833547210 */ /* 0x000fe20007f9e0ff */
[----:B------:R-:W-:Y:S02]  /*1b5e0*/  IMAD.X R51, RZ, RZ, RZ, P6 ;  /* 0x000000ffff337224 */ /* 0x000fe400030e06ff */
[----:B------:R-:W-:Y:S01]  /*1b5f0*/  IMAD.WIDE.U32 R88, R87, R64, RZ ;  /* 0x0000004057587225 */ /* 0x000fe200078e00ff */
[----:B------:R-:W-:-:S03]  /*1b600*/  LOP3.LUT R84, RZ, R84, RZ, 0x33, !PT ;  /* 0x00000054ff547212 */ /* 0x000fc600078e33ff */
[----:B------:R-:W-:Y:S01]  /*1b610*/  IMAD.WIDE.U32.X R50, R87, R63, R50, P4 ;  /* 0x0000003f57327225 */ /* 0x000fe200020e0432 */
[----:B------:R-:W-:Y:S02]  /*1b620*/  ISETP.GT.U32.AND.EX P5, PT, R101, R84, PT, P5 ;  /* 0x000000546500720c */ /* 0x000fe40003fa4150 */
[----:B------:R-:W-:Y:S01]  /*1b630*/  IADD3.X R84, PT, PT, RZ, R97, RZ, P2, P3 ;  /* 0x00000061ff547210 */ /* 0x000fe200017e64ff */
[C---:B------:R-:W-:Y:S01]  /*1b640*/  IMAD.WIDE.U32 R92, R94.reuse, R64, RZ ;  /* 0x000000405e5c7225 */ /* 0x040fe200078e00ff */
[----:B------:R-:W-:Y:S02]  /*1b650*/  SEL R101, RZ, 0x1, !P5 ;  /* 0x00000001ff657807 */ /* 0x000fe40006800000 */
[----:B------:R-:W-:Y:S01]  /*1b660*/  ISETP.GE.U32.AND P2, PT, R79, R20, PT ;  /* 0x000000144f00720c */ /* 0x000fe20003f46070 */
[----:B------:R-:W-:Y:S01]  /*1b670*/  IMAD.WIDE.U32 R88, P6, R94, R65, R88 ;  /* 0x000000415e587225 */ /* 0x000fe200078c0058 */
[----:B------:R-:W-:Y:S02]  /*1b680*/  IADD3 R20, P3, PT, R101, R50, RZ ;  /* 0x0000003265147210 */ /* 0x000fe40007f7e0ff */
[----:B------:R-:W-:Y:S01]  /*1b690*/  IADD3 R117, P5, PT, R117, R92, RZ ;  /* 0x0000005c75757210 */ /* 0x000fe20007fbe0ff */
[----:B------:R-:W-:Y:S01]  /*1b6a0*/  IMAD.WIDE.U32 R96, R100, R60, RZ ;  /* 0x0000003c64607225 */ /* 0x000fe200078e00ff */
[----:B------:R-:W-:-:S02]  /*1b6b0*/  IADD3 R115, P4, PT, R93, R88, RZ ;  /* 0x000000585d737210 */ /* 0x000fc40007f9e0ff */
[----:B------:R-:W-:Y:S01]  /*1b6c0*/  ISETP.GE.U32.AND.EX P2, PT, R104, R21, PT, P2 ;  /* 0x000000156800720c */ /* 0x000fe20003f46120 */
[----:B------:R-:W-:Y:S01]  /*1b6d0*/  IMAD.X R88, RZ, RZ, R51, P3 ;  /* 0x000000ffff587224 */ /* 0x000fe200018e0633 */
[----:B------:R-:W-:Y:S01]  /*1b6e0*/  ISETP.GE.U32.AND P3, PT, R102, R79, PT ;  /* 0x0000004f6600720c */ /* 0x000fe20003f66070 */
[----:B------:R-:W-:Y:S01]  /*1b6f0*/  IMAD.WIDE.U32 R50, R96, R62, RZ ;  /* 0x0000003e60327225 */ /* 0x000fe200078e00ff */
[----:B------:R-:W-:Y:S02]  /*1b700*/  SEL R112, RZ, 0x1, P2 ;  /* 0x00000001ff707807 */ /* 0x000fe40001000000 */
[----:B------:R-:W-:Y:S01]  /*1b710*/  ISETP.GE.U32.AND.EX P3, PT, R95, R104, PT, P3 ;  /* 0x000000685f00720c */ /* 0x000fe20003f66130 */
[----:B------:R-:W-:Y:S01]  /*1b720*/  IMAD.X R111, RZ, RZ, RZ, P0 ;  /* 0x000000ffff6f7224 */ /* 0x000fe200000e06ff */
[----:B------:R-:W-:Y:S01]  /*1b730*/  ISETP.GE.U32.AND P0, PT, R117, R92, PT ;  /* 0x0000005c7500720c */ /* 0x000fe20003f06070 */
[----:B------:R-:W-:Y:S01]  /*1b740*/  IMAD.MOV.U32 R110, RZ, RZ, R85 ;  /* 0x000000ffff6e7224 */ /* 0x000fe200078e0055 */
[----:B------:R-:W-:Y:S01]  /*1b750*/  LOP3.LUT R85, RZ, R50, RZ, 0x33, !PT ;  /* 0x00000032ff557212 */ /* 0x000fe200078e33ff */
[----:B------:R-:W-:-:S02]  /*1b760*/  IMAD R50, R49, R30, RZ ;  /* 0x0000001e31327224 */ /* 0x000fc400078e02ff */
[----:B------:R-:W-:Y:S01]  /*1b770*/  IMAD.WIDE.U32.X R110, R49, R31, R110, P1 ;  /* 0x0000001f316e7225 */ /* 0x000fe200008e046e */
[----:B------:R-:W-:-:S03]  /*1b780*/  ISETP.GT.U32.AND P1, PT, R100, R85, PT ;  /* 0x000000556400720c */ /* 0x000fc60003f24070 */
[----:B------:R-:W-:Y:S02]  /*1b790*/  IMAD R85, R45, R31, R50 ;  /* 0x0000001f2d557224 */ /* 0x000fe400078e0232 */
[----:B------:R-:W-:Y:S02]  /*1b7a0*/  IMAD R50, R105, R60, RZ ;  /* 0x0000003c69327224 */ /* 0x000fe400078e02ff */
[----:B------:R-:W-:-:S04]  /*1b7b0*/  IMAD.WIDE.U32 R92, R45, R30, RZ ;  /* 0x0000001e2d5c7225 */ /* 0x000fc800078e00ff */
[----:B------:R-:W-:Y:S02]  /*1b7c0*/  IMAD.X R31, RZ, RZ, RZ, P6 ;  /* 0x000000ffff1f7224 */ /* 0x000fe400030e06ff */
[----:B------:R-:W-:Y:S01]  /*1b7d0*/  IMAD R119, R100, R61, R50 ;  /* 0x0000003d64777224 */ /* 0x000fe200078e0232 */
[----:B------:R-:W-:Y:S01]  /*1b7e0*/  IADD3 R50, P6, PT, R37, R92, RZ ;  /* 0x0000005c25327210 */ /* 0x000fe20007fde0ff */
[----:B------:R-:W-:Y:S02]  /*1b7f0*/  IMAD.MOV.U32 R30, RZ, RZ, R89 ;  /* 0x000000ffff1e7224 */ /* 0x000fe400078e0059 */
[----:B------:R-:W-:Y:S01]  /*1b800*/  IMAD.IADD R89, R93, 0x1, R85 ;  /* 0x000000015d597824 */ /* 0x000fe200078e0255 */
[----:B------:R-:W-:Y:S01]  /*1b810*/  SEL R93, RZ, 0x1, P3 ;  /* 0x00000001ff5d7807 */ /* 0x000fe20001800000 */
[----:B------:R-:W-:Y:S01]  /*1b820*/  IMAD.X R86, R115, 0x1, R86, P5 ;  /* 0x0000000173567824 */ /* 0x000fe200028e0656 */
[-C--:B------:R-:W-:Y:S01]  /*1b830*/  IADD3 R37, P5, PT, R117, R20.reuse, RZ ;  /* 0x0000001475257210 */ /* 0x080fe20007fbe0ff */
        /* <DEDUP_REMOVED lines=13> */
[----:B------:R-:W-:Y:S01]  /*1b910*/  ISETP.GE.U32.AND.EX P5, PT, R101, R106, PT, P5 ;  /* 0x0000006a6500720c */ /* 0x000fe20003fa6150 */
[----:B------:R-:W-:Y:S01]  /*1b920*/  IMAD R50, R39, R32, RZ ;  /* 0x0000002027327224 */ /* 0x000fe200078e02ff */
[----:B------:R-:W-:Y:S01]  /*1b930*/  SEL R86, RZ, 0x1, P0 ;  /* 0x00000001ff567807 */ /* 0x000fe20000000000 */
[----:B------:R-:W-:Y:S01]  /*1b940*/  IMAD.WIDE.U32 R116, R82, R66, RZ ;  /* 0x0000004252747225 */ /* 0x000fe200078e00ff */
[----:B------:R-:W-:Y:S02]  /*1b950*/  SEL R89, RZ, 0x1, P3 ;  /* 0x00000001ff597807 */ /* 0x000fe40001800000 */
[----:B------:R-:W-:Y:S01]  /*1b960*/  IADD3 R112, P3, P0, R93, R90, R112 ;  /* 0x0000005a5d707210 */ /* 0x000fe2000787e070 */
[----:B------:R-:W-:Y:S01]  /*1b970*/  IMAD.WIDE.U32 R118, R45, R32, RZ ;  /* 0x000000202d767225 */ /* 0x000fe200078e00ff */
[----:B------:R-:W-:-:S02]  /*1b980*/  SEL R98, RZ, 0x1, P2 ;  /* 0x00000001ff627807 */ /* 0x000fc40001000000 */
[----:B------:R-:W-:Y:S01]  /*1b990*/  SEL R93, RZ, 0x1, P5 ;  /* 0x00000001ff5d7807 */ /* 0x000fe20002800000 */
[----:B------:R-:W-:Y:S01]  /*1b9a0*/  IMAD.WIDE.U32 R20, P2, R96, R63, R20 ;  /* 0x0000003f60147225 */ /* 0x000fe20007840014 */
[----:B------:R-:W-:Y:S02]  /*1b9b0*/  IADD3 R86, P5, P4, R89, R30, R86 ;  /* 0x0000001e59567210 */ /* 0x000fe40007cbe056 */
[----:B------:R-:W-:Y:S01]  /*1b9c0*/  IADD3.X R100, PT, PT, RZ, R91, RZ, P3, P0 ;  /* 0x0000005bff647210 */ /* 0x000fe20001fe04ff */
[C---:B------:R-:W-:Y:S01]  /*1b9d0*/  IMAD R91, R47.reuse, R33, R50 ;  /* 0x000000212f5b7224 */ /* 0x040fe200078e0232 */
[----:B------:R-:W-:Y:S01]  /*1b9e0*/  IADD3.X R108, PT, PT, RZ, R31, RZ, P5, P4 ;  /* 0x0000001fff6c7210 */ /* 0x000fe20002fe84ff */
[----:B------:R-:W-:Y:S01]  /*1b9f0*/  IMAD.WIDE.U32 R30, R47, R32, RZ ;  /* 0x000000202f1e7225 */ /* 0x000fe200078e00ff */
[----:B------:R-:W-:Y:S02]  /*1ba00*/  IADD3 R98, P0, P3, R93, R110, R98 ;  /* 0x0000006e5d627210 */ /* 0x000fe40007b1e062 */
[----:B------:R-:W-:Y:S01]  /*1ba10*/  IADD3 R90, P4, PT, R51, R20, RZ ;  /* 0x00000014335a7210 */ /* 0x000fe20007f9e0ff */
[----:B------:R-:W-:Y:S01]  /*1ba20*/  IMAD.WIDE.U32 R50, R33, R47, RZ ;  /* 0x0000002f21327225 */ /* 0x000fe200078e00ff */
[----:B------:R-:W-:-:S02]  /*1ba30*/  IADD3.X R110, PT, PT, RZ, R111, RZ, P0, P3 ;  /* 0x0000006fff6e7210 */ /* 0x000fc400007e64ff */
[----:B------:R-:W-:Y:S01]  /*1ba40*/  LOP3.LUT R90, RZ, R90, RZ, 0x33, !PT ;  /* 0x0000005aff5a7212 */ /* 0x000fe200078e33ff */
[----:B------:R-:W-:Y:S01]  /*1ba50*/  IMAD.IADD R20, R31, 0x1, R91 ;  /* 0x000000011f147824 */ /* 0x000fe200078e025b */
[----:B------:R-:W-:Y:S01]  /*1ba60*/  IADD3 R31, P3, PT, R107, R30, RZ ;  /* 0x0000001e6b1f7210 */ /* 0x000fe20007f7e0ff */
[----:B------:R-:W-:Y:S01]  /*1ba70*/  IMAD.WIDE.U32 R88, R81, R66, RZ ;  /* 0x0000004251587225 */ /* 0x000fe200078e00ff */
[----:B------:R-:W-:Y:S02]  /*1ba80*/  ISETP.GT.U32.AND.EX P1, PT, R105, R90, PT, P1 ;  /* 0x0000005a6900720c */ /* 0x000fe40003f24110 */
[----:B------:R-:W-:Y:S01]  /*1ba90*/  IADD3 R112, P5, PT, R31, R112, RZ ;  /* 0x000000701f707210 */ /* 0x000fe20007fbe0ff */
[----:B------:R-:W-:-:S04]  /*1baa0*/  IMAD.WIDE.U32 R92, R32, R47, RZ ;  /* 0x0000002f205c7225 */ /* 0x000fc800078e00ff */
[----:B------:R-:W-:-:S04]  /*1bab0*/  IMAD.WIDE.U32 R50, P0, R39, R32, R50 ;  /* 0x0000002027327225 */ /* 0x000fc80007800032 */
[----:B------:R-:W-:Y:S01]  /*1bac0*/  IMAD.WIDE.U32 R90, R33, R45, RZ ;  /* 0x0000002d215a7225 */ /* 0x000fe200078e00ff */
[----:B------:R-:W-:-:S03]  /*1bad0*/  IADD3 RZ, P6, PT, R93, R50, RZ ;  /* 0x000000325dff7210 */ /* 0x000fc60007fde0ff */
[----:B------:R-:W-:Y:S02]  /*1bae0*/  IMAD.X R111, R20, 0x1, R101, P3 ;  /* 0x00000001146f7824 */ /* 0x000fe400018e0665 */
[----:B------:R-:W-:-:S04]  /*1baf0*/  IMAD.WIDE.U32 R88, P3, R80, R67, R88 ;  /* 0x0000004350587225 */ /* 0x000fc80007860058 */
[----:B------:R-:W-:Y:S02]  /*1bb00*/  IMAD.X R47, R111, 0x1, R100, P5 ;  /* 0x000000016f2f7824 */ /* 0x000fe400028e0664 */
[----:B------:R-:W-:-:S04]  /*1bb10*/  IMAD.WIDE.U32 R92, R32, R45, RZ ;  /* 0x0000002d205c7225 */ /* 0x000fc800078e00ff */
[----:B------:R-:W-:-:S04]  /*1bb20*/  IMAD.WIDE.U32 R90, P5, R49, R32, R90 ;  /* 0x00000020315a7225 */ /* 0x000fc800078a005a */
[----:B------:R-:W-:Y:S01]  /*1bb30*/  IMAD.X R101, RZ, RZ, RZ, P3 ;  /* 0x000000ffff657224 */ /* 0x000fe200018e06ff */
[----:B------:R-:W-:Y:S01]  /*1bb40*/  IADD3 RZ, P3, PT, R93, R90, RZ ;  /* 0x0000005a5dff7210 */ /* 0x000fe20007f7e0ff */
[----:B------:R-:W-:-:S04]  /*1bb50*/  IMAD.WIDE.U32 R104, R80, R66, RZ ;  /* 0x0000004250687225 */ /* 0x000fc800078e00ff */
[----:B------:R-:W-:-:S04]  /*1bb60*/  IMAD.WIDE.U32 R92, R103, R74, RZ ;  /* 0x0000004a675c7225 */ /* 0x000fc800078e00ff */
[----:B------:R-:W-:Y:S01]  /*1bb70*/  IMAD.X R107, RZ, RZ, RZ, P0 ;  /* 0x000000ffff6b7224 */ /* 0x000fe200000e06ff */
[----:B------:R-:W-:Y:S01]  /*1bb80*/  IADD3 R80, P0, PT, R105, R88, RZ ;  /* 0x0000005869507210 */ /* 0x000fe20007f1e0ff */
[----:B------:R-:W-:Y:S02]  /*1bb90*/  IMAD.MOV.U32 R106, RZ, RZ, R51 ;  /* 0x000000ffff6a7224 */ /* 0x000fe400078e0033 */
[----:B------:R-:W-:Y:S02]  /*1bba0*/  IMAD.MOV.U32 R100, RZ, RZ, R89 ;  /* 0x000000ffff647224 */ /* 0x000fe400078e0059 */
[----:B------:R-:W-:-:S04]  /*1bbb0*/  IMAD.WIDE.U32.X R106, R39, R33, R106, P6 ;  /* 0x00000021276a7225 */ /* 0x000fc800030e046a */
[----:B------:R-:W-:-:S04]  /*1bbc0*/  IMAD.WIDE.U32 R92, P6, R82, R2, R92 ;  /* 0x00000002525c7225 */ /* 0x000fc800078c005c */
[----:B------:R-:W-:-:S04]  /*1bbd0*/  IMAD.WIDE.U32 R50, R82, R74, RZ ;  /* 0x0000004a52327225 */ /* 0x000fc800078e00ff */
[----:B------:R-:W-:Y:S01]  /*1bbe0*/  IMAD.WIDE.U32.X R100, R81, R67, R100, P0 ;  /* 0x0000004351647225 */ /* 0x000fe200000e0464 */
[----:B------:R-:W-:-:S03]  /*1bbf0*/  ISETP.GE.U32.AND P0, PT, R31, R30, PT ;  /* 0x0000001e1f00720c */ /* 0x000fc60003f06070 */
[----:B------:R-:W-:Y:S01]  /*1bc00*/  IMAD.X R115, RZ, RZ, RZ, P6 ;  /* 0x000000ffff737224 */ /* 0x000fe200030e06ff */
[----:B------:R-:W-:Y:S01]  /*1bc10*/  IADD3 R30, P6, PT, R51, R92, RZ ;  /* 0x0000005c331e7210 */ /* 0x000fe20007fde0ff */
[----:B------:R-:W-:Y:S01]  /*1bc20*/  IMAD.WIDE.U32 R88, R103, R66, RZ ;  /* 0x0000004267587225 */ /* 0x000fe200078e00ff */
[----:B------:R-:W-:-:S03]  /*1bc30*/  ISETP.GE.U32.AND.EX P0, PT, R111, R20, PT, P0 ;  /* 0x000000146f00720c */ /* 0x000fc60003f06100 */
[----:B------:R-:W-:Y:S02]  /*1bc40*/  IMAD.MOV.U32 R114, RZ, RZ, R93 ;  /* 0x000000ffff727224 */ /* 0x000fe400078e005d */
[----:B------:R-:W-:Y:S02]  /*1bc50*/  IMAD R20, R49, R32, RZ ;  /* 0x0000002031147224 */ /* 0x000fe400078e02ff */
[----:B------:R-:W-:-:S04]  /*1bc60*/  IMAD.WIDE.U32.X R92, R103, R2, R114, P6 ;  /* 0x00000002675c7225 */ /* 0x000fc800030e0472 */
[----:B------:R-:W-:-:S04]  /*1bc70*/  IMAD.WIDE.U32 R88, P6, R82, R67, R88 ;  /* 0x0000004352587225 */ /* 0x000fc800078c0058 */
[----:B------:R-:W-:Y:S02]  /*1bc80*/  IMAD.MOV.U32 R114, RZ, RZ, R89 ;  /* 0x000000ffff727224 */ /* 0x000fe400078e0059 */
[----:B------:R-:W-:Y:S01]  /*1bc90*/  IMAD.X R89, RZ, RZ, RZ, P5 ;  /* 0x000000ffff597224 */ /* 0x000fe200028e06ff */
[----:B------:R-:W-:Y:S01]  /*1bca0*/  ISETP.GE.U32.AND P5, PT, R112, R31, PT ;  /* 0x0000001f7000720c */ /* 0x000fe20003fa6070 */
[----:B------:R-:W-:Y:S01]  /*1bcb0*/  IMAD.X R115, RZ, RZ, RZ, P6 ;  /* 0x000000ffff737224 */ /* 0x000fe200030e06ff */
[----:B------:R-:W-:Y:S01]  /*1bcc0*/  IADD3 R39, P6, PT, R117, R88, RZ ;  /* 0x0000005875277210 */ /* 0x000fe20007fde0ff */
[----:B------:R-:W-:Y:S01]  /*1bcd0*/  IMAD.MOV.U32 R88, RZ, RZ, R91 ;  /* 0x000000ffff587224 */ /* 0x000fe200078e005b */
[----:B------:R-:W-:Y:S01]  /*1bce0*/  ISETP.GE.U32.AND.EX P5, PT, R47, R111, PT, P5 ;  /* 0x0000006f2f00720c */ /* 0x000fe20003fa6150 */
[----:B------:R-:W-:Y:S02]  /*1bcf0*/  IMAD.X R91, RZ, RZ, RZ, P2 ;  /* 0x000000ffff5b7224 */ /* 0x000fe400010e06ff */
[----:B------:R-:W-:-:S04]  /*1bd00*/  IMAD.WIDE.U32.X R114, R103, R67, R114, P6 ;  /* 0x0000004367727225 */ /* 0x000fc800030e0472 */
[-C--:B------:R-:W-:Y:S01]  /*1bd10*/  IMAD.WIDE.U32.X R88, R49, R33.reuse, R88, P3 ;  /* 0x0000002131587225 */ /* 0x080fe200018e0458 */
[-C--:B------:R-:W-:Y:S02]  /*1bd20*/  IADD3 R98, P3, PT, R98, R118.reuse, RZ ;  /* 0x0000007662627210 */ /* 0x080fe40007f7e0ff */
[----:B------:R-:W-:Y:S01]  /*1bd30*/  SEL R49, RZ, 0x1, !P1 ;  /* 0x00000001ff317807 */ /* 0x000fe20004800000 */
[----:B------:R-:W-:Y:S01]  /*1bd40*/  IMAD R103, R45, R33, R20 ;  /* 0x000000212d677224 */ /* 0x000fe200078e0214 */
[----:B------:R-:W-:Y:S01]  /*1bd50*/  SEL R20, RZ, 0x1, P0 ;  /* 0x00000001ff147807 */ /* 0x000fe20000000000 */
[----:B------:R-:W-:Y:S01]  /*1bd60*/  IMAD.MOV.U32 R90, RZ, RZ, R21 ;  /* 0x000000ffff5a7224 */ /* 0x000fe200078e0015 */
[----:B------:R-:W-:Y:S01]  /*1bd70*/  SEL R45, RZ, 0x1, P5 ;  /* 0x00000001ff2d7807 */ /* 0x000fe20002800000 */
[----:B------:R-:W-:Y:S01]  /*1bd80*/  IMAD.IADD R103, R119, 0x1, R103 ;  /* 0x0000000177677824 */ /* 0x000fe200078e0267 */
[----:B------:R-:W-:Y:S01]  /*1bd90*/  ISETP.GE.U32.AND P0, PT, R98, R118, PT ;  /* 0x000000766200720c */ /* 0x000fe20003f06070 */
[----:B------:R-:W-:Y:S01]  /*1bda0*/  IMAD.WIDE.U32 R32, R87, R74, RZ ;  /* 0x0000004a57207225 */ /* 0x000fe200078e00ff */
[----:B------:R-:W-:-:S03]  /*1bdb0*/  IADD3 R45, P5, P6, R45, R106, R20 ;  /* 0x0000006a2d2d7210 */ /* 0x000fc60007ebe014 */
[----:B------:R-:W-:Y:S01]  /*1bdc0*/  IMAD.WIDE.U32 R118, R94, R74, RZ ;  /* 0x0000004a5e767225 */ /* 0x000fe200078e00ff */
[----:B------:R-:W-:Y:S02]  /*1bdd0*/  IADD3.X R81, PT, PT, RZ, R107, RZ, P5, P6 ;  /* 0x0000006bff517210 */ /* 0x000fe40002fec4ff */
[----:B------:R-:W-:Y:S01]  /*1bde0*/  IADD3 R45, P6, PT, R98, R45, RZ ;  /* 0x0000002d622d7210 */ /* 0x000fe20007fde0ff */
[----:B------:R-:W-:Y:S01]  /*1bdf0*/  IMAD.WIDE.U32.X R90, R85, R63, R90, P4 ;  /* 0x0000003f555a7225 */ /* 0x000fe200020e045a */
[----:B------:R-:W-:-:S03]  /*1be00*/  IADD3 R109, P5, PT, R109, R118, RZ ;  /* 0x000000766d6d7210 */ /* 0x000fc60007fbe0ff */
[----:B------:R-:W-:Y:S01]  /*1be10*/  IMAD.X R110, R103, 0x1, R110, P3 ;  /* 0x00000001676e7824 */ /* 0x000fe200018e066e */
[----:B------:R-:W-:Y:S01]  /*1be20*/  IADD3 R49, P3, PT, R49, R90, RZ ;  /* 0x0000005a31317210 */ /* 0x000fe20007f7e0ff */
[----:B------:R-:W-:Y:S01]  /*1be30*/  IMAD.WIDE.U32 R32, P2, R94, R2, R32 ;  /* 0x000000025e207225 */ /* 0x000fe20007840020 */
[----:B------:R-:W-:Y:S02]  /*1be40*/  ISETP.GE.U32.AND P1, PT, R109, R118, PT ;  /* 0x000000766d00720c */ /* 0x000fe40003f26070 */
[----:B------:R-:W-:Y:S01]  /*1be50*/  ISETP.GE.U32.AND.EX P0, PT, R110, R103, PT, P0 ;  /* 0x000000676e00720c */ /* 0x000fe20003f06100 */
[----:B------:R-:W-:Y:S01]  /*1be60*/  IMAD.WIDE.U32 R20, R37, R60, RZ ;  /* 0x0000003c25147225 */ /* 0x000fe200078e00ff */
[----:B------:R-:W-:Y:S02]  /*1be70*/  IADD3 R118, P4, PT, R119, R32, RZ ;  /* 0x0000002077767210 */ /* 0x000fe40007f9e0ff */
[----:B------:R-:W-:Y:S01]  /*1be80*/  SEL R82, RZ, 0x1, P0 ;  /* 0x00000001ff527807 */ /* 0x000fe20000000000 */
[----:B------:R-:W-:Y:S01]  /*1be90*/  IMAD.X R31, RZ, RZ, R91, P3 ;  /* 0x000000ffff1f7224 */ /* 0x000fe200018e065b */
[----:B------:R-:W-:Y:S01]  /*1bea0*/  ISETP.GE.U32.AND P3, PT, R45, R98, PT ;  /* 0x000000622d00720c */ /* 0x000fe20003f66070 */
[----:B------:R-:W-:-:S04]  /*1beb0*/  IMAD.WIDE.U32 R90, R20, R62, RZ ;  /* 0x0000003e145a7225 */ /* 0x000fc800078e00ff */
[----:B------:R-:W-:Y:S01]  /*1bec0*/  IMAD.X R81, R110, 0x1, R81, P6 ;  /* 0x000000016e517824 */ /* 0x000fe200030e0651 */
[----:B------:R-:W-:Y:S01]  /*1bed0*/  LOP3.LUT R32, RZ, R90, RZ, 0x33, !PT ;  /* 0x0000005aff207212 */ /* 0x000fe200078e33ff */
[----:B------:R-:W-:Y:S01]  /*1bee0*/  IMAD.X R107, R118, 0x1, R77, P5 ;  /* 0x00000001766b7824 */ /* 0x000fe200028e064d */
[----:B------:R-:W-:Y:S01]  /*1bef0*/  IADD3 R77, P5, PT, R109, R86, RZ ;  /* 0x000000566d4d7210 */ /* 0x000fe20007fbe0ff */
[----:B------:R-:W-:Y:S01]  /*1bf00*/  IMAD R98, R79, R60, RZ ;  /* 0x0000003c4f627224 */ /* 0x000fe200078e02ff */
[----:B------:R-:W-:Y:S01]  /*1bf10*/  ISETP.GE.U32.AND.EX P3, PT, R81, R110, PT, P3 ;  /* 0x0000006e5100720c */ /* 0x000fe20003f66130 */
[----:B------:R-:W-:Y:S01]  /*1bf20*/  IMAD.X R111, RZ, RZ, RZ, P2 ;  /* 0x000000ffff6f7224 */ /* 0x000fe200010e06ff */
[C---:B------:R-:W-:Y:S01]  /*1bf30*/  ISETP.GT.U32.AND P0, PT, R37.reuse, R32, PT ;  /* 0x000000202500720c */ /* 0x040fe20003f04070 */
[----:B------:R-:W-:Y:S01]  /*1bf40*/  IMAD R109, R37, R61, R98 ;  /* 0x0000003d256d7224 */ /* 0x000fe200078e0262 */
[----:B------:R-:W-:Y:S01]  /*1bf50*/  SEL R103, RZ, 0x1, P3 ;  /* 0x00000001ff677807 */ /* 0x000fe20001800000 */
[----:B------:R-:W-:Y:S01]  /*1bf60*/  IMAD.X R37, R107, 0x1, R108, P5 ;  /* 0x000000016b257824 */ /* 0x000fe200028e066c */
[----:B------:R-:W-:Y:S01]  /*1bf70*/  ISETP.GE.U32.AND P3, PT, R77, R86, PT ;  /* 0x000000564d00720c */ /* 0x000fe20003f66070 */
[----:B------:R-:W-:Y:S01]  /*1bf80*/  IMAD.MOV.U32 R110, RZ, RZ, R33 ;  /* 0x000000ffff6e7224 */ /* 0x000fe200078e0021 */
[----:B------:R-:W-:Y:S01]  /*1bf90*/  ISETP.GE.U32.AND.EX P1, PT, R107, R118, PT, P1 ;  /* 0x000000766b00720c */ /* 0x000fe20003f26110 */
[----:B------:R-:W-:Y:S01]  /*1bfa0*/  IMAD.WIDE.U32 R106, R87, R66, RZ ;  /* 0x00000042576a7225 */ /* 0x000fe200078e00ff */
[----:B------:R-:W-:-:S02]  /*1bfb0*/  ISETP.GE.U32.AND.EX P2, PT, R37, R108, PT, P3 ;  /* 0x0000006c2500720c */ /* 0x000fc40003f46130 */
[----:B------:R-:W-:Y:S01]  /*1bfc0*/  ISETP.NE.U32.AND P3, PT, R113, RZ, PT ;  /* 0x000000ff7100720c */ /* 0x000fe20003f65070 */
[----:B------:R-:W-:Y:S01]  /*1bfd0*/  IMAD.WIDE.U32.X R110, R87, R2, R110, P4 ;  /* 0x00000002576e7225 */ /* 0x000fe200020e046e */
[----:B------:R-:W-:Y:S02]  /*1bfe0*/  IADD3 R82, P5, P6, R103, R88, R82 ;  /* 0x0000005867527210 */ /* 0x000fe40007ebe052 */
[----:B------:R-:W-:Y:S01]  /*1bff0*/  ISETP.NE.AND.EX P3, PT, R84, RZ, PT, P3 ;  /* 0x000000ff5400720c */ /* 0x000fe20003f65330 */
[----:B------:R-:W-:Y:S01]  /*1c000*/  IMAD.IADD R103, R21, 0x1, R109 ;  /* 0x0000000115677824 */ /* 0x000fe200078e026d */
[----:B------:R-:W-:Y:S01]  /*1c010*/  IADD3.X R86, PT, PT, RZ, R89, RZ, P5, P6 ;  /* 0x00000059ff567210 */ /* 0x000fe20002fec4ff */
[----:B------:R-:W-:-:S04]  /*1c020*/  IMAD.WIDE.U32 R106, P5, R94, R67, R106 ;  /* 0x000000435e6a7225 */ /* 0x000fc800078a006a */
[----:B------:R-:W-:-:S04]  /*1c030*/  IMAD.WIDE.U32 R88, R94, R66, RZ ;  /* 0x000000425e587225 */ /* 0x000fc800078e00ff */
[----:B------:R-:W-:-:S04]  /*1c040*/  IMAD.WIDE.U32 R32, R103, R62, RZ ;  /* 0x0000003e67207225 */ /* 0x000fc800078e00ff */
[----:B------:R-:W-:Y:S01]  /*1c050*/  IMAD.X R109, RZ, RZ, RZ, P5 ;  /* 0x000000ffff6d7224 */ /* 0x000fe200028e06ff */
[----:B------:R-:W-:Y:S01]  /*1c060*/  IADD3 R94, P5, PT, R89, R106, RZ ;  /* 0x0000006a595e7210 */ /* 0x000fe20007fbe0ff */
        /* <DEDUP_REMOVED lines=24> */
.L_x_439:
[----:B------:R-:W-:Y:S05]  /*1c1f0*/  BSYNC.RECONVERGENT B1 ;  /* 0x0000000000017941 */ /* 0x000fea0003800200 */
.L_x_438:
[----:B------:R-:W-:Y:S01]  /*1c200*/  SEL R84, RZ, 0x1, P1 ;  /* 0x00000001ff547807 */ /* 0x000fe20000800000 */
[----:B------:R-:W-:Y:S01]  /*1c210*/  IMAD.X R107, RZ, RZ, RZ, P4 ;  /* 0x000000ffff6b7224 */ /* 0x000fe200020e06ff */
[----:B------:R-:W-:Y:S01]  /*1c220*/  SEL R87, RZ, 0x1, P2 ;  /* 0x00000001ff577807 */ /* 0x000fe20001000000 */
[----:B------:R-:W-:Y:S01]  /*1c230*/  IMAD.MOV.U32 R106, RZ, RZ, R33 ;  /* 0x000000ffff6a7224 */ /* 0x000fe200078e0021 */
[----:B------:R-:W-:Y:S01]  /*1c240*/  IADD3 R90, P4, PT, R91, R32, RZ ;  /* 0x000000205b5a7210 */ /* 0x000fe20007f9e0ff */
[----:B------:R-:W-:Y:S01]  /*1c250*/  IMAD.WIDE.U32 R32, R103, R64, RZ ;  /* 0x0000004067207225 */ /* 0x000fe200078e00ff */
[----:B------:R-:W-:Y:S01]  /*1c260*/  IADD3 R84, P1, P2, R87, R110, R84 ;  /* 0x0000006e57547210 */ /* 0x000fe20007a3e054 */
[----:B------:R-:W-:Y:S01]  /*1c270*/  BSSY.RECONVERGENT B1, `(.L_x_440) ;  /* 0x0000036000017945 */ /* 0x000fe20003800200 */
[----:B------:R-:W-:Y:S01]  /*1c280*/  IADD3 R87, P3, PT, R102, R88, RZ ;  /* 0x0000005866577210 */ /* 0x000fe20007f7e0ff */
[----:B------:R-:W-:Y:S01]  /*1c290*/  IMAD.WIDE.U32.X R106, R103, R63, R106, P4 ;  /* 0x0000003f676a7225 */ /* 0x000fe200020e046a */
[----:B------:R-:W-:-:S02]  /*1c2a0*/  IADD3.X R110, PT, PT, RZ, R111, RZ, P1, P2 ;  /* 0x0000006fff6e7210 */ /* 0x000fc40000fe44ff */
[----:B------:R-:W-:Y:S01]  /*1c2b0*/  ISETP.GE.U32.AND P1, PT, R87, R88, PT ;  /* 0x000000585700720c */ /* 0x000fe20003f26070 */
[----:B------:R-:W-:Y:S01]  /*1c2c0*/  IMAD.X R95, R95, 0x1, R94, P3 ;  /* 0x000000015f5f7824 */ /* 0x000fe200018e065e */
[----:B------:R-:W-:Y:S01]  /*1c2d0*/  IADD3 R87, P5, PT, R87, R84, RZ ;  /* 0x0000005457577210 */ /* 0x000fe20007fbe0ff */
[C---:B------:R-:W-:Y:S01]  /*1c2e0*/  IMAD.WIDE.U32 R88, R20.reuse, R64, RZ ;  /* 0x0000004014587225 */ /* 0x040fe200078e00ff */
[----:B------:R-:W-:Y:S02]  /*1c2f0*/  LOP3.LUT R90, RZ, R90, RZ, 0x33, !PT ;  /* 0x0000005aff5a7212 */ /* 0x000fe400078e33ff */
[----:B------:R-:W-:Y:S01]  /*1c300*/  ISETP.GE.U32.AND P2, PT, R87, R84, PT ;  /* 0x000000545700720c */ /* 0x000fe20003f46070 */
[C---:B------:R-:W-:Y:S01]  /*1c310*/  IMAD.X R84, R95.reuse, 0x1, R110, P5 ;  /* 0x000000015f547824 */ /* 0x040fe200028e066e */
[----:B------:R-:W-:Y:S01]  /*1c320*/  ISETP.GE.U32.AND.EX P1, PT, R95, R94, PT, P1 ;  /* 0x0000005e5f00720c */ /* 0x000fe20003f26110 */
[----:B------:R-:W-:Y:S01]  /*1c330*/  IMAD.WIDE.U32 R32, P3, R20, R65, R32 ;  /* 0x0000004114207225 */ /* 0x000fe20007860020 */
[----:B------:R-:W-:-:S02]  /*1c340*/  ISETP.GT.U32.AND.EX P0, PT, R79, R90, PT, P0 ;  /* 0x0000005a4f00720c */ /* 0x000fc40003f04100 */
[----:B------:R-:W-:Y:S01]  /*1c350*/  ISETP.GE.U32.AND.EX P2, PT, R84, R110, PT, P2 ;  /* 0x0000006e5400720c */ /* 0x000fe20003f46120 */
[----:B------:R-:W-:Y:S01]  /*1c360*/  IMAD.WIDE.U32 R94, R96, R64, RZ ;  /* 0x00000040605e7225 */ /* 0x000fe200078e00ff */
[----:B------:R-:W-:Y:S02]  /*1c370*/  SEL R90, RZ, 0x1, P1 ;  /* 0x00000001ff5a7807 */ /* 0x000fe40000800000 */
[----:B------:R-:W-:Y:S02]  /*1c380*/  SEL R91, RZ, 0x1, P2 ;  /* 0x00000001ff5b7807 */ /* 0x000fe40001000000 */
[----:B------:R-:W-:Y:S02]  /*1c390*/  IADD3 R77, P5, PT, R77, R88, RZ ;  /* 0x000000584d4d7210 */ /* 0x000fe40007fbe0ff */
[----:B------:R-:W-:Y:S01]  /*1c3a0*/  IADD3 R111, P1, P2, R91, R108, R90 ;  /* 0x0000006c5b6f7210 */ /* 0x000fe20007a3e05a */
[----:B------:R-:W-:Y:S01]  /*1c3b0*/  IMAD.WIDE.U32 R90, R85, R64, RZ ;  /* 0x00000040555a7225 */ /* 0x000fe200078e00ff */
[----:B------:R-:W-:-:S02]  /*1c3c0*/  IADD3 R79, P4, PT, R89, R32, RZ ;  /* 0x00000020594f7210 */ /* 0x000fc40007f9e0ff */
[----:B------:R-:W-:Y:S01]  /*1c3d0*/  IADD3.X R108, PT, PT, RZ, R109, RZ, P1, P2 ;  /* 0x0000006dff6c7210 */ /* 0x000fe20000fe44ff */
[----:B------:R-:W-:Y:S01]  /*1c3e0*/  IMAD.X R109, RZ, RZ, RZ, P3 ;  /* 0x000000ffff6d7224 */ /* 0x000fe200018e06ff */
[----:B------:R-:W-:Y:S01]  /*1c3f0*/  ISETP.NE.U32.AND P2, PT, R111, RZ, PT ;  /* 0x000000ff6f00720c */ /* 0x000fe20003f45070 */
[----:B------:R-:W-:Y:S01]  /*1c400*/  IMAD.X R102, R79, 0x1, R37, P5 ;  /* 0x000000014f667824 */ /* 0x000fe200028e0625 */
[----:B------:R-:W-:Y:S02]  /*1c410*/  SEL R89, RZ, 0x1, !P0 ;  /* 0x00000001ff597807 */ /* 0x000fe40004000000 */
[----:B------:R-:W-:Y:S02]  /*1c420*/  ISETP.NE.AND.EX P2, PT, R108, RZ, PT, P2 ;  /* 0x000000ff6c00720c */ /* 0x000fe40003f45320 */
[----:B------:R-:W-:Y:S02]  /*1c430*/  IADD3 R98, P5, PT, R89, R106, RZ ;  /* 0x0000006a59627210 */ /* 0x000fe40007fbe0ff */
[----:B------:R-:W-:-:S02]  /*1c440*/  ISETP.GE.U32.AND P0, PT, R77, R88, PT ;  /* 0x000000584d00720c */ /* 0x000fc40003f06070 */
[----:B------:R-:W-:Y:S01]  /*1c450*/  ISETP.NE.U32.AND P1, PT, R99, RZ, PT ;  /* 0x000000ff6300720c */ /* 0x000fe20003f25070 */
[----:B------:R-:W-:Y:S01]  /*1c460*/  IMAD.X R37, RZ, RZ, R107, P5 ;  /* 0x000000ffff257224 */ /* 0x000fe200028e066b */
[----:B------:R-:W-:Y:S01]  /*1c470*/  ISETP.GE.U32.AND.EX P0, PT, R102, R79, PT, P0 ;  /* 0x0000004f6600720c */ /* 0x000fe20003f06100 */
[----:B------:R-:W-:Y:S01]  /*1c480*/  IMAD.WIDE.U32 R106, R103, R74, RZ ;  /* 0x0000004a676a7225 */ /* 0x000fe200078e00ff */
[----:B------:R-:W-:-:S03]  /*1c490*/  ISETP.NE.AND.EX P1, PT, R76, RZ, PT, P1 ;  /* 0x000000ff4c00720c */ /* 0x000fc60003f25310 */
[----:B------:R-:W-:-:S04]  /*1c4a0*/  IMAD.WIDE.U32 R90, P5, R96, R65, R90 ;  /* 0x00000041605a7225 */ /* 0x000fc800078a005a */
[----:B------:R-:W-:Y:S01]  /*1c4b0*/  IMAD.WIDE.U32 R106, P6, R20, R2, R106 ;  /* 0x00000002146a7225 */ /* 0x000fe200078c006a */
[----:B------:R-:W-:-:S03]  /*1c4c0*/  IADD3 R79, P3, PT, R95, R90, RZ ;  /* 0x0000005a5f4f7210 */ /* 0x000fc60007f7e0ff */
[----:B------:R-:W-:Y:S02]  /*1c4d0*/  IMAD.X R89, RZ, RZ, RZ, P5 ;  /* 0x000000ffff597224 */ /* 0x000fe400028e06ff */
[----:B------:R-:W-:Y:S01]  /*1c4e0*/  IMAD.MOV.U32 R88, RZ, RZ, R91 ;  /* 0x000000ffff587224 */ /* 0x000fe200078e005b */
[----:B------:R-:W-:Y:S07]  /*1c4f0*/  @!P2 BRA `(.L_x_441) ;  /* 0x000000000034a947 */ /* 0x000fee0003800000 */
        /* <DEDUP_REMOVED lines=13> */
.L_x_441:
[----:B------:R-:W-:Y:S05]  /*1c5d0*/  BSYNC.RECONVERGENT B1 ;  /* 0x0000000000017941 */ /* 0x000fea0003800200 */
.L_x_440:
[----:B------:R-:W-:Y:S01]  /*1c5e0*/  BSSY.RECONVERGENT B1, `(.L_x_442) ;  /* 0x0000018000017945 */ /* 0x000fe20003800200 */
        /* <DEDUP_REMOVED lines=23> */
.L_x_443:
[----:B------:R-:W-:Y:S05]  /*1c760*/  BSYNC.RECONVERGENT B1 ;  /* 0x0000000000017941 */ /* 0x000fea0003800200 */
.L_x_442:
[-C--:B------:R-:W-:Y:S01]  /*1c770*/  IADD3 R51, P2, PT, R77, R98.reuse, RZ ;  /* 0x000000624d337210 */ /* 0x080fe20007f5e0ff */
[C---:B------:R-:W-:Y:S01]  /*1c780*/  IMAD.WIDE.U32 R90, P5, R20.reuse, R67, R90 ;  /* 0x00000043145a7225 */ /* 0x040fe200078a005a */
[----:B------:R-:W-:Y:S02]  /*1c790*/  BSSY.RECONVERGENT B1, `(.L_x_444) ;  /* 0x0000060000017945 */ /* 0x000fe40003800200 */
[----:B------:R-:W-:Y:S01]  /*1c7a0*/  ISETP.GE.U32.AND P1, PT, R51, R98, PT ;  /* 0x000000623300720c */ /* 0x000fe20003f26070 */
[----:B------:R-:W-:-:S04]  /*1c7b0*/  IMAD.WIDE.U32 R32, R20, R74, RZ ;  /* 0x0000004a14207225 */ /* 0x000fc800078e00ff */
[----:B------:R-:W-:Y:S01]  /*1c7c0*/  IMAD.X R102, R102, 0x1, R37, P2 ;  /* 0x0000000166667824 */ /* 0x000fe200010e0625 */
[----:B------:R-:W-:Y:S01]  /*1c7d0*/  IADD3 R97, P2, PT, R34, R104, RZ ;  /* 0x0000006822617210 */ /* 0x000fe20007f5e0ff */
[----:B------:R-:W-:Y:S01]  /*1c7e0*/  IMAD.WIDE.U32 R76, R20, R66, RZ ;  /* 0x00000042144c7225 */ /* 0x000fe200078e00ff */
[----:B------:R-:W-:-:S03]  /*1c7f0*/  SEL R34, RZ, 0x1, P0 ;  /* 0x00000001ff227807 */ /* 0x000fc60000000000 */
[----:B------:R-:W-:Y:S01]  /*1c800*/  IMAD.X R99, RZ, RZ, RZ, P6 ;  /* 0x000000ffff637224 */ /* 0x000fe200030e06ff */
[----:B------:R-:W-:Y:S01]  /*1c810*/  ISETP.GE.U32.AND.EX P6, PT, R102, R37, PT, P1 ;  /* 0x000000256600720c */ /* 0x000fe20003fc6110 */
        /* <DEDUP_REMOVED lines=8> */
[----:B------:R-:W-:Y:S01]  /*1c8a0*/  IADD3 R97, P2, PT, R97, R0, RZ ;  /* 0x0000000061617210 */ /* 0x000fe20007f5e0ff */
[----:B------:R-:W-:-:S02]  /*1c8b0*/  IMAD.MOV.U32 R20, RZ, RZ, R91 ;  /* 0x000000ffff147224 */ /* 0x000fc400078e005b */
[----:B------:R-:W-:Y:S01]  /*1c8c0*/  IMAD.WIDE.U32.X R98, R103, R2, R98, P5 ;  /* 0x0000000267627225 */ /* 0x000fe200028e0462 */
[----:B------:R-:W-:Y:S02]  /*1c8d0*/  IADD3 R91, P5, PT, R97, R50, RZ ;  /* 0x00000032615b7210 */ /* 0x000fe40007fbe0ff */
[----:B------:R-:W-:Y:S01]  /*1c8e0*/  ISETP.GE.U32.AND.EX P0, PT, R35, R80, PT, P1 ;  /* 0x000000502300720c */ /* 0x000fe20003f06110 */
[----:B------:R-:W-:Y:S01]  /*1c8f0*/  IMAD.WIDE.U32.X R20, R103, R67, R20, P4 ;  /* 0x0000004367147225 */ /* 0x000fe200020e0414 */
[----:B------:R-:W-:Y:S02]  /*1c900*/  ISETP.GE.U32.AND P1, PT, R97, R0, PT ;  /* 0x000000006100720c */ /* 0x000fe40003f26070 */
[----:B------:R-:W-:Y:S01]  /*1c910*/  IADD3 R97, P6, PT, R91, R78, RZ ;  /* 0x0000004e5b617210 */ /* 0x000fe20007fde0ff */
[----:B------:R-:W-:Y:S01]  /*1c920*/  IMAD.X R103, R35, 0x1, R3, P2 ;  /* 0x0000000123677824 */ /* 0x000fe200010e0603 */
[----:B------:R-:W-:Y:S01]  /*1c930*/  IADD3 R37, P4, P2, R37, R108, R34 ;  /* 0x0000006c25257210 */ /* 0x000fe20007a9e022 */
[----:B------:R-:W-:Y:S01]  /*1c940*/  IMAD.WIDE.U32 R34, R51, R60, RZ ;  /* 0x0000003c33227225 */ /* 0x000fe200078e00ff */
[----:B------:R-:W-:-:S02]  /*1c950*/  SEL R80, RZ, 0x1, P0 ;  /* 0x00000001ff507807 */ /* 0x000fc40000000000 */
[----:B------:R-:W-:Y:S01]  /*1c960*/  ISETP.GE.U32.AND P0, PT, R97, R78, PT ;  /* 0x0000004e6100720c */ /* 0x000fe20003f06070 */
[----:B------:R-:W-:Y:S01]  /*1c970*/  IMAD.X R0, R30, 0x1, R103, P5 ;  /* 0x000000011e007824 */ /* 0x000fe200028e0667 */
[----:B------:R-:W-:Y:S01]  /*1c980*/  ISETP.GE.U32.AND P5, PT, R91, R50, PT ;  /* 0x000000325b00720c */ /* 0x000fe20003fa6070 */
[----:B------:R-:W-:Y:S01]  /*1c990*/  IMAD.WIDE.U32 R90, R34, R62, RZ ;  /* 0x0000003e225a7225 */ /* 0x000fe200078e00ff */
[----:B------:R-:W-:Y:S02]  /*1c9a0*/  ISETP.GE.U32.AND.EX P1, PT, R103, R3, PT, P1 ;  /* 0x000000036700720c */ /* 0x000fe40003f26110 */
[C---:B------:R-:W-:Y:S01]  /*1c9b0*/  ISETP.GE.U32.AND.EX P5, PT, R0.reuse, R30, PT, P5 ;  /* 0x0000001e0000720c */ /* 0x040fe20003fa6150 */
[----:B------:R-:W-:Y:S01]  /*1c9c0*/  IMAD.X R110, R0, 0x1, R83, P6 ;  /* 0x00000001006e7824 */ /* 0x000fe200030e0653 */
[----:B------:R-:W-:Y:S01]  /*1c9d0*/  LOP3.LUT R30, RZ, R90, RZ, 0x33, !PT ;  /* 0x0000005aff1e7212 */ /* 0x000fe200078e33ff */
[----:B------:R-:W-:Y:S01]  /*1c9e0*/  IMAD R50, R102, R60, RZ ;  /* 0x0000003c66327224 */ /* 0x000fe200078e02ff */
[----:B------:R-:W-:Y:S01]  /*1c9f0*/  SEL R0, RZ, 0x1, P5 ;  /* 0x00000001ff007807 */ /* 0x000fe20002800000 */
[----:B------:R-:W-:Y:S01]  /*1ca00*/  IMAD.WIDE.U32 R104, R96, R74, RZ ;  /* 0x0000004a60687225 */ /* 0x000fe200078e00ff */
[----:B------:R-:W-:-:S02]  /*1ca10*/  ISETP.GE.U32.AND.EX P0, PT, R110, R83, PT, P0 ;  /* 0x000000536e00720c */ /* 0x000fc40003f06100 */
[----:B------:R-:W-:Y:S01]  /*1ca20*/  SEL R83, RZ, 0x1, P1 ;  /* 0x00000001ff537807 */ /* 0x000fe20000800000 */
[----:B------:R-:W-:Y:S01]  /*1ca30*/  IMAD R103, R51, R61, R50 ;  /* 0x0000003d33677224 */ /* 0x000fe200078e0232 */
[----:B------:R-:W-:Y:S01]  /*1ca40*/  SEL R3, RZ, 0x1, P0 ;  /* 0x00000001ff037807 */ /* 0x000fe20000000000 */
[----:B------:R-:W-:Y:S01]  /*1ca50*/  IMAD.WIDE.U32.X R88, R85, R65, R88, P3 ;  /* 0x0000004155587225 */ /* 0x000fe200018e0458 */
[----:B------:R-:W-:Y:S02]  /*1ca60*/  ISETP.GT.U32.AND P0, PT, R51, R30, PT ;  /* 0x0000001e3300720c */ /* 0x000fe40003f04070 */
[----:B------:R-:W-:Y:S01]  /*1ca70*/  IADD3.X R78, PT, PT, RZ, R109, RZ, P4, P2 ;  /* 0x0000006dff4e7210 */ /* 0x000fe200027e44ff */
[----:B------:R-:W-:Y:S01]  /*1ca80*/  IMAD.WIDE.U32 R50, R85, R74, RZ ;  /* 0x0000004a55327225 */ /* 0x000fe200078e00ff */
[----:B------:R-:W-:Y:S02]  /*1ca90*/  IADD3 R0, P5, P6, R3, R92, R0 ;  /* 0x0000005c03007210 */ /* 0x000fe40007ebe000 */
[----:B------:R-:W-:Y:S01]  /*1caa0*/  IADD3 R30, P4, PT, R97, R94, RZ ;  /* 0x0000005e611e7210 */ /* 0x000fe20007f9e0ff */
[----:B------:R-:W-:Y:S01]  /*1cab0*/  IMAD.IADD R3, R35, 0x1, R103 ;  /* 0x0000000123037824 */ /* 0x000fe200078e0267 */
[----:B------:R-:W-:-:S02]  /*1cac0*/  IADD3 R83, P1, P2, R83, R100, R80 ;  /* 0x0000006453537210 */ /* 0x000fc40007a3e050 */
[----:B------:R-:W-:Y:S01]  /*1cad0*/  IADD3.X R90, PT, PT, RZ, R93, RZ, P5, P6 ;  /* 0x0000005dff5a7210 */ /* 0x000fe20002fec4ff */
[----:B------:R-:W-:Y:S01]  /*1cae0*/  IMAD.WIDE.U32 R50, P5, R96, R2, R50 ;  /* 0x0000000260327225 */ /* 0x000fe200078a0032 */
[C---:B------:R-:W-:Y:S02]  /*1caf0*/  IADD3 R80, P6, PT, R30.reuse, R49, RZ ;  /* 0x000000311e507210 */ /* 0x040fe40007fde0ff */
[----:B------:R-:W-:Y:S01]  /*1cb00*/  IADD3.X R97, PT, PT, RZ, R101, RZ, P1, P2 ;  /* 0x00000065ff617210 */ /* 0x000fe20000fe44ff */
[----:B------:R-:W-:Y:S01]  /*1cb10*/  IMAD.X R110, R79, 0x1, R110, P4 ;  /* 0x000000014f6e7824 */ /* 0x000fe200020e066e */
[----:B------:R-:W-:Y:S01]  /*1cb20*/  ISETP.GE.U32.AND P1, PT, R30, R94, PT ;  /* 0x0000005e1e00720c */ /* 0x000fe20003f26070 */
[----:B------:R-:W-:Y:S01]  /*1cb30*/  IMAD.WIDE.U32 R92, R85, R66, RZ ;  /* 0x00000042555c7225 */ /* 0x000fe200078e00ff */
[----:B------:R-:W-:Y:S02]  /*1cb40*/  ISETP.GE.U32.AND P2, PT, R80, R49, PT ;  /* 0x000000315000720c */ /* 0x000fe40003f46070 */
[C---:B------:R-:W-:Y:S01]  /*1cb50*/  ISETP.GE.U32.AND.EX P1, PT, R110.reuse, R79, PT, P1 ;  /* 0x0000004f6e00720c */ /* 0x040fe20003f26110 */
[----:B------:R-:W-:Y:S01]  /*1cb60*/  IMAD.X R94, R110, 0x1, R31, P6 ;  /* 0x000000016e5e7824 */ /* 0x000fe200030e061f */
[----:B------:R-:W-:Y:S01]  /*1cb70*/  IADD3 R49, P6, PT, R105, R50, RZ ;  /* 0x0000003269317210 */ /* 0x000fe20007fde0ff */
[----:B------:R-:W-:-:S02]  /*1cb80*/  IMAD.X R101, RZ, RZ, RZ, P5 ;  /* 0x000000ffff657224 */ /* 0x000fc400028e06ff */
[----:B------:R-:W-:Y:S01]  /*1cb90*/  IMAD.MOV.U32 R100, RZ, RZ, R51 ;  /* 0x000000ffff647224 */ /* 0x000fe200078e0033 */
[----:B------:R-:W-:Y:S01]  /*1cba0*/  ISETP.GE.U32.AND.EX P2, PT, R94, R31, PT, P2 ;  /* 0x0000001f5e00720c */ /* 0x000fe20003f46120 */
[----:B------:R-:W-:-:S04]  /*1cbb0*/  IMAD.WIDE.U32 R92, P3, R96, R67, R92 ;  /* 0x00000043605c7225 */ /* 0x000fc8000786005c */
[----:B------:R-:W-:Y:S01]  /*1cbc0*/  IMAD.WIDE.U32.X R100, R85, R2, R100, P6 ;  /* 0x0000000255647225 */ /* 0x000fe200030e0464 */
[----:B------:R-:W-:-:S03]  /*1cbd0*/  ISETP.NE.U32.AND P6, PT, R83, RZ, PT ;  /* 0x000000ff5300720c */ /* 0x000fc60003fc5070 */
[----:B------:R-:W-:Y:S01]  /*1cbe0*/  IMAD.X R51, RZ, RZ, RZ, P3 ;  /* 0x000000ffff337224 */ /* 0x000fe200018e06ff */
[----:B------:R-:W-:Y:S01]  /*1cbf0*/  ISETP.NE.AND.EX P3, PT, R97, RZ, PT, P6 ;  /* 0x000000ff6100720c */ /* 0x000fe20003f65360 */
[----:B------:R-:W-:-:S04]  /*1cc00*/  IMAD.WIDE.U32 R108, R3, R62, RZ ;  /* 0x0000003e036c7225 */ /* 0x000fc800078e00ff */
[----:B------:R-:W-:-:S04]  /*1cc10*/  IMAD.WIDE.U32 R110, R96, R66, RZ ;  /* 0x00000042606e7225 */ /* 0x000fc800078e00ff */
[----:B------:R-:W-:Y:S01]  /*1cc20*/  IMAD.WIDE.U32 R30, R3, R64, RZ ;  /* 0x00000040031e7225 */ /* 0x000fe200078e00ff */
[----:B------:R-:W-:-:S03]  /*1cc30*/  IADD3 R79, P6, PT, R111, R92, RZ ;  /* 0x0000005c6f4f7210 */ /* 0x000fc60007fde0ff */
[----:B------:R-:W-:-:S04]  /*1cc40*/  IMAD.WIDE.U32 R108, P5, R34, R63, R108 ;  /* 0x0000003f226c7225 */ /* 0x000fc800078a006c */
[----:B------:R-:W-:Y:S01]  /*1cc50*/  IMAD.MOV.U32 R50, RZ, RZ, R93 ;  /* 0x000000ffff327224 */ /* 0x000fe200078e005d */
[----:B------:R-:W-:Y:S01]  /*1cc60*/  IADD3 R91, P4, PT, R91, R108, RZ ;  /* 0x0000006c5b5b7210 */ /* 0x000fe20007f9e0ff */
[----:B------:R-:W-:Y:S02]  /*1cc70*/  IMAD.X R119, RZ, RZ, RZ, P5 ;  /* 0x000000ffff777224 */ /* 0x000fe400028e06ff */
        /* <DEDUP_REMOVED lines=17> */
.L_x_445:
[----:B------:R-:W-:Y:S05]  /*1cd90*/  BSYNC.RECONVERGENT B1 ;  /* 0x0000000000017941 */ /* 0x000fea0003800200 */
.L_x_444:
[----:B------:R-:W-:Y:S01]  /*1cda0*/  SEL R35, RZ, 0x1, P1 ;  /* 0x00000001ff237807 */ /* 0x000fe20000800000 */
[----:B------:R-:W-:Y:S01]  /*1cdb0*/  IMAD.X R93, RZ, RZ, RZ, P5 ;  /* 0x000000ffff5d7224 */ /* 0x000fe200028e06ff */
[-C--:B------:R-:W-:Y:S01]  /*1cdc0*/  IADD3 R77, P1, PT, R36, R116.reuse, RZ ;  /* 0x00000074244d7210 */ /* 0x080fe20007f3e0ff */
[----:B------:R-:W-:Y:S01]  /*1cdd0*/  IMAD.MOV.U32 R92, RZ, RZ, R31 ;  /* 0x000000ffff5c7224 */ /* 0x000fe200078e001f */
[----:B------:R-:W-:Y:S01]  /*1cde0*/  SEL R33, RZ, 0x1, P2 ;  /* 0x00000001ff217807 */ /* 0x000fe20001000000 */
[----:B------:R-:W-:Y:S01]  /*1cdf0*/  IMAD.WIDE.U32.X R118, R3, R63, R118, P4 ;  /* 0x0000003f03767225 */ /* 0x000fe200020e0476 */
[----:B------:R-:W-:Y:S01]  /*1ce00*/  ISETP.GE.U32.AND P5, PT, R77, R116, PT ;  /* 0x000000744d00720c */ /* 0x000fe20003fa6070 */
[----:B------:R-:W-:Y:S01]  /*1ce10*/  BSSY.RECONVERGENT B1, `(.L_x_446) ;  /* 0x0000164000017945 */ /* 0x000fe20003800200 */
[----:B------:R-:W-:Y:S01]  /*1ce20*/  IADD3 R36, P2, P6, R33, R88, R35 ;  /* 0x0000005821247210 */ /* 0x000fe20007e5e023 */
[----:B------:R-:W-:Y:S01]  /*1ce30*/  IMAD.X R38, R38, 0x1, R39, P1 ;  /* 0x0000000126267824 */ /* 0x000fe200008e0627 */
[----:B------:R-:W-:Y:S01]  /*1ce40*/  IADD3 R33, P1, PT, R77, R0, RZ ;  /* 0x000000004d217210 */ /* 0x000fe20007f3e0ff */
[----:B------:R-:W-:Y:S01]  /*1ce50*/  IMAD.WIDE.U32 R96, R34, R64, RZ ;  /* 0x0000004022607225 */ /* 0x000fe200078e00ff */
[----:B------:R-:W-:-:S02]  /*1ce60*/  IADD3.X R89, PT, PT, RZ, R89, RZ, P2, P6 ;  /* 0x00000059ff597210 */ /* 0x000fc400017ec4ff */
[C---:B------:R-:W-:Y:S01]  /*1ce70*/  ISETP.GE.U32.AND.EX P5, PT, R38.reuse, R39, PT, P5 ;  /* 0x000000272600720c */ /* 0x040fe20003fa6150 */
[----:B------:R-:W-:Y:S01]  /*1ce80*/  IMAD.X R77, R38, 0x1, R90, P1 ;  /* 0x00000001264d7824 */ /* 0x000fe200008e065a */
[----:B------:R-:W-:Y:S02]  /*1ce90*/  ISETP.GE.U32.AND P1, PT, R33, R0, PT ;  /* 0x000000002100720c */ /* 0x000fe40003f26070 */
[----:B------:R-:W-:Y:S02]  /*1cea0*/  IADD3 R87, P2, PT, R87, R32, RZ ;  /* 0x0000002057577210 */ /* 0x000fe40007f5e0ff */
[----:B------:R-:W-:Y:S02]  /*1ceb0*/  ISETP.GE.U32.AND.EX P1, PT, R77, R90, PT, P1 ;  /* 0x0000005a4d00720c */ /* 0x000fe40003f26110 */
[----:B------:R-:W-:Y:S01]  /*1cec0*/  LOP3.LUT R91, RZ, R91, RZ, 0x33, !PT ;  /* 0x0000005bff5b7212 */ /* 0x000fe200078e33ff */
[----:B------:R-:W-:Y:S01]  /*1ced0*/  IMAD.X R84, R95, 0x1, R84, P2 ;  /* 0x000000015f547824 */ /* 0x000fe200010e0654 */
[----:B------:R-:W-:-:S02]  /*1cee0*/  SEL R0, RZ, 0x1, P5 ;  /* 0x00000001ff007807 */ /* 0x000fc40002800000 */
[----:B------:R-:W-:Y:S02]  /*1cef0*/  IADD3 R39, P5, PT, R87, R37, RZ ;  /* 0x0000002557277210 */ /* 0x000fe40007fbe0ff */
[----:B------:R-:W-:Y:S02]  /*1cf00*/  SEL R31, RZ, 0x1, P1 ;  /* 0x00000001ff1f7807 */ /* 0x000fe40000800000 */
[----:B------:R-:W-:Y:S01]  /*1cf10*/  ISETP.GT.U32.AND.EX P0, PT, R102, R91, PT, P0 ;  /* 0x0000005b6600720c */ /* 0x000fe20003f04100 */
[----:B------:R-:W-:Y:S01]  /*1cf20*/  IMAD.X R35, R84, 0x1, R78, P5 ;  /* 0x0000000154237824 */ /* 0x000fe200028e064e */
[----:B------:R-:W-:Y:S02]  /*1cf30*/  ISETP.GE.U32.AND P1, PT, R39, R37, PT ;  /* 0x000000252700720c */ /* 0x000fe40003f26070 */
[----:B------:R-:W-:Y:S02]  /*1cf40*/  IADD3 R37, P5, P4, R31, R114, R0 ;  /* 0x000000721f257210 */ /* 0x000fe40007cbe000 */
[----:B------:R-:W-:-:S02]  /*1cf50*/  SEL R31, RZ, 0x1, !P0 ;  /* 0x00000001ff1f7807 */ /* 0x000fc40004000000 */
[----:B------:R-:W-:Y:S02]  /*1cf60*/  IADD3 R33, P0, PT, R33, R104, RZ ;  /* 0x0000006821217210 */ /* 0x000fe40007f1e0ff */
[----:B------:R-:W-:Y:S02]  /*1cf70*/  ISETP.GE.U32.AND P2, PT, R87, R32, PT ;  /* 0x000000205700720c */ /* 0x000fe40003f46070 */
[----:B------:R-:W-:Y:S01]  /*1cf80*/  IADD3.X R115, PT, PT, RZ, R115, RZ, P5, P4 ;  /* 0x00000073ff737210 */ /* 0x000fe20002fe84ff */
[----:B------:R-:W-:Y:S01]  /*1cf90*/  IMAD.X R32, R49, 0x1, R77, P0 ;  /* 0x0000000131207824 */ /* 0x000fe200000e064d */
[----:B------:R-:W-:Y:S02]  /*1cfa0*/  ISETP.NE.U32.AND P0, PT, R37, RZ, PT ;  /* 0x000000ff2500720c */ /* 0x000fe40003f05070 */
[----:B------:R-:W-:Y:S02]  /*1cfb0*/  IADD3 R38, P4, PT, R31, R118, RZ ;  /* 0x000000761f267210 */ /* 0x000fe40007f9e0ff */
[----:B------:R-:W-:-:S02]  /*1cfc0*/  IADD3 R31, P5, PT, R33, R36, RZ ;  /* 0x00000024211f7210 */ /* 0x000fc40007fbe0ff */
[----:B------:R-:W-:Y:S01]  /*1cfd0*/  ISETP.NE.AND.EX P0, PT, R115, RZ, PT, P0 ;  /* 0x000000ff7300720c */ /* 0x000fe20003f05300 */
[----:B------:R-:W-:Y:S01]  /*1cfe0*/  IMAD.X R119, RZ, RZ, R119, P4 ;  /* 0x000000ffff777224 */ /* 0x000fe200020e0677 */
[----:B------:R-:W-:Y:S01]  /*1cff0*/  ISETP.GE.U32.AND.EX P2, PT, R84, R95, PT, P2 ;  /* 0x0000005f5400720c */ /* 0x000fe20003f46120 */
[----:B------:R-:W-:Y:S01]  /*1d000*/  IMAD.X R0, R32, 0x1, R89, P5 ;  /* 0x0000000120007824 */ /* 0x000fe200028e0659 */
[----:B------:R-:W-:Y:S02]  /*1d010*/  ISETP.GE.U32.AND.EX P1, PT, R35, R78, PT, P1 ;  /* 0x0000004e2300720c */ /* 0x000fe40003f26110 */
[----:B------:R-:W-:Y:S02]  /*1d020*/  ISETP.GE.U32.AND P5, PT, R31, R36, PT ;  /* 0x000000241f00720c */ /* 0x000fe40003fa6070 */
[----:B------:R-:W-:Y:S02]  /*1d030*/  ISETP.GE.U32.AND P4, PT, R33, R104, PT ;  /* 0x000000682100720c */ /* 0x000fe40003f86070 */
[----:B------:R-:W-:-:S02]  /*1d040*/  SEL R78, RZ, 0x1, P2 ;  /* 0x00000001ff4e7807 */ /* 0x000fc40001000000 */
[----:B------:R-:W-:Y:S02]  /*1d050*/  IADD3 R30, P3, PT, R97, R30, RZ ;  /* 0x0000001e611e7210 */ /* 0x000fe40007f7e0ff */
[----:B------:R-:W-:Y:S02]  /*1d060*/  SEL R33, RZ, 0x1, P1 ;  /* 0x00000001ff217807 */ /* 0x000fe40000800000 */
[----:B------:R-:W-:Y:S01]  /*1d070*/  IADD3 R39, P2, PT, R39, R96, RZ ;  /* 0x0000006027277210 */ /* 0x000fe20007f5e0ff */
[----:B------:R-:W-:Y:S01]  /*1d080*/  IMAD.WIDE.U32.X R92, R3, R65, R92, P3 ;  /* 0x00000041035c7225 */ /* 0x000fe200018e045c */
[----:B------:R-:W-:Y:S02]  /*1d090*/  ISETP.GE.U32.AND.EX P1, PT, R0, R89, PT, P5 ;  /* 0x000000590000720c */ /* 0x000fe40003f26150 */
[----:B------:R-:W-:Y:S01]  /*1d0a0*/  ISETP.GE.U32.AND.EX P4, PT, R32, R49, PT, P4 ;  /* 0x000000312000720c */ /* 0x000fe20003f86140 */
[----:B------:R-:W-:Y:S01]  /*1d0b0*/  IMAD.X R32, R30, 0x1, R35, P2 ;  /* 0x000000011e207824 */ /* 0x000fe200010e0623 */
[----:B------:R-:W-:-:S02]  /*1d0c0*/  IADD3 R78, P5, P6, R33, R98, R78 ;  /* 0x00000062214e7210 */ /* 0x000fc40007ebe04e */
[----:B------:R-:W-:Y:S02]  /*1d0d0*/  SEL R33, RZ, 0x1, P1 ;  /* 0x00000001ff217807 */ /* 0x000fe40000800000 */
[-C--:B------:R-:W-:Y:S02]  /*1d0e0*/  @P0 IADD3 R35, P1, PT, R37, R44.reuse, RZ ;  /* 0x0000002c25230210 */ /* 0x080fe40007f3e0ff */
[----:B------:R-:W-:Y:S02]  /*1d0f0*/  SEL R36, RZ, 0x1, P4 ;  /* 0x00000001ff247807 */ /* 0x000fe40002000000 */
[----:B------:R-:W-:Y:S01]  /*1d100*/  IADD3.X R98, PT, PT, RZ, R99, RZ, P5, P6 ;  /* 0x00000063ff627210 */ /* 0x000fe20002fec4ff */
[----:B------:R-:W-:Y:S01]  /*1d110*/  @P0 IMAD.X R37, R115, 0x1, R46, P1 ;  /* 0x0000000173250824 */ /* 0x000fe200008e062e */
[----:B------:R-:W-:Y:S01]  /*1d120*/  @P0 ISETP.GE.U32.AND P1, PT, R35, R44, PT ;  /* 0x0000002c2300020c */ /* 0x000fe20003f26070 */
[----:B------:R-:W-:Y:S01]  /*1d130*/  @P0 IMAD.MOV.U32 R44, RZ, RZ, R35 ;  /* 0x000000ffff2c0224 */ /* 0x000fe200078e0023 */
[----:B------:R-:W-:-:S02]  /*1d140*/  IADD3 R36, P2, P5, R33, R100, R36 ;  /* 0x0000006421247210 */ /* 0x000fc40007d5e024 */
[----:B------:R-:W-:Y:S01]  /*1d150*/  @P0 ISETP.GE.U32.AND.EX P1, PT, R37, R46, PT, P1 ;  /* 0x0000002e2500020c */ /* 0x000fe20003f26110 */
[----:B------:R-:W-:Y:S01]  /*1d160*/  @P0 IMAD.MOV.U32 R46, RZ, RZ, R37 ;  /* 0x000000ffff2e0224 */ /* 0x000fe200078e0025 */
[----:B------:R-:W-:Y:S02]  /*1d170*/  IADD3.X R100, PT, PT, RZ, R101, RZ, P2, P5 ;  /* 0x00000065ff647210 */ /* 0x000fe400017ea4ff */
[----:B------:R-:W-:Y:S02]  /*1d180*/  IADD3 R49, P2, PT, R44, R110, RZ ;  /* 0x0000006e2c317210 */ /* 0x000fe40007f5e0ff */
[C---:B------:R-:W-:Y:S02]  /*1d190*/  ISETP.GE.U32.AND P4, PT, R39.reuse, R96, PT ;  /* 0x000000602700720c */ /* 0x040fe40003f86070 */
[----:B------:R-:W-:Y:S01]  /*1d1a0*/  IADD3 R33, P5, PT, R39, R38, RZ ;  /* 0x0000002627217210 */ /* 0x000fe20007fbe0ff */
[----:B------:R-:W-:Y:S01]  /*1d1b0*/  IMAD.X R46, R46, 0x1, R79, P2 ;  /* 0x000000012e2e7824 */ /* 0x000fe200010e064f */
[----:B------:R-:W-:-:S02]  /*1d1c0*/  IADD3 R35, P3, PT, R112, R76, RZ ;  /* 0x0000004c70237210 */ /* 0x000fc40007f7e0ff */
[C---:B------:R-:W-:Y:S02]  /*1d1d0*/  ISETP.GE.U32.AND P6, PT, R49.reuse, R110, PT ;  /* 0x0000006e3100720c */ /* 0x040fe40003fc6070 */
[----:B------:R-:W-:Y:S01]  /*1d1e0*/  IADD3 R49, P2, PT, R49, R36, RZ ;  /* 0x0000002431317210 */ /* 0x000fe20007f5e0ff */
[----:B------:R-:W-:Y:S01]  /*1d1f0*/  IMAD.X R37, R47, 0x1, R106, P3 ;  /* 0x000000012f257824 */ /* 0x000fe200018e066a */
[C---:B------:R-:W-:Y:S01]  /*1d200*/  ISETP.GE.U32.AND.EX P4, PT, R32.reuse, R30, PT, P4 ;  /* 0x0000001e2000720c */ /* 0x040fe20003f86140 */
[----:B------:R-:W-:Y:S01]  /*1d210*/  IMAD.X R32, R32, 0x1, R119, P5 ;  /* 0x0000000120207824 */ /* 0x000fe200028e0677 */
[----:B------:R-:W-:Y:S01]  /*1d220*/  IADD3 R83, P5, PT, R35, R78, RZ ;  /* 0x0000004e23537210 */ /* 0x000fe20007fbe0ff */
[C---:B------:R-:W-:Y:S01]  /*1d230*/  IMAD.X R47, R46.reuse, 0x1, R100, P2 ;  /* 0x000000012e2f7824 */ /* 0x040fe200010e0664 */
[----:B------:R-:W-:Y:S02]  /*1d240*/  ISETP.GE.U32.AND.EX P6, PT, R46, R79, PT, P6 ;  /* 0x0000004f2e00720c */ /* 0x000fe40003fc6160 */
[----:B------:R-:W-:Y:S01]  /*1d250*/  ISETP.GE.U32.AND P3, PT, R49, R36, PT ;  /* 0x000000243100720c */ /* 0x000fe20003f66070 */
[----:B------:R-:W-:Y:S01]  /*1d260*/  IMAD.X R44, R37, 0x1, R98, P5 ;  /* 0x00000001252c7824 */ /* 0x000fe200028e0662 */
[----:B------:R-:W-:-:S02]  /*1d270*/  ISETP.GE.U32.AND P2, PT, R35, R76, PT ;  /* 0x0000004c2300720c */ /* 0x000fc40003f46070 */
[----:B------:R-:W-:Y:S02]  /*1d280*/  ISETP.GE.U32.AND.EX P3, PT, R47, R100, PT, P3 ;  /* 0x000000642f00720c */ /* 0x000fe40003f66130 */
[----:B------:R-:W-:Y:S02]  /*1d290*/  SEL R30, RZ, 0x1, P6 ;  /* 0x00000001ff1e7807 */ /* 0x000fe40003000000 */
[----:B------:R-:W-:Y:S02]  /*1d2a0*/  ISETP.GE.U32.AND P6, PT, R83, R78, PT ;  /* 0x0000004e5300720c */ /* 0x000fe40003fc6070 */
[----:B------:R-:W-:Y:S02]  /*1d2b0*/  @P0 SEL R35, RZ, 0x1, P1 ;  /* 0x00000001ff230807 */ /* 0x000fe40000800000 */
[----:B------:R-:W-:Y:S02]  /*1d2c0*/  ISETP.GE.U32.AND.EX P2, PT, R37, R106, PT, P2 ;  /* 0x0000006a2500720c */ /* 0x000fe40003f46120 */
[----:B------:R-:W-:-:S02]  /*1d2d0*/  ISETP.GE.U32.AND P5, PT, R33, R38, PT ;  /* 0x000000262100720c */ /* 0x000fc40003fa6070 */
[----:B------:R-:W-:Y:S02]  /*1d2e0*/  SEL R77, RZ, 0x1, P3 ;  /* 0x00000001ff4d7807 */ /* 0x000fe40001800000 */
[----:B------:R-:W-:Y:S02]  /*1d2f0*/  ISETP.GE.U32.AND.EX P6, PT, R44, R98, PT, P6 ;  /* 0x000000622c00720c */ /* 0x000fe40003fc6160 */
[----:B------:R-:W-:Y:S02]  /*1d300*/  @P0 IADD3 R48, P1, PT, R35, R48, RZ ;  /* 0x0000003023300210 */ /* 0x000fe40007f3e0ff */
[----:B------:R-:W-:Y:S02]  /*1d310*/  SEL R36, RZ, 0x1, P2 ;  /* 0x00000001ff247807 */ /* 0x000fe40001000000 */
[----:B------:R-:W-:Y:S01]  /*1d320*/  ISETP.GE.U32.AND.EX P5, PT, R32, R119, PT, P5 ;  /* 0x000000772000720c */ /* 0x000fe20003fa6150 */
[----:B------:R-:W-:Y:S01]  /*1d330*/  @P0 IMAD.X R75, RZ, RZ, R75, P1 ;  /* 0x000000ffff4b0224 */ /* 0x000fe200008e064b */
[----:B------:R-:W-:-:S02]  /*1d340*/  IADD3 R77, P2, P3, R77, R50, R30 ;  /* 0x000000324d4d7210 */ /* 0x000fc40007b5e01e */
[----:B------:R-:W-:Y:S02]  /*1d350*/  SEL R39, RZ, 0x1, P6 ;  /* 0x00000001ff277807 */ /* 0x000fe40003000000 */
[----:B------:R-:W-:Y:S02]  /*1d360*/  SEL R76, RZ, 0x1, P4 ;  /* 0x00000001ff4c7807 */ /* 0x000fe40002000000 */
[----:B------:R-:W-:Y:S02]  /*1d370*/  SEL R37, RZ, 0x1, P5 ;  /* 0x00000001ff257807 */ /* 0x000fe40002800000 */
[----:B------:R-:W-:Y:S02]  /*1d380*/  IADD3.X R46, PT, PT, RZ, R51, RZ, P2, P3 ;  /* 0x00000033ff2e7210 */ /* 0x000fe400017e64ff */
[----:B------:R-:W-:Y:S02]  /*1d390*/  IADD3 R77, P1, PT, R48, R77, RZ ;  /* 0x0000004d304d7210 */ /* 0x000fe40007f3e0ff */
[----:B------:R-:W-:Y:S01]  /*1d3a0*/  IADD3 R50, P4, P5, R39, R20, R36 ;  /* 0x0000001427327210 */ /* 0x000fe20007d9e024 */
[----:B------:R-:W-:Y:S01]  /*1d3b0*/  IMAD.WIDE.U32 R38, R3, R74, RZ ;  /* 0x0000004a03267225 */ /* 0x000fe200078e00ff */
[----:B------:R-:W-:-:S02]  /*1d3c0*/  ISETP.GE.U32.AND P0, PT, R80, R62, PT ;  /* 0x0000003e5000720c */ /* 0x000fc40003f06070 */
[----:B------:R-:W-:Y:S01]  /*1d3d0*/  IADD3.X R78, PT, PT, RZ, R21, RZ, P4, P5 ;  /* 0x00000015ff4e7210 */ /* 0x000fe200027ea4ff */
[----:B------:R-:W-:Y:S01]  /*1d3e0*/  IMAD.X R46, R75, 0x1, R46, P1 ;  /* 0x000000014b2e7824 */ /* 0x000fe200008e062e */
[----:B------:R-:W-:Y:S01]  /*1d3f0*/  ISETP.GE.U32.AND.EX P0, PT, R94, R63, PT, P0 ;  /* 0x0000003f5e00720c */ /* 0x000fe20003f06100 */
[C---:B------:R-:W-:Y:S01]  /*1d400*/  IMAD.WIDE.U32 R38, P6, R34.reuse, R2, R38 ;  /* 0x0000000222267225 */ /* 0x040fe200078c0026 */
[----:B------:R-:W-:Y:S02]  /*1d410*/  ISETP.EQ.U32.AND P5, PT, R31, R64, PT ;  /* 0x000000401f00720c */ /* 0x000fe40003fa2070 */
[----:B------:R-:W-:Y:S01]  /*1d420*/  ISETP.GE.U32.AND P1, PT, R77, R66, PT ;  /* 0x000000424d00720c */ /* 0x000fe20003f26070 */
[----:B------:R-:W-:Y:S01]  /*1d430*/  IMAD.X R21, RZ, RZ, RZ, P6 ;  /* 0x000000ffff157224 */ /* 0x000fe200030e06ff */
[----:B------:R-:W-:Y:S01]  /*1d440*/  IADD3 R76, P2, P3, R37, R92, R76 ;  /* 0x0000005c254c7210 */ /* 0x000fe20007b5e04c */
[----:B------:R-:W-:Y:S01]  /*1d450*/  IMAD.WIDE.U32 R36, R34, R74, RZ ;  /* 0x0000004a22247225 */ /* 0x000fe200078e00ff */
[----:B------:R-:W-:-:S02]  /*1d460*/  ISETP.LT.U32.AND P4, PT, R31, R64, PT ;  /* 0x000000401f00720c */ /* 0x000fc40003f81070 */
[----:B------:R-:W-:Y:S01]  /*1d470*/  ISETP.EQ.AND.EX P5, PT, R0, R65, !P0, P5 ;  /* 0x000000410000720c */ /* 0x000fe200047a2350 */
[----:B------:R-:W-:Y:S01]  /*1d480*/  IMAD.MOV.U32 R20, RZ, RZ, R39 ;  /* 0x000000ffff147224 */ /* 0x000fe200078e0027 */
[----:B------:R-:W-:Y:S02]  /*1d490*/  ISETP.GE.U32.AND.EX P1, PT, R46, R67, PT, P1 ;  /* 0x000000432e00720c */ /* 0x000fe40003f26110 */
[----:B------:R-:W-:Y:S02]  /*1d4a0*/  IADD3.X R93, PT, PT, RZ, R93, RZ, P2, P3 ;  /* 0x0000005dff5d7210 */ /* 0x000fe400017e64ff */
[----:B------:R-:W-:Y:S02]  /*1d4b0*/  ISETP.LT.U32.OR.EX P3, PT, R0, R65, P5, P4 ;  /* 0x000000410000720c */ /* 0x000fe40002f61540 */
[----:B------:R-:W-:Y:S02]  /*1d4c0*/  ISETP.EQ.U32.AND P4, PT, R49, R74, PT ;  /* 0x0000004a3100720c */ /* 0x000fe40003f82070 */
[----:B------:R-:W-:Y:S01]  /*1d4d0*/  IADD3 R37, P5, PT, R37, R38, RZ ;  /* 0x0000002625257210 */ /* 0x000fe20007fbe0ff */
[----:B------:R-:W-:Y:S01]  /*1d4e0*/  IMAD.WIDE.U32 R38, R3, R66, RZ ;  /* 0x0000004203267225 */ /* 0x000fe200078e00ff */
[----:B------:R-:W-:-:S02]  /*1d4f0*/  IADD3 R35, P6, PT, R83, R36, RZ ;  /* 0x0000002453237210 */ /* 0x000fc40007fde0ff */
[----:B------:R-:W-:Y:S01]  /*1d500*/  ISETP.LT.U32.AND P2, PT, R49, R74, PT ;  /* 0x0000004a3100720c */ /* 0x000fe20003f41070 */
[-C--:B------:R-:W-:Y:S01]  /*1d510*/  IMAD.WIDE.U32.X R20, R3, R2.reuse, R20, P5 ;  /* 0x0000000203147225 */ /* 0x080fe200028e0414 */
[----:B------:R-:W-:-:S03]  /*1d520*/  ISETP.EQ.AND.EX P4, PT, R47, R2, P3, P4 ;  /* 0x000000022f00720c */ /* 0x000fc60001f82340 */
[----:B------:R-:W-:Y:S01]  /*1d530*/  IMAD.X R30, R37, 0x1, R44, P6 ;  /* 0x00000001251e7824 */ /* 0x000fe200030e062c */
[----:B------:R-:W-:Y:S02]  /*1d540*/  ISETP.LT.U32.OR.EX P2, PT, R47, R2, P4, P2 ;  /* 0x000000022f00720c */ /* 0x000fe40002741520 */
[----:B------:R-:W-:Y:S02]  /*1d550*/  @P1 ISETP.NE.U32.AND P6, PT, R77, R66, PT ;  /* 0x000000424d00120c */ /* 0x000fe40003fc5070 */
[----:B------:R-:W-:Y:S02]  /*1d560*/  PLOP3.LUT P4, PT, PT, PT, PT, 0x8, 0x80 ;  /* 0x000000000080781c */ /* 0x000fe40003f8e170 */
[----:B------:R-:W-:Y:S02]  /*1d570*/  @P1 ISETP.NE.OR.EX P4, PT, R46, R67, !P2, P6 ;  /* 0x000000432e00120c */ /* 0x000fe40005785760 */
[C---:B------:R-:W-:Y:S02]  /*1d580*/  IADD3 R51, P1, PT, R35.reuse, R76, RZ ;  /* 0x0000004c23337210 */ /* 0x040fe40007f3e0ff */
[----:B------:R-:W-:-:S02]  /*1d590*/  ISETP.GE.U32.AND P6, PT, R35, R36, PT ;  /* 0x000000242300720c */ /* 0x000fc40003fc6070 */
[----:B------:R-:W-:Y:S01]  /*1d5a0*/  SEL R35, R62, RZ, P4 ;  /* 0x000000ff3e237207 */ /* 0x000fe20002000000 */
[C---:B------:R-:W-:Y:S01]  /*1d5b0*/  IMAD.X R44, R30.reuse, 0x1, R93, P1 ;  /* 0x000000011e2c7824 */ /* 0x040fe200008e065d */
[----:B------:R-:W-:Y:S02]  /*1d5c0*/  ISETP.GE.U32.AND P1, PT, R51, R76, PT ;  /* 0x0000004c3300720c */ /* 0x000fe40003f26070 */
[----:B------:R-:W-:Y:S02]  /*1d5d0*/  ISETP.GE.U32.AND.EX P6, PT, R30, R37, PT, P6 ;  /* 0x000000251e00720c */ /* 0x000fe40003fc6160 */
[----:B------:R-:W-:Y:S02]  /*1d5e0*/  ISETP.GE.U32.AND.EX P1, PT, R44, R93, PT, P1 ;  /* 0x0000005d2c00720c */ /* 0x000fe40003f26110 */
[----:B------:R-:W-:Y:S02]  /*1d5f0*/  SEL R37, RZ, 0x1, P0 ;  /* 0x00000001ff257807 */ /* 0x000fe40000000000 */
[----:B------:R-:W-:Y:S01]  /*1d600*/  SEL R76, RZ, 0x1, P6 ;  /* 0x00000001ff4c7807 */ /* 0x000fe20003000000 */
[----:B------:R-:W-:Y:S01]  /*1d610*/  IMAD.WIDE.U32 R38, P6, R34, R67, R38 ;  /* 0x0000004322267225 */ /* 0x000fe200078c0026 */
[----:B------:R-:W-:-:S02]  /*1d620*/  IADD3 R80, P5, PT, -R35, R80, RZ ;  /* 0x0000005023507210 */ /* 0x000fc40007fbe1ff */
[----:B------:R-:W-:Y:S01]  /*1d630*/  SEL R79, RZ, 0x1, P1 ;  /* 0x00000001ff4f7807 */ /* 0x000fe20000800000 */
[----:B------:R-:W-:Y:S01]  /*1d640*/  IMAD.WIDE.U32 R34, R34, R66, RZ ;  /* 0x0000004222227225 */ /* 0x000fe200078e00ff */
[----:B------:R-:W-:Y:S02]  /*1d650*/  IADD3 R30, P1, PT, R37, R64, RZ ;  /* 0x00000040251e7210 */ /* 0x000fe40007f3e0ff */
[----:B------:R-:W-:Y:S01]  /*1d660*/  ISETP.NE.U32.AND P0, PT, R50, RZ, PT ;  /* 0x000000ff3200720c */ /* 0x000fe20003f05070 */
[----:B------:R-:W-:Y:S01]  /*1d670*/  IMAD.X R37, RZ, RZ, RZ, P6 ;  /* 0x000000ffff257224 */ /* 0x000fe200030e06ff */
[----:B------:R-:W-:Y:S01]  /*1d680*/  IADD3 R48, P6, PT, R35, R38, RZ ;  /* 0x0000002623307210 */ /* 0x000fe20007fde0ff */
[----:B------:R-:W-:Y:S01]  /*1d690*/  IMAD.X R35, RZ, RZ, R65, P1 ;  /* 0x000000ffff237224 */ /* 0x000fe200008e0641 */
[----:B------:R-:W-:Y:S01]  /*1d6a0*/  SEL R38, R30, RZ, P4 ;  /* 0x000000ff1e267207 */ /* 0x000fe20002000000 */
[----:B------:R-:W-:Y:S01]  /*1d6b0*/  IMAD.MOV.U32 R36, RZ, RZ, R39 ;  /* 0x000000ffff247224 */ /* 0x000fe200078e0027 */
[----:B------:R-:W-:-:S02]  /*1d6c0*/  SEL R75, R63, RZ, P4 ;  /* 0x000000ff3f4b7207 */ /* 0x000fc40002000000 */
[----:B------:R-:W-:Y:S02]  /*1d6d0*/  ISETP.NE.AND.EX P0, PT, R78, RZ, PT, P0 ;  /* 0x000000ff4e00720c */ /* 0x000fe40003f05300 */
[----:B------:R-:W-:Y:S01]  /*1d6e0*/  IADD3 R38, P1, PT, -R38, R31, RZ ;  /* 0x0000001f26267210 */ /* 0x000fe20007f3e1ff */
[----:B------:R-:W-:Y:S01]  /*1d6f0*/  IMAD.X R39, R94, 0x1, ~R75, P5 ;  /* 0x000000015e277824 */ /* 0x000fe200028e0e4b */
[----:B------:R-:W-:Y:S01]  /*1d700*/  SEL R35, R35, RZ, P4 ;  /* 0x000000ff23237207 */ /* 0x000fe20002000000 */
[----:B------:R-:W-:Y:S01]  /*1d710*/  IMAD.WIDE.U32.X R30, R3, R67, R36, P6 ;  /* 0x00000043031e7225 */ /* 0x000fe200030e0424 */
[----:B------:R-:W-:Y:S02]  /*1d720*/  IADD3 R76, P5, P6, R79, R20, R76 ;  /* 0x000000144f4c7210 */ /* 0x000fe40007ebe04c */
[----:B------:R-:W-:Y:S01]  /*1d730*/  SHF.L.W.U32.HI R3, R39, 0x1, R38 ;  /* 0x0000000127037819 */ /* 0x000fe20000010e26 */
[----:B------:R-:W-:Y:S01]  /*1d740*/  IMAD.X R35, R0, 0x1, ~R35, P1 ;  /* 0x0000000100237824 */ /* 0x000fe200008e0e23 */
[----:B------:R-:W-:-:S02]  /*1d750*/  SEL R37, RZ, 0x1, !P3 ;  /* 0x00000001ff257807 */ /* 0x000fc40005800000 */
[----:B------:R-:W-:Y:S02]  /*1d760*/  ISETP.NE.U32.AND P1, PT, R3, R38, PT ;  /* 0x000000260300720c */ /* 0x000fe40003f25070 */
[----:B------:R-:W-:Y:S02]  /*1d770*/  @P0 IADD3 R20, P3, PT, R50, R45, RZ ;  /* 0x0000002d32140210 */ /* 0x000fe40007f7e0ff */
[----:B------:R-:W-:Y:S02]  /*1d780*/  SHF.L.W.U32.HI R0, R38, 0x1, R35 ;  /* 0x0000000126007819 */ /* 0x000fe40000010e23 */
[----:B------:R-:W-:Y:S01]  /*1d790*/  IADD3.X R50, PT, PT, RZ, R21, RZ, P5, P6 ;  /* 0x00000015ff327210 */ /* 0x000fe20002fec4ff */
[----:B------:R-:W-:Y:S01]  /*1d7a0*/  @P0 IMAD.X R78, R78, 0x1, R81, P3 ;  /* 0x000000014e4e0824 */ /* 0x000fe200018e0651 */
[----:B------:R-:W-:Y:S02]  /*1d7b0*/  IADD3 R36, P5, PT, R37, R74, RZ ;  /* 0x0000004a25247210 */ /* 0x000fe40007fbe0ff */
[----:B------:R-:W-:-:S02]  /*1d7c0*/  ISETP.NE.AND.EX P6, PT, R0, R35, PT, P1 ;  /* 0x000000230000720c */ /* 0x000fc40003fc5310 */
[----:B------:R-:W-:Y:S02]  /*1d7d0*/  SEL R36, R36, RZ, P4 ;  /* 0x000000ff24247207 */ /* 0x000fe40002000000 */
[----:B------:R-:W-:Y:S01]  /*1d7e0*/  ISETP.LT.U32.AND P3, PT, R3, R38, PT ;  /* 0x000000260300720c */ /* 0x000fe20003f61070 */
[----:B------:R-:W-:Y:S01]  /*1d7f0*/  IMAD.X R38, RZ, RZ, R2, P5 ;  /* 0x000000ffff267224 */ /* 0x000fe200028e0602 */
[----:B------:R-:W-:Y:S02]  /*1d800*/  ISETP.LT.AND P6, PT, R39, RZ, !P6 ;  /* 0x000000ff2700720c */ /* 0x000fe400077c1270 */
[----:B------:R-:W-:Y:S02]  /*1d810*/  IADD3 R36, P5, PT, -R36, R49, RZ ;  /* 0x0000003124247210 */ /* 0x000fe40007fbe1ff */
[----:B------:R-:W-:Y:S01]  /*1d820*/  @P0 ISETP.GE.U32.AND P1, PT, R20, R45, PT ;  /* 0x0000002d1400020c */ /* 0x000fe20003f26070 */
[----:B------:R-:W-:Y:S01]  /*1d830*/  @P0 IMAD.MOV.U32 R45, RZ, RZ, R20 ;  /* 0x000000ffff2d0224 */ /* 0x000fe200078e0014 */
[----:B------:R-:W-:Y:S01]  /*1d840*/  ISETP.LT.U32.OR.EX P3, PT, R0, R35, P6, P3 ;  /* 0x000000230000720c */ /* 0x000fe20003761530 */
[----:B------:R-:W-:Y:S01]  /*1d850*/  IMAD.SHL.U32 R35, R36, 0x2, RZ ;  /* 0x0000000224237824 */ /* 0x000fe200078e00ff */
[----:B------:R-:W-:-:S02]  /*1d860*/  SEL R38, R38, RZ, P4 ;  /* 0x000000ff26267207 */ /* 0x000fc40002000000 */
[----:B------:R-:W-:Y:S02]  /*1d870*/  SEL R20, RZ, 0x1, !P3 ;  /* 0x00000001ff147807 */ /* 0x000fe40005800000 */
[----:B------:R-:W-:Y:S01]  /*1d880*/  @P0 ISETP.GE.U32.AND.EX P1, PT, R78, R81, PT, P1 ;  /* 0x000000514e00020c */ /* 0x000fe20003f26110 */
[----:B------:R-:W-:Y:S01]  /*1d890*/  @P0 IMAD.MOV.U32 R81, RZ, RZ, R78 ;  /* 0x000000ffff510224 */ /* 0x000fe200078e004e */
[----:B------:R-:W-:Y:S01]  /*1d8a0*/  IADD3 R37, P6, PT, R45, R34, RZ ;  /* 0x000000222d257210 */ /* 0x000fe20007fde0ff */
[----:B------:R-:W-:Y:S01]  /*1d8b0*/  IMAD.X R38, R47, 0x1, ~R38, P5 ;  /* 0x000000012f267824 */ /* 0x000fe200028e0e26 */
[----:B------:R-:W-:Y:S02]  /*1d8c0*/  SEL R21, RZ, 0x1, !P2 ;  /* 0x00000001ff157807 */ /* 0x000fe40005000000 */
[----:B------:R-:W-:Y:S01]  /*1d8d0*/  LOP3.LUT R35, R35, R20, RZ, 0xfc, !PT ;  /* 0x0000001423237212 */ /* 0x000fe200078efcff */
[----:B------:R-:W-:Y:S01]  /*1d8e0*/  IMAD.X R81, R81, 0x1, R48, P6 ;  /* 0x0000000151517824 */ /* 0x000fe200030e0630 */
[----:B------:R-:W-:-:S02]  /*1d8f0*/  IADD3 R75, P2, PT, R37, R76, RZ ;  /* 0x0000004c254b7210 */ /* 0x000fc40007f5e0ff */
[----:B------:R-:W-:Y:S02]  /*1d900*/  IADD3 R20, P5, PT, R21, R66, RZ ;  /* 0x0000004215147210 */ /* 0x000fe40007fbe0ff */
[----:B------:R-:W-:Y:S01]  /*1d910*/  SHF.L.U64.HI R21, R36, 0x1, R38 ;  /* 0x0000000124157819 */ /* 0x000fe20000010226 */
[----:B------:R-:W-:Y:S01]  /*1d920*/  IMAD.X R45, R81, 0x1, R50, P2 ;  /* 0x00000001512d7824 */ /* 0x000fe200010e0632 */
[CC--:B------:R-:W-:Y:S01]  /*1d930*/  ISETP.EQ.U32.AND P6, PT, R35.reuse, R36.reuse, PT ;  /* 0x000000242300720c */ /* 0x0c0fe20003fc2070 */
[----:B------:R-:W-:Y:S01]  /*1d940*/  IMAD.X R47, RZ, RZ, R67, P5 ;  /* 0x000000ffff2f7224 */ /* 0x000fe200028e0643 */
[----:B------:R-:W-:Y:S02]  /*1d950*/  SEL R20, R20, RZ, P4 ;  /* 0x000000ff14147207 */ /* 0x000fe40002000000 */
[----:B------:R-:W-:Y:S02]  /*1d960*/  ISETP.LT.U32.AND P2, PT, R35, R36, PT ;  /* 0x000000242300720c */ /* 0x000fe40003f41070 */
[----:B------:R-:W-:-:S02]  /*1d970*/  ISETP.EQ.AND.EX P6, PT, R21, R38, P3, P6 ;  /* 0x000000261500720c */ /* 0x000fc40001fc2360 */
[----:B------:R-:W-:Y:S02]  /*1d980*/  IADD3 R36, P5, PT, -R20, R77, RZ ;  /* 0x0000004d14247210 */ /* 0x000fe40007fbe1ff */
[----:B------:R-:W-:Y:S02]  /*1d990*/  ISETP.LT.U32.OR.EX P2, PT, R21, R38, P6, P2 ;  /* 0x000000261500720c */ /* 0x000fe40003741520 */
[----:B------:R-:W-:Y:S02]  /*1d9a0*/  SEL R47, R47, RZ, P4 ;  /* 0x000000ff2f2f7207 */ /* 0x000fe40002000000 */
[----:B------:R-:W-:Y:S01]  /*1d9b0*/  ISETP.GE.U32.AND P3, PT, R37, R34, PT ;  /* 0x000000222500720c */ /* 0x000fe20003f66070 */
[----:B------:R-:W-:Y:S01]  /*1d9c0*/  IMAD.SHL.U32 R37, R36, 0x2, RZ ;  /* 0x0000000224257824 */ /* 0x000fe200078e00ff */
[----:B------:R-:W-:Y:S01]  /*1d9d0*/  ISETP.GE.U32.AND P4, PT, R75, R76, PT ;  /* 0x0000004c4b00720c */ /* 0x000fe20003f86070 */
[----:B------:R-:W-:Y:S01]  /*1d9e0*/  IMAD.X R77, R46, 0x1, ~R47, P5 ;  /* 0x000000012e4d7824 */ /* 0x000fe200028e0e2f */
[----:B------:R-:W-:-:S02]  /*1d9f0*/  SEL R20, RZ, 0x1, !P2 ;  /* 0x00000001ff147807 */ /* 0x000fc40005000000 */
[----:B------:R-:W-:Y:S01]  /*1da00*/  ISETP.GE.U32.AND.EX P3, PT, R81, R48, PT, P3 ;  /* 0x000000305100720c */ /* 0x000fe20003f66130 */
[----:B------:R-:W-:Y:S01]  /*1da10*/  IMAD.SHL.U32 R81, R80, 0x2, RZ ;  /* 0x0000000250517824 */ /* 0x000fe200078e00ff */
[----:B------:R-:W-:Y:S02]  /*1da20*/  ISETP.GE.U32.AND.EX P4, PT, R45, R50, PT, P4 ;  /* 0x000000322d00720c */ /* 0x000fe40003f86140 */
[----:B------:R-:W-:Y:S02]  /*1da30*/  LOP3.LUT R37, R37, R20, RZ, 0xfc, !PT ;  /* 0x0000001425257212 */ /* 0x000fe400078efcff */
[----:B------:R-:W-:Y:S02]  /*1da40*/  SEL R34, RZ, 0x1, P3 ;  /* 0x00000001ff227807 */ /* 0x000fe40001800000 */
[----:B------:R-:W-:Y:S02]  /*1da50*/  SEL R47, RZ, 0x1, P4 ;  /* 0x00000001ff2f7807 */ /* 0x000fe40002000000 */
[----:B------:R-:W-:-:S02]  /*1da60*/  @P0 SEL R49, RZ, 0x1, P1 ;  /* 0x00000001ff310807 */ /* 0x000fc40000800000 */
[----:B------:R-:W-:Y:S02]  /*1da70*/  SHF.L.U64.HI R20, R36, 0x1, R77 ;  /* 0x0000000124147819 */ /* 0x000fe4000001024d */
[----:B------:R-:W-:Y:S02]  /*1da80*/  ISETP.GE.U32.AND P1, PT, R37, R36, PT ;  /* 0x000000242500720c */ /* 0x000fe40003f26070 */
[----:B------:R-:W-:Y:S02]  /*1da90*/  IADD3 R47, P4, P5, R47, R30, R34 ;  /* 0x0000001e2f2f7210 */ /* 0x000fe40007d9e022 */
[----:B------:R-:W-:Y:S02]  /*1daa0*/  @P0 IADD3 R82, P3, PT, R49, R82, RZ ;  /* 0x0000005231520210 */ /* 0x000fe40007f7e0ff */
[----:B------:R-:W-:Y:S02]  /*1dab0*/  ISETP.GE.U32.AND.EX P1, PT, R20, R77, PT, P1 ;  /* 0x0000004d1400720c */ /* 0x000fe40003f26110 */
[----:B------:R-:W-:Y:S01]  /*1dac0*/  IADD3.X R31, PT, PT, RZ, R31, RZ, P4, P5 ;  /* 0x0000001fff1f7210 */ /* 0x000fe200027ea4ff */
[----:B------:R-:W-:Y:S01]  /*1dad0*/  @P0 IMAD.X R86, RZ, RZ, R86, P3 ;  /* 0x000000ffff560224 */ /* 0x000fe200018e0656 */
[----:B------:R-:W-:-:S02]  /*1dae0*/  IADD3 R47, P4, PT, R82, R47, RZ ;  /* 0x0000002f522f7210 */ /* 0x000fc40007f9e0ff */
[----:B------:R-:W-:Y:S02]  /*1daf0*/  ISETP.NE.U32.AND P5, PT, R51, R64, PT ;  /* 0x000000403300720c */ /* 0x000fe40003fa5070 */
[----:B------:R-:W-:Y:S01]  /*1db00*/  ISETP.LT.U32.AND P3, PT, R33, R62, PT ;  /* 0x0000003e2100720c */ /* 0x000fe20003f61070 */
[----:B------:R-:W-:Y:S01]  /*1db10*/  IMAD.X R86, R86, 0x1, R31, P4 ;  /* 0x0000000156567824 */ /* 0x000fe200020e061f */
[----:B------:R-:W-:Y:S02]  /*1db20*/  ISETP.NE.AND.EX P5, PT, R44, R65, PT, P5 ;  /* 0x000000412c00720c */ /* 0x000fe40003fa5350 */
[----:B------:R-:W-:Y:S02]  /*1db30*/  ISETP.GE.U32.AND P0, PT, R47, R66, PT ;  /* 0x000000422f00720c */ /* 0x000fe40003f06070 */
[----:B------:R-:W-:Y:S02]  /*1db40*/  ISETP.LT.U32.AND.EX P3, PT, R32, R63, !P5, P3 ;  /* 0x0000003f2000720c */ /* 0x000fe40006f61130 */
[----:B------:R-:W-:-:S02]  /*1db50*/  @P1 ISETP.EQ.U32.AND P5, PT, R37, R36, PT ;  /* 0x000000242500120c */ /* 0x000fc40003fa2070 */
[----:B------:R-:W-:Y:S02]  /*1db60*/  ISETP.GE.U32.AND.EX P0, PT, R86, R67, PT, P0 ;  /* 0x000000435600720c */ /* 0x000fe40003f06100 */
[----:B------:R-:W-:Y:S02]  /*1db70*/  ISETP.LT.U32.AND P4, PT, R51, R64, PT ;  /* 0x000000403300720c */ /* 0x000fe40003f81070 */
[----:B------:R-:W-:Y:S02]  /*1db80*/  PLOP3.LUT P6, PT, PT, PT, PT, 0x80, 0x8 ;  /* 0x000000000008781c */ /* 0x000fe40003fcf070 */
[----:B------:R-:W-:Y:S02]  /*1db90*/  @P1 ISETP.EQ.AND.EX P6, PT, R20, R77, P2, P5 ;  /* 0x0000004d1400120c */ /* 0x000fe400017c2350 */
[----:B------:R-:W-:Y:S02]  /*1dba0*/  ISETP.LT.U32.OR.EX P3, PT, R44, R65, P3, P4 ;  /* 0x000000412c00720c */ /* 0x000fe40001f61540 */
[----:B------:R-:W-:-:S02]  /*1dbb0*/  ISETP.EQ.U32.AND P1, PT, R75, R74, PT ;  /* 0x0000004a4b00720c */ /* 0x000fc40003f22070 */
[----:B------:R-:W-:Y:S02]  /*1dbc0*/  ISETP.LT.U32.AND P2, PT, R75, R74, PT ;  /* 0x0000004a4b00720c */ /* 0x000fe40003f41070 */
[----:B------:R-:W-:Y:S02]  /*1dbd0*/  ISETP.EQ.AND.EX P3, PT, R45, R2, P3, P1 ;  /* 0x000000022d00720c */ /* 0x000fe40001f62310 */
[----:B------:R-:W-:Y:S02]  /*1dbe0*/  @P0 ISETP.NE.U32.AND P5, PT, R47, R66, PT ;  /* 0x000000422f00020c */ /* 0x000fe40003fa5070 */
[----:B------:R-:W-:Y:S02]  /*1dbf0*/  ISETP.LT.U32.OR.EX P3, PT, R45, R2, P3, P2 ;  /* 0x000000022d00720c */ /* 0x000fe40001f61520 */
[----:B------:R-:W-:Y:S02]  /*1dc00*/  SHF.L.U64.HI R80, R80, 0x1, R39 ;  /* 0x0000000150507819 */ /* 0x000fe40000010227 */
[----:B------:R-:W-:-:S02]  /*1dc10*/  ISETP.GE.U32.AND P1, PT, R81, R62, PT ;  /* 0x0000003e5100720c */ /* 0x000fc40003f26070 */
[----:B------:R-:W-:Y:S02]  /*1dc20*/  PLOP3.LUT P2, PT, PT, PT, PT, 0x8, 0x80 ;  /* 0x000000000080781c */ /* 0x000fe40003f4e170 */
[----:B------:R-:W-:Y:S02]  /*1dc30*/  @P0 ISETP.NE.OR.EX P2, PT, R86, R67, !P3, P5 ;  /* 0x000000435600020c */ /* 0x000fe40005f45750 */
[----:B------:R-:W-:Y:S02]  /*1dc40*/  P2R R36, PR, RZ, 0x40 ;  /* 0x00000040ff247803 */ /* 0x000fe40000000000 */
[----:B------:R-:W-:Y:S02]  /*1dc50*/  ISETP.GE.U32.AND.EX P0, PT, R80, R63, PT, P1 ;  /* 0x0000003f5000720c */ /* 0x000fe40003f06110 */
[----:B------:R-:W-:Y:S02]  /*1dc60*/  ISETP.EQ.U32.AND P5, PT, R3, R64, PT ;  /* 0x000000400300720c */ /* 0x000fe40003fa2070 */
[----:B------:R-:W-:-:S02]  /*1dc70*/  ISETP.GE.U32.AND P6, PT, R37, R66, PT ;  /* 0x000000422500720c */ /* 0x000fc40003fc6070 */
[----:B------:R-:W-:Y:S02]  /*1dc80*/  ISETP.LT.U32.AND P1, PT, R3, R64, PT ;  /* 0x000000400300720c */ /* 0x000fe40003f21070 */
[----:B------:R-:W-:Y:S02]  /*1dc90*/  ISETP.EQ.AND.EX P5, PT, R0, R65, !P0, P5 ;  /* 0x000000410000720c */ /* 0x000fe400047a2350 */
[----:B------:R-:W-:Y:S02]  /*1dca0*/  ISETP.GE.U32.AND.EX P6, PT, R20, R67, PT, P6 ;  /* 0x000000431400720c */ /* 0x000fe40003fc6160 */
[----:B------:R-:W-:Y:S02]  /*1dcb0*/  P2R R30, PR, RZ, 0x10 ;  /* 0x00000010ff1e7803 */ /* 0x000fe40000000000 */
[----:B------:R-:W-:Y:S02]  /*1dcc0*/  ISETP.LT.U32.OR.EX P4, PT, R0, R65, P5, P1 ;  /* 0x000000410000720c */ /* 0x000fe40002f81510 */
[----:B------:R-:W-:-:S02]  /*1dcd0*/  ISETP.EQ.U32.AND P1, PT, R35, R74, PT ;  /* 0x0000004a2300720c */ /* 0x000fc40003f22070 */
[----:B------:R-:W-:Y:S02]  /*1dce0*/  ISETP.LT.U32.AND P5, PT, R35, R74, PT ;  /* 0x0000004a2300720c */ /* 0x000fe40003fa1070 */
[CC--:B------:R-:W-:Y:S02]  /*1dcf0*/  ISETP.EQ.AND.EX P1, PT, R21.reuse, R2.reuse, P4, P1 ;  /* 0x000000021500720c */ /* 0x0c0fe40002722310 */
[----:B------:R-:W-:Y:S02]  /*1dd00*/  P2R R38, PR, RZ, 0x10 ;  /* 0x00000010ff267803 */ /* 0x000fe40000000000 */
[----:B------:R-:W-:Y:S02]  /*1dd10*/  ISETP.LT.U32.OR.EX P1, PT, R21, R2, P1, P5 ;  /* 0x000000021500720c */ /* 0x000fe40000f21550 */
[----:B------:R-:W-:Y:S02]  /*1dd20*/  @P6 ISETP.NE.U32.AND P5, PT, R37, R66, PT ;  /* 0x000000422500620c */ /* 0x000fe40003fa5070 */
[----:B------:R-:W-:-:S02]  /*1dd30*/  PLOP3.LUT P4, PT, PT, PT, PT, 0x8, 0x80 ;  /* 0x000000000080781c */ /* 0x000fc40003f8e170 */
[----:B------:R-:W-:Y:S02]  /*1dd40*/  @P6 ISETP.NE.OR.EX P4, PT, R20, R67, !P1, P5 ;  /* 0x000000431400620c */ /* 0x000fe40004f85750 */
[----:B------:R-:W-:Y:S02]  /*1dd50*/  ISETP.GE.U32.AND P5, PT, R33, R62, PT ;  /* 0x0000003e2100720c */ /* 0x000fe40003fa6070 */
[----:B------:R-:W-:Y:S02]  /*1dd60*/  ISETP.EQ.U32.AND P6, PT, R51, R64, PT ;  /* 0x000000403300720c */ /* 0x000fe40003fc2070 */
[----:B------:R-:W-:Y:S02]  /*1dd70*/  ISETP.GE.U32.AND.EX P5, PT, R32, R63, PT, P5 ;  /* 0x0000003f2000720c */ /* 0x000fe40003fa6150 */
[----:B------:R-:W-:Y:S02]  /*1dd80*/  P2R R46, PR, RZ, 0x10 ;  /* 0x00000010ff2e7803 */ /* 0x000fe40000000000 */
[----:B------:R-:W-:-:S02]  /*1dd90*/  ISETP.NE.AND P4, PT, R30, RZ, PT ;  /* 0x000000ff1e00720c */ /* 0x000fc40003f85270 */
[----:B------:R-:W-:Y:S02]  /*1dda0*/  ISETP.EQ.AND.EX P6, PT, R44, R65, !P5, P6 ;  /* 0x000000412c00720c */ /* 0x000fe40006fc2360 */
[----:B------:R-:W-:Y:S02]  /*1ddb0*/  SEL R30, R62, RZ, P2 ;  /* 0x000000ff3e1e7207 */ /* 0x000fe40001000000 */
[----:B------:R-:W-:Y:S02]  /*1ddc0*/  SEL R31, RZ, 0x1, P5 ;  /* 0x00000001ff1f7807 */ /* 0x000fe40002800000 */
[----:B------:R-:W-:Y:S02]  /*1ddd0*/  IADD3 R49, P5, PT, -R30, R33, RZ ;  /* 0x000000211e317210 */ /* 0x000fe40007fbe1ff */
[----:B------:R-:W-:Y:S02]  /*1dde0*/  ISETP.LT.U32.OR.EX P6, PT, R44, R65, P6, P4 ;  /* 0x000000412c00720c */ /* 0x000fe400037c1540 */
[----:B------:R-:W-:-:S02]  /*1ddf0*/  IADD3 R30, P4, PT, R31, R64, RZ ;  /* 0x000000401f1e7210 */ /* 0x000fc40007f9e0ff */
[----:B------:R-:W-:Y:S02]  /*1de00*/  SEL R39, R63, RZ, P2 ;  /* 0x000000ff3f277207 */ /* 0x000fe40001000000 */
[----:B------:R-:W-:Y:S01]  /*1de10*/  SEL R30, R30, RZ, P2 ;  /* 0x000000ff1e1e7207 */ /* 0x000fe20001000000 */
[----:B------:R-:W-:Y:S01]  /*1de20*/  IMAD.X R33, RZ, RZ, R65, P4 ;  /* 0x000000ffff217224 */ /* 0x000fe200020e0641 */
[----:B------:R-:W-:Y:S01]  /*1de30*/  SEL R31, RZ, 0x1, !P6 ;  /* 0x00000001ff1f7807 */ /* 0x000fe20007000000 */
[----:B------:R-:W-:Y:S01]  /*1de40*/  IMAD.X R34, R32, 0x1, ~R39, P5 ;  /* 0x0000000120227824 */ /* 0x000fe200028e0e27 */
[----:B------:R-:W-:Y:S02]  /*1de50*/  IADD3 R51, P4, PT, -R30, R51, RZ ;  /* 0x000000331e337210 */ /* 0x000fe40007f9e1ff */
[----:B------:R-:W-:Y:S02]  /*1de60*/  SEL R33, R33, RZ, P2 ;  /* 0x000000ff21217207 */ /* 0x000fe40001000000 */
[----:B------:R-:W-:-:S02]  /*1de70*/  ISETP.NE.AND P6, PT, R36, RZ, PT ;  /* 0x000000ff2400720c */ /* 0x000fc40003fc5270 */
[----:B------:R-:W-:Y:S01]  /*1de80*/  ISETP.NE.AND P5, PT, R38, RZ, PT ;  /* 0x000000ff2600720c */ /* 0x000fe20003fa5270 */
[----:B------:R-:W-:Y:S01]  /*1de90*/  IMAD.X R39, R44, 0x1, ~R33, P4 ;  /* 0x000000012c277824 */ /* 0x000fe200020e0e21 */
[----:B------:R-:W-:Y:S02]  /*1dea0*/  IADD3 R32, P4, PT, R31, R74, RZ ;  /* 0x0000004a1f207210 */ /* 0x000fe40007f9e0ff */
[----:B------:R-:W-:Y:S02]  /*1deb0*/  SEL R31, RZ, 0x1, !P3 ;  /* 0x00000001ff1f7807 */ /* 0x000fe40005800000 */
[----:B------:R-:W-:Y:S01]  /*1dec0*/  SEL R32, R32, RZ, P2 ;  /* 0x000000ff20207207 */ /* 0x000fe20001000000 */
[----:B------:R-:W-:Y:S01]  /*1ded0*/  IMAD.X R33, RZ, RZ, R2, P4 ;  /* 0x000000ffff217224 */ /* 0x000fe200020e0602 */
[----:B------:R-:W-:Y:S02]  /*1dee0*/  IADD3 R30, P3, PT, R31, R66, RZ ;  /* 0x000000421f1e7210 */ /* 0x000fe40007f7e0ff */
[----:B------:R-:W-:-:S02]  /*1def0*/  ISETP.NE.AND P4, PT, R46, RZ, PT ;  /* 0x000000ff2e00720c */ /* 0x000fc40003f85270 */
[----:B------:R-:W-:Y:S01]  /*1df00*/  SEL R30, R30, RZ, P2 ;  /* 0x000000ff1e1e7207 */ /* 0x000fe20001000000 */
[----:B------:R-:W-:Y:S01]  /*1df10*/  IMAD.X R31, RZ, RZ, R67, P3 ;  /* 0x000000ffff1f7224 */ /* 0x000fe200018e0643 */
[----:B------:R-:W-:Y:S02]  /*1df20*/  IADD3 R75, P3, PT, -R32, R75, RZ ;  /* 0x0000004b204b7210 */ /* 0x000fe40007f7e1ff */
[----:B------:R-:W-:Y:S02]  /*1df30*/  SEL R32, R33, RZ, P2 ;  /* 0x000000ff21207207 */ /* 0x000fe40001000000 */
[----:B------:R-:W-:Y:S02]  /*1df40*/  SEL R31, R31, RZ, P2 ;  /* 0x000000ff1f1f7207 */ /* 0x000fe40001000000 */
[----:B------:R-:W-:Y:S01]  /*1df50*/  IADD3 R77, P2, PT, -R30, R47, RZ ;  /* 0x0000002f1e4d7210 */ /* 0x000fe20007f5e1ff */
[----:B------:R-:W-:Y:S01]  /*1df60*/  IMAD.X R33, R45, 0x1, ~R32, P3 ;  /* 0x000000012d217824 */ /* 0x000fe200018e0e20 */
[----:B------:R-:W-:-:S02]  /*1df70*/  SEL R47, RZ, 0x1, P0 ;  /* 0x00000001ff2f7807 */ /* 0x000fc40000000000 */
[----:B------:R-:W-:Y:S01]  /*1df80*/  PLOP3.LUT P0, PT, P6, P4, PT, 0xf8, 0x8f ;  /* 0x00000000008f781c */ /* 0x000fe20003709f70 */
[----:B------:R-:W-:Y:S01]  /*1df90*/  IMAD.X R79, R86, 0x1, ~R31, P2 ;  /* 0x00000001564f7824 */ /* 0x000fe200010e0e1f */
[----:B------:R-:W-:Y:S02]  /*1dfa0*/  IADD3 R46, P2, PT, R47, R64, RZ ;  /* 0x000000402f2e7210 */ /* 0x000fe40007f5e0ff */
[----:B------:R-:W-:Y:S02]  /*1dfb0*/  SEL R45, RZ, 0x1, !P5 ;  /* 0x00000001ff2d7807 */ /* 0x000fe40006800000 */
[----:B------:R-:W-:Y:S02]  /*1dfc0*/  SEL R46, R46, RZ, P0 ;  /* 0x000000ff2e2e7207 */ /* 0x000fe40000000000 */
[----:B------:R-:W-:Y:S02]  /*1dfd0*/  SEL R44, R62, RZ, P0 ;  /* 0x000000ff3e2c7207 */ /* 0x000fe40000000000 */
[----:B------:R-:W-:Y:S01]  /*1dfe0*/  IADD3 R46, P4, PT, R3, -R46, RZ ;  /* 0x8000002e032e7210 */ /* 0x000fe20007f9e0ff */
[----:B------:R-:W-:Y:S01]  /*1dff0*/  IMAD.X R3, RZ, RZ, R65, P2 ;  /* 0x000000ffff037224 */ /* 0x000fe200010e0641 */
[----:B------:R-:W-:-:S02]  /*1e000*/  IADD3 R48, P5, PT, R45, R74, RZ ;  /* 0x0000004a2d307210 */ /* 0x000fc40007fbe0ff */
[----:B------:R-:W-:Y:S02]  /*1e010*/  IADD3 R44, P3, PT, -R44, R81, RZ ;  /* 0x000000512c2c7210 */ /* 0x000fe40007f7e1ff */
[----:B------:R-:W-:Y:S02]  /*1e020*/  SEL R45, R63, RZ, P0 ;  /* 0x000000ff3f2d7207 */ /* 0x000fe40000000000 */
[----:B------:R-:W-:Y:S02]  /*1e030*/  SEL R3, R3, RZ, P0 ;  /* 0x000000ff03037207 */ /* 0x000fe40000000000 */
[----:B------:R-:W-:Y:S01]  /*1e040*/  SEL R31, RZ, 0x1, !P1 ;  /* 0x00000001ff1f7807 */ /* 0x000fe20004800000 */
[----:B------:R-:W-:Y:S01]  /*1e050*/  IMAD.X R45, R80, 0x1, ~R45, P3 ;  /* 0x00000001502d7824 */ /* 0x000fe200018e0e2d */
[----:B------:R-:W-:Y:S01]  /*1e060*/  ISETP.GE.U32.AND P3, PT, R49, R44, PT ;  /* 0x0000002c3100720c */ /* 0x000fe20003f66070 */
[----:B------:R-:W-:Y:S01]  /*1e070*/  IMAD.X R30, R0, 0x1, ~R3, P4 ;  /* 0x00000001001e7824 */ /* 0x000fe200020e0e03 */
[----:B------:R-:W-:Y:S01]  /*1e080*/  IADD3 R50, P1, PT, R31, R66, RZ ;  /* 0x000000421f327210 */ /* 0x000fe20007f3e0ff */
[----:B------:R-:W-:Y:S01]  /*1e090*/  IMAD.X R0, RZ, RZ, R2, P5 ;  /* 0x000000ffff007224 */ /* 0x000fe200028e0602 */
[----:B------:R-:W-:-:S02]  /*1e0a0*/  SEL R48, R48, RZ, P0 ;  /* 0x000000ff30307207 */ /* 0x000fc40000000000 */
[CC--:B------:R-:W-:Y:S01]  /*1e0b0*/  ISETP.EQ.U32.AND P4, PT, R51.reuse, R46.reuse, PT ;  /* 0x0000002e3300720c */ /* 0x0c0fe20003f82070 */
[----:B------:R-:W-:Y:S01]  /*1e0c0*/  IMAD.X R3, RZ, RZ, R67, P1 ;  /* 0x000000ffff037224 */ /* 0x000fe200008e0643 */
[----:B------:R-:W-:Y:S02]  /*1e0d0*/  ISETP.GE.U32.AND.EX P3, PT, R34, R45, PT, P3 ;  /* 0x0000002d2200720c */ /* 0x000fe40003f66130 */
[----:B------:R-:W-:Y:S02]  /*1e0e0*/  SEL R50, R50, RZ, P0 ;  /* 0x000000ff32327207 */ /* 0x000fe40000000000 */
[----:B------:R-:W-:Y:S02]  /*1e0f0*/  IADD3 R48, P6, PT, -R48, R35, RZ ;  /* 0x0000002330307210 */ /* 0x000fe40007fde1ff */
[----:B------:R-:W-:Y:S02]  /*1e100*/  SEL R0, R0, RZ, P0 ;  /* 0x000000ff00007207 */ /* 0x000fe40000000000 */
[----:B------:R-:W-:-:S02]  /*1e110*/  ISETP.LT.U32.AND P1, PT, R51, R46, PT ;  /* 0x0000002e3300720c */ /* 0x000fc40003f21070 */
[----:B------:R-:W-:Y:S01]  /*1e120*/  ISETP.EQ.AND.EX P5, PT, R39, R30, !P3, P4 ;  /* 0x0000001e2700720c */ /* 0x000fe20005fa2340 */
[----:B------:R-:W-:Y:S01]  /*1e130*/  IMAD.X R0, R21, 0x1, ~R0, P6 ;  /* 0x0000000115007824 */ /* 0x000fe200030e0e00 */
[----:B------:R-:W-:Y:S02]  /*1e140*/  IADD3 R50, P2, PT, -R50, R37, RZ ;  /* 0x0000002532327210 */ /* 0x000fe40007f5e1ff */
[----:B------:R-:W-:Y:S02]  /*1e150*/  SEL R3, R3, RZ, P0 ;  /* 0x000000ff03037207 */ /* 0x000fe40000000000 */
[----:B------:R-:W-:Y:S02]  /*1e160*/  ISETP.EQ.U32.AND P4, PT, R75, R48, PT ;  /* 0x000000304b00720c */ /* 0x000fe40003f82070 */
[----:B------:R-:W-:Y:S01]  /*1e170*/  ISETP.LT.U32.OR.EX P0, PT, R39, R30, P5, P1 ;  /* 0x0000001e2700720c */ /* 0x000fe20002f01510 */
[----:B------:R-:W-:Y:S01]  /*1e180*/  IMAD.X R20, R20, 0x1, ~R3, P2 ;  /* 0x0000000114147824 */ /* 0x000fe200010e0e03 */
[----:B------:R-:W-:-:S02]  /*1e190*/  ISETP.LT.U32.AND P2, PT, R75, R48, PT ;  /* 0x000000304b00720c */ /* 0x000fc40003f41070 */
[----:B------:R-:W-:Y:S02]  /*1e1a0*/  ISETP.EQ.AND.EX P4, PT, R33, R0, P0, P4 ;  /* 0x000000002100720c */ /* 0x000fe40000782340 */
[----:B------:R-:W-:Y:S02]  /*1e1b0*/  SEL R47, RZ, 0xffffffff, P3 ;  /* 0xffffffffff2f7807 */ /* 0x000fe40001800000 */
[CC--:B------:R-:W-:Y:S02]  /*1e1c0*/  ISETP.EQ.U32.AND P1, PT, R77.reuse, R50.reuse, PT ;  /* 0x000000324d00720c */ /* 0x0c0fe40003f22070 */
[----:B------:R-:W-:Y:S02]  /*1e1d0*/  ISETP.GE.U32.AND P3, PT, R77, R50, PT ;  /* 0x000000324d00720c */ /* 0x000fe40003f66070 */
[----:B------:R-:W-:Y:S02]  /*1e1e0*/  ISETP.LT.U32.OR.EX P2, PT, R33, R0, P4, P2 ;  /* 0x000000002100720c */ /* 0x000fe40002741520 */
[----:B------:R-:W-:-:S02]  /*1e1f0*/  ISETP.GE.U32.AND.EX P3, PT, R79, R20, PT, P3 ;  /* 0x000000144f00720c */ /* 0x000fc40003f66130 */
[----:B------:R-:W-:Y:S02]  /*1e200*/  ISETP.EQ.AND.EX P1, PT, R79, R20, P2, P1 ;  /* 0x000000144f00720c */ /* 0x000fe40001722310 */
[----:B------:R-:W-:Y:S02]  /*1e210*/  IADD3 R44, P5, PT, -R44, R49, RZ ;  /* 0x000000312c2c7210 */ /* 0x000fe40007fbe1ff */
[----:B------:R-:W-:Y:S02]  /*1e220*/  SEL R49, RZ, 0xffffffff, !P0 ;  /* 0xffffffffff317807 */ /* 0x000fe40004000000 */
[C---:B------:R-:W-:Y:S01]  /*1e230*/  IADD3 R46, P0, P4, R47.reuse, R51, -R46 ;  /* 0x000000332f2e7210 */ /* 0x040fe20007c1e82e */
[----:B------:R-:W-:Y:S01]  /*1e240*/  IMAD.X R45, R34, 0x1, ~R45, P5 ;  /* 0x00000001222d7824 */ /* 0x000fe200028e0e2d */
[----:B------:R-:W-:Y:S02]  /*1e250*/  SEL R51, RZ, 0xffffffff, !P2 ;  /* 0xffffffffff337807 */ /* 0x000fe40005000000 */
[----:B------:R-:W-:-:S02]  /*1e260*/  IADD3.X R47, PT, PT, R47, R39, ~R30, P0, P4 ;  /* 0x000000272f2f7210 */ /* 0x000fc400007e8c1e */
        /* <DEDUP_REMOVED lines=30> */
.L_x_447:
[----:B------:R-:W-:Y:S05]  /*1e450*/  BSYNC.RECONVERGENT B1 ;  /* 0x0000000000017941 */ /* 0x000fea0003800200 */
.L_x_446:
[----:B------:R-:W-:Y:S01]  /*1e460*/  IADD3 R52, P1, PT, R19, R52, RZ ;  /* 0x0000003413347210 */ /* 0x000fe20007f3e0ff */
[----:B------:R-:W-:Y:S03]  /*1e470*/  BSSY.RECONVERGENT B1, `(.L_x_448) ;  /* 0x0000206000017945 */ /* 0x000fe60003800200 */
[----:B------:R-:W-:Y:S01]  /*1e480*/  ISETP.GE.U32.AND P0, PT, R52, R19, PT ;  /* 0x000000133400720c */ /* 0x000fe20003f06070 */
[----:B------:R-:W-:-:S05]  /*1e490*/  IMAD.X R53, R12, 0x1, R53, P1 ;  /* 0x000000010c357824 */ /* 0x000fca00008e0635 */
[----:B------:R-:W-:-:S04]  /*1e4a0*/  ISETP.GE.U32.AND.EX P0, PT, R53, R12, PT, P0 ;  /* 0x0000000c3500720c */ /* 0x000fc80003f06100 */
[----:B------:R-:W-:-:S04]  /*1e4b0*/  SEL R3, RZ, 0x1, P0 ;  /* 0x00000001ff037807 */ /* 0x000fc80000000000 */
[----:B------:R-:W-:-:S04]  /*1e4c0*/  IADD3 R19, P1, P2, R3, R18, R54 ;  /* 0x0000001203137210 */ /* 0x000fc80007a3e036 */
[----:B------:R-:W-:Y:S02]  /*1e4d0*/  IADD3.X R16, PT, PT, RZ, R16, R55, P1, P2 ;  /* 0x00000010ff107210 */ /* 0x000fe40000fe4437 */
[CC--:B------:R-:W-:Y:S02]  /*1e4e0*/  ISETP.EQ.U32.AND P1, PT, R19.reuse, R54.reuse, PT ;  /* 0x000000361300720c */ /* 0x0c0fe40003f22070 */
[C---:B------:R-:W-:Y:S02]  /*1e4f0*/  ISETP.LT.U32.AND P2, PT, R19.reuse, R54, PT ;  /* 0x000000361300720c */ /* 0x040fe40003f41070 */
[CC--:B------:R-:W-:Y:S02]  /*1e500*/  ISETP.EQ.AND.EX P0, PT, R16.reuse, R55.reuse, !P0, P1 ;  /* 0x000000371000720c */ /* 0x0c0fe40004702310 */
[----:B------:R-:W-:Y:S02]  /*1e510*/  ISETP.EQ.U32.AND P6, PT, R19, R64, PT ;  /* 0x000000401300720c */ /* 0x000fe40003fc2070 */
[----:B------:R-:W-:-:S04]  /*1e520*/  ISETP.LT.U32.OR.EX P0, PT, R16, R55, P0, P2 ;  /* 0x000000371000720c */ /* 0x000fc80000701520 */
[----:B------:R-:W-:-:S04]  /*1e530*/  SEL R0, RZ, 0x1, !P0 ;  /* 0x00000001ff007807 */ /* 0x000fc80004000000 */
[----:B------:R-:W-:-:S04]  /*1e540*/  IADD3 R17, P1, P2, R0, R17, R56 ;  /* 0x0000001100117210 */ /* 0x000fc80007a3e038 */
[----:B------:R-:W-:Y:S02]  /*1e550*/  IADD3.X R12, PT, PT, RZ, R14, R57, P1, P2 ;  /* 0x0000000eff0c7210 */ /* 0x000fe40000fe4439 */
[CC--:B------:R-:W-:Y:S02]  /*1e560*/  ISETP.EQ.U32.AND P3, PT, R17.reuse, R56.reuse, PT ;  /* 0x000000381100720c */ /* 0x0c0fe40003f62070 */
[----:B------:R-:W-:Y:S02]  /*1e570*/  ISETP.LT.U32.AND P1, PT, R17, R56, PT ;  /* 0x000000381100720c */ /* 0x000fe40003f21070 */
[----:B------:R-:W-:-:S04]  /*1e580*/  ISETP.EQ.AND.EX P3, PT, R12, R57, P0, P3 ;  /* 0x000000390c00720c */ /* 0x000fc80000762330 */
[----:B------:R-:W-:-:S04]  /*1e590*/  ISETP.LT.U32.OR.EX P3, PT, R12, R57, P3, P1 ;  /* 0x000000390c00720c */ /* 0x000fc80001f61510 */
[----:B------:R-:W-:-:S04]  /*1e5a0*/  SEL R0, RZ, 0x1, !P3 ;  /* 0x00000001ff007807 */ /* 0x000fc80005800000 */
[----:B------:R-:W-:-:S04]  /*1e5b0*/  IADD3 R15, P0, P1, R0, R15, R58 ;  /* 0x0000000f000f7210 */ /* 0x000fc8000791e03a */
[----:B------:R-:W-:Y:S02]  /*1e5c0*/  IADD3.X R0, PT, PT, RZ, R13, R59, P0, P1 ;  /* 0x0000000dff007210 */ /* 0x000fe400007e243b */
[----:B------:R-:W-:Y:S02]  /*1e5d0*/  ISETP.GE.U32.AND P2, PT, R15, R58, PT ;  /* 0x0000003a0f00720c */ /* 0x000fe40003f46070 */
[----:B------:R-:W-:Y:S02]  /*1e5e0*/  ISETP.GE.U32.AND P1, PT, R52, R62, PT ;  /* 0x0000003e3400720c */ /* 0x000fe40003f26070 */
[----:B------:R-:W-:Y:S02]  /*1e5f0*/  ISETP.GE.U32.AND.EX P2, PT, R0, R59, PT, P2 ;  /* 0x0000003b0000720c */ /* 0x000fe40003f46120 */
[----:B------:R-:W-:Y:S02]  /*1e600*/  ISETP.GE.U32.AND.EX P1, PT, R53, R63, PT, P1 ;  /* 0x0000003f3500720c */ /* 0x000fe40003f26110 */
[----:B------:R-:W-:-:S02]  /*1e610*/  ISETP.GE.U32.AND P4, PT, R15, R66, PT ;  /* 0x000000420f00720c */ /* 0x000fc40003f86070 */
[----:B------:R-:W-:Y:S02]  /*1e620*/  ISETP.LT.U32.AND P0, PT, R19, R64, PT ;  /* 0x000000401300720c */ /* 0x000fe40003f01070 */
[----:B------:R-:W-:Y:S02]  /*1e630*/  ISETP.EQ.AND.EX P6, PT, R16, R65, !P1, P6 ;  /* 0x000000411000720c */ /* 0x000fe40004fc2360 */
[----:B------:R-:W-:Y:S02]  /*1e640*/  ISETP.GE.U32.AND.EX P4, PT, R0, R67, PT, P4 ;  /* 0x000000430000720c */ /* 0x000fe40003f86140 */
[----:B------:R-:W-:Y:S02]  /*1e650*/  ISETP.LT.U32.OR.EX P6, PT, R16, R65, P6, P0 ;  /* 0x000000411000720c */ /* 0x000fe400037c1500 */
[----:B------:R-:W-:Y:S02]  /*1e660*/  @P2 ISETP.EQ.U32.AND P5, PT, R15, R58, PT ;  /* 0x0000003a0f00220c */ /* 0x000fe40003fa2070 */
[----:B------:R-:W-:-:S02]  /*1e670*/  PLOP3.LUT P0, PT, PT, PT, PT, 0x80, 0x8 ;  /* 0x000000000008781c */ /* 0x000fc40003f0f070 */
[----:B------:R-:W-:Y:S02]  /*1e680*/  @P2 ISETP.EQ.AND.EX P0, PT, R0, R59, P3, P5 ;  /* 0x0000003b0000220c */ /* 0x000fe40001f02350 */
[CC--:B------:R-:W-:Y:S02]  /*1e690*/  ISETP.EQ.U32.AND P2, PT, R17.reuse, R74.reuse, PT ;  /* 0x0000004a1100720c */ /* 0x0c0fe40003f42070 */
[----:B------:R-:W-:Y:S02]  /*1e6a0*/  ISETP.LT.U32.AND P3, PT, R17, R74, PT ;  /* 0x0000004a1100720c */ /* 0x000fe40003f61070 */
[C---:B------:R-:W-:Y:S02]  /*1e6b0*/  ISETP.EQ.AND.EX P2, PT, R12.reuse, R2, P6, P2 ;  /* 0x000000020c00720c */ /* 0x040fe40003742320 */
[----:B------:R-:W-:Y:S02]  /*1e6c0*/  @P4 ISETP.NE.U32.AND P5, PT, R15, R66, PT ;  /* 0x000000420f00420c */ /* 0x000fe40003fa5070 */
[----:B------:R-:W-:-:S02]  /*1e6d0*/  ISETP.LT.U32.OR.EX P2, PT, R12, R2, P2, P3 ;  /* 0x000000020c00720c */ /* 0x000fc40001741530 */
[----:B------:R-:W-:Y:S02]  /*1e6e0*/  PLOP3.LUT P3, PT, PT, PT, PT, 0x8, 0x80 ;  /* 0x000000000080781c */ /* 0x000fe40003f6e170 */
[----:B------:R-:W-:Y:S02]  /*1e6f0*/  @P4 ISETP.NE.OR.EX P3, PT, R0, R67, !P2, P5 ;  /* 0x000000430000420c */ /* 0x000fe40005765750 */
[----:B------:R-:W-:Y:S02]  /*1e700*/  SEL R3, RZ, 0x1, P1 ;  /* 0x00000001ff037807 */ /* 0x000fe40000800000 */
[----:B------:R-:W-:Y:S02]  /*1e710*/  PLOP3.LUT P0, PT, P0, P3, PT, 0xf8, 0x8f ;  /* 0x00000000008f781c */ /* 0x000fe40000707f70 */
[----:B------:R-:W-:Y:S02]  /*1e720*/  SEL R13, RZ, 0x1, !P6 ;  /* 0x00000001ff0d7807 */ /* 0x000fe40007000000 */
[----:B------:R-:W-:-:S02]  /*1e730*/  IADD3 R76, P3, PT, R3, R64, RZ ;  /* 0x00000040034c7210 */ /* 0x000fc40007f7e0ff */
[----:B------:R-:W-:Y:S02]  /*1e740*/  SEL R35, R62, RZ, P0 ;  /* 0x000000ff3e237207 */ /* 0x000fe40000000000 */
[----:B------:R-:W-:Y:S01]  /*1e750*/  SEL R3, RZ, 0x1, !P2 ;  /* 0x00000001ff037807 */ /* 0x000fe20005000000 */
[----:B------:R-:W-:Y:S01]  /*1e760*/  IMAD.X R75, RZ, RZ, R65, P3 ;  /* 0x000000ffff4b7224 */ /* 0x000fe200018e0641 */
[----:B------:R-:W-:Y:S02]  /*1e770*/  IADD3 R104, P1, PT, R13, R74, RZ ;  /* 0x0000004a0d687210 */ /* 0x000fe40007f3e0ff */
[----:B------:R-:W-:Y:S02]  /*1e780*/  SEL R76, R76, RZ, P0 ;  /* 0x000000ff4c4c7207 */ /* 0x000fe40000000000 */
[----:B------:R-:W-:Y:S01]  /*1e790*/  IADD3 R35, P6, PT, -R35, R52, RZ ;  /* 0x0000003423237210 */ /* 0x000fe20007fde1ff */
[----:B------:R-:W-:Y:S01]  /*1e7a0*/  IMAD.X R103, RZ, RZ, R2, P1 ;  /* 0x000000ffff677224 */ /* 0x000fe200008e0602 */
[----:B------:R-:W-:-:S02]  /*1e7b0*/  IADD3 R102, P5, PT, R3, R66, RZ ;  /* 0x0000004203667210 */ /* 0x000fc40007fbe0ff */
[----:B------:R-:W-:Y:S01]  /*1e7c0*/  SEL R92, R63, RZ, P0 ;  /* 0x000000ff3f5c7207 */ /* 0x000fe20000000000 */
[----:B------:R-:W-:Y:S01]  /*1e7d0*/  IMAD.WIDE.U32 R36, R35, R35, RZ ;  /* 0x0000002323247225 */ /* 0x000fe200078e00ff */
[----:B------:R-:W-:Y:S02]  /*1e7e0*/  SEL R104, R104, RZ, P0 ;  /* 0x000000ff68687207 */ /* 0x000fe40000000000 */
[----:B------:R-:W-:Y:S01]  /*1e7f0*/  IADD3 R76, P4, PT, -R76, R19, RZ ;  /* 0x000000134c4c7210 */ /* 0x000fe20007f9e1ff */
[----:B------:R-:W-:Y:S01]  /*1e800*/  IMAD.X R92, R53, 0x1, ~R92, P6 ;  /* 0x00000001355c7824 */ /* 0x000fe200030e0e5c */
[----:B------:R-:W-:Y:S01]  /*1e810*/  SEL R102, R102, RZ, P0 ;  /* 0x000000ff66667207 */ /* 0x000fe20000000000 */
[----:B------:R-:W-:Y:S01]  /*1e820*/  IMAD.X R111, RZ, RZ, R67, P5 ;  /* 0x000000ffff6f7224 */ /* 0x000fe200028e0643 */
[----:B------:R-:W-:Y:S01]  /*1e830*/  SEL R75, R75, RZ, P0 ;  /* 0x000000ff4b4b7207 */ /* 0x000fe20000000000 */
[----:B------:R-:W-:Y:S01]  /*1e840*/  IMAD.WIDE.U32 R18, R35, R76, RZ ;  /* 0x0000004c23127225 */ /* 0x000fe200078e00ff */
[----:B------:R-:W-:-:S02]  /*1e850*/  IADD3 R104, P2, PT, -R104, R17, RZ ;  /* 0x0000001168687210 */ /* 0x000fc40007f5e1ff */
[----:B------:R-:W-:Y:S01]  /*1e860*/  IADD3 R102, P3, PT, -R102, R15, RZ ;  /* 0x0000000f66667210 */ /* 0x000fe20007f7e1ff */
[----:B------:R-:W-:Y:S01]  /*1e870*/  IMAD.WIDE.U32 R14, R92, R76, RZ ;  /* 0x0000004c5c0e7225 */ /* 0x000fe200078e00ff */
[----:B------:R-:W-:Y:S02]  /*1e880*/  SEL R103, R103, RZ, P0 ;  /* 0x000000ff67677207 */ /* 0x000fe40000000000 */
[----:B------:R-:W-:Y:S01]  /*1e890*/  SEL R111, R111, RZ, P0 ;  /* 0x000000ff6f6f7207 */ /* 0x000fe20000000000 */
[----:B------:R-:W-:Y:S02]  /*1e8a0*/  IMAD.X R75, R16, 0x1, ~R75, P4 ;  /* 0x00000001104b7824 */ /* 0x000fe400020e0e4b */
[----:B------:R-:W-:-:S04]  /*1e8b0*/  IMAD.WIDE.U32 R16, R92, R104, RZ ;  /* 0x000000685c107225 */ /* 0x000fc800078e00ff */
[----:B------:R-:W-:Y:S02]  /*1e8c0*/  IMAD.X R103, R12, 0x1, ~R103, P2 ;  /* 0x000000010c677824 */ /* 0x000fe400010e0e67 */
[----:B------:R-:W-:-:S04]  /*1e8d0*/  IMAD.WIDE.U32 R14, P1, R75, R35, R14 ;  /* 0x000000234b0e7225 */ /* 0x000fc8000782000e */
[----:B------:R-:W-:Y:S01]  /*1e8e0*/  IMAD.WIDE.U32 R12, R92, R35, RZ ;  /* 0x000000235c0c7225 */ /* 0x000fe200078e00ff */
[----:B------:R-:W-:-:S03]  /*1e8f0*/  IADD3 RZ, P2, PT, R19, R14, RZ ;  /* 0x0000000e13ff7210 */ /* 0x000fc60007f5e0ff */
[----:B------:R-:W-:Y:S02]  /*1e900*/  IMAD.X R111, R0, 0x1, ~R111, P3 ;  /* 0x00000001006f7824 */ /* 0x000fe400018e0e6f */
[----:B------:R-:W-:-:S04]  /*1e910*/  IMAD.WIDE.U32 R30, R35, R104, RZ ;  /* 0x00000068231e7225 */ /* 0x000fc800078e00ff */
[----:B------:R-:W-:-:S04]  /*1e920*/  IMAD.WIDE.U32 R16, P3, R103, R35, R16 ;  /* 0x0000002367107225 */ /* 0x000fc80007860010 */
[----:B------:R-:W-:Y:S01]  /*1e930*/  IMAD.WIDE.U32 R20, R75, R35, RZ ;  /* 0x000000234b147225 */ /* 0x000fe200078e00ff */
[----:B------:R-:W-:-:S03]  /*1e940*/  IADD3 RZ, P5, PT, R31, R16, RZ ;  /* 0x000000101fff7210 */ /* 0x000fc60007fbe0ff */
[----:B------:R-:W-:-:S04]  /*1e950*/  IMAD.WIDE.U32 R18, P4, R35, R92, R12 ;  /* 0x0000005c23127225 */ /* 0x000fc8000788000c */
[----:B------:R-:W-:-:S04]  /*1e960*/  IMAD.WIDE.U32 R20, P0, R76, R92, R20 ;  /* 0x0000005c4c147225 */ /* 0x000fc80007800014 */
[----:B------:R-:W-:Y:S01]  /*1e970*/  IMAD.X R31, RZ, RZ, RZ, P4 ;  /* 0x000000ffff1f7224 */ /* 0x000fe200020e06ff */
[----:B------:R-:W-:Y:S01]  /*1e980*/  IADD3 R105, P4, PT, R37, R18, RZ ;  /* 0x0000001225697210 */ /* 0x000fe20007f9e0ff */
[----:B------:R-:W-:-:S04]  /*1e990*/  IMAD.WIDE.U32 R82, R76, R35, RZ ;  /* 0x000000234c527225 */ /* 0x000fc800078e00ff */
[----:B------:R-:W-:Y:S02]  /*1e9a0*/  IMAD.MOV.U32 R30, RZ, RZ, R19 ;  /* 0x000000ffff1e7224 */ /* 0x000fe400078e0013 */
[----:B------:R-:W-:Y:S01]  /*1e9b0*/  IMAD.X R79, RZ, RZ, RZ, P1 ;  /* 0x000000ffff4f7224 */ /* 0x000fe200008e06ff */
[----:B------:R-:W-:Y:S01]  /*1e9c0*/  IADD3 R0, P1, PT, R83, R20, RZ ;  /* 0x0000001453007210 */ /* 0x000fe20007f3e0ff */
[----:B------:R-:W-:Y:S02]  /*1e9d0*/  IMAD.X R53, RZ, RZ, RZ, P0 ;  /* 0x000000ffff357224 */ /* 0x000fe400000e06ff */
[----:B------:R-:W-:-:S04]  /*1e9e0*/  IMAD.WIDE.U32.X R30, R92, R92, R30, P4 ;  /* 0x0000005c5c1e7225 */ /* 0x000fc800020e041e */
[----:B------:R-:W-:Y:S02]  /*1e9f0*/  IMAD.MOV.U32 R52, RZ, RZ, R21 ;  /* 0x000000ffff347224 */ /* 0x000fe400078e0015 */
[----:B------:R-:W-:-:S04]  /*1ea00*/  IMAD.WIDE.U32 R32, R92, R102, RZ ;  /* 0x000000665c207225 */ /* 0x000fc800078e00ff */
[----:B------:R-:W-:Y:S01]  /*1ea10*/  IMAD.WIDE.U32.X R18, R75, R92, R52, P1 ;  /* 0x0000005c4b127225 */ /* 0x000fe200008e0434 */
[----:B------:R-:W-:-:S03]  /*1ea20*/  IADD3 R99, P1, PT, R30, R82, RZ ;  /* 0x000000521e637210 */ /* 0x000fc60007f3e0ff */
[----:B------:R-:W-:-:S04]  /*1ea30*/  IMAD.WIDE.U32 R12, P6, R111, R35, R32 ;  /* 0x000000236f0c7225 */ /* 0x000fc800078c0020 */
[----:B------:R-:W-:-:S04]  /*1ea40*/  IMAD.WIDE.U32 R38, R35, R102, RZ ;  /* 0x0000006623267225 */ /* 0x000fc800078e00ff */
[----:B------:R-:W-:Y:S01]  /*1ea50*/  IMAD.WIDE.U32 R32, R103, R35, RZ ;  /* 0x0000002367207225 */ /* 0x000fe200078e00ff */
[----:B------:R-:W-:-:S03]  /*1ea60*/  IADD3 RZ, P0, PT, R39, R12, RZ ;  /* 0x0000000c27ff7210 */ /* 0x000fc60007f1e0ff */
[----:B------:R-:W-:Y:S02]  /*1ea70*/  IMAD.MOV.U32 R78, RZ, RZ, R15 ;  /* 0x000000ffff4e7224 */ /* 0x000fe400078e000f */
[----:B------:R-:W-:-:S04]  /*1ea80*/  IMAD.WIDE.U32 R14, R75, R76, RZ ;  /* 0x0000004c4b0e7225 */ /* 0x000fc800078e00ff */
[----:B------:R-:W-:Y:S02]  /*1ea90*/  IMAD.X R107, R0, 0x1, R31, P1 ;  /* 0x00000001006b7824 */ /* 0x000fe400008e061f */
[----:B------:R-:W-:-:S04]  /*1eaa0*/  IMAD.WIDE.U32 R58, R111, R35, RZ ;  /* 0x000000236f3a7225 */ /* 0x000fc800078e00ff */
[----:B------:R-:W-:Y:S02]  /*1eab0*/  IMAD.X R31, RZ, RZ, RZ, P3 ;  /* 0x000000ffff1f7224 */ /* 0x000fe400018e06ff */
[----:B------:R-:W-:Y:S02]  /*1eac0*/  IMAD.MOV.U32 R30, RZ, RZ, R17 ;  /* 0x000000ffff1e7224 */ /* 0x000fe400078e0011 */
[----:B------:R-:W-:-:S04]  /*1ead0*/  IMAD.WIDE.U32 R38, P4, R104, R92, R32 ;  /* 0x0000005c68267225 */ /* 0x000fc80007880020 */
[----:B------:R-:W-:-:S04]  /*1eae0*/  IMAD.WIDE.U32 R20, R104, R35, RZ ;  /* 0x0000002368147225 */ /* 0x000fc800078e00ff */
[----:B------:R-:W-:-:S04]  /*1eaf0*/  IMAD.WIDE.U32 R84, R75, R102, RZ ;  /* 0x000000664b547225 */ /* 0x000fc800078e00ff */
[----:B------:R-:W-:-:S04]  /*1eb00*/  IMAD.WIDE.U32 R14, P1, R76, R75, R14 ;  /* 0x0000004b4c0e7225 */ /* 0x000fc8000782000e */
[----:B------:R-:W-:-:S04]  /*1eb10*/  IMAD.WIDE.U32.X R16, R103, R92, R30, P5 ;  /* 0x0000005c67107225 */ /* 0x000fc800028e041e */
[----:B------:R-:W-:-:S04]  /*1eb20*/  IMAD.WIDE.U32 R58, P5, R102, R92, R58 ;  /* 0x0000005c663a7225 */ /* 0x000fc800078a003a */
[----:B------:R-:W-:Y:S02]  /*1eb30*/  IMAD.X R31, RZ, RZ, RZ, P6 ;  /* 0x000000ffff1f7224 */ /* 0x000fe400030e06ff */
[----:B------:R-:W-:Y:S02]  /*1eb40*/  IMAD.MOV.U32 R30, RZ, RZ, R13 ;  /* 0x000000ffff1e7224 */ /* 0x000fe400078e000d */
[----:B------:R-:W-:-:S04]  /*1eb50*/  IMAD.WIDE.U32 R34, R102, R35, RZ ;  /* 0x0000002366227225 */ /* 0x000fc800078e00ff */
[----:B------:R-:W-:Y:S01]  /*1eb60*/  IMAD.X R33, RZ, RZ, RZ, P4 ;  /* 0x000000ffff217224 */ /* 0x000fe200020e06ff */
[----:B------:R-:W-:Y:S01]  /*1eb70*/  IADD3 R3, P4, PT, R21, R38, RZ ;  /* 0x0000002615037210 */ /* 0x000fe20007f9e0ff */
[----:B------:R-:W-:Y:S02]  /*1eb80*/  IMAD.MOV.U32 R32, RZ, RZ, R39 ;  /* 0x000000ffff207224 */ /* 0x000fe400078e0027 */
[----:B------:R-:W-:Y:S02]  /*1eb90*/  IMAD.X R53, RZ, RZ, RZ, P1 ;  /* 0x000000ffff357224 */ /* 0x000fe400008e06ff */
[----:B------:R-:W-:-:S04]  /*1eba0*/  IMAD.WIDE.U32 R86, R36, R60, RZ ;  /* 0x0000003c24567225 */ /* 0x000fc800078e00ff */
[----:B------:R-:W-:-:S04]  /*1ebb0*/  IMAD.WIDE.U32 R38, R76, R102, RZ ;  /* 0x000000664c267225 */ /* 0x000fc800078e00ff */
[----:B------:R-:W-:-:S04]  /*1ebc0*/  IMAD.WIDE.U32 R84, P1, R111, R76, R84 ;  /* 0x0000004c6f547225 */ /* 0x000fc80007820054 */
[----:B------:R-:W-:Y:S01]  /*1ebd0*/  IMAD.WIDE.U32.X R30, R111, R92, R30, P0 ;  /* 0x0000005c6f1e7225 */ /* 0x000fe200000e041e */
[----:B------:R-:W-:Y:S02]  /*1ebe0*/  IADD3 R13, P0, PT, R35, R58, RZ ;  /* 0x0000003a230d7210 */ /* 0x000fe40007f1e0ff */
[----:B------:R-:W-:Y:S01]  /*1ebf0*/  IADD3 RZ, P3, PT, R39, R84, RZ ;  /* 0x0000005427ff7210 */ /* 0x000fe20007f7e0ff */
[----:B------:R-:W-:-:S04]  /*1ec00*/  IMAD.WIDE.U32 R90, R75, R104, RZ ;  /* 0x000000684b5a7225 */ /* 0x000fc800078e00ff */
[----:B------:R-:W-:Y:S02]  /*1ec10*/  IMAD R35, R105, R60, RZ ;  /* 0x0000003c69237224 */ /* 0x000fe400078e02ff */
[----:B------:R-:W-:-:S04]  /*1ec20*/  IMAD.WIDE.U32 R56, R103, R76, RZ ;  /* 0x0000004c67387225 */ /* 0x000fc800078e00ff */
[----:B------:R-:W-:-:S04]  /*1ec30*/  IMAD.WIDE.U32 R96, R76, R76, RZ ;  /* 0x0000004c4c607225 */ /* 0x000fc800078e00ff */
[----:B------:R-:W-:Y:S01]  /*1ec40*/  IMAD.WIDE.U32 R88, R86, R62, RZ ;  /* 0x0000003e56587225 */ /* 0x000fe200078e00ff */
[----:B------:R-:W-:-:S03]  /*1ec50*/  IADD3 R12, P6, PT, R97, R14, RZ ;  /* 0x0000000e610c7210 */ /* 0x000fc60007fde0ff */
[----:B------:R-:W-:Y:S01]  /*1ec60*/  IMAD.X R39, RZ, RZ, RZ, P5 ;  /* 0x000000ffff277224 */ /* 0x000fe200028e06ff */
[----:B------:R-:W-:Y:S01]  /*1ec70*/  LOP3.LUT R21, RZ, R88, RZ, 0x33, !PT ;  /* 0x00000058ff157212 */ /* 0x000fe200078e33ff */
[----:B------:R-:W-:Y:S02]  /*1ec80*/  IMAD.MOV.U32 R38, RZ, RZ, R59 ;  /* 0x000000ffff267224 */ /* 0x000fe400078e003b */
[----:B------:R-:W-:Y:S02]  /*1ec90*/  IMAD R35, R36, R61, R35 ;  /* 0x0000003d24237224 */ /* 0x000fe400078e0223 */
[----:B------:R-:W-:-:S04]  /*1eca0*/  IMAD.WIDE.U32.X R78, R75, R92, R78, P2 ;  /* 0x0000005c4b4e7225 */ /* 0x000fc800010e044e */
[----:B------:R-:W-:-:S04]  /*1ecb0*/  IMAD.WIDE.U32 R54, R76, R104, RZ ;  /* 0x000000684c367225 */ /* 0x000fc800078e00ff */
[----:B------:R-:W-:-:S04]  /*1ecc0*/  IMAD.WIDE.U32 R90, P2, R103, R76, R90 ;  /* 0x0000004c675a7225 */ /* 0x000fc8000784005a */
[----:B------:R-:W-:Y:S02]  /*1ecd0*/  IMAD.MOV.U32 R52, RZ, RZ, R15 ;  /* 0x000000ffff347224 */ /* 0x000fe400078e000f */
[----:B------:R-:W-:-:S04]  /*1ece0*/  IMAD.WIDE.U32 R56, P5, R104, R75, R56 ;  /* 0x0000004b68387225 */ /* 0x000fc800078a0038 */
[----:B------:R-:W-:-:S04]  /*1ecf0*/  IMAD.WIDE.U32 R80, R111, R76, RZ ;  /* 0x0000004c6f507225 */ /* 0x000fc800078e00ff */
[----:B------:R-:W-:-:S04]  /*1ed00*/  IMAD.WIDE.U32 R14, R104, R76, RZ ;  /* 0x0000004c680e7225 */ /* 0x000fc800078e00ff */
[----:B------:R-:W-:Y:S02]  /*1ed10*/  IMAD.IADD R109, R87, 0x1, R35 ;  /* 0x00000001576d7824 */ /* 0x000fe400078e0223 */
[----:B------:R-:W-:Y:S01]  /*1ed20*/  IMAD.WIDE.U32.X R38, R111, R92, R38, P0 ;  /* 0x0000005c6f267225 */ /* 0x000fe200000e0426 */
[----:B------:R-:W-:-:S03]  /*1ed30*/  ISETP.GE.U32.AND P0, PT, R99, R82, PT ;  /* 0x000000526300720c */ /* 0x000fc60003f06070 */
[----:B------:R-:W-:Y:S01]  /*1ed40*/  IMAD.WIDE.U32.X R32, R103, R92, R32, P4 ;  /* 0x0000005c67207225 */ /* 0x000fe200020e0420 */
[----:B------:R-:W-:Y:S02]  /*1ed50*/  IADD3 RZ, P4, PT, R55, R90, RZ ;  /* 0x0000005a37ff7210 */ /* 0x000fe40007f9e0ff */
[----:B------:R-:W-:Y:S01]  /*1ed60*/  ISETP.GE.U32.AND.EX P0, PT, R107, R0, PT, P0 ;  /* 0x000000006b00720c */ /* 0x000fe20003f06100 */
[----:B------:R-:W-:Y:S02]  /*1ed70*/  IMAD.MOV.U32 R54, RZ, RZ, R57 ;  /* 0x000000ffff367224 */ /* 0x000fe400078e0039 */
[----:B------:R-:W-:Y:S01]  /*1ed80*/  IMAD.X R59, RZ, RZ, RZ, P1 ;  /* 0x000000ffff3b7224 */ /* 0x000fe200008e06ff */
[----:B------:R-:W-:Y:S01]  /*1ed90*/  ISETP.GT.U32.AND P1, PT, R36, R21, PT ;  /* 0x000000152400720c */ /* 0x000fe20003f24070 */
[----:B------:R-:W-:Y:S01]  /*1eda0*/  IMAD.MOV.U32 R58, RZ, RZ, R85 ;  /* 0x000000ffff3a7224 */ /* 0x000fe200078e0055 */
[----:B------:R-:W-:Y:S01]  /*1edb0*/  SEL R35, RZ, 0x1, P0 ;  /* 0x00000001ff237807 */ /* 0x000fe20000000000 */
[----:B------:R-:W-:Y:S01]  /*1edc0*/  IMAD.X R55, RZ, RZ, RZ, P5 ;  /* 0x000000ffff377224 */ /* 0x000fe200028e06ff */
[----:B------:R-:W-:Y:S01]  /*1edd0*/  IADD3 R15, P5, PT, R15, R56, RZ ;  /* 0x000000380f0f7210 */ /* 0x000fe20007fbe0ff */
[----:B------:R-:W-:-:S02]  /*1ede0*/  IMAD.X R57, RZ, RZ, RZ, P2 ;  /* 0x000000ffff397224 */ /* 0x000fc400010e06ff */
[----:B------:R-:W-:-:S04]  /*1edf0*/  IMAD.WIDE.U32 R84, R109, R62, RZ ;  /* 0x0000003e6d547225 */ /* 0x000fc800078e00ff */
[----:B------:R-:W-:-:S04]  /*1ee00*/  IMAD.WIDE.U32 R80, P2, R102, R75, R80 ;  /* 0x0000004b66507225 */ /* 0x000fc80007840050 */
[----:B------:R-:W-:-:S04]  /*1ee10*/  IMAD.WIDE.U32 R36, R102, R76, RZ ;  /* 0x0000004c66247225 */ /* 0x000fc800078e00ff */
[----:B------:R-:W-:Y:S02]  /*1ee20*/  IMAD.MOV.U32 R56, RZ, RZ, R91 ;  /* 0x000000ffff387224 */ /* 0x000fe400078e005b */
[----:B------:R-:W-:Y:S01]  /*1ee30*/  IMAD.X R77, RZ, RZ, RZ, P2 ;  /* 0x000000ffff4d7224 */ /* 0x000fe200010e06ff */
[----:B------:R-:W-:Y:S01]  /*1ee40*/  IADD3 R21, P2, PT, R37, R80, RZ ;  /* 0x0000005025157210 */ /* 0x000fe20007f5e0ff */
[----:B------:R-:W-:-:S04]  /*1ee50*/  IMAD.WIDE.U32.X R58, R111, R75, R58, P3 ;  /* 0x0000004b6f3a7225 */ /* 0x000fc800018e043a */
[----:B------:R-:W-:Y:S02]  /*1ee60*/  IMAD.MOV.U32 R76, RZ, RZ, R81 ;  /* 0x000000ffff4c7224 */ /* 0x000fe400078e0051 */
[----:B------:R-:W-:Y:S01]  /*1ee70*/  IMAD.WIDE.U32.X R56, R103, R75, R56, P4 ;  /* 0x0000004b67387225 */ /* 0x000fe200020e0438 */
[----:B------:R-:W-:-:S03]  /*1ee80*/  IADD3 R99, P4, PT, R99, R82, RZ ;  /* 0x0000005263637210 */ /* 0x000fc60007f9e0ff */
[----:B------:R-:W-:-:S04]  /*1ee90*/  IMAD.WIDE.U32 R84, P3, R86, R63, R84 ;  /* 0x0000003f56547225 */ /* 0x000fc80007860054 */
[----:B------:R-:W-:Y:S01]  /*1eea0*/  IMAD.WIDE.U32 R80, R109, R64, RZ ;  /* 0x000000406d507225 */ /* 0x000fe200078e00ff */
[----:B------:R-:W-:-:S03]  /*1eeb0*/  IADD3 R97, P0, PT, R89, R84, RZ ;  /* 0x0000005459617210 */ /* 0x000fc60007f1e0ff */
[----:B------:R-:W-:-:S04]  /*1eec0*/  IMAD.WIDE.U32.X R52, R75, R75, R52, P6 ;  /* 0x0000004b4b347225 */ /* 0x000fc800030e0434 */
[----:B------:R-:W-:Y:S01]  /*1eed0*/  IMAD.WIDE.U32.X R54, R103, R75, R54, P5 ;  /* 0x0000004b67367225 */ /* 0x000fe200028e0436 */
[----:B------:R-:W-:-:S03]  /*1eee0*/  IADD3 R35, P5, P6, R20, R78, R35 ;  /* 0x0000004e14237210 */ /* 0x000fc60007ebe023 */
[----:B------:R-:W-:Y:S01]  /*1eef0*/  IMAD.WIDE.U32 R90, R109, R74, RZ ;  /* 0x0000004a6d5a7225 */ /* 0x000fe200078e00ff */
[----:B------:R-:W-:-:S03]  /*1ef00*/  IADD3.X R37, PT, PT, R3, R79, RZ, P5, P6 ;  /* 0x0000004f03257210 */ /* 0x000fc60002fec4ff */
[----:B------:R-:W-:Y:S01]  /*1ef10*/  IMAD.X R83, RZ, RZ, RZ, P3 ;  /* 0x000000ffff537224 */ /* 0x000fe200018e06ff */
[----:B------:R-:W-:Y:S01]  /*1ef20*/  ISETP.GE.U32.AND P3, PT, R99, R82, PT ;  /* 0x000000526300720c */ /* 0x000fe20003f66070 */
[----:B------:R-:W-:-:S04]  /*1ef30*/  IMAD.WIDE.U32.X R76, R111, R75, R76, P2 ;  /* 0x0000004b6f4c7225 */ /* 0x000fc800010e044c */
[----:B------:R-:W-:Y:S02]  /*1ef40*/  IMAD.MOV.U32 R82, RZ, RZ, R85 ;  /* 0x000000ffff527224 */ /* 0x000fe400078e0055 */
[----:B------:R-:W-:-:S04]  /*1ef50*/  IMAD.WIDE.U32 R80, P2, R86, R65, R80 ;  /* 0x0000004156507225 */ /* 0x000fc80007840050 */
[----:B------:R-:W-:-:S04]  /*1ef60*/  IMAD.WIDE.U32 R84, R109, R66, RZ ;  /* 0x000000426d547225 */ /* 0x000fc800078e00ff */
[----:B------:R-:W-:-:S04]  /*1ef70*/  IMAD.WIDE.U32 R92, R86, R64, RZ ;  /* 0x00000040565c7225 */ /* 0x000fc800078e00ff */
[----:B------:R-:W-:-:S04]  /*1ef80*/  IMAD.WIDE.U32 R90, P5, R86, R2, R90 ;  /* 0x00000002565a7225 */ /* 0x000fc800078a005a */
[----:B------:R-:W-:-:S04]  /*1ef90*/  IMAD.WIDE.U32 R78, R86, R74, RZ ;  /* 0x0000004a564e7225 */ /* 0x000fc800078e00ff */
[----:B------:R-:W-:Y:S01]  /*1efa0*/  IMAD.X R95, RZ, RZ, RZ, P2 ;  /* 0x000000ffff5f7224 */ /* 0x000fe200010e06ff */
[----:B------:R-:W-:Y:S01]  /*1efb0*/  IADD3 R75, P2, PT, R93, R80, RZ ;  /* 0x000000505d4b7210 */ /* 0x000fe20007f5e0ff */
[----:B------:R-:W-:Y:S01]  /*1efc0*/  IMAD.X R87, RZ, RZ, RZ, P5 ;  /* 0x000000ffff577224 */ /* 0x000fe200028e06ff */
[----:B------:R-:W-:Y:S01]  /*1efd0*/  IADD3 R79, P5, PT, R79, R90, RZ ;  /* 0x0000005a4f4f7210 */ /* 0x000fe20007fbe0ff */
[----:B------:R-:W-:Y:S02]  /*1efe0*/  IMAD.MOV.U32 R94, RZ, RZ, R81 ;  /* 0x000000ffff5e7224 */ /* 0x000fe400078e0051 */
[----:B------:R-:W-:-:S04]  /*1eff0*/  IMAD.WIDE.U32 R84, P6, R86, R67, R84 ;  /* 0x0000004356547225 */ /* 0x000fc800078c0054 */
[----:B------:R-:W-:-:S04]  /*1f000*/  IMAD.WIDE.U32 R80, R86, R66, RZ ;  /* 0x0000004256507225 */ /* 0x000fc800078e00ff */
[----:B------:R-:W-:-:S04]  /*1f010*/  IMAD.WIDE.U32 R100, R103, R104, RZ ;  /* 0x0000006867647225 */ /* 0x000fc800078e00ff */
[----:B------:R-:W-:Y:S02]  /*1f020*/  IMAD.MOV.U32 R86, RZ, RZ, R91 ;  /* 0x000000ffff567224 */ /* 0x000fe400078e005b */
[----:B------:R-:W-:Y:S01]  /*1f030*/  IMAD.WIDE.U32.X R82, R109, R63, R82, P0 ;  /* 0x0000003f6d527225 */ /* 0x000fe200000e0452 */
[----:B------:R-:W-:-:S03]  /*1f040*/  IADD3 R81, P0, PT, R81, R84, RZ ;  /* 0x0000005451517210 */ /* 0x000fc60007f1e0ff */
[----:B------:R-:W-:Y:S02]  /*1f050*/  IMAD.MOV.U32 R88, RZ, RZ, R85 ;  /* 0x000000ffff587224 */ /* 0x000fe400078e0055 */
[----:B------:R-:W-:Y:S01]  /*1f060*/  IMAD.WIDE.U32.X R86, R109, R2, R86, P5 ;  /* 0x000000026d567225 */ /* 0x000fe200028e0456 */
[----:B------:R-:W-:-:S03]  /*1f070*/  IADD3 R106, P5, PT, R99, R92, RZ ;  /* 0x0000005c636a7210 */ /* 0x000fc60007fbe0ff */
[----:B------:R-:W-:Y:S01]  /*1f080*/  IMAD.WIDE.U32.X R84, R109, R65, R94, P2 ;  /* 0x000000416d547225 */ /* 0x000fe200010e045e */
[----:B------:R-:W-:-:S03]  /*1f090*/  LOP3.LUT R94, RZ, R97, RZ, 0x33, !PT ;  /* 0x00000061ff5e7212 */ /* 0x000fc600078e33ff */
[----:B------:R-:W-:Y:S01]  /*1f0a0*/  IMAD.X R89, RZ, RZ, RZ, P6 ;  /* 0x000000ffff597224 */ /* 0x000fe200030e06ff */
[----:B------:R-:W-:Y:S01]  /*1f0b0*/  ISETP.GT.U32.AND.EX P1, PT, R105, R94, PT, P1 ;  /* 0x0000005e6900720c */ /* 0x000fe20003f24110 */
[----:B------:R-:W-:-:S04]  /*1f0c0*/  IMAD.WIDE.U32 R100, P2, R104, R103, R100 ;  /* 0x0000006768647225 */ /* 0x000fc80007840064 */
[----:B------:R-:W-:-:S04]  /*1f0d0*/  IMAD.WIDE.U32 R90, R104, R104, RZ ;  /* 0x00000068685a7225 */ /* 0x000fc800078e00ff */
[----:B------:R-:W-:-:S04]  /*1f0e0*/  IMAD.WIDE.U32 R98, R103, R102, RZ ;  /* 0x0000006667627225 */ /* 0x000fc800078e00ff */
[----:B------:R-:W-:Y:S01]  /*1f0f0*/  IMAD.WIDE.U32.X R88, R109, R67, R88, P0 ;  /* 0x000000436d587225 */ /* 0x000fe200000e0458 */
[----:B------:R-:W-:-:S03]  /*1f100*/  ISETP.GE.U32.AND P0, PT, R106, R92, PT ;  /* 0x0000005c6a00720c */ /* 0x000fc60003f06070 */
[----:B------:R-:W-:Y:S01]  /*1f110*/  IMAD.X R93, RZ, RZ, RZ, P2 ;  /* 0x000000ffff5d7224 */ /* 0x000fe200010e06ff */
[----:B------:R-:W-:Y:S01]  /*1f120*/  IADD3 R91, P2, PT, R91, R100, RZ ;  /* 0x000000645b5b7210 */ /* 0x000fe20007f5e0ff */
[----:B------:R-:W-:-:S04]  /*1f130*/  IMAD.WIDE.U32 R94, R104, R102, RZ ;  /* 0x00000066685e7225 */ /* 0x000fc800078e00ff */
[----:B------:R-:W-:-:S04]  /*1f140*/  IMAD.WIDE.U32 R98, P6, R111, R104, R98 ;  /* 0x000000686f627225 */ /* 0x000fc800078c0062 */
[----:B------:R-:W-:Y:S02]  /*1f150*/  IMAD.MOV.U32 R92, RZ, RZ, R101 ;  /* 0x000000ffff5c7224 */ /* 0x000fe400078e0065 */
[----:B------:R-:W-:-:S04]  /*1f160*/  IMAD.WIDE.U32 R100, R111, R104, RZ ;  /* 0x000000686f647225 */ /* 0x000fc800078e00ff */
[----:B------:R-:W-:Y:S01]  /*1f170*/  IMAD.WIDE.U32.X R92, R103, R103, R92, P2 ;  /* 0x00000067675c7225 */ /* 0x000fe200010e045c */
[----:B------:R-:W-:-:S03]  /*1f180*/  IADD3 RZ, P2, PT, R95, R98, RZ ;  /* 0x000000625fff7210 */ /* 0x000fc60007f5e0ff */
[----:B------:R-:W-:Y:S02]  /*1f190*/  IMAD.X R95, RZ, RZ, RZ, P6 ;  /* 0x000000ffff5f7224 */ /* 0x000fe400030e06ff */
[----:B------:R-:W-:Y:S01]  /*1f1a0*/  IMAD.X R107, R107, 0x1, R0, P4 ;  /* 0x000000016b6b7824 */ /* 0x000fe200020e0600 */
[----:B------:R-:W-:Y:S01]  /*1f1b0*/  IADD3 R109, P4, PT, R35, R96, RZ ;  /* 0x00000060236d7210 */ /* 0x000fe20007f9e0ff */
[----:B------:R-:W-:Y:S02]  /*1f1c0*/  IMAD.MOV.U32 R94, RZ, RZ, R99 ;  /* 0x000000ffff5e7224 */ /* 0x000fe400078e0063 */
[----:B------:R-:W-:Y:S01]  /*1f1d0*/  IMAD.WIDE.U32 R100, P6, R102, R103, R100 ;  /* 0x0000006766647225 */ /* 0x000fe200078c0064 */
[----:B------:R-:W-:-:S03]  /*1f1e0*/  ISETP.GE.U32.AND.EX P3, PT, R107, R0, PT, P3 ;  /* 0x000000006b00720c */ /* 0x000fc60003f66130 */
[----:B------:R-:W-:Y:S01]  /*1f1f0*/  IMAD.WIDE.U32.X R94, R111, R103, R94, P2 ;  /* 0x000000676f5e7225 */ /* 0x000fe200010e045e */
[----:B------:R-:W-:-:S03]  /*1f200*/  ISETP.GE.U32.AND P2, PT, R109, R96, PT ;  /* 0x000000606d00720c */ /* 0x000fc60003f46070 */
[----:B------:R-:W-:-:S04]  /*1f210*/  IMAD.WIDE.U32 R96, R102, R104, RZ ;  /* 0x0000006866607225 */ /* 0x000fc800078e00ff */
[----:B------:R-:W-:Y:S01]  /*1f220*/  IMAD.X R99, RZ, RZ, RZ, P6 ;  /* 0x000000ffff637224 */ /* 0x000fe200030e06ff */
[----:B------:R-:W-:Y:S01]  /*1f230*/  IADD3 R97, P6, PT, R97, R100, RZ ;  /* 0x0000006461617210 */ /* 0x000fe20007fde0ff */
[----:B------:R-:W-:Y:S02]  /*1f240*/  IMAD.MOV.U32 R98, RZ, RZ, R101 ;  /* 0x000000ffff627224 */ /* 0x000fe400078e0065 */
[----:B------:R-:W-:-:S04]  /*1f250*/  IMAD.WIDE.U32 R100, R111, R102, RZ ;  /* 0x000000666f647225 */ /* 0x000fc800078e00ff */
[----:B------:R-:W-:Y:S01]  /*1f260*/  IMAD.X R0, R75, 0x1, R107, P5 ;  /* 0x000000014b007824 */ /* 0x000fe200028e066b */
[----:B------:R-:W-:Y:S01]  /*1f270*/  ISETP.GE.U32.AND P5, PT, R35, R20, PT ;  /* 0x000000142300720c */ /* 0x000fe20003fa6070 */
[----:B------:R-:W-:Y:S01]  /*1f280*/  IMAD.WIDE.U32.X R98, R111, R103, R98, P6 ;  /* 0x000000676f627225 */ /* 0x000fe200030e0462 */
[----:B------:R-:W-:Y:S02]  /*1f290*/  SEL R35, RZ, 0x1, P3 ;  /* 0x00000001ff237807 */ /* 0x000fe40001800000 */
[----:B------:R-:W-:Y:S01]  /*1f2a0*/  ISETP.GE.U32.AND.EX P0, PT, R0, R75, PT, P0 ;  /* 0x0000004b0000720c */ /* 0x000fe20003f06100 */
[----:B------:R-:W-:Y:S01]  /*1f2b0*/  IMAD.WIDE.U32 R100, P6, R102, R111, R100 ;  /* 0x0000006f66647225 */ /* 0x000fe200078c0064 */
[----:B------:R-:W-:-:S03]  /*1f2c0*/  ISETP.GE.U32.AND.EX P5, PT, R37, R3, PT, P5 ;  /* 0x000000032500720c */ /* 0x000fc60003fa6150 */
[----:B------:R-:W-:Y:S01]  /*1f2d0*/  IMAD.X R75, R12, 0x1, R37, P4 ;  /* 0x000000010c4b7824 */ /* 0x000fe200020e0625 */
[----:B------:R-:W-:Y:S01]  /*1f2e0*/  IADD3 R37, P3, P4, R109, R18, R35 ;  /* 0x000000126d257210 */ /* 0x000fe20007c7e023 */
[----:B------:R-:W-:Y:S01]  /*1f2f0*/  IMAD.WIDE.U32 R102, R102, R102, RZ ;  /* 0x0000006666667225 */ /* 0x000fe200078e00ff */
[----:B------:R-:W-:Y:S02]  /*1f300*/  SEL R35, RZ, 0x1, !P1 ;  /* 0x00000001ff237807 */ /* 0x000fe40004800000 */
[----:B------:R-:W-:Y:S01]  /*1f310*/  IADD3.X R18, PT, PT, R75, R19, RZ, P3, P4 ;  /* 0x000000134b127210 */ /* 0x000fe20001fe84ff */
[----:B------:R-:W-:Y:S01]  /*1f320*/  IMAD.X R105, RZ, RZ, RZ, P6 ;  /* 0x000000ffff697224 */ /* 0x000fe200030e06ff */
[----:B------:R-:W-:Y:S01]  /*1f330*/  IADD3 R100, P6, PT, R103, R100, RZ ;  /* 0x0000006467647210 */ /* 0x000fe20007fde0ff */
[----:B------:R-:W-:Y:S01]  /*1f340*/  IMAD.MOV.U32 R104, RZ, RZ, R101 ;  /* 0x000000ffff687224 */ /* 0x000fe200078e0065 */
[----:B------:R-:W-:Y:S02]  /*1f350*/  IADD3 R19, P1, PT, R35, R82, RZ ;  /* 0x0000005223137210 */ /* 0x000fe40007f3e0ff */
[----:B------:R-:W-:Y:S01]  /*1f360*/  SEL R35, RZ, 0x1, P5 ;  /* 0x00000001ff237807 */ /* 0x000fe20002800000 */
[----:B------:R-:W-:Y:S01]  /*1f370*/  IMAD.WIDE.U32.X R104, R111, R111, R104, P6 ;  /* 0x0000006f6f687225 */ /* 0x000fe200030e0468 */
[----:B------:R-:W-:-:S02]  /*1f380*/  ISETP.GE.U32.AND P3, PT, R37, R109, PT ;  /* 0x0000006d2500720c */ /* 0x000fc40003f66070 */
[----:B------:R-:W-:Y:S01]  /*1f390*/  IADD3 R37, P5, PT, R37, R20, RZ ;  /* 0x0000001425257210 */ /* 0x000fe20007fbe0ff */
[----:B------:R-:W-:Y:S01]  /*1f3a0*/  IMAD.X R82, RZ, RZ, R83, P1 ;  /* 0x000000ffff527224 */ /* 0x000fe200008e0653 */
[----:B------:R-:W-:Y:S02]  /*1f3b0*/  IADD3 R83, P4, P6, R34, R16, R35 ;  /* 0x0000001022537210 */ /* 0x000fe40007e9e023 */
[----:B------:R-:W-:Y:S02]  /*1f3c0*/  ISETP.GE.U32.AND P1, PT, R37, R20, PT ;  /* 0x000000142500720c */ /* 0x000fe40003f26070 */
[----:B------:R-:W-:Y:S01]  /*1f3d0*/  ISETP.GE.U32.AND.EX P2, PT, R75, R12, PT, P2 ;  /* 0x0000000c4b00720c */ /* 0x000fe20003f46120 */
[C---:B------:R-:W-:Y:S01]  /*1f3e0*/  IMAD.X R12, R18.reuse, 0x1, R3, P5 ;  /* 0x00000001120c7824 */ /* 0x040fe200028e0603 */
[----:B------:R-:W-:Y:S02]  /*1f3f0*/  ISETP.GE.U32.AND.EX P3, PT, R18, R75, PT, P3 ;  /* 0x0000004b1200720c */ /* 0x000fe40003f66130 */
[----:B------:R-:W-:-:S02]  /*1f400*/  IADD3.X R20, PT, PT, R13, R17, RZ, P4, P6 ;  /* 0x000000110d147210 */ /* 0x000fc400027ec4ff */
[-C--:B------:R-:W-:Y:S02]  /*1f410*/  IADD3 R37, P4, PT, R37, R78.reuse, RZ ;  /* 0x0000004e25257210 */ /* 0x080fe40007f9e0ff */
[----:B------:R-:W-:Y:S02]  /*1f420*/  IADD3 R106, P5, PT, R106, R19, RZ ;  /* 0x000000136a6a7210 */ /* 0x000fe40007fbe0ff */
[----:B------:R-:W-:Y:S02]  /*1f430*/  SEL R18, RZ, 0x1, P2 ;  /* 0x00000001ff127807 */ /* 0x000fe40001000000 */
[----:B------:R-:W-:Y:S01]  /*1f440*/  SEL R17, RZ, 0x1, P3 ;  /* 0x00000001ff117807 */ /* 0x000fe20001800000 */
[----:B------:R-:W-:Y:S01]  /*1f450*/  IMAD.X R35, R0, 0x1, R82, P5 ;  /* 0x0000000100237824 */ /* 0x000fe200028e0652 */
[----:B------:R-:W-:Y:S01]  /*1f460*/  ISETP.GE.U32.AND P2, PT, R37, R78, PT ;  /* 0x0000004e2500720c */ /* 0x000fe20003f46070 */
[----:B------:R-:W-:Y:S01]  /*1f470*/  IMAD.X R78, R79, 0x1, R12, P4 ;  /* 0x000000014f4e7824 */ /* 0x000fe200020e060c */
[----:B------:R-:W-:Y:S01]  /*1f480*/  IADD3 R18, P5, P4, R17, R52, R18 ;  /* 0x0000003411127210 */ /* 0x000fe20007cbe012 */
[----:B------:R-:W-:Y:S01]  /*1f490*/  IMAD.WIDE.U32 R16, R106, R60, RZ ;  /* 0x0000003c6a107225 */ /* 0x000fe200078e00ff */
[----:B------:R-:W-:-:S02]  /*1f4a0*/  ISETP.GE.U32.AND.EX P6, PT, R12, R3, PT, P1 ;  /* 0x000000030c00720c */ /* 0x000fc40003fc6110 */
[----:B------:R-:W-:Y:S01]  /*1f4b0*/  ISETP.GE.U32.AND.EX P1, PT, R78, R79, PT, P2 ;  /* 0x0000004f4e00720c */ /* 0x000fe20003f26120 */
[----:B------:R-:W-:Y:S01]  /*1f4c0*/  IMAD R12, R35, R60, RZ ;  /* 0x0000003c230c7224 */ /* 0x000fe200078e02ff */
[----:B------:R-:W-:Y:S02]  /*1f4d0*/  IADD3.X R79, PT, PT, RZ, R53, RZ, P5, P4 ;  /* 0x00000035ff4f7210 */ /* 0x000fe40002fe84ff */
[C---:B------:R-:W-:Y:S01]  /*1f4e0*/  ISETP.GE.U32.AND P2, PT, R83.reuse, R34, PT ;  /* 0x000000225300720c */ /* 0x040fe20003f46070 */
[C---:B------:R-:W-:Y:S01]  /*1f4f0*/  IMAD R101, R106.reuse, R61, R12 ;  /* 0x0000003d6a657224 */ /* 0x040fe200078e020c */
[----:B------:R-:W-:Y:S02]  /*1f500*/  IADD3 R3, P4, PT, R83, R14, RZ ;  /* 0x0000000e53037210 */ /* 0x000fe40007f9e0ff */
[----:B------:R-:W-:Y:S02]  /*1f510*/  ISETP.GE.U32.AND P3, PT, R106, R19, PT ;  /* 0x000000136a00720c */ /* 0x000fe40003f66070 */
[----:B------:R-:W-:-:S02]  /*1f520*/  SEL R0, RZ, 0x1, P0 ;  /* 0x00000001ff007807 */ /* 0x000fc40000000000 */
[----:B------:R-:W-:Y:S01]  /*1f530*/  ISETP.GE.U32.AND.EX P2, PT, R20, R13, PT, P2 ;  /* 0x0000000d1400720c */ /* 0x000fe20003f46120 */
[----:B------:R-:W-:Y:S01]  /*1f540*/  IMAD.X R20, R15, 0x1, R20, P4 ;  /* 0x000000010f147824 */ /* 0x000fe200020e0614 */
[----:B------:R-:W-:Y:S01]  /*1f550*/  IADD3 R75, P0, PT, R3, R18, RZ ;  /* 0x00000012034b7210 */ /* 0x000fe20007f1e0ff */
[----:B------:R-:W-:Y:S01]  /*1f560*/  IMAD.WIDE.U32 R18, R16, R62, RZ ;  /* 0x0000003e10127225 */ /* 0x000fe200078e00ff */
[----:B------:R-:W-:Y:S02]  /*1f570*/  ISETP.GE.U32.AND.EX P3, PT, R35, R82, PT, P3 ;  /* 0x000000522300720c */ /* 0x000fe40003f66130 */
[----:B------:R-:W-:Y:S01]  /*1f580*/  ISETP.GE.U32.AND P4, PT, R3, R14, PT ;  /* 0x0000000e0300720c */ /* 0x000fe20003f86070 */
[----:B------:R-:W-:Y:S01]  /*1f590*/  IMAD.X R12, R20, 0x1, R79, P0 ;  /* 0x00000001140c7824 */ /* 0x000fe200000e064f */
[----:B------:R-:W-:Y:S02]  /*1f5a0*/  ISETP.GE.U32.AND P5, PT, R75, R3, PT ;  /* 0x000000034b00720c */ /* 0x000fe40003fa6070 */
[----:B------:R-:W-:-:S02]  /*1f5b0*/  SEL R79, RZ, 0x1, P3 ;  /* 0x00000001ff4f7807 */ /* 0x000fc40001800000 */
[----:B------:R-:W-:Y:S02]  /*1f5c0*/  IADD3 R75, P3, PT, R75, R14, RZ ;  /* 0x0000000e4b4b7210 */ /* 0x000fe40007f7e0ff */
[----:B------:R-:W-:Y:S02]  /*1f5d0*/  LOP3.LUT R3, RZ, R18, RZ, 0x33, !PT ;  /* 0x00000012ff037212 */ /* 0x000fe400078e33ff */
[----:B------:R-:W-:Y:S01]  /*1f5e0*/  SEL R53, RZ, 0x1, P6 ;  /* 0x00000001ff357807 */ /* 0x000fe20003000000 */
[----:B------:R-:W-:Y:S01]  /*1f5f0*/  IMAD.X R83, R12, 0x1, R15, P3 ;  /* 0x000000010c537824 */ /* 0x000fe200018e060f */
[----:B------:R-:W-:Y:S02]  /*1f600*/  ISETP.GE.U32.AND.EX P4, PT, R20, R15, PT, P4 ;  /* 0x0000000f1400720c */ /* 0x000fe40003f86140 */
[----:B------:R-:W-:Y:S02]  /*1f610*/  ISETP.GE.U32.AND.EX P6, PT, R12, R20, PT, P5 ;  /* 0x000000140c00720c */ /* 0x000fe40003fc6150 */
[----:B------:R-:W-:Y:S01]  /*1f620*/  ISETP.GT.U32.AND P0, PT, R106, R3, PT ;  /* 0x000000036a00720c */ /* 0x000fe20003f04070 */
[----:B------:R-:W-:Y:S01]  /*1f630*/  IMAD.IADD R3, R17, 0x1, R101 ;  /* 0x0000000111037824 */ /* 0x000fe200078e0265 */
[----:B------:R-:W-:-:S02]  /*1f640*/  IADD3 R53, P3, P5, R75, R32, R53 ;  /* 0x000000204b357210 */ /* 0x000fc40007d7e035 */
[----:B------:R-:W-:Y:S02]  /*1f650*/  SEL R20, RZ, 0x1, P4 ;  /* 0x00000001ff147807 */ /* 0x000fe40002000000 */
[----:B------:R-:W-:Y:S02]  /*1f660*/  SEL R17, RZ, 0x1, P6 ;  /* 0x00000001ff117807 */ /* 0x000fe40003000000 */
[----:B------:R-:W-:Y:S02]  /*1f670*/  IADD3 R18, P4, P6, R79, R84, R0 ;  /* 0x000000544f127210 */ /* 0x000fe40007e9e000 */
[----:B------:R-:W-:Y:S01]  /*1f680*/  IADD3.X R12, PT, PT, R83, R33, RZ, P3, P5 ;  /* 0x00000021530c7210 */ /* 0x000fe20001fea4ff */
[----:B------:R-:W-:Y:S01]  /*1f690*/  IMAD.WIDE.U32 R32, R3, R62, RZ ;  /* 0x0000003e03207225 */ /* 0x000fe200078e00ff */
[----:B------:R-:W-:Y:S02]  /*1f6a0*/  SEL R79, RZ, 0x1, P2 ;  /* 0x00000001ff4f7807 */ /* 0x000fe40001000000 */
[----:B------:R-:W-:-:S02]  /*1f6b0*/  IADD3 R0, P3, P5, R17, R56, R20 ;  /* 0x0000003811007210 */ /* 0x000fc40007d7e014 */
[----:B------:R-:W-:Y:S02]  /*1f6c0*/  IADD3.X R84, PT, PT, RZ, R85, RZ, P4, P6 ;  /* 0x00000055ff547210 */ /* 0x000fe400027ec4ff */
[----:B------:R-:W-:Y:S02]  /*1f6d0*/  IADD3 R17, P4, P6, R36, R30, R79 ;  /* 0x0000001e24117210 */ /* 0x000fe40007e9e04f */
[----:B------:R-:W-:Y:S01]  /*1f6e0*/  IADD3.X R56, PT, PT, RZ, R57, RZ, P3, P5 ;  /* 0x00000039ff387210 */ /* 0x000fe20001fea4ff */
[----:B------:R-:W-:Y:S01]  /*1f6f0*/  IMAD.WIDE.U32 R32, P5, R16, R63, R32 ;  /* 0x0000003f10207225 */ /* 0x000fe200078a0020 */
[----:B------:R-:W-:Y:S02]  /*1f700*/  IADD3 R79, P3, PT, R37, R18, RZ ;  /* 0x00000012254f7210 */ /* 0x000fe40007f7e0ff */
[----:B------:R-:W-:Y:S01]  /*1f710*/  ISETP.GE.U32.AND P2, PT, R75, R14, PT ;  /* 0x0000000e4b00720c */ /* 0x000fe20003f46070 */
[----:B------:R-:W-:Y:S01]  /*1f720*/  IMAD.MOV.U32 R30, RZ, RZ, R33 ;  /* 0x000000ffff1e7224 */ /* 0x000fe200078e0021 */
[----:B------:R-:W-:Y:S01]  /*1f730*/  IADD3.X R20, PT, PT, R21, R31, RZ, P4, P6 ;  /* 0x0000001f15147210 */ /* 0x000fe200027ec4ff */
[----:B------:R-:W-:Y:S01]  /*1f740*/  IMAD.X R37, R78, 0x1, R84, P3 ;  /* 0x000000014e257824 */ /* 0x000fe200018e0654 */
[----:B------:R-:W-:Y:S01]  /*1f750*/  ISETP.GE.U32.AND P4, PT, R53, R75, PT ;  /* 0x0000004b3500720c */ /* 0x000fe20003f86070 */
[----:B------:R-:W-:Y:S01]  /*1f760*/  IMAD.X R31, RZ, RZ, RZ, P5 ;  /* 0x000000ffff1f7224 */ /* 0x000fe200028e06ff */
[----:B------:R-:W-:-:S02]  /*1f770*/  ISETP.GE.U32.AND P3, PT, R79, R18, PT ;  /* 0x000000124f00720c */ /* 0x000fc40003f66070 */
[----:B------:R-:W-:Y:S02]  /*1f780*/  ISETP.GE.U32.AND.EX P5, PT, R83, R15, PT, P2 ;  /* 0x0000000f5300720c */ /* 0x000fe40003fa6120 */
[----:B------:R-:W-:Y:S01]  /*1f790*/  IADD3 R14, P2, PT, R19, R32, RZ ;  /* 0x00000020130e7210 */ /* 0x000fe20007f5e0ff */
[----:B------:R-:W-:Y:S01]  /*1f7a0*/  IMAD.WIDE.U32 R32, R16, R64, RZ ;  /* 0x0000004010207225 */ /* 0x000fe200078e00ff */
[----:B------:R-:W-:Y:S02]  /*1f7b0*/  ISETP.GE.U32.AND.EX P4, PT, R12, R83, PT, P4 ;  /* 0x000000530c00720c */ /* 0x000fe40003f86140 */
[----:B------:R-:W-:Y:S01]  /*1f7c0*/  ISETP.GE.U32.AND.EX P3, PT, R37, R84, PT, P3 ;  /* 0x000000542500720c */ /* 0x000fe20003f66130 */
[----:B------:R-:W-:Y:S01]  /*1f7d0*/  IMAD.WIDE.U32.X R30, R3, R63, R30, P2 ;  /* 0x0000003f031e7225 */ /* 0x000fe200010e041e */
[----:B------:R-:W-:Y:S02]  /*1f7e0*/  LOP3.LUT R14, RZ, R14, RZ, 0x33, !PT ;  /* 0x0000000eff0e7212 */ /* 0x000fe400078e33ff */
[----:B------:R-:W-:-:S02]  /*1f7f0*/  SEL R15, RZ, 0x1, P1 ;  /* 0x00000001ff0f7807 */ /* 0x000fc40000800000 */
[----:B------:R-:W-:Y:S02]  /*1f800*/  SEL R18, RZ, 0x1, P5 ;  /* 0x00000001ff127807 */ /* 0x000fe40002800000 */
[----:B------:R-:W-:Y:S02]  /*1f810*/  SEL R57, RZ, 0x1, P3 ;  /* 0x00000001ff397807 */ /* 0x000fe40001800000 */
[----:B------:R-:W-:Y:S02]  /*1f820*/  SEL R19, RZ, 0x1, P4 ;  /* 0x00000001ff137807 */ /* 0x000fe40002000000 */
[----:B------:R-:W-:Y:S02]  /*1f830*/  ISETP.GT.U32.AND.EX P0, PT, R35, R14, PT, P0 ;  /* 0x0000000e2300720c */ /* 0x000fe40003f04100 */
[----:B------:R-:W-:Y:S02]  /*1f840*/  IADD3 R53, P4, PT, R53, R34, RZ ;  /* 0x0000002235357210 */ /* 0x000fe40007f9e0ff */
[----:B------:R-:W-:-:S02]  /*1f850*/  IADD3 R57, P1, P3, R57, R86, R15 ;  /* 0x0000005639397210 */ /* 0x000fc40007b3e00f */
[----:B------:R-:W-:Y:S01]  /*1f860*/  IADD3 R54, P5, P6, R19, R54, R18 ;  /* 0x0000003613367210 */ /* 0x000fe20007ebe012 */
[----:B------:R-:W-:Y:S01]  /*1f870*/  IMAD.WIDE.U32 R18, R3, R66, RZ ;  /* 0x0000004203127225 */ /* 0x000fe200078e00ff */
[----:B------:R-:W-:Y:S02]  /*1f880*/  SEL R15, RZ, 0x1, !P0 ;  /* 0x00000001ff0f7807 */ /* 0x000fe40004000000 */
[----:B------:R-:W-:Y:S01]  /*1f890*/  ISETP.GE.U32.AND P2, PT, R53, R34, PT ;  /* 0x000000223500720c */ /* 0x000fe20003f46070 */
[----:B------:R-:W-:Y:S01]  /*1f8a0*/  IMAD.WIDE.U32 R34, R3, R74, RZ ;  /* 0x0000004a03227225 */ /* 0x000fe200078e00ff */
[----:B------:R-:W-:Y:S02]  /*1f8b0*/  IADD3.X R86, PT, PT, RZ, R87, RZ, P1, P3 ;  /* 0x00000057ff567210 */ /* 0x000fe40000fe64ff */
[----:B------:R-:W-:Y:S02]  /*1f8c0*/  IADD3.X R75, PT, PT, RZ, R55, RZ, P5, P6 ;  /* 0x00000037ff4b7210 */ /* 0x000fe40002fec4ff */
[----:B------:R-:W-:Y:S01]  /*1f8d0*/  IADD3 R55, P1, PT, R15, R30, RZ ;  /* 0x0000001e0f377210 */ /* 0x000fe20007f3e0ff */
[----:B------:R-:W-:Y:S01]  /*1f8e0*/  IMAD.WIDE.U32 R14, R3, R64, RZ ;  /* 0x00000040030e7225 */ /* 0x000fe200078e00ff */
[----:B------:R-:W-:-:S02]  /*1f8f0*/  ISETP.GE.U32.AND P0, PT, R17, R36, PT ;  /* 0x000000241100720c */ /* 0x000fc40003f06070 */
[----:B------:R-:W-:Y:S01]  /*1f900*/  IADD3 R82, P5, PT, R53, R80, RZ ;  /* 0x0000005035527210 */ /* 0x000fe20007fbe0ff */
[----:B------:R-:W-:Y:S01]  /*1f910*/  IMAD.X R78, RZ, RZ, R31, P1 ;  /* 0x000000ffff4e7224 */ /* 0x000fe200008e061f */
[----:B------:R-:W-:Y:S01]  /*1f920*/  ISETP.GE.U32.AND.EX P0, PT, R20, R21, PT, P0 ;  /* 0x000000151400720c */ /* 0x000fe20003f06100 */
[----:B------:R-:W-:Y:S01]  /*1f930*/  IMAD.WIDE.U32 R30, P6, R16, R2, R34 ;  /* 0x00000002101e7225 */ /* 0x000fe200078c0022 */
[-C--:B------:R-:W-:Y:S02]  /*1f940*/  IADD3 R79, P3, PT, R79, R32.reuse, RZ ;  /* 0x000000204f4f7210 */ /* 0x080fe40007f7e0ff */
[----:B------:R-:W-:Y:S01]  /*1f950*/  SEL R83, RZ, 0x1, P0 ;  /* 0x00000001ff537807 */ /* 0x000fe20000000000 */
[----:B------:R-:W-:Y:S01]  /*1f960*/  IMAD.X R34, R12, 0x1, R13, P4 ;  /* 0x000000010c227824 */ /* 0x000fe200020e060d */
[----:B------:R-:W-:Y:S01]  /*1f970*/  ISETP.GE.U32.AND P0, PT, R79, R32, PT ;  /* 0x000000204f00720c */ /* 0x000fe20003f06070 */
[----:B------:R-:W-:-:S03]  /*1f980*/  IMAD.WIDE.U32 R14, P1, R16, R65, R14 ;  /* 0x00000041100e7225 */ /* 0x000fc6000782000e */
[----:B------:R-:W-:Y:S01]  /*1f990*/  ISETP.GE.U32.AND.EX P2, PT, R34, R13, PT, P2 ;  /* 0x0000000d2200720c */ /* 0x000fe20003f46120 */
[----:B------:R-:W-:Y:S01]  /*1f9a0*/  IMAD.WIDE.U32 R12, R16, R74, RZ ;  /* 0x0000004a100c7225 */ /* 0x000fe200078e00ff */
[----:B------:R-:W-:-:S03]  /*1f9b0*/  IADD3 R84, P4, PT, R33, R14, RZ ;  /* 0x0000000e21547210 */ /* 0x000fc60007f9e0ff */
[----:B------:R-:W-:Y:S01]  /*1f9c0*/  IMAD.X R33, RZ, RZ, RZ, P1 ;  /* 0x000000ffff217224 */ /* 0x000fe200008e06ff */
[----:B------:R-:W-:Y:S01]  /*1f9d0*/  ISETP.GE.U32.AND P1, PT, R82, R80, PT ;  /* 0x000000505200720c */ /* 0x000fe20003f26070 */
[----:B------:R-:W-:Y:S02]  /*1f9e0*/  IMAD.X R35, RZ, RZ, RZ, P6 ;  /* 0x000000ffff237224 */ /* 0x000fe400030e06ff */
[----:B------:R-:W-:-:S04]  /*1f9f0*/  IMAD.WIDE.U32 R18, P6, R16, R67, R18 ;  /* 0x0000004310127225 */ /* 0x000fc800078c0012 */
[----:B------:R-:W-:Y:S01]  /*1fa00*/  IMAD.X R80, R81, 0x1, R34, P5 ;  /* 0x0000000151507824 */ /* 0x000fe200028e0622 */
[----:B------:R-:W-:Y:S01]  /*1fa10*/  IADD3 R13, P5, PT, R13, R30, RZ ;  /* 0x0000001e0d0d7210 */ /* 0x000fe20007fbe0ff */
[----:B------:R-:W-:Y:S02]  /*1fa20*/  IMAD.MOV.U32 R34, RZ, RZ, R31 ;  /* 0x000000ffff227224 */ /* 0x000fe400078e001f */
[----:B------:R-:W-:Y:S01]  /*1fa30*/  IMAD.MOV.U32 R32, RZ, RZ, R15 ;  /* 0x000000ffff207224 */ /* 0x000fe200078e000f */
[----:B------:R-:W-:Y:S01]  /*1fa40*/  ISETP.GE.U32.AND.EX P1, PT, R80, R81, PT, P1 ;  /* 0x000000515000720c */ /* 0x000fe20003f26110 */
[----:B------:R-:W-:-:S04]  /*1fa50*/  IMAD.WIDE.U32 R14, R16, R66, RZ ;  /* 0x00000042100e7225 */ /* 0x000fc800078e00ff */
[----:B------:R-:W-:Y:S01]  /*1fa60*/  IMAD.X R53, RZ, RZ, RZ, P6 ;  /* 0x000000ffff357224 */ /* 0x000fe200030e06ff */
[----:B------:R-:W-:Y:S01]  /*1fa70*/  IADD3 R16, P6, PT, R17, R0, RZ ;  /* 0x0000000011107210 */ /* 0x000fe20007fde0ff */
[----:B------:R-:W-:Y:S01]  /*1fa80*/  IMAD.WIDE.U32.X R34, R3, R2, R34, P5 ;  /* 0x0000000203227225 */ /* 0x000fe200028e0422 */
[----:B------:R-:W-:-:S03]  /*1fa90*/  IADD3 R82, P5, PT, R82, R57, RZ ;  /* 0x0000003952527210 */ /* 0x000fc60007fbe0ff */
[----:B------:R-:W-:Y:S02]  /*1faa0*/  IMAD.MOV.U32 R52, RZ, RZ, R19 ;  /* 0x000000ffff347224 */ /* 0x000fe400078e0013 */
[----:B------:R-:W-:Y:S01]  /*1fab0*/  IMAD.WIDE.U32.X R32, R3, R65, R32, P4 ;  /* 0x0000004103207225 */ /* 0x000fe200020e0420 */
[----:B------:R-:W-:-:S03]  /*1fac0*/  IADD3 R19, P4, PT, R16, R90, RZ ;  /* 0x0000005a10137210 */ /* 0x000fc60007f9e0ff */
[----:B------:R-:W-:Y:S01]  /*1fad0*/  IMAD.X R30, R20, 0x1, R56, P6 ;  /* 0x00000001141e7824 */ /* 0x000fe200030e0638 */
[----:B------:R-:W-:Y:S01]  /*1fae0*/  IADD3 R0, P6, PT, R15, R18, RZ ;  /* 0x000000120f007210 */ /* 0x000fe20007fde0ff */
[----:B------:R-:W-:Y:S01]  /*1faf0*/  IMAD.X R80, R80, 0x1, R86, P5 ;  /* 0x0000000150507824 */ /* 0x000fe200028e0656 */
[----:B------:R-:W-:Y:S01]  /*1fb00*/  ISETP.GE.U32.AND P5, PT, R82, R57, PT ;  /* 0x000000395200720c */ /* 0x000fe20003fa6070 */
[----:B------:R-:W-:Y:S01]  /*1fb10*/  IMAD.X R37, R84, 0x1, R37, P3 ;  /* 0x0000000154257824 */ /* 0x000fe200018e0625 */
[----:B------:R-:W-:Y:S01]  /*1fb20*/  ISETP.GE.U32.AND P3, PT, R16, R17, PT ;  /* 0x000000111000720c */ /* 0x000fe20003f66070 */
[----:B------:R-:W-:Y:S01]  /*1fb30*/  IMAD.X R56, R91, 0x1, R30, P4 ;  /* 0x000000015b387824 */ /* 0x000fe200020e061e */
[----:B------:R-:W-:Y:S01]  /*1fb40*/  IADD3 R17, P4, PT, R19, R54, RZ ;  /* 0x0000003613117210 */ /* 0x000fe20007f9e0ff */
[----:B------:R-:W-:Y:S01]  /*1fb50*/  IMAD.WIDE.U32.X R52, R3, R67, R52, P6 ;  /* 0x0000004303347225 */ /* 0x000fe200030e0434 */
[----:B------:R-:W-:Y:S02]  /*1fb60*/  ISETP.GE.U32.AND.EX P5, PT, R80, R86, PT, P5 ;  /* 0x000000565000720c */ /* 0x000fe40003fa6150 */
[----:B------:R-:W-:Y:S01]  /*1fb70*/  ISETP.GE.U32.AND.EX P3, PT, R30, R20, PT, P3 ;  /* 0x000000141e00720c */ /* 0x000fe20003f66130 */
[----:B------:R-:W-:Y:S01]  /*1fb80*/  IMAD.X R30, R56, 0x1, R75, P4 ;  /* 0x00000001381e7824 */ /* 0x000fe200020e064b */
[----:B------:R-:W-:-:S02]  /*1fb90*/  ISETP.GE.U32.AND P4, PT, R17, R19, PT ;  /* 0x000000131100720c */ /* 0x000fc40003f86070 */
[----:B------:R-:W-:Y:S02]  /*1fba0*/  SEL R3, RZ, 0x1, P5 ;  /* 0x00000001ff037807 */ /* 0x000fe40002800000 */
[----:B------:R-:W-:Y:S02]  /*1fbb0*/  SEL R16, RZ, 0x1, P1 ;  /* 0x00000001ff107807 */ /* 0x000fe40000800000 */
[----:B------:R-:W-:Y:S02]  /*1fbc0*/  IADD3 R17, P5, PT, R17, R36, RZ ;  /* 0x0000002411117210 */ /* 0x000fe40007fbe0ff */
[----:B------:R-:W-:Y:S02]  /*1fbd0*/  ISETP.GE.U32.AND P1, PT, R19, R90, PT ;  /* 0x0000005a1300720c */ /* 0x000fe40003f26070 */
[----:B------:R-:W-:Y:S02]  /*1fbe0*/  SEL R18, RZ, 0x1, P2 ;  /* 0x00000001ff127807 */ /* 0x000fe40001000000 */
[----:B------:R-:W-:-:S02]  /*1fbf0*/  SEL R19, RZ, 0x1, P3 ;  /* 0x00000001ff137807 */ /* 0x000fc40001800000 */
[----:B------:R-:W-:Y:S01]  /*1fc00*/  IADD3 R20, P3, P6, R3, R88, R16 ;  /* 0x0000005803147210 */ /* 0x000fe20007e7e010 */
[----:B------:R-:W-:Y:S01]  /*1fc10*/  IMAD.X R16, R30, 0x1, R21, P5 ;  /* 0x000000011e107824 */ /* 0x000fe200028e0615 */
[----:B------:R-:W-:Y:S02]  /*1fc20*/  IADD3 R3, P2, P5, R17, R38, R18 ;  /* 0x0000002611037210 */ /* 0x000fe40007d5e012 */
[----:B------:R-:W-:Y:S02]  /*1fc30*/  IADD3.X R88, PT, PT, RZ, R89, RZ, P3, P6 ;  /* 0x00000059ff587210 */ /* 0x000fe40001fec4ff */
[----:B------:R-:W-:Y:S02]  /*1fc40*/  IADD3 R83, P3, P6, R19, R58, R83 ;  /* 0x0000003a13537210 */ /* 0x000fe40007e7e053 */
[----:B------:R-:W-:Y:S02]  /*1fc50*/  IADD3.X R39, PT, PT, R16, R39, RZ, P2, P5 ;  /* 0x0000002710277210 */ /* 0x000fe400017ea4ff */
[----:B------:R-:W-:-:S02]  /*1fc60*/  ISETP.GE.U32.AND P2, PT, R17, R36, PT ;  /* 0x000000241100720c */ /* 0x000fc40003f46070 */
[----:B------:R-:W-:Y:S02]  /*1fc70*/  ISETP.GE.U32.AND.EX P1, PT, R56, R91, PT, P1 ;  /* 0x0000005b3800720c */ /* 0x000fe40003f26110 */
[----:B------:R-:W-:Y:S02]  /*1fc80*/  ISETP.GE.U32.AND.EX P4, PT, R30, R56, PT, P4 ;  /* 0x000000381e00720c */ /* 0x000fe40003f86140 */
[----:B------:R-:W-:Y:S02]  /*1fc90*/  IADD3 R19, P5, PT, R82, R12, RZ ;  /* 0x0000000c52137210 */ /* 0x000fe40007fbe0ff */
[----:B------:R-:W-:Y:S02]  /*1fca0*/  IADD3.X R56, PT, PT, RZ, R59, RZ, P3, P6 ;  /* 0x0000003bff387210 */ /* 0x000fe40001fec4ff */
[----:B------:R-:W-:Y:S01]  /*1fcb0*/  ISETP.GE.U32.AND P3, PT, R3, R17, PT ;  /* 0x000000110300720c */ /* 0x000fe20003f66070 */
[----:B------:R-:W-:Y:S01]  /*1fcc0*/  IMAD.X R18, R13, 0x1, R80, P5 ;  /* 0x000000010d127824 */ /* 0x000fe200028e0650 */
[----:B------:R-:W-:-:S02]  /*1fcd0*/  ISETP.GE.U32.AND.EX P2, PT, R16, R21, PT, P2 ;  /* 0x000000151000720c */ /* 0x000fc40003f46120 */
[----:B------:R-:W-:Y:S02]  /*1fce0*/  SEL R30, RZ, 0x1, P1 ;  /* 0x00000001ff1e7807 */ /* 0x000fe40000800000 */
[----:B------:R-:W-:Y:S02]  /*1fcf0*/  SEL R17, RZ, 0x1, P4 ;  /* 0x00000001ff117807 */ /* 0x000fe40002000000 */
[----:B------:R-:W-:Y:S02]  /*1fd00*/  ISETP.GE.U32.AND P1, PT, R19, R12, PT ;  /* 0x0000000c1300720c */ /* 0x000fe40003f26070 */
[----:B------:R-:W-:Y:S02]  /*1fd10*/  IADD3 R79, P4, PT, R79, R55, RZ ;  /* 0x000000374f4f7210 */ /* 0x000fe40007f9e0ff */
[----:B------:R-:W-:Y:S02]  /*1fd20*/  ISETP.GE.U32.AND.EX P3, PT, R39, R16, PT, P3 ;  /* 0x000000102700720c */ /* 0x000fe40003f66130 */
[----:B------:R-:W-:Y:S01]  /*1fd30*/  SEL R12, RZ, 0x1, P2 ;  /* 0x00000001ff0c7807 */ /* 0x000fe20001000000 */
[----:B------:R-:W-:Y:S01]  /*1fd40*/  IMAD.X R31, R37, 0x1, R78, P4 ;  /* 0x00000001251f7824 */ /* 0x000fe200020e064e */
[----:B------:R-:W-:-:S02]  /*1fd50*/  IADD3 R30, P2, P5, R17, R92, R30 ;  /* 0x0000005c111e7210 */ /* 0x000fc40007d5e01e */
[----:B------:R-:W-:Y:S02]  /*1fd60*/  SEL R17, RZ, 0x1, P3 ;  /* 0x00000001ff117807 */ /* 0x000fe40001800000 */
[----:B------:R-:W-:Y:S02]  /*1fd70*/  ISETP.GE.U32.AND P3, PT, R79, R55, PT ;  /* 0x000000374f00720c */ /* 0x000fe40003f66070 */
[----:B------:R-:W-:Y:S02]  /*1fd80*/  ISETP.GE.U32.AND.EX P1, PT, R18, R13, PT, P1 ;  /* 0x0000000d1200720c */ /* 0x000fe40003f26110 */
[----:B------:R-:W-:Y:S02]  /*1fd90*/  IADD3.X R93, PT, PT, RZ, R93, RZ, P2, P5 ;  /* 0x0000005dff5d7210 */ /* 0x000fe400017ea4ff */
[----:B------:R-:W-:Y:S02]  /*1fda0*/  IADD3 R13, P2, PT, R83, R96, RZ ;  /* 0x00000060530d7210 */ /* 0x000fe40007f5e0ff */
[----:B------:R-:W-:-:S02]  /*1fdb0*/  ISETP.GE.U32.AND.EX P0, PT, R37, R84, PT, P0 ;  /* 0x000000542500720c */ /* 0x000fc40003f06100 */
[----:B------:R-:W-:Y:S01]  /*1fdc0*/  ISETP.GE.U32.AND.EX P3, PT, R31, R78, PT, P3 ;  /* 0x0000004e1f00720c */ /* 0x000fe20003f66130 */
[----:B------:R-:W-:Y:S01]  /*1fdd0*/  IMAD.X R56, R97, 0x1, R56, P2 ;  /* 0x0000000161387824 */ /* 0x000fe200010e0638 */
[----:B------:R-:W-:Y:S01]  /*1fde0*/  IADD3 R55, P6, PT, R13, R30, RZ ;  /* 0x0000001e0d377210 */ /* 0x000fe20007fde0ff */
[----:B------:R-:W-:Y:S01]  /*1fdf0*/  IMAD R30, R31, R60, RZ ;  /* 0x0000003c1f1e7224 */ /* 0x000fe200078e02ff */
[----:B------:R-:W-:Y:S01]  /*1fe00*/  IADD3 R37, P4, P5, R17, R76, R12 ;  /* 0x0000004c11257210 */ /* 0x000fe20007d9e00c */
[----:B------:R-:W-:Y:S01]  /*1fe10*/  IMAD.WIDE.U32 R16, R79, R60, RZ ;  /* 0x0000003c4f107225 */ /* 0x000fe200078e00ff */
[----:B------:R-:W-:Y:S02]  /*1fe20*/  SEL R36, RZ, 0x1, P0 ;  /* 0x00000001ff247807 */ /* 0x000fe40000000000 */
[----:B------:R-:W-:Y:S01]  /*1fe30*/  SEL R21, RZ, 0x1, P3 ;  /* 0x00000001ff157807 */ /* 0x000fe20001800000 */
[----:B------:R-:W-:Y:S01]  /*1fe40*/  IMAD.X R54, R56, 0x1, R93, P6 ;  /* 0x0000000138367824 */ /* 0x000fe200030e065d */
[----:B------:R-:W-:Y:S01]  /*1fe50*/  IADD3 R38, P2, PT, R55, R96, RZ ;  /* 0x0000006037267210 */ /* 0x000fe20007f5e0ff */
[----:B------:R-:W-:Y:S01]  /*1fe60*/  IMAD R75, R79, R61, R30 ;  /* 0x0000003d4f4b7224 */ /* 0x000fe200078e021e */
[----:B------:R-:W-:-:S02]  /*1fe70*/  IADD3.X R77, PT, PT, RZ, R77, RZ, P4, P5 ;  /* 0x0000004dff4d7210 */ /* 0x000fc400027ea4ff */
[----:B------:R-:W-:Y:S01]  /*1fe80*/  IADD3 R36, P5, P6, R21, R32, R36 ;  /* 0x0000002015247210 */ /* 0x000fe20007ebe024 */
[----:B------:R-:W-:Y:S01]  /*1fe90*/  IMAD.X R32, R54, 0x1, R97, P2 ;  /* 0x0000000136207824 */ /* 0x000fe200010e0661 */
[----:B------:R-:W-:Y:S01]  /*1fea0*/  IADD3 R21, P3, PT, R38, R37, RZ ;  /* 0x0000002526157210 */ /* 0x000fe20007f7e0ff */
[----:B------:R-:W-:Y:S01]  /*1feb0*/  IMAD.IADD R75, R17, 0x1, R75 ;  /* 0x00000001114b7824 */ /* 0x000fe200078e024b */
[----:B------:R-:W-:Y:S02]  /*1fec0*/  ISETP.GE.U32.AND P4, PT, R13, R96, PT ;  /* 0x000000600d00720c */ /* 0x000fe40003f86070 */
[----:B------:R-:W-:Y:S01]  /*1fed0*/  ISETP.GE.U32.AND P0, PT, R55, R13, PT ;  /* 0x0000000d3700720c */ /* 0x000fe20003f06070 */
[----:B------:R-:W-:Y:S01]  /*1fee0*/  IMAD.WIDE.U32 R12, R16, R62, RZ ;  /* 0x0000003e100c7225 */ /* 0x000fe200078e00ff */
[----:B------:R-:W-:Y:S02]  /*1fef0*/  IADD3.X R37, PT, PT, RZ, R33, RZ, P5, P6 ;  /* 0x00000021ff257210 */ /* 0x000fe40002fec4ff */
[----:B------:R-:W-:Y:S01]  /*1ff00*/  ISETP.GE.U32.AND P5, PT, R38, R96, PT ;  /* 0x000000602600720c */ /* 0x000fe20003fa6070 */
[----:B------:R-:W-:Y:S01]  /*1ff10*/  IMAD.X R30, R32, 0x1, R77, P3 ;  /* 0x00000001201e7824 */ /* 0x000fe200018e064d */
[----:B------:R-:W-:Y:S01]  /*1ff20*/  ISETP.GE.U32.AND P3, PT, R21, R38, PT ;  /* 0x000000261500720c */ /* 0x000fe20003f66070 */
[----:B------:R-:W-:Y:S01]  /*1ff30*/  IMAD.WIDE.U32 R76, R75, R74, RZ ;  /* 0x0000004a4b4c7225 */ /* 0x000fe200078e00ff */
[----:B------:R-:W-:-:S02]  /*1ff40*/  ISETP.GE.U32.AND.EX P4, PT, R56, R97, PT, P4 ;  /* 0x000000613800720c */ /* 0x000fc40003f86140 */
[----:B------:R-:W-:Y:S02]  /*1ff50*/  ISETP.GE.U32.AND.EX P0, PT, R54, R56, PT, P0 ;  /* 0x000000383600720c */ /* 0x000fe40003f06100 */
[----:B------:R-:W-:Y:S02]  /*1ff60*/  LOP3.LUT R12, RZ, R12, RZ, 0x33, !PT ;  /* 0x0000000cff0c7212 */ /* 0x000fe400078e33ff */
[----:B------:R-:W-:Y:S02]  /*1ff70*/  ISETP.GE.U32.AND.EX P5, PT, R32, R97, PT, P5 ;  /* 0x000000612000720c */ /* 0x000fe40003fa6150 */
[----:B------:R-:W-:Y:S01]  /*1ff80*/  ISETP.GE.U32.AND.EX P3, PT, R30, R32, PT, P3 ;  /* 0x000000201e00720c */ /* 0x000fe20003f66130 */
[----:B------:R-:W-:Y:S01]  /*1ff90*/  IMAD.WIDE.U32 R32, R75, R62, RZ ;  /* 0x0000003e4b207225 */ /* 0x000fe200078e00ff */
[----:B------:R-:W-:Y:S02]  /*1ffa0*/  SEL R17, RZ, 0x1, P4 ;  /* 0x00000001ff117807 */ /* 0x000fe40002000000 */
[----:B------:R-:W-:-:S02]  /*1ffb0*/  SEL R55, RZ, 0x1, P0 ;  /* 0x00000001ff377807 */ /* 0x000fc40000000000 */
[----:B------:R-:W-:Y:S01]  /*1ffc0*/  ISETP.GT.U32.AND P2, PT, R79, R12, PT ;  /* 0x0000000c4f00720c */ /* 0x000fe20003f44070 */
[----:B------:R-:W-:Y:S01]  /*1ffd0*/  IMAD.WIDE.U32 R78, R75, R66, RZ ;  /* 0x000000424b4e7225 */ /* 0x000fe200078e00ff */
[----:B------:R-:W-:Y:S02]  /*1ffe0*/  SEL R12, RZ, 0x1, P5 ;  /* 0x00000001ff0c7807 */ /* 0x000fe40002800000 */
[----:B------:R-:W-:Y:S02]  /*1fff0*/  IADD3 R59, P4, PT, R19, R36, RZ ;  /* 0x00000024133b7210 */ /* 0x000fe40007f9e0ff */
[----:B------:R-:W-:Y:S02]  /*20000*/  IADD3 R55, P5, P6, R55, R94, R17 ;  /* 0x0000005e37377210 */ /* 0x000fe40007ebe011 */
[----:B------:R-:W-:Y:S01]  /*20010*/  SEL R17, RZ, 0x1, P3 ;  /* 0x00000001ff117807 */ /* 0x000fe20001800000 */
[----:B------:R-:W-:Y:S01]  /*20020*/  IMAD.WIDE.U32 R32, P3, R16, R63, R32 ;  /* 0x0000003f10207225 */ /* 0x000fe20007860020 */
[----:B------:R-:W-:-:S02]  /*20030*/  IADD3.X R57, PT, PT, RZ, R95, RZ, P5, P6 ;  /* 0x0000005fff397210 */ /* 0x000fc40002fec4ff */
[----:B------:R-:W-:Y:S01]  /*20040*/  ISETP.GE.U32.AND P0, PT, R59, R36, PT ;  /* 0x000000243b00720c */ /* 0x000fe20003f06070 */
[----:B------:R-:W-:Y:S01]  /*20050*/  IMAD.X R81, R18, 0x1, R37, P4 ;  /* 0x0000000112517824 */ /* 0x000fe200020e0625 */
[----:B------:R-:W-:Y:S01]  /*20060*/  IADD3 R17, P4, P5, R17, R98, R12 ;  /* 0x0000006211117210 */ /* 0x000fe20007d9e00c */
[----:B------:R-:W-:Y:S01]  /*20070*/  IMAD.WIDE.U32 R18, R75, R64, RZ ;  /* 0x000000404b127225 */ /* 0x000fe200078e00ff */
[----:B------:R-:W-:Y:S02]  /*20080*/  IADD3 R32, P6, PT, R13, R32, RZ ;  /* 0x000000200d207210 */ /* 0x000fe40007fde0ff */
[----:B------:R-:W-:Y:S01]  /*20090*/  SEL R83, RZ, 0x1, P1 ;  /* 0x00000001ff537807 */ /* 0x000fe20000800000 */
[C---:B------:R-:W-:Y:S01]  /*200a0*/  IMAD.WIDE.U32 R12, R16.reuse, R64, RZ ;  /* 0x00000040100c7225 */ /* 0x040fe200078e00ff */
[----:B------:R-:W-:Y:S02]  /*200b0*/  IADD3.X R98, PT, PT, RZ, R99, RZ, P4, P5 ;  /* 0x00000063ff627210 */ /* 0x000fe400027ea4ff */
[----:B------:R-:W-:Y:S01]  /*200c0*/  IADD3 R38, P1, PT, R55, R102, RZ ;  /* 0x0000006637267210 */ /* 0x000fe20007f3e0ff */
[----:B------:R-:W-:Y:S01]  /*200d0*/  IMAD.WIDE.U32 R18, P4, R16, R65, R18 ;  /* 0x0000004110127225 */ /* 0x000fe20007880012 */
[----:B------:R-:W-:-:S02]  /*200e0*/  ISETP.GE.U32.AND.EX P0, PT, R81, R37, PT, P0 ;  /* 0x000000255100720c */ /* 0x000fc40003f06100 */
[----:B------:R-:W-:Y:S01]  /*200f0*/  IADD3 R55, P5, PT, R59, R12, RZ ;  /* 0x0000000c3b377210 */ /* 0x000fe20007fbe0ff */
[----:B------:R-:W-:Y:S01]  /*20100*/  IMAD.X R37, RZ, RZ, RZ, P3 ;  /* 0x000000ffff257224 */ /* 0x000fe200018e06ff */
[----:B------:R-:W-:Y:S01]  /*20110*/  LOP3.LUT R32, RZ, R32, RZ, 0x33, !PT ;  /* 0x00000020ff207212 */ /* 0x000fe200078e33ff */
[----:B------:R-:W-:Y:S01]  /*20120*/  IMAD.MOV.U32 R36, RZ, RZ, R33 ;  /* 0x000000ffff247224 */ /* 0x000fe200078e0021 */
[----:B------:R-:W-:Y:S01]  /*20130*/  IADD3 R18, P3, PT, R13, R18, RZ ;  /* 0x000000120d127210 */ /* 0x000fe20007f7e0ff */
[----:B------:R-:W-:Y:S01]  /*20140*/  IMAD.X R57, R100, 0x1, R57, P1 ;  /* 0x0000000164397824 */ /* 0x000fe200008e0639 */
[----:B------:R-:W-:Y:S01]  /*20150*/  ISETP.GE.U32.AND P1, PT, R55, R12, PT ;  /* 0x0000000c3700720c */ /* 0x000fe20003f26070 */
[----:B------:R-:W-:Y:S01]  /*20160*/  IMAD.WIDE.U32.X R12, R75, R63, R36, P6 ;  /* 0x0000003f4b0c7225 */ /* 0x000fe200030e0424 */
[----:B------:R-:W-:Y:S02]  /*20170*/  ISETP.GT.U32.AND.EX P2, PT, R31, R32, PT, P2 ;  /* 0x000000201f00720c */ /* 0x000fe40003f44120 */
[----:B------:R-:W-:Y:S01]  /*20180*/  IADD3 R31, P6, PT, R38, R17, RZ ;  /* 0x00000011261f7210 */ /* 0x000fe20007fde0ff */
[----:B------:R-:W-:Y:S01]  /*20190*/  IMAD.X R81, R18, 0x1, R81, P5 ;  /* 0x0000000112517824 */ /* 0x000fe200028e0651 */
[----:B------:R-:W-:Y:S01]  /*201a0*/  SEL R17, RZ, 0x1, !P2 ;  /* 0x00000001ff117807 */ /* 0x000fe20005000000 */
[----:B------:R-:W-:Y:S01]  /*201b0*/  IMAD.MOV.U32 R56, RZ, RZ, R19 ;  /* 0x000000ffff387224 */ /* 0x000fe200078e0013 */
[----:B------:R-:W-:Y:S01]  /*201c0*/  SEL R82, RZ, 0x1, P0 ;  /* 0x00000001ff527807 */ /* 0x000fe20000000000 */
[----:B------:R-:W-:Y:S01]  /*201d0*/  IMAD.X R36, R57, 0x1, R98, P6 ;  /* 0x0000000139247824 */ /* 0x000fe200030e0662 */
[----:B------:R-:W-:-:S02]  /*201e0*/  ISETP.GE.U32.AND P2, PT, R38, R102, PT ;  /* 0x000000662600720c */ /* 0x000fc40003f46070 */
[----:B------:R-:W-:Y:S02]  /*201f0*/  ISETP.NE.U32.AND P0, PT, R20, RZ, PT ;  /* 0x000000ff1400720c */ /* 0x000fe40003f05070 */
[----:B------:R-:W-:Y:S02]  /*20200*/  ISETP.GE.U32.AND P5, PT, R31, R38, PT ;  /* 0x000000261f00720c */ /* 0x000fe40003fa6070 */
[----:B------:R-:W-:Y:S02]  /*20210*/  ISETP.GE.U32.AND.EX P2, PT, R57, R100, PT, P2 ;  /* 0x000000643900720c */ /* 0x000fe40003f46120 */
[----:B------:R-:W-:Y:S02]  /*20220*/  ISETP.NE.AND.EX P0, PT, R88, RZ, PT, P0 ;  /* 0x000000ff5800720c */ /* 0x000fe40003f05300 */
[----:B------:R-:W-:Y:S02]  /*20230*/  IADD3 R54, P6, PT, R17, R12, RZ ;  /* 0x0000000c11367210 */ /* 0x000fe40007fde0ff */
[----:B------:R-:W-:-:S02]  /*20240*/  ISETP.GE.U32.AND.EX P1, PT, R81, R18, PT, P1 ;  /* 0x000000125100720c */ /* 0x000fc40003f26110 */
[----:B------:R-:W-:Y:S01]  /*20250*/  ISETP.GE.U32.AND.EX P5, PT, R36, R57, PT, P5 ;  /* 0x000000392400720c */ /* 0x000fe20003fa6150 */
[----:B------:R-:W-:Y:S01]  /*20260*/  IMAD.X R57, RZ, RZ, RZ, P4 ;  /* 0x000000ffff397224 */ /* 0x000fe200020e06ff */
[----:B------:R-:W-:Y:S01]  /*20270*/  SEL R18, RZ, 0x1, P2 ;  /* 0x00000001ff127807 */ /* 0x000fe20001000000 */
[----:B------:R-:W-:Y:S01]  /*20280*/  IMAD.X R80, RZ, RZ, R13, P6 ;  /* 0x000000ffff507224 */ /* 0x000fe200030e060d */
[----:B------:R-:W-:Y:S01]  /*20290*/  IADD3 R85, P2, PT, R55, R54, RZ ;  /* 0x0000003637557210 */ /* 0x000fe20007f5e0ff */
[----:B------:R-:W-:Y:S01]  /*202a0*/  IMAD.WIDE.U32 R78, P4, R16, R67, R78 ;  /* 0x00000043104e7225 */ /* 0x000fe2000788004e */
[----:B------:R-:W-:-:S03]  /*202b0*/  SEL R37, RZ, 0x1, P5 ;  /* 0x00000001ff257807 */ /* 0x000fc60002800000 */
[----:B------:R-:W-:-:S04]  /*202c0*/  IMAD.WIDE.U32 R12, R16, R74, RZ ;  /* 0x0000004a100c7225 */ /* 0x000fc800078e00ff */
[----:B------:R-:W-:-:S04]  /*202d0*/  IMAD.WIDE.U32 R76, P6, R16, R2, R76 ;  /* 0x00000002104c7225 */ /* 0x000fc800078c004c */
        /* <DEDUP_REMOVED lines=31> */
.L_x_449:
[----:B------:R-:W-:Y:S05]  /*204d0*/  BSYNC.RECONVERGENT B1 ;  /* 0x0000000000017941 */ /* 0x000fea0003800200 */
.L_x_448:
[----:B------:R-:W-:Y:S01]  /*204e0*/  IMAD.WIDE.U32.X R56, R75, R65, R56, P3 ;  /* 0x000000414b387225 */ /* 0x000fe200018e0438 */
[----:B------:R-:W-:Y:S01]  /*204f0*/  IADD3 R3, P3, PT, R3, R14, RZ ;  /* 0x0000000e03037210 */ /* 0x000fe20007f7e0ff */
[----:B------:R-:W-:Y:S01]  /*20500*/  BSSY.RECONVERGENT B1, `(.L_x_450) ;  /* 0x0000049000017945 */ /* 0x000fe20003800200 */
[----:B------:R-:W-:Y:S01]  /*20510*/  IADD3 R20, P2, P4, R82, R34, R83 ;  /* 0x0000002252147210 */ /* 0x000fe20007c5e053 */
[----:B------:R-:W-:Y:S01]  /*20520*/  IMAD R34, R81, R60, RZ ;  /* 0x0000003c51227224 */ /* 0x000fe200078e02ff */
[----:B------:R-:W-:Y:S01]  /*20530*/  ISETP.GE.U32.AND P0, PT, R3, R14, PT ;  /* 0x0000000e0300720c */ /* 0x000fe20003f06070 */
[----:B------:R-:W-:Y:S01]  /*20540*/  IMAD.WIDE.U32.X R18, R75, R2, R58, P5 ;  /* 0x000000024b127225 */ /* 0x000fe200028e043a */
[----:B------:R-:W-:Y:S02]  /*20550*/  IADD3.X R14, PT, PT, RZ, R35, RZ, P2, P4 ;  /* 0x00000023ff0e7210 */ /* 0x000fe400017e84ff */
[----:B------:R-:W-:Y:S01]  /*20560*/  ISETP.GE.U32.AND P5, PT, R85, R54, PT ;  /* 0x000000365500720c */ /* 0x000fe20003fa6070 */
[----:B------:R-:W-:Y:S01]  /*20570*/  IMAD.X R39, R39, 0x1, R0, P3 ;  /* 0x0000000127277824 */ /* 0x000fe200018e0600 */
[----:B------:R-:W-:Y:S01]  /*20580*/  IADD3 R59, P3, PT, R3, R20, RZ ;  /* 0x00000014033b7210 */ /* 0x000fe20007f7e0ff */
[----:B------:R-:W-:Y:S01]  /*20590*/  IMAD R13, R85, R61, R34 ;  /* 0x0000003d550d7224 */ /* 0x000fe200078e0222 */
[----:B------:R-:W-:Y:S01]  /*205a0*/  ISETP.GE.U32.AND.EX P2, PT, R81, R80, PT, P5 ;  /* 0x000000505100720c */ /* 0x000fe20003f46150 */
[----:B------:R-:W-:Y:S01]  /*205b0*/  IMAD.WIDE.U32 R60, R85, R60, RZ ;  /* 0x0000003c553c7225 */ /* 0x000fe200078e00ff */
[----:B------:R-:W-:-:S02]  /*205c0*/  ISETP.GE.U32.AND P4, PT, R59, R20, PT ;  /* 0x000000143b00720c */ /* 0x000fc40003f86070 */
[----:B------:R-:W-:Y:S01]  /*205d0*/  SEL R20, RZ, 0x1, P1 ;  /* 0x00000001ff147807 */ /* 0x000fe20000800000 */
[----:B------:R-:W-:Y:S01]  /*205e0*/  IMAD.WIDE.U32.X R32, R75, R67, R32, P6 ;  /* 0x000000434b207225 */ /* 0x000fe200030e0420 */
[----:B------:R-:W-:-:S03]  /*205f0*/  ISETP.GE.U32.AND.EX P0, PT, R39, R0, PT, P0 ;  /* 0x000000002700720c */ /* 0x000fc60003f06100 */
[----:B------:R-:W-:Y:S02]  /*20600*/  IMAD.X R75, R39, 0x1, R14, P3 ;  /* 0x00000001274b7824 */ /* 0x000fe400018e060e */
[----:B------:R-:W-:Y:S01]  /*20610*/  IMAD.IADD R3, R61, 0x1, R13 ;  /* 0x000000013d037824 */ /* 0x000fe200078e020d */
[----:B------:R-:W-:Y:S01]  /*20620*/  SEL R13, RZ, 0x1, P2 ;  /* 0x00000001ff0d7807 */ /* 0x000fe20001000000 */
[----:B------:R-:W-:Y:S01]  /*20630*/  IMAD.WIDE.U32 R34, R60, R62, RZ ;  /* 0x0000003e3c227225 */ /* 0x000fe200078e00ff */
[----:B------:R-:W-:Y:S02]  /*20640*/  ISETP.GE.U32.AND.EX P1, PT, R75, R14, PT, P4 ;  /* 0x0000000e4b00720c */ /* 0x000fe40003f26140 */
[----:B------:R-:W-:Y:S01]  /*20650*/  IADD3 R20, P2, P4, R13, R56, R20 ;  /* 0x000000380d147210 */ /* 0x000fe20007c5e014 */
[----:B------:R-:W-:Y:S01]  /*20660*/  IMAD.WIDE.U32 R14, R3, R62, RZ ;  /* 0x0000003e030e7225 */ /* 0x000fe200078e00ff */
[----:B------:R-:W-:Y:S02]  /*20670*/  LOP3.LUT R0, RZ, R34, RZ, 0x33, !PT ;  /* 0x00000022ff007212 */ /* 0x000fe400078e33ff */
[----:B------:R-:W-:-:S02]  /*20680*/  SEL R34, RZ, 0x1, P0 ;  /* 0x00000001ff227807 */ /* 0x000fc40000000000 */
[----:B------:R-:W-:Y:S01]  /*20690*/  SEL R13, RZ, 0x1, P1 ;  /* 0x00000001ff0d7807 */ /* 0x000fe20000800000 */
[----:B------:R-:W-:Y:S01]  /*206a0*/  IMAD.WIDE.U32 R14, P3, R60, R63, R14 ;  /* 0x0000003f3c0e7225 */ /* 0x000fe2000786000e */
[----:B------:R-:W-:Y:S02]  /*206b0*/  IADD3 R39, P1, PT, R59, R12, RZ ;  /* 0x0000000c3b277210 */ /* 0x000fe40007f3e0ff */
[----:B------:R-:W-:Y:S01]  /*206c0*/  IADD3.X R54, PT, PT, RZ, R57, RZ, P2, P4 ;  /* 0x00000039ff367210 */ /* 0x000fe200017e84ff */
[----:B------:R-:W-:Y:S01]  /*206d0*/  IMAD.WIDE.U32 R56, R3, R64, RZ ;  /* 0x0000004003387225 */ /* 0x000fe200078e00ff */
[----:B------:R-:W-:Y:S02]  /*206e0*/  IADD3 R58, P4, P5, R13, R52, R34 ;  /* 0x000000340d3a7210 */ /* 0x000fe40007d9e022 */
[----:B------:R-:W-:Y:S01]  /*206f0*/  ISETP.GT.U32.AND P0, PT, R85, R0, PT ;  /* 0x000000005500720c */ /* 0x000fe20003f04070 */
[----:B------:R-:W-:Y:S01]  /*20700*/  IMAD.X R59, R38, 0x1, R75, P1 ;  /* 0x00000001263b7824 */ /* 0x000fe200008e064b */
[----:B------:R-:W-:Y:S01]  /*20710*/  IADD3 R0, P2, PT, R35, R14, RZ ;  /* 0x0000000e23007210 */ /* 0x000fe20007f5e0ff */
[----:B------:R-:W-:Y:S01]  /*20720*/  IMAD.MOV.U32 R52, RZ, RZ, R15 ;  /* 0x000000ffff347224 */ /* 0x000fe200078e000f */
[----:B------:R-:W-:Y:S01]  /*20730*/  IADD3.X R77, PT, PT, RZ, R53, RZ, P4, P5 ;  /* 0x00000035ff4d7210 */ /* 0x000fe200027ea4ff */
[----:B------:R-:W-:Y:S01]  /*20740*/  IMAD.X R53, RZ, RZ, RZ, P3 ;  /* 0x000000ffff357224 */ /* 0x000fe200018e06ff */
[C---:B------:R-:W-:Y:S01]  /*20750*/  ISETP.GE.U32.AND P6, PT, R39.reuse, R12, PT ;  /* 0x0000000c2700720c */ /* 0x040fe20003fc6070 */
[----:B------:R-:W-:Y:S01]  /*20760*/  IMAD.WIDE.U32 R34, R60, R64, RZ ;  /* 0x000000403c227225 */ /* 0x000fe200078e00ff */
[----:B------:R-:W-:-:S02]  /*20770*/  IADD3 R75, P3, PT, R39, R20, RZ ;  /* 0x00000014274b7210 */ /* 0x000fc40007f7e0ff */
[----:B------:R-:W-:Y:S01]  /*20780*/  ISETP.GE.U32.AND.EX P6, PT, R59, R38, PT, P6 ;  /* 0x000000263b00720c */ /* 0x000fe20003fc6160 */
[----:B------:R-:W-:Y:S01]  /*20790*/  IMAD.WIDE.U32 R12, P5, R60, R65, R56 ;  /* 0x000000413c0c7225 */ /* 0x000fe200078a0038 */
[----:B------:R-:W-:Y:S02]  /*207a0*/  LOP3.LUT R0, RZ, R0, RZ, 0x33, !PT ;  /* 0x00000000ff007212 */ /* 0x000fe400078e33ff */
[----:B------:R-:W-:Y:S01]  /*207b0*/  ISETP.GE.U32.AND P1, PT, R75, R20, PT ;  /* 0x000000144b00720c */ /* 0x000fe20003f26070 */
[----:B------:R-:W-:Y:S01]  /*207c0*/  IMAD.WIDE.U32.X R38, R3, R63, R52, P2 ;  /* 0x0000003f03267225 */ /* 0x000fe200010e0434 */
[----:B------:R-:W-:Y:S02]  /*207d0*/  ISETP.NE.U32.AND P2, PT, R58, RZ, PT ;  /* 0x000000ff3a00720c */ /* 0x000fe40003f45070 */
[----:B------:R-:W-:Y:S01]  /*207e0*/  IADD3 R57, P4, PT, R35, R12, RZ ;  /* 0x0000000c23397210 */ /* 0x000fe20007f9e0ff */
[----:B------:R-:W-:Y:S01]  /*207f0*/  IMAD.X R59, R59, 0x1, R54, P3 ;  /* 0x000000013b3b7824 */ /* 0x000fe200018e0636 */
[----:B------:R-:W-:Y:S01]  /*20800*/  SEL R12, RZ, 0x1, P6 ;  /* 0x00000001ff0c7807 */ /* 0x000fe20003000000 */
[----:B------:R-:W-:Y:S01]  /*20810*/  IMAD.MOV.U32 R14, RZ, RZ, R13 ;  /* 0x000000ffff0e7224 */ /* 0x000fe200078e000d */
[----:B------:R-:W-:-:S02]  /*20820*/  ISETP.NE.AND.EX P6, PT, R77, RZ, PT, P2 ;  /* 0x000000ff4d00720c */ /* 0x000fc40003fc5320 */
[----:B------:R-:W-:Y:S02]  /*20830*/  ISETP.GT.U32.AND.EX P0, PT, R81, R0, PT, P0 ;  /* 0x000000005100720c */ /* 0x000fe40003f04100 */
[----:B------:R-:W-:Y:S02]  /*20840*/  IADD3 R35, P3, PT, R75, R34, RZ ;  /* 0x000000224b237210 */ /* 0x000fe40007f7e0ff */
[----:B------:R-:W-:Y:S02]  /*20850*/  SEL R15, RZ, 0x1, !P0 ;  /* 0x00000001ff0f7807 */ /* 0x000fe40004000000 */
[----:B------:R-:W-:Y:S02]  /*20860*/  ISETP.GE.U32.AND.EX P1, PT, R59, R54, PT, P1 ;  /* 0x000000363b00720c */ /* 0x000fe40003f26110 */
[----:B------:R-:W-:Y:S01]  /*20870*/  IADD3 R0, P2, PT, R15, R38, RZ ;  /* 0x000000260f007210 */ /* 0x000fe20007f5e0ff */
[----:B------:R-:W-:Y:S01]  /*20880*/  IMAD.X R15, RZ, RZ, RZ, P5 ;  /* 0x000000ffff0f7224 */ /* 0x000fe200028e06ff */
[----:B------:R-:W-:-:S02]  /*20890*/  ISETP.GE.U32.AND P0, PT, R35, R34, PT ;  /* 0x000000222300720c */ /* 0x000fc40003f06070 */
        /* <DEDUP_REMOVED lines=15> */
.L_x_451:
[----:B------:R-:W-:Y:S05]  /*20990*/  BSYNC.RECONVERGENT B1 ;  /* 0x0000000000017941 */ /* 0x000fea0003800200 */
.L_x_450:
[----:B------:R-:W-:Y:S01]  /*209a0*/  IMAD.X R39, RZ, RZ, R39, P2 ;  /* 0x000000ffff277224 */ /* 0x000fe200010e0627 */
[----:B------:R-:W-:Y:S01]  /*209b0*/  IADD3 R18, P5, P6, R53, R18, R12 ;  /* 0x0000001235127210 */ /* 0x000fe20007ebe00c */
[----:B------:R-:W-:Y:S01]  /*209c0*/  IMAD.X R12, R57, 0x1, R59, P3 ;  /* 0x00000001390c7824 */ /* 0x000fe200018e063b */
[----:B------:R-:W-:Y:S01]  /*209d0*/  IADD3 R21, P2, PT, R21, R16, RZ ;  /* 0x0000001015157210 */ /* 0x000fe20007f5e0ff */
[----:B------:R-:W-:Y:S01]  /*209e0*/  IMAD.WIDE.U32.X R14, R3, R65, R14, P4 ;  /* 0x00000041030e7225 */ /* 0x000fe200020e040e */
[----:B------:R-:W-:Y:S01]  /*209f0*/  IADD3 R13, P1, PT, R35, R0, RZ ;  /* 0x00000000230d7210 */ /* 0x000fe20007f3e0ff */
[----:B------:R-:W-:Y:S01]  /*20a00*/  BSSY.RECONVERGENT B1, `(.L_x_452) ;  /* 0x00000a3000017945 */ /* 0x000fe20003800200 */
        /* <DEDUP_REMOVED lines=9> */
[----:B------:R-:W-:Y:S01]  /*20aa0*/  ISETP.GE.U32.AND.EX P1, PT, R20, R19, PT, P1 ;  /* 0x000000131400720c */ /* 0x000fe20003f26110 */
[----:B------:R-:W-:Y:S01]  /*20ab0*/  IMAD.WIDE.U32 R18, R3, R74, RZ ;  /* 0x0000004a03127225 */ /* 0x000fe200078e00ff */
[----:B------:R-:W-:Y:S02]  /*20ac0*/  ISETP.GE.U32.AND.EX P0, PT, R12, R57, PT, P0 ;  /* 0x000000390c00720c */ /* 0x000fe40003f06100 */
[----:B------:R-:W-:Y:S02]  /*20ad0*/  ISETP.GE.U32.AND.EX P5, PT, R0, R39, PT, P5 ;  /* 0x000000270000720c */ /* 0x000fe40003fa6150 */
[----:B------:R-:W-:Y:S01]  /*20ae0*/  SEL R16, RZ, 0x1, P2 ;  /* 0x00000001ff107807 */ /* 0x000fe20001000000 */
[----:B------:R-:W-:Y:S01]  /*20af0*/  IMAD.WIDE.U32 R18, P2, R60, R2, R18 ;  /* 0x000000023c127225 */ /* 0x000fe20007840012 */
[----:B------:R-:W-:-:S02]  /*20b00*/  SEL R17, RZ, 0x1, P1 ;  /* 0x00000001ff117807 */ /* 0x000fc40000800000 */
[----:B------:R-:W-:Y:S02]  /*20b10*/  SEL R12, RZ, 0x1, P0 ;  /* 0x00000001ff0c7807 */ /* 0x000fe40000000000 */
[----:B------:R-:W-:Y:S02]  /*20b20*/  SEL R21, RZ, 0x1, P5 ;  /* 0x00000001ff157807 */ /* 0x000fe40002800000 */
[----:B------:R-:W-:Y:S01]  /*20b30*/  IADD3 R30, P0, P1, R17, R32, R16 ;  /* 0x00000020111e7210 */ /* 0x000fe2000791e010 */
[----:B------:R-:W-:Y:S01]  /*20b40*/  IMAD.WIDE.U32 R16, R60, R74, RZ ;  /* 0x0000004a3c107225 */ /* 0x000fe200078e00ff */
[----:B------:R-:W-:Y:S02]  /*20b50*/  IADD3 R14, P3, P5, R21, R14, R12 ;  /* 0x0000000e150e7210 */ /* 0x000fe40007d7e00c */
        /* <DEDUP_REMOVED lines=31> */
[----:B------:R-:W-:Y:S01]  /*20d50*/  IADD3 R31, P6, PT, R31, R60, RZ ;  /* 0x0000003c1f1f7210 */ /* 0x000fe20007fde0ff */
[----:B------:R-:W-:Y:S01]  /*20d60*/  IMAD.MOV.U32 R14, RZ, RZ, R17 ;  /* 0x000000ffff0e7224 */ /* 0x000fe200078e0011 */
[----:B------:R-:W-:-:S02]  /*20d70*/  @P0 SEL R16, RZ, 0x1, P1 ;  /* 0x00000001ff100807 */ /* 0x000fc40000800000 */
[C---:B------:R-:W-:Y:S01]  /*20d80*/  IADD3 R33, P3, PT, R31.reuse, R12, RZ ;  /* 0x0000000c1f217210 */ /* 0x040fe20007f7e0ff */
[----:B------:R-:W-:Y:S01]  /*20d90*/  IMAD.X R36, R36, 0x1, R19, P6 ;  /* 0x0000000124247824 */ /* 0x000fe200030e0613 */
[----:B------:R-:W-:Y:S01]  /*20da0*/  ISETP.GE.U32.AND P2, PT, R31, R60, PT ;  /* 0x0000003c1f00720c */ /* 0x000fe20003f46070 */
[----:B------:R-:W-:Y:S01]  /*20db0*/  IMAD.WIDE.U32.X R14, R3, R67, R14, P5 ;  /* 0x00000043030e7225 */ /* 0x000fe200028e040e */
[----:B------:R-:W-:Y:S02]  /*20dc0*/  ISETP.GE.U32.AND P4, PT, R33, R12, PT ;  /* 0x0000000c2100720c */ /* 0x000fe40003f86070 */
[C---:B------:R-:W-:Y:S01]  /*20dd0*/  ISETP.GE.U32.AND.EX P2, PT, R36.reuse, R19, PT, P2 ;  /* 0x000000132400720c */ /* 0x040fe20003f46120 */
[----:B------:R-:W-:Y:S01]  /*20de0*/  IMAD.X R30, R36, 0x1, R21, P3 ;  /* 0x00000001241e7824 */ /* 0x000fe200018e0615 */
[----:B------:R-:W-:Y:S02]  /*20df0*/  ISETP.GE.U32.AND P1, PT, R13, R62, PT ;  /* 0x0000003e0d00720c */ /* 0x000fe40003f26070 */
[----:B------:R-:W-:-:S02]  /*20e00*/  SEL R12, RZ, 0x1, P2 ;  /* 0x00000001ff0c7807 */ /* 0x000fc40001000000 */
[----:B------:R-:W-:Y:S02]  /*20e10*/  ISETP.GE.U32.AND.EX P3, PT, R30, R21, PT, P4 ;  /* 0x000000151e00720c */ /* 0x000fe40003f66140 */
[----:B------:R-:W-:Y:S02]  /*20e20*/  @P0 IADD3 R37, P2, PT, R16, R37, RZ ;  /* 0x0000002510250210 */ /* 0x000fe40007f5e0ff */
[----:B------:R-:W-:Y:S02]  /*20e30*/  SEL R3, RZ, 0x1, P3 ;  /* 0x00000001ff037807 */ /* 0x000fe40001800000 */
[----:B------:R-:W-:Y:S01]  /*20e40*/  ISETP.GE.U32.AND.EX P1, PT, R0, R63, PT, P1 ;  /* 0x0000003f0000720c */ /* 0x000fe20003f26110 */
[----:B------:R-:W-:Y:S01]  /*20e50*/  @P0 IMAD.X R104, RZ, RZ, R104, P2 ;  /* 0x000000ffff680224 */ /* 0x000fe200010e0668 */
[----:B------:R-:W-:Y:S02]  /*20e60*/  IADD3 R12, P3, P4, R3, R14, R12 ;  /* 0x0000000e030c7210 */ /* 0x000fe40007c7e00c */
[----:B------:R-:W-:-:S02]  /*20e70*/  ISETP.EQ.U32.AND P2, PT, R53, R64, PT ;  /* 0x000000403500720c */ /* 0x000fc40003f42070 */
        /* <DEDUP_REMOVED lines=19> */
[----:B------:R-:W-:Y:S01]  /*20fb0*/  IADD3 R56, P2, PT, R15, R74, RZ ;  /* 0x0000004a0f387210 */ /* 0x000fe20007f5e0ff */
[----:B------:R-:W-:Y:S01]  /*20fc0*/  IMAD.X R18, RZ, RZ, R65, P3 ;  /* 0x000000ffff127224 */ /* 0x000fe200018e0641 */
        /* <DEDUP_REMOVED lines=18> */
[----:B------:R-:W-:Y:S01]  /*210f0*/  ISETP.EQ.AND.EX P6, PT, R18, R25, !P1, P2 ;  /* 0x000000191200720c */ /* 0x000fe20004fc2320 */
        /* <DEDUP_REMOVED lines=51> */
.L_x_453:
[----:B------:R-:W-:Y:S05]  /*21430*/  BSYNC.RECONVERGENT B1 ;  /* 0x0000000000017941 */ /* 0x000fea0003800200 */
.L_x_452:
        /* <DEDUP_REMOVED lines=9> */
[----:B------:R-:W-:Y:S02]  /*214d0*/  SEL R57, RZ, 0xffffffff, !P1 ;  /* 0xffffffffff397807 */ /* 0x000fe40004800000 */
[----:B------:R-:W-:Y:S02]  /*214e0*/  IADD3 R52, P1, PT, R26, -R11, RZ ;  /* 0x8000000b1a347210 */ /* 0x000fe40007f3e0ff */
[----:B------:R-:W-:-:S02]  /*214f0*/  SEL R55, RZ, 0xffffffff, P0 ;  /* 0xffffffffff377807 */ /* 0x000fc40000000000 */
[----:B------:R-:W-:Y:S01]  /*21500*/  ISETP.LT.U32.OR.EX P0, PT, R15, R6, P2, P4 ;  /* 0x000000060f00720c */ /* 0x000fe20001701540 */
[----:B------:R-:W-:Y:S01]  /*21510*/  IMAD.X R53, R24, 0x1, ~R8, P1 ;  /* 0x0000000118357824 */ /* 0x000fe200008e0e08 */
[CC--:B------:R-:W-:Y:S02]  /*21520*/  ISETP.GE.U32.AND P2, PT, R28.reuse, R5.reuse, PT ;  /* 0x000000051c00720c */ /* 0x0c0fe40003f46070 */
[----:B------:R-:W-:Y:S02]  /*21530*/  ISETP.NE.U32.AND P1, PT, R28, R5, PT ;  /* 0x000000051c00720c */ /* 0x000fe40003f25070 */
[CC--:B------:R-:W-:Y:S02]  /*21540*/  ISETP.GE.U32.AND.EX P2, PT, R23.reuse, R4.reuse, PT, P2 ;  /* 0x000000041700720c */ /* 0x0c0fe40003f46120 */
[----:B------:R-:W-:Y:S02]  /*21550*/  ISETP.NE.OR.EX P1, PT, R23, R4, !P0, P1 ;  /* 0x000000041700720c */ /* 0x000fe40004725710 */
[----:B------:R-:W-:-:S02]  /*21560*/  IADD3 R54, P5, P6, R55, R29, -R10 ;  /* 0x0000001d37367210 */ /* 0x000fc40007ebe80a */
[----:B------:R-:W-:Y:S02]  /*21570*/  SEL R59, RZ, 0xffffffff, !P0 ;  /* 0xffffffffff3b7807 */ /* 0x000fe40004000000 */
[----:B------:R-:W-:Y:S02]  /*21580*/  IADD3.X R55, PT, PT, R55, R16, ~R9, P5, P6 ;  /* 0x0000001037377210 */ /* 0x000fe40002fecc09 */
[----:B------:R-:W-:Y:S02]  /*21590*/  IADD3 R56, P4, P3, R57, R56, -R7 ;  /* 0x0000003839387210 */ /* 0x000fe40007b9e807 */
[----:B------:R-:W-:Y:S02]  /*215a0*/  IADD3 R58, P5, P6, R59, R28, -R5 ;  /* 0x0000001c3b3a7210 */ /* 0x000fe40007ebe805 */
[----:B------:R-:W-:Y:S02]  /*215b0*/  IADD3.X R57, PT, PT, R57, R15, ~R6, P4, P3 ;  /* 0x0000000f39397210 */ /* 0x000fe400027e6c06 */
[----:B------:R-:W-:Y:S01]  /*215c0*/  IADD3.X R59, PT, PT, R59, R23, ~R4, P5, P6 ;  /* 0x000000173b3b7210 */ /* 0x000fe20002fecc04 */
[----:B------:R-:W-:Y:S08]  /*215d0*/  @P1 BRA P2, `(.L_x_392) ;  /* 0x0000000000641947 */ /* 0x000ff00001000000 */
        /* <DEDUP_REMOVED lines=25> */
.L_x_392:
[----:B------:R-:W-:Y:S05]  /*21770*/  BSYNC.RECONVERGENT B0 ;  /* 0x0000000000007941 */ /* 0x000fea0003800200 */
.L_x_391:
[----:B-----5:R-:W-:Y:S04]  /*21780*/  STG.E.64 desc[UR4][R40.64], R70 ;  /* 0x0000004628007986 */ /* 0x020fe8000c101b04 */
        /* <DEDUP_REMOVED lines=12> */
.L_x_454:
        /* <DEDUP_REMOVED lines=11> */
.L_x_458:


//--------------------- .nv.shared.msm_parallel_reduce --------------------------
	.section	.nv.shared.msm_parallel_reduce,"aw",@nobits
	.sectionflags	@""
	.align	16
	.zero		1024


//--------------------- .nv.shared.reserved.0     --------------------------
	.section	.nv.shared.reserved.0,"aw",@nobits
	.weak		__nv_reservedSMEM_offset_0_alias
	.size		__nv_reservedSMEM_offset_0_alias, 0, 64
	.other		__nv_reservedSMEM_offset_0_alias,@"STO_CUDA_RESERVED_SHARED STV_DEFAULT"
__nv_reservedSMEM_offset_0_alias:
	.zero		0
	.zero		64


//--------------------- .nv.shared.msm_window_combine --------------------------
	.section	.nv.shared.msm_window_combine,"aw",@nobits
	.sectionflags	@""
	.align	16
	.zero		1024


//--------------------- .nv.shared.msm_bucket_reduce --------------------------
	.section	.nv.shared.msm_bucket_reduce,"aw",@nobits
	.sectionflags	@""
	.align	16
	.zero		1024


//--------------------- .nv.shared.msm_bucket_accumulate --------------------------
	.section	.nv.shared.msm_bucket_accumulate,"aw",@nobits
	.sectionflags	@""
	.align	16
	.zero		1024


//--------------------- .nv.constant0.msm_parallel_reduce --------------------------
	.section	.nv.constant0.msm_parallel_reduce,"a",@progbits
	.sectionflags	@""
	.align	4
.nv.constant0.msm_parallel_reduce:
	.zero		908


//--------------------- .nv.constant0.msm_window_combine --------------------------
	.section	.nv.constant0.msm_window_combine,"a",@progbits
	.sectionflags	@""
	.align	4
.nv.constant0.msm_window_combine:
	.zero		916


//--------------------- .nv.constant0.msm_bucket_reduce --------------------------
	.section	.nv.constant0.msm_bucket_reduce,"a",@progbits
	.sectionflags	@""
	.align	4
.nv.constant0.msm_bucket_reduce:
	.zero		916


//--------------------- .nv.constant0.msm_bucket_accumulate --------------------------
	.section	.nv.constant0.msm_bucket_accumulate,"a",@progbits
	.sectionflags	@""
	.align	4
.nv.constant0.msm_bucket_accumulate:
	.zero		928


//--------------------- SYMBOLS --------------------------

	.type		.nv.reservedSmem.offset0,@object
	.size		.nv.reservedSmem.offset0,0x4
	.type		.nv.reservedSmem.cap,@object
	.size		.nv.reservedSmem.cap,0x4
